	.target	sm_80

	.elftype	@"ET_EXEC"


//--------------------- .note.nv.tkinfo           --------------------------
	.section	.note.nv.tkinfo,"",@"SHT_NOTE"
	.sectionflags	@"SHF_NOTE_NV_TKINFO"
	.tkinfo
        /*0018*/ 	.word	0x00000002
        /*0030*/ 	.string	""
        /*0030*/ 	.string	"ptxas"
        /*0030*/ 	.string	"Cuda compilation tools, release 13.0, V13.0.88"
        /*0030*/ 	.string	"Build cuda_13.0.r13.0/compiler.36424714_0"
        /*0030*/ 	.string	"-arch sm_80 -m 64 "



//--------------------- .note.nv.cuinfo           --------------------------
	.section	.note.nv.cuinfo,"",@"SHT_NOTE"
	.sectionflags	@"SHF_NOTE_NV_CUINFO"
        /*0018*/ 	.short	0x0002
        /*001a*/ 	.short	0x0050
        /*001c*/ 	.short	0x0082
	.zero		2


//--------------------- .nv.info                  --------------------------
	.section	.nv.info,"",@"SHT_CUDA_INFO"
	.align	4


	//----- nvinfo : EIATTR_REGCOUNT
	.align		4
        /*0000*/ 	.byte	0x04, 0x2f
        /*0002*/ 	.short	(.L_12 - .L_11)
	.align		4
.L_11:
        /*0004*/ 	.word	index@(_ZN7cutlass13device_kernelIN5flash19enable_sm80_to_sm89INS1_16FlashAttnFwdSm80INS1_25CollectiveMainloopFwdSm80ILi8ELi1ELb0EN4cute5tupleIJNS5_1CILi128EEENS7_ILi48EEENS7_ILi256EEEEEELi256ENS_10bfloat16_tEfNS_4arch4Sm80ELb1ELb0ELb0ELb1ELb1ELb1ELb1ELb0EEENS1_21CollectiveEpilogueFwdINS6_IJS8_SA_S9_EEENS6_IJNS7_ILi1EEESI_SI_EEESC_SE_Li256ELb1ELb1ELb0ELb0EEENS1_19SingleTileSchedulerILb1ELb0ELb1ELi128EEEEEEEEEvNT_6ParamsE)
        /*0008*/ 	.word	0x000000fd


	//----- nvinfo : EIATTR_FRAME_SIZE
	.align		4
.L_12:
        /*000c*/ 	.byte	0x04, 0x11
        /*000e*/ 	.short	(.L_14 - .L_13)
	.align		4
.L_13:
        /*0010*/ 	.word	index@($__internal_20_$__cuda_sm70_shflsync_idx_p)
        /*0014*/ 	.word	0x00000000


	//----- nvinfo : EIATTR_FRAME_SIZE
	.align		4
.L_14:
        /*0018*/ 	.byte	0x04, 0x11
        /*001a*/ 	.short	(.L_16 - .L_15)
	.align		4
.L_15:
        /*001c*/ 	.word	index@(_ZN7cutlass13device_kernelIN5flash19enable_sm80_to_sm89INS1_16FlashAttnFwdSm80INS1_25CollectiveMainloopFwdSm80ILi8ELi1ELb0EN4cute5tupleIJNS5_1CILi128EEENS7_ILi48EEENS7_ILi256EEEEEELi256ENS_10bfloat16_tEfNS_4arch4Sm80ELb1ELb0ELb0ELb1ELb1ELb1ELb1ELb0EEENS1_21CollectiveEpilogueFwdINS6_IJS8_SA_S9_EEENS6_IJNS7_ILi1EEESI_SI_EEESC_SE_Li256ELb1ELb1ELb0ELb0EEENS1_19SingleTileSchedulerILb1ELb0ELb1ELi128EEEEEEEEEvNT_6ParamsE)
        /*0020*/ 	.word	0x00000000


	//----- nvinfo : EIATTR_REGCOUNT
	.align		4
.L_16:
        /*0024*/ 	.byte	0x04, 0x2f
        /*0026*/ 	.short	(.L_18 - .L_17)
	.align		4
.L_17:
        /*0028*/ 	.word	index@(_ZN7cutlass13device_kernelIN5flash19enable_sm80_to_sm89INS1_16FlashAttnFwdSm80INS1_25CollectiveMainloopFwdSm80ILi8ELi1ELb0EN4cute5tupleIJNS5_1CILi128EEENS7_ILi96EEENS7_ILi256EEEEEELi256ENS_10bfloat16_tEfNS_4arch4Sm80ELb1ELb0ELb0ELb1ELb1ELb0ELb1ELb0EEENS1_21CollectiveEpilogueFwdINS6_IJS8_SA_S9_EEENS6_IJNS7_ILi1EEESI_SI_EEESC_SE_Li256ELb1ELb1ELb0ELb0EEENS1_19SingleTileSchedulerILb1ELb0ELb1ELi128EEEEEEEEEvNT_6ParamsE)
        /*002c*/ 	.word	0x000000ff


	//----- nvinfo : EIATTR_FRAME_SIZE
	.align		4
.L_18:
        /*0030*/ 	.byte	0x04, 0x11
        /*0032*/ 	.short	(.L_20 - .L_19)
	.align		4
.L_19:
        /*0034*/ 	.word	index@(_ZN7cutlass13device_kernelIN5flash19enable_sm80_to_sm89INS1_16FlashAttnFwdSm80INS1_25CollectiveMainloopFwdSm80ILi8ELi1ELb0EN4cute5tupleIJNS5_1CILi128EEENS7_ILi96EEENS7_ILi256EEEEEELi256ENS_10bfloat16_tEfNS_4arch4Sm80ELb1ELb0ELb0ELb1ELb1ELb0ELb1ELb0EEENS1_21CollectiveEpilogueFwdINS6_IJS8_SA_S9_EEENS6_IJNS7_ILi1EEESI_SI_EEESC_SE_Li256ELb1ELb1ELb0ELb0EEENS1_19SingleTileSchedulerILb1ELb0ELb1ELi128EEEEEEEEEvNT_6ParamsE)
        /*0038*/ 	.word	0x00000088


	//----- nvinfo : EIATTR_REGCOUNT
	.align		4
.L_20:
        /*003c*/ 	.byte	0x04, 0x2f
        /*003e*/ 	.short	(.L_22 - .L_21)
	.align		4
.L_21:
        /*0040*/ 	.word	index@(_ZN7cutlass13device_kernelIN5flash19enable_sm80_to_sm89INS1_16FlashAttnFwdSm80INS1_25CollectiveMainloopFwdSm80ILi8ELi1ELb0EN4cute5tupleIJNS5_1CILi128EEENS7_ILi96EEENS7_ILi256EEEEEELi256ENS_10bfloat16_tEfNS_4arch4Sm80ELb1ELb0ELb0ELb0ELb1ELb0ELb1ELb0EEENS1_21CollectiveEpilogueFwdINS6_IJS8_SA_S9_EEENS6_IJNS7_ILi1EEESI_SI_EEESC_SE_Li256ELb0ELb1ELb0ELb0EEENS1_30DynamicPersistentTileSchedulerILi256ELi256ELb0ELb1ELb0EEEEEEEEEvNT_6ParamsE)
        /*0044*/ 	.word	0x000000ff


	//----- nvinfo : EIATTR_FRAME_SIZE
	.align		4
.L_22:
        /*0048*/ 	.byte	0x04, 0x11
        /*004a*/ 	.short	(.L_24 - .L_23)
	.align		4
.L_23:
        /*004c*/ 	.word	index@($__internal_19_$__cuda_sm70_shflsync_idx_p)
        /*0050*/ 	.word	0x00000000


	//----- nvinfo : EIATTR_FRAME_SIZE
	.align		4
.L_24:
        /*0054*/ 	.byte	0x04, 0x11
        /*0056*/ 	.short	(.L_26 - .L_25)
	.align		4
.L_25:
        /*0058*/ 	.word	index@($__internal_18_$__cuda_sm70_shflsync_bfly_p)
        /*005c*/ 	.word	0x00000000


	//----- nvinfo : EIATTR_FRAME_SIZE
	.align		4
.L_26:
        /*0060*/ 	.byte	0x04, 0x11
        /*0062*/ 	.short	(.L_28 - .L_27)
	.align		4
.L_27:
        /*0064*/ 	.word	index@(_ZN7cutlass13device_kernelIN5flash19enable_sm80_to_sm89INS1_16FlashAttnFwdSm80INS1_25CollectiveMainloopFwdSm80ILi8ELi1ELb0EN4cute5tupleIJNS5_1CILi128EEENS7_ILi96EEENS7_ILi256EEEEEELi256ENS_10bfloat16_tEfNS_4arch4Sm80ELb1ELb0ELb0ELb0ELb1ELb0ELb1ELb0EEENS1_21CollectiveEpilogueFwdINS6_IJS8_SA_S9_EEENS6_IJNS7_ILi1EEESI_SI_EEESC_SE_Li256ELb0ELb1ELb0ELb0EEENS1_30DynamicPersistentTileSchedulerILi256ELi256ELb0ELb1ELb0EEEEEEEEEvNT_6ParamsE)
        /*0068*/ 	.word	0x00000088


	//----- nvinfo : EIATTR_REGCOUNT
	.align		4
.L_28:
        /*006c*/ 	.byte	0x04, 0x2f
        /*006e*/ 	.short	(.L_30 - .L_29)
	.align		4
.L_29:
        /*0070*/ 	.word	index@(_ZN7cutlass13device_kernelIN5flash19enable_sm80_to_sm89INS1_16FlashAttnFwdSm80INS1_25CollectiveMainloopFwdSm80ILi8ELi1ELb0EN4cute5tupleIJNS5_1CILi128EEENS7_ILi48EEENS7_ILi256EEEEEELi256ENS_10bfloat16_tEfNS_4arch4Sm80ELb0ELb1ELb0ELb1ELb1ELb1ELb1ELb0EEENS1_21CollectiveEpilogueFwdINS6_IJS8_SA_S9_EEENS6_IJNS7_ILi1EEESI_SI_EEESC_SE_Li256ELb1ELb1ELb0ELb0EEENS1_19SingleTileSchedulerILb1ELb0ELb1ELi128EEEEEEEEEvNT_6ParamsE)
        /*0074*/ 	.word	0x000000ff


	//----- nvinfo : EIATTR_FRAME_SIZE
	.align		4
.L_30:
        /*0078*/ 	.byte	0x04, 0x11
        /*007a*/ 	.short	(.L_32 - .L_31)
	.align		4
.L_31:
        /*007c*/ 	.word	index@($__internal_17_$__cuda_sm70_shflsync_idx_p)
        /*0080*/ 	.word	0x00000000


	//----- nvinfo : EIATTR_FRAME_SIZE
	.align		4
.L_32:
        /*0084*/ 	.byte	0x04, 0x11
        /*0086*/ 	.short	(.L_34 - .L_33)
	.align		4
.L_33:
        /*0088*/ 	.word	index@($__internal_16_$__cuda_sm70_shflsync_bfly_p)
        /*008c*/ 	.word	0x00000000


	//----- nvinfo : EIATTR_FRAME_SIZE
	.align		4
.L_34:
        /*0090*/ 	.byte	0x04, 0x11
        /*0092*/ 	.short	(.L_36 - .L_35)
	.align		4
.L_35:
        /*0094*/ 	.word	index@($_ZN7cutlass13device_kernelIN5flash19enable_sm80_to_sm89INS1_16FlashAttnFwdSm80INS1_25CollectiveMainloopFwdSm80ILi8ELi1ELb0EN4cute5tupleIJNS5_1CILi128EEENS7_ILi48EEENS7_ILi256EEEEEELi256ENS_10bfloat16_tEfNS_4arch4Sm80ELb0ELb1ELb0ELb1ELb1ELb1ELb1ELb0EEENS1_21CollectiveEpilogueFwdINS6_IJS8_SA_S9_EEENS6_IJNS7_ILi1EEESI_SI_EEESC_SE_Li256ELb1ELb1ELb0ELb0EEENS1_19SingleTileSchedulerILb1ELb0ELb1ELi128EEEEEEEEEvNT_6ParamsE$_ZZN5flash25CollectiveMainloopFwdSm80ILi8ELi1ELb0EN4cute5tupleIJNS1_1CILi128EEENS3_ILi48EEENS3_ILi256EEEEEELi256EN7cutlass10bfloat16_tEfNS8_4arch4Sm80ELb0ELb1ELb0ELb1ELb1ELb1ELb1ELb0EE3mmaINS_16FlashAttnFwdSm80ISC_NS_21CollectiveEpilogueFwdINS2_IJS4_S6_S5_EEENS2_IJNS3_ILi1EEESH_SH_EEES9_SB_Li256ELb1ELb1ELb0ELb0EEENS_19SingleTileSchedulerILb1ELb0ELb1ELi128EEEE13SharedStorageENS1_6TensorINS1_11ArrayEngineIfLm128EEENS1_6LayoutINS2_IJNS2_IJNS3_ILi2EEESS_EEESH_NS3_ILi32EEEEEENS2_IJNS2_IJSH_SS_EEENS3_ILi0EEENS3_ILi4EEEEEEEEEENS_7SoftmaxILi2ELi0EEEEEbRKNSC_6ParamsERT0_RT1_iRKNS_16SeqlenInfoQKNewKILb1ELb1EEENS2_IJiiiiEEERT_ENKUlvE_clEv)
        /*0098*/ 	.word	0x00000000


	//----- nvinfo : EIATTR_FRAME_SIZE
	.align		4
.L_36:
        /*009c*/ 	.byte	0x04, 0x11
        /*009e*/ 	.short	(.L_38 - .L_37)
	.align		4
.L_37:
        /*00a0*/ 	.word	index@(_ZN7cutlass13device_kernelIN5flash19enable_sm80_to_sm89INS1_16FlashAttnFwdSm80INS1_25CollectiveMainloopFwdSm80ILi8ELi1ELb0EN4cute5tupleIJNS5_1CILi128EEENS7_ILi48EEENS7_ILi256EEEEEELi256ENS_10bfloat16_tEfNS_4arch4Sm80ELb0ELb1ELb0ELb1ELb1ELb1ELb1ELb0EEENS1_21CollectiveEpilogueFwdINS6_IJS8_SA_S9_EEENS6_IJNS7_ILi1EEESI_SI_EEESC_SE_Li256ELb1ELb1ELb0ELb0EEENS1_19SingleTileSchedulerILb1ELb0ELb1ELi128EEEEEEEEEvNT_6ParamsE)
        /*00a4*/ 	.word	0x00000070


	//----- nvinfo : EIATTR_REGCOUNT
	.align		4
.L_38:
        /*00a8*/ 	.byte	0x04, 0x2f
        /*00aa*/ 	.short	(.L_40 - .L_39)
	.align		4
.L_39:
        /*00ac*/ 	.word	index@(_ZN7cutlass13device_kernelIN5flash19enable_sm80_to_sm89INS1_16FlashAttnFwdSm80INS1_25CollectiveMainloopFwdSm80ILi8ELi1ELb0EN4cute5tupleIJNS5_1CILi128EEENS7_ILi64EEENS7_ILi256EEEEEELi256ENS_10bfloat16_tEfNS_4arch4Sm80ELb0ELb1ELb0ELb1ELb1ELb0ELb1ELb0EEENS1_21CollectiveEpilogueFwdINS6_IJS8_SA_S9_EEENS6_IJNS7_ILi1EEESI_SI_EEESC_SE_Li256ELb1ELb1ELb0ELb0EEENS1_19SingleTileSchedulerILb1ELb0ELb1ELi128EEEEEEEEEvNT_6ParamsE)
        /*00b0*/ 	.word	0x000000ff


	//----- nvinfo : EIATTR_FRAME_SIZE
	.align		4
.L_40:
        /*00b4*/ 	.byte	0x04, 0x11
        /*00b6*/ 	.short	(.L_42 - .L_41)
	.align		4
.L_41:
        /*00b8*/ 	.word	index@(_ZN7cutlass13device_kernelIN5flash19enable_sm80_to_sm89INS1_16FlashAttnFwdSm80INS1_25CollectiveMainloopFwdSm80ILi8ELi1ELb0EN4cute5tupleIJNS5_1CILi128EEENS7_ILi64EEENS7_ILi256EEEEEELi256ENS_10bfloat16_tEfNS_4arch4Sm80ELb0ELb1ELb0ELb1ELb1ELb0ELb1ELb0EEENS1_21CollectiveEpilogueFwdINS6_IJS8_SA_S9_EEENS6_IJNS7_ILi1EEESI_SI_EEESC_SE_Li256ELb1ELb1ELb0ELb0EEENS1_19SingleTileSchedulerILb1ELb0ELb1ELi128EEEEEEEEEvNT_6ParamsE)
        /*00bc*/ 	.word	0x00000000


	//----- nvinfo : EIATTR_REGCOUNT
	.align		4
.L_42:
        /*00c0*/ 	.byte	0x04, 0x2f
        /*00c2*/ 	.short	(.L_44 - .L_43)
	.align		4
.L_43:
        /*00c4*/ 	.word	index@(_ZN7cutlass13device_kernelIN5flash19enable_sm80_to_sm89INS1_16FlashAttnFwdSm80INS1_25CollectiveMainloopFwdSm80ILi8ELi1ELb0EN4cute5tupleIJNS5_1CILi128EEENS7_ILi64EEENS7_ILi256EEEEEELi256ENS_10bfloat16_tEfNS_4arch4Sm80ELb0ELb1ELb0ELb0ELb1ELb0ELb1ELb0EEENS1_21CollectiveEpilogueFwdINS6_IJS8_SA_S9_EEENS6_IJNS7_ILi1EEESI_SI_EEESC_SE_Li256ELb0ELb1ELb0ELb0EEENS1_19SingleTileSchedulerILb0ELb0ELb1ELi128EEEEEEEEEvNT_6ParamsE)
        /*00c8*/ 	.word	0x000000ff


	//----- nvinfo : EIATTR_FRAME_SIZE
	.align		4
.L_44:
        /*00cc*/ 	.byte	0x04, 0x11
        /*00ce*/ 	.short	(.L_46 - .L_45)
	.align		4
.L_45:
        /*00d0*/ 	.word	index@(_ZN7cutlass13device_kernelIN5flash19enable_sm80_to_sm89INS1_16FlashAttnFwdSm80INS1_25CollectiveMainloopFwdSm80ILi8ELi1ELb0EN4cute5tupleIJNS5_1CILi128EEENS7_ILi64EEENS7_ILi256EEEEEELi256ENS_10bfloat16_tEfNS_4arch4Sm80ELb0ELb1ELb0ELb0ELb1ELb0ELb1ELb0EEENS1_21CollectiveEpilogueFwdINS6_IJS8_SA_S9_EEENS6_IJNS7_ILi1EEESI_SI_EEESC_SE_Li256ELb0ELb1ELb0ELb0EEENS1_19SingleTileSchedulerILb0ELb0ELb1ELi128EEEEEEEEEvNT_6ParamsE)
        /*00d4*/ 	.word	0x00000000


	//----- nvinfo : EIATTR_REGCOUNT
	.align		4
.L_46:
        /*00d8*/ 	.byte	0x04, 0x2f
        /*00da*/ 	.short	(.L_48 - .L_47)
	.align		4
.L_47:
        /*00dc*/ 	.word	index@(_ZN7cutlass13device_kernelIN5flash19enable_sm80_to_sm89INS1_16FlashAttnFwdSm80INS1_25CollectiveMainloopFwdSm80ILi8ELi1ELb0EN4cute5tupleIJNS5_1CILi128EEENS7_ILi48EEENS7_ILi256EEEEEELi256ENS_10bfloat16_tEfNS_4arch4Sm80ELb0ELb0ELb0ELb1ELb1ELb1ELb1ELb0EEENS1_21CollectiveEpilogueFwdINS6_IJS8_SA_S9_EEENS6_IJNS7_ILi1EEESI_SI_EEESC_SE_Li256ELb1ELb1ELb0ELb0EEENS1_19SingleTileSchedulerILb1ELb0ELb1ELi128EEEEEEEEEvNT_6ParamsE)
        /*00e0*/ 	.word	0x000000f8


	//----- nvinfo : EIATTR_FRAME_SIZE
	.align		4
.L_48:
        /*00e4*/ 	.byte	0x04, 0x11
        /*00e6*/ 	.short	(.L_50 - .L_49)
	.align		4
.L_49:
        /*00e8*/ 	.word	index@($__internal_15_$__cuda_sm70_shflsync_idx_p)
        /*00ec*/ 	.word	0x00000000


	//----- nvinfo : EIATTR_FRAME_SIZE
	.align		4
.L_50:
        /*00f0*/ 	.byte	0x04, 0x11
        /*00f2*/ 	.short	(.L_52 - .L_51)
	.align		4
.L_51:
        /*00f4*/ 	.word	index@(_ZN7cutlass13device_kernelIN5flash19enable_sm80_to_sm89INS1_16FlashAttnFwdSm80INS1_25CollectiveMainloopFwdSm80ILi8ELi1ELb0EN4cute5tupleIJNS5_1CILi128EEENS7_ILi48EEENS7_ILi256EEEEEELi256ENS_10bfloat16_tEfNS_4arch4Sm80ELb0ELb0ELb0ELb1ELb1ELb1ELb1ELb0EEENS1_21CollectiveEpilogueFwdINS6_IJS8_SA_S9_EEENS6_IJNS7_ILi1EEESI_SI_EEESC_SE_Li256ELb1ELb1ELb0ELb0EEENS1_19SingleTileSchedulerILb1ELb0ELb1ELi128EEEEEEEEEvNT_6ParamsE)
        /*00f8*/ 	.word	0x00000000


	//----- nvinfo : EIATTR_REGCOUNT
	.align		4
.L_52:
        /*00fc*/ 	.byte	0x04, 0x2f
        /*00fe*/ 	.short	(.L_54 - .L_53)
	.align		4
.L_53:
        /*0100*/ 	.word	index@(_ZN7cutlass13device_kernelIN5flash19enable_sm80_to_sm89INS1_16FlashAttnFwdSm80INS1_25CollectiveMainloopFwdSm80ILi8ELi1ELb0EN4cute5tupleIJNS5_1CILi128EEENS7_ILi96EEENS7_ILi256EEEEEELi256ENS_10bfloat16_tEfNS_4arch4Sm80ELb0ELb0ELb0ELb1ELb1ELb0ELb1ELb0EEENS1_21CollectiveEpilogueFwdINS6_IJS8_SA_S9_EEENS6_IJNS7_ILi1EEESI_SI_EEESC_SE_Li256ELb1ELb1ELb0ELb0EEENS1_19SingleTileSchedulerILb1ELb0ELb1ELi128EEEEEEEEEvNT_6ParamsE)
        /*0104*/ 	.word	0x000000ff


	//----- nvinfo : EIATTR_FRAME_SIZE
	.align		4
.L_54:
        /*0108*/ 	.byte	0x04, 0x11
        /*010a*/ 	.short	(.L_56 - .L_55)
	.align		4
.L_55:
        /*010c*/ 	.word	index@(_ZN7cutlass13device_kernelIN5flash19enable_sm80_to_sm89INS1_16FlashAttnFwdSm80INS1_25CollectiveMainloopFwdSm80ILi8ELi1ELb0EN4cute5tupleIJNS5_1CILi128EEENS7_ILi96EEENS7_ILi256EEEEEELi256ENS_10bfloat16_tEfNS_4arch4Sm80ELb0ELb0ELb0ELb1ELb1ELb0ELb1ELb0EEENS1_21CollectiveEpilogueFwdINS6_IJS8_SA_S9_EEENS6_IJNS7_ILi1EEESI_SI_EEESC_SE_Li256ELb1ELb1ELb0ELb0EEENS1_19SingleTileSchedulerILb1ELb0ELb1ELi128EEEEEEEEEvNT_6ParamsE)
        /*0110*/ 	.word	0x00000048


	//----- nvinfo : EIATTR_REGCOUNT
	.align		4
.L_56:
        /*0114*/ 	.byte	0x04, 0x2f
        /*0116*/ 	.short	(.L_58 - .L_57)
	.align		4
.L_57:
        /*0118*/ 	.word	index@(_ZN7cutlass13device_kernelIN5flash19enable_sm80_to_sm89INS1_16FlashAttnFwdSm80INS1_25CollectiveMainloopFwdSm80ILi8ELi1ELb0EN4cute5tupleIJNS5_1CILi128EEENS7_ILi96EEENS7_ILi256EEEEEELi256ENS_10bfloat16_tEfNS_4arch4Sm80ELb0ELb0ELb0ELb0ELb1ELb0ELb1ELb0EEENS1_21CollectiveEpilogueFwdINS6_IJS8_SA_S9_EEENS6_IJNS7_ILi1EEESI_SI_EEESC_SE_Li256ELb0ELb1ELb0ELb0EEENS1_19SingleTileSchedulerILb0ELb0ELb1ELi128EEEEEEEEEvNT_6ParamsE)
        /*011c*/ 	.word	0x000000ff


	//----- nvinfo : EIATTR_FRAME_SIZE
	.align		4
.L_58:
        /*0120*/ 	.byte	0x04, 0x11
        /*0122*/ 	.short	(.L_60 - .L_59)
	.align		4
.L_59:
        /*0124*/ 	.word	index@(_ZN7cutlass13device_kernelIN5flash19enable_sm80_to_sm89INS1_16FlashAttnFwdSm80INS1_25CollectiveMainloopFwdSm80ILi8ELi1ELb0EN4cute5tupleIJNS5_1CILi128EEENS7_ILi96EEENS7_ILi256EEEEEELi256ENS_10bfloat16_tEfNS_4arch4Sm80ELb0ELb0ELb0ELb0ELb1ELb0ELb1ELb0EEENS1_21CollectiveEpilogueFwdINS6_IJS8_SA_S9_EEENS6_IJNS7_ILi1EEESI_SI_EEESC_SE_Li256ELb0ELb1ELb0ELb0EEENS1_19SingleTileSchedulerILb0ELb0ELb1ELi128EEEEEEEEEvNT_6ParamsE)
        /*0128*/ 	.word	0x00000060


	//----- nvinfo : EIATTR_REGCOUNT
	.align		4
.L_60:
        /*012c*/ 	.byte	0x04, 0x2f
        /*012e*/ 	.short	(.L_62 - .L_61)
	.align		4
.L_61:
        /*0130*/ 	.word	index@(_ZN7cutlass13device_kernelIN5flash19enable_sm80_to_sm89INS1_16FlashAttnFwdSm80INS1_25CollectiveMainloopFwdSm80ILi8ELi1ELb0EN4cute5tupleIJNS5_1CILi128EEENS7_ILi32EEENS7_ILi256EEEEEELi256ENS_10bfloat16_tEfNS_4arch4Sm80ELb1ELb0ELb0ELb1ELb1ELb1ELb1ELb0EEENS1_21CollectiveEpilogueFwdINS6_IJS8_SA_S9_EEENS6_IJNS7_ILi1EEESI_SI_EEESC_SE_Li256ELb1ELb1ELb0ELb0EEENS1_19SingleTileSchedulerILb1ELb0ELb1ELi128EEEEEEEEEvNT_6ParamsE)
        /*0134*/ 	.word	0x000000fb


	//----- nvinfo : EIATTR_FRAME_SIZE
	.align		4
.L_62:
        /*0138*/ 	.byte	0x04, 0x11
        /*013a*/ 	.short	(.L_64 - .L_63)
	.align		4
.L_63:
        /*013c*/ 	.word	index@(_ZN7cutlass13device_kernelIN5flash19enable_sm80_to_sm89INS1_16FlashAttnFwdSm80INS1_25CollectiveMainloopFwdSm80ILi8ELi1ELb0EN4cute5tupleIJNS5_1CILi128EEENS7_ILi32EEENS7_ILi256EEEEEELi256ENS_10bfloat16_tEfNS_4arch4Sm80ELb1ELb0ELb0ELb1ELb1ELb1ELb1ELb0EEENS1_21CollectiveEpilogueFwdINS6_IJS8_SA_S9_EEENS6_IJNS7_ILi1EEESI_SI_EEESC_SE_Li256ELb1ELb1ELb0ELb0EEENS1_19SingleTileSchedulerILb1ELb0ELb1ELi128EEEEEEEEEvNT_6ParamsE)
        /*0140*/ 	.word	0x00000000


	//----- nvinfo : EIATTR_REGCOUNT
	.align		4
.L_64:
        /*0144*/ 	.byte	0x04, 0x2f
        /*0146*/ 	.short	(.L_66 - .L_65)
	.align		4
.L_65:
        /*0148*/ 	.word	index@(_ZN7cutlass13device_kernelIN5flash19enable_sm80_to_sm89INS1_16FlashAttnFwdSm80INS1_25CollectiveMainloopFwdSm80ILi8ELi1ELb1EN4cute5tupleIJNS5_1CILi128EEENS7_ILi64EEENS7_ILi256EEEEEELi256ENS_10bfloat16_tEfNS_4arch4Sm80ELb1ELb0ELb0ELb1ELb1ELb0ELb1ELb0EEENS1_21CollectiveEpilogueFwdINS6_IJS8_SA_S9_EEENS6_IJNS7_ILi1EEESI_SI_EEESC_SE_Li256ELb1ELb1ELb0ELb0EEENS1_19SingleTileSchedulerILb1ELb0ELb1ELi128EEEEEEEEEvNT_6ParamsE)
        /*014c*/ 	.word	0x000000ff


	//----- nvinfo : EIATTR_FRAME_SIZE
	.align		4
.L_66:
        /*0150*/ 	.byte	0x04, 0x11
        /*0152*/ 	.short	(.L_68 - .L_67)
	.align		4
.L_67:
        /*0154*/ 	.word	index@(_ZN7cutlass13device_kernelIN5flash19enable_sm80_to_sm89INS1_16FlashAttnFwdSm80INS1_25CollectiveMainloopFwdSm80ILi8ELi1ELb1EN4cute5tupleIJNS5_1CILi128EEENS7_ILi64EEENS7_ILi256EEEEEELi256ENS_10bfloat16_tEfNS_4arch4Sm80ELb1ELb0ELb0ELb1ELb1ELb0ELb1ELb0EEENS1_21CollectiveEpilogueFwdINS6_IJS8_SA_S9_EEENS6_IJNS7_ILi1EEESI_SI_EEESC_SE_Li256ELb1ELb1ELb0ELb0EEENS1_19SingleTileSchedulerILb1ELb0ELb1ELi128EEEEEEEEEvNT_6ParamsE)
        /*0158*/ 	.word	0x000000e0


	//----- nvinfo : EIATTR_REGCOUNT
	.align		4
.L_68:
        /*015c*/ 	.byte	0x04, 0x2f
        /*015e*/ 	.short	(.L_70 - .L_69)
	.align		4
.L_69:
        /*0160*/ 	.word	index@(_ZN7cutlass13device_kernelIN5flash19enable_sm80_to_sm89INS1_16FlashAttnFwdSm80INS1_25CollectiveMainloopFwdSm80ILi8ELi1ELb1EN4cute5tupleIJNS5_1CILi128EEENS7_ILi64EEENS7_ILi256EEEEEELi256ENS_10bfloat16_tEfNS_4arch4Sm80ELb1ELb0ELb0ELb0ELb1ELb0ELb1ELb0EEENS1_21CollectiveEpilogueFwdINS6_IJS8_SA_S9_EEENS6_IJNS7_ILi1EEESI_SI_EEESC_SE_Li256ELb0ELb1ELb0ELb0EEENS1_30DynamicPersistentTileSchedulerILi256ELi256ELb0ELb1ELb0EEEEEEEEEvNT_6ParamsE)
        /*0164*/ 	.word	0x000000ff


	//----- nvinfo : EIATTR_FRAME_SIZE
	.align		4
.L_70:
        /*0168*/ 	.byte	0x04, 0x11
        /*016a*/ 	.short	(.L_72 - .L_71)
	.align		4
.L_71:
        /*016c*/ 	.word	index@($__internal_14_$__cuda_sm70_shflsync_idx_p)
        /*0170*/ 	.word	0x00000000


	//----- nvinfo : EIATTR_FRAME_SIZE
	.align		4
.L_72:
        /*0174*/ 	.byte	0x04, 0x11
        /*0176*/ 	.short	(.L_74 - .L_73)
	.align		4
.L_73:
        /*0178*/ 	.word	index@($__internal_13_$__cuda_sm70_shflsync_bfly_p)
        /*017c*/ 	.word	0x00000000


	//----- nvinfo : EIATTR_FRAME_SIZE
	.align		4
.L_74:
        /*0180*/ 	.byte	0x04, 0x11
        /*0182*/ 	.short	(.L_76 - .L_75)
	.align		4
.L_75:
        /*0184*/ 	.word	index@(_ZN7cutlass13device_kernelIN5flash19enable_sm80_to_sm89INS1_16FlashAttnFwdSm80INS1_25CollectiveMainloopFwdSm80ILi8ELi1ELb1EN4cute5tupleIJNS5_1CILi128EEENS7_ILi64EEENS7_ILi256EEEEEELi256ENS_10bfloat16_tEfNS_4arch4Sm80ELb1ELb0ELb0ELb0ELb1ELb0ELb1ELb0EEENS1_21CollectiveEpilogueFwdINS6_IJS8_SA_S9_EEENS6_IJNS7_ILi1EEESI_SI_EEESC_SE_Li256ELb0ELb1ELb0ELb0EEENS1_30DynamicPersistentTileSchedulerILi256ELi256ELb0ELb1ELb0EEEEEEEEEvNT_6ParamsE)
        /*0188*/ 	.word	0x00000128


	//----- nvinfo : EIATTR_REGCOUNT
	.align		4
.L_76:
        /*018c*/ 	.byte	0x04, 0x2f
        /*018e*/ 	.short	(.L_78 - .L_77)
	.align		4
.L_77:
        /*0190*/ 	.word	index@(_ZN7cutlass13device_kernelIN5flash19enable_sm80_to_sm89INS1_16FlashAttnFwdSm80INS1_25CollectiveMainloopFwdSm80ILi8ELi1ELb0EN4cute5tupleIJNS5_1CILi128EEENS7_ILi32EEENS7_ILi256EEEEEELi256ENS_10bfloat16_tEfNS_4arch4Sm80ELb0ELb1ELb0ELb1ELb1ELb1ELb1ELb0EEENS1_21CollectiveEpilogueFwdINS6_IJS8_SA_S9_EEENS6_IJNS7_ILi1EEESI_SI_EEESC_SE_Li256ELb1ELb1ELb0ELb0EEENS1_19SingleTileSchedulerILb1ELb0ELb1ELi128EEEEEEEEEvNT_6ParamsE)
        /*0194*/ 	.word	0x000000f9


	//----- nvinfo : EIATTR_FRAME_SIZE
	.align		4
.L_78:
        /*0198*/ 	.byte	0x04, 0x11
        /*019a*/ 	.short	(.L_80 - .L_79)
	.align		4
.L_79:
        /*019c*/ 	.word	index@(_ZN7cutlass13device_kernelIN5flash19enable_sm80_to_sm89INS1_16FlashAttnFwdSm80INS1_25CollectiveMainloopFwdSm80ILi8ELi1ELb0EN4cute5tupleIJNS5_1CILi128EEENS7_ILi32EEENS7_ILi256EEEEEELi256ENS_10bfloat16_tEfNS_4arch4Sm80ELb0ELb1ELb0ELb1ELb1ELb1ELb1ELb0EEENS1_21CollectiveEpilogueFwdINS6_IJS8_SA_S9_EEENS6_IJNS7_ILi1EEESI_SI_EEESC_SE_Li256ELb1ELb1ELb0ELb0EEENS1_19SingleTileSchedulerILb1ELb0ELb1ELi128EEEEEEEEEvNT_6ParamsE)
        /*01a0*/ 	.word	0x00000000


	//----- nvinfo : EIATTR_REGCOUNT
	.align		4
.L_80:
        /*01a4*/ 	.byte	0x04, 0x2f
        /*01a6*/ 	.short	(.L_82 - .L_81)
	.align		4
.L_81:
        /*01a8*/ 	.word	index@(_ZN7cutlass13device_kernelIN5flash19enable_sm80_to_sm89INS1_16FlashAttnFwdSm80INS1_25CollectiveMainloopFwdSm80ILi8ELi1ELb1EN4cute5tupleIJNS5_1CILi128EEENS7_ILi48EEENS7_ILi256EEEEEELi256ENS_10bfloat16_tEfNS_4arch4Sm80ELb0ELb1ELb0ELb1ELb1ELb0ELb1ELb0EEENS1_21CollectiveEpilogueFwdINS6_IJS8_SA_S9_EEENS6_IJNS7_ILi1EEESI_SI_EEESC_SE_Li256ELb1ELb1ELb0ELb0EEENS1_19SingleTileSchedulerILb1ELb0ELb1ELi128EEEEEEEEEvNT_6ParamsE)
        /*01ac*/ 	.word	0x000000ff


	//----- nvinfo : EIATTR_FRAME_SIZE
	.align		4
.L_82:
        /*01b0*/ 	.byte	0x04, 0x11
        /*01b2*/ 	.short	(.L_84 - .L_83)
	.align		4
.L_83:
        /*01b4*/ 	.word	index@($__internal_12_$__cuda_sm70_shflsync_idx_p)
        /*01b8*/ 	.word	0x00000000


	//----- nvinfo : EIATTR_FRAME_SIZE
	.align		4
.L_84:
        /*01bc*/ 	.byte	0x04, 0x11
        /*01be*/ 	.short	(.L_86 - .L_85)
	.align		4
.L_85:
        /*01c0*/ 	.word	index@(_ZN7cutlass13device_kernelIN5flash19enable_sm80_to_sm89INS1_16FlashAttnFwdSm80INS1_25CollectiveMainloopFwdSm80ILi8ELi1ELb1EN4cute5tupleIJNS5_1CILi128EEENS7_ILi48EEENS7_ILi256EEEEEELi256ENS_10bfloat16_tEfNS_4arch4Sm80ELb0ELb1ELb0ELb1ELb1ELb0ELb1ELb0EEENS1_21CollectiveEpilogueFwdINS6_IJS8_SA_S9_EEENS6_IJNS7_ILi1EEESI_SI_EEESC_SE_Li256ELb1ELb1ELb0ELb0EEENS1_19SingleTileSchedulerILb1ELb0ELb1ELi128EEEEEEEEEvNT_6ParamsE)
        /*01c4*/ 	.word	0x00000080


	//----- nvinfo : EIATTR_REGCOUNT
	.align		4
.L_86:
        /*01c8*/ 	.byte	0x04, 0x2f
        /*01ca*/ 	.short	(.L_88 - .L_87)
	.align		4
.L_87:
        /*01cc*/ 	.word	index@(_ZN7cutlass13device_kernelIN5flash19enable_sm80_to_sm89INS1_16FlashAttnFwdSm80INS1_25CollectiveMainloopFwdSm80ILi8ELi1ELb1EN4cute5tupleIJNS5_1CILi128EEENS7_ILi48EEENS7_ILi256EEEEEELi256ENS_10bfloat16_tEfNS_4arch4Sm80ELb0ELb1ELb0ELb0ELb1ELb0ELb1ELb0EEENS1_21CollectiveEpilogueFwdINS6_IJS8_SA_S9_EEENS6_IJNS7_ILi1EEESI_SI_EEESC_SE_Li256ELb0ELb1ELb0ELb0EEENS1_19SingleTileSchedulerILb0ELb0ELb1ELi128EEEEEEEEEvNT_6ParamsE)
        /*01d0*/ 	.word	0x000000ff


	//----- nvinfo : EIATTR_FRAME_SIZE
	.align		4
.L_88:
        /*01d4*/ 	.byte	0x04, 0x11
        /*01d6*/ 	.short	(.L_90 - .L_89)
	.align		4
.L_89:
        /*01d8*/ 	.word	index@($__internal_11_$__cuda_sm70_shflsync_idx_p)
        /*01dc*/ 	.word	0x00000000


	//----- nvinfo : EIATTR_FRAME_SIZE
	.align		4
.L_90:
        /*01e0*/ 	.byte	0x04, 0x11
        /*01e2*/ 	.short	(.L_92 - .L_91)
	.align		4
.L_91:
        /*01e4*/ 	.word	index@(_ZN7cutlass13device_kernelIN5flash19enable_sm80_to_sm89INS1_16FlashAttnFwdSm80INS1_25CollectiveMainloopFwdSm80ILi8ELi1ELb1EN4cute5tupleIJNS5_1CILi128EEENS7_ILi48EEENS7_ILi256EEEEEELi256ENS_10bfloat16_tEfNS_4arch4Sm80ELb0ELb1ELb0ELb0ELb1ELb0ELb1ELb0EEENS1_21CollectiveEpilogueFwdINS6_IJS8_SA_S9_EEENS6_IJNS7_ILi1EEESI_SI_EEESC_SE_Li256ELb0ELb1ELb0ELb0EEENS1_19SingleTileSchedulerILb0ELb0ELb1ELi128EEEEEEEEEvNT_6ParamsE)
        /*01e8*/ 	.word	0x00000080


	//----- nvinfo : EIATTR_REGCOUNT
	.align		4
.L_92:
        /*01ec*/ 	.byte	0x04, 0x2f
        /*01ee*/ 	.short	(.L_94 - .L_93)
	.align		4
.L_93:
        /*01f0*/ 	.word	index@(_ZN7cutlass13device_kernelIN5flash19enable_sm80_to_sm89INS1_16FlashAttnFwdSm80INS1_25CollectiveMainloopFwdSm80ILi8ELi1ELb0EN4cute5tupleIJNS5_1CILi128EEENS7_ILi32EEENS7_ILi256EEEEEELi256ENS_10bfloat16_tEfNS_4arch4Sm80ELb0ELb0ELb0ELb1ELb1ELb1ELb1ELb0EEENS1_21CollectiveEpilogueFwdINS6_IJS8_SA_S9_EEENS6_IJNS7_ILi1EEESI_SI_EEESC_SE_Li256ELb1ELb1ELb0ELb0EEENS1_19SingleTileSchedulerILb1ELb0ELb1ELi128EEEEEEEEEvNT_6ParamsE)
        /*01f4*/ 	.word	0x000000f8


	//----- nvinfo : EIATTR_FRAME_SIZE
	.align		4
.L_94:
        /*01f8*/ 	.byte	0x04, 0x11
        /*01fa*/ 	.short	(.L_96 - .L_95)
	.align		4
.L_95:
        /*01fc*/ 	.word	index@(_ZN7cutlass13device_kernelIN5flash19enable_sm80_to_sm89INS1_16FlashAttnFwdSm80INS1_25CollectiveMainloopFwdSm80ILi8ELi1ELb0EN4cute5tupleIJNS5_1CILi128EEENS7_ILi32EEENS7_ILi256EEEEEELi256ENS_10bfloat16_tEfNS_4arch4Sm80ELb0ELb0ELb0ELb1ELb1ELb1ELb1ELb0EEENS1_21CollectiveEpilogueFwdINS6_IJS8_SA_S9_EEENS6_IJNS7_ILi1EEESI_SI_EEESC_SE_Li256ELb1ELb1ELb0ELb0EEENS1_19SingleTileSchedulerILb1ELb0ELb1ELi128EEEEEEEEEvNT_6ParamsE)
        /*0200*/ 	.word	0x00000000


	//----- nvinfo : EIATTR_REGCOUNT
	.align		4
.L_96:
        /*0204*/ 	.byte	0x04, 0x2f
        /*0206*/ 	.short	(.L_98 - .L_97)
	.align		4
.L_97:
        /*0208*/ 	.word	index@(_ZN7cutlass13device_kernelIN5flash19enable_sm80_to_sm89INS1_16FlashAttnFwdSm80INS1_25CollectiveMainloopFwdSm80ILi8ELi1ELb1EN4cute5tupleIJNS5_1CILi128EEENS7_ILi64EEENS7_ILi256EEEEEELi256ENS_10bfloat16_tEfNS_4arch4Sm80ELb0ELb0ELb0ELb1ELb1ELb0ELb1ELb0EEENS1_21CollectiveEpilogueFwdINS6_IJS8_SA_S9_EEENS6_IJNS7_ILi1EEESI_SI_EEESC_SE_Li256ELb1ELb1ELb0ELb0EEENS1_19SingleTileSchedulerILb1ELb0ELb1ELi128EEEEEEEEEvNT_6ParamsE)
        /*020c*/ 	.word	0x000000ff


	//----- nvinfo : EIATTR_FRAME_SIZE
	.align		4
.L_98:
        /*0210*/ 	.byte	0x04, 0x11
        /*0212*/ 	.short	(.L_100 - .L_99)
	.align		4
.L_99:
        /*0214*/ 	.word	index@(_ZN7cutlass13device_kernelIN5flash19enable_sm80_to_sm89INS1_16FlashAttnFwdSm80INS1_25CollectiveMainloopFwdSm80ILi8ELi1ELb1EN4cute5tupleIJNS5_1CILi128EEENS7_ILi64EEENS7_ILi256EEEEEELi256ENS_10bfloat16_tEfNS_4arch4Sm80ELb0ELb0ELb0ELb1ELb1ELb0ELb1ELb0EEENS1_21CollectiveEpilogueFwdINS6_IJS8_SA_S9_EEENS6_IJNS7_ILi1EEESI_SI_EEESC_SE_Li256ELb1ELb1ELb0ELb0EEENS1_19SingleTileSchedulerILb1ELb0ELb1ELi128EEEEEEEEEvNT_6ParamsE)
        /*0218*/ 	.word	0x00000098


	//----- nvinfo : EIATTR_REGCOUNT
	.align		4
.L_100:
        /*021c*/ 	.byte	0x04, 0x2f
        /*021e*/ 	.short	(.L_102 - .L_101)
	.align		4
.L_101:
        /*0220*/ 	.word	index@(_ZN7cutlass13device_kernelIN5flash19enable_sm80_to_sm89INS1_16FlashAttnFwdSm80INS1_25CollectiveMainloopFwdSm80ILi8ELi1ELb1EN4cute5tupleIJNS5_1CILi128EEENS7_ILi64EEENS7_ILi256EEEEEELi256ENS_10bfloat16_tEfNS_4arch4Sm80ELb0ELb0ELb0ELb0ELb1ELb0ELb1ELb0EEENS1_21CollectiveEpilogueFwdINS6_IJS8_SA_S9_EEENS6_IJNS7_ILi1EEESI_SI_EEESC_SE_Li256ELb0ELb1ELb0ELb0EEENS1_19SingleTileSchedulerILb0ELb0ELb1ELi128EEEEEEEEEvNT_6ParamsE)
        /*0224*/ 	.word	0x000000ff


	//----- nvinfo : EIATTR_FRAME_SIZE
	.align		4
.L_102:
        /*0228*/ 	.byte	0x04, 0x11
        /*022a*/ 	.short	(.L_104 - .L_103)
	.align		4
.L_103:
        /*022c*/ 	.word	index@(_ZN7cutlass13device_kernelIN5flash19enable_sm80_to_sm89INS1_16FlashAttnFwdSm80INS1_25CollectiveMainloopFwdSm80ILi8ELi1ELb1EN4cute5tupleIJNS5_1CILi128EEENS7_ILi64EEENS7_ILi256EEEEEELi256ENS_10bfloat16_tEfNS_4arch4Sm80ELb0ELb0ELb0ELb0ELb1ELb0ELb1ELb0EEENS1_21CollectiveEpilogueFwdINS6_IJS8_SA_S9_EEENS6_IJNS7_ILi1EEESI_SI_EEESC_SE_Li256ELb0ELb1ELb0ELb0EEENS1_19SingleTileSchedulerILb0ELb0ELb1ELi128EEEEEEEEEvNT_6ParamsE)
        /*0230*/ 	.word	0x000000b0


	//----- nvinfo : EIATTR_REGCOUNT
	.align		4
.L_104:
        /*0234*/ 	.byte	0x04, 0x2f
        /*0236*/ 	.short	(.L_106 - .L_105)
	.align		4
.L_105:
        /*0238*/ 	.word	index@(_ZN7cutlass13device_kernelIN5flash19enable_sm80_to_sm89INS1_16FlashAttnFwdSm80INS1_25CollectiveMainloopFwdSm80ILi8ELi1ELb0EN4cute5tupleIJNS5_1CILi128EEENS7_ILi48EEENS7_ILi256EEEEEELi256ENS_10bfloat16_tEfNS_4arch4Sm80ELb1ELb0ELb1ELb1ELb1ELb1ELb1ELb0EEENS1_21CollectiveEpilogueFwdINS6_IJS8_SA_S9_EEENS6_IJNS7_ILi1EEESI_SI_EEESC_SE_Li256ELb1ELb1ELb0ELb0EEENS1_19SingleTileSchedulerILb1ELb0ELb1ELi128EEEEEEEEEvNT_6ParamsE)
        /*023c*/ 	.word	0x000000ff


	//----- nvinfo : EIATTR_FRAME_SIZE
	.align		4
.L_106:
        /*0240*/ 	.byte	0x04, 0x11
        /*0242*/ 	.short	(.L_108 - .L_107)
	.align		4
.L_107:
        /*0244*/ 	.word	index@($__internal_10_$__cuda_sm70_shflsync_idx_p)
        /*0248*/ 	.word	0x00000000


	//----- nvinfo : EIATTR_FRAME_SIZE
	.align		4
.L_108:
        /*024c*/ 	.byte	0x04, 0x11
        /*024e*/ 	.short	(.L_110 - .L_109)
	.align		4
.L_109:
        /*0250*/ 	.word	index@($__internal_9_$__cuda_sm70_shflsync_bfly_p)
        /*0254*/ 	.word	0x00000000


	//----- nvinfo : EIATTR_FRAME_SIZE
	.align		4
.L_110:
        /*0258*/ 	.byte	0x04, 0x11
        /*025a*/ 	.short	(.L_112 - .L_111)
	.align		4
.L_111:
        /*025c*/ 	.word	index@($_ZN7cutlass13device_kernelIN5flash19enable_sm80_to_sm89INS1_16FlashAttnFwdSm80INS1_25CollectiveMainloopFwdSm80ILi8ELi1ELb0EN4cute5tupleIJNS5_1CILi128EEENS7_ILi48EEENS7_ILi256EEEEEELi256ENS_10bfloat16_tEfNS_4arch4Sm80ELb1ELb0ELb1ELb1ELb1ELb1ELb1ELb0EEENS1_21CollectiveEpilogueFwdINS6_IJS8_SA_S9_EEENS6_IJNS7_ILi1EEESI_SI_EEESC_SE_Li256ELb1ELb1ELb0ELb0EEENS1_19SingleTileSchedulerILb1ELb0ELb1ELi128EEEEEEEEEvNT_6ParamsE$_ZZN5flash25CollectiveMainloopFwdSm80ILi8ELi1ELb0EN4cute5tupleIJNS1_1CILi128EEENS3_ILi48EEENS3_ILi256EEEEEELi256EN7cutlass10bfloat16_tEfNS8_4arch4Sm80ELb1ELb0ELb1ELb1ELb1ELb1ELb1ELb0EE3mmaINS_16FlashAttnFwdSm80ISC_NS_21CollectiveEpilogueFwdINS2_IJS4_S6_S5_EEENS2_IJNS3_ILi1EEESH_SH_EEES9_SB_Li256ELb1ELb1ELb0ELb0EEENS_19SingleTileSchedulerILb1ELb0ELb1ELi128EEEE13SharedStorageENS1_6TensorINS1_11ArrayEngineIfLm128EEENS1_6LayoutINS2_IJNS2_IJNS3_ILi2EEESS_EEESH_NS3_ILi32EEEEEENS2_IJNS2_IJSH_SS_EEENS3_ILi0EEENS3_ILi4EEEEEEEEEENS_7SoftmaxILi2ELi0EEEEEbRKNSC_6ParamsERT0_RT1_iRKNS_16SeqlenInfoQKNewKILb1ELb1EEENS2_IJiiiiEEERT_ENKUlvE_clEv)
        /*0260*/ 	.word	0x00000000


	//----- nvinfo : EIATTR_FRAME_SIZE
	.align		4
.L_112:
        /*0264*/ 	.byte	0x04, 0x11
        /*0266*/ 	.short	(.L_114 - .L_113)
	.align		4
.L_113:
        /*0268*/ 	.word	index@(_ZN7cutlass13device_kernelIN5flash19enable_sm80_to_sm89INS1_16FlashAttnFwdSm80INS1_25CollectiveMainloopFwdSm80ILi8ELi1ELb0EN4cute5tupleIJNS5_1CILi128EEENS7_ILi48EEENS7_ILi256EEEEEELi256ENS_10bfloat16_tEfNS_4arch4Sm80ELb1ELb0ELb1ELb1ELb1ELb1ELb1ELb0EEENS1_21CollectiveEpilogueFwdINS6_IJS8_SA_S9_EEENS6_IJNS7_ILi1EEESI_SI_EEESC_SE_Li256ELb1ELb1ELb0ELb0EEENS1_19SingleTileSchedulerILb1ELb0ELb1ELi128EEEEEEEEEvNT_6ParamsE)
        /*026c*/ 	.word	0x00000078


	//----- nvinfo : EIATTR_REGCOUNT
	.align		4
.L_114:
        /*0270*/ 	.byte	0x04, 0x2f
        /*0272*/ 	.short	(.L_116 - .L_115)
	.align		4
.L_115:
        /*0274*/ 	.word	index@(_ZN7cutlass13device_kernelIN5flash19enable_sm80_to_sm89INS1_16FlashAttnFwdSm80INS1_25CollectiveMainloopFwdSm80ILi8ELi1ELb0EN4cute5tupleIJNS5_1CILi128EEENS7_ILi96EEENS7_ILi256EEEEEELi256ENS_10bfloat16_tEfNS_4arch4Sm80ELb1ELb0ELb1ELb1ELb1ELb0ELb1ELb0EEENS1_21CollectiveEpilogueFwdINS6_IJS8_SA_S9_EEENS6_IJNS7_ILi1EEESI_SI_EEESC_SE_Li256ELb1ELb1ELb0ELb0EEENS1_19SingleTileSchedulerILb1ELb0ELb1ELi128EEEEEEEEEvNT_6ParamsE)
        /*0278*/ 	.word	0x000000ff


	//----- nvinfo : EIATTR_FRAME_SIZE
	.align		4
.L_116:
        /*027c*/ 	.byte	0x04, 0x11
        /*027e*/ 	.short	(.L_118 - .L_117)
	.align		4
.L_117:
        /*0280*/ 	.word	index@(_ZN7cutlass13device_kernelIN5flash19enable_sm80_to_sm89INS1_16FlashAttnFwdSm80INS1_25CollectiveMainloopFwdSm80ILi8ELi1ELb0EN4cute5tupleIJNS5_1CILi128EEENS7_ILi96EEENS7_ILi256EEEEEELi256ENS_10bfloat16_tEfNS_4arch4Sm80ELb1ELb0ELb1ELb1ELb1ELb0ELb1ELb0EEENS1_21CollectiveEpilogueFwdINS6_IJS8_SA_S9_EEENS6_IJNS7_ILi1EEESI_SI_EEESC_SE_Li256ELb1ELb1ELb0ELb0EEENS1_19SingleTileSchedulerILb1ELb0ELb1ELi128EEEEEEEEEvNT_6ParamsE)
        /*0284*/ 	.word	0x00000070


	//----- nvinfo : EIATTR_REGCOUNT
	.align		4
.L_118:
        /*0288*/ 	.byte	0x04, 0x2f
        /*028a*/ 	.short	(.L_120 - .L_119)
	.align		4
.L_119:
        /*028c*/ 	.word	index@(_ZN7cutlass13device_kernelIN5flash19enable_sm80_to_sm89INS1_16FlashAttnFwdSm80INS1_25CollectiveMainloopFwdSm80ILi8ELi1ELb0EN4cute5tupleIJNS5_1CILi128EEENS7_ILi96EEENS7_ILi256EEEEEELi256ENS_10bfloat16_tEfNS_4arch4Sm80ELb1ELb0ELb1ELb0ELb1ELb0ELb1ELb0EEENS1_21CollectiveEpilogueFwdINS6_IJS8_SA_S9_EEENS6_IJNS7_ILi1EEESI_SI_EEESC_SE_Li256ELb0ELb1ELb0ELb0EEENS1_30DynamicPersistentTileSchedulerILi256ELi256ELb0ELb1ELb0EEEEEEEEEvNT_6ParamsE)
        /*0290*/ 	.word	0x000000ff


	//----- nvinfo : EIATTR_FRAME_SIZE
	.align		4
.L_120:
        /*0294*/ 	.byte	0x04, 0x11
        /*0296*/ 	.short	(.L_122 - .L_121)
	.align		4
.L_121:
        /*0298*/ 	.word	index@($__internal_8_$__cuda_sm70_shflsync_idx_p)
        /*029c*/ 	.word	0x00000000


	//----- nvinfo : EIATTR_FRAME_SIZE
	.align		4
.L_122:
        /*02a0*/ 	.byte	0x04, 0x11
        /*02a2*/ 	.short	(.L_124 - .L_123)
	.align		4
.L_123:
        /*02a4*/ 	.word	index@($__internal_7_$__cuda_sm70_shflsync_bfly_p)
        /*02a8*/ 	.word	0x00000000


	//----- nvinfo : EIATTR_FRAME_SIZE
	.align		4
.L_124:
        /*02ac*/ 	.byte	0x04, 0x11
        /*02ae*/ 	.short	(.L_126 - .L_125)
	.align		4
.L_125:
        /*02b0*/ 	.word	index@(_ZN7cutlass13device_kernelIN5flash19enable_sm80_to_sm89INS1_16FlashAttnFwdSm80INS1_25CollectiveMainloopFwdSm80ILi8ELi1ELb0EN4cute5tupleIJNS5_1CILi128EEENS7_ILi96EEENS7_ILi256EEEEEELi256ENS_10bfloat16_tEfNS_4arch4Sm80ELb1ELb0ELb1ELb0ELb1ELb0ELb1ELb0EEENS1_21CollectiveEpilogueFwdINS6_IJS8_SA_S9_EEENS6_IJNS7_ILi1EEESI_SI_EEESC_SE_Li256ELb0ELb1ELb0ELb0EEENS1_30DynamicPersistentTileSchedulerILi256ELi256ELb0ELb1ELb0EEEEEEEEEvNT_6ParamsE)
        /*02b4*/ 	.word	0x00000088


	//----- nvinfo : EIATTR_REGCOUNT
	.align		4
.L_126:
        /*02b8*/ 	.byte	0x04, 0x2f
        /*02ba*/ 	.short	(.L_128 - .L_127)
	.align		4
.L_127:
        /*02bc*/ 	.word	index@(_ZN7cutlass13device_kernelIN5flash19enable_sm80_to_sm89INS1_16FlashAttnFwdSm80INS1_25CollectiveMainloopFwdSm80ILi8ELi1ELb0EN4cute5tupleIJNS5_1CILi128EEENS7_ILi48EEENS7_ILi256EEEEEELi256ENS_10bfloat16_tEfNS_4arch4Sm80ELb0ELb1ELb1ELb1ELb1ELb1ELb1ELb0EEENS1_21CollectiveEpilogueFwdINS6_IJS8_SA_S9_EEENS6_IJNS7_ILi1EEESI_SI_EEESC_SE_Li256ELb1ELb1ELb0ELb0EEENS1_19SingleTileSchedulerILb1ELb0ELb1ELi128EEEEEEEEEvNT_6ParamsE)
        /*02c0*/ 	.word	0x000000ff


	//----- nvinfo : EIATTR_FRAME_SIZE
	.align		4
.L_128:
        /*02c4*/ 	.byte	0x04, 0x11
        /*02c6*/ 	.short	(.L_130 - .L_129)
	.align		4
.L_129:
        /*02c8*/ 	.word	index@($__internal_6_$__cuda_sm70_shflsync_idx_p)
        /*02cc*/ 	.word	0x00000000


	//----- nvinfo : EIATTR_FRAME_SIZE
	.align		4
.L_130:
        /*02d0*/ 	.byte	0x04, 0x11
        /*02d2*/ 	.short	(.L_132 - .L_131)
	.align		4
.L_131:
        /*02d4*/ 	.word	index@($__internal_5_$__cuda_sm70_shflsync_bfly_p)
        /*02d8*/ 	.word	0x00000000


	//----- nvinfo : EIATTR_FRAME_SIZE
	.align		4
.L_132:
        /*02dc*/ 	.byte	0x04, 0x11
        /*02de*/ 	.short	(.L_134 - .L_133)
	.align		4
.L_133:
        /*02e0*/ 	.word	index@($_ZN7cutlass13device_kernelIN5flash19enable_sm80_to_sm89INS1_16FlashAttnFwdSm80INS1_25CollectiveMainloopFwdSm80ILi8ELi1ELb0EN4cute5tupleIJNS5_1CILi128EEENS7_ILi48EEENS7_ILi256EEEEEELi256ENS_10bfloat16_tEfNS_4arch4Sm80ELb0ELb1ELb1ELb1ELb1ELb1ELb1ELb0EEENS1_21CollectiveEpilogueFwdINS6_IJS8_SA_S9_EEENS6_IJNS7_ILi1EEESI_SI_EEESC_SE_Li256ELb1ELb1ELb0ELb0EEENS1_19SingleTileSchedulerILb1ELb0ELb1ELi128EEEEEEEEEvNT_6ParamsE$_ZZN5flash25CollectiveMainloopFwdSm80ILi8ELi1ELb0EN4cute5tupleIJNS1_1CILi128EEENS3_ILi48EEENS3_ILi256EEEEEELi256EN7cutlass10bfloat16_tEfNS8_4arch4Sm80ELb0ELb1ELb1ELb1ELb1ELb1ELb1ELb0EE3mmaINS_16FlashAttnFwdSm80ISC_NS_21CollectiveEpilogueFwdINS2_IJS4_S6_S5_EEENS2_IJNS3_ILi1EEESH_SH_EEES9_SB_Li256ELb1ELb1ELb0ELb0EEENS_19SingleTileSchedulerILb1ELb0ELb1ELi128EEEE13SharedStorageENS1_6TensorINS1_11ArrayEngineIfLm128EEENS1_6LayoutINS2_IJNS2_IJNS3_ILi2EEESS_EEESH_NS3_ILi32EEEEEENS2_IJNS2_IJSH_SS_EEENS3_ILi0EEENS3_ILi4EEEEEEEEEENS_7SoftmaxILi2ELi0EEEEEbRKNSC_6ParamsERT0_RT1_iRKNS_16SeqlenInfoQKNewKILb1ELb1EEENS2_IJiiiiEEERT_ENKUlvE_clEv)
        /*02e4*/ 	.word	0x00000000


	//----- nvinfo : EIATTR_FRAME_SIZE
	.align		4
.L_134:
        /*02e8*/ 	.byte	0x04, 0x11
        /*02ea*/ 	.short	(.L_136 - .L_135)
	.align		4
.L_135:
        /*02ec*/ 	.word	index@(_ZN7cutlass13device_kernelIN5flash19enable_sm80_to_sm89INS1_16FlashAttnFwdSm80INS1_25CollectiveMainloopFwdSm80ILi8ELi1ELb0EN4cute5tupleIJNS5_1CILi128EEENS7_ILi48EEENS7_ILi256EEEEEELi256ENS_10bfloat16_tEfNS_4arch4Sm80ELb0ELb1ELb1ELb1ELb1ELb1ELb1ELb0EEENS1_21CollectiveEpilogueFwdINS6_IJS8_SA_S9_EEENS6_IJNS7_ILi1EEESI_SI_EEESC_SE_Li256ELb1ELb1ELb0ELb0EEENS1_19SingleTileSchedulerILb1ELb0ELb1ELi128EEEEEEEEEvNT_6ParamsE)
        /*02f0*/ 	.word	0x00000078


	//----- nvinfo : EIATTR_REGCOUNT
	.align		4
.L_136:
        /*02f4*/ 	.byte	0x04, 0x2f
        /*02f6*/ 	.short	(.L_138 - .L_137)
	.align		4
.L_137:
        /*02f8*/ 	.word	index@(_ZN7cutlass13device_kernelIN5flash19enable_sm80_to_sm89INS1_16FlashAttnFwdSm80INS1_25CollectiveMainloopFwdSm80ILi8ELi1ELb0EN4cute5tupleIJNS5_1CILi128EEENS7_ILi64EEENS7_ILi256EEEEEELi256ENS_10bfloat16_tEfNS_4arch4Sm80ELb0ELb1ELb1ELb1ELb1ELb0ELb1ELb0EEENS1_21CollectiveEpilogueFwdINS6_IJS8_SA_S9_EEENS6_IJNS7_ILi1EEESI_SI_EEESC_SE_Li256ELb1ELb1ELb0ELb0EEENS1_19SingleTileSchedulerILb1ELb0ELb1ELi128EEEEEEEEEvNT_6ParamsE)
        /*02fc*/ 	.word	0x000000ff


	//----- nvinfo : EIATTR_FRAME_SIZE
	.align		4
.L_138:
        /*0300*/ 	.byte	0x04, 0x11
        /*0302*/ 	.short	(.L_140 - .L_139)
	.align		4
.L_139:
        /*0304*/ 	.word	index@(_ZN7cutlass13device_kernelIN5flash19enable_sm80_to_sm89INS1_16FlashAttnFwdSm80INS1_25CollectiveMainloopFwdSm80ILi8ELi1ELb0EN4cute5tupleIJNS5_1CILi128EEENS7_ILi64EEENS7_ILi256EEEEEELi256ENS_10bfloat16_tEfNS_4arch4Sm80ELb0ELb1ELb1ELb1ELb1ELb0ELb1ELb0EEENS1_21CollectiveEpilogueFwdINS6_IJS8_SA_S9_EEENS6_IJNS7_ILi1EEESI_SI_EEESC_SE_Li256ELb1ELb1ELb0ELb0EEENS1_19SingleTileSchedulerILb1ELb0ELb1ELi128EEEEEEEEEvNT_6ParamsE)
        /*0308*/ 	.word	0x00000038


	//----- nvinfo : EIATTR_REGCOUNT
	.align		4
.L_140:
        /*030c*/ 	.byte	0x04, 0x2f
        /*030e*/ 	.short	(.L_142 - .L_141)
	.align		4
.L_141:
        /*0310*/ 	.word	index@(_ZN7cutlass13device_kernelIN5flash19enable_sm80_to_sm89INS1_16FlashAttnFwdSm80INS1_25CollectiveMainloopFwdSm80ILi8ELi1ELb0EN4cute5tupleIJNS5_1CILi128EEENS7_ILi64EEENS7_ILi256EEEEEELi256ENS_10bfloat16_tEfNS_4arch4Sm80ELb0ELb1ELb1ELb0ELb1ELb0ELb1ELb0EEENS1_21CollectiveEpilogueFwdINS6_IJS8_SA_S9_EEENS6_IJNS7_ILi1EEESI_SI_EEESC_SE_Li256ELb0ELb1ELb0ELb0EEENS1_19SingleTileSchedulerILb0ELb0ELb1ELi128EEEEEEEEEvNT_6ParamsE)
        /*0314*/ 	.word	0x000000ff


	//----- nvinfo : EIATTR_FRAME_SIZE
	.align		4
.L_142:
        /*0318*/ 	.byte	0x04, 0x11
        /*031a*/ 	.short	(.L_144 - .L_143)
	.align		4
.L_143:
        /*031c*/ 	.word	index@(_ZN7cutlass13device_kernelIN5flash19enable_sm80_to_sm89INS1_16FlashAttnFwdSm80INS1_25CollectiveMainloopFwdSm80ILi8ELi1ELb0EN4cute5tupleIJNS5_1CILi128EEENS7_ILi64EEENS7_ILi256EEEEEELi256ENS_10bfloat16_tEfNS_4arch4Sm80ELb0ELb1ELb1ELb0ELb1ELb0ELb1ELb0EEENS1_21CollectiveEpilogueFwdINS6_IJS8_SA_S9_EEENS6_IJNS7_ILi1EEESI_SI_EEESC_SE_Li256ELb0ELb1ELb0ELb0EEENS1_19SingleTileSchedulerILb0ELb0ELb1ELi128EEEEEEEEEvNT_6ParamsE)
        /*0320*/ 	.word	0x00000030


	//----- nvinfo : EIATTR_REGCOUNT
	.align		4
.L_144:
        /*0324*/ 	.byte	0x04, 0x2f
        /*0326*/ 	.short	(.L_146 - .L_145)
	.align		4
.L_145:
        /*0328*/ 	.word	index@(_ZN7cutlass13device_kernelIN5flash19enable_sm80_to_sm89INS1_16FlashAttnFwdSm80INS1_25CollectiveMainloopFwdSm80ILi8ELi1ELb0EN4cute5tupleIJNS5_1CILi128EEENS7_ILi48EEENS7_ILi256EEEEEELi256ENS_10bfloat16_tEfNS_4arch4Sm80ELb0ELb0ELb1ELb1ELb1ELb1ELb1ELb0EEENS1_21CollectiveEpilogueFwdINS6_IJS8_SA_S9_EEENS6_IJNS7_ILi1EEESI_SI_EEESC_SE_Li256ELb1ELb1ELb0ELb0EEENS1_19SingleTileSchedulerILb1ELb0ELb1ELi128EEEEEEEEEvNT_6ParamsE)
        /*032c*/ 	.word	0x000000ff


	//----- nvinfo : EIATTR_FRAME_SIZE
	.align		4
.L_146:
        /*0330*/ 	.byte	0x04, 0x11
        /*0332*/ 	.short	(.L_148 - .L_147)
	.align		4
.L_147:
        /*0334*/ 	.word	index@($__internal_4_$__cuda_sm70_shflsync_idx_p)
        /*0338*/ 	.word	0x00000000


	//----- nvinfo : EIATTR_FRAME_SIZE
	.align		4
.L_148:
        /*033c*/ 	.byte	0x04, 0x11
        /*033e*/ 	.short	(.L_150 - .L_149)
	.align		4
.L_149:
        /*0340*/ 	.word	index@(_ZN7cutlass13device_kernelIN5flash19enable_sm80_to_sm89INS1_16FlashAttnFwdSm80INS1_25CollectiveMainloopFwdSm80ILi8ELi1ELb0EN4cute5tupleIJNS5_1CILi128EEENS7_ILi48EEENS7_ILi256EEEEEELi256ENS_10bfloat16_tEfNS_4arch4Sm80ELb0ELb0ELb1ELb1ELb1ELb1ELb1ELb0EEENS1_21CollectiveEpilogueFwdINS6_IJS8_SA_S9_EEENS6_IJNS7_ILi1EEESI_SI_EEESC_SE_Li256ELb1ELb1ELb0ELb0EEENS1_19SingleTileSchedulerILb1ELb0ELb1ELi128EEEEEEEEEvNT_6ParamsE)
        /*0344*/ 	.word	0x00000000


	//----- nvinfo : EIATTR_REGCOUNT
	.align		4
.L_150:
        /*0348*/ 	.byte	0x04, 0x2f
        /*034a*/ 	.short	(.L_152 - .L_151)
	.align		4
.L_151:
        /*034c*/ 	.word	index@(_ZN7cutlass13device_kernelIN5flash19enable_sm80_to_sm89INS1_16FlashAttnFwdSm80INS1_25CollectiveMainloopFwdSm80ILi8ELi1ELb0EN4cute5tupleIJNS5_1CILi128EEENS7_ILi96EEENS7_ILi256EEEEEELi256ENS_10bfloat16_tEfNS_4arch4Sm80ELb0ELb0ELb1ELb1ELb1ELb0ELb1ELb0EEENS1_21CollectiveEpilogueFwdINS6_IJS8_SA_S9_EEENS6_IJNS7_ILi1EEESI_SI_EEESC_SE_Li256ELb1ELb1ELb0ELb0EEENS1_19SingleTileSchedulerILb1ELb0ELb1ELi128EEEEEEEEEvNT_6ParamsE)
        /*0350*/ 	.word	0x000000ff


	//----- nvinfo : EIATTR_FRAME_SIZE
	.align		4
.L_152:
        /*0354*/ 	.byte	0x04, 0x11
        /*0356*/ 	.short	(.L_154 - .L_153)
	.align		4
.L_153:
        /*0358*/ 	.word	index@(_ZN7cutlass13device_kernelIN5flash19enable_sm80_to_sm89INS1_16FlashAttnFwdSm80INS1_25CollectiveMainloopFwdSm80ILi8ELi1ELb0EN4cute5tupleIJNS5_1CILi128EEENS7_ILi96EEENS7_ILi256EEEEEELi256ENS_10bfloat16_tEfNS_4arch4Sm80ELb0ELb0ELb1ELb1ELb1ELb0ELb1ELb0EEENS1_21CollectiveEpilogueFwdINS6_IJS8_SA_S9_EEENS6_IJNS7_ILi1EEESI_SI_EEESC_SE_Li256ELb1ELb1ELb0ELb0EEENS1_19SingleTileSchedulerILb1ELb0ELb1ELi128EEEEEEEEEvNT_6ParamsE)
        /*035c*/ 	.word	0x00000060


	//----- nvinfo : EIATTR_REGCOUNT
	.align		4
.L_154:
        /*0360*/ 	.byte	0x04, 0x2f
        /*0362*/ 	.short	(.L_156 - .L_155)
	.align		4
.L_155:
        /*0364*/ 	.word	index@(_ZN7cutlass13device_kernelIN5flash19enable_sm80_to_sm89INS1_16FlashAttnFwdSm80INS1_25CollectiveMainloopFwdSm80ILi8ELi1ELb0EN4cute5tupleIJNS5_1CILi128EEENS7_ILi96EEENS7_ILi256EEEEEELi256ENS_10bfloat16_tEfNS_4arch4Sm80ELb0ELb0ELb1ELb0ELb1ELb0ELb1ELb0EEENS1_21CollectiveEpilogueFwdINS6_IJS8_SA_S9_EEENS6_IJNS7_ILi1EEESI_SI_EEESC_SE_Li256ELb0ELb1ELb0ELb0EEENS1_19SingleTileSchedulerILb0ELb0ELb1ELi128EEEEEEEEEvNT_6ParamsE)
        /*0368*/ 	.word	0x000000ff


	//----- nvinfo : EIATTR_FRAME_SIZE
	.align		4
.L_156:
        /*036c*/ 	.byte	0x04, 0x11
        /*036e*/ 	.short	(.L_158 - .L_157)
	.align		4
.L_157:
        /*0370*/ 	.word	index@(_ZN7cutlass13device_kernelIN5flash19enable_sm80_to_sm89INS1_16FlashAttnFwdSm80INS1_25CollectiveMainloopFwdSm80ILi8ELi1ELb0EN4cute5tupleIJNS5_1CILi128EEENS7_ILi96EEENS7_ILi256EEEEEELi256ENS_10bfloat16_tEfNS_4arch4Sm80ELb0ELb0ELb1ELb0ELb1ELb0ELb1ELb0EEENS1_21CollectiveEpilogueFwdINS6_IJS8_SA_S9_EEENS6_IJNS7_ILi1EEESI_SI_EEESC_SE_Li256ELb0ELb1ELb0ELb0EEENS1_19SingleTileSchedulerILb0ELb0ELb1ELi128EEEEEEEEEvNT_6ParamsE)
        /*0374*/ 	.word	0x00000090


	//----- nvinfo : EIATTR_REGCOUNT
	.align		4
.L_158:
        /*0378*/ 	.byte	0x04, 0x2f
        /*037a*/ 	.short	(.L_160 - .L_159)
	.align		4
.L_159:
        /*037c*/ 	.word	index@(_ZN7cutlass13device_kernelIN5flash19enable_sm80_to_sm89INS1_16FlashAttnFwdSm80INS1_25CollectiveMainloopFwdSm80ILi8ELi1ELb0EN4cute5tupleIJNS5_1CILi128EEENS7_ILi32EEENS7_ILi256EEEEEELi256ENS_10bfloat16_tEfNS_4arch4Sm80ELb1ELb0ELb1ELb1ELb1ELb1ELb1ELb0EEENS1_21CollectiveEpilogueFwdINS6_IJS8_SA_S9_EEENS6_IJNS7_ILi1EEESI_SI_EEESC_SE_Li256ELb1ELb1ELb0ELb0EEENS1_19SingleTileSchedulerILb1ELb0ELb1ELi128EEEEEEEEEvNT_6ParamsE)
        /*0380*/ 	.word	0x000000fb


	//----- nvinfo : EIATTR_FRAME_SIZE
	.align		4
.L_160:
        /*0384*/ 	.byte	0x04, 0x11
        /*0386*/ 	.short	(.L_162 - .L_161)
	.align		4
.L_161:
        /*0388*/ 	.word	index@(_ZN7cutlass13device_kernelIN5flash19enable_sm80_to_sm89INS1_16FlashAttnFwdSm80INS1_25CollectiveMainloopFwdSm80ILi8ELi1ELb0EN4cute5tupleIJNS5_1CILi128EEENS7_ILi32EEENS7_ILi256EEEEEELi256ENS_10bfloat16_tEfNS_4arch4Sm80ELb1ELb0ELb1ELb1ELb1ELb1ELb1ELb0EEENS1_21CollectiveEpilogueFwdINS6_IJS8_SA_S9_EEENS6_IJNS7_ILi1EEESI_SI_EEESC_SE_Li256ELb1ELb1ELb0ELb0EEENS1_19SingleTileSchedulerILb1ELb0ELb1ELi128EEEEEEEEEvNT_6ParamsE)
        /*038c*/ 	.word	0x00000000


	//----- nvinfo : EIATTR_REGCOUNT
	.align		4
.L_162:
        /*0390*/ 	.byte	0x04, 0x2f
        /*0392*/ 	.short	(.L_164 - .L_163)
	.align		4
.L_163:
        /*0394*/ 	.word	index@(_ZN7cutlass13device_kernelIN5flash19enable_sm80_to_sm89INS1_16FlashAttnFwdSm80INS1_25CollectiveMainloopFwdSm80ILi8ELi1ELb1EN4cute5tupleIJNS5_1CILi128EEENS7_ILi64EEENS7_ILi256EEEEEELi256ENS_10bfloat16_tEfNS_4arch4Sm80ELb1ELb0ELb1ELb1ELb1ELb0ELb1ELb0EEENS1_21CollectiveEpilogueFwdINS6_IJS8_SA_S9_EEENS6_IJNS7_ILi1EEESI_SI_EEESC_SE_Li256ELb1ELb1ELb0ELb0EEENS1_19SingleTileSchedulerILb1ELb0ELb1ELi128EEEEEEEEEvNT_6ParamsE)
        /*0398*/ 	.word	0x000000ff


	//----- nvinfo : EIATTR_FRAME_SIZE
	.align		4
.L_164:
        /*039c*/ 	.byte	0x04, 0x11
        /*039e*/ 	.short	(.L_166 - .L_165)
	.align		4
.L_165:
        /*03a0*/ 	.word	index@(_ZN7cutlass13device_kernelIN5flash19enable_sm80_to_sm89INS1_16FlashAttnFwdSm80INS1_25CollectiveMainloopFwdSm80ILi8ELi1ELb1EN4cute5tupleIJNS5_1CILi128EEENS7_ILi64EEENS7_ILi256EEEEEELi256ENS_10bfloat16_tEfNS_4arch4Sm80ELb1ELb0ELb1ELb1ELb1ELb0ELb1ELb0EEENS1_21CollectiveEpilogueFwdINS6_IJS8_SA_S9_EEENS6_IJNS7_ILi1EEESI_SI_EEESC_SE_Li256ELb1ELb1ELb0ELb0EEENS1_19SingleTileSchedulerILb1ELb0ELb1ELi128EEEEEEEEEvNT_6ParamsE)
        /*03a4*/ 	.word	0x00000108


	//----- nvinfo : EIATTR_REGCOUNT
	.align		4
.L_166:
        /*03a8*/ 	.byte	0x04, 0x2f
        /*03aa*/ 	.short	(.L_168 - .L_167)
	.align		4
.L_167:
        /*03ac*/ 	.word	index@(_ZN7cutlass13device_kernelIN5flash19enable_sm80_to_sm89INS1_16FlashAttnFwdSm80INS1_25CollectiveMainloopFwdSm80ILi8ELi1ELb1EN4cute5tupleIJNS5_1CILi128EEENS7_ILi64EEENS7_ILi256EEEEEELi256ENS_10bfloat16_tEfNS_4arch4Sm80ELb1ELb0ELb1ELb0ELb1ELb0ELb1ELb0EEENS1_21CollectiveEpilogueFwdINS6_IJS8_SA_S9_EEENS6_IJNS7_ILi1EEESI_SI_EEESC_SE_Li256ELb0ELb1ELb0ELb0EEENS1_30DynamicPersistentTileSchedulerILi256ELi256ELb0ELb1ELb0EEEEEEEEEvNT_6ParamsE)
        /*03b0*/ 	.word	0x000000ff


	//----- nvinfo : EIATTR_FRAME_SIZE
	.align		4
.L_168:
        /*03b4*/ 	.byte	0x04, 0x11
        /*03b6*/ 	.short	(.L_170 - .L_169)
	.align		4
.L_169:
        /*03b8*/ 	.word	index@($__internal_3_$__cuda_sm70_shflsync_idx_p)
        /*03bc*/ 	.word	0x00000000


	//----- nvinfo : EIATTR_FRAME_SIZE
	.align		4
.L_170:
        /*03c0*/ 	.byte	0x04, 0x11
        /*03c2*/ 	.short	(.L_172 - .L_171)
	.align		4
.L_171:
        /*03c4*/ 	.word	index@($__internal_2_$__cuda_sm70_shflsync_bfly_p)
        /*03c8*/ 	.word	0x00000000


	//----- nvinfo : EIATTR_FRAME_SIZE
	.align		4
.L_172:
        /*03cc*/ 	.byte	0x04, 0x11
        /*03ce*/ 	.short	(.L_174 - .L_173)
	.align		4
.L_173:
        /*03d0*/ 	.word	index@(_ZN7cutlass13device_kernelIN5flash19enable_sm80_to_sm89INS1_16FlashAttnFwdSm80INS1_25CollectiveMainloopFwdSm80ILi8ELi1ELb1EN4cute5tupleIJNS5_1CILi128EEENS7_ILi64EEENS7_ILi256EEEEEELi256ENS_10bfloat16_tEfNS_4arch4Sm80ELb1ELb0ELb1ELb0ELb1ELb0ELb1ELb0EEENS1_21CollectiveEpilogueFwdINS6_IJS8_SA_S9_EEENS6_IJNS7_ILi1EEESI_SI_EEESC_SE_Li256ELb0ELb1ELb0ELb0EEENS1_30DynamicPersistentTileSchedulerILi256ELi256ELb0ELb1ELb0EEEEEEEEEvNT_6ParamsE)
        /*03d4*/ 	.word	0x00000130


	//----- nvinfo : EIATTR_REGCOUNT
	.align		4
.L_174:
        /*03d8*/ 	.byte	0x04, 0x2f
        /*03da*/ 	.short	(.L_176 - .L_175)
	.align		4
.L_175:
        /*03dc*/ 	.word	index@(_ZN7cutlass13device_kernelIN5flash19enable_sm80_to_sm89INS1_16FlashAttnFwdSm80INS1_25CollectiveMainloopFwdSm80ILi8ELi1ELb0EN4cute5tupleIJNS5_1CILi128EEENS7_ILi32EEENS7_ILi256EEEEEELi256ENS_10bfloat16_tEfNS_4arch4Sm80ELb0ELb1ELb1ELb1ELb1ELb1ELb1ELb0EEENS1_21CollectiveEpilogueFwdINS6_IJS8_SA_S9_EEENS6_IJNS7_ILi1EEESI_SI_EEESC_SE_Li256ELb1ELb1ELb0ELb0EEENS1_19SingleTileSchedulerILb1ELb0ELb1ELi128EEEEEEEEEvNT_6ParamsE)
        /*03e0*/ 	.word	0x000000fb


	//----- nvinfo : EIATTR_FRAME_SIZE
	.align		4
.L_176:
        /*03e4*/ 	.byte	0x04, 0x11
        /*03e6*/ 	.short	(.L_178 - .L_177)
	.align		4
.L_177:
        /*03e8*/ 	.word	index@(_ZN7cutlass13device_kernelIN5flash19enable_sm80_to_sm89INS1_16FlashAttnFwdSm80INS1_25CollectiveMainloopFwdSm80ILi8ELi1ELb0EN4cute5tupleIJNS5_1CILi128EEENS7_ILi32EEENS7_ILi256EEEEEELi256ENS_10bfloat16_tEfNS_4arch4Sm80ELb0ELb1ELb1ELb1ELb1ELb1ELb1ELb0EEENS1_21CollectiveEpilogueFwdINS6_IJS8_SA_S9_EEENS6_IJNS7_ILi1EEESI_SI_EEESC_SE_Li256ELb1ELb1ELb0ELb0EEENS1_19SingleTileSchedulerILb1ELb0ELb1ELi128EEEEEEEEEvNT_6ParamsE)
        /*03ec*/ 	.word	0x00000000


	//----- nvinfo : EIATTR_REGCOUNT
	.align		4
.L_178:
        /*03f0*/ 	.byte	0x04, 0x2f
        /*03f2*/ 	.short	(.L_180 - .L_179)
	.align		4
.L_179:
        /*03f4*/ 	.word	index@(_ZN7cutlass13device_kernelIN5flash19enable_sm80_to_sm89INS1_16FlashAttnFwdSm80INS1_25CollectiveMainloopFwdSm80ILi8ELi1ELb1EN4cute5tupleIJNS5_1CILi128EEENS7_ILi48EEENS7_ILi256EEEEEELi256ENS_10bfloat16_tEfNS_4arch4Sm80ELb0ELb1ELb1ELb1ELb1ELb0ELb1ELb0EEENS1_21CollectiveEpilogueFwdINS6_IJS8_SA_S9_EEENS6_IJNS7_ILi1EEESI_SI_EEESC_SE_Li256ELb1ELb1ELb0ELb0EEENS1_19SingleTileSchedulerILb1ELb0ELb1ELi128EEEEEEEEEvNT_6ParamsE)
        /*03f8*/ 	.word	0x000000ff


	//----- nvinfo : EIATTR_FRAME_SIZE
	.align		4
.L_180:
        /*03fc*/ 	.byte	0x04, 0x11
        /*03fe*/ 	.short	(.L_182 - .L_181)
	.align		4
.L_181:
        /*0400*/ 	.word	index@($__internal_1_$__cuda_sm70_shflsync_idx_p)
        /*0404*/ 	.word	0x00000000


	//----- nvinfo : EIATTR_FRAME_SIZE
	.align		4
.L_182:
        /*0408*/ 	.byte	0x04, 0x11
        /*040a*/ 	.short	(.L_184 - .L_183)
	.align		4
.L_183:
        /*040c*/ 	.word	index@(_ZN7cutlass13device_kernelIN5flash19enable_sm80_to_sm89INS1_16FlashAttnFwdSm80INS1_25CollectiveMainloopFwdSm80ILi8ELi1ELb1EN4cute5tupleIJNS5_1CILi128EEENS7_ILi48EEENS7_ILi256EEEEEELi256ENS_10bfloat16_tEfNS_4arch4Sm80ELb0ELb1ELb1ELb1ELb1ELb0ELb1ELb0EEENS1_21CollectiveEpilogueFwdINS6_IJS8_SA_S9_EEENS6_IJNS7_ILi1EEESI_SI_EEESC_SE_Li256ELb1ELb1ELb0ELb0EEENS1_19SingleTileSchedulerILb1ELb0ELb1ELi128EEEEEEEEEvNT_6ParamsE)
        /*0410*/ 	.word	0x00000068


	//----- nvinfo : EIATTR_REGCOUNT
	.align		4
.L_184:
        /*0414*/ 	.byte	0x04, 0x2f
        /*0416*/ 	.short	(.L_186 - .L_185)
	.align		4
.L_185:
        /*0418*/ 	.word	index@(_ZN7cutlass13device_kernelIN5flash19enable_sm80_to_sm89INS1_16FlashAttnFwdSm80INS1_25CollectiveMainloopFwdSm80ILi8ELi1ELb1EN4cute5tupleIJNS5_1CILi128EEENS7_ILi48EEENS7_ILi256EEEEEELi256ENS_10bfloat16_tEfNS_4arch4Sm80ELb0ELb1ELb1ELb0ELb1ELb0ELb1ELb0EEENS1_21CollectiveEpilogueFwdINS6_IJS8_SA_S9_EEENS6_IJNS7_ILi1EEESI_SI_EEESC_SE_Li256ELb0ELb1ELb0ELb0EEENS1_19SingleTileSchedulerILb0ELb0ELb1ELi128EEEEEEEEEvNT_6ParamsE)
        /*041c*/ 	.word	0x000000ff


	//----- nvinfo : EIATTR_FRAME_SIZE
	.align		4
.L_186:
        /*0420*/ 	.byte	0x04, 0x11
        /*0422*/ 	.short	(.L_188 - .L_187)
	.align		4
.L_187:
        /*0424*/ 	.word	index@($__internal_0_$__cuda_sm70_shflsync_idx_p)
        /*0428*/ 	.word	0x00000000


	//----- nvinfo : EIATTR_FRAME_SIZE
	.align		4
.L_188:
        /*042c*/ 	.byte	0x04, 0x11
        /*042e*/ 	.short	(.L_190 - .L_189)
	.align		4
.L_189:
        /*0430*/ 	.word	index@(_ZN7cutlass13device_kernelIN5flash19enable_sm80_to_sm89INS1_16FlashAttnFwdSm80INS1_25CollectiveMainloopFwdSm80ILi8ELi1ELb1EN4cute5tupleIJNS5_1CILi128EEENS7_ILi48EEENS7_ILi256EEEEEELi256ENS_10bfloat16_tEfNS_4arch4Sm80ELb0ELb1ELb1ELb0ELb1ELb0ELb1ELb0EEENS1_21CollectiveEpilogueFwdINS6_IJS8_SA_S9_EEENS6_IJNS7_ILi1EEESI_SI_EEESC_SE_Li256ELb0ELb1ELb0ELb0EEENS1_19SingleTileSchedulerILb0ELb0ELb1ELi128EEEEEEEEEvNT_6ParamsE)
        /*0434*/ 	.word	0x00000068


	//----- nvinfo : EIATTR_REGCOUNT
	.align		4
.L_190:
        /*0438*/ 	.byte	0x04, 0x2f
        /*043a*/ 	.short	(.L_192 - .L_191)
	.align		4
.L_191:
        /*043c*/ 	.word	index@(_ZN7cutlass13device_kernelIN5flash19enable_sm80_to_sm89INS1_16FlashAttnFwdSm80INS1_25CollectiveMainloopFwdSm80ILi8ELi1ELb0EN4cute5tupleIJNS5_1CILi128EEENS7_ILi32EEENS7_ILi256EEEEEELi256ENS_10bfloat16_tEfNS_4arch4Sm80ELb0ELb0ELb1ELb1ELb1ELb1ELb1ELb0EEENS1_21CollectiveEpilogueFwdINS6_IJS8_SA_S9_EEENS6_IJNS7_ILi1EEESI_SI_EEESC_SE_Li256ELb1ELb1ELb0ELb0EEENS1_19SingleTileSchedulerILb1ELb0ELb1ELi128EEEEEEEEEvNT_6ParamsE)
        /*0440*/ 	.word	0x000000f8


	//----- nvinfo : EIATTR_FRAME_SIZE
	.align		4
.L_192:
        /*0444*/ 	.byte	0x04, 0x11
        /*0446*/ 	.short	(.L_194 - .L_193)
	.align		4
.L_193:
        /*0448*/ 	.word	index@(_ZN7cutlass13device_kernelIN5flash19enable_sm80_to_sm89INS1_16FlashAttnFwdSm80INS1_25CollectiveMainloopFwdSm80ILi8ELi1ELb0EN4cute5tupleIJNS5_1CILi128EEENS7_ILi32EEENS7_ILi256EEEEEELi256ENS_10bfloat16_tEfNS_4arch4Sm80ELb0ELb0ELb1ELb1ELb1ELb1ELb1ELb0EEENS1_21CollectiveEpilogueFwdINS6_IJS8_SA_S9_EEENS6_IJNS7_ILi1EEESI_SI_EEESC_SE_Li256ELb1ELb1ELb0ELb0EEENS1_19SingleTileSchedulerILb1ELb0ELb1ELi128EEEEEEEEEvNT_6ParamsE)
        /*044c*/ 	.word	0x00000000


	//----- nvinfo : EIATTR_REGCOUNT
	.align		4
.L_194:
        /*0450*/ 	.byte	0x04, 0x2f
        /*0452*/ 	.short	(.L_196 - .L_195)
	.align		4
.L_195:
        /*0454*/ 	.word	index@(_ZN7cutlass13device_kernelIN5flash19enable_sm80_to_sm89INS1_16FlashAttnFwdSm80INS1_25CollectiveMainloopFwdSm80ILi8ELi1ELb1EN4cute5tupleIJNS5_1CILi128EEENS7_ILi64EEENS7_ILi256EEEEEELi256ENS_10bfloat16_tEfNS_4arch4Sm80ELb0ELb0ELb1ELb1ELb1ELb0ELb1ELb0EEENS1_21CollectiveEpilogueFwdINS6_IJS8_SA_S9_EEENS6_IJNS7_ILi1EEESI_SI_EEESC_SE_Li256ELb1ELb1ELb0ELb0EEENS1_19SingleTileSchedulerILb1ELb0ELb1ELi128EEEEEEEEEvNT_6ParamsE)
        /*0458*/ 	.word	0x000000ff


	//----- nvinfo : EIATTR_FRAME_SIZE
	.align		4
.L_196:
        /*045c*/ 	.byte	0x04, 0x11
        /*045e*/ 	.short	(.L_198 - .L_197)
	.align		4
.L_197:
        /*0460*/ 	.word	index@(_ZN7cutlass13device_kernelIN5flash19enable_sm80_to_sm89INS1_16FlashAttnFwdSm80INS1_25CollectiveMainloopFwdSm80ILi8ELi1ELb1EN4cute5tupleIJNS5_1CILi128EEENS7_ILi64EEENS7_ILi256EEEEEELi256ENS_10bfloat16_tEfNS_4arch4Sm80ELb0ELb0ELb1ELb1ELb1ELb0ELb1ELb0EEENS1_21CollectiveEpilogueFwdINS6_IJS8_SA_S9_EEENS6_IJNS7_ILi1EEESI_SI_EEESC_SE_Li256ELb1ELb1ELb0ELb0EEENS1_19SingleTileSchedulerILb1ELb0ELb1ELi128EEEEEEEEEvNT_6ParamsE)
        /*0464*/ 	.word	0x000000a8


	//----- nvinfo : EIATTR_REGCOUNT
	.align		4
.L_198:
        /*0468*/ 	.byte	0x04, 0x2f
        /*046a*/ 	.short	(.L_200 - .L_199)
	.align		4
.L_199:
        /*046c*/ 	.word	index@(_ZN7cutlass13device_kernelIN5flash19enable_sm80_to_sm89INS1_16FlashAttnFwdSm80INS1_25CollectiveMainloopFwdSm80ILi8ELi1ELb1EN4cute5tupleIJNS5_1CILi128EEENS7_ILi64EEENS7_ILi256EEEEEELi256ENS_10bfloat16_tEfNS_4arch4Sm80ELb0ELb0ELb1ELb0ELb1ELb0ELb1ELb0EEENS1_21CollectiveEpilogueFwdINS6_IJS8_SA_S9_EEENS6_IJNS7_ILi1EEESI_SI_EEESC_SE_Li256ELb0ELb1ELb0ELb0EEENS1_19SingleTileSchedulerILb0ELb0ELb1ELi128EEEEEEEEEvNT_6ParamsE)
        /*0470*/ 	.word	0x000000ff


	//----- nvinfo : EIATTR_FRAME_SIZE
	.align		4
.L_200:
        /*0474*/ 	.byte	0x04, 0x11
        /*0476*/ 	.short	(.L_202 - .L_201)
	.align		4
.L_201:
        /*0478*/ 	.word	index@(_ZN7cutlass13device_kernelIN5flash19enable_sm80_to_sm89INS1_16FlashAttnFwdSm80INS1_25CollectiveMainloopFwdSm80ILi8ELi1ELb1EN4cute5tupleIJNS5_1CILi128EEENS7_ILi64EEENS7_ILi256EEEEEELi256ENS_10bfloat16_tEfNS_4arch4Sm80ELb0ELb0ELb1ELb0ELb1ELb0ELb1ELb0EEENS1_21CollectiveEpilogueFwdINS6_IJS8_SA_S9_EEENS6_IJNS7_ILi1EEESI_SI_EEESC_SE_Li256ELb0ELb1ELb0ELb0EEENS1_19SingleTileSchedulerILb0ELb0ELb1ELi128EEEEEEEEEvNT_6ParamsE)
        /*047c*/ 	.word	0x000000c0


	//----- nvinfo : EIATTR_MIN_STACK_SIZE
	.align		4
.L_202:
        /*0480*/ 	.byte	0x04, 0x12
        /*0482*/ 	.short	(.L_204 - .L_203)
	.align		4
.L_203:
        /*0484*/ 	.word	index@(_ZN7cutlass13device_kernelIN5flash19enable_sm80_to_sm89INS1_16FlashAttnFwdSm80INS1_25CollectiveMainloopFwdSm80ILi8ELi1ELb1EN4cute5tupleIJNS5_1CILi128EEENS7_ILi64EEENS7_ILi256EEEEEELi256ENS_10bfloat16_tEfNS_4arch4Sm80ELb0ELb0ELb1ELb0ELb1ELb0ELb1ELb0EEENS1_21CollectiveEpilogueFwdINS6_IJS8_SA_S9_EEENS6_IJNS7_ILi1EEESI_SI_EEESC_SE_Li256ELb0ELb1ELb0ELb0EEENS1_19SingleTileSchedulerILb0ELb0ELb1ELi128EEEEEEEEEvNT_6ParamsE)
        /*0488*/ 	.word	0x000000c0


	//----- nvinfo : EIATTR_MIN_STACK_SIZE
	.align		4
.L_204:
        /*048c*/ 	.byte	0x04, 0x12
        /*048e*/ 	.short	(.L_206 - .L_205)
	.align		4
.L_205:
        /*0490*/ 	.word	index@(_ZN7cutlass13device_kernelIN5flash19enable_sm80_to_sm89INS1_16FlashAttnFwdSm80INS1_25CollectiveMainloopFwdSm80ILi8ELi1ELb1EN4cute5tupleIJNS5_1CILi128EEENS7_ILi64EEENS7_ILi256EEEEEELi256ENS_10bfloat16_tEfNS_4arch4Sm80ELb0ELb0ELb1ELb1ELb1ELb0ELb1ELb0EEENS1_21CollectiveEpilogueFwdINS6_IJS8_SA_S9_EEENS6_IJNS7_ILi1EEESI_SI_EEESC_SE_Li256ELb1ELb1ELb0ELb0EEENS1_19SingleTileSchedulerILb1ELb0ELb1ELi128EEEEEEEEEvNT_6ParamsE)
        /*0494*/ 	.word	0x000000a8


	//----- nvinfo : EIATTR_MIN_STACK_SIZE
	.align		4
.L_206:
        /*0498*/ 	.byte	0x04, 0x12
        /*049a*/ 	.short	(.L_208 - .L_207)
	.align		4
.L_207:
        /*049c*/ 	.word	index@(_ZN7cutlass13device_kernelIN5flash19enable_sm80_to_sm89INS1_16FlashAttnFwdSm80INS1_25CollectiveMainloopFwdSm80ILi8ELi1ELb0EN4cute5tupleIJNS5_1CILi128EEENS7_ILi32EEENS7_ILi256EEEEEELi256ENS_10bfloat16_tEfNS_4arch4Sm80ELb0ELb0ELb1ELb1ELb1ELb1ELb1ELb0EEENS1_21CollectiveEpilogueFwdINS6_IJS8_SA_S9_EEENS6_IJNS7_ILi1EEESI_SI_EEESC_SE_Li256ELb1ELb1ELb0ELb0EEENS1_19SingleTileSchedulerILb1ELb0ELb1ELi128EEEEEEEEEvNT_6ParamsE)
        /*04a0*/ 	.word	0x00000000


	//----- nvinfo : EIATTR_MIN_STACK_SIZE
	.align		4
.L_208:
        /*04a4*/ 	.byte	0x04, 0x12
        /*04a6*/ 	.short	(.L_210 - .L_209)
	.align		4
.L_209:
        /*04a8*/ 	.word	index@(_ZN7cutlass13device_kernelIN5flash19enable_sm80_to_sm89INS1_16FlashAttnFwdSm80INS1_25CollectiveMainloopFwdSm80ILi8ELi1ELb1EN4cute5tupleIJNS5_1CILi128EEENS7_ILi48EEENS7_ILi256EEEEEELi256ENS_10bfloat16_tEfNS_4arch4Sm80ELb0ELb1ELb1ELb0ELb1ELb0ELb1ELb0EEENS1_21CollectiveEpilogueFwdINS6_IJS8_SA_S9_EEENS6_IJNS7_ILi1EEESI_SI_EEESC_SE_Li256ELb0ELb1ELb0ELb0EEENS1_19SingleTileSchedulerILb0ELb0ELb1ELi128EEEEEEEEEvNT_6ParamsE)
        /*04ac*/ 	.word	0x00000068


	//----- nvinfo : EIATTR_MIN_STACK_SIZE
	.align		4
.L_210:
        /*04b0*/ 	.byte	0x04, 0x12
        /*04b2*/ 	.short	(.L_212 - .L_211)
	.align		4
.L_211:
        /*04b4*/ 	.word	index@(_ZN7cutlass13device_kernelIN5flash19enable_sm80_to_sm89INS1_16FlashAttnFwdSm80INS1_25CollectiveMainloopFwdSm80ILi8ELi1ELb1EN4cute5tupleIJNS5_1CILi128EEENS7_ILi48EEENS7_ILi256EEEEEELi256ENS_10bfloat16_tEfNS_4arch4Sm80ELb0ELb1ELb1ELb1ELb1ELb0ELb1ELb0EEENS1_21CollectiveEpilogueFwdINS6_IJS8_SA_S9_EEENS6_IJNS7_ILi1EEESI_SI_EEESC_SE_Li256ELb1ELb1ELb0ELb0EEENS1_19SingleTileSchedulerILb1ELb0ELb1ELi128EEEEEEEEEvNT_6ParamsE)
        /*04b8*/ 	.word	0x00000068


	//----- nvinfo : EIATTR_MIN_STACK_SIZE
	.align		4
.L_212:
        /*04bc*/ 	.byte	0x04, 0x12
        /*04be*/ 	.short	(.L_214 - .L_213)
	.align		4
.L_213:
        /*04c0*/ 	.word	index@(_ZN7cutlass13device_kernelIN5flash19enable_sm80_to_sm89INS1_16FlashAttnFwdSm80INS1_25CollectiveMainloopFwdSm80ILi8ELi1ELb0EN4cute5tupleIJNS5_1CILi128EEENS7_ILi32EEENS7_ILi256EEEEEELi256ENS_10bfloat16_tEfNS_4arch4Sm80ELb0ELb1ELb1ELb1ELb1ELb1ELb1ELb0EEENS1_21CollectiveEpilogueFwdINS6_IJS8_SA_S9_EEENS6_IJNS7_ILi1EEESI_SI_EEESC_SE_Li256ELb1ELb1ELb0ELb0EEENS1_19SingleTileSchedulerILb1ELb0ELb1ELi128EEEEEEEEEvNT_6ParamsE)
        /*04c4*/ 	.word	0x00000000


	//----- nvinfo : EIATTR_MIN_STACK_SIZE
	.align		4
.L_214:
        /*04c8*/ 	.byte	0x04, 0x12
        /*04ca*/ 	.short	(.L_216 - .L_215)
	.align		4
.L_215:
        /*04cc*/ 	.word	index@(_ZN7cutlass13device_kernelIN5flash19enable_sm80_to_sm89INS1_16FlashAttnFwdSm80INS1_25CollectiveMainloopFwdSm80ILi8ELi1ELb1EN4cute5tupleIJNS5_1CILi128EEENS7_ILi64EEENS7_ILi256EEEEEELi256ENS_10bfloat16_tEfNS_4arch4Sm80ELb1ELb0ELb1ELb0ELb1ELb0ELb1ELb0EEENS1_21CollectiveEpilogueFwdINS6_IJS8_SA_S9_EEENS6_IJNS7_ILi1EEESI_SI_EEESC_SE_Li256ELb0ELb1ELb0ELb0EEENS1_30DynamicPersistentTileSchedulerILi256ELi256ELb0ELb1ELb0EEEEEEEEEvNT_6ParamsE)
        /*04d0*/ 	.word	0x00000130


	//----- nvinfo : EIATTR_MIN_STACK_SIZE
	.align		4
.L_216:
        /*04d4*/ 	.byte	0x04, 0x12
        /*04d6*/ 	.short	(.L_218 - .L_217)
	.align		4
.L_217:
        /*04d8*/ 	.word	index@(_ZN7cutlass13device_kernelIN5flash19enable_sm80_to_sm89INS1_16FlashAttnFwdSm80INS1_25CollectiveMainloopFwdSm80ILi8ELi1ELb1EN4cute5tupleIJNS5_1CILi128EEENS7_ILi64EEENS7_ILi256EEEEEELi256ENS_10bfloat16_tEfNS_4arch4Sm80ELb1ELb0ELb1ELb1ELb1ELb0ELb1ELb0EEENS1_21CollectiveEpilogueFwdINS6_IJS8_SA_S9_EEENS6_IJNS7_ILi1EEESI_SI_EEESC_SE_Li256ELb1ELb1ELb0ELb0EEENS1_19SingleTileSchedulerILb1ELb0ELb1ELi128EEEEEEEEEvNT_6ParamsE)
        /*04dc*/ 	.word	0x00000108


	//----- nvinfo : EIATTR_MIN_STACK_SIZE
	.align		4
.L_218:
        /*04e0*/ 	.byte	0x04, 0x12
        /*04e2*/ 	.short	(.L_220 - .L_219)
	.align		4
.L_219:
        /*04e4*/ 	.word	index@(_ZN7cutlass13device_kernelIN5flash19enable_sm80_to_sm89INS1_16FlashAttnFwdSm80INS1_25CollectiveMainloopFwdSm80ILi8ELi1ELb0EN4cute5tupleIJNS5_1CILi128EEENS7_ILi32EEENS7_ILi256EEEEEELi256ENS_10bfloat16_tEfNS_4arch4Sm80ELb1ELb0ELb1ELb1ELb1ELb1ELb1ELb0EEENS1_21CollectiveEpilogueFwdINS6_IJS8_SA_S9_EEENS6_IJNS7_ILi1EEESI_SI_EEESC_SE_Li256ELb1ELb1ELb0ELb0EEENS1_19SingleTileSchedulerILb1ELb0ELb1ELi128EEEEEEEEEvNT_6ParamsE)
        /*04e8*/ 	.word	0x00000000


	//----- nvinfo : EIATTR_MIN_STACK_SIZE
	.align		4
.L_220:
        /*04ec*/ 	.byte	0x04, 0x12
        /*04ee*/ 	.short	(.L_222 - .L_221)
	.align		4
.L_221:
        /*04f0*/ 	.word	index@(_ZN7cutlass13device_kernelIN5flash19enable_sm80_to_sm89INS1_16FlashAttnFwdSm80INS1_25CollectiveMainloopFwdSm80ILi8ELi1ELb0EN4cute5tupleIJNS5_1CILi128EEENS7_ILi96EEENS7_ILi256EEEEEELi256ENS_10bfloat16_tEfNS_4arch4Sm80ELb0ELb0ELb1ELb0ELb1ELb0ELb1ELb0EEENS1_21CollectiveEpilogueFwdINS6_IJS8_SA_S9_EEENS6_IJNS7_ILi1EEESI_SI_EEESC_SE_Li256ELb0ELb1ELb0ELb0EEENS1_19SingleTileSchedulerILb0ELb0ELb1ELi128EEEEEEEEEvNT_6ParamsE)
        /*04f4*/ 	.word	0x00000090


	//----- nvinfo : EIATTR_MIN_STACK_SIZE
	.align		4
.L_222:
        /*04f8*/ 	.byte	0x04, 0x12
        /*04fa*/ 	.short	(.L_224 - .L_223)
	.align		4
.L_223:
        /*04fc*/ 	.word	index@(_ZN7cutlass13device_kernelIN5flash19enable_sm80_to_sm89INS1_16FlashAttnFwdSm80INS1_25CollectiveMainloopFwdSm80ILi8ELi1ELb0EN4cute5tupleIJNS5_1CILi128EEENS7_ILi96EEENS7_ILi256EEEEEELi256ENS_10bfloat16_tEfNS_4arch4Sm80ELb0ELb0ELb1ELb1ELb1ELb0ELb1ELb0EEENS1_21CollectiveEpilogueFwdINS6_IJS8_SA_S9_EEENS6_IJNS7_ILi1EEESI_SI_EEESC_SE_Li256ELb1ELb1ELb0ELb0EEENS1_19SingleTileSchedulerILb1ELb0ELb1ELi128EEEEEEEEEvNT_6ParamsE)
        /*0500*/ 	.word	0x00000060


	//----- nvinfo : EIATTR_MIN_STACK_SIZE
	.align		4
.L_224:
        /*0504*/ 	.byte	0x04, 0x12
        /*0506*/ 	.short	(.L_226 - .L_225)
	.align		4
.L_225:
        /*0508*/ 	.word	index@(_ZN7cutlass13device_kernelIN5flash19enable_sm80_to_sm89INS1_16FlashAttnFwdSm80INS1_25CollectiveMainloopFwdSm80ILi8ELi1ELb0EN4cute5tupleIJNS5_1CILi128EEENS7_ILi48EEENS7_ILi256EEEEEELi256ENS_10bfloat16_tEfNS_4arch4Sm80ELb0ELb0ELb1ELb1ELb1ELb1ELb1ELb0EEENS1_21CollectiveEpilogueFwdINS6_IJS8_SA_S9_EEENS6_IJNS7_ILi1EEESI_SI_EEESC_SE_Li256ELb1ELb1ELb0ELb0EEENS1_19SingleTileSchedulerILb1ELb0ELb1ELi128EEEEEEEEEvNT_6ParamsE)
        /*050c*/ 	.word	0x00000000


	//----- nvinfo : EIATTR_MIN_STACK_SIZE
	.align		4
.L_226:
        /*0510*/ 	.byte	0x04, 0x12
        /*0512*/ 	.short	(.L_228 - .L_227)
	.align		4
.L_227:
        /*0514*/ 	.word	index@(_ZN7cutlass13device_kernelIN5flash19enable_sm80_to_sm89INS1_16FlashAttnFwdSm80INS1_25CollectiveMainloopFwdSm80ILi8ELi1ELb0EN4cute5tupleIJNS5_1CILi128EEENS7_ILi64EEENS7_ILi256EEEEEELi256ENS_10bfloat16_tEfNS_4arch4Sm80ELb0ELb1ELb1ELb0ELb1ELb0ELb1ELb0EEENS1_21CollectiveEpilogueFwdINS6_IJS8_SA_S9_EEENS6_IJNS7_ILi1EEESI_SI_EEESC_SE_Li256ELb0ELb1ELb0ELb0EEENS1_19SingleTileSchedulerILb0ELb0ELb1ELi128EEEEEEEEEvNT_6ParamsE)
        /*0518*/ 	.word	0x00000030


	//----- nvinfo : EIATTR_MIN_STACK_SIZE
	.align		4
.L_228:
        /*051c*/ 	.byte	0x04, 0x12
        /*051e*/ 	.short	(.L_230 - .L_229)
	.align		4
.L_229:
        /*0520*/ 	.word	index@(_ZN7cutlass13device_kernelIN5flash19enable_sm80_to_sm89INS1_16FlashAttnFwdSm80INS1_25CollectiveMainloopFwdSm80ILi8ELi1ELb0EN4cute5tupleIJNS5_1CILi128EEENS7_ILi64EEENS7_ILi256EEEEEELi256ENS_10bfloat16_tEfNS_4arch4Sm80ELb0ELb1ELb1ELb1ELb1ELb0ELb1ELb0EEENS1_21CollectiveEpilogueFwdINS6_IJS8_SA_S9_EEENS6_IJNS7_ILi1EEESI_SI_EEESC_SE_Li256ELb1ELb1ELb0ELb0EEENS1_19SingleTileSchedulerILb1ELb0ELb1ELi128EEEEEEEEEvNT_6ParamsE)
        /*0524*/ 	.word	0x00000038


	//----- nvinfo : EIATTR_MIN_STACK_SIZE
	.align		4
.L_230:
        /*0528*/ 	.byte	0x04, 0x12
        /*052a*/ 	.short	(.L_232 - .L_231)
	.align		4
.L_231:
        /*052c*/ 	.word	index@(_ZN7cutlass13device_kernelIN5flash19enable_sm80_to_sm89INS1_16FlashAttnFwdSm80INS1_25CollectiveMainloopFwdSm80ILi8ELi1ELb0EN4cute5tupleIJNS5_1CILi128EEENS7_ILi48EEENS7_ILi256EEEEEELi256ENS_10bfloat16_tEfNS_4arch4Sm80ELb0ELb1ELb1ELb1ELb1ELb1ELb1ELb0EEENS1_21CollectiveEpilogueFwdINS6_IJS8_SA_S9_EEENS6_IJNS7_ILi1EEESI_SI_EEESC_SE_Li256ELb1ELb1ELb0ELb0EEENS1_19SingleTileSchedulerILb1ELb0ELb1ELi128EEEEEEEEEvNT_6ParamsE)
        /*0530*/ 	.word	0x00000078


	//----- nvinfo : EIATTR_MIN_STACK_SIZE
	.align		4
.L_232:
        /*0534*/ 	.byte	0x04, 0x12
        /*0536*/ 	.short	(.L_234 - .L_233)
	.align		4
.L_233:
        /*0538*/ 	.word	index@(_ZN7cutlass13device_kernelIN5flash19enable_sm80_to_sm89INS1_16FlashAttnFwdSm80INS1_25CollectiveMainloopFwdSm80ILi8ELi1ELb0EN4cute5tupleIJNS5_1CILi128EEENS7_ILi96EEENS7_ILi256EEEEEELi256ENS_10bfloat16_tEfNS_4arch4Sm80ELb1ELb0ELb1ELb0ELb1ELb0ELb1ELb0EEENS1_21CollectiveEpilogueFwdINS6_IJS8_SA_S9_EEENS6_IJNS7_ILi1EEESI_SI_EEESC_SE_Li256ELb0ELb1ELb0ELb0EEENS1_30DynamicPersistentTileSchedulerILi256ELi256ELb0ELb1ELb0EEEEEEEEEvNT_6ParamsE)
        /*053c*/ 	.word	0x00000088


	//----- nvinfo : EIATTR_MIN_STACK_SIZE
	.align		4
.L_234:
        /*0540*/ 	.byte	0x04, 0x12
        /*0542*/ 	.short	(.L_236 - .L_235)
	.align		4
.L_235:
        /*0544*/ 	.word	index@(_ZN7cutlass13device_kernelIN5flash19enable_sm80_to_sm89INS1_16FlashAttnFwdSm80INS1_25CollectiveMainloopFwdSm80ILi8ELi1ELb0EN4cute5tupleIJNS5_1CILi128EEENS7_ILi96EEENS7_ILi256EEEEEELi256ENS_10bfloat16_tEfNS_4arch4Sm80ELb1ELb0ELb1ELb1ELb1ELb0ELb1ELb0EEENS1_21CollectiveEpilogueFwdINS6_IJS8_SA_S9_EEENS6_IJNS7_ILi1EEESI_SI_EEESC_SE_Li256ELb1ELb1ELb0ELb0EEENS1_19SingleTileSchedulerILb1ELb0ELb1ELi128EEEEEEEEEvNT_6ParamsE)
        /*0548*/ 	.word	0x00000070


	//----- nvinfo : EIATTR_MIN_STACK_SIZE
	.align		4
.L_236:
        /*054c*/ 	.byte	0x04, 0x12
        /*054e*/ 	.short	(.L_238 - .L_237)
	.align		4
.L_237:
        /*0550*/ 	.word	index@(_ZN7cutlass13device_kernelIN5flash19enable_sm80_to_sm89INS1_16FlashAttnFwdSm80INS1_25CollectiveMainloopFwdSm80ILi8ELi1ELb0EN4cute5tupleIJNS5_1CILi128EEENS7_ILi48EEENS7_ILi256EEEEEELi256ENS_10bfloat16_tEfNS_4arch4Sm80ELb1ELb0ELb1ELb1ELb1ELb1ELb1ELb0EEENS1_21CollectiveEpilogueFwdINS6_IJS8_SA_S9_EEENS6_IJNS7_ILi1EEESI_SI_EEESC_SE_Li256ELb1ELb1ELb0ELb0EEENS1_19SingleTileSchedulerILb1ELb0ELb1ELi128EEEEEEEEEvNT_6ParamsE)
        /*0554*/ 	.word	0x00000078


	//----- nvinfo : EIATTR_MIN_STACK_SIZE
	.align		4
.L_238:
        /*0558*/ 	.byte	0x04, 0x12
        /*055a*/ 	.short	(.L_240 - .L_239)
	.align		4
.L_239:
        /*055c*/ 	.word	index@(_ZN7cutlass13device_kernelIN5flash19enable_sm80_to_sm89INS1_16FlashAttnFwdSm80INS1_25CollectiveMainloopFwdSm80ILi8ELi1ELb1EN4cute5tupleIJNS5_1CILi128EEENS7_ILi64EEENS7_ILi256EEEEEELi256ENS_10bfloat16_tEfNS_4arch4Sm80ELb0ELb0ELb0ELb0ELb1ELb0ELb1ELb0EEENS1_21CollectiveEpilogueFwdINS6_IJS8_SA_S9_EEENS6_IJNS7_ILi1EEESI_SI_EEESC_SE_Li256ELb0ELb1ELb0ELb0EEENS1_19SingleTileSchedulerILb0ELb0ELb1ELi128EEEEEEEEEvNT_6ParamsE)
        /*0560*/ 	.word	0x000000b0


	//----- nvinfo : EIATTR_MIN_STACK_SIZE
	.align		4
.L_240:
        /*0564*/ 	.byte	0x04, 0x12
        /*0566*/ 	.short	(.L_242 - .L_241)
	.align		4
.L_241:
        /*0568*/ 	.word	index@(_ZN7cutlass13device_kernelIN5flash19enable_sm80_to_sm89INS1_16FlashAttnFwdSm80INS1_25CollectiveMainloopFwdSm80ILi8ELi1ELb1EN4cute5tupleIJNS5_1CILi128EEENS7_ILi64EEENS7_ILi256EEEEEELi256ENS_10bfloat16_tEfNS_4arch4Sm80ELb0ELb0ELb0ELb1ELb1ELb0ELb1ELb0EEENS1_21CollectiveEpilogueFwdINS6_IJS8_SA_S9_EEENS6_IJNS7_ILi1EEESI_SI_EEESC_SE_Li256ELb1ELb1ELb0ELb0EEENS1_19SingleTileSchedulerILb1ELb0ELb1ELi128EEEEEEEEEvNT_6ParamsE)
        /*056c*/ 	.word	0x00000098


	//----- nvinfo : EIATTR_MIN_STACK_SIZE
	.align		4
.L_242:
        /*0570*/ 	.byte	0x04, 0x12
        /*0572*/ 	.short	(.L_244 - .L_243)
	.align		4
.L_243:
        /*0574*/ 	.word	index@(_ZN7cutlass13device_kernelIN5flash19enable_sm80_to_sm89INS1_16FlashAttnFwdSm80INS1_25CollectiveMainloopFwdSm80ILi8ELi1ELb0EN4cute5tupleIJNS5_1CILi128EEENS7_ILi32EEENS7_ILi256EEEEEELi256ENS_10bfloat16_tEfNS_4arch4Sm80ELb0ELb0ELb0ELb1ELb1ELb1ELb1ELb0EEENS1_21CollectiveEpilogueFwdINS6_IJS8_SA_S9_EEENS6_IJNS7_ILi1EEESI_SI_EEESC_SE_Li256ELb1ELb1ELb0ELb0EEENS1_19SingleTileSchedulerILb1ELb0ELb1ELi128EEEEEEEEEvNT_6ParamsE)
        /*0578*/ 	.word	0x00000000


	//----- nvinfo : EIATTR_MIN_STACK_SIZE
	.align		4
.L_244:
        /*057c*/ 	.byte	0x04, 0x12
        /*057e*/ 	.short	(.L_246 - .L_245)
	.align		4
.L_245:
        /*0580*/ 	.word	index@(_ZN7cutlass13device_kernelIN5flash19enable_sm80_to_sm89INS1_16FlashAttnFwdSm80INS1_25CollectiveMainloopFwdSm80ILi8ELi1ELb1EN4cute5tupleIJNS5_1CILi128EEENS7_ILi48EEENS7_ILi256EEEEEELi256ENS_10bfloat16_tEfNS_4arch4Sm80ELb0ELb1ELb0ELb0ELb1ELb0ELb1ELb0EEENS1_21CollectiveEpilogueFwdINS6_IJS8_SA_S9_EEENS6_IJNS7_ILi1EEESI_SI_EEESC_SE_Li256ELb0ELb1ELb0ELb0EEENS1_19SingleTileSchedulerILb0ELb0ELb1ELi128EEEEEEEEEvNT_6ParamsE)
        /*0584*/ 	.word	0x00000080


	//----- nvinfo : EIATTR_MIN_STACK_SIZE
	.align		4
.L_246:
        /*0588*/ 	.byte	0x04, 0x12
        /*058a*/ 	.short	(.L_248 - .L_247)
	.align		4
.L_247:
        /*058c*/ 	.word	index@(_ZN7cutlass13device_kernelIN5flash19enable_sm80_to_sm89INS1_16FlashAttnFwdSm80INS1_25CollectiveMainloopFwdSm80ILi8ELi1ELb1EN4cute5tupleIJNS5_1CILi128EEENS7_ILi48EEENS7_ILi256EEEEEELi256ENS_10bfloat16_tEfNS_4arch4Sm80ELb0ELb1ELb0ELb1ELb1ELb0ELb1ELb0EEENS1_21CollectiveEpilogueFwdINS6_IJS8_SA_S9_EEENS6_IJNS7_ILi1EEESI_SI_EEESC_SE_Li256ELb1ELb1ELb0ELb0EEENS1_19SingleTileSchedulerILb1ELb0ELb1ELi128EEEEEEEEEvNT_6ParamsE)
        /*0590*/ 	.word	0x00000080


	//----- nvinfo : EIATTR_MIN_STACK_SIZE
	.align		4
.L_248:
        /*0594*/ 	.byte	0x04, 0x12
        /*0596*/ 	.short	(.L_250 - .L_249)
	.align		4
.L_249:
        /*0598*/ 	.word	index@(_ZN7cutlass13device_kernelIN5flash19enable_sm80_to_sm89INS1_16FlashAttnFwdSm80INS1_25CollectiveMainloopFwdSm80ILi8ELi1ELb0EN4cute5tupleIJNS5_1CILi128EEENS7_ILi32EEENS7_ILi256EEEEEELi256ENS_10bfloat16_tEfNS_4arch4Sm80ELb0ELb1ELb0ELb1ELb1ELb1ELb1ELb0EEENS1_21CollectiveEpilogueFwdINS6_IJS8_SA_S9_EEENS6_IJNS7_ILi1EEESI_SI_EEESC_SE_Li256ELb1ELb1ELb0ELb0EEENS1_19SingleTileSchedulerILb1ELb0ELb1ELi128EEEEEEEEEvNT_6ParamsE)
        /*059c*/ 	.word	0x00000000


	//----- nvinfo : EIATTR_MIN_STACK_SIZE
	.align		4
.L_250:
        /*05a0*/ 	.byte	0x04, 0x12
        /*05a2*/ 	.short	(.L_252 - .L_251)
	.align		4
.L_251:
        /*05a4*/ 	.word	index@(_ZN7cutlass13device_kernelIN5flash19enable_sm80_to_sm89INS1_16FlashAttnFwdSm80INS1_25CollectiveMainloopFwdSm80ILi8ELi1ELb1EN4cute5tupleIJNS5_1CILi128EEENS7_ILi64EEENS7_ILi256EEEEEELi256ENS_10bfloat16_tEfNS_4arch4Sm80ELb1ELb0ELb0ELb0ELb1ELb0ELb1ELb0EEENS1_21CollectiveEpilogueFwdINS6_IJS8_SA_S9_EEENS6_IJNS7_ILi1EEESI_SI_EEESC_SE_Li256ELb0ELb1ELb0ELb0EEENS1_30DynamicPersistentTileSchedulerILi256ELi256ELb0ELb1ELb0EEEEEEEEEvNT_6ParamsE)
        /*05a8*/ 	.word	0x00000128


	//----- nvinfo : EIATTR_MIN_STACK_SIZE
	.align		4
.L_252:
        /*05ac*/ 	.byte	0x04, 0x12
        /*05ae*/ 	.short	(.L_254 - .L_253)
	.align		4
.L_253:
        /*05b0*/ 	.word	index@(_ZN7cutlass13device_kernelIN5flash19enable_sm80_to_sm89INS1_16FlashAttnFwdSm80INS1_25CollectiveMainloopFwdSm80ILi8ELi1ELb1EN4cute5tupleIJNS5_1CILi128EEENS7_ILi64EEENS7_ILi256EEEEEELi256ENS_10bfloat16_tEfNS_4arch4Sm80ELb1ELb0ELb0ELb1ELb1ELb0ELb1ELb0EEENS1_21CollectiveEpilogueFwdINS6_IJS8_SA_S9_EEENS6_IJNS7_ILi1EEESI_SI_EEESC_SE_Li256ELb1ELb1ELb0ELb0EEENS1_19SingleTileSchedulerILb1ELb0ELb1ELi128EEEEEEEEEvNT_6ParamsE)
        /*05b4*/ 	.word	0x000000e0


	//----- nvinfo : EIATTR_MIN_STACK_SIZE
	.align		4
.L_254:
        /*05b8*/ 	.byte	0x04, 0x12
        /*05ba*/ 	.short	(.L_256 - .L_255)
	.align		4
.L_255:
        /*05bc*/ 	.word	index@(_ZN7cutlass13device_kernelIN5flash19enable_sm80_to_sm89INS1_16FlashAttnFwdSm80INS1_25CollectiveMainloopFwdSm80ILi8ELi1ELb0EN4cute5tupleIJNS5_1CILi128EEENS7_ILi32EEENS7_ILi256EEEEEELi256ENS_10bfloat16_tEfNS_4arch4Sm80ELb1ELb0ELb0ELb1ELb1ELb1ELb1ELb0EEENS1_21CollectiveEpilogueFwdINS6_IJS8_SA_S9_EEENS6_IJNS7_ILi1EEESI_SI_EEESC_SE_Li256ELb1ELb1ELb0ELb0EEENS1_19SingleTileSchedulerILb1ELb0ELb1ELi128EEEEEEEEEvNT_6ParamsE)
        /*05c0*/ 	.word	0x00000000


	//----- nvinfo : EIATTR_MIN_STACK_SIZE
	.align		4
.L_256:
        /*05c4*/ 	.byte	0x04, 0x12
        /*05c6*/ 	.short	(.L_258 - .L_257)
	.align		4
.L_257:
        /*05c8*/ 	.word	index@(_ZN7cutlass13device_kernelIN5flash19enable_sm80_to_sm89INS1_16FlashAttnFwdSm80INS1_25CollectiveMainloopFwdSm80ILi8ELi1ELb0EN4cute5tupleIJNS5_1CILi128EEENS7_ILi96EEENS7_ILi256EEEEEELi256ENS_10bfloat16_tEfNS_4arch4Sm80ELb0ELb0ELb0ELb0ELb1ELb0ELb1ELb0EEENS1_21CollectiveEpilogueFwdINS6_IJS8_SA_S9_EEENS6_IJNS7_ILi1EEESI_SI_EEESC_SE_Li256ELb0ELb1ELb0ELb0EEENS1_19SingleTileSchedulerILb0ELb0ELb1ELi128EEEEEEEEEvNT_6ParamsE)
        /*05cc*/ 	.word	0x00000060


	//----- nvinfo : EIATTR_MIN_STACK_SIZE
	.align		4
.L_258:
        /*05d0*/ 	.byte	0x04, 0x12
        /*05d2*/ 	.short	(.L_260 - .L_259)
	.align		4
.L_259:
        /*05d4*/ 	.word	index@(_ZN7cutlass13device_kernelIN5flash19enable_sm80_to_sm89INS1_16FlashAttnFwdSm80INS1_25CollectiveMainloopFwdSm80ILi8ELi1ELb0EN4cute5tupleIJNS5_1CILi128EEENS7_ILi96EEENS7_ILi256EEEEEELi256ENS_10bfloat16_tEfNS_4arch4Sm80ELb0ELb0ELb0ELb1ELb1ELb0ELb1ELb0EEENS1_21CollectiveEpilogueFwdINS6_IJS8_SA_S9_EEENS6_IJNS7_ILi1EEESI_SI_EEESC_SE_Li256ELb1ELb1ELb0ELb0EEENS1_19SingleTileSchedulerILb1ELb0ELb1ELi128EEEEEEEEEvNT_6ParamsE)
        /*05d8*/ 	.word	0x00000048


	//----- nvinfo : EIATTR_MIN_STACK_SIZE
	.align		4
.L_260:
        /*05dc*/ 	.byte	0x04, 0x12
        /*05de*/ 	.short	(.L_262 - .L_261)
	.align		4
.L_261:
        /*05e0*/ 	.word	index@(_ZN7cutlass13device_kernelIN5flash19enable_sm80_to_sm89INS1_16FlashAttnFwdSm80INS1_25CollectiveMainloopFwdSm80ILi8ELi1ELb0EN4cute5tupleIJNS5_1CILi128EEENS7_ILi48EEENS7_ILi256EEEEEELi256ENS_10bfloat16_tEfNS_4arch4Sm80ELb0ELb0ELb0ELb1ELb1ELb1ELb1ELb0EEENS1_21CollectiveEpilogueFwdINS6_IJS8_SA_S9_EEENS6_IJNS7_ILi1EEESI_SI_EEESC_SE_Li256ELb1ELb1ELb0ELb0EEENS1_19SingleTileSchedulerILb1ELb0ELb1ELi128EEEEEEEEEvNT_6ParamsE)
        /*05e4*/ 	.word	0x00000000


	//----- nvinfo : EIATTR_MIN_STACK_SIZE
	.align		4
.L_262:
        /*05e8*/ 	.byte	0x04, 0x12
        /*05ea*/ 	.short	(.L_264 - .L_263)
	.align		4
.L_263:
        /*05ec*/ 	.word	index@(_ZN7cutlass13device_kernelIN5flash19enable_sm80_to_sm89INS1_16FlashAttnFwdSm80INS1_25CollectiveMainloopFwdSm80ILi8ELi1ELb0EN4cute5tupleIJNS5_1CILi128EEENS7_ILi64EEENS7_ILi256EEEEEELi256ENS_10bfloat16_tEfNS_4arch4Sm80ELb0ELb1ELb0ELb0ELb1ELb0ELb1ELb0EEENS1_21CollectiveEpilogueFwdINS6_IJS8_SA_S9_EEENS6_IJNS7_ILi1EEESI_SI_EEESC_SE_Li256ELb0ELb1ELb0ELb0EEENS1_19SingleTileSchedulerILb0ELb0ELb1ELi128EEEEEEEEEvNT_6ParamsE)
        /*05f0*/ 	.word	0x00000000


	//----- nvinfo : EIATTR_MIN_STACK_SIZE
	.align		4
.L_264:
        /*05f4*/ 	.byte	0x04, 0x12
        /*05f6*/ 	.short	(.L_266 - .L_265)
	.align		4
.L_265:
        /*05f8*/ 	.word	index@(_ZN7cutlass13device_kernelIN5flash19enable_sm80_to_sm89INS1_16FlashAttnFwdSm80INS1_25CollectiveMainloopFwdSm80ILi8ELi1ELb0EN4cute5tupleIJNS5_1CILi128EEENS7_ILi64EEENS7_ILi256EEEEEELi256ENS_10bfloat16_tEfNS_4arch4Sm80ELb0ELb1ELb0ELb1ELb1ELb0ELb1ELb0EEENS1_21CollectiveEpilogueFwdINS6_IJS8_SA_S9_EEENS6_IJNS7_ILi1EEESI_SI_EEESC_SE_Li256ELb1ELb1ELb0ELb0EEENS1_19SingleTileSchedulerILb1ELb0ELb1ELi128EEEEEEEEEvNT_6ParamsE)
        /*05fc*/ 	.word	0x00000000


	//----- nvinfo : EIATTR_MIN_STACK_SIZE
	.align		4
.L_266:
        /*0600*/ 	.byte	0x04, 0x12
        /*0602*/ 	.short	(.L_268 - .L_267)
	.align		4
.L_267:
        /*0604*/ 	.word	index@(_ZN7cutlass13device_kernelIN5flash19enable_sm80_to_sm89INS1_16FlashAttnFwdSm80INS1_25CollectiveMainloopFwdSm80ILi8ELi1ELb0EN4cute5tupleIJNS5_1CILi128EEENS7_ILi48EEENS7_ILi256EEEEEELi256ENS_10bfloat16_tEfNS_4arch4Sm80ELb0ELb1ELb0ELb1ELb1ELb1ELb1ELb0EEENS1_21CollectiveEpilogueFwdINS6_IJS8_SA_S9_EEENS6_IJNS7_ILi1EEESI_SI_EEESC_SE_Li256ELb1ELb1ELb0ELb0EEENS1_19SingleTileSchedulerILb1ELb0ELb1ELi128EEEEEEEEEvNT_6ParamsE)
        /*0608*/ 	.word	0x00000070


	//----- nvinfo : EIATTR_MIN_STACK_SIZE
	.align		4
.L_268:
        /*060c*/ 	.byte	0x04, 0x12
        /*060e*/ 	.short	(.L_270 - .L_269)
	.align		4
.L_269:
        /*0610*/ 	.word	index@(_ZN7cutlass13device_kernelIN5flash19enable_sm80_to_sm89INS1_16FlashAttnFwdSm80INS1_25CollectiveMainloopFwdSm80ILi8ELi1ELb0EN4cute5tupleIJNS5_1CILi128EEENS7_ILi96EEENS7_ILi256EEEEEELi256ENS_10bfloat16_tEfNS_4arch4Sm80ELb1ELb0ELb0ELb0ELb1ELb0ELb1ELb0EEENS1_21CollectiveEpilogueFwdINS6_IJS8_SA_S9_EEENS6_IJNS7_ILi1EEESI_SI_EEESC_SE_Li256ELb0ELb1ELb0ELb0EEENS1_30DynamicPersistentTileSchedulerILi256ELi256ELb0ELb1ELb0EEEEEEEEEvNT_6ParamsE)
        /*0614*/ 	.word	0x00000088


	//----- nvinfo : EIATTR_MIN_STACK_SIZE
	.align		4
.L_270:
        /*0618*/ 	.byte	0x04, 0x12
        /*061a*/ 	.short	(.L_272 - .L_271)
	.align		4
.L_271:
        /*061c*/ 	.word	index@(_ZN7cutlass13device_kernelIN5flash19enable_sm80_to_sm89INS1_16FlashAttnFwdSm80INS1_25CollectiveMainloopFwdSm80ILi8ELi1ELb0EN4cute5tupleIJNS5_1CILi128EEENS7_ILi96EEENS7_ILi256EEEEEELi256ENS_10bfloat16_tEfNS_4arch4Sm80ELb1ELb0ELb0ELb1ELb1ELb0ELb1ELb0EEENS1_21CollectiveEpilogueFwdINS6_IJS8_SA_S9_EEENS6_IJNS7_ILi1EEESI_SI_EEESC_SE_Li256ELb1ELb1ELb0ELb0EEENS1_19SingleTileSchedulerILb1ELb0ELb1ELi128EEEEEEEEEvNT_6ParamsE)
        /*0620*/ 	.word	0x00000088


	//----- nvinfo : EIATTR_MIN_STACK_SIZE
	.align		4
.L_272:
        /*0624*/ 	.byte	0x04, 0x12
        /*0626*/ 	.short	(.L_274 - .L_273)
	.align		4
.L_273:
        /*0628*/ 	.word	index@(_ZN7cutlass13device_kernelIN5flash19enable_sm80_to_sm89INS1_16FlashAttnFwdSm80INS1_25CollectiveMainloopFwdSm80ILi8ELi1ELb0EN4cute5tupleIJNS5_1CILi128EEENS7_ILi48EEENS7_ILi256EEEEEELi256ENS_10bfloat16_tEfNS_4arch4Sm80ELb1ELb0ELb0ELb1ELb1ELb1ELb1ELb0EEENS1_21CollectiveEpilogueFwdINS6_IJS8_SA_S9_EEENS6_IJNS7_ILi1EEESI_SI_EEESC_SE_Li256ELb1ELb1ELb0ELb0EEENS1_19SingleTileSchedulerILb1ELb0ELb1ELi128EEEEEEEEEvNT_6ParamsE)
        /*062c*/ 	.word	0x00000000
.L_274:


//--------------------- .nv.info._ZN7cutlass13device_kernelIN5flash19enable_sm80_to_sm89INS1_16FlashAttnFwdSm80INS1_25CollectiveMainloopFwdSm80ILi8ELi1ELb1EN4cute5tupleIJNS5_1CILi128EEENS7_ILi64EEENS7_ILi256EEEEEELi256ENS_10bfloat16_tEfNS_4arch4Sm80ELb0ELb0ELb1ELb0ELb1ELb0ELb1ELb0EEENS1_21CollectiveEpilogueFwdINS6_IJS8_SA_S9_EEENS6_IJNS7_ILi1EEESI_SI_EEESC_SE_Li256ELb0ELb1ELb0ELb0EEENS1_19SingleTileSchedulerILb0ELb0ELb1ELi128EEEEEEEEEvNT_6ParamsE --------------------------
	.section	.nv.info._ZN7cutlass13device_kernelIN5flash19enable_sm80_to_sm89INS1_16FlashAttnFwdSm80INS1_25CollectiveMainloopFwdSm80ILi8ELi1ELb1EN4cute5tupleIJNS5_1CILi128EEENS7_ILi64EEENS7_ILi256EEEEEELi256ENS_10bfloat16_tEfNS_4arch4Sm80ELb0ELb0ELb1ELb0ELb1ELb0ELb1ELb0EEENS1_21CollectiveEpilogueFwdINS6_IJS8_SA_S9_EEENS6_IJNS7_ILi1EEESI_SI_EEESC_SE_Li256ELb0ELb1ELb0ELb0EEENS1_19SingleTileSchedulerILb0ELb0ELb1ELi128EEEEEEEEEvNT_6ParamsE,"",@"SHT_CUDA_INFO"
	.sectionflags	@""
	.align	4


	//----- nvinfo : EIATTR_CUDA_API_VERSION
	.align		4
        /*0000*/ 	.byte	0x04, 0x37
        /*0002*/ 	.short	(.L_276 - .L_275)
.L_275:
        /*0004*/ 	.word	0x00000082


	//----- nvinfo : EIATTR_SW2861232_WAR
	.align		4
.L_276:
        /*0008*/ 	.byte	0x01, 0x35
	.zero		2


	//----- nvinfo : EIATTR_PARAM_CBANK
	.align		4
        /*000c*/ 	.byte	0x04, 0x0a
        /*000e*/ 	.short	(.L_278 - .L_277)
	.align		4
.L_277:
        /*0010*/ 	.word	index@(.nv.constant0._ZN7cutlass13device_kernelIN5flash19enable_sm80_to_sm89INS1_16FlashAttnFwdSm80INS1_25CollectiveMainloopFwdSm80ILi8ELi1ELb1EN4cute5tupleIJNS5_1CILi128EEENS7_ILi64EEENS7_ILi256EEEEEELi256ENS_10bfloat16_tEfNS_4arch4Sm80ELb0ELb0ELb1ELb0ELb1ELb0ELb1ELb0EEENS1_21CollectiveEpilogueFwdINS6_IJS8_SA_S9_EEENS6_IJNS7_ILi1EEESI_SI_EEESC_SE_Li256ELb0ELb1ELb0ELb0EEENS1_19SingleTileSchedulerILb0ELb0ELb1ELi128EEEEEEEEEvNT_6ParamsE)
        /*0014*/ 	.short	0x0160
        /*0016*/ 	.short	0x0418


	//----- nvinfo : EIATTR_CBANK_PARAM_SIZE
	.align		4
.L_278:
        /*0018*/ 	.byte	0x03, 0x19
        /*001a*/ 	.short	0x0418


	//----- nvinfo : EIATTR_KPARAM_INFO
	.align		4
        /*001c*/ 	.byte	0x04, 0x17
        /*001e*/ 	.short	(.L_280 - .L_279)
.L_279:
        /*0020*/ 	.word	0x00000000
        /*0024*/ 	.short	0x0000
        /*0026*/ 	.short	0x0000
        /*0028*/ 	.byte	0x00, 0xf0, 0x61, 0x10


	//----- nvinfo : EIATTR_MAXREG_COUNT
	.align		4
.L_280:
        /*002c*/ 	.byte	0x03, 0x1b
        /*002e*/ 	.short	0x00ff


	//----- nvinfo : EIATTR_NUM_BARRIERS
	.align		4
        /*0030*/ 	.byte	0x02, 0x4c
        /*0032*/ 	.byte	0x02
	.zero		1


	//----- nvinfo : EIATTR_ANNOTATIONS
	.align		4
        /*0034*/ 	.byte	0x04, 0x55
        /*0036*/ 	.short	(.L_282 - .L_281)


	//   ....[0]....
.L_281:
        /*0038*/ 	.word	0x00000001
        /*003c*/ 	.byte	0x20, 0x06, 0x00, 0x00, 0x01, 0x00, 0x00, 0x00, 0xb0, 0x08, 0x00, 0x00, 0x01, 0x00, 0x00, 0x00
        /* <DEDUP_REMOVED lines=52> */
        /*038c*/ 	.byte	0x90, 0x97, 0x00, 0x00


	//----- nvinfo : EIATTR_MERCURY_ISA_VERSION
	.align		4
.L_282:
        /*0390*/ 	.byte	0x03, 0x5f
        /*0392*/ 	.short	0x0000


	//----- nvinfo : EIATTR_COOP_GROUP_MASK_REGIDS
	.align		4
        /*0394*/ 	.byte	0x04, 0x29
        /*0396*/ 	.short	(.L_284 - .L_283)


	//   ....[0]....
.L_283:
        /*0398*/ 	.word	0xffffffff


	//   ....[1]....
        /*039c*/ 	.word	0xffffffff


	//   ....[2]....
        /*03a0*/ 	.word	0xffffffff


	//   ....[3]....
        /*03a4*/ 	.word	0xffffffff


	//   ....[4]....
        /*03a8*/ 	.word	0xffffffff


	//   ....[5]....
        /*03ac*/ 	.word	0xffffffff


	//   ....[6]....
        /*03b0*/ 	.word	0xffffffff


	//   ....[7]....
        /*03b4*/ 	.word	0xffffffff


	//   ....[8]....
        /*03b8*/ 	.word	0xffffffff


	//   ....[9]....
        /*03bc*/ 	.word	0xffffffff


	//   ....[10]....
        /*03c0*/ 	.word	0xffffffff


	//   ....[11]....
        /*03c4*/ 	.word	0xffffffff


	//   ....[12]....
        /*03c8*/ 	.word	0xffffffff


	//   ....[13]....
        /*03cc*/ 	.word	0xffffffff


	//   ....[14]....
        /*03d0*/ 	.word	0xffffffff


	//   ....[15]....
        /*03d4*/ 	.word	0xffffffff


	//   ....[16]....
        /*03d8*/ 	.word	0xffffffff


	//   ....[17]....
        /*03dc*/ 	.word	0xffffffff


	//   ....[18]....
        /*03e0*/ 	.word	0xffffffff


	//   ....[19]....
        /*03e4*/ 	.word	0xffffffff


	//   ....[20]....
        /*03e8*/ 	.word	0xffffffff


	//   ....[21]....
        /*03ec*/ 	.word	0xffffffff


	//   ....[22]....
        /*03f0*/ 	.word	0xffffffff


	//   ....[23]....
        /*03f4*/ 	.word	0xffffffff


	//   ....[24]....
        /*03f8*/ 	.word	0xffffffff


	//   ....[25]....
        /*03fc*/ 	.word	0xffffffff


	//   ....[26]....
        /*0400*/ 	.word	0xffffffff


	//   ....[27]....
        /*0404*/ 	.word	0xffffffff


	//   ....[28]....
        /*0408*/ 	.word	0xffffffff


	//   ....[29]....
        /*040c*/ 	.word	0xffffffff


	//   ....[30]....
        /*0410*/ 	.word	0xffffffff


	//   ....[31]....
        /*0414*/ 	.word	0xffffffff


	//   ....[32]....
        /*0418*/ 	.word	0xffffffff


	//   ....[33]....
        /*041c*/ 	.word	0xffffffff


	//   ....[34]....
        /*0420*/ 	.word	0xffffffff


	//   ....[35]....
        /*0424*/ 	.word	0xffffffff


	//   ....[36]....
        /*0428*/ 	.word	0xffffffff


	//   ....[37]....
        /*042c*/ 	.word	0xffffffff


	//   ....[38]....
        /*0430*/ 	.word	0xffffffff


	//   ....[39]....
        /*0434*/ 	.word	0xffffffff


	//   ....[40]....
        /*0438*/ 	.word	0xffffffff


	//   ....[41]....
        /*043c*/ 	.word	0xffffffff


	//   ....[42]....
        /*0440*/ 	.word	0xffffffff


	//   ....[43]....
        /*0444*/ 	.word	0xffffffff


	//   ....[44]....
        /*0448*/ 	.word	0xffffffff


	//   ....[45]....
        /*044c*/ 	.word	0xffffffff


	//   ....[46]....
        /*0450*/ 	.word	0xffffffff


	//   ....[47]....
        /*0454*/ 	.word	0xffffffff


	//   ....[48]....
        /*0458*/ 	.word	0xffffffff


	//   ....[49]....
        /*045c*/ 	.word	0xffffffff


	//   ....[50]....
        /*0460*/ 	.word	0xffffffff


	//   ....[51]....
        /*0464*/ 	.word	0xffffffff


	//----- nvinfo : EIATTR_COOP_GROUP_INSTR_OFFSETS
	.align		4
.L_284:
        /*0468*/ 	.byte	0x04, 0x28
        /*046a*/ 	.short	(.L_286 - .L_285)


	//   ....[0]....
.L_285:
        /*046c*/ 	.word	0x00000740


	//   ....[1]....
        /*0470*/ 	.word	0x00000770


	//   ....[2]....
        /*0474*/ 	.word	0x000009a0


	//   ....[3]....
        /*0478*/ 	.word	0x000009b0


	//   ....[4]....
        /*047c*/ 	.word	0x00000b10


	//   ....[5]....
        /*0480*/ 	.word	0x00000b30


	//   ....[6]....
        /*0484*/ 	.word	0x00000db0


	//   ....[7]....
        /*0488*/ 	.word	0x00000de0


	//   ....[8]....
        /*048c*/ 	.word	0x00000fb0


	//   ....[9]....
        /*0490*/ 	.word	0x00000fd0


	//   ....[10]....
        /*0494*/ 	.word	0x00001130


	//   ....[11]....
        /*0498*/ 	.word	0x00001150


	//   ....[12]....
        /*049c*/ 	.word	0x00001940


	//   ....[13]....
        /*04a0*/ 	.word	0x00001960


	//   ....[14]....
        /*04a4*/ 	.word	0x00001980


	//   ....[15]....
        /*04a8*/ 	.word	0x00001990


	//   ....[16]....
        /*04ac*/ 	.word	0x00003150


	//   ....[17]....
        /*04b0*/ 	.word	0x00003170


	//   ....[18]....
        /*04b4*/ 	.word	0x00003210


	//   ....[19]....
        /*04b8*/ 	.word	0x00003230


	//   ....[20]....
        /*04bc*/ 	.word	0x00003950


	//   ....[21]....
        /*04c0*/ 	.word	0x000039f0


	//   ....[22]....
        /*04c4*/ 	.word	0x00003a00


	//   ....[23]....
        /*04c8*/ 	.word	0x00003a50


	//   ....[24]....
        /*04cc*/ 	.word	0x00005bf0


	//   ....[25]....
        /*04d0*/ 	.word	0x00005c00


	//   ....[26]....
        /*04d4*/ 	.word	0x00005cb0


	//   ....[27]....
        /*04d8*/ 	.word	0x00005ce0


	//   ....[28]....
        /*04dc*/ 	.word	0x00006010


	//   ....[29]....
        /*04e0*/ 	.word	0x00006020


	//   ....[30]....
        /*04e4*/ 	.word	0x000060f0


	//   ....[31]....
        /*04e8*/ 	.word	0x00006100


	//   ....[32]....
        /*04ec*/ 	.word	0x00007530


	//   ....[33]....
        /*04f0*/ 	.word	0x00007550


	//   ....[34]....
        /*04f4*/ 	.word	0x00007c10


	//   ....[35]....
        /*04f8*/ 	.word	0x00007c30


	//   ....[36]....
        /*04fc*/ 	.word	0x000094e0


	//   ....[37]....
        /*0500*/ 	.word	0x000094f0


	//   ....[38]....
        /*0504*/ 	.word	0x00009520


	//   ....[39]....
        /*0508*/ 	.word	0x00009540


	//   ....[40]....
        /*050c*/ 	.word	0x0000acc0


	//   ....[41]....
        /*0510*/ 	.word	0x0000acd0


	//   ....[42]....
        /*0514*/ 	.word	0x0000acf0


	//   ....[43]....
        /*0518*/ 	.word	0x0000ad00


	//   ....[44]....
        /*051c*/ 	.word	0x0000ae40


	//   ....[45]....
        /*0520*/ 	.word	0x0000ae60


	//   ....[46]....
        /*0524*/ 	.word	0x0000b060


	//   ....[47]....
        /*0528*/ 	.word	0x0000b090


	//   ....[48]....
        /*052c*/ 	.word	0x0000b250


	//   ....[49]....
        /*0530*/ 	.word	0x0000b280


	//   ....[50]....
        /*0534*/ 	.word	0x0000b440


	//   ....[51]....
        /*0538*/ 	.word	0x0000b460


	//----- nvinfo : EIATTR_EXIT_INSTR_OFFSETS
	.align		4
.L_286:
        /*053c*/ 	.byte	0x04, 0x1c
        /*053e*/ 	.short	(.L_288 - .L_287)


	//   ....[0]....
.L_287:
        /*0540*/ 	.word	0x00000040


	//   ....[1]....
        /*0544*/ 	.word	0x0000b470


	//   ....[2]....
        /*0548*/ 	.word	0x0000b5b0


	//   ....[3]....
        /*054c*/ 	.word	0x0000b610


	//----- nvinfo : EIATTR_CTAIDZ_USED
	.align		4
.L_288:
        /*0550*/ 	.byte	0x01, 0x04
	.zero		2


	//----- nvinfo : EIATTR_MAX_THREADS
	.align		4
        /*0554*/ 	.byte	0x04, 0x05
        /*0556*/ 	.short	(.L_290 - .L_289)
.L_289:
        /*0558*/ 	.word	0x00000100
        /*055c*/ 	.word	0x00000001
        /*0560*/ 	.word	0x00000001


	//----- nvinfo : EIATTR_CRS_STACK_SIZE
	.align		4
.L_290:
        /*0564*/ 	.byte	0x04, 0x1e
        /*0566*/ 	.short	(.L_292 - .L_291)
.L_291:
        /*0568*/ 	.word	0x00000000
.L_292:


//--------------------- .nv.info._ZN7cutlass13device_kernelIN5flash19enable_sm80_to_sm89INS1_16FlashAttnFwdSm80INS1_25CollectiveMainloopFwdSm80ILi8ELi1ELb1EN4cute5tupleIJNS5_1CILi128EEENS7_ILi64EEENS7_ILi256EEEEEELi256ENS_10bfloat16_tEfNS_4arch4Sm80ELb0ELb0ELb1ELb1ELb1ELb0ELb1ELb0EEENS1_21CollectiveEpilogueFwdINS6_IJS8_SA_S9_EEENS6_IJNS7_ILi1EEESI_SI_EEESC_SE_Li256ELb1ELb1ELb0ELb0EEENS1_19SingleTileSchedulerILb1ELb0ELb1ELi128EEEEEEEEEvNT_6ParamsE --------------------------
	.section	.nv.info._ZN7cutlass13device_kernelIN5flash19enable_sm80_to_sm89INS1_16FlashAttnFwdSm80INS1_25CollectiveMainloopFwdSm80ILi8ELi1ELb1EN4cute5tupleIJNS5_1CILi128EEENS7_ILi64EEENS7_ILi256EEEEEELi256ENS_10bfloat16_tEfNS_4arch4Sm80ELb0ELb0ELb1ELb1ELb1ELb0ELb1ELb0EEENS1_21CollectiveEpilogueFwdINS6_IJS8_SA_S9_EEENS6_IJNS7_ILi1EEESI_SI_EEESC_SE_Li256ELb1ELb1ELb0ELb0EEENS1_19SingleTileSchedulerILb1ELb0ELb1ELi128EEEEEEEEEvNT_6ParamsE,"",@"SHT_CUDA_INFO"
	.sectionflags	@""
	.align	4


	//----- nvinfo : EIATTR_CUDA_API_VERSION
	.align		4
        /*0000*/ 	.byte	0x04, 0x37
        /*0002*/ 	.short	(.L_294 - .L_293)
.L_293:
        /*0004*/ 	.word	0x00000082


	//----- nvinfo : EIATTR_SW2861232_WAR
	.align		4
.L_294:
        /*0008*/ 	.byte	0x01, 0x35
	.zero		2


	//----- nvinfo : EIATTR_PARAM_CBANK
	.align		4
        /*000c*/ 	.byte	0x04, 0x0a
        /*000e*/ 	.short	(.L_296 - .L_295)
	.align		4
.L_295:
        /*0010*/ 	.word	index@(.nv.constant0._ZN7cutlass13device_kernelIN5flash19enable_sm80_to_sm89INS1_16FlashAttnFwdSm80INS1_25CollectiveMainloopFwdSm80ILi8ELi1ELb1EN4cute5tupleIJNS5_1CILi128EEENS7_ILi64EEENS7_ILi256EEEEEELi256ENS_10bfloat16_tEfNS_4arch4Sm80ELb0ELb0ELb1ELb1ELb1ELb0ELb1ELb0EEENS1_21CollectiveEpilogueFwdINS6_IJS8_SA_S9_EEENS6_IJNS7_ILi1EEESI_SI_EEESC_SE_Li256ELb1ELb1ELb0ELb0EEENS1_19SingleTileSchedulerILb1ELb0ELb1ELi128EEEEEEEEEvNT_6ParamsE)
        /*0014*/ 	.short	0x0160
        /*0016*/ 	.short	0x0418


	//----- nvinfo : EIATTR_CBANK_PARAM_SIZE
	.align		4
.L_296:
        /*0018*/ 	.byte	0x03, 0x19
        /*001a*/ 	.short	0x0418


	//----- nvinfo : EIATTR_KPARAM_INFO
	.align		4
        /*001c*/ 	.byte	0x04, 0x17
        /*001e*/ 	.short	(.L_298 - .L_297)
.L_297:
        /*0020*/ 	.word	0x00000000
        /*0024*/ 	.short	0x0000
        /*0026*/ 	.short	0x0000
        /*0028*/ 	.byte	0x00, 0xf0, 0x61, 0x10


	//----- nvinfo : EIATTR_MAXREG_COUNT
	.align		4
.L_298:
        /*002c*/ 	.byte	0x03, 0x1b
        /*002e*/ 	.short	0x00ff


	//----- nvinfo : EIATTR_NUM_BARRIERS
	.align		4
        /*0030*/ 	.byte	0x02, 0x4c
        /*0032*/ 	.byte	0x02
	.zero		1


	//----- nvinfo : EIATTR_ANNOTATIONS
	.align		4
        /*0034*/ 	.byte	0x04, 0x55
        /*0036*/ 	.short	(.L_300 - .L_299)


	//   ....[0]....
.L_299:
        /* <DEDUP_REMOVED lines=49> */
        /*033c*/ 	.byte	0x20, 0x99, 0x00, 0x00, 0x01, 0x00, 0x00, 0x00, 0x30, 0x99, 0x00, 0x00


	//----- nvinfo : EIATTR_MERCURY_ISA_VERSION
	.align		4
.L_300:
        /*0348*/ 	.byte	0x03, 0x5f
        /*034a*/ 	.short	0x0000


	//----- nvinfo : EIATTR_COOP_GROUP_MASK_REGIDS
	.align		4
        /*034c*/ 	.byte	0x04, 0x29
        /*034e*/ 	.short	(.L_302 - .L_301)


	//   ....[0]....
.L_301:
        /*0350*/ 	.word	0xffffffff


	//   ....[1]....
        /*0354*/ 	.word	0xffffffff


	//   ....[2]....
        /*0358*/ 	.word	0xffffffff


	//   ....[3]....
        /*035c*/ 	.word	0xffffffff


	//   ....[4]....
        /*0360*/ 	.word	0xffffffff


	//   ....[5]....
        /*0364*/ 	.word	0xffffffff


	//   ....[6]....
        /*0368*/ 	.word	0xffffffff


	//   ....[7]....
        /*036c*/ 	.word	0xffffffff


	//   ....[8]....
        /*0370*/ 	.word	0xffffffff


	//   ....[9]....
        /*0374*/ 	.word	0xffffffff


	//   ....[10]....
        /*0378*/ 	.word	0xffffffff


	//   ....[11]....
        /*037c*/ 	.word	0xffffffff


	//   ....[12]....
        /*0380*/ 	.word	0xffffffff


	//   ....[13]....
        /*0384*/ 	.word	0xffffffff


	//   ....[14]....
        /*0388*/ 	.word	0xffffffff


	//   ....[15]....
        /*038c*/ 	.word	0xffffffff


	//   ....[16]....
        /*0390*/ 	.word	0xffffffff


	//   ....[17]....
        /*0394*/ 	.word	0xffffffff


	//   ....[18]....
        /*0398*/ 	.word	0xffffffff


	//   ....[19]....
        /*039c*/ 	.word	0xffffffff


	//   ....[20]....
        /*03a0*/ 	.word	0xffffffff


	//   ....[21]....
        /*03a4*/ 	.word	0xffffffff


	//   ....[22]....
        /*03a8*/ 	.word	0xffffffff


	//   ....[23]....
        /*03ac*/ 	.word	0xffffffff


	//   ....[24]....
        /*03b0*/ 	.word	0xffffffff


	//   ....[25]....
        /*03b4*/ 	.word	0xffffffff


	//   ....[26]....
        /*03b8*/ 	.word	0xffffffff


	//   ....[27]....
        /*03bc*/ 	.word	0xffffffff


	//   ....[28]....
        /*03c0*/ 	.word	0xffffffff


	//   ....[29]....
        /*03c4*/ 	.word	0xffffffff


	//   ....[30]....
        /*03c8*/ 	.word	0xffffffff


	//   ....[31]....
        /*03cc*/ 	.word	0xffffffff


	//   ....[32]....
        /*03d0*/ 	.word	0xffffffff


	//   ....[33]....
        /*03d4*/ 	.word	0xffffffff


	//   ....[34]....
        /*03d8*/ 	.word	0xffffffff


	//   ....[35]....
        /*03dc*/ 	.word	0xffffffff


	//   ....[36]....
        /*03e0*/ 	.word	0xffffffff


	//   ....[37]....
        /*03e4*/ 	.word	0xffffffff


	//   ....[38]....
        /*03e8*/ 	.word	0xffffffff


	//   ....[39]....
        /*03ec*/ 	.word	0xffffffff


	//   ....[40]....
        /*03f0*/ 	.word	0xffffffff


	//   ....[41]....
        /*03f4*/ 	.word	0xffffffff


	//   ....[42]....
        /*03f8*/ 	.word	0xffffffff


	//   ....[43]....
        /*03fc*/ 	.word	0xffffffff


	//   ....[44]....
        /*0400*/ 	.word	0xffffffff


	//   ....[45]....
        /*0404*/ 	.word	0xffffffff


	//   ....[46]....
        /*0408*/ 	.word	0xffffffff


	//   ....[47]....
        /*040c*/ 	.word	0xffffffff


	//   ....[48]....
        /*0410*/ 	.word	0xffffffff


	//   ....[49]....
        /*0414*/ 	.word	0xffffffff


	//   ....[50]....
        /*0418*/ 	.word	0xffffffff


	//   ....[51]....
        /*041c*/ 	.word	0xffffffff


	//   ....[52]....
        /*0420*/ 	.word	0xffffffff


	//   ....[53]....
        /*0424*/ 	.word	0xffffffff


	//   ....[54]....
        /*0428*/ 	.word	0xffffffff


	//   ....[55]....
        /*042c*/ 	.word	0xffffffff


	//   ....[56]....
        /*0430*/ 	.word	0xffffffff


	//   ....[57]....
        /*0434*/ 	.word	0xffffffff


	//   ....[58]....
        /*0438*/ 	.word	0xffffffff


	//   ....[59]....
        /*043c*/ 	.word	0xffffffff


	//   ....[60]....
        /*0440*/ 	.word	0xffffffff


	//----- nvinfo : EIATTR_COOP_GROUP_INSTR_OFFSETS
	.align		4
.L_302:
        /*0444*/ 	.byte	0x04, 0x28
        /*0446*/ 	.short	(.L_304 - .L_303)


	//   ....[0]....
.L_303:
        /*0448*/ 	.word	0x000000a0


	//   ....[1]....
        /*044c*/ 	.word	0x00001500


	//   ....[2]....
        /*0450*/ 	.word	0x00001530


	//   ....[3]....
        /*0454*/ 	.word	0x000015f0


	//   ....[4]....
        /*0458*/ 	.word	0x00001620


	//   ....[5]....
        /*045c*/ 	.word	0x00001750


	//   ....[6]....
        /*0460*/ 	.word	0x00001760


	//   ....[7]....
        /*0464*/ 	.word	0x00001900


	//   ....[8]....
        /*0468*/ 	.word	0x000019c0


	//   ....[9]....
        /*046c*/ 	.word	0x00001b00


	//   ....[10]....
        /*0470*/ 	.word	0x00001b40


	//   ....[11]....
        /*0474*/ 	.word	0x00001b80


	//   ....[12]....
        /*0478*/ 	.word	0x00001b90


	//   ....[13]....
        /*047c*/ 	.word	0x00001bb0


	//   ....[14]....
        /*0480*/ 	.word	0x00001c40


	//   ....[15]....
        /*0484*/ 	.word	0x00001d30


	//   ....[16]....
        /*0488*/ 	.word	0x00001d80


	//   ....[17]....
        /*048c*/ 	.word	0x00003990


	//   ....[18]....
        /*0490*/ 	.word	0x000039a0


	//   ....[19]....
        /*0494*/ 	.word	0x00003a30


	//   ....[20]....
        /*0498*/ 	.word	0x00003a50


	//   ....[21]....
        /*049c*/ 	.word	0x00004190


	//   ....[22]....
        /*04a0*/ 	.word	0x00004230


	//   ....[23]....
        /*04a4*/ 	.word	0x00004250


	//   ....[24]....
        /*04a8*/ 	.word	0x000042b0


	//   ....[25]....
        /*04ac*/ 	.word	0x00006190


	//   ....[26]....
        /*04b0*/ 	.word	0x000061a0


	//   ....[27]....
        /*04b4*/ 	.word	0x000061b0


	//   ....[28]....
        /*04b8*/ 	.word	0x000061c0


	//   ....[29]....
        /*04bc*/ 	.word	0x00006610


	//   ....[30]....
        /*04c0*/ 	.word	0x00006620


	//   ....[31]....
        /*04c4*/ 	.word	0x00006650


	//   ....[32]....
        /*04c8*/ 	.word	0x00006670


	//   ....[33]....
        /*04cc*/ 	.word	0x00007ae0


	//   ....[34]....
        /*04d0*/ 	.word	0x00007b00


	//   ....[35]....
        /*04d4*/ 	.word	0x000081c0


	//   ....[36]....
        /*04d8*/ 	.word	0x000081e0


	//   ....[37]....
        /*04dc*/ 	.word	0x00009950


	//   ....[38]....
        /*04e0*/ 	.word	0x00009960


	//   ....[39]....
        /*04e4*/ 	.word	0x00009990


	//   ....[40]....
        /*04e8*/ 	.word	0x000099b0


	//   ....[41]....
        /*04ec*/ 	.word	0x0000b420


	//   ....[42]....
        /*04f0*/ 	.word	0x0000b460


	//   ....[43]....
        /*04f4*/ 	.word	0x0000b4c0


	//   ....[44]....
        /*04f8*/ 	.word	0x0000b4f0


	//   ....[45]....
        /*04fc*/ 	.word	0x0000b720


	//   ....[46]....
        /*0500*/ 	.word	0x0000b730


	//   ....[47]....
        /*0504*/ 	.word	0x0000b930


	//   ....[48]....
        /*0508*/ 	.word	0x0000b960


	//   ....[49]....
        /*050c*/ 	.word	0x0000bb20


	//   ....[50]....
        /*0510*/ 	.word	0x0000bb50


	//   ....[51]....
        /*0514*/ 	.word	0x0000bd10


	//   ....[52]....
        /*0518*/ 	.word	0x0000bd30


	//   ....[53]....
        /*051c*/ 	.word	0x0000c6b0


	//   ....[54]....
        /*0520*/ 	.word	0x0000c6d0


	//   ....[55]....
        /*0524*/ 	.word	0x0000c890


	//   ....[56]....
        /*0528*/ 	.word	0x0000c8c0


	//   ....[57]....
        /*052c*/ 	.word	0x0000ca50


	//   ....[58]....
        /*0530*/ 	.word	0x0000ca80


	//   ....[59]....
        /*0534*/ 	.word	0x0000cc10


	//   ....[60]....
        /*0538*/ 	.word	0x0000cc30


	//----- nvinfo : EIATTR_EXIT_INSTR_OFFSETS
	.align		4
.L_304:
        /*053c*/ 	.byte	0x04, 0x1c
        /*053e*/ 	.short	(.L_306 - .L_305)


	//   ....[0]....
.L_305:
        /*0540*/ 	.word	0x00000450


	//   ....[1]....
        /*0544*/ 	.word	0x0000bd40


	//   ....[2]....
        /*0548*/ 	.word	0x0000be80


	//   ....[3]....
        /*054c*/ 	.word	0x0000bee0


	//   ....[4]....
        /*0550*/ 	.word	0x0000cc40


	//   ....[5]....
        /*0554*/ 	.word	0x0000cd50


	//   ....[6]....
        /*0558*/ 	.word	0x0000cdb0


	//----- nvinfo : EIATTR_CTAIDZ_USED
	.align		4
.L_306:
        /*055c*/ 	.byte	0x01, 0x04
	.zero		2


	//----- nvinfo : EIATTR_MAX_THREADS
	.align		4
        /*0560*/ 	.byte	0x04, 0x05
        /*0562*/ 	.short	(.L_308 - .L_307)
.L_307:
        /*0564*/ 	.word	0x00000100
        /*0568*/ 	.word	0x00000001
        /*056c*/ 	.word	0x00000001


	//----- nvinfo : EIATTR_CRS_STACK_SIZE
	.align		4
.L_308:
        /*0570*/ 	.byte	0x04, 0x1e
        /*0572*/ 	.short	(.L_310 - .L_309)
.L_309:
        /*0574*/ 	.word	0x00000000
.L_310:


//--------------------- .nv.info._ZN7cutlass13device_kernelIN5flash19enable_sm80_to_sm89INS1_16FlashAttnFwdSm80INS1_25CollectiveMainloopFwdSm80ILi8ELi1ELb0EN4cute5tupleIJNS5_1CILi128EEENS7_ILi32EEENS7_ILi256EEEEEELi256ENS_10bfloat16_tEfNS_4arch4Sm80ELb0ELb0ELb1ELb1ELb1ELb1ELb1ELb0EEENS1_21CollectiveEpilogueFwdINS6_IJS8_SA_S9_EEENS6_IJNS7_ILi1EEESI_SI_EEESC_SE_Li256ELb1ELb1ELb0ELb0EEENS1_19SingleTileSchedulerILb1ELb0ELb1ELi128EEEEEEEEEvNT_6ParamsE --------------------------
	.section	.nv.info._ZN7cutlass13device_kernelIN5flash19enable_sm80_to_sm89INS1_16FlashAttnFwdSm80INS1_25CollectiveMainloopFwdSm80ILi8ELi1ELb0EN4cute5tupleIJNS5_1CILi128EEENS7_ILi32EEENS7_ILi256EEEEEELi256ENS_10bfloat16_tEfNS_4arch4Sm80ELb0ELb0ELb1ELb1ELb1ELb1ELb1ELb0EEENS1_21CollectiveEpilogueFwdINS6_IJS8_SA_S9_EEENS6_IJNS7_ILi1EEESI_SI_EEESC_SE_Li256ELb1ELb1ELb0ELb0EEENS1_19SingleTileSchedulerILb1ELb0ELb1ELi128EEEEEEEEEvNT_6ParamsE,"",@"SHT_CUDA_INFO"
	.sectionflags	@""
	.align	4


	//----- nvinfo : EIATTR_CUDA_API_VERSION
	.align		4
        /*0000*/ 	.byte	0x04, 0x37
        /*0002*/ 	.short	(.L_312 - .L_311)
.L_311:
        /*0004*/ 	.word	0x00000082


	//----- nvinfo : EIATTR_SW2861232_WAR
	.align		4
.L_312:
        /*0008*/ 	.byte	0x01, 0x35
	.zero		2


	//----- nvinfo : EIATTR_PARAM_CBANK
	.align		4
        /*000c*/ 	.byte	0x04, 0x0a
        /*000e*/ 	.short	(.L_314 - .L_313)
	.align		4
.L_313:
        /*0010*/ 	.word	index@(.nv.constant0._ZN7cutlass13device_kernelIN5flash19enable_sm80_to_sm89INS1_16FlashAttnFwdSm80INS1_25CollectiveMainloopFwdSm80ILi8ELi1ELb0EN4cute5tupleIJNS5_1CILi128EEENS7_ILi32EEENS7_ILi256EEEEEELi256ENS_10bfloat16_tEfNS_4arch4Sm80ELb0ELb0ELb1ELb1ELb1ELb1ELb1ELb0EEENS1_21CollectiveEpilogueFwdINS6_IJS8_SA_S9_EEENS6_IJNS7_ILi1EEESI_SI_EEESC_SE_Li256ELb1ELb1ELb0ELb0EEENS1_19SingleTileSchedulerILb1ELb0ELb1ELi128EEEEEEEEEvNT_6ParamsE)
        /*0014*/ 	.short	0x0160
        /*0016*/ 	.short	0x0418


	//----- nvinfo : EIATTR_CBANK_PARAM_SIZE
	.align		4
.L_314:
        /*0018*/ 	.byte	0x03, 0x19
        /*001a*/ 	.short	0x0418


	//----- nvinfo : EIATTR_KPARAM_INFO
	.align		4
        /*001c*/ 	.byte	0x04, 0x17
        /*001e*/ 	.short	(.L_316 - .L_315)
.L_315:
        /*0020*/ 	.word	0x00000000
        /*0024*/ 	.short	0x0000
        /*0026*/ 	.short	0x0000
        /*0028*/ 	.byte	0x00, 0xf0, 0x61, 0x10


	//----- nvinfo : EIATTR_MAXREG_COUNT
	.align		4
.L_316:
        /*002c*/ 	.byte	0x03, 0x1b
        /*002e*/ 	.short	0x00ff


	//----- nvinfo : EIATTR_NUM_BARRIERS
	.align		4
        /*0030*/ 	.byte	0x02, 0x4c
        /*0032*/ 	.byte	0x02
	.zero		1


	//----- nvinfo : EIATTR_MERCURY_ISA_VERSION
	.align		4
        /*0034*/ 	.byte	0x03, 0x5f
        /*0036*/ 	.short	0x0000


	//----- nvinfo : EIATTR_COOP_GROUP_MASK_REGIDS
	.align		4
        /*0038*/ 	.byte	0x04, 0x29
        /*003a*/ 	.short	(.L_318 - .L_317)


	//   ....[0]....
.L_317:
        /*003c*/ 	.word	0xffffffff


	//   ....[1]....
        /*0040*/ 	.word	0xffffffff


	//   ....[2]....
        /*0044*/ 	.word	0xffffffff


	//   ....[3]....
        /*0048*/ 	.word	0xffffffff


	//   ....[4]....
        /*004c*/ 	.word	0xffffffff


	//   ....[5]....
        /*0050*/ 	.word	0xffffffff


	//   ....[6]....
        /*0054*/ 	.word	0xffffffff


	//   ....[7]....
        /*0058*/ 	.word	0xffffffff


	//   ....[8]....
        /*005c*/ 	.word	0xffffffff


	//   ....[9]....
        /*0060*/ 	.word	0xffffffff


	//   ....[10]....
        /*0064*/ 	.word	0xffffffff


	//   ....[11]....
        /*0068*/ 	.word	0xffffffff


	//   ....[12]....
        /*006c*/ 	.word	0xffffffff


	//   ....[13]....
        /*0070*/ 	.word	0xffffffff


	//   ....[14]....
        /*0074*/ 	.word	0xffffffff


	//   ....[15]....
        /*0078*/ 	.word	0xffffffff


	//   ....[16]....
        /*007c*/ 	.word	0xffffffff


	//   ....[17]....
        /*0080*/ 	.word	0xffffffff


	//   ....[18]....
        /*0084*/ 	.word	0xffffffff


	//   ....[19]....
        /*0088*/ 	.word	0xffffffff


	//   ....[20]....
        /*008c*/ 	.word	0xffffffff


	//   ....[21]....
        /*0090*/ 	.word	0xffffffff


	//   ....[22]....
        /*0094*/ 	.word	0xffffffff


	//   ....[23]....
        /*0098*/ 	.word	0xffffffff


	//   ....[24]....
        /*009c*/ 	.word	0xffffffff


	//   ....[25]....
        /*00a0*/ 	.word	0xffffffff


	//   ....[26]....
        /*00a4*/ 	.word	0xffffffff


	//   ....[27]....
        /*00a8*/ 	.word	0xffffffff


	//   ....[28]....
        /*00ac*/ 	.word	0xffffffff


	//   ....[29]....
        /*00b0*/ 	.word	0xffffffff


	//   ....[30]....
        /*00b4*/ 	.word	0xffffffff


	//   ....[31]....
        /*00b8*/ 	.word	0xffffffff


	//   ....[32]....
        /*00bc*/ 	.word	0xffffffff


	//   ....[33]....
        /*00c0*/ 	.word	0xffffffff


	//   ....[34]....
        /*00c4*/ 	.word	0xffffffff


	//   ....[35]....
        /*00c8*/ 	.word	0xffffffff


	//   ....[36]....
        /*00cc*/ 	.word	0xffffffff


	//   ....[37]....
        /*00d0*/ 	.word	0xffffffff


	//   ....[38]....
        /*00d4*/ 	.word	0xffffffff


	//   ....[39]....
        /*00d8*/ 	.word	0xffffffff


	//   ....[40]....
        /*00dc*/ 	.word	0xffffffff


	//   ....[41]....
        /*00e0*/ 	.word	0xffffffff


	//   ....[42]....
        /*00e4*/ 	.word	0xffffffff


	//   ....[43]....
        /*00e8*/ 	.word	0xffffffff


	//   ....[44]....
        /*00ec*/ 	.word	0xffffffff


	//   ....[45]....
        /*00f0*/ 	.word	0xffffffff


	//   ....[46]....
        /*00f4*/ 	.word	0xffffffff


	//   ....[47]....
        /*00f8*/ 	.word	0xffffffff


	//   ....[48]....
        /*00fc*/ 	.word	0xffffffff


	//   ....[49]....
        /*0100*/ 	.word	0xffffffff


	//   ....[50]....
        /*0104*/ 	.word	0xffffffff


	//   ....[51]....
        /*0108*/ 	.word	0xffffffff


	//   ....[52]....
        /*010c*/ 	.word	0xffffffff


	//   ....[53]....
        /*0110*/ 	.word	0xffffffff


	//   ....[54]....
        /*0114*/ 	.word	0xffffffff


	//   ....[55]....
        /*0118*/ 	.word	0xffffffff


	//   ....[56]....
        /*011c*/ 	.word	0xffffffff


	//   ....[57]....
        /*0120*/ 	.word	0xffffffff


	//   ....[58]....
        /*0124*/ 	.word	0xffffffff


	//----- nvinfo : EIATTR_COOP_GROUP_INSTR_OFFSETS
	.align		4
.L_318:
        /*0128*/ 	.byte	0x04, 0x28
        /*012a*/ 	.short	(.L_320 - .L_319)


	//   ....[0]....
.L_319:
        /*012c*/ 	.word	0x00000090


	//   ....[1]....
        /*0130*/ 	.word	0x00001f60


	//   ....[2]....
        /*0134*/ 	.word	0x00001f70


	//   ....[3]....
        /*0138*/ 	.word	0x00003190


	//   ....[4]....
        /*013c*/ 	.word	0x000031a0


	//   ....[5]....
        /*0140*/ 	.word	0x000042b0


	//   ....[6]....
        /*0144*/ 	.word	0x000042d0


	//   ....[7]....
        /*0148*/ 	.word	0x000046a0


	//   ....[8]....
        /*014c*/ 	.word	0x000046c0


	//   ....[9]....
        /*0150*/ 	.word	0x00005370


	//   ....[10]....
        /*0154*/ 	.word	0x000053a0


	//   ....[11]....
        /*0158*/ 	.word	0x00005600


	//   ....[12]....
        /*015c*/ 	.word	0x00005630


	//   ....[13]....
        /*0160*/ 	.word	0x000057a0


	//   ....[14]....
        /*0164*/ 	.word	0x000057d0


	//   ....[15]....
        /*0168*/ 	.word	0x00005940


	//   ....[16]....
        /*016c*/ 	.word	0x00005980


	//   ....[17]....
        /*0170*/ 	.word	0x00005e40


	//   ....[18]....
        /*0174*/ 	.word	0x00005e90


	//   ....[19]....
        /*0178*/ 	.word	0x0000cf00


	//   ....[20]....
        /*017c*/ 	.word	0x0000cf40


	//   ....[21]....
        /*0180*/ 	.word	0x0000dcf0


	//   ....[22]....
        /*0184*/ 	.word	0x0000dd00


	//   ....[23]....
        /*0188*/ 	.word	0x0000e260


	//   ....[24]....
        /*018c*/ 	.word	0x0000e2b0


	//   ....[25]....
        /*0190*/ 	.word	0x0000e2d0


	//   ....[26]....
        /*0194*/ 	.word	0x0000e2f0


	//   ....[27]....
        /*0198*/ 	.word	0x0000ee30


	//   ....[28]....
        /*019c*/ 	.word	0x0000ee40


	//   ....[29]....
        /*01a0*/ 	.word	0x0000f060


	//   ....[30]....
        /*01a4*/ 	.word	0x0000f070


	//   ....[31]....
        /*01a8*/ 	.word	0x0000fbf0


	//   ....[32]....
        /*01ac*/ 	.word	0x0000fc10


	//   ....[33]....
        /*01b0*/ 	.word	0x0000fc90


	//   ....[34]....
        /*01b4*/ 	.word	0x0000fca0


	//   ....[35]....
        /*01b8*/ 	.word	0x00010e80


	//   ....[36]....
        /*01bc*/ 	.word	0x00010eb0


	//   ....[37]....
        /*01c0*/ 	.word	0x00010f00


	//   ....[38]....
        /*01c4*/ 	.word	0x00010f10


	//   ....[39]....
        /*01c8*/ 	.word	0x00012990


	//   ....[40]....
        /*01cc*/ 	.word	0x000129d0


	//   ....[41]....
        /*01d0*/ 	.word	0x00012a00


	//   ....[42]....
        /*01d4*/ 	.word	0x00012a30


	//   ....[43]....
        /*01d8*/ 	.word	0x00012c70


	//   ....[44]....
        /*01dc*/ 	.word	0x00012c80


	//   ....[45]....
        /*01e0*/ 	.word	0x00012e80


	//   ....[46]....
        /*01e4*/ 	.word	0x00012eb0


	//   ....[47]....
        /*01e8*/ 	.word	0x00013070


	//   ....[48]....
        /*01ec*/ 	.word	0x000130a0


	//   ....[49]....
        /*01f0*/ 	.word	0x00013260


	//   ....[50]....
        /*01f4*/ 	.word	0x00013280


	//   ....[51]....
        /*01f8*/ 	.word	0x00013c20


	//   ....[52]....
        /*01fc*/ 	.word	0x00013c50


	//   ....[53]....
        /*0200*/ 	.word	0x00013de0


	//   ....[54]....
        /*0204*/ 	.word	0x00013e10


	//   ....[55]....
        /*0208*/ 	.word	0x00013fa0


	//   ....[56]....
        /*020c*/ 	.word	0x00013fd0


	//   ....[57]....
        /*0210*/ 	.word	0x00014160


	//   ....[58]....
        /*0214*/ 	.word	0x00014180


	//----- nvinfo : EIATTR_EXIT_INSTR_OFFSETS
	.align		4
.L_320:
        /*0218*/ 	.byte	0x04, 0x1c
        /*021a*/ 	.short	(.L_322 - .L_321)


	//   ....[0]....
.L_321:
        /*021c*/ 	.word	0x00000440


	//   ....[1]....
        /*0220*/ 	.word	0x00013290


	//   ....[2]....
        /*0224*/ 	.word	0x000133d0


	//   ....[3]....
        /*0228*/ 	.word	0x00013430


	//   ....[4]....
        /*022c*/ 	.word	0x00014190


	//   ....[5]....
        /*0230*/ 	.word	0x000142a0


	//   ....[6]....
        /*0234*/ 	.word	0x00014300


	//----- nvinfo : EIATTR_CTAIDZ_USED
	.align		4
.L_322:
        /*0238*/ 	.byte	0x01, 0x04
	.zero		2


	//----- nvinfo : EIATTR_MAX_THREADS
	.align		4
        /*023c*/ 	.byte	0x04, 0x05
        /*023e*/ 	.short	(.L_324 - .L_323)
.L_323:
        /*0240*/ 	.word	0x00000100
        /*0244*/ 	.word	0x00000001
        /*0248*/ 	.word	0x00000001


	//----- nvinfo : EIATTR_CRS_STACK_SIZE
	.align		4
.L_324:
        /*024c*/ 	.byte	0x04, 0x1e
        /*024e*/ 	.short	(.L_326 - .L_325)
.L_325:
        /*0250*/ 	.word	0x00000000
.L_326:


//--------------------- .nv.info._ZN7cutlass13device_kernelIN5flash19enable_sm80_to_sm89INS1_16FlashAttnFwdSm80INS1_25CollectiveMainloopFwdSm80ILi8ELi1ELb1EN4cute5tupleIJNS5_1CILi128EEENS7_ILi48EEENS7_ILi256EEEEEELi256ENS_10bfloat16_tEfNS_4arch4Sm80ELb0ELb1ELb1ELb0ELb1ELb0ELb1ELb0EEENS1_21CollectiveEpilogueFwdINS6_IJS8_SA_S9_EEENS6_IJNS7_ILi1EEESI_SI_EEESC_SE_Li256ELb0ELb1ELb0ELb0EEENS1_19SingleTileSchedulerILb0ELb0ELb1ELi128EEEEEEEEEvNT_6ParamsE --------------------------
	.section	.nv.info._ZN7cutlass13device_kernelIN5flash19enable_sm80_to_sm89INS1_16FlashAttnFwdSm80INS1_25CollectiveMainloopFwdSm80ILi8ELi1ELb1EN4cute5tupleIJNS5_1CILi128EEENS7_ILi48EEENS7_ILi256EEEEEELi256ENS_10bfloat16_tEfNS_4arch4Sm80ELb0ELb1ELb1ELb0ELb1ELb0ELb1ELb0EEENS1_21CollectiveEpilogueFwdINS6_IJS8_SA_S9_EEENS6_IJNS7_ILi1EEESI_SI_EEESC_SE_Li256ELb0ELb1ELb0ELb0EEENS1_19SingleTileSchedulerILb0ELb0ELb1ELi128EEEEEEEEEvNT_6ParamsE,"",@"SHT_CUDA_INFO"
	.sectionflags	@""
	.align	4


	//----- nvinfo : EIATTR_CUDA_API_VERSION
	.align		4
        /*0000*/ 	.byte	0x04, 0x37
        /*0002*/ 	.short	(.L_328 - .L_327)
.L_327:
        /*0004*/ 	.word	0x00000082


	//----- nvinfo : EIATTR_SW2861232_WAR
	.align		4
.L_328:
        /*0008*/ 	.byte	0x01, 0x35
	.zero		2


	//----- nvinfo : EIATTR_PARAM_CBANK
	.align		4
        /*000c*/ 	.byte	0x04, 0x0a
        /*000e*/ 	.short	(.L_330 - .L_329)
	.align		4
.L_329:
        /*0010*/ 	.word	index@(.nv.constant0._ZN7cutlass13device_kernelIN5flash19enable_sm80_to_sm89INS1_16FlashAttnFwdSm80INS1_25CollectiveMainloopFwdSm80ILi8ELi1ELb1EN4cute5tupleIJNS5_1CILi128EEENS7_ILi48EEENS7_ILi256EEEEEELi256ENS_10bfloat16_tEfNS_4arch4Sm80ELb0ELb1ELb1ELb0ELb1ELb0ELb1ELb0EEENS1_21CollectiveEpilogueFwdINS6_IJS8_SA_S9_EEENS6_IJNS7_ILi1EEESI_SI_EEESC_SE_Li256ELb0ELb1ELb0ELb0EEENS1_19SingleTileSchedulerILb0ELb0ELb1ELi128EEEEEEEEEvNT_6ParamsE)
        /*0014*/ 	.short	0x0160
        /*0016*/ 	.short	0x0418


	//----- nvinfo : EIATTR_CBANK_PARAM_SIZE
	.align		4
.L_330:
        /*0018*/ 	.byte	0x03, 0x19
        /*001a*/ 	.short	0x0418


	//----- nvinfo : EIATTR_KPARAM_INFO
	.align		4
        /*001c*/ 	.byte	0x04, 0x17
        /*001e*/ 	.short	(.L_332 - .L_331)
.L_331:
        /*0020*/ 	.word	0x00000000
        /*0024*/ 	.short	0x0000
        /*0026*/ 	.short	0x0000
        /*0028*/ 	.byte	0x00, 0xf0, 0x61, 0x10


	//----- nvinfo : EIATTR_MAXREG_COUNT
	.align		4
.L_332:
        /*002c*/ 	.byte	0x03, 0x1b
        /*002e*/ 	.short	0x00ff


	//----- nvinfo : EIATTR_NUM_BARRIERS
	.align		4
        /*0030*/ 	.byte	0x02, 0x4c
        /*0032*/ 	.byte	0x02
	.zero		1


	//----- nvinfo : EIATTR_ANNOTATIONS
	.align		4
        /*0034*/ 	.byte	0x04, 0x55
        /*0036*/ 	.short	(.L_334 - .L_333)


	//   ....[0]....
.L_333:
        /* <DEDUP_REMOVED lines=87> */


	//----- nvinfo : EIATTR_MERCURY_ISA_VERSION
	.align		4
.L_334:
        /*0598*/ 	.byte	0x03, 0x5f
        /*059a*/ 	.short	0x0000


	//----- nvinfo : EIATTR_COOP_GROUP_MASK_REGIDS
	.align		4
        /*059c*/ 	.byte	0x04, 0x29
        /*059e*/ 	.short	(.L_336 - .L_335)


	//   ....[0]....
.L_335:
        /*05a0*/ 	.word	0xffffffff


	//   ....[1]....
        /*05a4*/ 	.word	0xffffffff


	//   ....[2]....
        /*05a8*/ 	.word	0xffffffff


	//   ....[3]....
        /*05ac*/ 	.word	0xffffffff


	//   ....[4]....
        /*05b0*/ 	.word	0xffffffff


	//   ....[5]....
        /*05b4*/ 	.word	0xffffffff


	//   ....[6]....
        /*05b8*/ 	.word	0xffffffff


	//   ....[7]....
        /*05bc*/ 	.word	0xffffffff


	//   ....[8]....
        /*05c0*/ 	.word	0xffffffff


	//   ....[9]....
        /*05c4*/ 	.word	0xffffffff


	//   ....[10]....
        /*05c8*/ 	.word	0xffffffff


	//   ....[11]....
        /*05cc*/ 	.word	0xffffffff


	//   ....[12]....
        /*05d0*/ 	.word	0xffffffff


	//   ....[13]....
        /*05d4*/ 	.word	0xffffffff


	//   ....[14]....
        /*05d8*/ 	.word	0xffffffff


	//   ....[15]....
        /*05dc*/ 	.word	0xffffffff


	//   ....[16]....
        /*05e0*/ 	.word	0xffffffff


	//   ....[17]....
        /*05e4*/ 	.word	0xffffffff


	//   ....[18]....
        /*05e8*/ 	.word	0xffffffff


	//   ....[19]....
        /*05ec*/ 	.word	0xffffffff


	//   ....[20]....
        /*05f0*/ 	.word	0xffffffff


	//   ....[21]....
        /*05f4*/ 	.word	0xffffffff


	//   ....[22]....
        /*05f8*/ 	.word	0xffffffff


	//   ....[23]....
        /*05fc*/ 	.word	0xffffffff


	//   ....[24]....
        /*0600*/ 	.word	0xffffffff


	//   ....[25]....
        /*0604*/ 	.word	0xffffffff


	//   ....[26]....
        /*0608*/ 	.word	0xffffffff


	//   ....[27]....
        /*060c*/ 	.word	0xffffffff


	//   ....[28]....
        /*0610*/ 	.word	0xffffffff


	//   ....[29]....
        /*0614*/ 	.word	0xffffffff


	//   ....[30]....
        /*0618*/ 	.word	0xffffffff


	//   ....[31]....
        /*061c*/ 	.word	0xffffffff


	//   ....[32]....
        /*0620*/ 	.word	0xffffffff


	//   ....[33]....
        /*0624*/ 	.word	0xffffffff


	//   ....[34]....
        /*0628*/ 	.word	0xffffffff


	//   ....[35]....
        /*062c*/ 	.word	0xffffffff


	//   ....[36]....
        /*0630*/ 	.word	0xffffffff


	//   ....[37]....
        /*0634*/ 	.word	0xffffffff


	//   ....[38]....
        /*0638*/ 	.word	0xffffffff


	//   ....[39]....
        /*063c*/ 	.word	0xffffffff


	//   ....[40]....
        /*0640*/ 	.word	0xffffffff


	//   ....[41]....
        /*0644*/ 	.word	0xffffffff


	//   ....[42]....
        /*0648*/ 	.word	0xffffffff


	//   ....[43]....
        /*064c*/ 	.word	0xffffffff


	//   ....[44]....
        /*0650*/ 	.word	0xffffffff


	//   ....[45]....
        /*0654*/ 	.word	0xffffffff


	//   ....[46]....
        /*0658*/ 	.word	0xffffffff


	//   ....[47]....
        /*065c*/ 	.word	0xffffffff


	//   ....[48]....
        /*0660*/ 	.word	0xffffffff


	//   ....[49]....
        /*0664*/ 	.word	0xffffffff


	//   ....[50]....
        /*0668*/ 	.word	0xffffffff


	//   ....[51]....
        /*066c*/ 	.word	0xffffffff


	//   ....[52]....
        /*0670*/ 	.word	0xffffffff


	//   ....[53]....
        /*0674*/ 	.word	0xffffffff


	//   ....[54]....
        /*0678*/ 	.word	0xffffffff


	//   ....[55]....
        /*067c*/ 	.word	0xffffffff


	//   ....[56]....
        /*0680*/ 	.word	0xffffffff


	//   ....[57]....
        /*0684*/ 	.word	0xffffffff


	//   ....[58]....
        /*0688*/ 	.word	0xffffffff


	//   ....[59]....
        /*068c*/ 	.word	0xffffffff


	//   ....[60]....
        /*0690*/ 	.word	0xffffffff


	//   ....[61]....
        /*0694*/ 	.word	0xffffffff


	//   ....[62]....
        /*0698*/ 	.word	0xffffffff


	//   ....[63]....
        /*069c*/ 	.word	0xffffffff


	//   ....[64]....
        /*06a0*/ 	.word	0xffffffff


	//   ....[65]....
        /*06a4*/ 	.word	0xffffffff


	//   ....[66]....
        /*06a8*/ 	.word	0xffffffff


	//   ....[67]....
        /*06ac*/ 	.word	0xffffffff


	//   ....[68]....
        /*06b0*/ 	.word	0xffffffff


	//   ....[69]....
        /*06b4*/ 	.word	0xffffffff


	//   ....[70]....
        /*06b8*/ 	.word	0xffffffff


	//   ....[71]....
        /*06bc*/ 	.word	0xffffffff


	//   ....[72]....
        /*06c0*/ 	.word	0xffffffff


	//   ....[73]....
        /*06c4*/ 	.word	0xffffffff


	//   ....[74]....
        /*06c8*/ 	.word	0xffffffff


	//   ....[75]....
        /*06cc*/ 	.word	0xffffffff


	//   ....[76]....
        /*06d0*/ 	.word	0xffffffff


	//   ....[77]....
        /*06d4*/ 	.word	0xffffffff


	//   ....[78]....
        /*06d8*/ 	.word	0xffffffff


	//   ....[79]....
        /*06dc*/ 	.word	0xffffffff


	//   ....[80]....
        /*06e0*/ 	.word	0xffffffff


	//   ....[81]....
        /*06e4*/ 	.word	0xffffffff


	//   ....[82]....
        /*06e8*/ 	.word	0xffffffff


	//   ....[83]....
        /*06ec*/ 	.word	0xffffffff


	//   ....[84]....
        /*06f0*/ 	.word	0xffffffff


	//   ....[85]....
        /*06f4*/ 	.word	0xffffffff


	//   ....[86]....
        /*06f8*/ 	.word	0xffffffff


	//   ....[87]....
        /*06fc*/ 	.word	0xffffffff


	//   ....[88]....
        /*0700*/ 	.word	0xffffffff


	//   ....[89]....
        /*0704*/ 	.word	0xffffffff


	//   ....[90]....
        /*0708*/ 	.word	0xffffffff


	//   ....[91]....
        /*070c*/ 	.word	0xffffffff


	//   ....[92]....
        /*0710*/ 	.word	0xffffffff


	//   ....[93]....
        /*0714*/ 	.word	0xffffffff


	//   ....[94]....
        /*0718*/ 	.word	0xffffffff


	//   ....[95]....
        /*071c*/ 	.word	0xffffffff


	//   ....[96]....
        /*0720*/ 	.word	0xffffffff


	//   ....[97]....
        /*0724*/ 	.word	0xffffffff


	//----- nvinfo : EIATTR_COOP_GROUP_INSTR_OFFSETS
	.align		4
.L_336:
        /*0728*/ 	.byte	0x04, 0x28
        /*072a*/ 	.short	(.L_338 - .L_337)


	//   ....[0]....
.L_337:
        /*072c*/ 	.word	0x000012c0


	//   ....[1]....
        /*0730*/ 	.word	0x000012f0


	//   ....[2]....
        /*0734*/ 	.word	0x00001320


	//   ....[3]....
        /*0738*/ 	.word	0x00001360


	//   ....[4]....
        /*073c*/ 	.word	0x00001390


	//   ....[5]....
        /*0740*/ 	.word	0x00001580


	//   ....[6]....
        /*0744*/ 	.word	0x000015a0


	//   ....[7]....
        /*0748*/ 	.word	0x000015b0


	//   ....[8]....
        /*074c*/ 	.word	0x00001720


	//   ....[9]....
        /*0750*/ 	.word	0x00001760


	//   ....[10]....
        /*0754*/ 	.word	0x00001780


	//   ....[11]....
        /*0758*/ 	.word	0x00001810


	//   ....[12]....
        /*075c*/ 	.word	0x00001cb0


	//   ....[13]....
        /*0760*/ 	.word	0x00001ce0


	//   ....[14]....
        /*0764*/ 	.word	0x00002150


	//   ....[15]....
        /*0768*/ 	.word	0x00002160


	//   ....[16]....
        /*076c*/ 	.word	0x000031d0


	//   ....[17]....
        /*0770*/ 	.word	0x000031e0


	//   ....[18]....
        /*0774*/ 	.word	0x00003230


	//   ....[19]....
        /*0778*/ 	.word	0x00003290


	//   ....[20]....
        /*077c*/ 	.word	0x00003760


	//   ....[21]....
        /*0780*/ 	.word	0x00003960


	//   ....[22]....
        /*0784*/ 	.word	0x000046f0


	//   ....[23]....
        /*0788*/ 	.word	0x00004720


	//   ....[24]....
        /*078c*/ 	.word	0x000048d0


	//   ....[25]....
        /*0790*/ 	.word	0x00004980


	//   ....[26]....
        /*0794*/ 	.word	0x00005bc0


	//   ....[27]....
        /*0798*/ 	.word	0x00005bd0


	//   ....[28]....
        /*079c*/ 	.word	0x00005d10


	//   ....[29]....
        /*07a0*/ 	.word	0x00005d20


	//   ....[30]....
        /*07a4*/ 	.word	0x00006db0


	//   ....[31]....
        /*07a8*/ 	.word	0x00006dd0


	//   ....[32]....
        /*07ac*/ 	.word	0x00006df0


	//   ....[33]....
        /*07b0*/ 	.word	0x00006e10


	//   ....[34]....
        /*07b4*/ 	.word	0x000070f0


	//   ....[35]....
        /*07b8*/ 	.word	0x00007410


	//   ....[36]....
        /*07bc*/ 	.word	0x00007ac0


	//   ....[37]....
        /*07c0*/ 	.word	0x00007ae0


	//   ....[38]....
        /*07c4*/ 	.word	0x00008320


	//   ....[39]....
        /*07c8*/ 	.word	0x00008420


	//   ....[40]....
        /*07cc*/ 	.word	0x00009db0


	//   ....[41]....
        /*07d0*/ 	.word	0x00009de0


	//   ....[42]....
        /*07d4*/ 	.word	0x00009f10


	//   ....[43]....
        /*07d8*/ 	.word	0x00009f20


	//   ....[44]....
        /*07dc*/ 	.word	0x0000af30


	//   ....[45]....
        /*07e0*/ 	.word	0x0000af50


	//   ....[46]....
        /*07e4*/ 	.word	0x0000af70


	//   ....[47]....
        /*07e8*/ 	.word	0x0000af90


	//   ....[48]....
        /*07ec*/ 	.word	0x0000b2b0


	//   ....[49]....
        /*07f0*/ 	.word	0x0000b2d0


	//   ....[50]....
        /*07f4*/ 	.word	0x0000b8e0


	//   ....[51]....
        /*07f8*/ 	.word	0x0000b900


	//   ....[52]....
        /*07fc*/ 	.word	0x0000cf50


	//   ....[53]....
        /*0800*/ 	.word	0x0000cf70


	//   ....[54]....
        /*0804*/ 	.word	0x0000d120


	//   ....[55]....
        /*0808*/ 	.word	0x0000d130


	//   ....[56]....
        /*080c*/ 	.word	0x0000e140


	//   ....[57]....
        /*0810*/ 	.word	0x0000e160


	//   ....[58]....
        /*0814*/ 	.word	0x0000e170


	//   ....[59]....
        /*0818*/ 	.word	0x0000e180


	//   ....[60]....
        /*081c*/ 	.word	0x0000e4a0


	//   ....[61]....
        /*0820*/ 	.word	0x0000e970


	//   ....[62]....
        /*0824*/ 	.word	0x0000ee50


	//   ....[63]....
        /*0828*/ 	.word	0x0000ee70


	//   ....[64]....
        /*082c*/ 	.word	0x0000f680


	//   ....[65]....
        /*0830*/ 	.word	0x0000f7b0


	//   ....[66]....
        /*0834*/ 	.word	0x00010b60


	//   ....[67]....
        /*0838*/ 	.word	0x00010b70


	//   ....[68]....
        /*083c*/ 	.word	0x00010ba0


	//   ....[69]....
        /*0840*/ 	.word	0x00010bc0


	//   ....[70]....
        /*0844*/ 	.word	0x00012530


	//   ....[71]....
        /*0848*/ 	.word	0x00012540


	//   ....[72]....
        /*084c*/ 	.word	0x00012560


	//   ....[73]....
        /*0850*/ 	.word	0x00012570


	//   ....[74]....
        /*0854*/ 	.word	0x00012590


	//   ....[75]....
        /*0858*/ 	.word	0x000125e0


	//   ....[76]....
        /*085c*/ 	.word	0x000128b0


	//   ....[77]....
        /*0860*/ 	.word	0x000128e0


	//   ....[78]....
        /*0864*/ 	.word	0x00012aa0


	//   ....[79]....
        /*0868*/ 	.word	0x00012ad0


	//   ....[80]....
        /*086c*/ 	.word	0x00012c90


	//   ....[81]....
        /*0870*/ 	.word	0x00012cb0


	//   ....[82]....
        /*0874*/ 	.word	0x00013400


	//   ....[83]....
        /*0878*/ 	.word	0x00013420


	//   ....[84]....
        /*087c*/ 	.word	0x000135b0


	//   ....[85]....
        /*0880*/ 	.word	0x000135e0


	//   ....[86]....
        /*0884*/ 	.word	0x00013770


	//   ....[87]....
        /*0888*/ 	.word	0x000137a0


	//   ....[88]....
        /*088c*/ 	.word	0x00013930


	//   ....[89]....
        /*0890*/ 	.word	0x00013950


	//   ....[90]....
        /*0894*/ 	.word	0x00013b00


	//   ....[91]....
        /*0898*/ 	.word	0x00013b40


	//   ....[92]....
        /*089c*/ 	.word	0x00013b80


	//   ....[93]....
        /*08a0*/ 	.word	0x00013bc0


	//   ....[94]....
        /*08a4*/ 	.word	0x00013bf0


	//   ....[95]....
        /*08a8*/ 	.word	0x00013c30


	//   ....[96]....
        /*08ac*/ 	.word	0x00013c60


	//   ....[97]....
        /*08b0*/ 	.word	0x00013ca0


	//----- nvinfo : EIATTR_EXIT_INSTR_OFFSETS
	.align		4
.L_338:
        /*08b4*/ 	.byte	0x04, 0x1c
        /*08b6*/ 	.short	(.L_340 - .L_339)


	//   ....[0]....
.L_339:
        /*08b8*/ 	.word	0x00000040


	//   ....[1]....
        /*08bc*/ 	.word	0x00012cc0


	//   ....[2]....
        /*08c0*/ 	.word	0x00012e00


	//   ....[3]....
        /*08c4*/ 	.word	0x00012e60


	//   ....[4]....
        /*08c8*/ 	.word	0x00013960


	//   ....[5]....
        /*08cc*/ 	.word	0x00013a70


	//   ....[6]....
        /*08d0*/ 	.word	0x00013ad0


	//----- nvinfo : EIATTR_CTAIDZ_USED
	.align		4
.L_340:
        /*08d4*/ 	.byte	0x01, 0x04
	.zero		2


	//----- nvinfo : EIATTR_MAX_THREADS
	.align		4
        /*08d8*/ 	.byte	0x04, 0x05
        /*08da*/ 	.short	(.L_342 - .L_341)
.L_341:
        /*08dc*/ 	.word	0x00000100
        /*08e0*/ 	.word	0x00000001
        /*08e4*/ 	.word	0x00000001


	//----- nvinfo : EIATTR_CRS_STACK_SIZE
	.align		4
.L_342:
        /*08e8*/ 	.byte	0x04, 0x1e
        /*08ea*/ 	.short	(.L_344 - .L_343)
.L_343:
        /*08ec*/ 	.word	0x00000000
.L_344:


//--------------------- .nv.info._ZN7cutlass13device_kernelIN5flash19enable_sm80_to_sm89INS1_16FlashAttnFwdSm80INS1_25CollectiveMainloopFwdSm80ILi8ELi1ELb1EN4cute5tupleIJNS5_1CILi128EEENS7_ILi48EEENS7_ILi256EEEEEELi256ENS_10bfloat16_tEfNS_4arch4Sm80ELb0ELb1ELb1ELb1ELb1ELb0ELb1ELb0EEENS1_21CollectiveEpilogueFwdINS6_IJS8_SA_S9_EEENS6_IJNS7_ILi1EEESI_SI_EEESC_SE_Li256ELb1ELb1ELb0ELb0EEENS1_19SingleTileSchedulerILb1ELb0ELb1ELi128EEEEEEEEEvNT_6ParamsE --------------------------
	.section	.nv.info._ZN7cutlass13device_kernelIN5flash19enable_sm80_to_sm89INS1_16FlashAttnFwdSm80INS1_25CollectiveMainloopFwdSm80ILi8ELi1ELb1EN4cute5tupleIJNS5_1CILi128EEENS7_ILi48EEENS7_ILi256EEEEEELi256ENS_10bfloat16_tEfNS_4arch4Sm80ELb0ELb1ELb1ELb1ELb1ELb0ELb1ELb0EEENS1_21CollectiveEpilogueFwdINS6_IJS8_SA_S9_EEENS6_IJNS7_ILi1EEESI_SI_EEESC_SE_Li256ELb1ELb1ELb0ELb0EEENS1_19SingleTileSchedulerILb1ELb0ELb1ELi128EEEEEEEEEvNT_6ParamsE,"",@"SHT_CUDA_INFO"
	.sectionflags	@""
	.align	4


	//----- nvinfo : EIATTR_CUDA_API_VERSION
	.align		4
        /*0000*/ 	.byte	0x04, 0x37
        /*0002*/ 	.short	(.L_346 - .L_345)
.L_345:
        /*0004*/ 	.word	0x00000082


	//----- nvinfo : EIATTR_SW2861232_WAR
	.align		4
.L_346:
        /*0008*/ 	.byte	0x01, 0x35
	.zero		2


	//----- nvinfo : EIATTR_PARAM_CBANK
	.align		4
        /*000c*/ 	.byte	0x04, 0x0a
        /*000e*/ 	.short	(.L_348 - .L_347)
	.align		4
.L_347:
        /*0010*/ 	.word	index@(.nv.constant0._ZN7cutlass13device_kernelIN5flash19enable_sm80_to_sm89INS1_16FlashAttnFwdSm80INS1_25CollectiveMainloopFwdSm80ILi8ELi1ELb1EN4cute5tupleIJNS5_1CILi128EEENS7_ILi48EEENS7_ILi256EEEEEELi256ENS_10bfloat16_tEfNS_4arch4Sm80ELb0ELb1ELb1ELb1ELb1ELb0ELb1ELb0EEENS1_21CollectiveEpilogueFwdINS6_IJS8_SA_S9_EEENS6_IJNS7_ILi1EEESI_SI_EEESC_SE_Li256ELb1ELb1ELb0ELb0EEENS1_19SingleTileSchedulerILb1ELb0ELb1ELi128EEEEEEEEEvNT_6ParamsE)
        /*0014*/ 	.short	0x0160
        /*0016*/ 	.short	0x0418


	//----- nvinfo : EIATTR_CBANK_PARAM_SIZE
	.align		4
.L_348:
        /*0018*/ 	.byte	0x03, 0x19
        /*001a*/ 	.short	0x0418


	//----- nvinfo : EIATTR_KPARAM_INFO
	.align		4
        /*001c*/ 	.byte	0x04, 0x17
        /*001e*/ 	.short	(.L_350 - .L_349)
.L_349:
        /*0020*/ 	.word	0x00000000
        /*0024*/ 	.short	0x0000
        /*0026*/ 	.short	0x0000
        /*0028*/ 	.byte	0x00, 0xf0, 0x61, 0x10


	//----- nvinfo : EIATTR_MAXREG_COUNT
	.align		4
.L_350:
        /*002c*/ 	.byte	0x03, 0x1b
        /*002e*/ 	.short	0x00ff


	//----- nvinfo : EIATTR_NUM_BARRIERS
	.align		4
        /*0030*/ 	.byte	0x02, 0x4c
        /*0032*/ 	.byte	0x02
	.zero		1


	//----- nvinfo : EIATTR_ANNOTATIONS
	.align		4
        /*0034*/ 	.byte	0x04, 0x55
        /*0036*/ 	.short	(.L_352 - .L_351)


	//   ....[0]....
.L_351:
        /* <DEDUP_REMOVED lines=88> */


	//----- nvinfo : EIATTR_MERCURY_ISA_VERSION
	.align		4
.L_352:
        /*05a0*/ 	.byte	0x03, 0x5f
        /*05a2*/ 	.short	0x0000


	//----- nvinfo : EIATTR_COOP_GROUP_MASK_REGIDS
	.align		4
        /*05a4*/ 	.byte	0x04, 0x29
        /*05a6*/ 	.short	(.L_354 - .L_353)


	//   ....[0]....
.L_353:
        /*05a8*/ 	.word	0xffffffff


	//   ....[1]....
        /*05ac*/ 	.word	0xffffffff


	//   ....[2]....
        /*05b0*/ 	.word	0xffffffff


	//   ....[3]....
        /*05b4*/ 	.word	0xffffffff


	//   ....[4]....
        /*05b8*/ 	.word	0xffffffff


	//   ....[5]....
        /*05bc*/ 	.word	0xffffffff


	//   ....[6]....
        /*05c0*/ 	.word	0xffffffff


	//   ....[7]....
        /*05c4*/ 	.word	0xffffffff


	//   ....[8]....
        /*05c8*/ 	.word	0xffffffff


	//   ....[9]....
        /*05cc*/ 	.word	0xffffffff


	//   ....[10]....
        /*05d0*/ 	.word	0xffffffff


	//   ....[11]....
        /*05d4*/ 	.word	0xffffffff


	//   ....[12]....
        /*05d8*/ 	.word	0xffffffff


	//   ....[13]....
        /*05dc*/ 	.word	0xffffffff


	//   ....[14]....
        /*05e0*/ 	.word	0xffffffff


	//   ....[15]....
        /*05e4*/ 	.word	0xffffffff


	//   ....[16]....
        /*05e8*/ 	.word	0xffffffff


	//   ....[17]....
        /*05ec*/ 	.word	0xffffffff


	//   ....[18]....
        /*05f0*/ 	.word	0xffffffff


	//   ....[19]....
        /*05f4*/ 	.word	0xffffffff


	//   ....[20]....
        /*05f8*/ 	.word	0xffffffff


	//   ....[21]....
        /*05fc*/ 	.word	0xffffffff


	//   ....[22]....
        /*0600*/ 	.word	0xffffffff


	//   ....[23]....
        /*0604*/ 	.word	0xffffffff


	//   ....[24]....
        /*0608*/ 	.word	0xffffffff


	//   ....[25]....
        /*060c*/ 	.word	0xffffffff


	//   ....[26]....
        /*0610*/ 	.word	0xffffffff


	//   ....[27]....
        /*0614*/ 	.word	0xffffffff


	//   ....[28]....
        /*0618*/ 	.word	0xffffffff


	//   ....[29]....
        /*061c*/ 	.word	0xffffffff


	//   ....[30]....
        /*0620*/ 	.word	0xffffffff


	//   ....[31]....
        /*0624*/ 	.word	0xffffffff


	//   ....[32]....
        /*0628*/ 	.word	0xffffffff


	//   ....[33]....
        /*062c*/ 	.word	0xffffffff


	//   ....[34]....
        /*0630*/ 	.word	0xffffffff


	//   ....[35]....
        /*0634*/ 	.word	0xffffffff


	//   ....[36]....
        /*0638*/ 	.word	0xffffffff


	//   ....[37]....
        /*063c*/ 	.word	0xffffffff


	//   ....[38]....
        /*0640*/ 	.word	0xffffffff


	//   ....[39]....
        /*0644*/ 	.word	0xffffffff


	//   ....[40]....
        /*0648*/ 	.word	0xffffffff


	//   ....[41]....
        /*064c*/ 	.word	0xffffffff


	//   ....[42]....
        /*0650*/ 	.word	0xffffffff


	//   ....[43]....
        /*0654*/ 	.word	0xffffffff


	//   ....[44]....
        /*0658*/ 	.word	0xffffffff


	//   ....[45]....
        /*065c*/ 	.word	0xffffffff


	//   ....[46]....
        /*0660*/ 	.word	0xffffffff


	//   ....[47]....
        /*0664*/ 	.word	0xffffffff


	//   ....[48]....
        /*0668*/ 	.word	0xffffffff


	//   ....[49]....
        /*066c*/ 	.word	0xffffffff


	//   ....[50]....
        /*0670*/ 	.word	0xffffffff


	//   ....[51]....
        /*0674*/ 	.word	0xffffffff


	//   ....[52]....
        /*0678*/ 	.word	0xffffffff


	//   ....[53]....
        /*067c*/ 	.word	0xffffffff


	//   ....[54]....
        /*0680*/ 	.word	0xffffffff


	//   ....[55]....
        /*0684*/ 	.word	0xffffffff


	//   ....[56]....
        /*0688*/ 	.word	0xffffffff


	//   ....[57]....
        /*068c*/ 	.word	0xffffffff


	//   ....[58]....
        /*0690*/ 	.word	0xffffffff


	//   ....[59]....
        /*0694*/ 	.word	0xffffffff


	//   ....[60]....
        /*0698*/ 	.word	0xffffffff


	//   ....[61]....
        /*069c*/ 	.word	0xffffffff


	//   ....[62]....
        /*06a0*/ 	.word	0xffffffff


	//   ....[63]....
        /*06a4*/ 	.word	0xffffffff


	//   ....[64]....
        /*06a8*/ 	.word	0xffffffff


	//   ....[65]....
        /*06ac*/ 	.word	0xffffffff


	//   ....[66]....
        /*06b0*/ 	.word	0xffffffff


	//   ....[67]....
        /*06b4*/ 	.word	0xffffffff


	//   ....[68]....
        /*06b8*/ 	.word	0xffffffff


	//   ....[69]....
        /*06bc*/ 	.word	0xffffffff


	//   ....[70]....
        /*06c0*/ 	.word	0xffffffff


	//   ....[71]....
        /*06c4*/ 	.word	0xffffffff


	//   ....[72]....
        /*06c8*/ 	.word	0xffffffff


	//   ....[73]....
        /*06cc*/ 	.word	0xffffffff


	//   ....[74]....
        /*06d0*/ 	.word	0xffffffff


	//   ....[75]....
        /*06d4*/ 	.word	0xffffffff


	//   ....[76]....
        /*06d8*/ 	.word	0xffffffff


	//   ....[77]....
        /*06dc*/ 	.word	0xffffffff


	//   ....[78]....
        /*06e0*/ 	.word	0xffffffff


	//   ....[79]....
        /*06e4*/ 	.word	0xffffffff


	//   ....[80]....
        /*06e8*/ 	.word	0xffffffff


	//   ....[81]....
        /*06ec*/ 	.word	0xffffffff


	//   ....[82]....
        /*06f0*/ 	.word	0xffffffff


	//   ....[83]....
        /*06f4*/ 	.word	0xffffffff


	//   ....[84]....
        /*06f8*/ 	.word	0xffffffff


	//   ....[85]....
        /*06fc*/ 	.word	0xffffffff


	//   ....[86]....
        /*0700*/ 	.word	0xffffffff


	//   ....[87]....
        /*0704*/ 	.word	0xffffffff


	//   ....[88]....
        /*0708*/ 	.word	0xffffffff


	//   ....[89]....
        /*070c*/ 	.word	0xffffffff


	//   ....[90]....
        /*0710*/ 	.word	0xffffffff


	//   ....[91]....
        /*0714*/ 	.word	0xffffffff


	//   ....[92]....
        /*0718*/ 	.word	0xffffffff


	//   ....[93]....
        /*071c*/ 	.word	0xffffffff


	//   ....[94]....
        /*0720*/ 	.word	0xffffffff


	//   ....[95]....
        /*0724*/ 	.word	0xffffffff


	//   ....[96]....
        /*0728*/ 	.word	0xffffffff


	//   ....[97]....
        /*072c*/ 	.word	0xffffffff


	//   ....[98]....
        /*0730*/ 	.word	0xffffffff


	//----- nvinfo : EIATTR_COOP_GROUP_INSTR_OFFSETS
	.align		4
.L_354:
        /*0734*/ 	.byte	0x04, 0x28
        /*0736*/ 	.short	(.L_356 - .L_355)


	//   ....[0]....
.L_355:
        /*0738*/ 	.word	0x000000a0


	//   ....[1]....
        /*073c*/ 	.word	0x00001970


	//   ....[2]....
        /*0740*/ 	.word	0x000019a0


	//   ....[3]....
        /*0744*/ 	.word	0x000019f0


	//   ....[4]....
        /*0748*/ 	.word	0x00001a20


	//   ....[5]....
        /*074c*/ 	.word	0x00001a50


	//   ....[6]....
        /*0750*/ 	.word	0x00001cd0


	//   ....[7]....
        /*0754*/ 	.word	0x00001ce0


	//   ....[8]....
        /*0758*/ 	.word	0x00001cf0


	//   ....[9]....
        /*075c*/ 	.word	0x00001e30


	//   ....[10]....
        /*0760*/ 	.word	0x00001e70


	//   ....[11]....
        /*0764*/ 	.word	0x00002170


	//   ....[12]....
        /*0768*/ 	.word	0x00002190


	//   ....[13]....
        /*076c*/ 	.word	0x000023c0


	//   ....[14]....
        /*0770*/ 	.word	0x00002410


	//   ....[15]....
        /*0774*/ 	.word	0x00002850


	//   ....[16]....
        /*0778*/ 	.word	0x00002860


	//   ....[17]....
        /*077c*/ 	.word	0x00003930


	//   ....[18]....
        /*0780*/ 	.word	0x00003940


	//   ....[19]....
        /*0784*/ 	.word	0x00003a50


	//   ....[20]....
        /*0788*/ 	.word	0x00003a70


	//   ....[21]....
        /*078c*/ 	.word	0x00003e40


	//   ....[22]....
        /*0790*/ 	.word	0x000045d0


	//   ....[23]....
        /*0794*/ 	.word	0x00004ee0


	//   ....[24]....
        /*0798*/ 	.word	0x00004f20


	//   ....[25]....
        /*079c*/ 	.word	0x00004f40


	//   ....[26]....
        /*07a0*/ 	.word	0x00005030


	//   ....[27]....
        /*07a4*/ 	.word	0x00006350


	//   ....[28]....
        /*07a8*/ 	.word	0x00006360


	//   ....[29]....
        /*07ac*/ 	.word	0x000064a0


	//   ....[30]....
        /*07b0*/ 	.word	0x000064b0


	//   ....[31]....
        /*07b4*/ 	.word	0x00007550


	//   ....[32]....
        /*07b8*/ 	.word	0x00007570


	//   ....[33]....
        /*07bc*/ 	.word	0x00007590


	//   ....[34]....
        /*07c0*/ 	.word	0x000075b0


	//   ....[35]....
        /*07c4*/ 	.word	0x000078b0


	//   ....[36]....
        /*07c8*/ 	.word	0x00007ba0


	//   ....[37]....
        /*07cc*/ 	.word	0x00008250


	//   ....[38]....
        /*07d0*/ 	.word	0x00008270


	//   ....[39]....
        /*07d4*/ 	.word	0x00008a80


	//   ....[40]....
        /*07d8*/ 	.word	0x00008b80


	//   ....[41]....
        /*07dc*/ 	.word	0x0000a500


	//   ....[42]....
        /*07e0*/ 	.word	0x0000a530


	//   ....[43]....
        /*07e4*/ 	.word	0x0000a660


	//   ....[44]....
        /*07e8*/ 	.word	0x0000a670


	//   ....[45]....
        /*07ec*/ 	.word	0x0000b680


	//   ....[46]....
        /*07f0*/ 	.word	0x0000b6a0


	//   ....[47]....
        /*07f4*/ 	.word	0x0000b6c0


	//   ....[48]....
        /*07f8*/ 	.word	0x0000b6e0


	//   ....[49]....
        /*07fc*/ 	.word	0x0000ba00


	//   ....[50]....
        /*0800*/ 	.word	0x0000ba20


	//   ....[51]....
        /*0804*/ 	.word	0x0000c030


	//   ....[52]....
        /*0808*/ 	.word	0x0000c050


	//   ....[53]....
        /*080c*/ 	.word	0x0000d6a0


	//   ....[54]....
        /*0810*/ 	.word	0x0000d6c0


	//   ....[55]....
        /*0814*/ 	.word	0x0000d870


	//   ....[56]....
        /*0818*/ 	.word	0x0000d880


	//   ....[57]....
        /*081c*/ 	.word	0x0000e880


	//   ....[58]....
        /*0820*/ 	.word	0x0000e8a0


	//   ....[59]....
        /*0824*/ 	.word	0x0000e8b0


	//   ....[60]....
        /*0828*/ 	.word	0x0000e8c0


	//   ....[61]....
        /*082c*/ 	.word	0x0000ebd0


	//   ....[62]....
        /*0830*/ 	.word	0x0000f090


	//   ....[63]....
        /*0834*/ 	.word	0x0000f560


	//   ....[64]....
        /*0838*/ 	.word	0x0000f580


	//   ....[65]....
        /*083c*/ 	.word	0x0000fd80


	//   ....[66]....
        /*0840*/ 	.word	0x0000fea0


	//   ....[67]....
        /*0844*/ 	.word	0x00011270


	//   ....[68]....
        /*0848*/ 	.word	0x00011280


	//   ....[69]....
        /*084c*/ 	.word	0x000112b0


	//   ....[70]....
        /*0850*/ 	.word	0x000112d0


	//   ....[71]....
        /*0854*/ 	.word	0x00012d60


	//   ....[72]....
        /*0858*/ 	.word	0x00012d90


	//   ....[73]....
        /*085c*/ 	.word	0x00012dd0


	//   ....[74]....
        /*0860*/ 	.word	0x00012e10


	//   ....[75]....
        /*0864*/ 	.word	0x00013030


	//   ....[76]....
        /*0868*/ 	.word	0x00013040


	//   ....[77]....
        /*086c*/ 	.word	0x00013240


	//   ....[78]....
        /*0870*/ 	.word	0x00013270


	//   ....[79]....
        /*0874*/ 	.word	0x00013430


	//   ....[80]....
        /*0878*/ 	.word	0x00013460


	//   ....[81]....
        /*087c*/ 	.word	0x00013620


	//   ....[82]....
        /*0880*/ 	.word	0x00013640


	//   ....[83]....
        /*0884*/ 	.word	0x00013ff0


	//   ....[84]....
        /*0888*/ 	.word	0x00014010


	//   ....[85]....
        /*088c*/ 	.word	0x000141a0


	//   ....[86]....
        /*0890*/ 	.word	0x000141d0


	//   ....[87]....
        /*0894*/ 	.word	0x00014360


	//   ....[88]....
        /*0898*/ 	.word	0x00014390


	//   ....[89]....
        /*089c*/ 	.word	0x00014520


	//   ....[90]....
        /*08a0*/ 	.word	0x00014540


	//   ....[91]....
        /*08a4*/ 	.word	0x00014700


	//   ....[92]....
        /*08a8*/ 	.word	0x00014760


	//   ....[93]....
        /*08ac*/ 	.word	0x000147c0


	//   ....[94]....
        /*08b0*/ 	.word	0x00014820


	//   ....[95]....
        /*08b4*/ 	.word	0x00014870


	//   ....[96]....
        /*08b8*/ 	.word	0x000148d0


	//   ....[97]....
        /*08bc*/ 	.word	0x00014920


	//   ....[98]....
        /*08c0*/ 	.word	0x00014980


	//----- nvinfo : EIATTR_EXIT_INSTR_OFFSETS
	.align		4
.L_356:
        /*08c4*/ 	.byte	0x04, 0x1c
        /*08c6*/ 	.short	(.L_358 - .L_357)


	//   ....[0]....
.L_357:
        /*08c8*/ 	.word	0x00000450


	//   ....[1]....
        /*08cc*/ 	.word	0x00013650


	//   ....[2]....
        /*08d0*/ 	.word	0x00013790


	//   ....[3]....
        /*08d4*/ 	.word	0x000137f0


	//   ....[4]....
        /*08d8*/ 	.word	0x00014550


	//   ....[5]....
        /*08dc*/ 	.word	0x00014660


	//   ....[6]....
        /*08e0*/ 	.word	0x000146c0


	//----- nvinfo : EIATTR_CTAIDZ_USED
	.align		4
.L_358:
        /*08e4*/ 	.byte	0x01, 0x04
	.zero		2


	//----- nvinfo : EIATTR_MAX_THREADS
	.align		4
        /*08e8*/ 	.byte	0x04, 0x05
        /*08ea*/ 	.short	(.L_360 - .L_359)
.L_359:
        /*08ec*/ 	.word	0x00000100
        /*08f0*/ 	.word	0x00000001
        /*08f4*/ 	.word	0x00000001


	//----- nvinfo : EIATTR_CRS_STACK_SIZE
	.align		4
.L_360:
        /*08f8*/ 	.byte	0x04, 0x1e
        /*08fa*/ 	.short	(.L_362 - .L_361)
.L_361:
        /*08fc*/ 	.word	0x00000000
.L_362:


//--------------------- .nv.info._ZN7cutlass13device_kernelIN5flash19enable_sm80_to_sm89INS1_16FlashAttnFwdSm80INS1_25CollectiveMainloopFwdSm80ILi8ELi1ELb0EN4cute5tupleIJNS5_1CILi128EEENS7_ILi32EEENS7_ILi256EEEEEELi256ENS_10bfloat16_tEfNS_4arch4Sm80ELb0ELb1ELb1ELb1ELb1ELb1ELb1ELb0EEENS1_21CollectiveEpilogueFwdINS6_IJS8_SA_S9_EEENS6_IJNS7_ILi1EEESI_SI_EEESC_SE_Li256ELb1ELb1ELb0ELb0EEENS1_19SingleTileSchedulerILb1ELb0ELb1ELi128EEEEEEEEEvNT_6ParamsE --------------------------
	.section	.nv.info._ZN7cutlass13device_kernelIN5flash19enable_sm80_to_sm89INS1_16FlashAttnFwdSm80INS1_25CollectiveMainloopFwdSm80ILi8ELi1ELb0EN4cute5tupleIJNS5_1CILi128EEENS7_ILi32EEENS7_ILi256EEEEEELi256ENS_10bfloat16_tEfNS_4arch4Sm80ELb0ELb1ELb1ELb1ELb1ELb1ELb1ELb0EEENS1_21CollectiveEpilogueFwdINS6_IJS8_SA_S9_EEENS6_IJNS7_ILi1EEESI_SI_EEESC_SE_Li256ELb1ELb1ELb0ELb0EEENS1_19SingleTileSchedulerILb1ELb0ELb1ELi128EEEEEEEEEvNT_6ParamsE,"",@"SHT_CUDA_INFO"
	.sectionflags	@""
	.align	4


	//----- nvinfo : EIATTR_CUDA_API_VERSION
	.align		4
        /*0000*/ 	.byte	0x04, 0x37
        /*0002*/ 	.short	(.L_364 - .L_363)
.L_363:
        /*0004*/ 	.word	0x00000082


	//----- nvinfo : EIATTR_SW2861232_WAR
	.align		4
.L_364:
        /*0008*/ 	.byte	0x01, 0x35
	.zero		2


	//----- nvinfo : EIATTR_PARAM_CBANK
	.align		4
        /*000c*/ 	.byte	0x04, 0x0a
        /*000e*/ 	.short	(.L_366 - .L_365)
	.align		4
.L_365:
        /*0010*/ 	.word	index@(.nv.constant0._ZN7cutlass13device_kernelIN5flash19enable_sm80_to_sm89INS1_16FlashAttnFwdSm80INS1_25CollectiveMainloopFwdSm80ILi8ELi1ELb0EN4cute5tupleIJNS5_1CILi128EEENS7_ILi32EEENS7_ILi256EEEEEELi256ENS_10bfloat16_tEfNS_4arch4Sm80ELb0ELb1ELb1ELb1ELb1ELb1ELb1ELb0EEENS1_21CollectiveEpilogueFwdINS6_IJS8_SA_S9_EEENS6_IJNS7_ILi1EEESI_SI_EEESC_SE_Li256ELb1ELb1ELb0ELb0EEENS1_19SingleTileSchedulerILb1ELb0ELb1ELi128EEEEEEEEEvNT_6ParamsE)
        /*0014*/ 	.short	0x0160
        /*0016*/ 	.short	0x0418


	//----- nvinfo : EIATTR_CBANK_PARAM_SIZE
	.align		4
.L_366:
        /*0018*/ 	.byte	0x03, 0x19
        /*001a*/ 	.short	0x0418


	//----- nvinfo : EIATTR_KPARAM_INFO
	.align		4
        /*001c*/ 	.byte	0x04, 0x17
        /*001e*/ 	.short	(.L_368 - .L_367)
.L_367:
        /*0020*/ 	.word	0x00000000
        /*0024*/ 	.short	0x0000
        /*0026*/ 	.short	0x0000
        /*0028*/ 	.byte	0x00, 0xf0, 0x61, 0x10


	//----- nvinfo : EIATTR_MAXREG_COUNT
	.align		4
.L_368:
        /*002c*/ 	.byte	0x03, 0x1b
        /*002e*/ 	.short	0x00ff


	//----- nvinfo : EIATTR_NUM_BARRIERS
	.align		4
        /*0030*/ 	.byte	0x02, 0x4c
        /*0032*/ 	.byte	0x02
	.zero		1


	//----- nvinfo : EIATTR_MERCURY_ISA_VERSION
	.align		4
        /*0034*/ 	.byte	0x03, 0x5f
        /*0036*/ 	.short	0x0000


	//----- nvinfo : EIATTR_COOP_GROUP_MASK_REGIDS
	.align		4
        /*0038*/ 	.byte	0x04, 0x29
        /*003a*/ 	.short	(.L_370 - .L_369)


	//   ....[0]....
.L_369:
        /*003c*/ 	.word	0xffffffff


	//   ....[1]....
        /*0040*/ 	.word	0xffffffff


	//   ....[2]....
        /*0044*/ 	.word	0xffffffff


	//   ....[3]....
        /*0048*/ 	.word	0xffffffff


	//   ....[4]....
        /*004c*/ 	.word	0xffffffff


	//   ....[5]....
        /*0050*/ 	.word	0xffffffff


	//   ....[6]....
        /*0054*/ 	.word	0xffffffff


	//   ....[7]....
        /*0058*/ 	.word	0xffffffff


	//   ....[8]....
        /*005c*/ 	.word	0xffffffff


	//   ....[9]....
        /*0060*/ 	.word	0xffffffff


	//   ....[10]....
        /*0064*/ 	.word	0xffffffff


	//   ....[11]....
        /*0068*/ 	.word	0xffffffff


	//   ....[12]....
        /*006c*/ 	.word	0xffffffff


	//   ....[13]....
        /*0070*/ 	.word	0xffffffff


	//   ....[14]....
        /*0074*/ 	.word	0xffffffff


	//   ....[15]....
        /*0078*/ 	.word	0xffffffff


	//   ....[16]....
        /*007c*/ 	.word	0xffffffff


	//   ....[17]....
        /*0080*/ 	.word	0xffffffff


	//   ....[18]....
        /*0084*/ 	.word	0xffffffff


	//   ....[19]....
        /*0088*/ 	.word	0xffffffff


	//   ....[20]....
        /*008c*/ 	.word	0xffffffff


	//   ....[21]....
        /*0090*/ 	.word	0xffffffff


	//   ....[22]....
        /*0094*/ 	.word	0xffffffff


	//   ....[23]....
        /*0098*/ 	.word	0xffffffff


	//   ....[24]....
        /*009c*/ 	.word	0xffffffff


	//   ....[25]....
        /*00a0*/ 	.word	0xffffffff


	//   ....[26]....
        /*00a4*/ 	.word	0xffffffff


	//   ....[27]....
        /*00a8*/ 	.word	0xffffffff


	//   ....[28]....
        /*00ac*/ 	.word	0xffffffff


	//   ....[29]....
        /*00b0*/ 	.word	0xffffffff


	//   ....[30]....
        /*00b4*/ 	.word	0xffffffff


	//   ....[31]....
        /*00b8*/ 	.word	0xffffffff


	//   ....[32]....
        /*00bc*/ 	.word	0xffffffff


	//   ....[33]....
        /*00c0*/ 	.word	0xffffffff


	//   ....[34]....
        /*00c4*/ 	.word	0xffffffff


	//   ....[35]....
        /*00c8*/ 	.word	0xffffffff


	//   ....[36]....
        /*00cc*/ 	.word	0xffffffff


	//   ....[37]....
        /*00d0*/ 	.word	0xffffffff


	//   ....[38]....
        /*00d4*/ 	.word	0xffffffff


	//   ....[39]....
        /*00d8*/ 	.word	0xffffffff


	//   ....[40]....
        /*00dc*/ 	.word	0xffffffff


	//   ....[41]....
        /*00e0*/ 	.word	0xffffffff


	//   ....[42]....
        /*00e4*/ 	.word	0xffffffff


	//   ....[43]....
        /*00e8*/ 	.word	0xffffffff


	//   ....[44]....
        /*00ec*/ 	.word	0xffffffff


	//   ....[45]....
        /*00f0*/ 	.word	0xffffffff


	//   ....[46]....
        /*00f4*/ 	.word	0xffffffff


	//   ....[47]....
        /*00f8*/ 	.word	0xffffffff


	//   ....[48]....
        /*00fc*/ 	.word	0xffffffff


	//   ....[49]....
        /*0100*/ 	.word	0xffffffff


	//   ....[50]....
        /*0104*/ 	.word	0xffffffff


	//   ....[51]....
        /*0108*/ 	.word	0xffffffff


	//   ....[52]....
        /*010c*/ 	.word	0xffffffff


	//   ....[53]....
        /*0110*/ 	.word	0xffffffff


	//   ....[54]....
        /*0114*/ 	.word	0xffffffff


	//   ....[55]....
        /*0118*/ 	.word	0xffffffff


	//   ....[56]....
        /*011c*/ 	.word	0xffffffff


	//   ....[57]....
        /*0120*/ 	.word	0xffffffff


	//   ....[58]....
        /*0124*/ 	.word	0xffffffff


	//   ....[59]....
        /*0128*/ 	.word	0xffffffff


	//   ....[60]....
        /*012c*/ 	.word	0xffffffff


	//   ....[61]....
        /*0130*/ 	.word	0xffffffff


	//   ....[62]....
        /*0134*/ 	.word	0xffffffff


	//   ....[63]....
        /*0138*/ 	.word	0xffffffff


	//   ....[64]....
        /*013c*/ 	.word	0xffffffff


	//   ....[65]....
        /*0140*/ 	.word	0xffffffff


	//   ....[66]....
        /*0144*/ 	.word	0xffffffff


	//   ....[67]....
        /*0148*/ 	.word	0xffffffff


	//   ....[68]....
        /*014c*/ 	.word	0xffffffff


	//   ....[69]....
        /*0150*/ 	.word	0xffffffff


	//   ....[70]....
        /*0154*/ 	.word	0xffffffff


	//   ....[71]....
        /*0158*/ 	.word	0xffffffff


	//   ....[72]....
        /*015c*/ 	.word	0xffffffff


	//   ....[73]....
        /*0160*/ 	.word	0xffffffff


	//   ....[74]....
        /*0164*/ 	.word	0xffffffff


	//   ....[75]....
        /*0168*/ 	.word	0xffffffff


	//   ....[76]....
        /*016c*/ 	.word	0xffffffff


	//   ....[77]....
        /*0170*/ 	.word	0xffffffff


	//   ....[78]....
        /*0174*/ 	.word	0xffffffff


	//   ....[79]....
        /*0178*/ 	.word	0xffffffff


	//   ....[80]....
        /*017c*/ 	.word	0xffffffff


	//   ....[81]....
        /*0180*/ 	.word	0xffffffff


	//   ....[82]....
        /*0184*/ 	.word	0xffffffff


	//   ....[83]....
        /*0188*/ 	.word	0xffffffff


	//   ....[84]....
        /*018c*/ 	.word	0xffffffff


	//   ....[85]....
        /*0190*/ 	.word	0xffffffff


	//   ....[86]....
        /*0194*/ 	.word	0xffffffff


	//   ....[87]....
        /*0198*/ 	.word	0xffffffff


	//   ....[88]....
        /*019c*/ 	.word	0xffffffff


	//   ....[89]....
        /*01a0*/ 	.word	0xffffffff


	//   ....[90]....
        /*01a4*/ 	.word	0xffffffff


	//   ....[91]....
        /*01a8*/ 	.word	0xffffffff


	//   ....[92]....
        /*01ac*/ 	.word	0xffffffff


	//   ....[93]....
        /*01b0*/ 	.word	0xffffffff


	//   ....[94]....
        /*01b4*/ 	.word	0xffffffff


	//   ....[95]....
        /*01b8*/ 	.word	0xffffffff


	//   ....[96]....
        /*01bc*/ 	.word	0xffffffff


	//   ....[97]....
        /*01c0*/ 	.word	0xffffffff


	//   ....[98]....
        /*01c4*/ 	.word	0xffffffff


	//   ....[99]....
        /*01c8*/ 	.word	0xffffffff


	//   ....[100]....
        /*01cc*/ 	.word	0xffffffff


	//   ....[101]....
        /*01d0*/ 	.word	0xffffffff


	//   ....[102]....
        /*01d4*/ 	.word	0xffffffff


	//   ....[103]....
        /*01d8*/ 	.word	0xffffffff


	//   ....[104]....
        /*01dc*/ 	.word	0xffffffff


	//   ....[105]....
        /*01e0*/ 	.word	0xffffffff


	//   ....[106]....
        /*01e4*/ 	.word	0xffffffff


	//   ....[107]....
        /*01e8*/ 	.word	0xffffffff


	//   ....[108]....
        /*01ec*/ 	.word	0xffffffff


	//   ....[109]....
        /*01f0*/ 	.word	0xffffffff


	//   ....[110]....
        /*01f4*/ 	.word	0xffffffff


	//   ....[111]....
        /*01f8*/ 	.word	0xffffffff


	//   ....[112]....
        /*01fc*/ 	.word	0xffffffff


	//----- nvinfo : EIATTR_COOP_GROUP_INSTR_OFFSETS
	.align		4
.L_370:
        /*0200*/ 	.byte	0x04, 0x28
        /*0202*/ 	.short	(.L_372 - .L_371)


	//   ....[0]....
.L_371:
        /*0204*/ 	.word	0x00000090


	//   ....[1]....
        /*0208*/ 	.word	0x00002380


	//   ....[2]....
        /*020c*/ 	.word	0x00002390


	//   ....[3]....
        /*0210*/ 	.word	0x000035b0


	//   ....[4]....
        /*0214*/ 	.word	0x000035c0


	//   ....[5]....
        /*0218*/ 	.word	0x000046d0


	//   ....[6]....
        /*021c*/ 	.word	0x000046f0


	//   ....[7]....
        /*0220*/ 	.word	0x00004ac0


	//   ....[8]....
        /*0224*/ 	.word	0x00004ae0


	//   ....[9]....
        /*0228*/ 	.word	0x00005c30


	//   ....[10]....
        /*022c*/ 	.word	0x00005c70


	//   ....[11]....
        /*0230*/ 	.word	0x00005e60


	//   ....[12]....
        /*0234*/ 	.word	0x00005e90


	//   ....[13]....
        /*0238*/ 	.word	0x00006010


	//   ....[14]....
        /*023c*/ 	.word	0x00006040


	//   ....[15]....
        /*0240*/ 	.word	0x000061c0


	//   ....[16]....
        /*0244*/ 	.word	0x00006200


	//   ....[17]....
        /*0248*/ 	.word	0x00006710


	//   ....[18]....
        /*024c*/ 	.word	0x00006760


	//   ....[19]....
        /*0250*/ 	.word	0x00006b70


	//   ....[20]....
        /*0254*/ 	.word	0x00006bd0


	//   ....[21]....
        /*0258*/ 	.word	0x00006c00


	//   ....[22]....
        /*025c*/ 	.word	0x00006c10


	//   ....[23]....
        /*0260*/ 	.word	0x00006ee0


	//   ....[24]....
        /*0264*/ 	.word	0x000070a0


	//   ....[25]....
        /*0268*/ 	.word	0x000070e0


	//   ....[26]....
        /*026c*/ 	.word	0x00007120


	//   ....[27]....
        /*0270*/ 	.word	0x00007450


	//   ....[28]....
        /*0274*/ 	.word	0x00007610


	//   ....[29]....
        /*0278*/ 	.word	0x00007650


	//   ....[30]....
        /*027c*/ 	.word	0x00007690


	//   ....[31]....
        /*0280*/ 	.word	0x000079d0


	//   ....[32]....
        /*0284*/ 	.word	0x00007b90


	//   ....[33]....
        /*0288*/ 	.word	0x00007bd0


	//   ....[34]....
        /*028c*/ 	.word	0x00007c10


	//   ....[35]....
        /*0290*/ 	.word	0x0000b630


	//   ....[36]....
        /*0294*/ 	.word	0x0000b690


	//   ....[37]....
        /*0298*/ 	.word	0x0000b6d0


	//   ....[38]....
        /*029c*/ 	.word	0x0000b6f0


	//   ....[39]....
        /*02a0*/ 	.word	0x0000b890


	//   ....[40]....
        /*02a4*/ 	.word	0x0000ba50


	//   ....[41]....
        /*02a8*/ 	.word	0x0000ba90


	//   ....[42]....
        /*02ac*/ 	.word	0x0000bad0


	//   ....[43]....
        /*02b0*/ 	.word	0x0000bcd0


	//   ....[44]....
        /*02b4*/ 	.word	0x0000be90


	//   ....[45]....
        /*02b8*/ 	.word	0x0000bed0


	//   ....[46]....
        /*02bc*/ 	.word	0x0000bf10


	//   ....[47]....
        /*02c0*/ 	.word	0x0000c120


	//   ....[48]....
        /*02c4*/ 	.word	0x0000c230


	//   ....[49]....
        /*02c8*/ 	.word	0x0000c270


	//   ....[50]....
        /*02cc*/ 	.word	0x0000c2b0


	//   ....[51]....
        /*02d0*/ 	.word	0x00010640


	//   ....[52]....
        /*02d4*/ 	.word	0x00010680


	//   ....[53]....
        /*02d8*/ 	.word	0x00011320


	//   ....[54]....
        /*02dc*/ 	.word	0x00011330


	//   ....[55]....
        /*02e0*/ 	.word	0x000116b0


	//   ....[56]....
        /*02e4*/ 	.word	0x00011880


	//   ....[57]....
        /*02e8*/ 	.word	0x00012070


	//   ....[58]....
        /*02ec*/ 	.word	0x00012120


	//   ....[59]....
        /*02f0*/ 	.word	0x00012130


	//   ....[60]....
        /*02f4*/ 	.word	0x00012160


	//   ....[61]....
        /*02f8*/ 	.word	0x00012e00


	//   ....[62]....
        /*02fc*/ 	.word	0x00012e10


	//   ....[63]....
        /*0300*/ 	.word	0x000139c0


	//   ....[64]....
        /*0304*/ 	.word	0x000139d0


	//   ....[65]....
        /*0308*/ 	.word	0x00013b60


	//   ....[66]....
        /*030c*/ 	.word	0x00013dc0


	//   ....[67]....
        /*0310*/ 	.word	0x000142e0


	//   ....[68]....
        /*0314*/ 	.word	0x00014460


	//   ....[69]....
        /*0318*/ 	.word	0x00014520


	//   ....[70]....
        /*031c*/ 	.word	0x00014630


	//   ....[71]....
        /*0320*/ 	.word	0x00015cc0


	//   ....[72]....
        /*0324*/ 	.word	0x00015cd0


	//   ....[73]....
        /*0328*/ 	.word	0x00016880


	//   ....[74]....
        /*032c*/ 	.word	0x00016890


	//   ....[75]....
        /*0330*/ 	.word	0x00016ae0


	//   ....[76]....
        /*0334*/ 	.word	0x00016af0


	//   ....[77]....
        /*0338*/ 	.word	0x00016b60


	//   ....[78]....
        /*033c*/ 	.word	0x00016b70


	//   ....[79]....
        /*0340*/ 	.word	0x00017f80


	//   ....[80]....
        /*0344*/ 	.word	0x00017fa0


	//   ....[81]....
        /*0348*/ 	.word	0x00018ba0


	//   ....[82]....
        /*034c*/ 	.word	0x00018bb0


	//   ....[83]....
        /*0350*/ 	.word	0x00018d50


	//   ....[84]....
        /*0354*/ 	.word	0x00019030


	//   ....[85]....
        /*0358*/ 	.word	0x00019580


	//   ....[86]....
        /*035c*/ 	.word	0x00019650


	//   ....[87]....
        /*0360*/ 	.word	0x00019720


	//   ....[88]....
        /*0364*/ 	.word	0x00019830


	//   ....[89]....
        /*0368*/ 	.word	0x0001a990


	//   ....[90]....
        /*036c*/ 	.word	0x0001a9c0


	//   ....[91]....
        /*0370*/ 	.word	0x0001aa10


	//   ....[92]....
        /*0374*/ 	.word	0x0001aa20


	//   ....[93]....
        /*0378*/ 	.word	0x0001c490


	//   ....[94]....
        /*037c*/ 	.word	0x0001c4d0


	//   ....[95]....
        /*0380*/ 	.word	0x0001c500


	//   ....[96]....
        /*0384*/ 	.word	0x0001c530


	//   ....[97]....
        /*0388*/ 	.word	0x0001c770


	//   ....[98]....
        /*038c*/ 	.word	0x0001c780


	//   ....[99]....
        /*0390*/ 	.word	0x0001c980


	//   ....[100]....
        /*0394*/ 	.word	0x0001c9b0


	//   ....[101]....
        /*0398*/ 	.word	0x0001cb70


	//   ....[102]....
        /*039c*/ 	.word	0x0001cba0


	//   ....[103]....
        /*03a0*/ 	.word	0x0001cd60


	//   ....[104]....
        /*03a4*/ 	.word	0x0001cd80


	//   ....[105]....
        /*03a8*/ 	.word	0x0001d730


	//   ....[106]....
        /*03ac*/ 	.word	0x0001d750


	//   ....[107]....
        /*03b0*/ 	.word	0x0001d8e0


	//   ....[108]....
        /*03b4*/ 	.word	0x0001d910


	//   ....[109]....
        /*03b8*/ 	.word	0x0001daa0


	//   ....[110]....
        /*03bc*/ 	.word	0x0001dad0


	//   ....[111]....
        /*03c0*/ 	.word	0x0001dc60


	//   ....[112]....
        /*03c4*/ 	.word	0x0001dc80


	//----- nvinfo : EIATTR_EXIT_INSTR_OFFSETS
	.align		4
.L_372:
        /*03c8*/ 	.byte	0x04, 0x1c
        /*03ca*/ 	.short	(.L_374 - .L_373)


	//   ....[0]....
.L_373:
        /*03cc*/ 	.word	0x00000440


	//   ....[1]....
        /*03d0*/ 	.word	0x0001cd90


	//   ....[2]....
        /*03d4*/ 	.word	0x0001ced0


	//   ....[3]....
        /*03d8*/ 	.word	0x0001cf30


	//   ....[4]....
        /*03dc*/ 	.word	0x0001dc90


	//   ....[5]....
        /*03e0*/ 	.word	0x0001dda0


	//   ....[6]....
        /*03e4*/ 	.word	0x0001de00


	//----- nvinfo : EIATTR_CTAIDZ_USED
	.align		4
.L_374:
        /*03e8*/ 	.byte	0x01, 0x04
	.zero		2


	//----- nvinfo : EIATTR_MAX_THREADS
	.align		4
        /*03ec*/ 	.byte	0x04, 0x05
        /*03ee*/ 	.short	(.L_376 - .L_375)
.L_375:
        /*03f0*/ 	.word	0x00000100
        /*03f4*/ 	.word	0x00000001
        /*03f8*/ 	.word	0x00000001


	//----- nvinfo : EIATTR_CRS_STACK_SIZE
	.align		4
.L_376:
        /*03fc*/ 	.byte	0x04, 0x1e
        /*03fe*/ 	.short	(.L_378 - .L_377)
.L_377:
        /*0400*/ 	.word	0x00000000
.L_378:


//--------------------- .nv.info._ZN7cutlass13device_kernelIN5flash19enable_sm80_to_sm89INS1_16FlashAttnFwdSm80INS1_25CollectiveMainloopFwdSm80ILi8ELi1ELb1EN4cute5tupleIJNS5_1CILi128EEENS7_ILi64EEENS7_ILi256EEEEEELi256ENS_10bfloat16_tEfNS_4arch4Sm80ELb1ELb0ELb1ELb0ELb1ELb0ELb1ELb0EEENS1_21CollectiveEpilogueFwdINS6_IJS8_SA_S9_EEENS6_IJNS7_ILi1EEESI_SI_EEESC_SE_Li256ELb0ELb1ELb0ELb0EEENS1_30DynamicPersistentTileSchedulerILi256ELi256ELb0ELb1ELb0EEEEEEEEEvNT_6ParamsE --------------------------
	.section	.nv.info._ZN7cutlass13device_kernelIN5flash19enable_sm80_to_sm89INS1_16FlashAttnFwdSm80INS1_25CollectiveMainloopFwdSm80ILi8ELi1ELb1EN4cute5tupleIJNS5_1CILi128EEENS7_ILi64EEENS7_ILi256EEEEEELi256ENS_10bfloat16_tEfNS_4arch4Sm80ELb1ELb0ELb1ELb0ELb1ELb0ELb1ELb0EEENS1_21CollectiveEpilogueFwdINS6_IJS8_SA_S9_EEENS6_IJNS7_ILi1EEESI_SI_EEESC_SE_Li256ELb0ELb1ELb0ELb0EEENS1_30DynamicPersistentTileSchedulerILi256ELi256ELb0ELb1ELb0EEEEEEEEEvNT_6ParamsE,"",@"SHT_CUDA_INFO"
	.sectionflags	@""
	.align	4


	//----- nvinfo : EIATTR_CUDA_API_VERSION
	.align		4
        /*0000*/ 	.byte	0x04, 0x37
        /*0002*/ 	.short	(.L_380 - .L_379)
.L_379:
        /*0004*/ 	.word	0x00000082


	//----- nvinfo : EIATTR_SW2861232_WAR
	.align		4
.L_380:
        /*0008*/ 	.byte	0x01, 0x35
	.zero		2


	//----- nvinfo : EIATTR_PARAM_CBANK
	.align		4
        /*000c*/ 	.byte	0x04, 0x0a
        /*000e*/ 	.short	(.L_382 - .L_381)
	.align		4
.L_381:
        /*0010*/ 	.word	index@(.nv.constant0._ZN7cutlass13device_kernelIN5flash19enable_sm80_to_sm89INS1_16FlashAttnFwdSm80INS1_25CollectiveMainloopFwdSm80ILi8ELi1ELb1EN4cute5tupleIJNS5_1CILi128EEENS7_ILi64EEENS7_ILi256EEEEEELi256ENS_10bfloat16_tEfNS_4arch4Sm80ELb1ELb0ELb1ELb0ELb1ELb0ELb1ELb0EEENS1_21CollectiveEpilogueFwdINS6_IJS8_SA_S9_EEENS6_IJNS7_ILi1EEESI_SI_EEESC_SE_Li256ELb0ELb1ELb0ELb0EEENS1_30DynamicPersistentTileSchedulerILi256ELi256ELb0ELb1ELb0EEEEEEEEEvNT_6ParamsE)
        /*0014*/ 	.short	0x0160
        /*0016*/ 	.short	0x0428


	//----- nvinfo : EIATTR_CBANK_PARAM_SIZE
	.align		4
.L_382:
        /*0018*/ 	.byte	0x03, 0x19
        /*001a*/ 	.short	0x0428


	//----- nvinfo : EIATTR_KPARAM_INFO
	.align		4
        /*001c*/ 	.byte	0x04, 0x17
        /*001e*/ 	.short	(.L_384 - .L_383)
.L_383:
        /*0020*/ 	.word	0x00000000
        /*0024*/ 	.short	0x0000
        /*0026*/ 	.short	0x0000
        /*0028*/ 	.byte	0x00, 0xf0, 0xa1, 0x10


	//----- nvinfo : EIATTR_MAXREG_COUNT
	.align		4
.L_384:
        /*002c*/ 	.byte	0x03, 0x1b
        /*002e*/ 	.short	0x00ff


	//----- nvinfo : EIATTR_NUM_BARRIERS
	.align		4
        /*0030*/ 	.byte	0x02, 0x4c
        /*0032*/ 	.byte	0x06
	.zero		1


	//----- nvinfo : EIATTR_ANNOTATIONS
	.align		4
        /*0034*/ 	.byte	0x04, 0x55
        /*0036*/ 	.short	(.L_386 - .L_385)


	//   ....[0]....
.L_385:
        /* <DEDUP_REMOVED lines=185> */


	//----- nvinfo : EIATTR_MERCURY_ISA_VERSION
	.align		4
.L_386:
        /*0bb0*/ 	.byte	0x03, 0x5f
        /*0bb2*/ 	.short	0x0000


	//----- nvinfo : EIATTR_INT_WARP_WIDE_INSTR_OFFSETS
	.align		4
        /*0bb4*/ 	.byte	0x04, 0x31
        /*0bb6*/ 	.short	(.L_388 - .L_387)


	//   ....[0]....
.L_387:
        /*0bb8*/ 	.word	0x0000ed60


	//   ....[1]....
        /*0bbc*/ 	.word	0x0000ede0


	//----- nvinfo : EIATTR_COOP_GROUP_MASK_REGIDS
	.align		4
.L_388:
        /*0bc0*/ 	.byte	0x04, 0x29
        /*0bc2*/ 	.short	(.L_390 - .L_389)


	//   ....[0]....
.L_389:
        /*0bc4*/ 	.word	0xffffffff


	//   ....[1]....
        /*0bc8*/ 	.word	0xffffffff


	//   ....[2]....
        /*0bcc*/ 	.word	0xffffffff


	//   ....[3]....
        /*0bd0*/ 	.word	0xffffffff


	//   ....[4]....
        /*0bd4*/ 	.word	0xffffffff


	//   ....[5]....
        /*0bd8*/ 	.word	0xffffffff


	//   ....[6]....
        /*0bdc*/ 	.word	0xffffffff


	//   ....[7]....
        /*0be0*/ 	.word	0xffffffff


	//   ....[8]....
        /*0be4*/ 	.word	0xffffffff


	//   ....[9]....
        /*0be8*/ 	.word	0xffffffff


	//   ....[10]....
        /*0bec*/ 	.word	0xffffffff


	//   ....[11]....
        /*0bf0*/ 	.word	0xffffffff


	//   ....[12]....
        /*0bf4*/ 	.word	0xffffffff


	//   ....[13]....
        /*0bf8*/ 	.word	0xffffffff


	//   ....[14]....
        /*0bfc*/ 	.word	0xffffffff


	//   ....[15]....
        /*0c00*/ 	.word	0xffffffff


	//   ....[16]....
        /*0c04*/ 	.word	0xffffffff


	//   ....[17]....
        /*0c08*/ 	.word	0xffffffff


	//   ....[18]....
        /*0c0c*/ 	.word	0xffffffff


	//   ....[19]....
        /*0c10*/ 	.word	0xffffffff


	//   ....[20]....
        /*0c14*/ 	.word	0xffffffff


	//   ....[21]....
        /*0c18*/ 	.word	0xffffffff


	//   ....[22]....
        /*0c1c*/ 	.word	0xffffffff


	//   ....[23]....
        /*0c20*/ 	.word	0xffffffff


	//   ....[24]....
        /*0c24*/ 	.word	0xffffffff


	//   ....[25]....
        /*0c28*/ 	.word	0xffffffff


	//   ....[26]....
        /*0c2c*/ 	.word	0xffffffff


	//   ....[27]....
        /*0c30*/ 	.word	0xffffffff


	//   ....[28]....
        /*0c34*/ 	.word	0xffffffff


	//   ....[29]....
        /*0c38*/ 	.word	0xffffffff


	//   ....[30]....
        /*0c3c*/ 	.word	0xffffffff


	//   ....[31]....
        /*0c40*/ 	.word	0xffffffff


	//   ....[32]....
        /*0c44*/ 	.word	0xffffffff


	//   ....[33]....
        /*0c48*/ 	.word	0xffffffff


	//   ....[34]....
        /*0c4c*/ 	.word	0xffffffff


	//   ....[35]....
        /*0c50*/ 	.word	0xffffffff


	//   ....[36]....
        /*0c54*/ 	.word	0xffffffff


	//   ....[37]....
        /*0c58*/ 	.word	0xffffffff


	//   ....[38]....
        /*0c5c*/ 	.word	0xffffffff


	//   ....[39]....
        /*0c60*/ 	.word	0xffffffff


	//   ....[40]....
        /*0c64*/ 	.word	0xffffffff


	//   ....[41]....
        /*0c68*/ 	.word	0xffffffff


	//   ....[42]....
        /*0c6c*/ 	.word	0xffffffff


	//   ....[43]....
        /*0c70*/ 	.word	0xffffffff


	//   ....[44]....
        /*0c74*/ 	.word	0xffffffff


	//   ....[45]....
        /*0c78*/ 	.word	0xffffffff


	//   ....[46]....
        /*0c7c*/ 	.word	0xffffffff


	//   ....[47]....
        /*0c80*/ 	.word	0xffffffff


	//   ....[48]....
        /*0c84*/ 	.word	0xffffffff


	//   ....[49]....
        /*0c88*/ 	.word	0xffffffff


	//   ....[50]....
        /*0c8c*/ 	.word	0xffffffff


	//   ....[51]....
        /*0c90*/ 	.word	0xffffffff


	//   ....[52]....
        /*0c94*/ 	.word	0xffffffff


	//   ....[53]....
        /*0c98*/ 	.word	0xffffffff


	//   ....[54]....
        /*0c9c*/ 	.word	0xffffffff


	//   ....[55]....
        /*0ca0*/ 	.word	0xffffffff


	//   ....[56]....
        /*0ca4*/ 	.word	0xffffffff


	//   ....[57]....
        /*0ca8*/ 	.word	0xffffffff


	//   ....[58]....
        /*0cac*/ 	.word	0xffffffff


	//   ....[59]....
        /*0cb0*/ 	.word	0xffffffff


	//   ....[60]....
        /*0cb4*/ 	.word	0xffffffff


	//   ....[61]....
        /*0cb8*/ 	.word	0xffffffff


	//   ....[62]....
        /*0cbc*/ 	.word	0xffffffff


	//   ....[63]....
        /*0cc0*/ 	.word	0xffffffff


	//   ....[64]....
        /*0cc4*/ 	.word	0xffffffff


	//   ....[65]....
        /*0cc8*/ 	.word	0xffffffff


	//   ....[66]....
        /*0ccc*/ 	.word	0xffffffff


	//   ....[67]....
        /*0cd0*/ 	.word	0xffffffff


	//   ....[68]....
        /*0cd4*/ 	.word	0xffffffff


	//   ....[69]....
        /*0cd8*/ 	.word	0xffffffff


	//   ....[70]....
        /*0cdc*/ 	.word	0xffffffff


	//   ....[71]....
        /*0ce0*/ 	.word	0xffffffff


	//   ....[72]....
        /*0ce4*/ 	.word	0xffffffff


	//   ....[73]....
        /*0ce8*/ 	.word	0xffffffff


	//   ....[74]....
        /*0cec*/ 	.word	0xffffffff


	//   ....[75]....
        /*0cf0*/ 	.word	0xffffffff


	//   ....[76]....
        /*0cf4*/ 	.word	0xffffffff


	//   ....[77]....
        /*0cf8*/ 	.word	0xffffffff


	//   ....[78]....
        /*0cfc*/ 	.word	0xffffffff


	//   ....[79]....
        /*0d00*/ 	.word	0xffffffff


	//   ....[80]....
        /*0d04*/ 	.word	0xffffffff


	//   ....[81]....
        /*0d08*/ 	.word	0xffffffff


	//   ....[82]....
        /*0d0c*/ 	.word	0xffffffff


	//   ....[83]....
        /*0d10*/ 	.word	0xffffffff


	//   ....[84]....
        /*0d14*/ 	.word	0xffffffff


	//   ....[85]....
        /*0d18*/ 	.word	0xffffffff


	//   ....[86]....
        /*0d1c*/ 	.word	0xffffffff


	//   ....[87]....
        /*0d20*/ 	.word	0xffffffff


	//   ....[88]....
        /*0d24*/ 	.word	0xffffffff


	//   ....[89]....
        /*0d28*/ 	.word	0xffffffff


	//   ....[90]....
        /*0d2c*/ 	.word	0xffffffff


	//   ....[91]....
        /*0d30*/ 	.word	0xffffffff


	//   ....[92]....
        /*0d34*/ 	.word	0xffffffff


	//   ....[93]....
        /*0d38*/ 	.word	0xffffffff


	//   ....[94]....
        /*0d3c*/ 	.word	0xffffffff


	//   ....[95]....
        /*0d40*/ 	.word	0xffffffff


	//   ....[96]....
        /*0d44*/ 	.word	0xffffffff


	//   ....[97]....
        /*0d48*/ 	.word	0xffffffff


	//   ....[98]....
        /*0d4c*/ 	.word	0xffffffff


	//   ....[99]....
        /*0d50*/ 	.word	0xffffffff


	//   ....[100]....
        /*0d54*/ 	.word	0xffffffff


	//   ....[101]....
        /*0d58*/ 	.word	0xffffffff


	//   ....[102]....
        /*0d5c*/ 	.word	0xffffffff


	//   ....[103]....
        /*0d60*/ 	.word	0xffffffff


	//   ....[104]....
        /*0d64*/ 	.word	0xffffffff


	//   ....[105]....
        /*0d68*/ 	.word	0xffffffff


	//   ....[106]....
        /*0d6c*/ 	.word	0xffffffff


	//   ....[107]....
        /*0d70*/ 	.word	0xffffffff


	//   ....[108]....
        /*0d74*/ 	.word	0xffffffff


	//   ....[109]....
        /*0d78*/ 	.word	0xffffffff


	//   ....[110]....
        /*0d7c*/ 	.word	0xffffffff


	//   ....[111]....
        /*0d80*/ 	.word	0xffffffff


	//   ....[112]....
        /*0d84*/ 	.word	0xffffffff


	//   ....[113]....
        /*0d88*/ 	.word	0xffffffff


	//   ....[114]....
        /*0d8c*/ 	.word	0xffffffff


	//   ....[115]....
        /*0d90*/ 	.word	0xffffffff


	//   ....[116]....
        /*0d94*/ 	.word	0xffffffff


	//   ....[117]....
        /*0d98*/ 	.word	0xffffffff


	//   ....[118]....
        /*0d9c*/ 	.word	0xffffffff


	//   ....[119]....
        /*0da0*/ 	.word	0xffffffff


	//   ....[120]....
        /*0da4*/ 	.word	0xffffffff


	//   ....[121]....
        /*0da8*/ 	.word	0xffffffff


	//   ....[122]....
        /*0dac*/ 	.word	0xffffffff


	//   ....[123]....
        /*0db0*/ 	.word	0xffffffff


	//   ....[124]....
        /*0db4*/ 	.word	0xffffffff


	//----- nvinfo : EIATTR_COOP_GROUP_INSTR_OFFSETS
	.align		4
.L_390:
        /*0db8*/ 	.byte	0x04, 0x28
        /*0dba*/ 	.short	(.L_392 - .L_391)


	//   ....[0]....
.L_391:
        /*0dbc*/ 	.word	0x00000050


	//   ....[1]....
        /*0dc0*/ 	.word	0x000017d0


	//   ....[2]....
        /*0dc4*/ 	.word	0x00001800


	//   ....[3]....
        /*0dc8*/ 	.word	0x00001830


	//   ....[4]....
        /*0dcc*/ 	.word	0x00001850


	//   ....[5]....
        /*0dd0*/ 	.word	0x00001a20


	//   ....[6]....
        /*0dd4*/ 	.word	0x00001a40


	//   ....[7]....
        /*0dd8*/ 	.word	0x00001b70


	//   ....[8]....
        /*0ddc*/ 	.word	0x00001b90


	//   ....[9]....
        /*0de0*/ 	.word	0x00001da0


	//   ....[10]....
        /*0de4*/ 	.word	0x00001dc0


	//   ....[11]....
        /*0de8*/ 	.word	0x00001e10


	//   ....[12]....
        /*0dec*/ 	.word	0x00001e70


	//   ....[13]....
        /*0df0*/ 	.word	0x00002430


	//   ....[14]....
        /*0df4*/ 	.word	0x00002440


	//   ....[15]....
        /*0df8*/ 	.word	0x00002450


	//   ....[16]....
        /*0dfc*/ 	.word	0x00002460


	//   ....[17]....
        /*0e00*/ 	.word	0x00003950


	//   ....[18]....
        /*0e04*/ 	.word	0x000039c0


	//   ....[19]....
        /*0e08*/ 	.word	0x00003ae0


	//   ....[20]....
        /*0e0c*/ 	.word	0x00003b20


	//   ....[21]....
        /*0e10*/ 	.word	0x00003e30


	//   ....[22]....
        /*0e14*/ 	.word	0x00004070


	//   ....[23]....
        /*0e18*/ 	.word	0x00004470


	//   ....[24]....
        /*0e1c*/ 	.word	0x00004490


	//   ....[25]....
        /*0e20*/ 	.word	0x000044b0


	//   ....[26]....
        /*0e24*/ 	.word	0x000044d0


	//   ....[27]....
        /*0e28*/ 	.word	0x000060a0


	//   ....[28]....
        /*0e2c*/ 	.word	0x00006110


	//   ....[29]....
        /*0e30*/ 	.word	0x00006210


	//   ....[30]....
        /*0e34*/ 	.word	0x00006240


	//   ....[31]....
        /*0e38*/ 	.word	0x00007840


	//   ....[32]....
        /*0e3c*/ 	.word	0x000078b0


	//   ....[33]....
        /*0e40*/ 	.word	0x000079b0


	//   ....[34]....
        /*0e44*/ 	.word	0x000079e0


	//   ....[35]....
        /*0e48*/ 	.word	0x00007d30


	//   ....[36]....
        /*0e4c*/ 	.word	0x00007fa0


	//   ....[37]....
        /*0e50*/ 	.word	0x000082c0


	//   ....[38]....
        /*0e54*/ 	.word	0x000082e0


	//   ....[39]....
        /*0e58*/ 	.word	0x00008400


	//   ....[40]....
        /*0e5c*/ 	.word	0x00008420


	//   ....[41]....
        /*0e60*/ 	.word	0x0000a700


	//   ....[42]....
        /*0e64*/ 	.word	0x0000a770


	//   ....[43]....
        /*0e68*/ 	.word	0x0000a780


	//   ....[44]....
        /*0e6c*/ 	.word	0x0000a840


	//   ....[45]....
        /*0e70*/ 	.word	0x0000bf90


	//   ....[46]....
        /*0e74*/ 	.word	0x0000bfd0


	//   ....[47]....
        /*0e78*/ 	.word	0x0000c0e0


	//   ....[48]....
        /*0e7c*/ 	.word	0x0000c100


	//   ....[49]....
        /*0e80*/ 	.word	0x0000c490


	//   ....[50]....
        /*0e84*/ 	.word	0x0000c4b0


	//   ....[51]....
        /*0e88*/ 	.word	0x0000c4d0


	//   ....[52]....
        /*0e8c*/ 	.word	0x0000c4f0


	//   ....[53]....
        /*0e90*/ 	.word	0x0000e310


	//   ....[54]....
        /*0e94*/ 	.word	0x0000e360


	//   ....[55]....
        /*0e98*/ 	.word	0x0000e380


	//   ....[56]....
        /*0e9c*/ 	.word	0x0000e3a0


	//   ....[57]....
        /*0ea0*/ 	.word	0x0000f7c0


	//   ....[58]....
        /*0ea4*/ 	.word	0x0000fb70


	//   ....[59]....
        /*0ea8*/ 	.word	0x0000fb90


	//   ....[60]....
        /*0eac*/ 	.word	0x0000fbb0


	//   ....[61]....
        /*0eb0*/ 	.word	0x0000fbd0


	//   ....[62]....
        /*0eb4*/ 	.word	0x0000fe70


	//   ....[63]....
        /*0eb8*/ 	.word	0x0000fe90


	//   ....[64]....
        /*0ebc*/ 	.word	0x00010010


	//   ....[65]....
        /*0ec0*/ 	.word	0x00010040


	//   ....[66]....
        /*0ec4*/ 	.word	0x00010180


	//   ....[67]....
        /*0ec8*/ 	.word	0x000101b0


	//   ....[68]....
        /*0ecc*/ 	.word	0x000102f0


	//   ....[69]....
        /*0ed0*/ 	.word	0x00010310


	//   ....[70]....
        /*0ed4*/ 	.word	0x000108e0


	//   ....[71]....
        /*0ed8*/ 	.word	0x00010900


	//   ....[72]....
        /*0edc*/ 	.word	0x00010b60


	//   ....[73]....
        /*0ee0*/ 	.word	0x00010b70


	//   ....[74]....
        /*0ee4*/ 	.word	0x00010d60


	//   ....[75]....
        /*0ee8*/ 	.word	0x00010d80


	//   ....[76]....
        /*0eec*/ 	.word	0x00010f70


	//   ....[77]....
        /*0ef0*/ 	.word	0x00010f80


	//   ....[78]....
        /*0ef4*/ 	.word	0x000111e0


	//   ....[79]....
        /*0ef8*/ 	.word	0x000112f0


	//   ....[80]....
        /*0efc*/ 	.word	0x00011360


	//   ....[81]....
        /*0f00*/ 	.word	0x00011580


	//   ....[82]....
        /*0f04*/ 	.word	0x000115f0


	//   ....[83]....
        /*0f08*/ 	.word	0x00011660


	//   ....[84]....
        /*0f0c*/ 	.word	0x000116d0


	//   ....[85]....
        /*0f10*/ 	.word	0x00011b10


	//   ....[86]....
        /*0f14*/ 	.word	0x00011b60


	//   ....[87]....
        /*0f18*/ 	.word	0x00011bb0


	//   ....[88]....
        /*0f1c*/ 	.word	0x00011c00


	//   ....[89]....
        /*0f20*/ 	.word	0x00011c70


	//   ....[90]....
        /*0f24*/ 	.word	0x00011ce0


	//   ....[91]....
        /*0f28*/ 	.word	0x00011f00


	//   ....[92]....
        /*0f2c*/ 	.word	0x00011f70


	//   ....[93]....
        /*0f30*/ 	.word	0x00011fe0


	//   ....[94]....
        /*0f34*/ 	.word	0x00012050


	//   ....[95]....
        /*0f38*/ 	.word	0x00012270


	//   ....[96]....
        /*0f3c*/ 	.word	0x000122e0


	//   ....[97]....
        /*0f40*/ 	.word	0x00012350


	//   ....[98]....
        /*0f44*/ 	.word	0x000123d0


	//   ....[99]....
        /*0f48*/ 	.word	0x00012850


	//   ....[100]....
        /*0f4c*/ 	.word	0x00012890


	//   ....[101]....
        /*0f50*/ 	.word	0x000128e0


	//   ....[102]....
        /*0f54*/ 	.word	0x00012920


	//   ....[103]....
        /*0f58*/ 	.word	0x00012980


	//   ....[104]....
        /*0f5c*/ 	.word	0x000129f0


	//   ....[105]....
        /*0f60*/ 	.word	0x00012a60


	//   ....[106]....
        /*0f64*/ 	.word	0x00012c10


	//   ....[107]....
        /*0f68*/ 	.word	0x00012c80


	//   ....[108]....
        /*0f6c*/ 	.word	0x00012cd0


	//   ....[109]....
        /*0f70*/ 	.word	0x00012d10


	//   ....[110]....
        /*0f74*/ 	.word	0x00012d60


	//   ....[111]....
        /*0f78*/ 	.word	0x00012da0


	//   ....[112]....
        /*0f7c*/ 	.word	0x00012df0


	//   ....[113]....
        /*0f80*/ 	.word	0x00012e50


	//   ....[114]....
        /*0f84*/ 	.word	0x00012ea0


	//   ....[115]....
        /*0f88*/ 	.word	0x00012ef0


	//   ....[116]....
        /*0f8c*/ 	.word	0x00012f60


	//   ....[117]....
        /*0f90*/ 	.word	0x00012fd0


	//   ....[118]....
        /*0f94*/ 	.word	0x00013050


	//   ....[119]....
        /*0f98*/ 	.word	0x000130c0


	//   ....[120]....
        /*0f9c*/ 	.word	0x00013140


	//   ....[121]....
        /*0fa0*/ 	.word	0x000131c0


	//   ....[122]....
        /*0fa4*/ 	.word	0x00013240


	//   ....[123]....
        /*0fa8*/ 	.word	0x000132b0


	//   ....[124]....
        /*0fac*/ 	.word	0x00013320


	//----- nvinfo : EIATTR_EXIT_INSTR_OFFSETS
	.align		4
.L_392:
        /*0fb0*/ 	.byte	0x04, 0x1c
        /*0fb2*/ 	.short	(.L_394 - .L_393)


	//   ....[0]....
.L_393:
        /*0fb4*/ 	.word	0x000000a0


	//   ....[1]....
        /*0fb8*/ 	.word	0x000112a0


	//----- nvinfo : EIATTR_MAX_THREADS
	.align		4
.L_394:
        /*0fbc*/ 	.byte	0x04, 0x05
        /*0fbe*/ 	.short	(.L_396 - .L_395)
.L_395:
        /*0fc0*/ 	.word	0x00000100
        /*0fc4*/ 	.word	0x00000001
        /*0fc8*/ 	.word	0x00000001


	//----- nvinfo : EIATTR_CRS_STACK_SIZE
	.align		4
.L_396:
        /*0fcc*/ 	.byte	0x04, 0x1e
        /*0fce*/ 	.short	(.L_398 - .L_397)
.L_397:
        /*0fd0*/ 	.word	0x00000000
.L_398:


//--------------------- .nv.info._ZN7cutlass13device_kernelIN5flash19enable_sm80_to_sm89INS1_16FlashAttnFwdSm80INS1_25CollectiveMainloopFwdSm80ILi8ELi1ELb1EN4cute5tupleIJNS5_1CILi128EEENS7_ILi64EEENS7_ILi256EEEEEELi256ENS_10bfloat16_tEfNS_4arch4Sm80ELb1ELb0ELb1ELb1ELb1ELb0ELb1ELb0EEENS1_21CollectiveEpilogueFwdINS6_IJS8_SA_S9_EEENS6_IJNS7_ILi1EEESI_SI_EEESC_SE_Li256ELb1ELb1ELb0ELb0EEENS1_19SingleTileSchedulerILb1ELb0ELb1ELi128EEEEEEEEEvNT_6ParamsE --------------------------
	.section	.nv.info._ZN7cutlass13device_kernelIN5flash19enable_sm80_to_sm89INS1_16FlashAttnFwdSm80INS1_25CollectiveMainloopFwdSm80ILi8ELi1ELb1EN4cute5tupleIJNS5_1CILi128EEENS7_ILi64EEENS7_ILi256EEEEEELi256ENS_10bfloat16_tEfNS_4arch4Sm80ELb1ELb0ELb1ELb1ELb1ELb0ELb1ELb0EEENS1_21CollectiveEpilogueFwdINS6_IJS8_SA_S9_EEENS6_IJNS7_ILi1EEESI_SI_EEESC_SE_Li256ELb1ELb1ELb0ELb0EEENS1_19SingleTileSchedulerILb1ELb0ELb1ELi128EEEEEEEEEvNT_6ParamsE,"",@"SHT_CUDA_INFO"
	.sectionflags	@""
	.align	4


	//----- nvinfo : EIATTR_CUDA_API_VERSION
	.align		4
        /*0000*/ 	.byte	0x04, 0x37
        /*0002*/ 	.short	(.L_400 - .L_399)
.L_399:
        /*0004*/ 	.word	0x00000082


	//----- nvinfo : EIATTR_SW2861232_WAR
	.align		4
.L_400:
        /*0008*/ 	.byte	0x01, 0x35
	.zero		2


	//----- nvinfo : EIATTR_PARAM_CBANK
	.align		4
        /*000c*/ 	.byte	0x04, 0x0a
        /*000e*/ 	.short	(.L_402 - .L_401)
	.align		4
.L_401:
        /*0010*/ 	.word	index@(.nv.constant0._ZN7cutlass13device_kernelIN5flash19enable_sm80_to_sm89INS1_16FlashAttnFwdSm80INS1_25CollectiveMainloopFwdSm80ILi8ELi1ELb1EN4cute5tupleIJNS5_1CILi128EEENS7_ILi64EEENS7_ILi256EEEEEELi256ENS_10bfloat16_tEfNS_4arch4Sm80ELb1ELb0ELb1ELb1ELb1ELb0ELb1ELb0EEENS1_21CollectiveEpilogueFwdINS6_IJS8_SA_S9_EEENS6_IJNS7_ILi1EEESI_SI_EEESC_SE_Li256ELb1ELb1ELb0ELb0EEENS1_19SingleTileSchedulerILb1ELb0ELb1ELi128EEEEEEEEEvNT_6ParamsE)
        /*0014*/ 	.short	0x0160
        /*0016*/ 	.short	0x0418


	//----- nvinfo : EIATTR_CBANK_PARAM_SIZE
	.align		4
.L_402:
        /*0018*/ 	.byte	0x03, 0x19
        /*001a*/ 	.short	0x0418


	//----- nvinfo : EIATTR_KPARAM_INFO
	.align		4
        /*001c*/ 	.byte	0x04, 0x17
        /*001e*/ 	.short	(.L_404 - .L_403)
.L_403:
        /*0020*/ 	.word	0x00000000
        /*0024*/ 	.short	0x0000
        /*0026*/ 	.short	0x0000
        /*0028*/ 	.byte	0x00, 0xf0, 0x61, 0x10


	//----- nvinfo : EIATTR_MAXREG_COUNT
	.align		4
.L_404:
        /*002c*/ 	.byte	0x03, 0x1b
        /*002e*/ 	.short	0x00ff


	//----- nvinfo : EIATTR_NUM_BARRIERS
	.align		4
        /*0030*/ 	.byte	0x02, 0x4c
        /*0032*/ 	.byte	0x02
	.zero		1


	//----- nvinfo : EIATTR_ANNOTATIONS
	.align		4
        /*0034*/ 	.byte	0x04, 0x55
        /*0036*/ 	.short	(.L_406 - .L_405)


	//   ....[0]....
.L_405:
        /* <DEDUP_REMOVED lines=103> */


	//----- nvinfo : EIATTR_MERCURY_ISA_VERSION
	.align		4
.L_406:
        /*0698*/ 	.byte	0x03, 0x5f
        /*069a*/ 	.short	0x0000


	//----- nvinfo : EIATTR_COOP_GROUP_MASK_REGIDS
	.align		4
        /*069c*/ 	.byte	0x04, 0x29
        /*069e*/ 	.short	(.L_408 - .L_407)


	//   ....[0]....
.L_407:
        /*06a0*/ 	.word	0xffffffff


	//   ....[1]....
        /*06a4*/ 	.word	0xffffffff


	//   ....[2]....
        /*06a8*/ 	.word	0xffffffff


	//   ....[3]....
        /*06ac*/ 	.word	0xffffffff


	//   ....[4]....
        /*06b0*/ 	.word	0xffffffff


	//   ....[5]....
        /*06b4*/ 	.word	0xffffffff


	//   ....[6]....
        /*06b8*/ 	.word	0xffffffff


	//   ....[7]....
        /*06bc*/ 	.word	0xffffffff


	//   ....[8]....
        /*06c0*/ 	.word	0xffffffff


	//   ....[9]....
        /*06c4*/ 	.word	0xffffffff


	//   ....[10]....
        /*06c8*/ 	.word	0xffffffff


	//   ....[11]....
        /*06cc*/ 	.word	0xffffffff


	//   ....[12]....
        /*06d0*/ 	.word	0xffffffff


	//   ....[13]....
        /*06d4*/ 	.word	0xffffffff


	//   ....[14]....
        /*06d8*/ 	.word	0xffffffff


	//   ....[15]....
        /*06dc*/ 	.word	0xffffffff


	//   ....[16]....
        /*06e0*/ 	.word	0xffffffff


	//   ....[17]....
        /*06e4*/ 	.word	0xffffffff


	//   ....[18]....
        /*06e8*/ 	.word	0xffffffff


	//   ....[19]....
        /*06ec*/ 	.word	0xffffffff


	//   ....[20]....
        /*06f0*/ 	.word	0xffffffff


	//   ....[21]....
        /*06f4*/ 	.word	0xffffffff


	//   ....[22]....
        /*06f8*/ 	.word	0xffffffff


	//   ....[23]....
        /*06fc*/ 	.word	0xffffffff


	//   ....[24]....
        /*0700*/ 	.word	0xffffffff


	//   ....[25]....
        /*0704*/ 	.word	0xffffffff


	//   ....[26]....
        /*0708*/ 	.word	0xffffffff


	//   ....[27]....
        /*070c*/ 	.word	0xffffffff


	//   ....[28]....
        /*0710*/ 	.word	0xffffffff


	//   ....[29]....
        /*0714*/ 	.word	0xffffffff


	//   ....[30]....
        /*0718*/ 	.word	0xffffffff


	//   ....[31]....
        /*071c*/ 	.word	0xffffffff


	//   ....[32]....
        /*0720*/ 	.word	0xffffffff


	//   ....[33]....
        /*0724*/ 	.word	0xffffffff


	//   ....[34]....
        /*0728*/ 	.word	0xffffffff


	//   ....[35]....
        /*072c*/ 	.word	0xffffffff


	//   ....[36]....
        /*0730*/ 	.word	0xffffffff


	//   ....[37]....
        /*0734*/ 	.word	0xffffffff


	//   ....[38]....
        /*0738*/ 	.word	0xffffffff


	//   ....[39]....
        /*073c*/ 	.word	0xffffffff


	//   ....[40]....
        /*0740*/ 	.word	0xffffffff


	//   ....[41]....
        /*0744*/ 	.word	0xffffffff


	//   ....[42]....
        /*0748*/ 	.word	0xffffffff


	//   ....[43]....
        /*074c*/ 	.word	0xffffffff


	//   ....[44]....
        /*0750*/ 	.word	0xffffffff


	//   ....[45]....
        /*0754*/ 	.word	0xffffffff


	//   ....[46]....
        /*0758*/ 	.word	0xffffffff


	//   ....[47]....
        /*075c*/ 	.word	0xffffffff


	//   ....[48]....
        /*0760*/ 	.word	0xffffffff


	//   ....[49]....
        /*0764*/ 	.word	0xffffffff


	//   ....[50]....
        /*0768*/ 	.word	0xffffffff


	//   ....[51]....
        /*076c*/ 	.word	0xffffffff


	//   ....[52]....
        /*0770*/ 	.word	0xffffffff


	//   ....[53]....
        /*0774*/ 	.word	0xffffffff


	//   ....[54]....
        /*0778*/ 	.word	0xffffffff


	//   ....[55]....
        /*077c*/ 	.word	0xffffffff


	//   ....[56]....
        /*0780*/ 	.word	0xffffffff


	//   ....[57]....
        /*0784*/ 	.word	0xffffffff


	//   ....[58]....
        /*0788*/ 	.word	0xffffffff


	//   ....[59]....
        /*078c*/ 	.word	0xffffffff


	//   ....[60]....
        /*0790*/ 	.word	0xffffffff


	//   ....[61]....
        /*0794*/ 	.word	0xffffffff


	//   ....[62]....
        /*0798*/ 	.word	0xffffffff


	//   ....[63]....
        /*079c*/ 	.word	0xffffffff


	//   ....[64]....
        /*07a0*/ 	.word	0xffffffff


	//   ....[65]....
        /*07a4*/ 	.word	0xffffffff


	//   ....[66]....
        /*07a8*/ 	.word	0xffffffff


	//   ....[67]....
        /*07ac*/ 	.word	0xffffffff


	//   ....[68]....
        /*07b0*/ 	.word	0xffffffff


	//   ....[69]....
        /*07b4*/ 	.word	0xffffffff


	//   ....[70]....
        /*07b8*/ 	.word	0xffffffff


	//   ....[71]....
        /*07bc*/ 	.word	0xffffffff


	//   ....[72]....
        /*07c0*/ 	.word	0xffffffff


	//   ....[73]....
        /*07c4*/ 	.word	0xffffffff


	//   ....[74]....
        /*07c8*/ 	.word	0xffffffff


	//   ....[75]....
        /*07cc*/ 	.word	0xffffffff


	//   ....[76]....
        /*07d0*/ 	.word	0xffffffff


	//----- nvinfo : EIATTR_COOP_GROUP_INSTR_OFFSETS
	.align		4
.L_408:
        /*07d4*/ 	.byte	0x04, 0x28
        /*07d6*/ 	.short	(.L_410 - .L_409)


	//   ....[0]....
.L_409:
        /*07d8*/ 	.word	0x000000a0


	//   ....[1]....
        /*07dc*/ 	.word	0x000015e0


	//   ....[2]....
        /*07e0*/ 	.word	0x00001640


	//   ....[3]....
        /*07e4*/ 	.word	0x00001700


	//   ....[4]....
        /*07e8*/ 	.word	0x00001730


	//   ....[5]....
        /*07ec*/ 	.word	0x00001860


	//   ....[6]....
        /*07f0*/ 	.word	0x00001870


	//   ....[7]....
        /*07f4*/ 	.word	0x000019b0


	//   ....[8]....
        /*07f8*/ 	.word	0x000019c0


	//   ....[9]....
        /*07fc*/ 	.word	0x00001b30


	//   ....[10]....
        /*0800*/ 	.word	0x00001b50


	//   ....[11]....
        /*0804*/ 	.word	0x00001c50


	//   ....[12]....
        /*0808*/ 	.word	0x00001c90


	//   ....[13]....
        /*080c*/ 	.word	0x00001cb0


	//   ....[14]....
        /*0810*/ 	.word	0x00001cf0


	//   ....[15]....
        /*0814*/ 	.word	0x00001e00


	//   ....[16]....
        /*0818*/ 	.word	0x00001e30


	//   ....[17]....
        /*081c*/ 	.word	0x00003780


	//   ....[18]....
        /*0820*/ 	.word	0x00003790


	//   ....[19]....
        /*0824*/ 	.word	0x00003870


	//   ....[20]....
        /*0828*/ 	.word	0x00003890


	//   ....[21]....
        /*082c*/ 	.word	0x00003da0


	//   ....[22]....
        /*0830*/ 	.word	0x00004210


	//   ....[23]....
        /*0834*/ 	.word	0x00004780


	//   ....[24]....
        /*0838*/ 	.word	0x000047a0


	//   ....[25]....
        /*083c*/ 	.word	0x000047c0


	//   ....[26]....
        /*0840*/ 	.word	0x000047e0


	//   ....[27]....
        /*0844*/ 	.word	0x000063a0


	//   ....[28]....
        /*0848*/ 	.word	0x000063b0


	//   ....[29]....
        /*084c*/ 	.word	0x000063c0


	//   ....[30]....
        /*0850*/ 	.word	0x000063d0


	//   ....[31]....
        /*0854*/ 	.word	0x00007a80


	//   ....[32]....
        /*0858*/ 	.word	0x00007a90


	//   ....[33]....
        /*085c*/ 	.word	0x00007aa0


	//   ....[34]....
        /*0860*/ 	.word	0x00007ab0


	//   ....[35]....
        /*0864*/ 	.word	0x00007e80


	//   ....[36]....
        /*0868*/ 	.word	0x00007e90


	//   ....[37]....
        /*086c*/ 	.word	0x00008380


	//   ....[38]....
        /*0870*/ 	.word	0x00008420


	//   ....[39]....
        /*0874*/ 	.word	0x00008af0


	//   ....[40]....
        /*0878*/ 	.word	0x00008b10


	//   ....[41]....
        /*087c*/ 	.word	0x0000a780


	//   ....[42]....
        /*0880*/ 	.word	0x0000a790


	//   ....[43]....
        /*0884*/ 	.word	0x0000a7a0


	//   ....[44]....
        /*0888*/ 	.word	0x0000a7b0


	//   ....[45]....
        /*088c*/ 	.word	0x0000abf0


	//   ....[46]....
        /*0890*/ 	.word	0x0000ac00


	//   ....[47]....
        /*0894*/ 	.word	0x0000ac20


	//   ....[48]....
        /*0898*/ 	.word	0x0000ace0


	//   ....[49]....
        /*089c*/ 	.word	0x0000c0f0


	//   ....[50]....
        /*08a0*/ 	.word	0x0000c110


	//   ....[51]....
        /*08a4*/ 	.word	0x0000c7f0


	//   ....[52]....
        /*08a8*/ 	.word	0x0000c810


	//   ....[53]....
        /*08ac*/ 	.word	0x0000df90


	//   ....[54]....
        /*08b0*/ 	.word	0x0000dfa0


	//   ....[55]....
        /*08b4*/ 	.word	0x0000dfd0


	//   ....[56]....
        /*08b8*/ 	.word	0x0000dfe0


	//   ....[57]....
        /*08bc*/ 	.word	0x0000fa50


	//   ....[58]....
        /*08c0*/ 	.word	0x0000fa90


	//   ....[59]....
        /*08c4*/ 	.word	0x0000faf0


	//   ....[60]....
        /*08c8*/ 	.word	0x0000fb20


	//   ....[61]....
        /*08cc*/ 	.word	0x0000fd50


	//   ....[62]....
        /*08d0*/ 	.word	0x0000fd60


	//   ....[63]....
        /*08d4*/ 	.word	0x0000ff60


	//   ....[64]....
        /*08d8*/ 	.word	0x0000ff90


	//   ....[65]....
        /*08dc*/ 	.word	0x00010150


	//   ....[66]....
        /*08e0*/ 	.word	0x00010180


	//   ....[67]....
        /*08e4*/ 	.word	0x00010340


	//   ....[68]....
        /*08e8*/ 	.word	0x00010360


	//   ....[69]....
        /*08ec*/ 	.word	0x00010ce0


	//   ....[70]....
        /*08f0*/ 	.word	0x00010d00


	//   ....[71]....
        /*08f4*/ 	.word	0x00010ec0


	//   ....[72]....
        /*08f8*/ 	.word	0x00010ef0


	//   ....[73]....
        /*08fc*/ 	.word	0x00011080


	//   ....[74]....
        /*0900*/ 	.word	0x000110b0


	//   ....[75]....
        /*0904*/ 	.word	0x00011240


	//   ....[76]....
        /*0908*/ 	.word	0x00011260


	//----- nvinfo : EIATTR_EXIT_INSTR_OFFSETS
	.align		4
.L_410:
        /*090c*/ 	.byte	0x04, 0x1c
        /*090e*/ 	.short	(.L_412 - .L_411)


	//   ....[0]....
.L_411:
        /*0910*/ 	.word	0x00000450


	//   ....[1]....
        /*0914*/ 	.word	0x00010370


	//   ....[2]....
        /*0918*/ 	.word	0x000104b0


	//   ....[3]....
        /*091c*/ 	.word	0x00010510


	//   ....[4]....
        /*0920*/ 	.word	0x00011270


	//   ....[5]....
        /*0924*/ 	.word	0x00011380


	//   ....[6]....
        /*0928*/ 	.word	0x000113e0


	//----- nvinfo : EIATTR_CTAIDZ_USED
	.align		4
.L_412:
        /*092c*/ 	.byte	0x01, 0x04
	.zero		2


	//----- nvinfo : EIATTR_MAX_THREADS
	.align		4
        /*0930*/ 	.byte	0x04, 0x05
        /*0932*/ 	.short	(.L_414 - .L_413)
.L_413:
        /*0934*/ 	.word	0x00000100
        /*0938*/ 	.word	0x00000001
        /*093c*/ 	.word	0x00000001


	//----- nvinfo : EIATTR_CRS_STACK_SIZE
	.align		4
.L_414:
        /*0940*/ 	.byte	0x04, 0x1e
        /*0942*/ 	.short	(.L_416 - .L_415)
.L_415:
        /*0944*/ 	.word	0x00000000
.L_416:


//--------------------- .nv.info._ZN7cutlass13device_kernelIN5flash19enable_sm80_to_sm89INS1_16FlashAttnFwdSm80INS1_25CollectiveMainloopFwdSm80ILi8ELi1ELb0EN4cute5tupleIJNS5_1CILi128EEENS7_ILi32EEENS7_ILi256EEEEEELi256ENS_10bfloat16_tEfNS_4arch4Sm80ELb1ELb0ELb1ELb1ELb1ELb1ELb1ELb0EEENS1_21CollectiveEpilogueFwdINS6_IJS8_SA_S9_EEENS6_IJNS7_ILi1EEESI_SI_EEESC_SE_Li256ELb1ELb1ELb0ELb0EEENS1_19SingleTileSchedulerILb1ELb0ELb1ELi128EEEEEEEEEvNT_6ParamsE --------------------------
	.section	.nv.info._ZN7cutlass13device_kernelIN5flash19enable_sm80_to_sm89INS1_16FlashAttnFwdSm80INS1_25CollectiveMainloopFwdSm80ILi8ELi1ELb0EN4cute5tupleIJNS5_1CILi128EEENS7_ILi32EEENS7_ILi256EEEEEELi256ENS_10bfloat16_tEfNS_4arch4Sm80ELb1ELb0ELb1ELb1ELb1ELb1ELb1ELb0EEENS1_21CollectiveEpilogueFwdINS6_IJS8_SA_S9_EEENS6_IJNS7_ILi1EEESI_SI_EEESC_SE_Li256ELb1ELb1ELb0ELb0EEENS1_19SingleTileSchedulerILb1ELb0ELb1ELi128EEEEEEEEEvNT_6ParamsE,"",@"SHT_CUDA_INFO"
	.sectionflags	@""
	.align	4


	//----- nvinfo : EIATTR_CUDA_API_VERSION
	.align		4
        /*0000*/ 	.byte	0x04, 0x37
        /*0002*/ 	.short	(.L_418 - .L_417)
.L_417:
        /*0004*/ 	.word	0x00000082


	//----- nvinfo : EIATTR_SW2861232_WAR
	.align		4
.L_418:
        /*0008*/ 	.byte	0x01, 0x35
	.zero		2


	//----- nvinfo : EIATTR_PARAM_CBANK
	.align		4
        /*000c*/ 	.byte	0x04, 0x0a
        /*000e*/ 	.short	(.L_420 - .L_419)
	.align		4
.L_419:
        /*0010*/ 	.word	index@(.nv.constant0._ZN7cutlass13device_kernelIN5flash19enable_sm80_to_sm89INS1_16FlashAttnFwdSm80INS1_25CollectiveMainloopFwdSm80ILi8ELi1ELb0EN4cute5tupleIJNS5_1CILi128EEENS7_ILi32EEENS7_ILi256EEEEEELi256ENS_10bfloat16_tEfNS_4arch4Sm80ELb1ELb0ELb1ELb1ELb1ELb1ELb1ELb0EEENS1_21CollectiveEpilogueFwdINS6_IJS8_SA_S9_EEENS6_IJNS7_ILi1EEESI_SI_EEESC_SE_Li256ELb1ELb1ELb0ELb0EEENS1_19SingleTileSchedulerILb1ELb0ELb1ELi128EEEEEEEEEvNT_6ParamsE)
        /*0014*/ 	.short	0x0160
        /*0016*/ 	.short	0x0418


	//----- nvinfo : EIATTR_CBANK_PARAM_SIZE
	.align		4
.L_420:
        /*0018*/ 	.byte	0x03, 0x19
        /*001a*/ 	.short	0x0418


	//----- nvinfo : EIATTR_KPARAM_INFO
	.align		4
        /*001c*/ 	.byte	0x04, 0x17
        /*001e*/ 	.short	(.L_422 - .L_421)
.L_421:
        /*0020*/ 	.word	0x00000000
        /*0024*/ 	.short	0x0000
        /*0026*/ 	.short	0x0000
        /*0028*/ 	.byte	0x00, 0xf0, 0x61, 0x10


	//----- nvinfo : EIATTR_MAXREG_COUNT
	.align		4
.L_422:
        /*002c*/ 	.byte	0x03, 0x1b
        /*002e*/ 	.short	0x00ff


	//----- nvinfo : EIATTR_NUM_BARRIERS
	.align		4
        /*0030*/ 	.byte	0x02, 0x4c
        /*0032*/ 	.byte	0x02
	.zero		1


	//----- nvinfo : EIATTR_MERCURY_ISA_VERSION
	.align		4
        /*0034*/ 	.byte	0x03, 0x5f
        /*0036*/ 	.short	0x0000


	//----- nvinfo : EIATTR_COOP_GROUP_MASK_REGIDS
	.align		4
        /*0038*/ 	.byte	0x04, 0x29
        /*003a*/ 	.short	(.L_424 - .L_423)


	//   ....[0]....
.L_423:
        /*003c*/ 	.word	0xffffffff


	//   ....[1]....
        /*0040*/ 	.word	0xffffffff


	//   ....[2]....
        /*0044*/ 	.word	0xffffffff


	//   ....[3]....
        /*0048*/ 	.word	0xffffffff


	//   ....[4]....
        /*004c*/ 	.word	0xffffffff


	//   ....[5]....
        /*0050*/ 	.word	0xffffffff


	//   ....[6]....
        /*0054*/ 	.word	0xffffffff


	//   ....[7]....
        /*0058*/ 	.word	0xffffffff


	//   ....[8]....
        /*005c*/ 	.word	0xffffffff


	//   ....[9]....
        /*0060*/ 	.word	0xffffffff


	//   ....[10]....
        /*0064*/ 	.word	0xffffffff


	//   ....[11]....
        /*0068*/ 	.word	0xffffffff


	//   ....[12]....
        /*006c*/ 	.word	0xffffffff


	//   ....[13]....
        /*0070*/ 	.word	0xffffffff


	//   ....[14]....
        /*0074*/ 	.word	0xffffffff


	//   ....[15]....
        /*0078*/ 	.word	0xffffffff


	//   ....[16]....
        /*007c*/ 	.word	0xffffffff


	//   ....[17]....
        /*0080*/ 	.word	0xffffffff


	//   ....[18]....
        /*0084*/ 	.word	0xffffffff


	//   ....[19]....
        /*0088*/ 	.word	0xffffffff


	//   ....[20]....
        /*008c*/ 	.word	0xffffffff


	//   ....[21]....
        /*0090*/ 	.word	0xffffffff


	//   ....[22]....
        /*0094*/ 	.word	0xffffffff


	//   ....[23]....
        /*0098*/ 	.word	0xffffffff


	//   ....[24]....
        /*009c*/ 	.word	0xffffffff


	//   ....[25]....
        /*00a0*/ 	.word	0xffffffff


	//   ....[26]....
        /*00a4*/ 	.word	0xffffffff


	//   ....[27]....
        /*00a8*/ 	.word	0xffffffff


	//   ....[28]....
        /*00ac*/ 	.word	0xffffffff


	//   ....[29]....
        /*00b0*/ 	.word	0xffffffff


	//   ....[30]....
        /*00b4*/ 	.word	0xffffffff


	//   ....[31]....
        /*00b8*/ 	.word	0xffffffff


	//   ....[32]....
        /*00bc*/ 	.word	0xffffffff


	//   ....[33]....
        /*00c0*/ 	.word	0xffffffff


	//   ....[34]....
        /*00c4*/ 	.word	0xffffffff


	//   ....[35]....
        /*00c8*/ 	.word	0xffffffff


	//   ....[36]....
        /*00cc*/ 	.word	0xffffffff


	//   ....[37]....
        /*00d0*/ 	.word	0xffffffff


	//   ....[38]....
        /*00d4*/ 	.word	0xffffffff


	//   ....[39]....
        /*00d8*/ 	.word	0xffffffff


	//   ....[40]....
        /*00dc*/ 	.word	0xffffffff


	//   ....[41]....
        /*00e0*/ 	.word	0xffffffff


	//   ....[42]....
        /*00e4*/ 	.word	0xffffffff


	//   ....[43]....
        /*00e8*/ 	.word	0xffffffff


	//   ....[44]....
        /*00ec*/ 	.word	0xffffffff


	//   ....[45]....
        /*00f0*/ 	.word	0xffffffff


	//   ....[46]....
        /*00f4*/ 	.word	0xffffffff


	//   ....[47]....
        /*00f8*/ 	.word	0xffffffff


	//   ....[48]....
        /*00fc*/ 	.word	0xffffffff


	//   ....[49]....
        /*0100*/ 	.word	0xffffffff


	//   ....[50]....
        /*0104*/ 	.word	0xffffffff


	//   ....[51]....
        /*0108*/ 	.word	0xffffffff


	//   ....[52]....
        /*010c*/ 	.word	0xffffffff


	//   ....[53]....
        /*0110*/ 	.word	0xffffffff


	//   ....[54]....
        /*0114*/ 	.word	0xffffffff


	//   ....[55]....
        /*0118*/ 	.word	0xffffffff


	//   ....[56]....
        /*011c*/ 	.word	0xffffffff


	//   ....[57]....
        /*0120*/ 	.word	0xffffffff


	//   ....[58]....
        /*0124*/ 	.word	0xffffffff


	//   ....[59]....
        /*0128*/ 	.word	0xffffffff


	//   ....[60]....
        /*012c*/ 	.word	0xffffffff


	//   ....[61]....
        /*0130*/ 	.word	0xffffffff


	//   ....[62]....
        /*0134*/ 	.word	0xffffffff


	//   ....[63]....
        /*0138*/ 	.word	0xffffffff


	//   ....[64]....
        /*013c*/ 	.word	0xffffffff


	//   ....[65]....
        /*0140*/ 	.word	0xffffffff


	//   ....[66]....
        /*0144*/ 	.word	0xffffffff


	//   ....[67]....
        /*0148*/ 	.word	0xffffffff


	//   ....[68]....
        /*014c*/ 	.word	0xffffffff


	//   ....[69]....
        /*0150*/ 	.word	0xffffffff


	//   ....[70]....
        /*0154*/ 	.word	0xffffffff


	//   ....[71]....
        /*0158*/ 	.word	0xffffffff


	//   ....[72]....
        /*015c*/ 	.word	0xffffffff


	//   ....[73]....
        /*0160*/ 	.word	0xffffffff


	//   ....[74]....
        /*0164*/ 	.word	0xffffffff


	//   ....[75]....
        /*0168*/ 	.word	0xffffffff


	//   ....[76]....
        /*016c*/ 	.word	0xffffffff


	//   ....[77]....
        /*0170*/ 	.word	0xffffffff


	//   ....[78]....
        /*0174*/ 	.word	0xffffffff


	//   ....[79]....
        /*0178*/ 	.word	0xffffffff


	//   ....[80]....
        /*017c*/ 	.word	0xffffffff


	//   ....[81]....
        /*0180*/ 	.word	0xffffffff


	//   ....[82]....
        /*0184*/ 	.word	0xffffffff


	//   ....[83]....
        /*0188*/ 	.word	0xffffffff


	//   ....[84]....
        /*018c*/ 	.word	0xffffffff


	//   ....[85]....
        /*0190*/ 	.word	0xffffffff


	//   ....[86]....
        /*0194*/ 	.word	0xffffffff


	//   ....[87]....
        /*0198*/ 	.word	0xffffffff


	//   ....[88]....
        /*019c*/ 	.word	0xffffffff


	//   ....[89]....
        /*01a0*/ 	.word	0xffffffff


	//   ....[90]....
        /*01a4*/ 	.word	0xffffffff


	//   ....[91]....
        /*01a8*/ 	.word	0xffffffff


	//   ....[92]....
        /*01ac*/ 	.word	0xffffffff


	//   ....[93]....
        /*01b0*/ 	.word	0xffffffff


	//   ....[94]....
        /*01b4*/ 	.word	0xffffffff


	//   ....[95]....
        /*01b8*/ 	.word	0xffffffff


	//   ....[96]....
        /*01bc*/ 	.word	0xffffffff


	//   ....[97]....
        /*01c0*/ 	.word	0xffffffff


	//   ....[98]....
        /*01c4*/ 	.word	0xffffffff


	//   ....[99]....
        /*01c8*/ 	.word	0xffffffff


	//   ....[100]....
        /*01cc*/ 	.word	0xffffffff


	//   ....[101]....
        /*01d0*/ 	.word	0xffffffff


	//   ....[102]....
        /*01d4*/ 	.word	0xffffffff


	//----- nvinfo : EIATTR_COOP_GROUP_INSTR_OFFSETS
	.align		4
.L_424:
        /*01d8*/ 	.byte	0x04, 0x28
        /*01da*/ 	.short	(.L_426 - .L_425)


	//   ....[0]....
.L_425:
        /*01dc*/ 	.word	0x00000090


	//   ....[1]....
        /*01e0*/ 	.word	0x00002040


	//   ....[2]....
        /*01e4*/ 	.word	0x00002050


	//   ....[3]....
        /*01e8*/ 	.word	0x00003270


	//   ....[4]....
        /*01ec*/ 	.word	0x00003280


	//   ....[5]....
        /*01f0*/ 	.word	0x00004390


	//   ....[6]....
        /*01f4*/ 	.word	0x000043b0


	//   ....[7]....
        /*01f8*/ 	.word	0x00004780


	//   ....[8]....
        /*01fc*/ 	.word	0x000047a0


	//   ....[9]....
        /*0200*/ 	.word	0x00005530


	//   ....[10]....
        /*0204*/ 	.word	0x00005580


	//   ....[11]....
        /*0208*/ 	.word	0x00005770


	//   ....[12]....
        /*020c*/ 	.word	0x000057a0


	//   ....[13]....
        /*0210*/ 	.word	0x00005920


	//   ....[14]....
        /*0214*/ 	.word	0x00005950


	//   ....[15]....
        /*0218*/ 	.word	0x00005ad0


	//   ....[16]....
        /*021c*/ 	.word	0x00005b20


	//   ....[17]....
        /*0220*/ 	.word	0x00006020


	//   ....[18]....
        /*0224*/ 	.word	0x00006070


	//   ....[19]....
        /*0228*/ 	.word	0x000064a0


	//   ....[20]....
        /*022c*/ 	.word	0x000064d0


	//   ....[21]....
        /*0230*/ 	.word	0x00006500


	//   ....[22]....
        /*0234*/ 	.word	0x00006510


	//   ....[23]....
        /*0238*/ 	.word	0x000067e0


	//   ....[24]....
        /*023c*/ 	.word	0x000069a0


	//   ....[25]....
        /*0240*/ 	.word	0x000069e0


	//   ....[26]....
        /*0244*/ 	.word	0x00006a20


	//   ....[27]....
        /*0248*/ 	.word	0x00006d50


	//   ....[28]....
        /*024c*/ 	.word	0x00006f10


	//   ....[29]....
        /*0250*/ 	.word	0x00006f50


	//   ....[30]....
        /*0254*/ 	.word	0x00006f90


	//   ....[31]....
        /*0258*/ 	.word	0x000072d0


	//   ....[32]....
        /*025c*/ 	.word	0x00007490


	//   ....[33]....
        /*0260*/ 	.word	0x000074d0


	//   ....[34]....
        /*0264*/ 	.word	0x00007510


	//   ....[35]....
        /*0268*/ 	.word	0x0000af40


	//   ....[36]....
        /*026c*/ 	.word	0x0000afa0


	//   ....[37]....
        /*0270*/ 	.word	0x0000afd0


	//   ....[38]....
        /*0274*/ 	.word	0x0000afe0


	//   ....[39]....
        /*0278*/ 	.word	0x0000b180


	//   ....[40]....
        /*027c*/ 	.word	0x0000b340


	//   ....[41]....
        /*0280*/ 	.word	0x0000b380


	//   ....[42]....
        /*0284*/ 	.word	0x0000b3c0


	//   ....[43]....
        /*0288*/ 	.word	0x0000b5c0


	//   ....[44]....
        /*028c*/ 	.word	0x0000b780


	//   ....[45]....
        /*0290*/ 	.word	0x0000b7c0


	//   ....[46]....
        /*0294*/ 	.word	0x0000b800


	//   ....[47]....
        /*0298*/ 	.word	0x0000ba10


	//   ....[48]....
        /*029c*/ 	.word	0x0000bb20


	//   ....[49]....
        /*02a0*/ 	.word	0x0000bb60


	//   ....[50]....
        /*02a4*/ 	.word	0x0000bba0


	//   ....[51]....
        /*02a8*/ 	.word	0x0000fee0


	//   ....[52]....
        /*02ac*/ 	.word	0x0000ff10


	//   ....[53]....
        /*02b0*/ 	.word	0x00010c00


	//   ....[54]....
        /*02b4*/ 	.word	0x00010c10


	//   ....[55]....
        /*02b8*/ 	.word	0x00011020


	//   ....[56]....
        /*02bc*/ 	.word	0x00011190


	//   ....[57]....
        /*02c0*/ 	.word	0x00011580


	//   ....[58]....
        /*02c4*/ 	.word	0x000115a0


	//   ....[59]....
        /*02c8*/ 	.word	0x000115c0


	//   ....[60]....
        /*02cc*/ 	.word	0x000115e0


	//   ....[61]....
        /*02d0*/ 	.word	0x00012140


	//   ....[62]....
        /*02d4*/ 	.word	0x00012150


	//   ....[63]....
        /*02d8*/ 	.word	0x00012d00


	//   ....[64]....
        /*02dc*/ 	.word	0x00012d10


	//   ....[65]....
        /*02e0*/ 	.word	0x00012e80


	//   ....[66]....
        /*02e4*/ 	.word	0x00012e90


	//   ....[67]....
        /*02e8*/ 	.word	0x000131c0


	//   ....[68]....
        /*02ec*/ 	.word	0x00013220


	//   ....[69]....
        /*02f0*/ 	.word	0x00013240


	//   ....[70]....
        /*02f4*/ 	.word	0x00013260


	//   ....[71]....
        /*02f8*/ 	.word	0x00014800


	//   ....[72]....
        /*02fc*/ 	.word	0x00014810


	//   ....[73]....
        /*0300*/ 	.word	0x00014a30


	//   ....[74]....
        /*0304*/ 	.word	0x00014a40


	//   ....[75]....
        /*0308*/ 	.word	0x000155c0


	//   ....[76]....
        /*030c*/ 	.word	0x000155e0


	//   ....[77]....
        /*0310*/ 	.word	0x00015650


	//   ....[78]....
        /*0314*/ 	.word	0x00015660


	//   ....[79]....
        /*0318*/ 	.word	0x00016850


	//   ....[80]....
        /*031c*/ 	.word	0x00016880


	//   ....[81]....
        /*0320*/ 	.word	0x000168d0


	//   ....[82]....
        /*0324*/ 	.word	0x000168e0


	//   ....[83]....
        /*0328*/ 	.word	0x00018350


	//   ....[84]....
        /*032c*/ 	.word	0x00018390


	//   ....[85]....
        /*0330*/ 	.word	0x000183c0


	//   ....[86]....
        /*0334*/ 	.word	0x000183f0


	//   ....[87]....
        /*0338*/ 	.word	0x00018630


	//   ....[88]....
        /*033c*/ 	.word	0x00018640


	//   ....[89]....
        /*0340*/ 	.word	0x00018840


	//   ....[90]....
        /*0344*/ 	.word	0x00018870


	//   ....[91]....
        /*0348*/ 	.word	0x00018a30


	//   ....[92]....
        /*034c*/ 	.word	0x00018a60


	//   ....[93]....
        /*0350*/ 	.word	0x00018c20


	//   ....[94]....
        /*0354*/ 	.word	0x00018c40


	//   ....[95]....
        /*0358*/ 	.word	0x000195f0


	//   ....[96]....
        /*035c*/ 	.word	0x00019610


	//   ....[97]....
        /*0360*/ 	.word	0x000197a0


	//   ....[98]....
        /*0364*/ 	.word	0x000197d0


	//   ....[99]....
        /*0368*/ 	.word	0x00019960


	//   ....[100]....
        /*036c*/ 	.word	0x00019990


	//   ....[101]....
        /*0370*/ 	.word	0x00019b20


	//   ....[102]....
        /*0374*/ 	.word	0x00019b40


	//----- nvinfo : EIATTR_EXIT_INSTR_OFFSETS
	.align		4
.L_426:
        /*0378*/ 	.byte	0x04, 0x1c
        /*037a*/ 	.short	(.L_428 - .L_427)


	//   ....[0]....
.L_427:
        /*037c*/ 	.word	0x00000440


	//   ....[1]....
        /*0380*/ 	.word	0x00018c50


	//   ....[2]....
        /*0384*/ 	.word	0x00018d90


	//   ....[3]....
        /*0388*/ 	.word	0x00018df0


	//   ....[4]....
        /*038c*/ 	.word	0x00019b50


	//   ....[5]....
        /*0390*/ 	.word	0x00019c60


	//   ....[6]....
        /*0394*/ 	.word	0x00019cc0


	//----- nvinfo : EIATTR_CTAIDZ_USED
	.align		4
.L_428:
        /*0398*/ 	.byte	0x01, 0x04
	.zero		2


	//----- nvinfo : EIATTR_MAX_THREADS
	.align		4
        /*039c*/ 	.byte	0x04, 0x05
        /*039e*/ 	.short	(.L_430 - .L_429)
.L_429:
        /*03a0*/ 	.word	0x00000100
        /*03a4*/ 	.word	0x00000001
        /*03a8*/ 	.word	0x00000001


	//----- nvinfo : EIATTR_CRS_STACK_SIZE
	.align		4
.L_430:
        /*03ac*/ 	.byte	0x04, 0x1e
        /*03ae*/ 	.short	(.L_432 - .L_431)
.L_431:
        /*03b0*/ 	.word	0x00000000
.L_432:


//--------------------- .nv.info._ZN7cutlass13device_kernelIN5flash19enable_sm80_to_sm89INS1_16FlashAttnFwdSm80INS1_25CollectiveMainloopFwdSm80ILi8ELi1ELb0EN4cute5tupleIJNS5_1CILi128EEENS7_ILi96EEENS7_ILi256EEEEEELi256ENS_10bfloat16_tEfNS_4arch4Sm80ELb0ELb0ELb1ELb0ELb1ELb0ELb1ELb0EEENS1_21CollectiveEpilogueFwdINS6_IJS8_SA_S9_EEENS6_IJNS7_ILi1EEESI_SI_EEESC_SE_Li256ELb0ELb1ELb0ELb0EEENS1_19SingleTileSchedulerILb0ELb0ELb1ELi128EEEEEEEEEvNT_6ParamsE --------------------------
	.section	.nv.info._ZN7cutlass13device_kernelIN5flash19enable_sm80_to_sm89INS1_16FlashAttnFwdSm80INS1_25CollectiveMainloopFwdSm80ILi8ELi1ELb0EN4cute5tupleIJNS5_1CILi128EEENS7_ILi96EEENS7_ILi256EEEEEELi256ENS_10bfloat16_tEfNS_4arch4Sm80ELb0ELb0ELb1ELb0ELb1ELb0ELb1ELb0EEENS1_21CollectiveEpilogueFwdINS6_IJS8_SA_S9_EEENS6_IJNS7_ILi1EEESI_SI_EEESC_SE_Li256ELb0ELb1ELb0ELb0EEENS1_19SingleTileSchedulerILb0ELb0ELb1ELi128EEEEEEEEEvNT_6ParamsE,"",@"SHT_CUDA_INFO"
	.sectionflags	@""
	.align	4


	//----- nvinfo : EIATTR_CUDA_API_VERSION
	.align		4
        /*0000*/ 	.byte	0x04, 0x37
        /*0002*/ 	.short	(.L_434 - .L_433)
.L_433:
        /*0004*/ 	.word	0x00000082


	//----- nvinfo : EIATTR_SW2861232_WAR
	.align		4
.L_434:
        /*0008*/ 	.byte	0x01, 0x35
	.zero		2


	//----- nvinfo : EIATTR_PARAM_CBANK
	.align		4
        /*000c*/ 	.byte	0x04, 0x0a
        /*000e*/ 	.short	(.L_436 - .L_435)
	.align		4
.L_435:
        /*0010*/ 	.word	index@(.nv.constant0._ZN7cutlass13device_kernelIN5flash19enable_sm80_to_sm89INS1_16FlashAttnFwdSm80INS1_25CollectiveMainloopFwdSm80ILi8ELi1ELb0EN4cute5tupleIJNS5_1CILi128EEENS7_ILi96EEENS7_ILi256EEEEEELi256ENS_10bfloat16_tEfNS_4arch4Sm80ELb0ELb0ELb1ELb0ELb1ELb0ELb1ELb0EEENS1_21CollectiveEpilogueFwdINS6_IJS8_SA_S9_EEENS6_IJNS7_ILi1EEESI_SI_EEESC_SE_Li256ELb0ELb1ELb0ELb0EEENS1_19SingleTileSchedulerILb0ELb0ELb1ELi128EEEEEEEEEvNT_6ParamsE)
        /*0014*/ 	.short	0x0160
        /*0016*/ 	.short	0x0418


	//----- nvinfo : EIATTR_CBANK_PARAM_SIZE
	.align		4
.L_436:
        /*0018*/ 	.byte	0x03, 0x19
        /*001a*/ 	.short	0x0418


	//----- nvinfo : EIATTR_KPARAM_INFO
	.align		4
        /*001c*/ 	.byte	0x04, 0x17
        /*001e*/ 	.short	(.L_438 - .L_437)
.L_437:
        /*0020*/ 	.word	0x00000000
        /*0024*/ 	.short	0x0000
        /*0026*/ 	.short	0x0000
        /*0028*/ 	.byte	0x00, 0xf0, 0x61, 0x10


	//----- nvinfo : EIATTR_MAXREG_COUNT
	.align		4
.L_438:
        /*002c*/ 	.byte	0x03, 0x1b
        /*002e*/ 	.short	0x00ff


	//----- nvinfo : EIATTR_NUM_BARRIERS
	.align		4
        /*0030*/ 	.byte	0x02, 0x4c
        /*0032*/ 	.byte	0x02
	.zero		1


	//----- nvinfo : EIATTR_ANNOTATIONS
	.align		4
        /*0034*/ 	.byte	0x04, 0x55
        /*0036*/ 	.short	(.L_440 - .L_439)


	//   ....[0]....
.L_439:
        /* <DEDUP_REMOVED lines=43> */


	//----- nvinfo : EIATTR_MERCURY_ISA_VERSION
	.align		4
.L_440:
        /*02d0*/ 	.byte	0x03, 0x5f
        /*02d2*/ 	.short	0x0000


	//----- nvinfo : EIATTR_COOP_GROUP_MASK_REGIDS
	.align		4
        /*02d4*/ 	.byte	0x04, 0x29
        /*02d6*/ 	.short	(.L_442 - .L_441)


	//   ....[0]....
.L_441:
        /*02d8*/ 	.word	0xffffffff


	//   ....[1]....
        /*02dc*/ 	.word	0xffffffff


	//   ....[2]....
        /*02e0*/ 	.word	0xffffffff


	//   ....[3]....
        /*02e4*/ 	.word	0xffffffff


	//   ....[4]....
        /*02e8*/ 	.word	0xffffffff


	//   ....[5]....
        /*02ec*/ 	.word	0xffffffff


	//   ....[6]....
        /*02f0*/ 	.word	0xffffffff


	//   ....[7]....
        /*02f4*/ 	.word	0xffffffff


	//   ....[8]....
        /*02f8*/ 	.word	0xffffffff


	//   ....[9]....
        /*02fc*/ 	.word	0xffffffff


	//   ....[10]....
        /*0300*/ 	.word	0xffffffff


	//   ....[11]....
        /*0304*/ 	.word	0xffffffff


	//   ....[12]....
        /*0308*/ 	.word	0xffffffff


	//   ....[13]....
        /*030c*/ 	.word	0xffffffff


	//   ....[14]....
        /*0310*/ 	.word	0xffffffff


	//   ....[15]....
        /*0314*/ 	.word	0xffffffff


	//   ....[16]....
        /*0318*/ 	.word	0xffffffff


	//   ....[17]....
        /*031c*/ 	.word	0xffffffff


	//   ....[18]....
        /*0320*/ 	.word	0xffffffff


	//   ....[19]....
        /*0324*/ 	.word	0xffffffff


	//   ....[20]....
        /*0328*/ 	.word	0xffffffff


	//   ....[21]....
        /*032c*/ 	.word	0xffffffff


	//   ....[22]....
        /*0330*/ 	.word	0xffffffff


	//   ....[23]....
        /*0334*/ 	.word	0xffffffff


	//   ....[24]....
        /*0338*/ 	.word	0xffffffff


	//   ....[25]....
        /*033c*/ 	.word	0xffffffff


	//   ....[26]....
        /*0340*/ 	.word	0xffffffff


	//   ....[27]....
        /*0344*/ 	.word	0xffffffff


	//   ....[28]....
        /*0348*/ 	.word	0xffffffff


	//   ....[29]....
        /*034c*/ 	.word	0xffffffff


	//   ....[30]....
        /*0350*/ 	.word	0xffffffff


	//   ....[31]....
        /*0354*/ 	.word	0xffffffff


	//   ....[32]....
        /*0358*/ 	.word	0xffffffff


	//   ....[33]....
        /*035c*/ 	.word	0xffffffff


	//   ....[34]....
        /*0360*/ 	.word	0xffffffff


	//   ....[35]....
        /*0364*/ 	.word	0xffffffff


	//   ....[36]....
        /*0368*/ 	.word	0xffffffff


	//   ....[37]....
        /*036c*/ 	.word	0xffffffff


	//   ....[38]....
        /*0370*/ 	.word	0xffffffff


	//   ....[39]....
        /*0374*/ 	.word	0xffffffff


	//   ....[40]....
        /*0378*/ 	.word	0xffffffff


	//   ....[41]....
        /*037c*/ 	.word	0xffffffff


	//   ....[42]....
        /*0380*/ 	.word	0xffffffff


	//   ....[43]....
        /*0384*/ 	.word	0xffffffff


	//   ....[44]....
        /*0388*/ 	.word	0xffffffff


	//   ....[45]....
        /*038c*/ 	.word	0xffffffff


	//   ....[46]....
        /*0390*/ 	.word	0xffffffff


	//   ....[47]....
        /*0394*/ 	.word	0xffffffff


	//   ....[48]....
        /*0398*/ 	.word	0xffffffff


	//   ....[49]....
        /*039c*/ 	.word	0xffffffff


	//   ....[50]....
        /*03a0*/ 	.word	0xffffffff


	//   ....[51]....
        /*03a4*/ 	.word	0xffffffff


	//   ....[52]....
        /*03a8*/ 	.word	0xffffffff


	//   ....[53]....
        /*03ac*/ 	.word	0xffffffff


	//   ....[54]....
        /*03b0*/ 	.word	0xffffffff


	//   ....[55]....
        /*03b4*/ 	.word	0xffffffff


	//   ....[56]....
        /*03b8*/ 	.word	0xffffffff


	//   ....[57]....
        /*03bc*/ 	.word	0xffffffff


	//   ....[58]....
        /*03c0*/ 	.word	0xffffffff


	//   ....[59]....
        /*03c4*/ 	.word	0xffffffff


	//   ....[60]....
        /*03c8*/ 	.word	0xffffffff


	//   ....[61]....
        /*03cc*/ 	.word	0xffffffff


	//----- nvinfo : EIATTR_COOP_GROUP_INSTR_OFFSETS
	.align		4
.L_442:
        /*03d0*/ 	.byte	0x04, 0x28
        /*03d2*/ 	.short	(.L_444 - .L_443)


	//   ....[0]....
.L_443:
        /*03d4*/ 	.word	0x00000670


	//   ....[1]....
        /*03d8*/ 	.word	0x000006a0


	//   ....[2]....
        /*03dc*/ 	.word	0x000006d0


	//   ....[3]....
        /*03e0*/ 	.word	0x000006f0


	//   ....[4]....
        /*03e4*/ 	.word	0x000009c0


	//   ....[5]....
        /*03e8*/ 	.word	0x000009e0


	//   ....[6]....
        /*03ec*/ 	.word	0x00000ae0


	//   ....[7]....
        /*03f0*/ 	.word	0x00000b70


	//   ....[8]....
        /*03f4*/ 	.word	0x000010c0


	//   ....[9]....
        /*03f8*/ 	.word	0x000010e0


	//   ....[10]....
        /*03fc*/ 	.word	0x000011a0


	//   ....[11]....
        /*0400*/ 	.word	0x000011d0


	//   ....[12]....
        /*0404*/ 	.word	0x00001260


	//   ....[13]....
        /*0408*/ 	.word	0x00001290


	//   ....[14]....
        /*040c*/ 	.word	0x00001a90


	//   ....[15]....
        /*0410*/ 	.word	0x00001ab0


	//   ....[16]....
        /*0414*/ 	.word	0x00001ad0


	//   ....[17]....
        /*0418*/ 	.word	0x00001af0


	//   ....[18]....
        /*041c*/ 	.word	0x00001b20


	//   ....[19]....
        /*0420*/ 	.word	0x00001b40


	//   ....[20]....
        /*0424*/ 	.word	0x00003b70


	//   ....[21]....
        /*0428*/ 	.word	0x00003b90


	//   ....[22]....
        /*042c*/ 	.word	0x00003bb0


	//   ....[23]....
        /*0430*/ 	.word	0x00003bd0


	//   ....[24]....
        /*0434*/ 	.word	0x00003bf0


	//   ....[25]....
        /*0438*/ 	.word	0x00003c00


	//   ....[26]....
        /*043c*/ 	.word	0x00004790


	//   ....[27]....
        /*0440*/ 	.word	0x00004830


	//   ....[28]....
        /*0444*/ 	.word	0x00004840


	//   ....[29]....
        /*0448*/ 	.word	0x00004870


	//   ....[30]....
        /*044c*/ 	.word	0x00006aa0


	//   ....[31]....
        /*0450*/ 	.word	0x00006ab0


	//   ....[32]....
        /*0454*/ 	.word	0x00006ac0


	//   ....[33]....
        /*0458*/ 	.word	0x00006ad0


	//   ....[34]....
        /*045c*/ 	.word	0x00006b90


	//   ....[35]....
        /*0460*/ 	.word	0x00006ba0


	//   ....[36]....
        /*0464*/ 	.word	0x00006f20


	//   ....[37]....
        /*0468*/ 	.word	0x00006f30


	//   ....[38]....
        /*046c*/ 	.word	0x00006f40


	//   ....[39]....
        /*0470*/ 	.word	0x00006f50


	//   ....[40]....
        /*0474*/ 	.word	0x000070d0


	//   ....[41]....
        /*0478*/ 	.word	0x000070f0


	//   ....[42]....
        /*047c*/ 	.word	0x00009120


	//   ....[43]....
        /*0480*/ 	.word	0x00009170


	//   ....[44]....
        /*0484*/ 	.word	0x00009190


	//   ....[45]....
        /*0488*/ 	.word	0x000091b0


	//   ....[46]....
        /*048c*/ 	.word	0x0000b820


	//   ....[47]....
        /*0490*/ 	.word	0x0000b8d0


	//   ....[48]....
        /*0494*/ 	.word	0x0000b950


	//   ....[49]....
        /*0498*/ 	.word	0x0000b9c0


	//   ....[50]....
        /*049c*/ 	.word	0x0000d120


	//   ....[51]....
        /*04a0*/ 	.word	0x0000d130


	//   ....[52]....
        /*04a4*/ 	.word	0x0000d150


	//   ....[53]....
        /*04a8*/ 	.word	0x0000d160


	//   ....[54]....
        /*04ac*/ 	.word	0x0000d2a0


	//   ....[55]....
        /*04b0*/ 	.word	0x0000d2c0


	//   ....[56]....
        /*04b4*/ 	.word	0x0000d4c0


	//   ....[57]....
        /*04b8*/ 	.word	0x0000d4f0


	//   ....[58]....
        /*04bc*/ 	.word	0x0000d6b0


	//   ....[59]....
        /*04c0*/ 	.word	0x0000d6e0


	//   ....[60]....
        /*04c4*/ 	.word	0x0000d890


	//   ....[61]....
        /*04c8*/ 	.word	0x0000d8a0


	//----- nvinfo : EIATTR_EXIT_INSTR_OFFSETS
	.align		4
.L_444:
        /*04cc*/ 	.byte	0x04, 0x1c
        /*04ce*/ 	.short	(.L_446 - .L_445)


	//   ....[0]....
.L_445:
        /*04d0*/ 	.word	0x00000040


	//   ....[1]....
        /*04d4*/ 	.word	0x0000d8d0


	//   ....[2]....
        /*04d8*/ 	.word	0x0000da10


	//   ....[3]....
        /*04dc*/ 	.word	0x0000da70


	//----- nvinfo : EIATTR_CTAIDZ_USED
	.align		4
.L_446:
        /*04e0*/ 	.byte	0x01, 0x04
	.zero		2


	//----- nvinfo : EIATTR_MAX_THREADS
	.align		4
        /*04e4*/ 	.byte	0x04, 0x05
        /*04e6*/ 	.short	(.L_448 - .L_447)
.L_447:
        /*04e8*/ 	.word	0x00000100
        /*04ec*/ 	.word	0x00000001
        /*04f0*/ 	.word	0x00000001


	//----- nvinfo : EIATTR_CRS_STACK_SIZE
	.align		4
.L_448:
        /*04f4*/ 	.byte	0x04, 0x1e
        /*04f6*/ 	.short	(.L_450 - .L_449)
.L_449:
        /*04f8*/ 	.word	0x00000000
.L_450:


//--------------------- .nv.info._ZN7cutlass13device_kernelIN5flash19enable_sm80_to_sm89INS1_16FlashAttnFwdSm80INS1_25CollectiveMainloopFwdSm80ILi8ELi1ELb0EN4cute5tupleIJNS5_1CILi128EEENS7_ILi96EEENS7_ILi256EEEEEELi256ENS_10bfloat16_tEfNS_4arch4Sm80ELb0ELb0ELb1ELb1ELb1ELb0ELb1ELb0EEENS1_21CollectiveEpilogueFwdINS6_IJS8_SA_S9_EEENS6_IJNS7_ILi1EEESI_SI_EEESC_SE_Li256ELb1ELb1ELb0ELb0EEENS1_19SingleTileSchedulerILb1ELb0ELb1ELi128EEEEEEEEEvNT_6ParamsE --------------------------
	.section	.nv.info._ZN7cutlass13device_kernelIN5flash19enable_sm80_to_sm89INS1_16FlashAttnFwdSm80INS1_25CollectiveMainloopFwdSm80ILi8ELi1ELb0EN4cute5tupleIJNS5_1CILi128EEENS7_ILi96EEENS7_ILi256EEEEEELi256ENS_10bfloat16_tEfNS_4arch4Sm80ELb0ELb0ELb1ELb1ELb1ELb0ELb1ELb0EEENS1_21CollectiveEpilogueFwdINS6_IJS8_SA_S9_EEENS6_IJNS7_ILi1EEESI_SI_EEESC_SE_Li256ELb1ELb1ELb0ELb0EEENS1_19SingleTileSchedulerILb1ELb0ELb1ELi128EEEEEEEEEvNT_6ParamsE,"",@"SHT_CUDA_INFO"
	.sectionflags	@""
	.align	4


	//----- nvinfo : EIATTR_CUDA_API_VERSION
	.align		4
        /*0000*/ 	.byte	0x04, 0x37
        /*0002*/ 	.short	(.L_452 - .L_451)
.L_451:
        /*0004*/ 	.word	0x00000082


	//----- nvinfo : EIATTR_SW2861232_WAR
	.align		4
.L_452:
        /*0008*/ 	.byte	0x01, 0x35
	.zero		2


	//----- nvinfo : EIATTR_PARAM_CBANK
	.align		4
        /*000c*/ 	.byte	0x04, 0x0a
        /*000e*/ 	.short	(.L_454 - .L_453)
	.align		4
.L_453:
        /*0010*/ 	.word	index@(.nv.constant0._ZN7cutlass13device_kernelIN5flash19enable_sm80_to_sm89INS1_16FlashAttnFwdSm80INS1_25CollectiveMainloopFwdSm80ILi8ELi1ELb0EN4cute5tupleIJNS5_1CILi128EEENS7_ILi96EEENS7_ILi256EEEEEELi256ENS_10bfloat16_tEfNS_4arch4Sm80ELb0ELb0ELb1ELb1ELb1ELb0ELb1ELb0EEENS1_21CollectiveEpilogueFwdINS6_IJS8_SA_S9_EEENS6_IJNS7_ILi1EEESI_SI_EEESC_SE_Li256ELb1ELb1ELb0ELb0EEENS1_19SingleTileSchedulerILb1ELb0ELb1ELi128EEEEEEEEEvNT_6ParamsE)
        /*0014*/ 	.short	0x0160
        /*0016*/ 	.short	0x0418


	//----- nvinfo : EIATTR_CBANK_PARAM_SIZE
	.align		4
.L_454:
        /*0018*/ 	.byte	0x03, 0x19
        /*001a*/ 	.short	0x0418


	//----- nvinfo : EIATTR_KPARAM_INFO
	.align		4
        /*001c*/ 	.byte	0x04, 0x17
        /*001e*/ 	.short	(.L_456 - .L_455)
.L_455:
        /*0020*/ 	.word	0x00000000
        /*0024*/ 	.short	0x0000
        /*0026*/ 	.short	0x0000
        /*0028*/ 	.byte	0x00, 0xf0, 0x61, 0x10


	//----- nvinfo : EIATTR_MAXREG_COUNT
	.align		4
.L_456:
        /*002c*/ 	.byte	0x03, 0x1b
        /*002e*/ 	.short	0x00ff


	//----- nvinfo : EIATTR_NUM_BARRIERS
	.align		4
        /*0030*/ 	.byte	0x02, 0x4c
        /*0032*/ 	.byte	0x02
	.zero		1


	//----- nvinfo : EIATTR_ANNOTATIONS
	.align		4
        /*0034*/ 	.byte	0x04, 0x55
        /*0036*/ 	.short	(.L_458 - .L_457)


	//   ....[0]....
.L_457:
        /* <DEDUP_REMOVED lines=31> */


	//----- nvinfo : EIATTR_MERCURY_ISA_VERSION
	.align		4
.L_458:
        /*0218*/ 	.byte	0x03, 0x5f
        /*021a*/ 	.short	0x0000


	//----- nvinfo : EIATTR_COOP_GROUP_MASK_REGIDS
	.align		4
        /*021c*/ 	.byte	0x04, 0x29
        /*021e*/ 	.short	(.L_460 - .L_459)


	//   ....[0]....
.L_459:
        /*0220*/ 	.word	0xffffffff


	//   ....[1]....
        /*0224*/ 	.word	0xffffffff


	//   ....[2]....
        /*0228*/ 	.word	0xffffffff


	//   ....[3]....
        /*022c*/ 	.word	0xffffffff


	//   ....[4]....
        /*0230*/ 	.word	0xffffffff


	//   ....[5]....
        /*0234*/ 	.word	0xffffffff


	//   ....[6]....
        /*0238*/ 	.word	0xffffffff


	//   ....[7]....
        /*023c*/ 	.word	0xffffffff


	//   ....[8]....
        /*0240*/ 	.word	0xffffffff


	//   ....[9]....
        /*0244*/ 	.word	0xffffffff


	//   ....[10]....
        /*0248*/ 	.word	0xffffffff


	//   ....[11]....
        /*024c*/ 	.word	0xffffffff


	//   ....[12]....
        /*0250*/ 	.word	0xffffffff


	//   ....[13]....
        /*0254*/ 	.word	0xffffffff


	//   ....[14]....
        /*0258*/ 	.word	0xffffffff


	//   ....[15]....
        /*025c*/ 	.word	0xffffffff


	//   ....[16]....
        /*0260*/ 	.word	0xffffffff


	//   ....[17]....
        /*0264*/ 	.word	0xffffffff


	//   ....[18]....
        /*0268*/ 	.word	0xffffffff


	//   ....[19]....
        /*026c*/ 	.word	0xffffffff


	//   ....[20]....
        /*0270*/ 	.word	0xffffffff


	//   ....[21]....
        /*0274*/ 	.word	0xffffffff


	//   ....[22]....
        /*0278*/ 	.word	0xffffffff


	//   ....[23]....
        /*027c*/ 	.word	0xffffffff


	//   ....[24]....
        /*0280*/ 	.word	0xffffffff


	//   ....[25]....
        /*0284*/ 	.word	0xffffffff


	//   ....[26]....
        /*0288*/ 	.word	0xffffffff


	//   ....[27]....
        /*028c*/ 	.word	0xffffffff


	//   ....[28]....
        /*0290*/ 	.word	0xffffffff


	//   ....[29]....
        /*0294*/ 	.word	0xffffffff


	//   ....[30]....
        /*0298*/ 	.word	0xffffffff


	//   ....[31]....
        /*029c*/ 	.word	0xffffffff


	//   ....[32]....
        /*02a0*/ 	.word	0xffffffff


	//   ....[33]....
        /*02a4*/ 	.word	0xffffffff


	//   ....[34]....
        /*02a8*/ 	.word	0xffffffff


	//   ....[35]....
        /*02ac*/ 	.word	0xffffffff


	//   ....[36]....
        /*02b0*/ 	.word	0xffffffff


	//   ....[37]....
        /*02b4*/ 	.word	0xffffffff


	//   ....[38]....
        /*02b8*/ 	.word	0xffffffff


	//   ....[39]....
        /*02bc*/ 	.word	0xffffffff


	//   ....[40]....
        /*02c0*/ 	.word	0xffffffff


	//   ....[41]....
        /*02c4*/ 	.word	0xffffffff


	//   ....[42]....
        /*02c8*/ 	.word	0xffffffff


	//   ....[43]....
        /*02cc*/ 	.word	0xffffffff


	//   ....[44]....
        /*02d0*/ 	.word	0xffffffff


	//   ....[45]....
        /*02d4*/ 	.word	0xffffffff


	//   ....[46]....
        /*02d8*/ 	.word	0xffffffff


	//   ....[47]....
        /*02dc*/ 	.word	0xffffffff


	//   ....[48]....
        /*02e0*/ 	.word	0xffffffff


	//   ....[49]....
        /*02e4*/ 	.word	0xffffffff


	//   ....[50]....
        /*02e8*/ 	.word	0xffffffff


	//   ....[51]....
        /*02ec*/ 	.word	0xffffffff


	//   ....[52]....
        /*02f0*/ 	.word	0xffffffff


	//   ....[53]....
        /*02f4*/ 	.word	0xffffffff


	//   ....[54]....
        /*02f8*/ 	.word	0xffffffff


	//   ....[55]....
        /*02fc*/ 	.word	0xffffffff


	//   ....[56]....
        /*0300*/ 	.word	0xffffffff


	//   ....[57]....
        /*0304*/ 	.word	0xffffffff


	//   ....[58]....
        /*0308*/ 	.word	0xffffffff


	//   ....[59]....
        /*030c*/ 	.word	0xffffffff


	//   ....[60]....
        /*0310*/ 	.word	0xffffffff


	//   ....[61]....
        /*0314*/ 	.word	0xffffffff


	//   ....[62]....
        /*0318*/ 	.word	0xffffffff


	//   ....[63]....
        /*031c*/ 	.word	0xffffffff


	//   ....[64]....
        /*0320*/ 	.word	0xffffffff


	//   ....[65]....
        /*0324*/ 	.word	0xffffffff


	//   ....[66]....
        /*0328*/ 	.word	0xffffffff


	//   ....[67]....
        /*032c*/ 	.word	0xffffffff


	//   ....[68]....
        /*0330*/ 	.word	0xffffffff


	//   ....[69]....
        /*0334*/ 	.word	0xffffffff


	//   ....[70]....
        /*0338*/ 	.word	0xffffffff


	//----- nvinfo : EIATTR_COOP_GROUP_INSTR_OFFSETS
	.align		4
.L_460:
        /*033c*/ 	.byte	0x04, 0x28
        /*033e*/ 	.short	(.L_462 - .L_461)


	//   ....[0]....
.L_461:
        /*0340*/ 	.word	0x000000a0


	//   ....[1]....
        /*0344*/ 	.word	0x000011e0


	//   ....[2]....
        /*0348*/ 	.word	0x00001210


	//   ....[3]....
        /*034c*/ 	.word	0x00001470


	//   ....[4]....
        /*0350*/ 	.word	0x000014a0


	//   ....[5]....
        /*0354*/ 	.word	0x00001610


	//   ....[6]....
        /*0358*/ 	.word	0x00001640


	//   ....[7]....
        /*035c*/ 	.word	0x000017a0


	//   ....[8]....
        /*0360*/ 	.word	0x000017e0


	//   ....[9]....
        /*0364*/ 	.word	0x00001f60


	//   ....[10]....
        /*0368*/ 	.word	0x00001fa0


	//   ....[11]....
        /*036c*/ 	.word	0x00001fe0


	//   ....[12]....
        /*0370*/ 	.word	0x00002010


	//   ....[13]....
        /*0374*/ 	.word	0x00002040


	//   ....[14]....
        /*0378*/ 	.word	0x00002070


	//   ....[15]....
        /*037c*/ 	.word	0x000020a0


	//   ....[16]....
        /*0380*/ 	.word	0x000020d0


	//   ....[17]....
        /*0384*/ 	.word	0x00002100


	//   ....[18]....
        /*0388*/ 	.word	0x00002130


	//   ....[19]....
        /*038c*/ 	.word	0x00002160


	//   ....[20]....
        /*0390*/ 	.word	0x00002270


	//   ....[21]....
        /*0394*/ 	.word	0x000044b0


	//   ....[22]....
        /*0398*/ 	.word	0x000044e0


	//   ....[23]....
        /*039c*/ 	.word	0x00004510


	//   ....[24]....
        /*03a0*/ 	.word	0x00004540


	//   ....[25]....
        /*03a4*/ 	.word	0x000045e0


	//   ....[26]....
        /*03a8*/ 	.word	0x000045f0


	//   ....[27]....
        /*03ac*/ 	.word	0x000050b0


	//   ....[28]....
        /*03b0*/ 	.word	0x00005140


	//   ....[29]....
        /*03b4*/ 	.word	0x00005170


	//   ....[30]....
        /*03b8*/ 	.word	0x000051f0


	//   ....[31]....
        /*03bc*/ 	.word	0x00007150


	//   ....[32]....
        /*03c0*/ 	.word	0x00007160


	//   ....[33]....
        /*03c4*/ 	.word	0x00007170


	//   ....[34]....
        /*03c8*/ 	.word	0x00007180


	//   ....[35]....
        /*03cc*/ 	.word	0x00007190


	//   ....[36]....
        /*03d0*/ 	.word	0x000071a0


	//   ....[37]....
        /*03d4*/ 	.word	0x000076e0


	//   ....[38]....
        /*03d8*/ 	.word	0x00007700


	//   ....[39]....
        /*03dc*/ 	.word	0x00007720


	//   ....[40]....
        /*03e0*/ 	.word	0x00007730


	//   ....[41]....
        /*03e4*/ 	.word	0x00007750


	//   ....[42]....
        /*03e8*/ 	.word	0x00007780


	//   ....[43]....
        /*03ec*/ 	.word	0x00009740


	//   ....[44]....
        /*03f0*/ 	.word	0x00009750


	//   ....[45]....
        /*03f4*/ 	.word	0x00009770


	//   ....[46]....
        /*03f8*/ 	.word	0x00009790


	//   ....[47]....
        /*03fc*/ 	.word	0x0000bfb0


	//   ....[48]....
        /*0400*/ 	.word	0x0000bfe0


	//   ....[49]....
        /*0404*/ 	.word	0x0000c030


	//   ....[50]....
        /*0408*/ 	.word	0x0000c050


	//   ....[51]....
        /*040c*/ 	.word	0x0000dac0


	//   ....[52]....
        /*0410*/ 	.word	0x0000db00


	//   ....[53]....
        /*0414*/ 	.word	0x0000db40


	//   ....[54]....
        /*0418*/ 	.word	0x0000db80


	//   ....[55]....
        /*041c*/ 	.word	0x0000dd60


	//   ....[56]....
        /*0420*/ 	.word	0x0000dd70


	//   ....[57]....
        /*0424*/ 	.word	0x0000df70


	//   ....[58]....
        /*0428*/ 	.word	0x0000dfa0


	//   ....[59]....
        /*042c*/ 	.word	0x0000e160


	//   ....[60]....
        /*0430*/ 	.word	0x0000e190


	//   ....[61]....
        /*0434*/ 	.word	0x0000e350


	//   ....[62]....
        /*0438*/ 	.word	0x0000e370


	//   ....[63]....
        /*043c*/ 	.word	0x0000ed20


	//   ....[64]....
        /*0440*/ 	.word	0x0000ed40


	//   ....[65]....
        /*0444*/ 	.word	0x0000eed0


	//   ....[66]....
        /*0448*/ 	.word	0x0000ef00


	//   ....[67]....
        /*044c*/ 	.word	0x0000f090


	//   ....[68]....
        /*0450*/ 	.word	0x0000f0c0


	//   ....[69]....
        /*0454*/ 	.word	0x0000f250


	//   ....[70]....
        /*0458*/ 	.word	0x0000f270


	//----- nvinfo : EIATTR_EXIT_INSTR_OFFSETS
	.align		4
.L_462:
        /*045c*/ 	.byte	0x04, 0x1c
        /*045e*/ 	.short	(.L_464 - .L_463)


	//   ....[0]....
.L_463:
        /*0460*/ 	.word	0x00000450


	//   ....[1]....
        /*0464*/ 	.word	0x0000e380


	//   ....[2]....
        /*0468*/ 	.word	0x0000e4c0


	//   ....[3]....
        /*046c*/ 	.word	0x0000e520


	//   ....[4]....
        /*0470*/ 	.word	0x0000f280


	//   ....[5]....
        /*0474*/ 	.word	0x0000f390


	//   ....[6]....
        /*0478*/ 	.word	0x0000f3f0


	//----- nvinfo : EIATTR_CTAIDZ_USED
	.align		4
.L_464:
        /*047c*/ 	.byte	0x01, 0x04
	.zero		2


	//----- nvinfo : EIATTR_MAX_THREADS
	.align		4
        /*0480*/ 	.byte	0x04, 0x05
        /*0482*/ 	.short	(.L_466 - .L_465)
.L_465:
        /*0484*/ 	.word	0x00000100
        /*0488*/ 	.word	0x00000001
        /*048c*/ 	.word	0x00000001


	//----- nvinfo : EIATTR_CRS_STACK_SIZE
	.align		4
.L_466:
        /*0490*/ 	.byte	0x04, 0x1e
        /*0492*/ 	.short	(.L_468 - .L_467)
.L_467:
        /*0494*/ 	.word	0x00000000
.L_468:


//--------------------- .nv.info._ZN7cutlass13device_kernelIN5flash19enable_sm80_to_sm89INS1_16FlashAttnFwdSm80INS1_25CollectiveMainloopFwdSm80ILi8ELi1ELb0EN4cute5tupleIJNS5_1CILi128EEENS7_ILi48EEENS7_ILi256EEEEEELi256ENS_10bfloat16_tEfNS_4arch4Sm80ELb0ELb0ELb1ELb1ELb1ELb1ELb1ELb0EEENS1_21CollectiveEpilogueFwdINS6_IJS8_SA_S9_EEENS6_IJNS7_ILi1EEESI_SI_EEESC_SE_Li256ELb1ELb1ELb0ELb0EEENS1_19SingleTileSchedulerILb1ELb0ELb1ELi128EEEEEEEEEvNT_6ParamsE --------------------------
	.section	.nv.info._ZN7cutlass13device_kernelIN5flash19enable_sm80_to_sm89INS1_16FlashAttnFwdSm80INS1_25CollectiveMainloopFwdSm80ILi8ELi1ELb0EN4cute5tupleIJNS5_1CILi128EEENS7_ILi48EEENS7_ILi256EEEEEELi256ENS_10bfloat16_tEfNS_4arch4Sm80ELb0ELb0ELb1ELb1ELb1ELb1ELb1ELb0EEENS1_21CollectiveEpilogueFwdINS6_IJS8_SA_S9_EEENS6_IJNS7_ILi1EEESI_SI_EEESC_SE_Li256ELb1ELb1ELb0ELb0EEENS1_19SingleTileSchedulerILb1ELb0ELb1ELi128EEEEEEEEEvNT_6ParamsE,"",@"SHT_CUDA_INFO"
	.sectionflags	@""
	.align	4


	//----- nvinfo : EIATTR_CUDA_API_VERSION
	.align		4
        /*0000*/ 	.byte	0x04, 0x37
        /*0002*/ 	.short	(.L_470 - .L_469)
.L_469:
        /*0004*/ 	.word	0x00000082


	//----- nvinfo : EIATTR_SW2861232_WAR
	.align		4
.L_470:
        /*0008*/ 	.byte	0x01, 0x35
	.zero		2


	//----- nvinfo : EIATTR_PARAM_CBANK
	.align		4
        /*000c*/ 	.byte	0x04, 0x0a
        /*000e*/ 	.short	(.L_472 - .L_471)
	.align		4
.L_471:
        /*0010*/ 	.word	index@(.nv.constant0._ZN7cutlass13device_kernelIN5flash19enable_sm80_to_sm89INS1_16FlashAttnFwdSm80INS1_25CollectiveMainloopFwdSm80ILi8ELi1ELb0EN4cute5tupleIJNS5_1CILi128EEENS7_ILi48EEENS7_ILi256EEEEEELi256ENS_10bfloat16_tEfNS_4arch4Sm80ELb0ELb0ELb1ELb1ELb1ELb1ELb1ELb0EEENS1_21CollectiveEpilogueFwdINS6_IJS8_SA_S9_EEENS6_IJNS7_ILi1EEESI_SI_EEESC_SE_Li256ELb1ELb1ELb0ELb0EEENS1_19SingleTileSchedulerILb1ELb0ELb1ELi128EEEEEEEEEvNT_6ParamsE)
        /*0014*/ 	.short	0x0160
        /*0016*/ 	.short	0x0418


	//----- nvinfo : EIATTR_CBANK_PARAM_SIZE
	.align		4
.L_472:
        /*0018*/ 	.byte	0x03, 0x19
        /*001a*/ 	.short	0x0418


	//----- nvinfo : EIATTR_KPARAM_INFO
	.align		4
        /*001c*/ 	.byte	0x04, 0x17
        /*001e*/ 	.short	(.L_474 - .L_473)
.L_473:
        /*0020*/ 	.word	0x00000000
        /*0024*/ 	.short	0x0000
        /*0026*/ 	.short	0x0000
        /*0028*/ 	.byte	0x00, 0xf0, 0x61, 0x10


	//----- nvinfo : EIATTR_MAXREG_COUNT
	.align		4
.L_474:
        /*002c*/ 	.byte	0x03, 0x1b
        /*002e*/ 	.short	0x00ff


	//----- nvinfo : EIATTR_NUM_BARRIERS
	.align		4
        /*0030*/ 	.byte	0x02, 0x4c
        /*0032*/ 	.byte	0x02
	.zero		1


	//----- nvinfo : EIATTR_MERCURY_ISA_VERSION
	.align		4
        /*0034*/ 	.byte	0x03, 0x5f
        /*0036*/ 	.short	0x0000


	//----- nvinfo : EIATTR_COOP_GROUP_MASK_REGIDS
	.align		4
        /*0038*/ 	.byte	0x04, 0x29
        /*003a*/ 	.short	(.L_476 - .L_475)


	//   ....[0]....
.L_475:
        /*003c*/ 	.word	0xffffffff


	//   ....[1]....
        /*0040*/ 	.word	0xffffffff


	//   ....[2]....
        /*0044*/ 	.word	0xffffffff


	//   ....[3]....
        /*0048*/ 	.word	0xffffffff


	//   ....[4]....
        /*004c*/ 	.word	0xffffffff


	//   ....[5]....
        /*0050*/ 	.word	0xffffffff


	//   ....[6]....
        /*0054*/ 	.word	0xffffffff


	//   ....[7]....
        /*0058*/ 	.word	0xffffffff


	//   ....[8]....
        /*005c*/ 	.word	0xffffffff


	//   ....[9]....
        /*0060*/ 	.word	0xffffffff


	//   ....[10]....
        /*0064*/ 	.word	0xffffffff


	//   ....[11]....
        /*0068*/ 	.word	0xffffffff


	//   ....[12]....
        /*006c*/ 	.word	0xffffffff


	//   ....[13]....
        /*0070*/ 	.word	0xffffffff


	//   ....[14]....
        /*0074*/ 	.word	0xffffffff


	//   ....[15]....
        /*0078*/ 	.word	0xffffffff


	//   ....[16]....
        /*007c*/ 	.word	0xffffffff


	//   ....[17]....
        /*0080*/ 	.word	0xffffffff


	//   ....[18]....
        /*0084*/ 	.word	0xffffffff


	//   ....[19]....
        /*0088*/ 	.word	0xffffffff


	//   ....[20]....
        /*008c*/ 	.word	0xffffffff


	//   ....[21]....
        /*0090*/ 	.word	0xffffffff


	//   ....[22]....
        /*0094*/ 	.word	0xffffffff


	//   ....[23]....
        /*0098*/ 	.word	0xffffffff


	//   ....[24]....
        /*009c*/ 	.word	0xffffffff


	//   ....[25]....
        /*00a0*/ 	.word	0xffffffff


	//   ....[26]....
        /*00a4*/ 	.word	0xffffffff


	//   ....[27]....
        /*00a8*/ 	.word	0xffffffff


	//   ....[28]....
        /*00ac*/ 	.word	0xffffffff


	//   ....[29]....
        /*00b0*/ 	.word	0xffffffff


	//   ....[30]....
        /*00b4*/ 	.word	0xffffffff


	//   ....[31]....
        /*00b8*/ 	.word	0xffffffff


	//   ....[32]....
        /*00bc*/ 	.word	0xffffffff


	//   ....[33]....
        /*00c0*/ 	.word	0xffffffff


	//   ....[34]....
        /*00c4*/ 	.word	0xffffffff


	//   ....[35]....
        /*00c8*/ 	.word	0xffffffff


	//   ....[36]....
        /*00cc*/ 	.word	0xffffffff


	//   ....[37]....
        /*00d0*/ 	.word	0xffffffff


	//   ....[38]....
        /*00d4*/ 	.word	0xffffffff


	//   ....[39]....
        /*00d8*/ 	.word	0xffffffff


	//   ....[40]....
        /*00dc*/ 	.word	0xffffffff


	//   ....[41]....
        /*00e0*/ 	.word	0xffffffff


	//   ....[42]....
        /*00e4*/ 	.word	0xffffffff


	//   ....[43]....
        /*00e8*/ 	.word	0xffffffff


	//   ....[44]....
        /*00ec*/ 	.word	0xffffffff


	//   ....[45]....
        /*00f0*/ 	.word	0xffffffff


	//   ....[46]....
        /*00f4*/ 	.word	0xffffffff


	//   ....[47]....
        /*00f8*/ 	.word	0xffffffff


	//   ....[48]....
        /*00fc*/ 	.word	0xffffffff


	//   ....[49]....
        /*0100*/ 	.word	0xffffffff


	//   ....[50]....
        /*0104*/ 	.word	0xffffffff


	//   ....[51]....
        /*0108*/ 	.word	0xffffffff


	//   ....[52]....
        /*010c*/ 	.word	0xffffffff


	//   ....[53]....
        /*0110*/ 	.word	0xffffffff


	//   ....[54]....
        /*0114*/ 	.word	0xffffffff


	//   ....[55]....
        /*0118*/ 	.word	0xffffffff


	//   ....[56]....
        /*011c*/ 	.word	0xffffffff


	//   ....[57]....
        /*0120*/ 	.word	0xffffffff


	//   ....[58]....
        /*0124*/ 	.word	0xffffffff


	//   ....[59]....
        /*0128*/ 	.word	0xffffffff


	//   ....[60]....
        /*012c*/ 	.word	0xffffffff


	//   ....[61]....
        /*0130*/ 	.word	0xffffffff


	//   ....[62]....
        /*0134*/ 	.word	0xffffffff


	//   ....[63]....
        /*0138*/ 	.word	0xffffffff


	//   ....[64]....
        /*013c*/ 	.word	0xffffffff


	//   ....[65]....
        /*0140*/ 	.word	0xffffffff


	//   ....[66]....
        /*0144*/ 	.word	0xffffffff


	//   ....[67]....
        /*0148*/ 	.word	0xffffffff


	//   ....[68]....
        /*014c*/ 	.word	0xffffffff


	//   ....[69]....
        /*0150*/ 	.word	0xffffffff


	//   ....[70]....
        /*0154*/ 	.word	0xffffffff


	//   ....[71]....
        /*0158*/ 	.word	0xffffffff


	//   ....[72]....
        /*015c*/ 	.word	0xffffffff


	//   ....[73]....
        /*0160*/ 	.word	0xffffffff


	//   ....[74]....
        /*0164*/ 	.word	0xffffffff


	//   ....[75]....
        /*0168*/ 	.word	0xffffffff


	//   ....[76]....
        /*016c*/ 	.word	0xffffffff


	//   ....[77]....
        /*0170*/ 	.word	0xffffffff


	//   ....[78]....
        /*0174*/ 	.word	0xffffffff


	//   ....[79]....
        /*0178*/ 	.word	0xffffffff


	//   ....[80]....
        /*017c*/ 	.word	0xffffffff


	//----- nvinfo : EIATTR_COOP_GROUP_INSTR_OFFSETS
	.align		4
.L_476:
        /*0180*/ 	.byte	0x04, 0x28
        /*0182*/ 	.short	(.L_478 - .L_477)


	//   ....[0]....
.L_477:
        /*0184*/ 	.word	0x00000080


	//   ....[1]....
        /*0188*/ 	.word	0x00002080


	//   ....[2]....
        /*018c*/ 	.word	0x00002100


	//   ....[3]....
        /*0190*/ 	.word	0x00003170


	//   ....[4]....
        /*0194*/ 	.word	0x00003180


	//   ....[5]....
        /*0198*/ 	.word	0x000046e0


	//   ....[6]....
        /*019c*/ 	.word	0x00004760


	//   ....[7]....
        /*01a0*/ 	.word	0x00005870


	//   ....[8]....
        /*01a4*/ 	.word	0x00005880


	//   ....[9]....
        /*01a8*/ 	.word	0x00006820


	//   ....[10]....
        /*01ac*/ 	.word	0x00006850


	//   ....[11]....
        /*01b0*/ 	.word	0x00006a10


	//   ....[12]....
        /*01b4*/ 	.word	0x00006a30


	//   ....[13]....
        /*01b8*/ 	.word	0x00006e50


	//   ....[14]....
        /*01bc*/ 	.word	0x00006ef0


	//   ....[15]....
        /*01c0*/ 	.word	0x00007090


	//   ....[16]....
        /*01c4*/ 	.word	0x000070b0


	//   ....[17]....
        /*01c8*/ 	.word	0x00007db0


	//   ....[18]....
        /*01cc*/ 	.word	0x00007df0


	//   ....[19]....
        /*01d0*/ 	.word	0x00008050


	//   ....[20]....
        /*01d4*/ 	.word	0x00008080


	//   ....[21]....
        /*01d8*/ 	.word	0x000081f0


	//   ....[22]....
        /*01dc*/ 	.word	0x00008220


	//   ....[23]....
        /*01e0*/ 	.word	0x00008380


	//   ....[24]....
        /*01e4*/ 	.word	0x000083c0


	//   ....[25]....
        /*01e8*/ 	.word	0x00008880


	//   ....[26]....
        /*01ec*/ 	.word	0x000088a0


	//   ....[27]....
        /*01f0*/ 	.word	0x000089f0


	//   ....[28]....
        /*01f4*/ 	.word	0x00008a00


	//   ....[29]....
        /*01f8*/ 	.word	0x0000f9f0


	//   ....[30]....
        /*01fc*/ 	.word	0x0000fa50


	//   ....[31]....
        /*0200*/ 	.word	0x0000fe40


	//   ....[32]....
        /*0204*/ 	.word	0x0000fe50


	//   ....[33]....
        /*0208*/ 	.word	0x00010f70


	//   ....[34]....
        /*020c*/ 	.word	0x00010f90


	//   ....[35]....
        /*0210*/ 	.word	0x000110a0


	//   ....[36]....
        /*0214*/ 	.word	0x000110c0


	//   ....[37]....
        /*0218*/ 	.word	0x000116c0


	//   ....[38]....
        /*021c*/ 	.word	0x00011750


	//   ....[39]....
        /*0220*/ 	.word	0x000117c0


	//   ....[40]....
        /*0224*/ 	.word	0x000118e0


	//   ....[41]....
        /*0228*/ 	.word	0x000128b0


	//   ....[42]....
        /*022c*/ 	.word	0x000128d0


	//   ....[43]....
        /*0230*/ 	.word	0x00012a30


	//   ....[44]....
        /*0234*/ 	.word	0x00012a40


	//   ....[45]....
        /*0238*/ 	.word	0x00013a70


	//   ....[46]....
        /*023c*/ 	.word	0x00013a80


	//   ....[47]....
        /*0240*/ 	.word	0x00013a90


	//   ....[48]....
        /*0244*/ 	.word	0x00013b30


	//   ....[49]....
        /*0248*/ 	.word	0x00013e50


	//   ....[50]....
        /*024c*/ 	.word	0x00013e60


	//   ....[51]....
        /*0250*/ 	.word	0x00013e90


	//   ....[52]....
        /*0254*/ 	.word	0x00013ea0


	//   ....[53]....
        /*0258*/ 	.word	0x00015590


	//   ....[54]....
        /*025c*/ 	.word	0x000155c0


	//   ....[55]....
        /*0260*/ 	.word	0x00015610


	//   ....[56]....
        /*0264*/ 	.word	0x00015620


	//   ....[57]....
        /*0268*/ 	.word	0x00016f30


	//   ....[58]....
        /*026c*/ 	.word	0x00016f70


	//   ....[59]....
        /*0270*/ 	.word	0x00016fb0


	//   ....[60]....
        /*0274*/ 	.word	0x00016fe0


	//   ....[61]....
        /*0278*/ 	.word	0x00017220


	//   ....[62]....
        /*027c*/ 	.word	0x00017230


	//   ....[63]....
        /*0280*/ 	.word	0x00017430


	//   ....[64]....
        /*0284*/ 	.word	0x00017460


	//   ....[65]....
        /*0288*/ 	.word	0x00017620


	//   ....[66]....
        /*028c*/ 	.word	0x00017650


	//   ....[67]....
        /*0290*/ 	.word	0x00017810


	//   ....[68]....
        /*0294*/ 	.word	0x00017830


	//   ....[69]....
        /*0298*/ 	.word	0x000180a0


	//   ....[70]....
        /*029c*/ 	.word	0x000180c0


	//   ....[71]....
        /*02a0*/ 	.word	0x00018250


	//   ....[72]....
        /*02a4*/ 	.word	0x00018280


	//   ....[73]....
        /*02a8*/ 	.word	0x00018410


	//   ....[74]....
        /*02ac*/ 	.word	0x00018440


	//   ....[75]....
        /*02b0*/ 	.word	0x000185d0


	//   ....[76]....
        /*02b4*/ 	.word	0x000185f0


	//   ....[77]....
        /*02b8*/ 	.word	0x000187a0


	//   ....[78]....
        /*02bc*/ 	.word	0x000187f0


	//   ....[79]....
        /*02c0*/ 	.word	0x00018830


	//   ....[80]....
        /*02c4*/ 	.word	0x00018880


	//----- nvinfo : EIATTR_EXIT_INSTR_OFFSETS
	.align		4
.L_478:
        /*02c8*/ 	.byte	0x04, 0x1c
        /*02ca*/ 	.short	(.L_480 - .L_479)


	//   ....[0]....
.L_479:
        /*02cc*/ 	.word	0x00000310


	//   ....[1]....
        /*02d0*/ 	.word	0x00017840


	//   ....[2]....
        /*02d4*/ 	.word	0x00017980


	//   ....[3]....
        /*02d8*/ 	.word	0x000179e0


	//   ....[4]....
        /*02dc*/ 	.word	0x00018600


	//   ....[5]....
        /*02e0*/ 	.word	0x00018710


	//   ....[6]....
        /*02e4*/ 	.word	0x00018770


	//----- nvinfo : EIATTR_CTAIDZ_USED
	.align		4
.L_480:
        /*02e8*/ 	.byte	0x01, 0x04
	.zero		2


	//----- nvinfo : EIATTR_MAX_THREADS
	.align		4
        /*02ec*/ 	.byte	0x04, 0x05
        /*02ee*/ 	.short	(.L_482 - .L_481)
.L_481:
        /*02f0*/ 	.word	0x00000100
        /*02f4*/ 	.word	0x00000001
        /*02f8*/ 	.word	0x00000001


	//----- nvinfo : EIATTR_CRS_STACK_SIZE
	.align		4
.L_482:
        /*02fc*/ 	.byte	0x04, 0x1e
        /*02fe*/ 	.short	(.L_484 - .L_483)
.L_483:
        /*0300*/ 	.word	0x00000000
.L_484:


//--------------------- .nv.info._ZN7cutlass13device_kernelIN5flash19enable_sm80_to_sm89INS1_16FlashAttnFwdSm80INS1_25CollectiveMainloopFwdSm80ILi8ELi1ELb0EN4cute5tupleIJNS5_1CILi128EEENS7_ILi64EEENS7_ILi256EEEEEELi256ENS_10bfloat16_tEfNS_4arch4Sm80ELb0ELb1ELb1ELb0ELb1ELb0ELb1ELb0EEENS1_21CollectiveEpilogueFwdINS6_IJS8_SA_S9_EEENS6_IJNS7_ILi1EEESI_SI_EEESC_SE_Li256ELb0ELb1ELb0ELb0EEENS1_19SingleTileSchedulerILb0ELb0ELb1ELi128EEEEEEEEEvNT_6ParamsE --------------------------
	.section	.nv.info._ZN7cutlass13device_kernelIN5flash19enable_sm80_to_sm89INS1_16FlashAttnFwdSm80INS1_25CollectiveMainloopFwdSm80ILi8ELi1ELb0EN4cute5tupleIJNS5_1CILi128EEENS7_ILi64EEENS7_ILi256EEEEEELi256ENS_10bfloat16_tEfNS_4arch4Sm80ELb0ELb1ELb1ELb0ELb1ELb0ELb1ELb0EEENS1_21CollectiveEpilogueFwdINS6_IJS8_SA_S9_EEENS6_IJNS7_ILi1EEESI_SI_EEESC_SE_Li256ELb0ELb1ELb0ELb0EEENS1_19SingleTileSchedulerILb0ELb0ELb1ELi128EEEEEEEEEvNT_6ParamsE,"",@"SHT_CUDA_INFO"
	.sectionflags	@""
	.align	4


	//----- nvinfo : EIATTR_CUDA_API_VERSION
	.align		4
        /*0000*/ 	.byte	0x04, 0x37
        /*0002*/ 	.short	(.L_486 - .L_485)
.L_485:
        /*0004*/ 	.word	0x00000082


	//----- nvinfo : EIATTR_SW2861232_WAR
	.align		4
.L_486:
        /*0008*/ 	.byte	0x01, 0x35
	.zero		2


	//----- nvinfo : EIATTR_PARAM_CBANK
	.align		4
        /*000c*/ 	.byte	0x04, 0x0a
        /*000e*/ 	.short	(.L_488 - .L_487)
	.align		4
.L_487:
        /*0010*/ 	.word	index@(.nv.constant0._ZN7cutlass13device_kernelIN5flash19enable_sm80_to_sm89INS1_16FlashAttnFwdSm80INS1_25CollectiveMainloopFwdSm80ILi8ELi1ELb0EN4cute5tupleIJNS5_1CILi128EEENS7_ILi64EEENS7_ILi256EEEEEELi256ENS_10bfloat16_tEfNS_4arch4Sm80ELb0ELb1ELb1ELb0ELb1ELb0ELb1ELb0EEENS1_21CollectiveEpilogueFwdINS6_IJS8_SA_S9_EEENS6_IJNS7_ILi1EEESI_SI_EEESC_SE_Li256ELb0ELb1ELb0ELb0EEENS1_19SingleTileSchedulerILb0ELb0ELb1ELi128EEEEEEEEEvNT_6ParamsE)
        /*0014*/ 	.short	0x0160
        /*0016*/ 	.short	0x0418


	//----- nvinfo : EIATTR_CBANK_PARAM_SIZE
	.align		4
.L_488:
        /*0018*/ 	.byte	0x03, 0x19
        /*001a*/ 	.short	0x0418


	//----- nvinfo : EIATTR_KPARAM_INFO
	.align		4
        /*001c*/ 	.byte	0x04, 0x17
        /*001e*/ 	.short	(.L_490 - .L_489)
.L_489:
        /*0020*/ 	.word	0x00000000
        /*0024*/ 	.short	0x0000
        /*0026*/ 	.short	0x0000
        /*0028*/ 	.byte	0x00, 0xf0, 0x61, 0x10


	//----- nvinfo : EIATTR_MAXREG_COUNT
	.align		4
.L_490:
        /*002c*/ 	.byte	0x03, 0x1b
        /*002e*/ 	.short	0x00ff


	//----- nvinfo : EIATTR_NUM_BARRIERS
	.align		4
        /*0030*/ 	.byte	0x02, 0x4c
        /*0032*/ 	.byte	0x02
	.zero		1


	//----- nvinfo : EIATTR_ANNOTATIONS
	.align		4
        /*0034*/ 	.byte	0x04, 0x55
        /*0036*/ 	.short	(.L_492 - .L_491)


	//   ....[0]....
.L_491:
        /* <DEDUP_REMOVED lines=21> */


	//----- nvinfo : EIATTR_MERCURY_ISA_VERSION
	.align		4
.L_492:
        /*0178*/ 	.byte	0x03, 0x5f
        /*017a*/ 	.short	0x0000


	//----- nvinfo : EIATTR_COOP_GROUP_MASK_REGIDS
	.align		4
        /*017c*/ 	.byte	0x04, 0x29
        /*017e*/ 	.short	(.L_494 - .L_493)


	//   ....[0]....
.L_493:
        /*0180*/ 	.word	0xffffffff


	//   ....[1]....
        /*0184*/ 	.word	0xffffffff


	//   ....[2]....
        /*0188*/ 	.word	0xffffffff


	//   ....[3]....
        /*018c*/ 	.word	0xffffffff


	//   ....[4]....
        /*0190*/ 	.word	0xffffffff


	//   ....[5]....
        /*0194*/ 	.word	0xffffffff


	//   ....[6]....
        /*0198*/ 	.word	0xffffffff


	//   ....[7]....
        /*019c*/ 	.word	0xffffffff


	//   ....[8]....
        /*01a0*/ 	.word	0xffffffff


	//   ....[9]....
        /*01a4*/ 	.word	0xffffffff


	//   ....[10]....
        /*01a8*/ 	.word	0xffffffff


	//   ....[11]....
        /*01ac*/ 	.word	0xffffffff


	//   ....[12]....
        /*01b0*/ 	.word	0xffffffff


	//   ....[13]....
        /*01b4*/ 	.word	0xffffffff


	//   ....[14]....
        /*01b8*/ 	.word	0xffffffff


	//   ....[15]....
        /*01bc*/ 	.word	0xffffffff


	//   ....[16]....
        /*01c0*/ 	.word	0xffffffff


	//   ....[17]....
        /*01c4*/ 	.word	0xffffffff


	//   ....[18]....
        /*01c8*/ 	.word	0xffffffff


	//   ....[19]....
        /*01cc*/ 	.word	0xffffffff


	//   ....[20]....
        /*01d0*/ 	.word	0xffffffff


	//   ....[21]....
        /*01d4*/ 	.word	0xffffffff


	//   ....[22]....
        /*01d8*/ 	.word	0xffffffff


	//   ....[23]....
        /*01dc*/ 	.word	0xffffffff


	//   ....[24]....
        /*01e0*/ 	.word	0xffffffff


	//   ....[25]....
        /*01e4*/ 	.word	0xffffffff


	//   ....[26]....
        /*01e8*/ 	.word	0xffffffff


	//   ....[27]....
        /*01ec*/ 	.word	0xffffffff


	//   ....[28]....
        /*01f0*/ 	.word	0xffffffff


	//   ....[29]....
        /*01f4*/ 	.word	0xffffffff


	//   ....[30]....
        /*01f8*/ 	.word	0xffffffff


	//   ....[31]....
        /*01fc*/ 	.word	0xffffffff


	//   ....[32]....
        /*0200*/ 	.word	0xffffffff


	//   ....[33]....
        /*0204*/ 	.word	0xffffffff


	//   ....[34]....
        /*0208*/ 	.word	0xffffffff


	//   ....[35]....
        /*020c*/ 	.word	0xffffffff


	//   ....[36]....
        /*0210*/ 	.word	0xffffffff


	//   ....[37]....
        /*0214*/ 	.word	0xffffffff


	//   ....[38]....
        /*0218*/ 	.word	0xffffffff


	//   ....[39]....
        /*021c*/ 	.word	0xffffffff


	//   ....[40]....
        /*0220*/ 	.word	0xffffffff


	//   ....[41]....
        /*0224*/ 	.word	0xffffffff


	//   ....[42]....
        /*0228*/ 	.word	0xffffffff


	//   ....[43]....
        /*022c*/ 	.word	0xffffffff


	//   ....[44]....
        /*0230*/ 	.word	0xffffffff


	//   ....[45]....
        /*0234*/ 	.word	0xffffffff


	//   ....[46]....
        /*0238*/ 	.word	0xffffffff


	//   ....[47]....
        /*023c*/ 	.word	0xffffffff


	//   ....[48]....
        /*0240*/ 	.word	0xffffffff


	//   ....[49]....
        /*0244*/ 	.word	0xffffffff


	//   ....[50]....
        /*0248*/ 	.word	0xffffffff


	//   ....[51]....
        /*024c*/ 	.word	0xffffffff


	//   ....[52]....
        /*0250*/ 	.word	0xffffffff


	//   ....[53]....
        /*0254*/ 	.word	0xffffffff


	//   ....[54]....
        /*0258*/ 	.word	0xffffffff


	//   ....[55]....
        /*025c*/ 	.word	0xffffffff


	//   ....[56]....
        /*0260*/ 	.word	0xffffffff


	//   ....[57]....
        /*0264*/ 	.word	0xffffffff


	//   ....[58]....
        /*0268*/ 	.word	0xffffffff


	//   ....[59]....
        /*026c*/ 	.word	0xffffffff


	//   ....[60]....
        /*0270*/ 	.word	0xffffffff


	//   ....[61]....
        /*0274*/ 	.word	0xffffffff


	//   ....[62]....
        /*0278*/ 	.word	0xffffffff


	//   ....[63]....
        /*027c*/ 	.word	0xffffffff


	//   ....[64]....
        /*0280*/ 	.word	0xffffffff


	//   ....[65]....
        /*0284*/ 	.word	0xffffffff


	//   ....[66]....
        /*0288*/ 	.word	0xffffffff


	//   ....[67]....
        /*028c*/ 	.word	0xffffffff


	//   ....[68]....
        /*0290*/ 	.word	0xffffffff


	//   ....[69]....
        /*0294*/ 	.word	0xffffffff


	//   ....[70]....
        /*0298*/ 	.word	0xffffffff


	//   ....[71]....
        /*029c*/ 	.word	0xffffffff


	//   ....[72]....
        /*02a0*/ 	.word	0xffffffff


	//   ....[73]....
        /*02a4*/ 	.word	0xffffffff


	//   ....[74]....
        /*02a8*/ 	.word	0xffffffff


	//   ....[75]....
        /*02ac*/ 	.word	0xffffffff


	//   ....[76]....
        /*02b0*/ 	.word	0xffffffff


	//   ....[77]....
        /*02b4*/ 	.word	0xffffffff


	//   ....[78]....
        /*02b8*/ 	.word	0xffffffff


	//   ....[79]....
        /*02bc*/ 	.word	0xffffffff


	//   ....[80]....
        /*02c0*/ 	.word	0xffffffff


	//   ....[81]....
        /*02c4*/ 	.word	0xffffffff


	//   ....[82]....
        /*02c8*/ 	.word	0xffffffff


	//   ....[83]....
        /*02cc*/ 	.word	0xffffffff


	//   ....[84]....
        /*02d0*/ 	.word	0xffffffff


	//   ....[85]....
        /*02d4*/ 	.word	0xffffffff


	//   ....[86]....
        /*02d8*/ 	.word	0xffffffff


	//   ....[87]....
        /*02dc*/ 	.word	0xffffffff


	//   ....[88]....
        /*02e0*/ 	.word	0xffffffff


	//   ....[89]....
        /*02e4*/ 	.word	0xffffffff


	//----- nvinfo : EIATTR_COOP_GROUP_INSTR_OFFSETS
	.align		4
.L_494:
        /*02e8*/ 	.byte	0x04, 0x28
        /*02ea*/ 	.short	(.L_496 - .L_495)


	//   ....[0]....
.L_495:
        /*02ec*/ 	.word	0x00001090


	//   ....[1]....
        /*02f0*/ 	.word	0x000010c0


	//   ....[2]....
        /*02f4*/ 	.word	0x00001100


	//   ....[3]....
        /*02f8*/ 	.word	0x00001130


	//   ....[4]....
        /*02fc*/ 	.word	0x00001170


	//   ....[5]....
        /*0300*/ 	.word	0x000011a0


	//   ....[6]....
        /*0304*/ 	.word	0x000013b0


	//   ....[7]....
        /*0308*/ 	.word	0x000013d0


	//   ....[8]....
        /*030c*/ 	.word	0x00001890


	//   ....[9]....
        /*0310*/ 	.word	0x000018c0


	//   ....[10]....
        /*0314*/ 	.word	0x000018e0


	//   ....[11]....
        /*0318*/ 	.word	0x00001910


	//   ....[12]....
        /*031c*/ 	.word	0x00001930


	//   ....[13]....
        /*0320*/ 	.word	0x00001940


	//   ....[14]....
        /*0324*/ 	.word	0x00001a80


	//   ....[15]....
        /*0328*/ 	.word	0x00001aa0


	//   ....[16]....
        /*032c*/ 	.word	0x000031d0


	//   ....[17]....
        /*0330*/ 	.word	0x000031e0


	//   ....[18]....
        /*0334*/ 	.word	0x000032b0


	//   ....[19]....
        /*0338*/ 	.word	0x000032d0


	//   ....[20]....
        /*033c*/ 	.word	0x00003720


	//   ....[21]....
        /*0340*/ 	.word	0x00003a30


	//   ....[22]....
        /*0344*/ 	.word	0x000046c0


	//   ....[23]....
        /*0348*/ 	.word	0x000046f0


	//   ....[24]....
        /*034c*/ 	.word	0x00004710


	//   ....[25]....
        /*0350*/ 	.word	0x00004730


	//   ....[26]....
        /*0354*/ 	.word	0x00006fe0


	//   ....[27]....
        /*0358*/ 	.word	0x00006ff0


	//   ....[28]....
        /*035c*/ 	.word	0x00007000


	//   ....[29]....
        /*0360*/ 	.word	0x00007010


	//   ....[30]....
        /*0364*/ 	.word	0x00008500


	//   ....[31]....
        /*0368*/ 	.word	0x00008510


	//   ....[32]....
        /*036c*/ 	.word	0x00008520


	//   ....[33]....
        /*0370*/ 	.word	0x00008530


	//   ....[34]....
        /*0374*/ 	.word	0x000087f0


	//   ....[35]....
        /*0378*/ 	.word	0x00008a20


	//   ....[36]....
        /*037c*/ 	.word	0x00009390


	//   ....[37]....
        /*0380*/ 	.word	0x00009450


	//   ....[38]....
        /*0384*/ 	.word	0x000096e0


	//   ....[39]....
        /*0388*/ 	.word	0x00009780


	//   ....[40]....
        /*038c*/ 	.word	0x0000ba50


	//   ....[41]....
        /*0390*/ 	.word	0x0000ba60


	//   ....[42]....
        /*0394*/ 	.word	0x0000ba70


	//   ....[43]....
        /*0398*/ 	.word	0x0000ba80


	//   ....[44]....
        /*039c*/ 	.word	0x0000cf70


	//   ....[45]....
        /*03a0*/ 	.word	0x0000cf80


	//   ....[46]....
        /*03a4*/ 	.word	0x0000cf90


	//   ....[47]....
        /*03a8*/ 	.word	0x0000cfa0


	//   ....[48]....
        /*03ac*/ 	.word	0x0000d3f0


	//   ....[49]....
        /*03b0*/ 	.word	0x0000d410


	//   ....[50]....
        /*03b4*/ 	.word	0x0000d440


	//   ....[51]....
        /*03b8*/ 	.word	0x0000d450


	//   ....[52]....
        /*03bc*/ 	.word	0x0000f3b0


	//   ....[53]....
        /*03c0*/ 	.word	0x0000f3c0


	//   ....[54]....
        /*03c4*/ 	.word	0x0000f3e0


	//   ....[55]....
        /*03c8*/ 	.word	0x0000f4e0


	//   ....[56]....
        /*03cc*/ 	.word	0x00010880


	//   ....[57]....
        /*03d0*/ 	.word	0x00010890


	//   ....[58]....
        /*03d4*/ 	.word	0x000108a0


	//   ....[59]....
        /*03d8*/ 	.word	0x000108b0


	//   ....[60]....
        /*03dc*/ 	.word	0x00010b10


	//   ....[61]....
        /*03e0*/ 	.word	0x00010d30


	//   ....[62]....
        /*03e4*/ 	.word	0x000116a0


	//   ....[63]....
        /*03e8*/ 	.word	0x00011760


	//   ....[64]....
        /*03ec*/ 	.word	0x000119f0


	//   ....[65]....
        /*03f0*/ 	.word	0x00011a90


	//   ....[66]....
        /*03f4*/ 	.word	0x000136a0


	//   ....[67]....
        /*03f8*/ 	.word	0x000136b0


	//   ....[68]....
        /*03fc*/ 	.word	0x000136e0


	//   ....[69]....
        /*0400*/ 	.word	0x000136f0


	//   ....[70]....
        /*0404*/ 	.word	0x000150e0


	//   ....[71]....
        /*0408*/ 	.word	0x000150f0


	//   ....[72]....
        /*040c*/ 	.word	0x00015110


	//   ....[73]....
        /*0410*/ 	.word	0x00015120


	//   ....[74]....
        /*0414*/ 	.word	0x00015130


	//   ....[75]....
        /*0418*/ 	.word	0x00015140


	//   ....[76]....
        /*041c*/ 	.word	0x00015440


	//   ....[77]....
        /*0420*/ 	.word	0x00015470


	//   ....[78]....
        /*0424*/ 	.word	0x00015630


	//   ....[79]....
        /*0428*/ 	.word	0x00015660


	//   ....[80]....
        /*042c*/ 	.word	0x00015820


	//   ....[81]....
        /*0430*/ 	.word	0x00015840


	//   ....[82]....
        /*0434*/ 	.word	0x00015f60


	//   ....[83]....
        /*0438*/ 	.word	0x00015f80


	//   ....[84]....
        /*043c*/ 	.word	0x00016130


	//   ....[85]....
        /*0440*/ 	.word	0x00016160


	//   ....[86]....
        /*0444*/ 	.word	0x000162f0


	//   ....[87]....
        /*0448*/ 	.word	0x00016320


	//   ....[88]....
        /*044c*/ 	.word	0x000164b0


	//   ....[89]....
        /*0450*/ 	.word	0x000164d0


	//----- nvinfo : EIATTR_EXIT_INSTR_OFFSETS
	.align		4
.L_496:
        /*0454*/ 	.byte	0x04, 0x1c
        /*0456*/ 	.short	(.L_498 - .L_497)


	//   ....[0]....
.L_497:
        /*0458*/ 	.word	0x00000040


	//   ....[1]....
        /*045c*/ 	.word	0x00015850


	//   ....[2]....
        /*0460*/ 	.word	0x00015990


	//   ....[3]....
        /*0464*/ 	.word	0x000159f0


	//   ....[4]....
        /*0468*/ 	.word	0x000164e0


	//   ....[5]....
        /*046c*/ 	.word	0x000165f0


	//   ....[6]....
        /*0470*/ 	.word	0x00016650


	//----- nvinfo : EIATTR_CTAIDZ_USED
	.align		4
.L_498:
        /*0474*/ 	.byte	0x01, 0x04
	.zero		2


	//----- nvinfo : EIATTR_MAX_THREADS
	.align		4
        /*0478*/ 	.byte	0x04, 0x05
        /*047a*/ 	.short	(.L_500 - .L_499)
.L_499:
        /*047c*/ 	.word	0x00000100
        /*0480*/ 	.word	0x00000001
        /*0484*/ 	.word	0x00000001


	//----- nvinfo : EIATTR_CRS_STACK_SIZE
	.align		4
.L_500:
        /*0488*/ 	.byte	0x04, 0x1e
        /*048a*/ 	.short	(.L_502 - .L_501)
.L_501:
        /*048c*/ 	.word	0x00000000
.L_502:


//--------------------- .nv.info._ZN7cutlass13device_kernelIN5flash19enable_sm80_to_sm89INS1_16FlashAttnFwdSm80INS1_25CollectiveMainloopFwdSm80ILi8ELi1ELb0EN4cute5tupleIJNS5_1CILi128EEENS7_ILi64EEENS7_ILi256EEEEEELi256ENS_10bfloat16_tEfNS_4arch4Sm80ELb0ELb1ELb1ELb1ELb1ELb0ELb1ELb0EEENS1_21CollectiveEpilogueFwdINS6_IJS8_SA_S9_EEENS6_IJNS7_ILi1EEESI_SI_EEESC_SE_Li256ELb1ELb1ELb0ELb0EEENS1_19SingleTileSchedulerILb1ELb0ELb1ELi128EEEEEEEEEvNT_6ParamsE --------------------------
	.section	.nv.info._ZN7cutlass13device_kernelIN5flash19enable_sm80_to_sm89INS1_16FlashAttnFwdSm80INS1_25CollectiveMainloopFwdSm80ILi8ELi1ELb0EN4cute5tupleIJNS5_1CILi128EEENS7_ILi64EEENS7_ILi256EEEEEELi256ENS_10bfloat16_tEfNS_4arch4Sm80ELb0ELb1ELb1ELb1ELb1ELb0ELb1ELb0EEENS1_21CollectiveEpilogueFwdINS6_IJS8_SA_S9_EEENS6_IJNS7_ILi1EEESI_SI_EEESC_SE_Li256ELb1ELb1ELb0ELb0EEENS1_19SingleTileSchedulerILb1ELb0ELb1ELi128EEEEEEEEEvNT_6ParamsE,"",@"SHT_CUDA_INFO"
	.sectionflags	@""
	.align	4


	//----- nvinfo : EIATTR_CUDA_API_VERSION
	.align		4
        /*0000*/ 	.byte	0x04, 0x37
        /*0002*/ 	.short	(.L_504 - .L_503)
.L_503:
        /*0004*/ 	.word	0x00000082


	//----- nvinfo : EIATTR_SW2861232_WAR
	.align		4
.L_504:
        /*0008*/ 	.byte	0x01, 0x35
	.zero		2


	//----- nvinfo : EIATTR_PARAM_CBANK
	.align		4
        /*000c*/ 	.byte	0x04, 0x0a
        /*000e*/ 	.short	(.L_506 - .L_505)
	.align		4
.L_505:
        /*0010*/ 	.word	index@(.nv.constant0._ZN7cutlass13device_kernelIN5flash19enable_sm80_to_sm89INS1_16FlashAttnFwdSm80INS1_25CollectiveMainloopFwdSm80ILi8ELi1ELb0EN4cute5tupleIJNS5_1CILi128EEENS7_ILi64EEENS7_ILi256EEEEEELi256ENS_10bfloat16_tEfNS_4arch4Sm80ELb0ELb1ELb1ELb1ELb1ELb0ELb1ELb0EEENS1_21CollectiveEpilogueFwdINS6_IJS8_SA_S9_EEENS6_IJNS7_ILi1EEESI_SI_EEESC_SE_Li256ELb1ELb1ELb0ELb0EEENS1_19SingleTileSchedulerILb1ELb0ELb1ELi128EEEEEEEEEvNT_6ParamsE)
        /*0014*/ 	.short	0x0160
        /*0016*/ 	.short	0x0418


	//----- nvinfo : EIATTR_CBANK_PARAM_SIZE
	.align		4
.L_506:
        /*0018*/ 	.byte	0x03, 0x19
        /*001a*/ 	.short	0x0418


	//----- nvinfo : EIATTR_KPARAM_INFO
	.align		4
        /*001c*/ 	.byte	0x04, 0x17
        /*001e*/ 	.short	(.L_508 - .L_507)
.L_507:
        /*0020*/ 	.word	0x00000000
        /*0024*/ 	.short	0x0000
        /*0026*/ 	.short	0x0000
        /*0028*/ 	.byte	0x00, 0xf0, 0x61, 0x10


	//----- nvinfo : EIATTR_MAXREG_COUNT
	.align		4
.L_508:
        /*002c*/ 	.byte	0x03, 0x1b
        /*002e*/ 	.short	0x00ff


	//----- nvinfo : EIATTR_NUM_BARRIERS
	.align		4
        /*0030*/ 	.byte	0x02, 0x4c
        /*0032*/ 	.byte	0x02
	.zero		1


	//----- nvinfo : EIATTR_ANNOTATIONS
	.align		4
        /*0034*/ 	.byte	0x04, 0x55
        /*0036*/ 	.short	(.L_510 - .L_509)


	//   ....[0]....
.L_509:
        /* <DEDUP_REMOVED lines=23> */


	//----- nvinfo : EIATTR_MERCURY_ISA_VERSION
	.align		4
.L_510:
        /*0198*/ 	.byte	0x03, 0x5f
        /*019a*/ 	.short	0x0000


	//----- nvinfo : EIATTR_COOP_GROUP_MASK_REGIDS
	.align		4
        /*019c*/ 	.byte	0x04, 0x29
        /*019e*/ 	.short	(.L_512 - .L_511)


	//   ....[0]....
.L_511:
        /*01a0*/ 	.word	0xffffffff


	//   ....[1]....
        /*01a4*/ 	.word	0xffffffff


	//   ....[2]....
        /*01a8*/ 	.word	0xffffffff


	//   ....[3]....
        /*01ac*/ 	.word	0xffffffff


	//   ....[4]....
        /*01b0*/ 	.word	0xffffffff


	//   ....[5]....
        /*01b4*/ 	.word	0xffffffff


	//   ....[6]....
        /*01b8*/ 	.word	0xffffffff


	//   ....[7]....
        /*01bc*/ 	.word	0xffffffff


	//   ....[8]....
        /*01c0*/ 	.word	0xffffffff


	//   ....[9]....
        /*01c4*/ 	.word	0xffffffff


	//   ....[10]....
        /*01c8*/ 	.word	0xffffffff


	//   ....[11]....
        /*01cc*/ 	.word	0xffffffff


	//   ....[12]....
        /*01d0*/ 	.word	0xffffffff


	//   ....[13]....
        /*01d4*/ 	.word	0xffffffff


	//   ....[14]....
        /*01d8*/ 	.word	0xffffffff


	//   ....[15]....
        /*01dc*/ 	.word	0xffffffff


	//   ....[16]....
        /*01e0*/ 	.word	0xffffffff


	//   ....[17]....
        /*01e4*/ 	.word	0xffffffff


	//   ....[18]....
        /*01e8*/ 	.word	0xffffffff


	//   ....[19]....
        /*01ec*/ 	.word	0xffffffff


	//   ....[20]....
        /*01f0*/ 	.word	0xffffffff


	//   ....[21]....
        /*01f4*/ 	.word	0xffffffff


	//   ....[22]....
        /*01f8*/ 	.word	0xffffffff


	//   ....[23]....
        /*01fc*/ 	.word	0xffffffff


	//   ....[24]....
        /*0200*/ 	.word	0xffffffff


	//   ....[25]....
        /*0204*/ 	.word	0xffffffff


	//   ....[26]....
        /*0208*/ 	.word	0xffffffff


	//   ....[27]....
        /*020c*/ 	.word	0xffffffff


	//   ....[28]....
        /*0210*/ 	.word	0xffffffff


	//   ....[29]....
        /*0214*/ 	.word	0xffffffff


	//   ....[30]....
        /*0218*/ 	.word	0xffffffff


	//   ....[31]....
        /*021c*/ 	.word	0xffffffff


	//   ....[32]....
        /*0220*/ 	.word	0xffffffff


	//   ....[33]....
        /*0224*/ 	.word	0xffffffff


	//   ....[34]....
        /*0228*/ 	.word	0xffffffff


	//   ....[35]....
        /*022c*/ 	.word	0xffffffff


	//   ....[36]....
        /*0230*/ 	.word	0xffffffff


	//   ....[37]....
        /*0234*/ 	.word	0xffffffff


	//   ....[38]....
        /*0238*/ 	.word	0xffffffff


	//   ....[39]....
        /*023c*/ 	.word	0xffffffff


	//   ....[40]....
        /*0240*/ 	.word	0xffffffff


	//   ....[41]....
        /*0244*/ 	.word	0xffffffff


	//   ....[42]....
        /*0248*/ 	.word	0xffffffff


	//   ....[43]....
        /*024c*/ 	.word	0xffffffff


	//   ....[44]....
        /*0250*/ 	.word	0xffffffff


	//   ....[45]....
        /*0254*/ 	.word	0xffffffff


	//   ....[46]....
        /*0258*/ 	.word	0xffffffff


	//   ....[47]....
        /*025c*/ 	.word	0xffffffff


	//   ....[48]....
        /*0260*/ 	.word	0xffffffff


	//   ....[49]....
        /*0264*/ 	.word	0xffffffff


	//   ....[50]....
        /*0268*/ 	.word	0xffffffff


	//   ....[51]....
        /*026c*/ 	.word	0xffffffff


	//   ....[52]....
        /*0270*/ 	.word	0xffffffff


	//   ....[53]....
        /*0274*/ 	.word	0xffffffff


	//   ....[54]....
        /*0278*/ 	.word	0xffffffff


	//   ....[55]....
        /*027c*/ 	.word	0xffffffff


	//   ....[56]....
        /*0280*/ 	.word	0xffffffff


	//   ....[57]....
        /*0284*/ 	.word	0xffffffff


	//   ....[58]....
        /*0288*/ 	.word	0xffffffff


	//   ....[59]....
        /*028c*/ 	.word	0xffffffff


	//   ....[60]....
        /*0290*/ 	.word	0xffffffff


	//   ....[61]....
        /*0294*/ 	.word	0xffffffff


	//   ....[62]....
        /*0298*/ 	.word	0xffffffff


	//   ....[63]....
        /*029c*/ 	.word	0xffffffff


	//   ....[64]....
        /*02a0*/ 	.word	0xffffffff


	//   ....[65]....
        /*02a4*/ 	.word	0xffffffff


	//   ....[66]....
        /*02a8*/ 	.word	0xffffffff


	//   ....[67]....
        /*02ac*/ 	.word	0xffffffff


	//   ....[68]....
        /*02b0*/ 	.word	0xffffffff


	//   ....[69]....
        /*02b4*/ 	.word	0xffffffff


	//   ....[70]....
        /*02b8*/ 	.word	0xffffffff


	//   ....[71]....
        /*02bc*/ 	.word	0xffffffff


	//   ....[72]....
        /*02c0*/ 	.word	0xffffffff


	//   ....[73]....
        /*02c4*/ 	.word	0xffffffff


	//   ....[74]....
        /*02c8*/ 	.word	0xffffffff


	//   ....[75]....
        /*02cc*/ 	.word	0xffffffff


	//   ....[76]....
        /*02d0*/ 	.word	0xffffffff


	//   ....[77]....
        /*02d4*/ 	.word	0xffffffff


	//   ....[78]....
        /*02d8*/ 	.word	0xffffffff


	//   ....[79]....
        /*02dc*/ 	.word	0xffffffff


	//   ....[80]....
        /*02e0*/ 	.word	0xffffffff


	//   ....[81]....
        /*02e4*/ 	.word	0xffffffff


	//   ....[82]....
        /*02e8*/ 	.word	0xffffffff


	//   ....[83]....
        /*02ec*/ 	.word	0xffffffff


	//   ....[84]....
        /*02f0*/ 	.word	0xffffffff


	//   ....[85]....
        /*02f4*/ 	.word	0xffffffff


	//   ....[86]....
        /*02f8*/ 	.word	0xffffffff


	//   ....[87]....
        /*02fc*/ 	.word	0xffffffff


	//   ....[88]....
        /*0300*/ 	.word	0xffffffff


	//   ....[89]....
        /*0304*/ 	.word	0xffffffff


	//   ....[90]....
        /*0308*/ 	.word	0xffffffff


	//----- nvinfo : EIATTR_COOP_GROUP_INSTR_OFFSETS
	.align		4
.L_512:
        /*030c*/ 	.byte	0x04, 0x28
        /*030e*/ 	.short	(.L_514 - .L_513)


	//   ....[0]....
.L_513:
        /*0310*/ 	.word	0x000000a0


	//   ....[1]....
        /*0314*/ 	.word	0x00001710


	//   ....[2]....
        /*0318*/ 	.word	0x00001840


	//   ....[3]....
        /*031c*/ 	.word	0x000019b0


	//   ....[4]....
        /*0320*/ 	.word	0x000019e0


	//   ....[5]....
        /*0324*/ 	.word	0x00001b50


	//   ....[6]....
        /*0328*/ 	.word	0x00001b80


	//   ....[7]....
        /*032c*/ 	.word	0x00001d00


	//   ....[8]....
        /*0330*/ 	.word	0x00001d40


	//   ....[9]....
        /*0334*/ 	.word	0x00002360


	//   ....[10]....
        /*0338*/ 	.word	0x000023a0


	//   ....[11]....
        /*033c*/ 	.word	0x000023d0


	//   ....[12]....
        /*0340*/ 	.word	0x00002420


	//   ....[13]....
        /*0344*/ 	.word	0x00002460


	//   ....[14]....
        /*0348*/ 	.word	0x00002490


	//   ....[15]....
        /*034c*/ 	.word	0x000024b0


	//   ....[16]....
        /*0350*/ 	.word	0x000024e0


	//   ....[17]....
        /*0354*/ 	.word	0x00003b90


	//   ....[18]....
        /*0358*/ 	.word	0x00003bb0


	//   ....[19]....
        /*035c*/ 	.word	0x00003c70


	//   ....[20]....
        /*0360*/ 	.word	0x00003c90


	//   ....[21]....
        /*0364*/ 	.word	0x000040a0


	//   ....[22]....
        /*0368*/ 	.word	0x000043c0


	//   ....[23]....
        /*036c*/ 	.word	0x00005060


	//   ....[24]....
        /*0370*/ 	.word	0x00005090


	//   ....[25]....
        /*0374*/ 	.word	0x000050b0


	//   ....[26]....
        /*0378*/ 	.word	0x000050d0


	//   ....[27]....
        /*037c*/ 	.word	0x000079c0


	//   ....[28]....
        /*0380*/ 	.word	0x000079d0


	//   ....[29]....
        /*0384*/ 	.word	0x000079e0


	//   ....[30]....
        /*0388*/ 	.word	0x000079f0


	//   ....[31]....
        /*038c*/ 	.word	0x00008ef0


	//   ....[32]....
        /*0390*/ 	.word	0x00008f00


	//   ....[33]....
        /*0394*/ 	.word	0x00008f10


	//   ....[34]....
        /*0398*/ 	.word	0x00008f20


	//   ....[35]....
        /*039c*/ 	.word	0x000091d0


	//   ....[36]....
        /*03a0*/ 	.word	0x000093e0


	//   ....[37]....
        /*03a4*/ 	.word	0x00009d40


	//   ....[38]....
        /*03a8*/ 	.word	0x00009e00


	//   ....[39]....
        /*03ac*/ 	.word	0x0000a090


	//   ....[40]....
        /*03b0*/ 	.word	0x0000a130


	//   ....[41]....
        /*03b4*/ 	.word	0x0000c410


	//   ....[42]....
        /*03b8*/ 	.word	0x0000c420


	//   ....[43]....
        /*03bc*/ 	.word	0x0000c430


	//   ....[44]....
        /*03c0*/ 	.word	0x0000c440


	//   ....[45]....
        /*03c4*/ 	.word	0x0000d940


	//   ....[46]....
        /*03c8*/ 	.word	0x0000d950


	//   ....[47]....
        /*03cc*/ 	.word	0x0000d960


	//   ....[48]....
        /*03d0*/ 	.word	0x0000d970


	//   ....[49]....
        /*03d4*/ 	.word	0x0000ddb0


	//   ....[50]....
        /*03d8*/ 	.word	0x0000ddd0


	//   ....[51]....
        /*03dc*/ 	.word	0x0000de00


	//   ....[52]....
        /*03e0*/ 	.word	0x0000de10


	//   ....[53]....
        /*03e4*/ 	.word	0x0000fcd0


	//   ....[54]....
        /*03e8*/ 	.word	0x0000fce0


	//   ....[55]....
        /*03ec*/ 	.word	0x0000fd00


	//   ....[56]....
        /*03f0*/ 	.word	0x0000fe00


	//   ....[57]....
        /*03f4*/ 	.word	0x000111c0


	//   ....[58]....
        /*03f8*/ 	.word	0x000111d0


	//   ....[59]....
        /*03fc*/ 	.word	0x000111e0


	//   ....[60]....
        /*0400*/ 	.word	0x000111f0


	//   ....[61]....
        /*0404*/ 	.word	0x00011450


	//   ....[62]....
        /*0408*/ 	.word	0x00011660


	//   ....[63]....
        /*040c*/ 	.word	0x00011fc0


	//   ....[64]....
        /*0410*/ 	.word	0x00012080


	//   ....[65]....
        /*0414*/ 	.word	0x00012310


	//   ....[66]....
        /*0418*/ 	.word	0x000123b0


	//   ....[67]....
        /*041c*/ 	.word	0x00013fc0


	//   ....[68]....
        /*0420*/ 	.word	0x00013fd0


	//   ....[69]....
        /*0424*/ 	.word	0x00014000


	//   ....[70]....
        /*0428*/ 	.word	0x00014020


	//   ....[71]....
        /*042c*/ 	.word	0x00015aa0


	//   ....[72]....
        /*0430*/ 	.word	0x00015ae0


	//   ....[73]....
        /*0434*/ 	.word	0x00015b20


	//   ....[74]....
        /*0438*/ 	.word	0x00015b50


	//   ....[75]....
        /*043c*/ 	.word	0x00015d90


	//   ....[76]....
        /*0440*/ 	.word	0x00015da0


	//   ....[77]....
        /*0444*/ 	.word	0x00015fa0


	//   ....[78]....
        /*0448*/ 	.word	0x00015fd0


	//   ....[79]....
        /*044c*/ 	.word	0x00016190


	//   ....[80]....
        /*0450*/ 	.word	0x000161c0


	//   ....[81]....
        /*0454*/ 	.word	0x00016380


	//   ....[82]....
        /*0458*/ 	.word	0x000163a0


	//   ....[83]....
        /*045c*/ 	.word	0x00016d20


	//   ....[84]....
        /*0460*/ 	.word	0x00016d40


	//   ....[85]....
        /*0464*/ 	.word	0x00016f00


	//   ....[86]....
        /*0468*/ 	.word	0x00016f30


	//   ....[87]....
        /*046c*/ 	.word	0x000170c0


	//   ....[88]....
        /*0470*/ 	.word	0x000170f0


	//   ....[89]....
        /*0474*/ 	.word	0x00017280


	//   ....[90]....
        /*0478*/ 	.word	0x000172a0


	//----- nvinfo : EIATTR_EXIT_INSTR_OFFSETS
	.align		4
.L_514:
        /*047c*/ 	.byte	0x04, 0x1c
        /*047e*/ 	.short	(.L_516 - .L_515)


	//   ....[0]....
.L_515:
        /*0480*/ 	.word	0x00000450


	//   ....[1]....
        /*0484*/ 	.word	0x000163b0


	//   ....[2]....
        /*0488*/ 	.word	0x000164f0


	//   ....[3]....
        /*048c*/ 	.word	0x00016550


	//   ....[4]....
        /*0490*/ 	.word	0x000172b0


	//   ....[5]....
        /*0494*/ 	.word	0x000173c0


	//   ....[6]....
        /*0498*/ 	.word	0x00017420


	//----- nvinfo : EIATTR_CTAIDZ_USED
	.align		4
.L_516:
        /*049c*/ 	.byte	0x01, 0x04
	.zero		2


	//----- nvinfo : EIATTR_MAX_THREADS
	.align		4
        /*04a0*/ 	.byte	0x04, 0x05
        /*04a2*/ 	.short	(.L_518 - .L_517)
.L_517:
        /*04a4*/ 	.word	0x00000100
        /*04a8*/ 	.word	0x00000001
        /*04ac*/ 	.word	0x00000001


	//----- nvinfo : EIATTR_CRS_STACK_SIZE
	.align		4
.L_518:
        /*04b0*/ 	.byte	0x04, 0x1e
        /*04b2*/ 	.short	(.L_520 - .L_519)
.L_519:
        /*04b4*/ 	.word	0x00000000
.L_520:


//--------------------- .nv.info._ZN7cutlass13device_kernelIN5flash19enable_sm80_to_sm89INS1_16FlashAttnFwdSm80INS1_25CollectiveMainloopFwdSm80ILi8ELi1ELb0EN4cute5tupleIJNS5_1CILi128EEENS7_ILi48EEENS7_ILi256EEEEEELi256ENS_10bfloat16_tEfNS_4arch4Sm80ELb0ELb1ELb1ELb1ELb1ELb1ELb1ELb0EEENS1_21CollectiveEpilogueFwdINS6_IJS8_SA_S9_EEENS6_IJNS7_ILi1EEESI_SI_EEESC_SE_Li256ELb1ELb1ELb0ELb0EEENS1_19SingleTileSchedulerILb1ELb0ELb1ELi128EEEEEEEEEvNT_6ParamsE --------------------------
	.section	.nv.info._ZN7cutlass13device_kernelIN5flash19enable_sm80_to_sm89INS1_16FlashAttnFwdSm80INS1_25CollectiveMainloopFwdSm80ILi8ELi1ELb0EN4cute5tupleIJNS5_1CILi128EEENS7_ILi48EEENS7_ILi256EEEEEELi256ENS_10bfloat16_tEfNS_4arch4Sm80ELb0ELb1ELb1ELb1ELb1ELb1ELb1ELb0EEENS1_21CollectiveEpilogueFwdINS6_IJS8_SA_S9_EEENS6_IJNS7_ILi1EEESI_SI_EEESC_SE_Li256ELb1ELb1ELb0ELb0EEENS1_19SingleTileSchedulerILb1ELb0ELb1ELi128EEEEEEEEEvNT_6ParamsE,"",@"SHT_CUDA_INFO"
	.sectionflags	@""
	.align	4


	//----- nvinfo : EIATTR_CUDA_API_VERSION
	.align		4
        /*0000*/ 	.byte	0x04, 0x37
        /*0002*/ 	.short	(.L_522 - .L_521)
.L_521:
        /*0004*/ 	.word	0x00000082


	//----- nvinfo : EIATTR_SW2861232_WAR
	.align		4
.L_522:
        /*0008*/ 	.byte	0x01, 0x35
	.zero		2


	//----- nvinfo : EIATTR_PARAM_CBANK
	.align		4
        /*000c*/ 	.byte	0x04, 0x0a
        /*000e*/ 	.short	(.L_524 - .L_523)
	.align		4
.L_523:
        /*0010*/ 	.word	index@(.nv.constant0._ZN7cutlass13device_kernelIN5flash19enable_sm80_to_sm89INS1_16FlashAttnFwdSm80INS1_25CollectiveMainloopFwdSm80ILi8ELi1ELb0EN4cute5tupleIJNS5_1CILi128EEENS7_ILi48EEENS7_ILi256EEEEEELi256ENS_10bfloat16_tEfNS_4arch4Sm80ELb0ELb1ELb1ELb1ELb1ELb1ELb1ELb0EEENS1_21CollectiveEpilogueFwdINS6_IJS8_SA_S9_EEENS6_IJNS7_ILi1EEESI_SI_EEESC_SE_Li256ELb1ELb1ELb0ELb0EEENS1_19SingleTileSchedulerILb1ELb0ELb1ELi128EEEEEEEEEvNT_6ParamsE)
        /*0014*/ 	.short	0x0160
        /*0016*/ 	.short	0x0418


	//----- nvinfo : EIATTR_CBANK_PARAM_SIZE
	.align		4
.L_524:
        /*0018*/ 	.byte	0x03, 0x19
        /*001a*/ 	.short	0x0418


	//----- nvinfo : EIATTR_KPARAM_INFO
	.align		4
        /*001c*/ 	.byte	0x04, 0x17
        /*001e*/ 	.short	(.L_526 - .L_525)
.L_525:
        /*0020*/ 	.word	0x00000000
        /*0024*/ 	.short	0x0000
        /*0026*/ 	.short	0x0000
        /*0028*/ 	.byte	0x00, 0xf0, 0x61, 0x10


	//----- nvinfo : EIATTR_MAXREG_COUNT
	.align		4
.L_526:
        /*002c*/ 	.byte	0x03, 0x1b
        /*002e*/ 	.short	0x00ff


	//----- nvinfo : EIATTR_NUM_BARRIERS
	.align		4
        /*0030*/ 	.byte	0x02, 0x4c
        /*0032*/ 	.byte	0x02
	.zero		1


	//----- nvinfo : EIATTR_ANNOTATIONS
	.align		4
        /*0034*/ 	.byte	0x04, 0x55
        /*0036*/ 	.short	(.L_528 - .L_527)


	//   ....[0]....
.L_527:
        /*0038*/ 	.word	0x00000001
        /*003c*/ 	.byte	0xe0, 0x01, 0x00, 0x00, 0x01, 0x00, 0x00, 0x00, 0x20, 0x03, 0x00, 0x00, 0x01, 0x00, 0x00, 0x00
        /*004c*/ 	.byte	0x30, 0x03, 0x00, 0x00, 0x01, 0x00, 0x00, 0x00, 0x60, 0x80, 0x00, 0x00, 0x01, 0x00, 0x00, 0x00
        /*005c*/ 	.byte	0x00, 0x8b, 0x01, 0x00, 0x01, 0x00, 0x00, 0x00, 0xb0, 0xa5, 0x01, 0x00


	//----- nvinfo : EIATTR_MERCURY_ISA_VERSION
	.align		4
.L_528:
        /*0068*/ 	.byte	0x03, 0x5f
        /*006a*/ 	.short	0x0000


	//----- nvinfo : EIATTR_COOP_GROUP_MASK_REGIDS
	.align		4
        /*006c*/ 	.byte	0x04, 0x29
        /*006e*/ 	.short	(.L_530 - .L_529)


	//   ....[0]....
.L_529:
        /*0070*/ 	.word	0xffffffff


	//   ....[1]....
        /*0074*/ 	.word	0xffffffff


	//   ....[2]....
        /*0078*/ 	.word	0xffffffff


	//   ....[3]....
        /*007c*/ 	.word	0xffffffff


	//   ....[4]....
        /*0080*/ 	.word	0xffffffff


	//   ....[5]....
        /*0084*/ 	.word	0xffffffff


	//   ....[6]....
        /*0088*/ 	.word	0xffffffff


	//   ....[7]....
        /*008c*/ 	.word	0xffffffff


	//   ....[8]....
        /*0090*/ 	.word	0xffffffff


	//   ....[9]....
        /*0094*/ 	.word	0xffffffff


	//   ....[10]....
        /*0098*/ 	.word	0xffffffff


	//   ....[11]....
        /*009c*/ 	.word	0xffffffff


	//   ....[12]....
        /*00a0*/ 	.word	0xffffffff


	//   ....[13]....
        /*00a4*/ 	.word	0xffffffff


	//   ....[14]....
        /*00a8*/ 	.word	0xffffffff


	//   ....[15]....
        /*00ac*/ 	.word	0xffffffff


	//   ....[16]....
        /*00b0*/ 	.word	0xffffffff


	//   ....[17]....
        /*00b4*/ 	.word	0xffffffff


	//   ....[18]....
        /*00b8*/ 	.word	0xffffffff


	//   ....[19]....
        /*00bc*/ 	.word	0xffffffff


	//   ....[20]....
        /*00c0*/ 	.word	0xffffffff


	//   ....[21]....
        /*00c4*/ 	.word	0xffffffff


	//   ....[22]....
        /*00c8*/ 	.word	0xffffffff


	//   ....[23]....
        /*00cc*/ 	.word	0xffffffff


	//   ....[24]....
        /*00d0*/ 	.word	0xffffffff


	//   ....[25]....
        /*00d4*/ 	.word	0xffffffff


	//   ....[26]....
        /*00d8*/ 	.word	0xffffffff


	//   ....[27]....
        /*00dc*/ 	.word	0xffffffff


	//   ....[28]....
        /*00e0*/ 	.word	0xffffffff


	//   ....[29]....
        /*00e4*/ 	.word	0xffffffff


	//   ....[30]....
        /*00e8*/ 	.word	0xffffffff


	//   ....[31]....
        /*00ec*/ 	.word	0xffffffff


	//   ....[32]....
        /*00f0*/ 	.word	0xffffffff


	//   ....[33]....
        /*00f4*/ 	.word	0xffffffff


	//   ....[34]....
        /*00f8*/ 	.word	0xffffffff


	//   ....[35]....
        /*00fc*/ 	.word	0xffffffff


	//   ....[36]....
        /*0100*/ 	.word	0xffffffff


	//   ....[37]....
        /*0104*/ 	.word	0xffffffff


	//   ....[38]....
        /*0108*/ 	.word	0xffffffff


	//   ....[39]....
        /*010c*/ 	.word	0xffffffff


	//   ....[40]....
        /*0110*/ 	.word	0xffffffff


	//   ....[41]....
        /*0114*/ 	.word	0xffffffff


	//   ....[42]....
        /*0118*/ 	.word	0xffffffff


	//   ....[43]....
        /*011c*/ 	.word	0xffffffff


	//   ....[44]....
        /*0120*/ 	.word	0xffffffff


	//   ....[45]....
        /*0124*/ 	.word	0xffffffff


	//   ....[46]....
        /*0128*/ 	.word	0xffffffff


	//   ....[47]....
        /*012c*/ 	.word	0xffffffff


	//   ....[48]....
        /*0130*/ 	.word	0xffffffff


	//   ....[49]....
        /*0134*/ 	.word	0xffffffff


	//   ....[50]....
        /*0138*/ 	.word	0xffffffff


	//   ....[51]....
        /*013c*/ 	.word	0xffffffff


	//   ....[52]....
        /*0140*/ 	.word	0xffffffff


	//   ....[53]....
        /*0144*/ 	.word	0xffffffff


	//   ....[54]....
        /*0148*/ 	.word	0xffffffff


	//   ....[55]....
        /*014c*/ 	.word	0xffffffff


	//   ....[56]....
        /*0150*/ 	.word	0xffffffff


	//   ....[57]....
        /*0154*/ 	.word	0xffffffff


	//   ....[58]....
        /*0158*/ 	.word	0xffffffff


	//   ....[59]....
        /*015c*/ 	.word	0xffffffff


	//   ....[60]....
        /*0160*/ 	.word	0xffffffff


	//   ....[61]....
        /*0164*/ 	.word	0xffffffff


	//   ....[62]....
        /*0168*/ 	.word	0xffffffff


	//   ....[63]....
        /*016c*/ 	.word	0xffffffff


	//   ....[64]....
        /*0170*/ 	.word	0xffffffff


	//   ....[65]....
        /*0174*/ 	.word	0xffffffff


	//   ....[66]....
        /*0178*/ 	.word	0xffffffff


	//   ....[67]....
        /*017c*/ 	.word	0xffffffff


	//   ....[68]....
        /*0180*/ 	.word	0xffffffff


	//   ....[69]....
        /*0184*/ 	.word	0xffffffff


	//   ....[70]....
        /*0188*/ 	.word	0xffffffff


	//   ....[71]....
        /*018c*/ 	.word	0xffffffff


	//   ....[72]....
        /*0190*/ 	.word	0xffffffff


	//   ....[73]....
        /*0194*/ 	.word	0xffffffff


	//   ....[74]....
        /*0198*/ 	.word	0xffffffff


	//   ....[75]....
        /*019c*/ 	.word	0xffffffff


	//   ....[76]....
        /*01a0*/ 	.word	0xffffffff


	//   ....[77]....
        /*01a4*/ 	.word	0xffffffff


	//   ....[78]....
        /*01a8*/ 	.word	0xffffffff


	//   ....[79]....
        /*01ac*/ 	.word	0xffffffff


	//   ....[80]....
        /*01b0*/ 	.word	0xffffffff


	//   ....[81]....
        /*01b4*/ 	.word	0xffffffff


	//   ....[82]....
        /*01b8*/ 	.word	0xffffffff


	//   ....[83]....
        /*01bc*/ 	.word	0xffffffff


	//   ....[84]....
        /*01c0*/ 	.word	0xffffffff


	//   ....[85]....
        /*01c4*/ 	.word	0xffffffff


	//   ....[86]....
        /*01c8*/ 	.word	0xffffffff


	//   ....[87]....
        /*01cc*/ 	.word	0xffffffff


	//   ....[88]....
        /*01d0*/ 	.word	0xffffffff


	//   ....[89]....
        /*01d4*/ 	.word	0xffffffff


	//   ....[90]....
        /*01d8*/ 	.word	0xffffffff


	//   ....[91]....
        /*01dc*/ 	.word	0xffffffff


	//   ....[92]....
        /*01e0*/ 	.word	0xffffffff


	//   ....[93]....
        /*01e4*/ 	.word	0xffffffff


	//   ....[94]....
        /*01e8*/ 	.word	0xffffffff


	//   ....[95]....
        /*01ec*/ 	.word	0xffffffff


	//   ....[96]....
        /*01f0*/ 	.word	0xffffffff


	//   ....[97]....
        /*01f4*/ 	.word	0xffffffff


	//   ....[98]....
        /*01f8*/ 	.word	0xffffffff


	//   ....[99]....
        /*01fc*/ 	.word	0xffffffff


	//   ....[100]....
        /*0200*/ 	.word	0xffffffff


	//   ....[101]....
        /*0204*/ 	.word	0xffffffff


	//   ....[102]....
        /*0208*/ 	.word	0xffffffff


	//   ....[103]....
        /*020c*/ 	.word	0xffffffff


	//   ....[104]....
        /*0210*/ 	.word	0xffffffff


	//   ....[105]....
        /*0214*/ 	.word	0xffffffff


	//   ....[106]....
        /*0218*/ 	.word	0xffffffff


	//   ....[107]....
        /*021c*/ 	.word	0xffffffff


	//   ....[108]....
        /*0220*/ 	.word	0xffffffff


	//   ....[109]....
        /*0224*/ 	.word	0xffffffff


	//   ....[110]....
        /*0228*/ 	.word	0xffffffff


	//   ....[111]....
        /*022c*/ 	.word	0xffffffff


	//   ....[112]....
        /*0230*/ 	.word	0xffffffff


	//   ....[113]....
        /*0234*/ 	.word	0xffffffff


	//   ....[114]....
        /*0238*/ 	.word	0xffffffff


	//   ....[115]....
        /*023c*/ 	.word	0xffffffff


	//   ....[116]....
        /*0240*/ 	.word	0xffffffff


	//   ....[117]....
        /*0244*/ 	.word	0xffffffff


	//   ....[118]....
        /*0248*/ 	.word	0xffffffff


	//   ....[119]....
        /*024c*/ 	.word	0xffffffff


	//   ....[120]....
        /*0250*/ 	.word	0xffffffff


	//   ....[121]....
        /*0254*/ 	.word	0xffffffff


	//   ....[122]....
        /*0258*/ 	.word	0xffffffff


	//   ....[123]....
        /*025c*/ 	.word	0xffffffff


	//   ....[124]....
        /*0260*/ 	.word	0xffffffff


	//   ....[125]....
        /*0264*/ 	.word	0xffffffff


	//   ....[126]....
        /*0268*/ 	.word	0xffffffff


	//   ....[127]....
        /*026c*/ 	.word	0xffffffff


	//   ....[128]....
        /*0270*/ 	.word	0xffffffff


	//   ....[129]....
        /*0274*/ 	.word	0xffffffff


	//   ....[130]....
        /*0278*/ 	.word	0xffffffff


	//   ....[131]....
        /*027c*/ 	.word	0xffffffff


	//   ....[132]....
        /*0280*/ 	.word	0xffffffff


	//   ....[133]....
        /*0284*/ 	.word	0xffffffff


	//   ....[134]....
        /*0288*/ 	.word	0xffffffff


	//   ....[135]....
        /*028c*/ 	.word	0xffffffff


	//   ....[136]....
        /*0290*/ 	.word	0xffffffff


	//   ....[137]....
        /*0294*/ 	.word	0xffffffff


	//   ....[138]....
        /*0298*/ 	.word	0xffffffff


	//   ....[139]....
        /*029c*/ 	.word	0xffffffff


	//   ....[140]....
        /*02a0*/ 	.word	0xffffffff


	//   ....[141]....
        /*02a4*/ 	.word	0xffffffff


	//   ....[142]....
        /*02a8*/ 	.word	0xffffffff


	//   ....[143]....
        /*02ac*/ 	.word	0xffffffff


	//   ....[144]....
        /*02b0*/ 	.word	0xffffffff


	//   ....[145]....
        /*02b4*/ 	.word	0xffffffff


	//   ....[146]....
        /*02b8*/ 	.word	0xffffffff


	//   ....[147]....
        /*02bc*/ 	.word	0xffffffff


	//   ....[148]....
        /*02c0*/ 	.word	0xffffffff


	//   ....[149]....
        /*02c4*/ 	.word	0xffffffff


	//   ....[150]....
        /*02c8*/ 	.word	0xffffffff


	//   ....[151]....
        /*02cc*/ 	.word	0xffffffff


	//   ....[152]....
        /*02d0*/ 	.word	0xffffffff


	//   ....[153]....
        /*02d4*/ 	.word	0xffffffff


	//   ....[154]....
        /*02d8*/ 	.word	0xffffffff


	//   ....[155]....
        /*02dc*/ 	.word	0xffffffff


	//   ....[156]....
        /*02e0*/ 	.word	0xffffffff


	//   ....[157]....
        /*02e4*/ 	.word	0xffffffff


	//   ....[158]....
        /*02e8*/ 	.word	0xffffffff


	//   ....[159]....
        /*02ec*/ 	.word	0xffffffff


	//   ....[160]....
        /*02f0*/ 	.word	0xffffffff


	//   ....[161]....
        /*02f4*/ 	.word	0xffffffff


	//   ....[162]....
        /*02f8*/ 	.word	0xffffffff


	//   ....[163]....
        /*02fc*/ 	.word	0xffffffff


	//   ....[164]....
        /*0300*/ 	.word	0xffffffff


	//   ....[165]....
        /*0304*/ 	.word	0xffffffff


	//   ....[166]....
        /*0308*/ 	.word	0xffffffff


	//   ....[167]....
        /*030c*/ 	.word	0xffffffff


	//   ....[168]....
        /*0310*/ 	.word	0xffffffff


	//   ....[169]....
        /*0314*/ 	.word	0xffffffff


	//   ....[170]....
        /*0318*/ 	.word	0xffffffff


	//   ....[171]....
        /*031c*/ 	.word	0xffffffff


	//   ....[172]....
        /*0320*/ 	.word	0xffffffff


	//   ....[173]....
        /*0324*/ 	.word	0xffffffff


	//   ....[174]....
        /*0328*/ 	.word	0xffffffff


	//   ....[175]....
        /*032c*/ 	.word	0xffffffff


	//   ....[176]....
        /*0330*/ 	.word	0xffffffff


	//   ....[177]....
        /*0334*/ 	.word	0xffffffff


	//   ....[178]....
        /*0338*/ 	.word	0xffffffff


	//   ....[179]....
        /*033c*/ 	.word	0xffffffff


	//   ....[180]....
        /*0340*/ 	.word	0xffffffff


	//   ....[181]....
        /*0344*/ 	.word	0xffffffff


	//   ....[182]....
        /*0348*/ 	.word	0xffffffff


	//   ....[183]....
        /*034c*/ 	.word	0xffffffff


	//   ....[184]....
        /*0350*/ 	.word	0xffffffff


	//   ....[185]....
        /*0354*/ 	.word	0xffffffff


	//   ....[186]....
        /*0358*/ 	.word	0xffffffff


	//   ....[187]....
        /*035c*/ 	.word	0xffffffff


	//   ....[188]....
        /*0360*/ 	.word	0xffffffff


	//   ....[189]....
        /*0364*/ 	.word	0xffffffff


	//   ....[190]....
        /*0368*/ 	.word	0xffffffff


	//   ....[191]....
        /*036c*/ 	.word	0xffffffff


	//   ....[192]....
        /*0370*/ 	.word	0xffffffff


	//   ....[193]....
        /*0374*/ 	.word	0xffffffff


	//   ....[194]....
        /*0378*/ 	.word	0xffffffff


	//   ....[195]....
        /*037c*/ 	.word	0xffffffff


	//   ....[196]....
        /*0380*/ 	.word	0xffffffff


	//   ....[197]....
        /*0384*/ 	.word	0xffffffff


	//   ....[198]....
        /*0388*/ 	.word	0xffffffff


	//   ....[199]....
        /*038c*/ 	.word	0xffffffff


	//   ....[200]....
        /*0390*/ 	.word	0xffffffff


	//   ....[201]....
        /*0394*/ 	.word	0xffffffff


	//   ....[202]....
        /*0398*/ 	.word	0xffffffff


	//   ....[203]....
        /*039c*/ 	.word	0xffffffff


	//   ....[204]....
        /*03a0*/ 	.word	0xffffffff


	//   ....[205]....
        /*03a4*/ 	.word	0xffffffff


	//   ....[206]....
        /*03a8*/ 	.word	0xffffffff


	//   ....[207]....
        /*03ac*/ 	.word	0xffffffff


	//   ....[208]....
        /*03b0*/ 	.word	0xffffffff


	//   ....[209]....
        /*03b4*/ 	.word	0xffffffff


	//   ....[210]....
        /*03b8*/ 	.word	0xffffffff


	//   ....[211]....
        /*03bc*/ 	.word	0xffffffff


	//   ....[212]....
        /*03c0*/ 	.word	0xffffffff


	//   ....[213]....
        /*03c4*/ 	.word	0xffffffff


	//   ....[214]....
        /*03c8*/ 	.word	0xffffffff


	//   ....[215]....
        /*03cc*/ 	.word	0xffffffff


	//   ....[216]....
        /*03d0*/ 	.word	0xffffffff


	//   ....[217]....
        /*03d4*/ 	.word	0xffffffff


	//   ....[218]....
        /*03d8*/ 	.word	0xffffffff


	//   ....[219]....
        /*03dc*/ 	.word	0xffffffff


	//   ....[220]....
        /*03e0*/ 	.word	0xffffffff


	//   ....[221]....
        /*03e4*/ 	.word	0xffffffff


	//   ....[222]....
        /*03e8*/ 	.word	0xffffffff


	//   ....[223]....
        /*03ec*/ 	.word	0xffffffff


	//   ....[224]....
        /*03f0*/ 	.word	0xffffffff


	//   ....[225]....
        /*03f4*/ 	.word	0xffffffff


	//   ....[226]....
        /*03f8*/ 	.word	0xffffffff


	//   ....[227]....
        /*03fc*/ 	.word	0xffffffff


	//   ....[228]....
        /*0400*/ 	.word	0xffffffff


	//   ....[229]....
        /*0404*/ 	.word	0xffffffff


	//   ....[230]....
        /*0408*/ 	.word	0xffffffff


	//   ....[231]....
        /*040c*/ 	.word	0xffffffff


	//   ....[232]....
        /*0410*/ 	.word	0xffffffff


	//   ....[233]....
        /*0414*/ 	.word	0xffffffff


	//   ....[234]....
        /*0418*/ 	.word	0xffffffff


	//   ....[235]....
        /*041c*/ 	.word	0xffffffff


	//   ....[236]....
        /*0420*/ 	.word	0xffffffff


	//   ....[237]....
        /*0424*/ 	.word	0xffffffff


	//   ....[238]....
        /*0428*/ 	.word	0xffffffff


	//   ....[239]....
        /*042c*/ 	.word	0xffffffff


	//   ....[240]....
        /*0430*/ 	.word	0xffffffff


	//   ....[241]....
        /*0434*/ 	.word	0xffffffff


	//   ....[242]....
        /*0438*/ 	.word	0xffffffff


	//----- nvinfo : EIATTR_COOP_GROUP_INSTR_OFFSETS
	.align		4
.L_530:
        /*043c*/ 	.byte	0x04, 0x28
        /*043e*/ 	.short	(.L_532 - .L_531)


	//   ....[0]....
.L_531:
        /*0440*/ 	.word	0x00000090


	//   ....[1]....
        /*0444*/ 	.word	0x00002440


	//   ....[2]....
        /*0448*/ 	.word	0x000024b0


	//   ....[3]....
        /*044c*/ 	.word	0x000034a0


	//   ....[4]....
        /*0450*/ 	.word	0x000034b0


	//   ....[5]....
        /*0454*/ 	.word	0x000049d0


	//   ....[6]....
        /*0458*/ 	.word	0x00004a50


	//   ....[7]....
        /*045c*/ 	.word	0x00005ab0


	//   ....[8]....
        /*0460*/ 	.word	0x00005ac0


	//   ....[9]....
        /*0464*/ 	.word	0x00006a60


	//   ....[10]....
        /*0468*/ 	.word	0x00006a90


	//   ....[11]....
        /*046c*/ 	.word	0x00006c50


	//   ....[12]....
        /*0470*/ 	.word	0x00006c70


	//   ....[13]....
        /*0474*/ 	.word	0x00007150


	//   ....[14]....
        /*0478*/ 	.word	0x00007170


	//   ....[15]....
        /*047c*/ 	.word	0x00007300


	//   ....[16]....
        /*0480*/ 	.word	0x00007320


	//   ....[17]....
        /*0484*/ 	.word	0x00008620


	//   ....[18]....
        /*0488*/ 	.word	0x00008640


	//   ....[19]....
        /*048c*/ 	.word	0x00008820


	//   ....[20]....
        /*0490*/ 	.word	0x00008830


	//   ....[21]....
        /*0494*/ 	.word	0x00008a00


	//   ....[22]....
        /*0498*/ 	.word	0x00008a20


	//   ....[23]....
        /*049c*/ 	.word	0x00008bf0


	//   ....[24]....
        /*04a0*/ 	.word	0x00008c00


	//   ....[25]....
        /*04a4*/ 	.word	0x00009520


	//   ....[26]....
        /*04a8*/ 	.word	0x00009550


	//   ....[27]....
        /*04ac*/ 	.word	0x00009590


	//   ....[28]....
        /*04b0*/ 	.word	0x000095c0


	//   ....[29]....
        /*04b4*/ 	.word	0x00009b30


	//   ....[30]....
        /*04b8*/ 	.word	0x00009b40


	//   ....[31]....
        /*04bc*/ 	.word	0x00009d20


	//   ....[32]....
        /*04c0*/ 	.word	0x00009d30


	//   ....[33]....
        /*04c4*/ 	.word	0x0000aba0


	//   ....[34]....
        /*04c8*/ 	.word	0x0000abc0


	//   ....[35]....
        /*04cc*/ 	.word	0x0000ad80


	//   ....[36]....
        /*04d0*/ 	.word	0x0000ad90


	//   ....[37]....
        /*04d4*/ 	.word	0x0000b1c0


	//   ....[38]....
        /*04d8*/ 	.word	0x0000b840


	//   ....[39]....
        /*04dc*/ 	.word	0x0000bf30


	//   ....[40]....
        /*04e0*/ 	.word	0x0000bf60


	//   ....[41]....
        /*04e4*/ 	.word	0x0000bf70


	//   ....[42]....
        /*04e8*/ 	.word	0x0000bfa0


	//   ....[43]....
        /*04ec*/ 	.word	0x0000d610


	//   ....[44]....
        /*04f0*/ 	.word	0x0000d630


	//   ....[45]....
        /*04f4*/ 	.word	0x0000d7d0


	//   ....[46]....
        /*04f8*/ 	.word	0x0000d7e0


	//   ....[47]....
        /*04fc*/ 	.word	0x0000e870


	//   ....[48]....
        /*0500*/ 	.word	0x0000e890


	//   ....[49]....
        /*0504*/ 	.word	0x0000ea20


	//   ....[50]....
        /*0508*/ 	.word	0x0000ea30


	//   ....[51]....
        /*050c*/ 	.word	0x0000eca0


	//   ....[52]....
        /*0510*/ 	.word	0x0000f240


	//   ....[53]....
        /*0514*/ 	.word	0x0000f830


	//   ....[54]....
        /*0518*/ 	.word	0x0000f860


	//   ....[55]....
        /*051c*/ 	.word	0x0000f870


	//   ....[56]....
        /*0520*/ 	.word	0x0000f8a0


	//   ....[57]....
        /*0524*/ 	.word	0x000115e0


	//   ....[58]....
        /*0528*/ 	.word	0x00011600


	//   ....[59]....
        /*052c*/ 	.word	0x00011760


	//   ....[60]....
        /*0530*/ 	.word	0x00011770


	//   ....[61]....
        /*0534*/ 	.word	0x000127c0


	//   ....[62]....
        /*0538*/ 	.word	0x000127e0


	//   ....[63]....
        /*053c*/ 	.word	0x00012930


	//   ....[64]....
        /*0540*/ 	.word	0x00012940


	//   ....[65]....
        /*0544*/ 	.word	0x00012c20


	//   ....[66]....
        /*0548*/ 	.word	0x00012c50


	//   ....[67]....
        /*054c*/ 	.word	0x00012c60


	//   ....[68]....
        /*0550*/ 	.word	0x00012c90


	//   ....[69]....
        /*0554*/ 	.word	0x00014680


	//   ....[70]....
        /*0558*/ 	.word	0x000146a0


	//   ....[71]....
        /*055c*/ 	.word	0x000148a0


	//   ....[72]....
        /*0560*/ 	.word	0x000148b0


	//   ....[73]....
        /*0564*/ 	.word	0x00015900


	//   ....[74]....
        /*0568*/ 	.word	0x00015920


	//   ....[75]....
        /*056c*/ 	.word	0x00015a90


	//   ....[76]....
        /*0570*/ 	.word	0x00015aa0


	//   ....[77]....
        /*0574*/ 	.word	0x00015d10


	//   ....[78]....
        /*0578*/ 	.word	0x000162d0


	//   ....[79]....
        /*057c*/ 	.word	0x000168e0


	//   ....[80]....
        /*0580*/ 	.word	0x00016910


	//   ....[81]....
        /*0584*/ 	.word	0x00016920


	//   ....[82]....
        /*0588*/ 	.word	0x00016950


	//   ....[83]....
        /*058c*/ 	.word	0x00018130


	//   ....[84]....
        /*0590*/ 	.word	0x00018160


	//   ....[85]....
        /*0594*/ 	.word	0x00018170


	//   ....[86]....
        /*0598*/ 	.word	0x000181a0


	//   ....[87]....
        /*059c*/ 	.word	0x00019b60


	//   ....[88]....
        /*05a0*/ 	.word	0x00019b90


	//   ....[89]....
        /*05a4*/ 	.word	0x00019bb0


	//   ....[90]....
        /*05a8*/ 	.word	0x00019bc0


	//   ....[91]....
        /*05ac*/ 	.word	0x00019de0


	//   ....[92]....
        /*05b0*/ 	.word	0x00019df0


	//   ....[93]....
        /*05b4*/ 	.word	0x00019ff0


	//   ....[94]....
        /*05b8*/ 	.word	0x0001a020


	//   ....[95]....
        /*05bc*/ 	.word	0x0001a1e0


	//   ....[96]....
        /*05c0*/ 	.word	0x0001a210


	//   ....[97]....
        /*05c4*/ 	.word	0x0001a3d0


	//   ....[98]....
        /*05c8*/ 	.word	0x0001a3f0


	//   ....[99]....
        /*05cc*/ 	.word	0x0001ac70


	//   ....[100]....
        /*05d0*/ 	.word	0x0001ac90


	//   ....[101]....
        /*05d4*/ 	.word	0x0001ae60


	//   ....[102]....
        /*05d8*/ 	.word	0x0001ae70


	//   ....[103]....
        /*05dc*/ 	.word	0x0001b040


	//   ....[104]....
        /*05e0*/ 	.word	0x0001b060


	//   ....[105]....
        /*05e4*/ 	.word	0x0001b230


	//   ....[106]....
        /*05e8*/ 	.word	0x0001b240


	//   ....[107]....
        /*05ec*/ 	.word	0x0001b450


	//   ....[108]....
        /*05f0*/ 	.word	0x0001b4d0


	//   ....[109]....
        /*05f4*/ 	.word	0x0001b550


	//   ....[110]....
        /*05f8*/ 	.word	0x0001b5c0


	//   ....[111]....
        /*05fc*/ 	.word	0x0001b640


	//   ....[112]....
        /*0600*/ 	.word	0x0001b6c0


	//   ....[113]....
        /*0604*/ 	.word	0x0001b740


	//   ....[114]....
        /*0608*/ 	.word	0x0001b7b0


	//   ....[115]....
        /*060c*/ 	.word	0x0001b830


	//   ....[116]....
        /*0610*/ 	.word	0x0001b8b0


	//   ....[117]....
        /*0614*/ 	.word	0x0001b920


	//   ....[118]....
        /*0618*/ 	.word	0x0001b9a0


	//   ....[119]....
        /*061c*/ 	.word	0x0001ba20


	//   ....[120]....
        /*0620*/ 	.word	0x0001baa0


	//   ....[121]....
        /*0624*/ 	.word	0x0001bb10


	//   ....[122]....
        /*0628*/ 	.word	0x0001bb90


	//   ....[123]....
        /*062c*/ 	.word	0x0001bc10


	//   ....[124]....
        /*0630*/ 	.word	0x0001bc70


	//   ....[125]....
        /*0634*/ 	.word	0x0001bcc0


	//   ....[126]....
        /*0638*/ 	.word	0x0001bd10


	//   ....[127]....
        /*063c*/ 	.word	0x0001bd60


	//   ....[128]....
        /*0640*/ 	.word	0x0001bde0


	//   ....[129]....
        /*0644*/ 	.word	0x0001be60


	//   ....[130]....
        /*0648*/ 	.word	0x0001bee0


	//   ....[131]....
        /*064c*/ 	.word	0x0001bf50


	//   ....[132]....
        /*0650*/ 	.word	0x0001bfd0


	//   ....[133]....
        /*0654*/ 	.word	0x0001c050


	//   ....[134]....
        /*0658*/ 	.word	0x0001c0d0


	//   ....[135]....
        /*065c*/ 	.word	0x0001c140


	//   ....[136]....
        /*0660*/ 	.word	0x0001c1c0


	//   ....[137]....
        /*0664*/ 	.word	0x0001c240


	//   ....[138]....
        /*0668*/ 	.word	0x0001c290


	//   ....[139]....
        /*066c*/ 	.word	0x0001c2e0


	//   ....[140]....
        /*0670*/ 	.word	0x0001c330


	//   ....[141]....
        /*0674*/ 	.word	0x0001c370


	//   ....[142]....
        /*0678*/ 	.word	0x0001c3e0


	//   ....[143]....
        /*067c*/ 	.word	0x0001c460


	//   ....[144]....
        /*0680*/ 	.word	0x0001c4e0


	//   ....[145]....
        /*0684*/ 	.word	0x0001c550


	//   ....[146]....
        /*0688*/ 	.word	0x0001c5d0


	//   ....[147]....
        /*068c*/ 	.word	0x0001c650


	//   ....[148]....
        /*0690*/ 	.word	0x0001c6d0


	//   ....[149]....
        /*0694*/ 	.word	0x0001c740


	//   ....[150]....
        /*0698*/ 	.word	0x0001c790


	//   ....[151]....
        /*069c*/ 	.word	0x0001c7e0


	//   ....[152]....
        /*06a0*/ 	.word	0x0001c830


	//   ....[153]....
        /*06a4*/ 	.word	0x0001c870


	//   ....[154]....
        /*06a8*/ 	.word	0x0001c8e0


	//   ....[155]....
        /*06ac*/ 	.word	0x0001c960


	//   ....[156]....
        /*06b0*/ 	.word	0x0001c9d0


	//   ....[157]....
        /*06b4*/ 	.word	0x0001ca50


	//   ....[158]....
        /*06b8*/ 	.word	0x0001cad0


	//   ....[159]....
        /*06bc*/ 	.word	0x0001cb50


	//   ....[160]....
        /*06c0*/ 	.word	0x0001cbc0


	//   ....[161]....
        /*06c4*/ 	.word	0x0001cc40


	//   ....[162]....
        /*06c8*/ 	.word	0x0001ccc0


	//   ....[163]....
        /*06cc*/ 	.word	0x0001cd10


	//   ....[164]....
        /*06d0*/ 	.word	0x0001cd60


	//   ....[165]....
        /*06d4*/ 	.word	0x0001cdb0


	//   ....[166]....
        /*06d8*/ 	.word	0x0001cdf0


	//   ....[167]....
        /*06dc*/ 	.word	0x0001ce40


	//   ....[168]....
        /*06e0*/ 	.word	0x0001cea0


	//   ....[169]....
        /*06e4*/ 	.word	0x0001cef0


	//   ....[170]....
        /*06e8*/ 	.word	0x0001cf30


	//   ....[171]....
        /*06ec*/ 	.word	0x0001cfa0


	//   ....[172]....
        /*06f0*/ 	.word	0x0001d020


	//   ....[173]....
        /*06f4*/ 	.word	0x0001d0a0


	//   ....[174]....
        /*06f8*/ 	.word	0x0001d110


	//   ....[175]....
        /*06fc*/ 	.word	0x0001d190


	//   ....[176]....
        /*0700*/ 	.word	0x0001d210


	//   ....[177]....
        /*0704*/ 	.word	0x0001d290


	//   ....[178]....
        /*0708*/ 	.word	0x0001d300


	//   ....[179]....
        /*070c*/ 	.word	0x0001d700


	//   ....[180]....
        /*0710*/ 	.word	0x0001d720


	//   ....[181]....
        /*0714*/ 	.word	0x0001d740


	//   ....[182]....
        /*0718*/ 	.word	0x0001d750


	//   ....[183]....
        /*071c*/ 	.word	0x0001dcc0


	//   ....[184]....
        /*0720*/ 	.word	0x0001dcd0


	//   ....[185]....
        /*0724*/ 	.word	0x0001dce0


	//   ....[186]....
        /*0728*/ 	.word	0x0001dcf0


	//   ....[187]....
        /*072c*/ 	.word	0x0001e1e0


	//   ....[188]....
        /*0730*/ 	.word	0x0001e200


	//   ....[189]....
        /*0734*/ 	.word	0x0001e220


	//   ....[190]....
        /*0738*/ 	.word	0x0001e230


	//   ....[191]....
        /*073c*/ 	.word	0x0001e740


	//   ....[192]....
        /*0740*/ 	.word	0x0001e7a0


	//   ....[193]....
        /*0744*/ 	.word	0x0001e7b0


	//   ....[194]....
        /*0748*/ 	.word	0x0001e7c0


	//   ....[195]....
        /*074c*/ 	.word	0x000223b0


	//   ....[196]....
        /*0750*/ 	.word	0x000223d0


	//   ....[197]....
        /*0754*/ 	.word	0x000223f0


	//   ....[198]....
        /*0758*/ 	.word	0x00022400


	//   ....[199]....
        /*075c*/ 	.word	0x00022870


	//   ....[200]....
        /*0760*/ 	.word	0x00022880


	//   ....[201]....
        /*0764*/ 	.word	0x00022890


	//   ....[202]....
        /*0768*/ 	.word	0x000228a0


	//   ....[203]....
        /*076c*/ 	.word	0x00022c70


	//   ....[204]....
        /*0770*/ 	.word	0x00022c90


	//   ....[205]....
        /*0774*/ 	.word	0x00022cb0


	//   ....[206]....
        /*0778*/ 	.word	0x00022cc0


	//   ....[207]....
        /*077c*/ 	.word	0x000230b0


	//   ....[208]....
        /*0780*/ 	.word	0x00023110


	//   ....[209]....
        /*0784*/ 	.word	0x00023120


	//   ....[210]....
        /*0788*/ 	.word	0x00023130


	//   ....[211]....
        /*078c*/ 	.word	0x000272e0


	//   ....[212]....
        /*0790*/ 	.word	0x00027360


	//   ....[213]....
        /*0794*/ 	.word	0x000273e0


	//   ....[214]....
        /*0798*/ 	.word	0x00027450


	//   ....[215]....
        /*079c*/ 	.word	0x000274d0


	//   ....[216]....
        /*07a0*/ 	.word	0x00027540


	//   ....[217]....
        /*07a4*/ 	.word	0x000275c0


	//   ....[218]....
        /*07a8*/ 	.word	0x00027630


	//   ....[219]....
        /*07ac*/ 	.word	0x000276b0


	//   ....[220]....
        /*07b0*/ 	.word	0x00027730


	//   ....[221]....
        /*07b4*/ 	.word	0x000277b0


	//   ....[222]....
        /*07b8*/ 	.word	0x00027820


	//   ....[223]....
        /*07bc*/ 	.word	0x000278a0


	//   ....[224]....
        /*07c0*/ 	.word	0x00027920


	//   ....[225]....
        /*07c4*/ 	.word	0x00027990


	//   ....[226]....
        /*07c8*/ 	.word	0x00027a00


	//   ....[227]....
        /*07cc*/ 	.word	0x00027a80


	//   ....[228]....
        /*07d0*/ 	.word	0x00027b00


	//   ....[229]....
        /*07d4*/ 	.word	0x00027b80


	//   ....[230]....
        /*07d8*/ 	.word	0x00027bf0


	//   ....[231]....
        /*07dc*/ 	.word	0x00027c70


	//   ....[232]....
        /*07e0*/ 	.word	0x00027ce0


	//   ....[233]....
        /*07e4*/ 	.word	0x00027d50


	//   ....[234]....
        /*07e8*/ 	.word	0x00027dc0


	//   ....[235]....
        /*07ec*/ 	.word	0x00027e40


	//   ....[236]....
        /*07f0*/ 	.word	0x00027ec0


	//   ....[237]....
        /*07f4*/ 	.word	0x00027f40


	//   ....[238]....
        /*07f8*/ 	.word	0x00027fb0


	//   ....[239]....
        /*07fc*/ 	.word	0x00028030


	//   ....[240]....
        /*0800*/ 	.word	0x000280b0


	//   ....[241]....
        /*0804*/ 	.word	0x00028120


	//   ....[242]....
        /*0808*/ 	.word	0x00028190


	//----- nvinfo : EIATTR_EXIT_INSTR_OFFSETS
	.align		4
.L_532:
        /*080c*/ 	.byte	0x04, 0x1c
        /*080e*/ 	.short	(.L_534 - .L_533)


	//   ....[0]....
.L_533:
        /*0810*/ 	.word	0x00000350


	//   ....[1]....
        /*0814*/ 	.word	0x0001a400


	//   ....[2]....
        /*0818*/ 	.word	0x0001a540


	//   ....[3]....
        /*081c*/ 	.word	0x0001a5a0


	//   ....[4]....
        /*0820*/ 	.word	0x0001b280


	//   ....[5]....
        /*0824*/ 	.word	0x0001b390


	//   ....[6]....
        /*0828*/ 	.word	0x0001b3f0


	//----- nvinfo : EIATTR_CTAIDZ_USED
	.align		4
.L_534:
        /*082c*/ 	.byte	0x01, 0x04
	.zero		2


	//----- nvinfo : EIATTR_MAX_THREADS
	.align		4
        /*0830*/ 	.byte	0x04, 0x05
        /*0832*/ 	.short	(.L_536 - .L_535)
.L_535:
        /*0834*/ 	.word	0x00000100
        /*0838*/ 	.word	0x00000001
        /*083c*/ 	.word	0x00000001


	//----- nvinfo : EIATTR_CRS_STACK_SIZE
	.align		4
.L_536:
        /*0840*/ 	.byte	0x04, 0x1e
        /*0842*/ 	.short	(.L_538 - .L_537)
.L_537:
        /*0844*/ 	.word	0x00000000
.L_538:


//--------------------- .nv.info._ZN7cutlass13device_kernelIN5flash19enable_sm80_to_sm89INS1_16FlashAttnFwdSm80INS1_25CollectiveMainloopFwdSm80ILi8ELi1ELb0EN4cute5tupleIJNS5_1CILi128EEENS7_ILi96EEENS7_ILi256EEEEEELi256ENS_10bfloat16_tEfNS_4arch4Sm80ELb1ELb0ELb1ELb0ELb1ELb0ELb1ELb0EEENS1_21CollectiveEpilogueFwdINS6_IJS8_SA_S9_EEENS6_IJNS7_ILi1EEESI_SI_EEESC_SE_Li256ELb0ELb1ELb0ELb0EEENS1_30DynamicPersistentTileSchedulerILi256ELi256ELb0ELb1ELb0EEEEEEEEEvNT_6ParamsE --------------------------
	.section	.nv.info._ZN7cutlass13device_kernelIN5flash19enable_sm80_to_sm89INS1_16FlashAttnFwdSm80INS1_25CollectiveMainloopFwdSm80ILi8ELi1ELb0EN4cute5tupleIJNS5_1CILi128EEENS7_ILi96EEENS7_ILi256EEEEEELi256ENS_10bfloat16_tEfNS_4arch4Sm80ELb1ELb0ELb1ELb0ELb1ELb0ELb1ELb0EEENS1_21CollectiveEpilogueFwdINS6_IJS8_SA_S9_EEENS6_IJNS7_ILi1EEESI_SI_EEESC_SE_Li256ELb0ELb1ELb0ELb0EEENS1_30DynamicPersistentTileSchedulerILi256ELi256ELb0ELb1ELb0EEEEEEEEEvNT_6ParamsE,"",@"SHT_CUDA_INFO"
	.sectionflags	@""
	.align	4


	//----- nvinfo : EIATTR_CUDA_API_VERSION
	.align		4
        /*0000*/ 	.byte	0x04, 0x37
        /*0002*/ 	.short	(.L_540 - .L_539)
.L_539:
        /*0004*/ 	.word	0x00000082


	//----- nvinfo : EIATTR_SW2861232_WAR
	.align		4
.L_540:
        /*0008*/ 	.byte	0x01, 0x35
	.zero		2


	//----- nvinfo : EIATTR_PARAM_CBANK
	.align		4
        /*000c*/ 	.byte	0x04, 0x0a
        /*000e*/ 	.short	(.L_542 - .L_541)
	.align		4
.L_541:
        /*0010*/ 	.word	index@(.nv.constant0._ZN7cutlass13device_kernelIN5flash19enable_sm80_to_sm89INS1_16FlashAttnFwdSm80INS1_25CollectiveMainloopFwdSm80ILi8ELi1ELb0EN4cute5tupleIJNS5_1CILi128EEENS7_ILi96EEENS7_ILi256EEEEEELi256ENS_10bfloat16_tEfNS_4arch4Sm80ELb1ELb0ELb1ELb0ELb1ELb0ELb1ELb0EEENS1_21CollectiveEpilogueFwdINS6_IJS8_SA_S9_EEENS6_IJNS7_ILi1EEESI_SI_EEESC_SE_Li256ELb0ELb1ELb0ELb0EEENS1_30DynamicPersistentTileSchedulerILi256ELi256ELb0ELb1ELb0EEEEEEEEEvNT_6ParamsE)
        /*0014*/ 	.short	0x0160
        /*0016*/ 	.short	0x0428


	//----- nvinfo : EIATTR_CBANK_PARAM_SIZE
	.align		4
.L_542:
        /*0018*/ 	.byte	0x03, 0x19
        /*001a*/ 	.short	0x0428


	//----- nvinfo : EIATTR_KPARAM_INFO
	.align		4
        /*001c*/ 	.byte	0x04, 0x17
        /*001e*/ 	.short	(.L_544 - .L_543)
.L_543:
        /*0020*/ 	.word	0x00000000
        /*0024*/ 	.short	0x0000
        /*0026*/ 	.short	0x0000
        /*0028*/ 	.byte	0x00, 0xf0, 0xa1, 0x10


	//----- nvinfo : EIATTR_MAXREG_COUNT
	.align		4
.L_544:
        /*002c*/ 	.byte	0x03, 0x1b
        /*002e*/ 	.short	0x00ff


	//----- nvinfo : EIATTR_NUM_BARRIERS
	.align		4
        /*0030*/ 	.byte	0x02, 0x4c
        /*0032*/ 	.byte	0x06
	.zero		1


	//----- nvinfo : EIATTR_ANNOTATIONS
	.align		4
        /*0034*/ 	.byte	0x04, 0x55
        /*0036*/ 	.short	(.L_546 - .L_545)


	//   ....[0]....
.L_545:
        /* <DEDUP_REMOVED lines=77> */


	//----- nvinfo : EIATTR_MERCURY_ISA_VERSION
	.align		4
.L_546:
        /*04f0*/ 	.byte	0x03, 0x5f
        /*04f2*/ 	.short	0x0000


	//----- nvinfo : EIATTR_INT_WARP_WIDE_INSTR_OFFSETS
	.align		4
        /*04f4*/ 	.byte	0x04, 0x31
        /*04f6*/ 	.short	(.L_548 - .L_547)


	//   ....[0]....
.L_547:
        /*04f8*/ 	.word	0x000130d0


	//   ....[1]....
        /*04fc*/ 	.word	0x00013150


	//----- nvinfo : EIATTR_COOP_GROUP_MASK_REGIDS
	.align		4
.L_548:
        /*0500*/ 	.byte	0x04, 0x29
        /*0502*/ 	.short	(.L_550 - .L_549)


	//   ....[0]....
.L_549:
        /*0504*/ 	.word	0xffffffff


	//   ....[1]....
        /*0508*/ 	.word	0xffffffff


	//   ....[2]....
        /*050c*/ 	.word	0xffffffff


	//   ....[3]....
        /*0510*/ 	.word	0xffffffff


	//   ....[4]....
        /*0514*/ 	.word	0xffffffff


	//   ....[5]....
        /*0518*/ 	.word	0xffffffff


	//   ....[6]....
        /*051c*/ 	.word	0xffffffff


	//   ....[7]....
        /*0520*/ 	.word	0xffffffff


	//   ....[8]....
        /*0524*/ 	.word	0xffffffff


	//   ....[9]....
        /*0528*/ 	.word	0xffffffff


	//   ....[10]....
        /*052c*/ 	.word	0xffffffff


	//   ....[11]....
        /*0530*/ 	.word	0xffffffff


	//   ....[12]....
        /*0534*/ 	.word	0xffffffff


	//   ....[13]....
        /*0538*/ 	.word	0xffffffff


	//   ....[14]....
        /*053c*/ 	.word	0xffffffff


	//   ....[15]....
        /*0540*/ 	.word	0xffffffff


	//   ....[16]....
        /*0544*/ 	.word	0xffffffff


	//   ....[17]....
        /*0548*/ 	.word	0xffffffff


	//   ....[18]....
        /*054c*/ 	.word	0xffffffff


	//   ....[19]....
        /*0550*/ 	.word	0xffffffff


	//   ....[20]....
        /*0554*/ 	.word	0xffffffff


	//   ....[21]....
        /*0558*/ 	.word	0xffffffff


	//   ....[22]....
        /*055c*/ 	.word	0xffffffff


	//   ....[23]....
        /*0560*/ 	.word	0xffffffff


	//   ....[24]....
        /*0564*/ 	.word	0xffffffff


	//   ....[25]....
        /*0568*/ 	.word	0xffffffff


	//   ....[26]....
        /*056c*/ 	.word	0xffffffff


	//   ....[27]....
        /*0570*/ 	.word	0xffffffff


	//   ....[28]....
        /*0574*/ 	.word	0xffffffff


	//   ....[29]....
        /*0578*/ 	.word	0xffffffff


	//   ....[30]....
        /*057c*/ 	.word	0xffffffff


	//   ....[31]....
        /*0580*/ 	.word	0xffffffff


	//   ....[32]....
        /*0584*/ 	.word	0xffffffff


	//   ....[33]....
        /*0588*/ 	.word	0xffffffff


	//   ....[34]....
        /*058c*/ 	.word	0xffffffff


	//   ....[35]....
        /*0590*/ 	.word	0xffffffff


	//   ....[36]....
        /*0594*/ 	.word	0xffffffff


	//   ....[37]....
        /*0598*/ 	.word	0xffffffff


	//   ....[38]....
        /*059c*/ 	.word	0xffffffff


	//   ....[39]....
        /*05a0*/ 	.word	0xffffffff


	//   ....[40]....
        /*05a4*/ 	.word	0xffffffff


	//   ....[41]....
        /*05a8*/ 	.word	0xffffffff


	//   ....[42]....
        /*05ac*/ 	.word	0xffffffff


	//   ....[43]....
        /*05b0*/ 	.word	0xffffffff


	//   ....[44]....
        /*05b4*/ 	.word	0xffffffff


	//   ....[45]....
        /*05b8*/ 	.word	0xffffffff


	//   ....[46]....
        /*05bc*/ 	.word	0xffffffff


	//   ....[47]....
        /*05c0*/ 	.word	0xffffffff


	//   ....[48]....
        /*05c4*/ 	.word	0xffffffff


	//   ....[49]....
        /*05c8*/ 	.word	0xffffffff


	//   ....[50]....
        /*05cc*/ 	.word	0xffffffff


	//   ....[51]....
        /*05d0*/ 	.word	0xffffffff


	//   ....[52]....
        /*05d4*/ 	.word	0xffffffff


	//   ....[53]....
        /*05d8*/ 	.word	0xffffffff


	//   ....[54]....
        /*05dc*/ 	.word	0xffffffff


	//   ....[55]....
        /*05e0*/ 	.word	0xffffffff


	//   ....[56]....
        /*05e4*/ 	.word	0xffffffff


	//   ....[57]....
        /*05e8*/ 	.word	0xffffffff


	//   ....[58]....
        /*05ec*/ 	.word	0xffffffff


	//   ....[59]....
        /*05f0*/ 	.word	0xffffffff


	//   ....[60]....
        /*05f4*/ 	.word	0xffffffff


	//   ....[61]....
        /*05f8*/ 	.word	0xffffffff


	//   ....[62]....
        /*05fc*/ 	.word	0xffffffff


	//   ....[63]....
        /*0600*/ 	.word	0xffffffff


	//   ....[64]....
        /*0604*/ 	.word	0xffffffff


	//   ....[65]....
        /*0608*/ 	.word	0xffffffff


	//   ....[66]....
        /*060c*/ 	.word	0xffffffff


	//   ....[67]....
        /*0610*/ 	.word	0xffffffff


	//   ....[68]....
        /*0614*/ 	.word	0xffffffff


	//   ....[69]....
        /*0618*/ 	.word	0xffffffff


	//   ....[70]....
        /*061c*/ 	.word	0xffffffff


	//   ....[71]....
        /*0620*/ 	.word	0xffffffff


	//   ....[72]....
        /*0624*/ 	.word	0xffffffff


	//   ....[73]....
        /*0628*/ 	.word	0xffffffff


	//   ....[74]....
        /*062c*/ 	.word	0xffffffff


	//   ....[75]....
        /*0630*/ 	.word	0xffffffff


	//   ....[76]....
        /*0634*/ 	.word	0xffffffff


	//   ....[77]....
        /*0638*/ 	.word	0xffffffff


	//   ....[78]....
        /*063c*/ 	.word	0xffffffff


	//   ....[79]....
        /*0640*/ 	.word	0xffffffff


	//   ....[80]....
        /*0644*/ 	.word	0xffffffff


	//   ....[81]....
        /*0648*/ 	.word	0xffffffff


	//   ....[82]....
        /*064c*/ 	.word	0xffffffff


	//   ....[83]....
        /*0650*/ 	.word	0xffffffff


	//   ....[84]....
        /*0654*/ 	.word	0xffffffff


	//   ....[85]....
        /*0658*/ 	.word	0xffffffff


	//   ....[86]....
        /*065c*/ 	.word	0xffffffff


	//   ....[87]....
        /*0660*/ 	.word	0xffffffff


	//   ....[88]....
        /*0664*/ 	.word	0xffffffff


	//   ....[89]....
        /*0668*/ 	.word	0xffffffff


	//   ....[90]....
        /*066c*/ 	.word	0xffffffff


	//   ....[91]....
        /*0670*/ 	.word	0xffffffff


	//   ....[92]....
        /*0674*/ 	.word	0xffffffff


	//   ....[93]....
        /*0678*/ 	.word	0xffffffff


	//   ....[94]....
        /*067c*/ 	.word	0xffffffff


	//   ....[95]....
        /*0680*/ 	.word	0xffffffff


	//   ....[96]....
        /*0684*/ 	.word	0xffffffff


	//   ....[97]....
        /*0688*/ 	.word	0xffffffff


	//   ....[98]....
        /*068c*/ 	.word	0xffffffff


	//   ....[99]....
        /*0690*/ 	.word	0xffffffff


	//   ....[100]....
        /*0694*/ 	.word	0xffffffff


	//   ....[101]....
        /*0698*/ 	.word	0xffffffff


	//   ....[102]....
        /*069c*/ 	.word	0xffffffff


	//   ....[103]....
        /*06a0*/ 	.word	0xffffffff


	//   ....[104]....
        /*06a4*/ 	.word	0xffffffff


	//   ....[105]....
        /*06a8*/ 	.word	0xffffffff


	//   ....[106]....
        /*06ac*/ 	.word	0xffffffff


	//   ....[107]....
        /*06b0*/ 	.word	0xffffffff


	//   ....[108]....
        /*06b4*/ 	.word	0xffffffff


	//   ....[109]....
        /*06b8*/ 	.word	0xffffffff


	//   ....[110]....
        /*06bc*/ 	.word	0xffffffff


	//   ....[111]....
        /*06c0*/ 	.word	0xffffffff


	//   ....[112]....
        /*06c4*/ 	.word	0xffffffff


	//   ....[113]....
        /*06c8*/ 	.word	0xffffffff


	//   ....[114]....
        /*06cc*/ 	.word	0xffffffff


	//   ....[115]....
        /*06d0*/ 	.word	0xffffffff


	//   ....[116]....
        /*06d4*/ 	.word	0xffffffff


	//   ....[117]....
        /*06d8*/ 	.word	0xffffffff


	//   ....[118]....
        /*06dc*/ 	.word	0xffffffff


	//   ....[119]....
        /*06e0*/ 	.word	0xffffffff


	//   ....[120]....
        /*06e4*/ 	.word	0xffffffff


	//   ....[121]....
        /*06e8*/ 	.word	0xffffffff


	//   ....[122]....
        /*06ec*/ 	.word	0xffffffff


	//   ....[123]....
        /*06f0*/ 	.word	0xffffffff


	//   ....[124]....
        /*06f4*/ 	.word	0xffffffff


	//   ....[125]....
        /*06f8*/ 	.word	0xffffffff


	//   ....[126]....
        /*06fc*/ 	.word	0xffffffff


	//   ....[127]....
        /*0700*/ 	.word	0xffffffff


	//   ....[128]....
        /*0704*/ 	.word	0xffffffff


	//   ....[129]....
        /*0708*/ 	.word	0xffffffff


	//   ....[130]....
        /*070c*/ 	.word	0xffffffff


	//   ....[131]....
        /*0710*/ 	.word	0xffffffff


	//   ....[132]....
        /*0714*/ 	.word	0xffffffff


	//   ....[133]....
        /*0718*/ 	.word	0xffffffff


	//   ....[134]....
        /*071c*/ 	.word	0xffffffff


	//   ....[135]....
        /*0720*/ 	.word	0xffffffff


	//   ....[136]....
        /*0724*/ 	.word	0xffffffff


	//   ....[137]....
        /*0728*/ 	.word	0xffffffff


	//   ....[138]....
        /*072c*/ 	.word	0xffffffff


	//   ....[139]....
        /*0730*/ 	.word	0xffffffff


	//   ....[140]....
        /*0734*/ 	.word	0xffffffff


	//   ....[141]....
        /*0738*/ 	.word	0xffffffff


	//   ....[142]....
        /*073c*/ 	.word	0xffffffff


	//   ....[143]....
        /*0740*/ 	.word	0xffffffff


	//   ....[144]....
        /*0744*/ 	.word	0xffffffff


	//   ....[145]....
        /*0748*/ 	.word	0xffffffff


	//   ....[146]....
        /*074c*/ 	.word	0xffffffff


	//   ....[147]....
        /*0750*/ 	.word	0xffffffff


	//   ....[148]....
        /*0754*/ 	.word	0xffffffff


	//   ....[149]....
        /*0758*/ 	.word	0xffffffff


	//   ....[150]....
        /*075c*/ 	.word	0xffffffff


	//   ....[151]....
        /*0760*/ 	.word	0xffffffff


	//   ....[152]....
        /*0764*/ 	.word	0xffffffff


	//   ....[153]....
        /*0768*/ 	.word	0xffffffff


	//   ....[154]....
        /*076c*/ 	.word	0xffffffff


	//----- nvinfo : EIATTR_COOP_GROUP_INSTR_OFFSETS
	.align		4
.L_550:
        /*0770*/ 	.byte	0x04, 0x28
        /*0772*/ 	.short	(.L_552 - .L_551)


	//   ....[0]....
.L_551:
        /*0774*/ 	.word	0x00000050


	//   ....[1]....
        /*0778*/ 	.word	0x00001550


	//   ....[2]....
        /*077c*/ 	.word	0x00001570


	//   ....[3]....
        /*0780*/ 	.word	0x000017e0


	//   ....[4]....
        /*0784*/ 	.word	0x000017f0


	//   ....[5]....
        /*0788*/ 	.word	0x000019f0


	//   ....[6]....
        /*078c*/ 	.word	0x00001a10


	//   ....[7]....
        /*0790*/ 	.word	0x00001c10


	//   ....[8]....
        /*0794*/ 	.word	0x00001c20


	//   ....[9]....
        /*0798*/ 	.word	0x00002270


	//   ....[10]....
        /*079c*/ 	.word	0x00002290


	//   ....[11]....
        /*07a0*/ 	.word	0x000022a0


	//   ....[12]....
        /*07a4*/ 	.word	0x000022d0


	//   ....[13]....
        /*07a8*/ 	.word	0x00002410


	//   ....[14]....
        /*07ac*/ 	.word	0x00002450


	//   ....[15]....
        /*07b0*/ 	.word	0x00002730


	//   ....[16]....
        /*07b4*/ 	.word	0x00002750


	//   ....[17]....
        /*07b8*/ 	.word	0x00002760


	//   ....[18]....
        /*07bc*/ 	.word	0x00002780


	//   ....[19]....
        /*07c0*/ 	.word	0x00002a70


	//   ....[20]....
        /*07c4*/ 	.word	0x00002ab0


	//   ....[21]....
        /*07c8*/ 	.word	0x00004700


	//   ....[22]....
        /*07cc*/ 	.word	0x00004720


	//   ....[23]....
        /*07d0*/ 	.word	0x00004750


	//   ....[24]....
        /*07d4*/ 	.word	0x00004770


	//   ....[25]....
        /*07d8*/ 	.word	0x000048d0


	//   ....[26]....
        /*07dc*/ 	.word	0x00004950


	//   ....[27]....
        /*07e0*/ 	.word	0x00004c30


	//   ....[28]....
        /*07e4*/ 	.word	0x00004f70


	//   ....[29]....
        /*07e8*/ 	.word	0x00005570


	//   ....[30]....
        /*07ec*/ 	.word	0x00005590


	//   ....[31]....
        /*07f0*/ 	.word	0x000055b0


	//   ....[32]....
        /*07f4*/ 	.word	0x000055d0


	//   ....[33]....
        /*07f8*/ 	.word	0x00007f10


	//   ....[34]....
        /*07fc*/ 	.word	0x00007f30


	//   ....[35]....
        /*0800*/ 	.word	0x00007f60


	//   ....[36]....
        /*0804*/ 	.word	0x00007fc0


	//   ....[37]....
        /*0808*/ 	.word	0x00008090


	//   ....[38]....
        /*080c*/ 	.word	0x00008150


	//   ....[39]....
        /*0810*/ 	.word	0x00009f60


	//   ....[40]....
        /*0814*/ 	.word	0x00009f80


	//   ....[41]....
        /*0818*/ 	.word	0x00009fb0


	//   ....[42]....
        /*081c*/ 	.word	0x0000a010


	//   ....[43]....
        /*0820*/ 	.word	0x0000a0e0


	//   ....[44]....
        /*0824*/ 	.word	0x0000a1a0


	//   ....[45]....
        /*0828*/ 	.word	0x0000a4c0


	//   ....[46]....
        /*082c*/ 	.word	0x0000a800


	//   ....[47]....
        /*0830*/ 	.word	0x0000ae00


	//   ....[48]....
        /*0834*/ 	.word	0x0000ae20


	//   ....[49]....
        /*0838*/ 	.word	0x0000ae40


	//   ....[50]....
        /*083c*/ 	.word	0x0000ae60


	//   ....[51]....
        /*0840*/ 	.word	0x0000d970


	//   ....[52]....
        /*0844*/ 	.word	0x0000d980


	//   ....[53]....
        /*0848*/ 	.word	0x0000d9e0


	//   ....[54]....
        /*084c*/ 	.word	0x0000da30


	//   ....[55]....
        /*0850*/ 	.word	0x0000da80


	//   ....[56]....
        /*0854*/ 	.word	0x0000db90


	//   ....[57]....
        /*0858*/ 	.word	0x0000f950


	//   ....[58]....
        /*085c*/ 	.word	0x0000f970


	//   ....[59]....
        /*0860*/ 	.word	0x0000fa70


	//   ....[60]....
        /*0864*/ 	.word	0x0000fa90


	//   ....[61]....
        /*0868*/ 	.word	0x0000fac0


	//   ....[62]....
        /*086c*/ 	.word	0x0000fb50


	//   ....[63]....
        /*0870*/ 	.word	0x0000ffe0


	//   ....[64]....
        /*0874*/ 	.word	0x0000fff0


	//   ....[65]....
        /*0878*/ 	.word	0x00010020


	//   ....[66]....
        /*087c*/ 	.word	0x00010030


	//   ....[67]....
        /*0880*/ 	.word	0x00012680


	//   ....[68]....
        /*0884*/ 	.word	0x000126d0


	//   ....[69]....
        /*0888*/ 	.word	0x000126f0


	//   ....[70]....
        /*088c*/ 	.word	0x00012710


	//   ....[71]....
        /*0890*/ 	.word	0x00013b30


	//   ....[72]....
        /*0894*/ 	.word	0x00013f10


	//   ....[73]....
        /*0898*/ 	.word	0x00013f30


	//   ....[74]....
        /*089c*/ 	.word	0x00013f50


	//   ....[75]....
        /*08a0*/ 	.word	0x00013f60


	//   ....[76]....
        /*08a4*/ 	.word	0x000141e0


	//   ....[77]....
        /*08a8*/ 	.word	0x00014200


	//   ....[78]....
        /*08ac*/ 	.word	0x00014380


	//   ....[79]....
        /*08b0*/ 	.word	0x000143b0


	//   ....[80]....
        /*08b4*/ 	.word	0x000144f0


	//   ....[81]....
        /*08b8*/ 	.word	0x00014520


	//   ....[82]....
        /*08bc*/ 	.word	0x00014660


	//   ....[83]....
        /*08c0*/ 	.word	0x00014680


	//   ....[84]....
        /*08c4*/ 	.word	0x00014c50


	//   ....[85]....
        /*08c8*/ 	.word	0x00014c70


	//   ....[86]....
        /*08cc*/ 	.word	0x00014ef0


	//   ....[87]....
        /*08d0*/ 	.word	0x00014f00


	//   ....[88]....
        /*08d4*/ 	.word	0x00015110


	//   ....[89]....
        /*08d8*/ 	.word	0x00015130


	//   ....[90]....
        /*08dc*/ 	.word	0x00015340


	//   ....[91]....
        /*08e0*/ 	.word	0x00015350


	//   ....[92]....
        /*08e4*/ 	.word	0x000155d0


	//   ....[93]....
        /*08e8*/ 	.word	0x000156e0


	//   ....[94]....
        /*08ec*/ 	.word	0x00015750


	//   ....[95]....
        /*08f0*/ 	.word	0x000157d0


	//   ....[96]....
        /*08f4*/ 	.word	0x00015840


	//   ....[97]....
        /*08f8*/ 	.word	0x000158c0


	//   ....[98]....
        /*08fc*/ 	.word	0x00015940


	//   ....[99]....
        /*0900*/ 	.word	0x000159c0


	//   ....[100]....
        /*0904*/ 	.word	0x00015a30


	//   ....[101]....
        /*0908*/ 	.word	0x00015aa0


	//   ....[102]....
        /*090c*/ 	.word	0x00015b10


	//   ....[103]....
        /*0910*/ 	.word	0x00015d10


	//   ....[104]....
        /*0914*/ 	.word	0x00015d80


	//   ....[105]....
        /*0918*/ 	.word	0x00015f90


	//   ....[106]....
        /*091c*/ 	.word	0x00016000


	//   ....[107]....
        /*0920*/ 	.word	0x00016070


	//   ....[108]....
        /*0924*/ 	.word	0x000160f0


	//   ....[109]....
        /*0928*/ 	.word	0x00016730


	//   ....[110]....
        /*092c*/ 	.word	0x00016780


	//   ....[111]....
        /*0930*/ 	.word	0x000167d0


	//   ....[112]....
        /*0934*/ 	.word	0x00016810


	//   ....[113]....
        /*0938*/ 	.word	0x00016880


	//   ....[114]....
        /*093c*/ 	.word	0x000168f0


	//   ....[115]....
        /*0940*/ 	.word	0x00016af0


	//   ....[116]....
        /*0944*/ 	.word	0x00016b60


	//   ....[117]....
        /*0948*/ 	.word	0x00016d70


	//   ....[118]....
        /*094c*/ 	.word	0x00016de0


	//   ....[119]....
        /*0950*/ 	.word	0x00016e50


	//   ....[120]....
        /*0954*/ 	.word	0x00016ec0


	//   ....[121]....
        /*0958*/ 	.word	0x000170c0


	//   ....[122]....
        /*095c*/ 	.word	0x00017130


	//   ....[123]....
        /*0960*/ 	.word	0x00017340


	//   ....[124]....
        /*0964*/ 	.word	0x000173b0


	//   ....[125]....
        /*0968*/ 	.word	0x00017420


	//   ....[126]....
        /*096c*/ 	.word	0x000174a0


	//   ....[127]....
        /*0970*/ 	.word	0x00017ae0


	//   ....[128]....
        /*0974*/ 	.word	0x00017b20


	//   ....[129]....
        /*0978*/ 	.word	0x00017b70


	//   ....[130]....
        /*097c*/ 	.word	0x00017bb0


	//   ....[131]....
        /*0980*/ 	.word	0x00017c10


	//   ....[132]....
        /*0984*/ 	.word	0x00017c80


	//   ....[133]....
        /*0988*/ 	.word	0x00017cf0


	//   ....[134]....
        /*098c*/ 	.word	0x00017e80


	//   ....[135]....
        /*0990*/ 	.word	0x00017ef0


	//   ....[136]....
        /*0994*/ 	.word	0x00018080


	//   ....[137]....
        /*0998*/ 	.word	0x000180f0


	//   ....[138]....
        /*099c*/ 	.word	0x00018140


	//   ....[139]....
        /*09a0*/ 	.word	0x00018180


	//   ....[140]....
        /*09a4*/ 	.word	0x000181d0


	//   ....[141]....
        /*09a8*/ 	.word	0x00018210


	//   ....[142]....
        /*09ac*/ 	.word	0x00018260


	//   ....[143]....
        /*09b0*/ 	.word	0x000182c0


	//   ....[144]....
        /*09b4*/ 	.word	0x00018310


	//   ....[145]....
        /*09b8*/ 	.word	0x00018360


	//   ....[146]....
        /*09bc*/ 	.word	0x000183d0


	//   ....[147]....
        /*09c0*/ 	.word	0x00018440


	//   ....[148]....
        /*09c4*/ 	.word	0x000184c0


	//   ....[149]....
        /*09c8*/ 	.word	0x00018530


	//   ....[150]....
        /*09cc*/ 	.word	0x000185b0


	//   ....[151]....
        /*09d0*/ 	.word	0x00018630


	//   ....[152]....
        /*09d4*/ 	.word	0x000186b0


	//   ....[153]....
        /*09d8*/ 	.word	0x00018720


	//   ....[154]....
        /*09dc*/ 	.word	0x00018790


	//----- nvinfo : EIATTR_EXIT_INSTR_OFFSETS
	.align		4
.L_552:
        /*09e0*/ 	.byte	0x04, 0x1c
        /*09e2*/ 	.short	(.L_554 - .L_553)


	//   ....[0]....
.L_553:
        /*09e4*/ 	.word	0x000000a0


	//   ....[1]....
        /*09e8*/ 	.word	0x00015690


	//----- nvinfo : EIATTR_MAX_THREADS
	.align		4
.L_554:
        /*09ec*/ 	.byte	0x04, 0x05
        /*09ee*/ 	.short	(.L_556 - .L_555)
.L_555:
        /*09f0*/ 	.word	0x00000100
        /*09f4*/ 	.word	0x00000001
        /*09f8*/ 	.word	0x00000001


	//----- nvinfo : EIATTR_CRS_STACK_SIZE
	.align		4
.L_556:
        /*09fc*/ 	.byte	0x04, 0x1e
        /*09fe*/ 	.short	(.L_558 - .L_557)
.L_557:
        /*0a00*/ 	.word	0x00000000
.L_558:


//--------------------- .nv.info._ZN7cutlass13device_kernelIN5flash19enable_sm80_to_sm89INS1_16FlashAttnFwdSm80INS1_25CollectiveMainloopFwdSm80ILi8ELi1ELb0EN4cute5tupleIJNS5_1CILi128EEENS7_ILi96EEENS7_ILi256EEEEEELi256ENS_10bfloat16_tEfNS_4arch4Sm80ELb1ELb0ELb1ELb1ELb1ELb0ELb1ELb0EEENS1_21CollectiveEpilogueFwdINS6_IJS8_SA_S9_EEENS6_IJNS7_ILi1EEESI_SI_EEESC_SE_Li256ELb1ELb1ELb0ELb0EEENS1_19SingleTileSchedulerILb1ELb0ELb1ELi128EEEEEEEEEvNT_6ParamsE --------------------------
	.section	.nv.info._ZN7cutlass13device_kernelIN5flash19enable_sm80_to_sm89INS1_16FlashAttnFwdSm80INS1_25CollectiveMainloopFwdSm80ILi8ELi1ELb0EN4cute5tupleIJNS5_1CILi128EEENS7_ILi96EEENS7_ILi256EEEEEELi256ENS_10bfloat16_tEfNS_4arch4Sm80ELb1ELb0ELb1ELb1ELb1ELb0ELb1ELb0EEENS1_21CollectiveEpilogueFwdINS6_IJS8_SA_S9_EEENS6_IJNS7_ILi1EEESI_SI_EEESC_SE_Li256ELb1ELb1ELb0ELb0EEENS1_19SingleTileSchedulerILb1ELb0ELb1ELi128EEEEEEEEEvNT_6ParamsE,"",@"SHT_CUDA_INFO"
	.sectionflags	@""
	.align	4


	//----- nvinfo : EIATTR_CUDA_API_VERSION
	.align		4
        /*0000*/ 	.byte	0x04, 0x37
        /*0002*/ 	.short	(.L_560 - .L_559)
.L_559:
        /*0004*/ 	.word	0x00000082


	//----- nvinfo : EIATTR_SW2861232_WAR
	.align		4
.L_560:
        /*0008*/ 	.byte	0x01, 0x35
	.zero		2


	//----- nvinfo : EIATTR_PARAM_CBANK
	.align		4
        /*000c*/ 	.byte	0x04, 0x0a
        /*000e*/ 	.short	(.L_562 - .L_561)
	.align		4
.L_561:
        /*0010*/ 	.word	index@(.nv.constant0._ZN7cutlass13device_kernelIN5flash19enable_sm80_to_sm89INS1_16FlashAttnFwdSm80INS1_25CollectiveMainloopFwdSm80ILi8ELi1ELb0EN4cute5tupleIJNS5_1CILi128EEENS7_ILi96EEENS7_ILi256EEEEEELi256ENS_10bfloat16_tEfNS_4arch4Sm80ELb1ELb0ELb1ELb1ELb1ELb0ELb1ELb0EEENS1_21CollectiveEpilogueFwdINS6_IJS8_SA_S9_EEENS6_IJNS7_ILi1EEESI_SI_EEESC_SE_Li256ELb1ELb1ELb0ELb0EEENS1_19SingleTileSchedulerILb1ELb0ELb1ELi128EEEEEEEEEvNT_6ParamsE)
        /*0014*/ 	.short	0x0160
        /*0016*/ 	.short	0x0418


	//----- nvinfo : EIATTR_CBANK_PARAM_SIZE
	.align		4
.L_562:
        /*0018*/ 	.byte	0x03, 0x19
        /*001a*/ 	.short	0x0418


	//----- nvinfo : EIATTR_KPARAM_INFO
	.align		4
        /*001c*/ 	.byte	0x04, 0x17
        /*001e*/ 	.short	(.L_564 - .L_563)
.L_563:
        /*0020*/ 	.word	0x00000000
        /*0024*/ 	.short	0x0000
        /*0026*/ 	.short	0x0000
        /*0028*/ 	.byte	0x00, 0xf0, 0x61, 0x10


	//----- nvinfo : EIATTR_MAXREG_COUNT
	.align		4
.L_564:
        /*002c*/ 	.byte	0x03, 0x1b
        /*002e*/ 	.short	0x00ff


	//----- nvinfo : EIATTR_NUM_BARRIERS
	.align		4
        /*0030*/ 	.byte	0x02, 0x4c
        /*0032*/ 	.byte	0x02
	.zero		1


	//----- nvinfo : EIATTR_ANNOTATIONS
	.align		4
        /*0034*/ 	.byte	0x04, 0x55
        /*0036*/ 	.short	(.L_566 - .L_565)


	//   ....[0]....
.L_565:
        /* <DEDUP_REMOVED lines=56> */


	//----- nvinfo : EIATTR_MERCURY_ISA_VERSION
	.align		4
.L_566:
        /*03a0*/ 	.byte	0x03, 0x5f
        /*03a2*/ 	.short	0x0000


	//----- nvinfo : EIATTR_COOP_GROUP_MASK_REGIDS
	.align		4
        /*03a4*/ 	.byte	0x04, 0x29
        /*03a6*/ 	.short	(.L_568 - .L_567)


	//   ....[0]....
.L_567:
        /*03a8*/ 	.word	0xffffffff


	//   ....[1]....
        /*03ac*/ 	.word	0xffffffff


	//   ....[2]....
        /*03b0*/ 	.word	0xffffffff


	//   ....[3]....
        /*03b4*/ 	.word	0xffffffff


	//   ....[4]....
        /*03b8*/ 	.word	0xffffffff


	//   ....[5]....
        /*03bc*/ 	.word	0xffffffff


	//   ....[6]....
        /*03c0*/ 	.word	0xffffffff


	//   ....[7]....
        /*03c4*/ 	.word	0xffffffff


	//   ....[8]....
        /*03c8*/ 	.word	0xffffffff


	//   ....[9]....
        /*03cc*/ 	.word	0xffffffff


	//   ....[10]....
        /*03d0*/ 	.word	0xffffffff


	//   ....[11]....
        /*03d4*/ 	.word	0xffffffff


	//   ....[12]....
        /*03d8*/ 	.word	0xffffffff


	//   ....[13]....
        /*03dc*/ 	.word	0xffffffff


	//   ....[14]....
        /*03e0*/ 	.word	0xffffffff


	//   ....[15]....
        /*03e4*/ 	.word	0xffffffff


	//   ....[16]....
        /*03e8*/ 	.word	0xffffffff


	//   ....[17]....
        /*03ec*/ 	.word	0xffffffff


	//   ....[18]....
        /*03f0*/ 	.word	0xffffffff


	//   ....[19]....
        /*03f4*/ 	.word	0xffffffff


	//   ....[20]....
        /*03f8*/ 	.word	0xffffffff


	//   ....[21]....
        /*03fc*/ 	.word	0xffffffff


	//   ....[22]....
        /*0400*/ 	.word	0xffffffff


	//   ....[23]....
        /*0404*/ 	.word	0xffffffff


	//   ....[24]....
        /*0408*/ 	.word	0xffffffff


	//   ....[25]....
        /*040c*/ 	.word	0xffffffff


	//   ....[26]....
        /*0410*/ 	.word	0xffffffff


	//   ....[27]....
        /*0414*/ 	.word	0xffffffff


	//   ....[28]....
        /*0418*/ 	.word	0xffffffff


	//   ....[29]....
        /*041c*/ 	.word	0xffffffff


	//   ....[30]....
        /*0420*/ 	.word	0xffffffff


	//   ....[31]....
        /*0424*/ 	.word	0xffffffff


	//   ....[32]....
        /*0428*/ 	.word	0xffffffff


	//   ....[33]....
        /*042c*/ 	.word	0xffffffff


	//   ....[34]....
        /*0430*/ 	.word	0xffffffff


	//   ....[35]....
        /*0434*/ 	.word	0xffffffff


	//   ....[36]....
        /*0438*/ 	.word	0xffffffff


	//   ....[37]....
        /*043c*/ 	.word	0xffffffff


	//   ....[38]....
        /*0440*/ 	.word	0xffffffff


	//   ....[39]....
        /*0444*/ 	.word	0xffffffff


	//   ....[40]....
        /*0448*/ 	.word	0xffffffff


	//   ....[41]....
        /*044c*/ 	.word	0xffffffff


	//   ....[42]....
        /*0450*/ 	.word	0xffffffff


	//   ....[43]....
        /*0454*/ 	.word	0xffffffff


	//   ....[44]....
        /*0458*/ 	.word	0xffffffff


	//   ....[45]....
        /*045c*/ 	.word	0xffffffff


	//   ....[46]....
        /*0460*/ 	.word	0xffffffff


	//   ....[47]....
        /*0464*/ 	.word	0xffffffff


	//   ....[48]....
        /*0468*/ 	.word	0xffffffff


	//   ....[49]....
        /*046c*/ 	.word	0xffffffff


	//   ....[50]....
        /*0470*/ 	.word	0xffffffff


	//   ....[51]....
        /*0474*/ 	.word	0xffffffff


	//   ....[52]....
        /*0478*/ 	.word	0xffffffff


	//   ....[53]....
        /*047c*/ 	.word	0xffffffff


	//   ....[54]....
        /*0480*/ 	.word	0xffffffff


	//   ....[55]....
        /*0484*/ 	.word	0xffffffff


	//   ....[56]....
        /*0488*/ 	.word	0xffffffff


	//   ....[57]....
        /*048c*/ 	.word	0xffffffff


	//   ....[58]....
        /*0490*/ 	.word	0xffffffff


	//   ....[59]....
        /*0494*/ 	.word	0xffffffff


	//   ....[60]....
        /*0498*/ 	.word	0xffffffff


	//   ....[61]....
        /*049c*/ 	.word	0xffffffff


	//   ....[62]....
        /*04a0*/ 	.word	0xffffffff


	//   ....[63]....
        /*04a4*/ 	.word	0xffffffff


	//   ....[64]....
        /*04a8*/ 	.word	0xffffffff


	//   ....[65]....
        /*04ac*/ 	.word	0xffffffff


	//   ....[66]....
        /*04b0*/ 	.word	0xffffffff


	//   ....[67]....
        /*04b4*/ 	.word	0xffffffff


	//   ....[68]....
        /*04b8*/ 	.word	0xffffffff


	//   ....[69]....
        /*04bc*/ 	.word	0xffffffff


	//   ....[70]....
        /*04c0*/ 	.word	0xffffffff


	//   ....[71]....
        /*04c4*/ 	.word	0xffffffff


	//   ....[72]....
        /*04c8*/ 	.word	0xffffffff


	//   ....[73]....
        /*04cc*/ 	.word	0xffffffff


	//   ....[74]....
        /*04d0*/ 	.word	0xffffffff


	//   ....[75]....
        /*04d4*/ 	.word	0xffffffff


	//   ....[76]....
        /*04d8*/ 	.word	0xffffffff


	//   ....[77]....
        /*04dc*/ 	.word	0xffffffff


	//   ....[78]....
        /*04e0*/ 	.word	0xffffffff


	//   ....[79]....
        /*04e4*/ 	.word	0xffffffff


	//   ....[80]....
        /*04e8*/ 	.word	0xffffffff


	//   ....[81]....
        /*04ec*/ 	.word	0xffffffff


	//   ....[82]....
        /*04f0*/ 	.word	0xffffffff


	//   ....[83]....
        /*04f4*/ 	.word	0xffffffff


	//   ....[84]....
        /*04f8*/ 	.word	0xffffffff


	//   ....[85]....
        /*04fc*/ 	.word	0xffffffff


	//   ....[86]....
        /*0500*/ 	.word	0xffffffff


	//   ....[87]....
        /*0504*/ 	.word	0xffffffff


	//   ....[88]....
        /*0508*/ 	.word	0xffffffff


	//   ....[89]....
        /*050c*/ 	.word	0xffffffff


	//   ....[90]....
        /*0510*/ 	.word	0xffffffff


	//----- nvinfo : EIATTR_COOP_GROUP_INSTR_OFFSETS
	.align		4
.L_568:
        /*0514*/ 	.byte	0x04, 0x28
        /*0516*/ 	.short	(.L_570 - .L_569)


	//   ....[0]....
.L_569:
        /*0518*/ 	.word	0x000000a0


	//   ....[1]....
        /*051c*/ 	.word	0x00001330


	//   ....[2]....
        /*0520*/ 	.word	0x00001350


	//   ....[3]....
        /*0524*/ 	.word	0x000015b0


	//   ....[4]....
        /*0528*/ 	.word	0x000015e0


	//   ....[5]....
        /*052c*/ 	.word	0x00001750


	//   ....[6]....
        /*0530*/ 	.word	0x00001780


	//   ....[7]....
        /*0534*/ 	.word	0x00001900


	//   ....[8]....
        /*0538*/ 	.word	0x00001950


	//   ....[9]....
        /*053c*/ 	.word	0x000020e0


	//   ....[10]....
        /*0540*/ 	.word	0x00002110


	//   ....[11]....
        /*0544*/ 	.word	0x00002140


	//   ....[12]....
        /*0548*/ 	.word	0x00002180


	//   ....[13]....
        /*054c*/ 	.word	0x000021c0


	//   ....[14]....
        /*0550*/ 	.word	0x00002200


	//   ....[15]....
        /*0554*/ 	.word	0x00002230


	//   ....[16]....
        /*0558*/ 	.word	0x00002270


	//   ....[17]....
        /*055c*/ 	.word	0x00002360


	//   ....[18]....
        /*0560*/ 	.word	0x00002390


	//   ....[19]....
        /*0564*/ 	.word	0x000023d0


	//   ....[20]....
        /*0568*/ 	.word	0x00002410


	//   ....[21]....
        /*056c*/ 	.word	0x00004060


	//   ....[22]....
        /*0570*/ 	.word	0x00004080


	//   ....[23]....
        /*0574*/ 	.word	0x000040a0


	//   ....[24]....
        /*0578*/ 	.word	0x000040d0


	//   ....[25]....
        /*057c*/ 	.word	0x00004170


	//   ....[26]....
        /*0580*/ 	.word	0x00004180


	//   ....[27]....
        /*0584*/ 	.word	0x000048c0


	//   ....[28]....
        /*0588*/ 	.word	0x00004ca0


	//   ....[29]....
        /*058c*/ 	.word	0x00005610


	//   ....[30]....
        /*0590*/ 	.word	0x00005740


	//   ....[31]....
        /*0594*/ 	.word	0x00005750


	//   ....[32]....
        /*0598*/ 	.word	0x000057a0


	//   ....[33]....
        /*059c*/ 	.word	0x00007760


	//   ....[34]....
        /*05a0*/ 	.word	0x00007790


	//   ....[35]....
        /*05a4*/ 	.word	0x000077a0


	//   ....[36]....
        /*05a8*/ 	.word	0x000077b0


	//   ....[37]....
        /*05ac*/ 	.word	0x00007870


	//   ....[38]....
        /*05b0*/ 	.word	0x00007890


	//   ....[39]....
        /*05b4*/ 	.word	0x00009650


	//   ....[40]....
        /*05b8*/ 	.word	0x00009660


	//   ....[41]....
        /*05bc*/ 	.word	0x00009670


	//   ....[42]....
        /*05c0*/ 	.word	0x00009680


	//   ....[43]....
        /*05c4*/ 	.word	0x00009690


	//   ....[44]....
        /*05c8*/ 	.word	0x000097e0


	//   ....[45]....
        /*05cc*/ 	.word	0x00009a40


	//   ....[46]....
        /*05d0*/ 	.word	0x00009a70


	//   ....[47]....
        /*05d4*/ 	.word	0x0000a300


	//   ....[48]....
        /*05d8*/ 	.word	0x0000a3f0


	//   ....[49]....
        /*05dc*/ 	.word	0x0000a400


	//   ....[50]....
        /*05e0*/ 	.word	0x0000a430


	//   ....[51]....
        /*05e4*/ 	.word	0x0000cf60


	//   ....[52]....
        /*05e8*/ 	.word	0x0000cf70


	//   ....[53]....
        /*05ec*/ 	.word	0x0000cf80


	//   ....[54]....
        /*05f0*/ 	.word	0x0000cf90


	//   ....[55]....
        /*05f4*/ 	.word	0x0000cfa0


	//   ....[56]....
        /*05f8*/ 	.word	0x0000cfb0


	//   ....[57]....
        /*05fc*/ 	.word	0x0000d4f0


	//   ....[58]....
        /*0600*/ 	.word	0x0000d510


	//   ....[59]....
        /*0604*/ 	.word	0x0000d530


	//   ....[60]....
        /*0608*/ 	.word	0x0000d540


	//   ....[61]....
        /*060c*/ 	.word	0x0000d560


	//   ....[62]....
        /*0610*/ 	.word	0x0000d590


	//   ....[63]....
        /*0614*/ 	.word	0x0000f550


	//   ....[64]....
        /*0618*/ 	.word	0x0000f560


	//   ....[65]....
        /*061c*/ 	.word	0x0000f580


	//   ....[66]....
        /*0620*/ 	.word	0x0000f5a0


	//   ....[67]....
        /*0624*/ 	.word	0x00011dc0


	//   ....[68]....
        /*0628*/ 	.word	0x00011df0


	//   ....[69]....
        /*062c*/ 	.word	0x00011e40


	//   ....[70]....
        /*0630*/ 	.word	0x00011e60


	//   ....[71]....
        /*0634*/ 	.word	0x000138b0


	//   ....[72]....
        /*0638*/ 	.word	0x000138e0


	//   ....[73]....
        /*063c*/ 	.word	0x00013920


	//   ....[74]....
        /*0640*/ 	.word	0x00013960


	//   ....[75]....
        /*0644*/ 	.word	0x00013b80


	//   ....[76]....
        /*0648*/ 	.word	0x00013b90


	//   ....[77]....
        /*064c*/ 	.word	0x00013d90


	//   ....[78]....
        /*0650*/ 	.word	0x00013dc0


	//   ....[79]....
        /*0654*/ 	.word	0x00013f80


	//   ....[80]....
        /*0658*/ 	.word	0x00013fb0


	//   ....[81]....
        /*065c*/ 	.word	0x00014170


	//   ....[82]....
        /*0660*/ 	.word	0x00014190


	//   ....[83]....
        /*0664*/ 	.word	0x00014b40


	//   ....[84]....
        /*0668*/ 	.word	0x00014b60


	//   ....[85]....
        /*066c*/ 	.word	0x00014cf0


	//   ....[86]....
        /*0670*/ 	.word	0x00014d20


	//   ....[87]....
        /*0674*/ 	.word	0x00014eb0


	//   ....[88]....
        /*0678*/ 	.word	0x00014ee0


	//   ....[89]....
        /*067c*/ 	.word	0x00015070


	//   ....[90]....
        /*0680*/ 	.word	0x00015090


	//----- nvinfo : EIATTR_EXIT_INSTR_OFFSETS
	.align		4
.L_570:
        /*0684*/ 	.byte	0x04, 0x1c
        /*0686*/ 	.short	(.L_572 - .L_571)


	//   ....[0]....
.L_571:
        /*0688*/ 	.word	0x00000450


	//   ....[1]....
        /*068c*/ 	.word	0x000141a0


	//   ....[2]....
        /*0690*/ 	.word	0x000142e0


	//   ....[3]....
        /*0694*/ 	.word	0x00014340


	//   ....[4]....
        /*0698*/ 	.word	0x000150a0


	//   ....[5]....
        /*069c*/ 	.word	0x000151b0


	//   ....[6]....
        /*06a0*/ 	.word	0x00015210


	//----- nvinfo : EIATTR_CTAIDZ_USED
	.align		4
.L_572:
        /*06a4*/ 	.byte	0x01, 0x04
	.zero		2


	//----- nvinfo : EIATTR_MAX_THREADS
	.align		4
        /*06a8*/ 	.byte	0x04, 0x05
        /*06aa*/ 	.short	(.L_574 - .L_573)
.L_573:
        /*06ac*/ 	.word	0x00000100
        /*06b0*/ 	.word	0x00000001
        /*06b4*/ 	.word	0x00000001


	//----- nvinfo : EIATTR_CRS_STACK_SIZE
	.align		4
.L_574:
        /*06b8*/ 	.byte	0x04, 0x1e
        /*06ba*/ 	.short	(.L_576 - .L_575)
.L_575:
        /*06bc*/ 	.word	0x00000000
.L_576:


//--------------------- .nv.info._ZN7cutlass13device_kernelIN5flash19enable_sm80_to_sm89INS1_16FlashAttnFwdSm80INS1_25CollectiveMainloopFwdSm80ILi8ELi1ELb0EN4cute5tupleIJNS5_1CILi128EEENS7_ILi48EEENS7_ILi256EEEEEELi256ENS_10bfloat16_tEfNS_4arch4Sm80ELb1ELb0ELb1ELb1ELb1ELb1ELb1ELb0EEENS1_21CollectiveEpilogueFwdINS6_IJS8_SA_S9_EEENS6_IJNS7_ILi1EEESI_SI_EEESC_SE_Li256ELb1ELb1ELb0ELb0EEENS1_19SingleTileSchedulerILb1ELb0ELb1ELi128EEEEEEEEEvNT_6ParamsE --------------------------
	.section	.nv.info._ZN7cutlass13device_kernelIN5flash19enable_sm80_to_sm89INS1_16FlashAttnFwdSm80INS1_25CollectiveMainloopFwdSm80ILi8ELi1ELb0EN4cute5tupleIJNS5_1CILi128EEENS7_ILi48EEENS7_ILi256EEEEEELi256ENS_10bfloat16_tEfNS_4arch4Sm80ELb1ELb0ELb1ELb1ELb1ELb1ELb1ELb0EEENS1_21CollectiveEpilogueFwdINS6_IJS8_SA_S9_EEENS6_IJNS7_ILi1EEESI_SI_EEESC_SE_Li256ELb1ELb1ELb0ELb0EEENS1_19SingleTileSchedulerILb1ELb0ELb1ELi128EEEEEEEEEvNT_6ParamsE,"",@"SHT_CUDA_INFO"
	.sectionflags	@""
	.align	4


	//----- nvinfo : EIATTR_CUDA_API_VERSION
	.align		4
        /*0000*/ 	.byte	0x04, 0x37
        /*0002*/ 	.short	(.L_578 - .L_577)
.L_577:
        /*0004*/ 	.word	0x00000082


	//----- nvinfo : EIATTR_SW2861232_WAR
	.align		4
.L_578:
        /*0008*/ 	.byte	0x01, 0x35
	.zero		2


	//----- nvinfo : EIATTR_PARAM_CBANK
	.align		4
        /*000c*/ 	.byte	0x04, 0x0a
        /*000e*/ 	.short	(.L_580 - .L_579)
	.align		4
.L_579:
        /*0010*/ 	.word	index@(.nv.constant0._ZN7cutlass13device_kernelIN5flash19enable_sm80_to_sm89INS1_16FlashAttnFwdSm80INS1_25CollectiveMainloopFwdSm80ILi8ELi1ELb0EN4cute5tupleIJNS5_1CILi128EEENS7_ILi48EEENS7_ILi256EEEEEELi256ENS_10bfloat16_tEfNS_4arch4Sm80ELb1ELb0ELb1ELb1ELb1ELb1ELb1ELb0EEENS1_21CollectiveEpilogueFwdINS6_IJS8_SA_S9_EEENS6_IJNS7_ILi1EEESI_SI_EEESC_SE_Li256ELb1ELb1ELb0ELb0EEENS1_19SingleTileSchedulerILb1ELb0ELb1ELi128EEEEEEEEEvNT_6ParamsE)
        /*0014*/ 	.short	0x0160
        /*0016*/ 	.short	0x0418


	//----- nvinfo : EIATTR_CBANK_PARAM_SIZE
	.align		4
.L_580:
        /*0018*/ 	.byte	0x03, 0x19
        /*001a*/ 	.short	0x0418


	//----- nvinfo : EIATTR_KPARAM_INFO
	.align		4
        /*001c*/ 	.byte	0x04, 0x17
        /*001e*/ 	.short	(.L_582 - .L_581)
.L_581:
        /*0020*/ 	.word	0x00000000
        /*0024*/ 	.short	0x0000
        /*0026*/ 	.short	0x0000
        /*0028*/ 	.byte	0x00, 0xf0, 0x61, 0x10


	//----- nvinfo : EIATTR_MAXREG_COUNT
	.align		4
.L_582:
        /*002c*/ 	.byte	0x03, 0x1b
        /*002e*/ 	.short	0x00ff


	//----- nvinfo : EIATTR_NUM_BARRIERS
	.align		4
        /*0030*/ 	.byte	0x02, 0x4c
        /*0032*/ 	.byte	0x02
	.zero		1


	//----- nvinfo : EIATTR_ANNOTATIONS
	.align		4
        /*0034*/ 	.byte	0x04, 0x55
        /*0036*/ 	.short	(.L_584 - .L_583)


	//   ....[0]....
.L_583:
        /*0038*/ 	.word	0x00000001
        /*003c*/ 	.byte	0xe0, 0x01, 0x00, 0x00, 0x01, 0x00, 0x00, 0x00, 0x20, 0x03, 0x00, 0x00, 0x01, 0x00, 0x00, 0x00
        /*004c*/ 	.byte	0x30, 0x03, 0x00, 0x00, 0x01, 0x00, 0x00, 0x00, 0xf0, 0x7a, 0x00, 0x00, 0x01, 0x00, 0x00, 0x00
        /*005c*/ 	.byte	0xe0, 0x32, 0x01, 0x00, 0x01, 0x00, 0x00, 0x00, 0x90, 0x4d, 0x01, 0x00


	//----- nvinfo : EIATTR_MERCURY_ISA_VERSION
	.align		4
.L_584:
        /*0068*/ 	.byte	0x03, 0x5f
        /*006a*/ 	.short	0x0000


	//----- nvinfo : EIATTR_COOP_GROUP_MASK_REGIDS
	.align		4
        /*006c*/ 	.byte	0x04, 0x29
        /*006e*/ 	.short	(.L_586 - .L_585)


	//   ....[0]....
.L_585:
        /*0070*/ 	.word	0xffffffff


	//   ....[1]....
        /*0074*/ 	.word	0xffffffff


	//   ....[2]....
        /*0078*/ 	.word	0xffffffff


	//   ....[3]....
        /*007c*/ 	.word	0xffffffff


	//   ....[4]....
        /*0080*/ 	.word	0xffffffff


	//   ....[5]....
        /*0084*/ 	.word	0xffffffff


	//   ....[6]....
        /*0088*/ 	.word	0xffffffff


	//   ....[7]....
        /*008c*/ 	.word	0xffffffff


	//   ....[8]....
        /*0090*/ 	.word	0xffffffff


	//   ....[9]....
        /*0094*/ 	.word	0xffffffff


	//   ....[10]....
        /*0098*/ 	.word	0xffffffff


	//   ....[11]....
        /*009c*/ 	.word	0xffffffff


	//   ....[12]....
        /*00a0*/ 	.word	0xffffffff


	//   ....[13]....
        /*00a4*/ 	.word	0xffffffff


	//   ....[14]....
        /*00a8*/ 	.word	0xffffffff


	//   ....[15]....
        /*00ac*/ 	.word	0xffffffff


	//   ....[16]....
        /*00b0*/ 	.word	0xffffffff


	//   ....[17]....
        /*00b4*/ 	.word	0xffffffff


	//   ....[18]....
        /*00b8*/ 	.word	0xffffffff


	//   ....[19]....
        /*00bc*/ 	.word	0xffffffff


	//   ....[20]....
        /*00c0*/ 	.word	0xffffffff


	//   ....[21]....
        /*00c4*/ 	.word	0xffffffff


	//   ....[22]....
        /*00c8*/ 	.word	0xffffffff


	//   ....[23]....
        /*00cc*/ 	.word	0xffffffff


	//   ....[24]....
        /*00d0*/ 	.word	0xffffffff


	//   ....[25]....
        /*00d4*/ 	.word	0xffffffff


	//   ....[26]....
        /*00d8*/ 	.word	0xffffffff


	//   ....[27]....
        /*00dc*/ 	.word	0xffffffff


	//   ....[28]....
        /*00e0*/ 	.word	0xffffffff


	//   ....[29]....
        /*00e4*/ 	.word	0xffffffff


	//   ....[30]....
        /*00e8*/ 	.word	0xffffffff


	//   ....[31]....
        /*00ec*/ 	.word	0xffffffff


	//   ....[32]....
        /*00f0*/ 	.word	0xffffffff


	//   ....[33]....
        /*00f4*/ 	.word	0xffffffff


	//   ....[34]....
        /*00f8*/ 	.word	0xffffffff


	//   ....[35]....
        /*00fc*/ 	.word	0xffffffff


	//   ....[36]....
        /*0100*/ 	.word	0xffffffff


	//   ....[37]....
        /*0104*/ 	.word	0xffffffff


	//   ....[38]....
        /*0108*/ 	.word	0xffffffff


	//   ....[39]....
        /*010c*/ 	.word	0xffffffff


	//   ....[40]....
        /*0110*/ 	.word	0xffffffff


	//   ....[41]....
        /*0114*/ 	.word	0xffffffff


	//   ....[42]....
        /*0118*/ 	.word	0xffffffff


	//   ....[43]....
        /*011c*/ 	.word	0xffffffff


	//   ....[44]....
        /*0120*/ 	.word	0xffffffff


	//   ....[45]....
        /*0124*/ 	.word	0xffffffff


	//   ....[46]....
        /*0128*/ 	.word	0xffffffff


	//   ....[47]....
        /*012c*/ 	.word	0xffffffff


	//   ....[48]....
        /*0130*/ 	.word	0xffffffff


	//   ....[49]....
        /*0134*/ 	.word	0xffffffff


	//   ....[50]....
        /*0138*/ 	.word	0xffffffff


	//   ....[51]....
        /*013c*/ 	.word	0xffffffff


	//   ....[52]....
        /*0140*/ 	.word	0xffffffff


	//   ....[53]....
        /*0144*/ 	.word	0xffffffff


	//   ....[54]....
        /*0148*/ 	.word	0xffffffff


	//   ....[55]....
        /*014c*/ 	.word	0xffffffff


	//   ....[56]....
        /*0150*/ 	.word	0xffffffff


	//   ....[57]....
        /*0154*/ 	.word	0xffffffff


	//   ....[58]....
        /*0158*/ 	.word	0xffffffff


	//   ....[59]....
        /*015c*/ 	.word	0xffffffff


	//   ....[60]....
        /*0160*/ 	.word	0xffffffff


	//   ....[61]....
        /*0164*/ 	.word	0xffffffff


	//   ....[62]....
        /*0168*/ 	.word	0xffffffff


	//   ....[63]....
        /*016c*/ 	.word	0xffffffff


	//   ....[64]....
        /*0170*/ 	.word	0xffffffff


	//   ....[65]....
        /*0174*/ 	.word	0xffffffff


	//   ....[66]....
        /*0178*/ 	.word	0xffffffff


	//   ....[67]....
        /*017c*/ 	.word	0xffffffff


	//   ....[68]....
        /*0180*/ 	.word	0xffffffff


	//   ....[69]....
        /*0184*/ 	.word	0xffffffff


	//   ....[70]....
        /*0188*/ 	.word	0xffffffff


	//   ....[71]....
        /*018c*/ 	.word	0xffffffff


	//   ....[72]....
        /*0190*/ 	.word	0xffffffff


	//   ....[73]....
        /*0194*/ 	.word	0xffffffff


	//   ....[74]....
        /*0198*/ 	.word	0xffffffff


	//   ....[75]....
        /*019c*/ 	.word	0xffffffff


	//   ....[76]....
        /*01a0*/ 	.word	0xffffffff


	//   ....[77]....
        /*01a4*/ 	.word	0xffffffff


	//   ....[78]....
        /*01a8*/ 	.word	0xffffffff


	//   ....[79]....
        /*01ac*/ 	.word	0xffffffff


	//   ....[80]....
        /*01b0*/ 	.word	0xffffffff


	//   ....[81]....
        /*01b4*/ 	.word	0xffffffff


	//   ....[82]....
        /*01b8*/ 	.word	0xffffffff


	//   ....[83]....
        /*01bc*/ 	.word	0xffffffff


	//   ....[84]....
        /*01c0*/ 	.word	0xffffffff


	//   ....[85]....
        /*01c4*/ 	.word	0xffffffff


	//   ....[86]....
        /*01c8*/ 	.word	0xffffffff


	//   ....[87]....
        /*01cc*/ 	.word	0xffffffff


	//   ....[88]....
        /*01d0*/ 	.word	0xffffffff


	//   ....[89]....
        /*01d4*/ 	.word	0xffffffff


	//   ....[90]....
        /*01d8*/ 	.word	0xffffffff


	//   ....[91]....
        /*01dc*/ 	.word	0xffffffff


	//   ....[92]....
        /*01e0*/ 	.word	0xffffffff


	//   ....[93]....
        /*01e4*/ 	.word	0xffffffff


	//   ....[94]....
        /*01e8*/ 	.word	0xffffffff


	//   ....[95]....
        /*01ec*/ 	.word	0xffffffff


	//   ....[96]....
        /*01f0*/ 	.word	0xffffffff


	//   ....[97]....
        /*01f4*/ 	.word	0xffffffff


	//   ....[98]....
        /*01f8*/ 	.word	0xffffffff


	//   ....[99]....
        /*01fc*/ 	.word	0xffffffff


	//   ....[100]....
        /*0200*/ 	.word	0xffffffff


	//   ....[101]....
        /*0204*/ 	.word	0xffffffff


	//   ....[102]....
        /*0208*/ 	.word	0xffffffff


	//   ....[103]....
        /*020c*/ 	.word	0xffffffff


	//   ....[104]....
        /*0210*/ 	.word	0xffffffff


	//   ....[105]....
        /*0214*/ 	.word	0xffffffff


	//   ....[106]....
        /*0218*/ 	.word	0xffffffff


	//   ....[107]....
        /*021c*/ 	.word	0xffffffff


	//   ....[108]....
        /*0220*/ 	.word	0xffffffff


	//   ....[109]....
        /*0224*/ 	.word	0xffffffff


	//   ....[110]....
        /*0228*/ 	.word	0xffffffff


	//   ....[111]....
        /*022c*/ 	.word	0xffffffff


	//   ....[112]....
        /*0230*/ 	.word	0xffffffff


	//   ....[113]....
        /*0234*/ 	.word	0xffffffff


	//   ....[114]....
        /*0238*/ 	.word	0xffffffff


	//   ....[115]....
        /*023c*/ 	.word	0xffffffff


	//   ....[116]....
        /*0240*/ 	.word	0xffffffff


	//   ....[117]....
        /*0244*/ 	.word	0xffffffff


	//   ....[118]....
        /*0248*/ 	.word	0xffffffff


	//   ....[119]....
        /*024c*/ 	.word	0xffffffff


	//   ....[120]....
        /*0250*/ 	.word	0xffffffff


	//   ....[121]....
        /*0254*/ 	.word	0xffffffff


	//   ....[122]....
        /*0258*/ 	.word	0xffffffff


	//   ....[123]....
        /*025c*/ 	.word	0xffffffff


	//   ....[124]....
        /*0260*/ 	.word	0xffffffff


	//   ....[125]....
        /*0264*/ 	.word	0xffffffff


	//   ....[126]....
        /*0268*/ 	.word	0xffffffff


	//   ....[127]....
        /*026c*/ 	.word	0xffffffff


	//   ....[128]....
        /*0270*/ 	.word	0xffffffff


	//   ....[129]....
        /*0274*/ 	.word	0xffffffff


	//   ....[130]....
        /*0278*/ 	.word	0xffffffff


	//   ....[131]....
        /*027c*/ 	.word	0xffffffff


	//   ....[132]....
        /*0280*/ 	.word	0xffffffff


	//   ....[133]....
        /*0284*/ 	.word	0xffffffff


	//   ....[134]....
        /*0288*/ 	.word	0xffffffff


	//   ....[135]....
        /*028c*/ 	.word	0xffffffff


	//   ....[136]....
        /*0290*/ 	.word	0xffffffff


	//   ....[137]....
        /*0294*/ 	.word	0xffffffff


	//   ....[138]....
        /*0298*/ 	.word	0xffffffff


	//   ....[139]....
        /*029c*/ 	.word	0xffffffff


	//   ....[140]....
        /*02a0*/ 	.word	0xffffffff


	//   ....[141]....
        /*02a4*/ 	.word	0xffffffff


	//   ....[142]....
        /*02a8*/ 	.word	0xffffffff


	//   ....[143]....
        /*02ac*/ 	.word	0xffffffff


	//   ....[144]....
        /*02b0*/ 	.word	0xffffffff


	//   ....[145]....
        /*02b4*/ 	.word	0xffffffff


	//   ....[146]....
        /*02b8*/ 	.word	0xffffffff


	//   ....[147]....
        /*02bc*/ 	.word	0xffffffff


	//   ....[148]....
        /*02c0*/ 	.word	0xffffffff


	//   ....[149]....
        /*02c4*/ 	.word	0xffffffff


	//   ....[150]....
        /*02c8*/ 	.word	0xffffffff


	//   ....[151]....
        /*02cc*/ 	.word	0xffffffff


	//   ....[152]....
        /*02d0*/ 	.word	0xffffffff


	//   ....[153]....
        /*02d4*/ 	.word	0xffffffff


	//   ....[154]....
        /*02d8*/ 	.word	0xffffffff


	//   ....[155]....
        /*02dc*/ 	.word	0xffffffff


	//   ....[156]....
        /*02e0*/ 	.word	0xffffffff


	//   ....[157]....
        /*02e4*/ 	.word	0xffffffff


	//   ....[158]....
        /*02e8*/ 	.word	0xffffffff


	//   ....[159]....
        /*02ec*/ 	.word	0xffffffff


	//   ....[160]....
        /*02f0*/ 	.word	0xffffffff


	//   ....[161]....
        /*02f4*/ 	.word	0xffffffff


	//   ....[162]....
        /*02f8*/ 	.word	0xffffffff


	//   ....[163]....
        /*02fc*/ 	.word	0xffffffff


	//   ....[164]....
        /*0300*/ 	.word	0xffffffff


	//   ....[165]....
        /*0304*/ 	.word	0xffffffff


	//   ....[166]....
        /*0308*/ 	.word	0xffffffff


	//   ....[167]....
        /*030c*/ 	.word	0xffffffff


	//   ....[168]....
        /*0310*/ 	.word	0xffffffff


	//   ....[169]....
        /*0314*/ 	.word	0xffffffff


	//   ....[170]....
        /*0318*/ 	.word	0xffffffff


	//   ....[171]....
        /*031c*/ 	.word	0xffffffff


	//   ....[172]....
        /*0320*/ 	.word	0xffffffff


	//   ....[173]....
        /*0324*/ 	.word	0xffffffff


	//   ....[174]....
        /*0328*/ 	.word	0xffffffff


	//   ....[175]....
        /*032c*/ 	.word	0xffffffff


	//   ....[176]....
        /*0330*/ 	.word	0xffffffff


	//   ....[177]....
        /*0334*/ 	.word	0xffffffff


	//   ....[178]....
        /*0338*/ 	.word	0xffffffff


	//   ....[179]....
        /*033c*/ 	.word	0xffffffff


	//   ....[180]....
        /*0340*/ 	.word	0xffffffff


	//   ....[181]....
        /*0344*/ 	.word	0xffffffff


	//   ....[182]....
        /*0348*/ 	.word	0xffffffff


	//   ....[183]....
        /*034c*/ 	.word	0xffffffff


	//   ....[184]....
        /*0350*/ 	.word	0xffffffff


	//   ....[185]....
        /*0354*/ 	.word	0xffffffff


	//   ....[186]....
        /*0358*/ 	.word	0xffffffff


	//   ....[187]....
        /*035c*/ 	.word	0xffffffff


	//   ....[188]....
        /*0360*/ 	.word	0xffffffff


	//   ....[189]....
        /*0364*/ 	.word	0xffffffff


	//   ....[190]....
        /*0368*/ 	.word	0xffffffff


	//   ....[191]....
        /*036c*/ 	.word	0xffffffff


	//   ....[192]....
        /*0370*/ 	.word	0xffffffff


	//   ....[193]....
        /*0374*/ 	.word	0xffffffff


	//   ....[194]....
        /*0378*/ 	.word	0xffffffff


	//   ....[195]....
        /*037c*/ 	.word	0xffffffff


	//   ....[196]....
        /*0380*/ 	.word	0xffffffff


	//   ....[197]....
        /*0384*/ 	.word	0xffffffff


	//   ....[198]....
        /*0388*/ 	.word	0xffffffff


	//   ....[199]....
        /*038c*/ 	.word	0xffffffff


	//   ....[200]....
        /*0390*/ 	.word	0xffffffff


	//   ....[201]....
        /*0394*/ 	.word	0xffffffff


	//   ....[202]....
        /*0398*/ 	.word	0xffffffff


	//   ....[203]....
        /*039c*/ 	.word	0xffffffff


	//   ....[204]....
        /*03a0*/ 	.word	0xffffffff


	//   ....[205]....
        /*03a4*/ 	.word	0xffffffff


	//   ....[206]....
        /*03a8*/ 	.word	0xffffffff


	//   ....[207]....
        /*03ac*/ 	.word	0xffffffff


	//   ....[208]....
        /*03b0*/ 	.word	0xffffffff


	//   ....[209]....
        /*03b4*/ 	.word	0xffffffff


	//   ....[210]....
        /*03b8*/ 	.word	0xffffffff


	//   ....[211]....
        /*03bc*/ 	.word	0xffffffff


	//   ....[212]....
        /*03c0*/ 	.word	0xffffffff


	//   ....[213]....
        /*03c4*/ 	.word	0xffffffff


	//   ....[214]....
        /*03c8*/ 	.word	0xffffffff


	//----- nvinfo : EIATTR_COOP_GROUP_INSTR_OFFSETS
	.align		4
.L_586:
        /*03cc*/ 	.byte	0x04, 0x28
        /*03ce*/ 	.short	(.L_588 - .L_587)


	//   ....[0]....
.L_587:
        /*03d0*/ 	.word	0x00000090


	//   ....[1]....
        /*03d4*/ 	.word	0x00002190


	//   ....[2]....
        /*03d8*/ 	.word	0x00002200


	//   ....[3]....
        /*03dc*/ 	.word	0x000031f0


	//   ....[4]....
        /*03e0*/ 	.word	0x00003200


	//   ....[5]....
        /*03e4*/ 	.word	0x00004720


	//   ....[6]....
        /*03e8*/ 	.word	0x000047a0


	//   ....[7]....
        /*03ec*/ 	.word	0x00005800


	//   ....[8]....
        /*03f0*/ 	.word	0x00005810


	//   ....[9]....
        /*03f4*/ 	.word	0x000067b0


	//   ....[10]....
        /*03f8*/ 	.word	0x000067e0


	//   ....[11]....
        /*03fc*/ 	.word	0x000069a0


	//   ....[12]....
        /*0400*/ 	.word	0x000069c0


	//   ....[13]....
        /*0404*/ 	.word	0x00006ea0


	//   ....[14]....
        /*0408*/ 	.word	0x00006ec0


	//   ....[15]....
        /*040c*/ 	.word	0x00007050


	//   ....[16]....
        /*0410*/ 	.word	0x00007070


	//   ....[17]....
        /*0414*/ 	.word	0x000080c0


	//   ....[18]....
        /*0418*/ 	.word	0x000080e0


	//   ....[19]....
        /*041c*/ 	.word	0x000082d0


	//   ....[20]....
        /*0420*/ 	.word	0x000082e0


	//   ....[21]....
        /*0424*/ 	.word	0x000084b0


	//   ....[22]....
        /*0428*/ 	.word	0x000084d0


	//   ....[23]....
        /*042c*/ 	.word	0x000086a0


	//   ....[24]....
        /*0430*/ 	.word	0x000086b0


	//   ....[25]....
        /*0434*/ 	.word	0x00008f90


	//   ....[26]....
        /*0438*/ 	.word	0x00008fb0


	//   ....[27]....
        /*043c*/ 	.word	0x00008fe0


	//   ....[28]....
        /*0440*/ 	.word	0x00009020


	//   ....[29]....
        /*0444*/ 	.word	0x00009560


	//   ....[30]....
        /*0448*/ 	.word	0x00009570


	//   ....[31]....
        /*044c*/ 	.word	0x00009780


	//   ....[32]....
        /*0450*/ 	.word	0x00009790


	//   ....[33]....
        /*0454*/ 	.word	0x0000a630


	//   ....[34]....
        /*0458*/ 	.word	0x0000a650


	//   ....[35]....
        /*045c*/ 	.word	0x0000a7b0


	//   ....[36]....
        /*0460*/ 	.word	0x0000a7c0


	//   ....[37]....
        /*0464*/ 	.word	0x0000ac50


	//   ....[38]....
        /*0468*/ 	.word	0x0000af50


	//   ....[39]....
        /*046c*/ 	.word	0x0000b250


	//   ....[40]....
        /*0470*/ 	.word	0x0000b270


	//   ....[41]....
        /*0474*/ 	.word	0x0000b290


	//   ....[42]....
        /*0478*/ 	.word	0x0000b2b0


	//   ....[43]....
        /*047c*/ 	.word	0x0000c760


	//   ....[44]....
        /*0480*/ 	.word	0x0000c780


	//   ....[45]....
        /*0484*/ 	.word	0x0000c8d0


	//   ....[46]....
        /*0488*/ 	.word	0x0000c8e0


	//   ....[47]....
        /*048c*/ 	.word	0x0000d8f0


	//   ....[48]....
        /*0490*/ 	.word	0x0000d910


	//   ....[49]....
        /*0494*/ 	.word	0x0000da30


	//   ....[50]....
        /*0498*/ 	.word	0x0000da40


	//   ....[51]....
        /*049c*/ 	.word	0x0000dc00


	//   ....[52]....
        /*04a0*/ 	.word	0x0000ddb0


	//   ....[53]....
        /*04a4*/ 	.word	0x0000e050


	//   ....[54]....
        /*04a8*/ 	.word	0x0000e0f0


	//   ....[55]....
        /*04ac*/ 	.word	0x0000e110


	//   ....[56]....
        /*04b0*/ 	.word	0x0000e120


	//   ....[57]....
        /*04b4*/ 	.word	0x0000fb60


	//   ....[58]....
        /*04b8*/ 	.word	0x0000fb70


	//   ....[59]....
        /*04bc*/ 	.word	0x0000fd20


	//   ....[60]....
        /*04c0*/ 	.word	0x0000fd30


	//   ....[61]....
        /*04c4*/ 	.word	0x00010d20


	//   ....[62]....
        /*04c8*/ 	.word	0x00010d40


	//   ....[63]....
        /*04cc*/ 	.word	0x00010e70


	//   ....[64]....
        /*04d0*/ 	.word	0x00010e80


	//   ....[65]....
        /*04d4*/ 	.word	0x00011150


	//   ....[66]....
        /*04d8*/ 	.word	0x00011180


	//   ....[67]....
        /*04dc*/ 	.word	0x00011190


	//   ....[68]....
        /*04e0*/ 	.word	0x000111c0


	//   ....[69]....
        /*04e4*/ 	.word	0x00012910


	//   ....[70]....
        /*04e8*/ 	.word	0x00012940


	//   ....[71]....
        /*04ec*/ 	.word	0x00012950


	//   ....[72]....
        /*04f0*/ 	.word	0x00012980


	//   ....[73]....
        /*04f4*/ 	.word	0x00014350


	//   ....[74]....
        /*04f8*/ 	.word	0x00014380


	//   ....[75]....
        /*04fc*/ 	.word	0x000143a0


	//   ....[76]....
        /*0500*/ 	.word	0x000143b0


	//   ....[77]....
        /*0504*/ 	.word	0x000145c0


	//   ....[78]....
        /*0508*/ 	.word	0x000145d0


	//   ....[79]....
        /*050c*/ 	.word	0x000147d0


	//   ....[80]....
        /*0510*/ 	.word	0x00014800


	//   ....[81]....
        /*0514*/ 	.word	0x000149c0


	//   ....[82]....
        /*0518*/ 	.word	0x000149f0


	//   ....[83]....
        /*051c*/ 	.word	0x00014bb0


	//   ....[84]....
        /*0520*/ 	.word	0x00014bd0


	//   ....[85]....
        /*0524*/ 	.word	0x00015440


	//   ....[86]....
        /*0528*/ 	.word	0x00015460


	//   ....[87]....
        /*052c*/ 	.word	0x00015630


	//   ....[88]....
        /*0530*/ 	.word	0x00015640


	//   ....[89]....
        /*0534*/ 	.word	0x00015810


	//   ....[90]....
        /*0538*/ 	.word	0x00015830


	//   ....[91]....
        /*053c*/ 	.word	0x00015a00


	//   ....[92]....
        /*0540*/ 	.word	0x00015a10


	//   ....[93]....
        /*0544*/ 	.word	0x00015c20


	//   ....[94]....
        /*0548*/ 	.word	0x00015ca0


	//   ....[95]....
        /*054c*/ 	.word	0x00015d20


	//   ....[96]....
        /*0550*/ 	.word	0x00015d90


	//   ....[97]....
        /*0554*/ 	.word	0x00015e10


	//   ....[98]....
        /*0558*/ 	.word	0x00015e90


	//   ....[99]....
        /*055c*/ 	.word	0x00015f10


	//   ....[100]....
        /*0560*/ 	.word	0x00015f80


	//   ....[101]....
        /*0564*/ 	.word	0x00016000


	//   ....[102]....
        /*0568*/ 	.word	0x00016080


	//   ....[103]....
        /*056c*/ 	.word	0x000160f0


	//   ....[104]....
        /*0570*/ 	.word	0x00016170


	//   ....[105]....
        /*0574*/ 	.word	0x000161f0


	//   ....[106]....
        /*0578*/ 	.word	0x00016270


	//   ....[107]....
        /*057c*/ 	.word	0x000162e0


	//   ....[108]....
        /*0580*/ 	.word	0x00016360


	//   ....[109]....
        /*0584*/ 	.word	0x000163e0


	//   ....[110]....
        /*0588*/ 	.word	0x00016720


	//   ....[111]....
        /*058c*/ 	.word	0x00016770


	//   ....[112]....
        /*0590*/ 	.word	0x000167c0


	//   ....[113]....
        /*0594*/ 	.word	0x00016800


	//   ....[114]....
        /*0598*/ 	.word	0x00016880


	//   ....[115]....
        /*059c*/ 	.word	0x00016900


	//   ....[116]....
        /*05a0*/ 	.word	0x00016980


	//   ....[117]....
        /*05a4*/ 	.word	0x000169f0


	//   ....[118]....
        /*05a8*/ 	.word	0x00016a70


	//   ....[119]....
        /*05ac*/ 	.word	0x00016af0


	//   ....[120]....
        /*05b0*/ 	.word	0x00016b70


	//   ....[121]....
        /*05b4*/ 	.word	0x00016be0


	//   ....[122]....
        /*05b8*/ 	.word	0x00016c60


	//   ....[123]....
        /*05bc*/ 	.word	0x00016ce0


	//   ....[124]....
        /*05c0*/ 	.word	0x00017020


	//   ....[125]....
        /*05c4*/ 	.word	0x00017060


	//   ....[126]....
        /*05c8*/ 	.word	0x000170b0


	//   ....[127]....
        /*05cc*/ 	.word	0x000170f0


	//   ....[128]....
        /*05d0*/ 	.word	0x00017160


	//   ....[129]....
        /*05d4*/ 	.word	0x000171e0


	//   ....[130]....
        /*05d8*/ 	.word	0x00017250


	//   ....[131]....
        /*05dc*/ 	.word	0x000172d0


	//   ....[132]....
        /*05e0*/ 	.word	0x00017350


	//   ....[133]....
        /*05e4*/ 	.word	0x000173d0


	//   ....[134]....
        /*05e8*/ 	.word	0x00017440


	//   ....[135]....
        /*05ec*/ 	.word	0x00017490


	//   ....[136]....
        /*05f0*/ 	.word	0x000174e0


	//   ....[137]....
        /*05f4*/ 	.word	0x00017530


	//   ....[138]....
        /*05f8*/ 	.word	0x00017570


	//   ....[139]....
        /*05fc*/ 	.word	0x000175c0


	//   ....[140]....
        /*0600*/ 	.word	0x00017620


	//   ....[141]....
        /*0604*/ 	.word	0x00017670


	//   ....[142]....
        /*0608*/ 	.word	0x000176b0


	//   ....[143]....
        /*060c*/ 	.word	0x00017720


	//   ....[144]....
        /*0610*/ 	.word	0x000177a0


	//   ....[145]....
        /*0614*/ 	.word	0x00017820


	//   ....[146]....
        /*0618*/ 	.word	0x00017890


	//   ....[147]....
        /*061c*/ 	.word	0x00017910


	//   ....[148]....
        /*0620*/ 	.word	0x00017990


	//   ....[149]....
        /*0624*/ 	.word	0x00017a10


	//   ....[150]....
        /*0628*/ 	.word	0x00017a80


	//   ....[151]....
        /*062c*/ 	.word	0x00017e80


	//   ....[152]....
        /*0630*/ 	.word	0x00017ea0


	//   ....[153]....
        /*0634*/ 	.word	0x00017ec0


	//   ....[154]....
        /*0638*/ 	.word	0x00017ed0


	//   ....[155]....
        /*063c*/ 	.word	0x00018440


	//   ....[156]....
        /*0640*/ 	.word	0x00018450


	//   ....[157]....
        /*0644*/ 	.word	0x00018460


	//   ....[158]....
        /*0648*/ 	.word	0x00018470


	//   ....[159]....
        /*064c*/ 	.word	0x00018960


	//   ....[160]....
        /*0650*/ 	.word	0x00018980


	//   ....[161]....
        /*0654*/ 	.word	0x000189a0


	//   ....[162]....
        /*0658*/ 	.word	0x000189b0


	//   ....[163]....
        /*065c*/ 	.word	0x00018ec0


	//   ....[164]....
        /*0660*/ 	.word	0x00018f20


	//   ....[165]....
        /*0664*/ 	.word	0x00018f30


	//   ....[166]....
        /*0668*/ 	.word	0x00018f40


	//   ....[167]....
        /*066c*/ 	.word	0x0001cb30


	//   ....[168]....
        /*0670*/ 	.word	0x0001cb50


	//   ....[169]....
        /*0674*/ 	.word	0x0001cb70


	//   ....[170]....
        /*0678*/ 	.word	0x0001cb80


	//   ....[171]....
        /*067c*/ 	.word	0x0001cff0


	//   ....[172]....
        /*0680*/ 	.word	0x0001d000


	//   ....[173]....
        /*0684*/ 	.word	0x0001d010


	//   ....[174]....
        /*0688*/ 	.word	0x0001d020


	//   ....[175]....
        /*068c*/ 	.word	0x0001d3f0


	//   ....[176]....
        /*0690*/ 	.word	0x0001d410


	//   ....[177]....
        /*0694*/ 	.word	0x0001d430


	//   ....[178]....
        /*0698*/ 	.word	0x0001d440


	//   ....[179]....
        /*069c*/ 	.word	0x0001d830


	//   ....[180]....
        /*06a0*/ 	.word	0x0001d890


	//   ....[181]....
        /*06a4*/ 	.word	0x0001d8a0


	//   ....[182]....
        /*06a8*/ 	.word	0x0001d8b0


	//   ....[183]....
        /*06ac*/ 	.word	0x00021a60


	//   ....[184]....
        /*06b0*/ 	.word	0x00021ae0


	//   ....[185]....
        /*06b4*/ 	.word	0x00021b60


	//   ....[186]....
        /*06b8*/ 	.word	0x00021bd0


	//   ....[187]....
        /*06bc*/ 	.word	0x00021c50


	//   ....[188]....
        /*06c0*/ 	.word	0x00021cc0


	//   ....[189]....
        /*06c4*/ 	.word	0x00021d40


	//   ....[190]....
        /*06c8*/ 	.word	0x00021db0


	//   ....[191]....
        /*06cc*/ 	.word	0x00021e30


	//   ....[192]....
        /*06d0*/ 	.word	0x00021eb0


	//   ....[193]....
        /*06d4*/ 	.word	0x00021f30


	//   ....[194]....
        /*06d8*/ 	.word	0x00021fa0


	//   ....[195]....
        /*06dc*/ 	.word	0x00022020


	//   ....[196]....
        /*06e0*/ 	.word	0x000220a0


	//   ....[197]....
        /*06e4*/ 	.word	0x00022110


	//   ....[198]....
        /*06e8*/ 	.word	0x00022180


	//   ....[199]....
        /*06ec*/ 	.word	0x00022200


	//   ....[200]....
        /*06f0*/ 	.word	0x00022280


	//   ....[201]....
        /*06f4*/ 	.word	0x00022300


	//   ....[202]....
        /*06f8*/ 	.word	0x00022370


	//   ....[203]....
        /*06fc*/ 	.word	0x000223f0


	//   ....[204]....
        /*0700*/ 	.word	0x00022460


	//   ....[205]....
        /*0704*/ 	.word	0x000224d0


	//   ....[206]....
        /*0708*/ 	.word	0x00022540


	//   ....[207]....
        /*070c*/ 	.word	0x000225c0


	//   ....[208]....
        /*0710*/ 	.word	0x00022640


	//   ....[209]....
        /*0714*/ 	.word	0x000226c0


	//   ....[210]....
        /*0718*/ 	.word	0x00022730


	//   ....[211]....
        /*071c*/ 	.word	0x000227b0


	//   ....[212]....
        /*0720*/ 	.word	0x00022830


	//   ....[213]....
        /*0724*/ 	.word	0x000228a0


	//   ....[214]....
        /*0728*/ 	.word	0x00022910


	//----- nvinfo : EIATTR_EXIT_INSTR_OFFSETS
	.align		4
.L_588:
        /*072c*/ 	.byte	0x04, 0x1c
        /*072e*/ 	.short	(.L_590 - .L_589)


	//   ....[0]....
.L_589:
        /*0730*/ 	.word	0x00000350


	//   ....[1]....
        /*0734*/ 	.word	0x00014be0


	//   ....[2]....
        /*0738*/ 	.word	0x00014d20


	//   ....[3]....
        /*073c*/ 	.word	0x00014d80


	//   ....[4]....
        /*0740*/ 	.word	0x00015a50


	//   ....[5]....
        /*0744*/ 	.word	0x00015b60


	//   ....[6]....
        /*0748*/ 	.word	0x00015bc0


	//----- nvinfo : EIATTR_CTAIDZ_USED
	.align		4
.L_590:
        /*074c*/ 	.byte	0x01, 0x04
	.zero		2


	//----- nvinfo : EIATTR_MAX_THREADS
	.align		4
        /*0750*/ 	.byte	0x04, 0x05
        /*0752*/ 	.short	(.L_592 - .L_591)
.L_591:
        /*0754*/ 	.word	0x00000100
        /*0758*/ 	.word	0x00000001
        /*075c*/ 	.word	0x00000001


	//----- nvinfo : EIATTR_CRS_STACK_SIZE
	.align		4
.L_592:
        /*0760*/ 	.byte	0x04, 0x1e
        /*0762*/ 	.short	(.L_594 - .L_593)
.L_593:
        /*0764*/ 	.word	0x00000000
.L_594:


//--------------------- .nv.info._ZN7cutlass13device_kernelIN5flash19enable_sm80_to_sm89INS1_16FlashAttnFwdSm80INS1_25CollectiveMainloopFwdSm80ILi8ELi1ELb1EN4cute5tupleIJNS5_1CILi128EEENS7_ILi64EEENS7_ILi256EEEEEELi256ENS_10bfloat16_tEfNS_4arch4Sm80ELb0ELb0ELb0ELb0ELb1ELb0ELb1ELb0EEENS1_21CollectiveEpilogueFwdINS6_IJS8_SA_S9_EEENS6_IJNS7_ILi1EEESI_SI_EEESC_SE_Li256ELb0ELb1ELb0ELb0EEENS1_19SingleTileSchedulerILb0ELb0ELb1ELi128EEEEEEEEEvNT_6ParamsE --------------------------
	.section	.nv.info._ZN7cutlass13device_kernelIN5flash19enable_sm80_to_sm89INS1_16FlashAttnFwdSm80INS1_25CollectiveMainloopFwdSm80ILi8ELi1ELb1EN4cute5tupleIJNS5_1CILi128EEENS7_ILi64EEENS7_ILi256EEEEEELi256ENS_10bfloat16_tEfNS_4arch4Sm80ELb0ELb0ELb0ELb0ELb1ELb0ELb1ELb0EEENS1_21CollectiveEpilogueFwdINS6_IJS8_SA_S9_EEENS6_IJNS7_ILi1EEESI_SI_EEESC_SE_Li256ELb0ELb1ELb0ELb0EEENS1_19SingleTileSchedulerILb0ELb0ELb1ELi128EEEEEEEEEvNT_6ParamsE,"",@"SHT_CUDA_INFO"
	.sectionflags	@""
	.align	4


	//----- nvinfo : EIATTR_CUDA_API_VERSION
	.align		4
        /*0000*/ 	.byte	0x04, 0x37
        /*0002*/ 	.short	(.L_596 - .L_595)
.L_595:
        /*0004*/ 	.word	0x00000082


	//----- nvinfo : EIATTR_SW2861232_WAR
	.align		4
.L_596:
        /*0008*/ 	.byte	0x01, 0x35
	.zero		2


	//----- nvinfo : EIATTR_PARAM_CBANK
	.align		4
        /*000c*/ 	.byte	0x04, 0x0a
        /*000e*/ 	.short	(.L_598 - .L_597)
	.align		4
.L_597:
        /*0010*/ 	.word	index@(.nv.constant0._ZN7cutlass13device_kernelIN5flash19enable_sm80_to_sm89INS1_16FlashAttnFwdSm80INS1_25CollectiveMainloopFwdSm80ILi8ELi1ELb1EN4cute5tupleIJNS5_1CILi128EEENS7_ILi64EEENS7_ILi256EEEEEELi256ENS_10bfloat16_tEfNS_4arch4Sm80ELb0ELb0ELb0ELb0ELb1ELb0ELb1ELb0EEENS1_21CollectiveEpilogueFwdINS6_IJS8_SA_S9_EEENS6_IJNS7_ILi1EEESI_SI_EEESC_SE_Li256ELb0ELb1ELb0ELb0EEENS1_19SingleTileSchedulerILb0ELb0ELb1ELi128EEEEEEEEEvNT_6ParamsE)
        /*0014*/ 	.short	0x0160
        /*0016*/ 	.short	0x0418


	//----- nvinfo : EIATTR_CBANK_PARAM_SIZE
	.align		4
.L_598:
        /*0018*/ 	.byte	0x03, 0x19
        /*001a*/ 	.short	0x0418


	//----- nvinfo : EIATTR_KPARAM_INFO
	.align		4
        /*001c*/ 	.byte	0x04, 0x17
        /*001e*/ 	.short	(.L_600 - .L_599)
.L_599:
        /*0020*/ 	.word	0x00000000
        /*0024*/ 	.short	0x0000
        /*0026*/ 	.short	0x0000
        /*0028*/ 	.byte	0x00, 0xf0, 0x61, 0x10


	//----- nvinfo : EIATTR_MAXREG_COUNT
	.align		4
.L_600:
        /*002c*/ 	.byte	0x03, 0x1b
        /*002e*/ 	.short	0x00ff


	//----- nvinfo : EIATTR_NUM_BARRIERS
	.align		4
        /*0030*/ 	.byte	0x02, 0x4c
        /*0032*/ 	.byte	0x02
	.zero		1


	//----- nvinfo : EIATTR_ANNOTATIONS
	.align		4
        /*0034*/ 	.byte	0x04, 0x55
        /*0036*/ 	.short	(.L_602 - .L_601)


	//   ....[0]....
.L_601:
        /* <DEDUP_REMOVED lines=52> */


	//----- nvinfo : EIATTR_MERCURY_ISA_VERSION
	.align		4
.L_602:
        /*0360*/ 	.byte	0x03, 0x5f
        /*0362*/ 	.short	0x0000


	//----- nvinfo : EIATTR_COOP_GROUP_MASK_REGIDS
	.align		4
        /*0364*/ 	.byte	0x04, 0x29
        /*0366*/ 	.short	(.L_604 - .L_603)


	//   ....[0]....
.L_603:
        /*0368*/ 	.word	0xffffffff


	//   ....[1]....
        /*036c*/ 	.word	0xffffffff


	//   ....[2]....
        /*0370*/ 	.word	0xffffffff


	//   ....[3]....
        /*0374*/ 	.word	0xffffffff


	//   ....[4]....
        /*0378*/ 	.word	0xffffffff


	//   ....[5]....
        /*037c*/ 	.word	0xffffffff


	//   ....[6]....
        /*0380*/ 	.word	0xffffffff


	//   ....[7]....
        /*0384*/ 	.word	0xffffffff


	//   ....[8]....
        /*0388*/ 	.word	0xffffffff


	//   ....[9]....
        /*038c*/ 	.word	0xffffffff


	//   ....[10]....
        /*0390*/ 	.word	0xffffffff


	//   ....[11]....
        /*0394*/ 	.word	0xffffffff


	//   ....[12]....
        /*0398*/ 	.word	0xffffffff


	//   ....[13]....
        /*039c*/ 	.word	0xffffffff


	//   ....[14]....
        /*03a0*/ 	.word	0xffffffff


	//   ....[15]....
        /*03a4*/ 	.word	0xffffffff


	//   ....[16]....
        /*03a8*/ 	.word	0xffffffff


	//   ....[17]....
        /*03ac*/ 	.word	0xffffffff


	//   ....[18]....
        /*03b0*/ 	.word	0xffffffff


	//   ....[19]....
        /*03b4*/ 	.word	0xffffffff


	//   ....[20]....
        /*03b8*/ 	.word	0xffffffff


	//   ....[21]....
        /*03bc*/ 	.word	0xffffffff


	//   ....[22]....
        /*03c0*/ 	.word	0xffffffff


	//   ....[23]....
        /*03c4*/ 	.word	0xffffffff


	//   ....[24]....
        /*03c8*/ 	.word	0xffffffff


	//   ....[25]....
        /*03cc*/ 	.word	0xffffffff


	//   ....[26]....
        /*03d0*/ 	.word	0xffffffff


	//   ....[27]....
        /*03d4*/ 	.word	0xffffffff


	//   ....[28]....
        /*03d8*/ 	.word	0xffffffff


	//   ....[29]....
        /*03dc*/ 	.word	0xffffffff


	//   ....[30]....
        /*03e0*/ 	.word	0xffffffff


	//   ....[31]....
        /*03e4*/ 	.word	0xffffffff


	//   ....[32]....
        /*03e8*/ 	.word	0xffffffff


	//   ....[33]....
        /*03ec*/ 	.word	0xffffffff


	//   ....[34]....
        /*03f0*/ 	.word	0xffffffff


	//   ....[35]....
        /*03f4*/ 	.word	0xffffffff


	//   ....[36]....
        /*03f8*/ 	.word	0xffffffff


	//   ....[37]....
        /*03fc*/ 	.word	0xffffffff


	//   ....[38]....
        /*0400*/ 	.word	0xffffffff


	//   ....[39]....
        /*0404*/ 	.word	0xffffffff


	//   ....[40]....
        /*0408*/ 	.word	0xffffffff


	//   ....[41]....
        /*040c*/ 	.word	0xffffffff


	//   ....[42]....
        /*0410*/ 	.word	0xffffffff


	//   ....[43]....
        /*0414*/ 	.word	0xffffffff


	//   ....[44]....
        /*0418*/ 	.word	0xffffffff


	//   ....[45]....
        /*041c*/ 	.word	0xffffffff


	//   ....[46]....
        /*0420*/ 	.word	0xffffffff


	//   ....[47]....
        /*0424*/ 	.word	0xffffffff


	//   ....[48]....
        /*0428*/ 	.word	0xffffffff


	//   ....[49]....
        /*042c*/ 	.word	0xffffffff


	//   ....[50]....
        /*0430*/ 	.word	0xffffffff


	//   ....[51]....
        /*0434*/ 	.word	0xffffffff


	//----- nvinfo : EIATTR_COOP_GROUP_INSTR_OFFSETS
	.align		4
.L_604:
        /*0438*/ 	.byte	0x04, 0x28
        /*043a*/ 	.short	(.L_606 - .L_605)


	//   ....[0]....
.L_605:
        /*043c*/ 	.word	0x00000740


	//   ....[1]....
        /*0440*/ 	.word	0x00000770


	//   ....[2]....
        /*0444*/ 	.word	0x000009a0


	//   ....[3]....
        /*0448*/ 	.word	0x000009b0


	//   ....[4]....
        /*044c*/ 	.word	0x00000b10


	//   ....[5]....
        /*0450*/ 	.word	0x00000b30


	//   ....[6]....
        /*0454*/ 	.word	0x00000db0


	//   ....[7]....
        /*0458*/ 	.word	0x00000de0


	//   ....[8]....
        /*045c*/ 	.word	0x00000fb0


	//   ....[9]....
        /*0460*/ 	.word	0x00000fd0


	//   ....[10]....
        /*0464*/ 	.word	0x00001130


	//   ....[11]....
        /*0468*/ 	.word	0x00001150


	//   ....[12]....
        /*046c*/ 	.word	0x00001940


	//   ....[13]....
        /*0470*/ 	.word	0x00001960


	//   ....[14]....
        /*0474*/ 	.word	0x00001980


	//   ....[15]....
        /*0478*/ 	.word	0x00001990


	//   ....[16]....
        /*047c*/ 	.word	0x00002c60


	//   ....[17]....
        /*0480*/ 	.word	0x00002c80


	//   ....[18]....
        /*0484*/ 	.word	0x00002e00


	//   ....[19]....
        /*0488*/ 	.word	0x00002e20


	//   ....[20]....
        /*048c*/ 	.word	0x00003540


	//   ....[21]....
        /*0490*/ 	.word	0x000035e0


	//   ....[22]....
        /*0494*/ 	.word	0x000035f0


	//   ....[23]....
        /*0498*/ 	.word	0x00003640


	//   ....[24]....
        /*049c*/ 	.word	0x00005800


	//   ....[25]....
        /*04a0*/ 	.word	0x00005810


	//   ....[26]....
        /*04a4*/ 	.word	0x000058c0


	//   ....[27]....
        /*04a8*/ 	.word	0x000058f0


	//   ....[28]....
        /*04ac*/ 	.word	0x00005c40


	//   ....[29]....
        /*04b0*/ 	.word	0x00005c50


	//   ....[30]....
        /*04b4*/ 	.word	0x00005d10


	//   ....[31]....
        /*04b8*/ 	.word	0x00005d30


	//   ....[32]....
        /*04bc*/ 	.word	0x00006cd0


	//   ....[33]....
        /*04c0*/ 	.word	0x00006cf0


	//   ....[34]....
        /*04c4*/ 	.word	0x00007370


	//   ....[35]....
        /*04c8*/ 	.word	0x00007390


	//   ....[36]....
        /*04cc*/ 	.word	0x00008ce0


	//   ....[37]....
        /*04d0*/ 	.word	0x00008cf0


	//   ....[38]....
        /*04d4*/ 	.word	0x00008d30


	//   ....[39]....
        /*04d8*/ 	.word	0x00008d50


	//   ....[40]....
        /*04dc*/ 	.word	0x0000a4d0


	//   ....[41]....
        /*04e0*/ 	.word	0x0000a4e0


	//   ....[42]....
        /*04e4*/ 	.word	0x0000a500


	//   ....[43]....
        /*04e8*/ 	.word	0x0000a510


	//   ....[44]....
        /*04ec*/ 	.word	0x0000a650


	//   ....[45]....
        /*04f0*/ 	.word	0x0000a670


	//   ....[46]....
        /*04f4*/ 	.word	0x0000a870


	//   ....[47]....
        /*04f8*/ 	.word	0x0000a8a0


	//   ....[48]....
        /*04fc*/ 	.word	0x0000aa60


	//   ....[49]....
        /*0500*/ 	.word	0x0000aa90


	//   ....[50]....
        /*0504*/ 	.word	0x0000ac50


	//   ....[51]....
        /*0508*/ 	.word	0x0000ac70


	//----- nvinfo : EIATTR_EXIT_INSTR_OFFSETS
	.align		4
.L_606:
        /*050c*/ 	.byte	0x04, 0x1c
        /*050e*/ 	.short	(.L_608 - .L_607)


	//   ....[0]....
.L_607:
        /*0510*/ 	.word	0x00000040


	//   ....[1]....
        /*0514*/ 	.word	0x0000ac80


	//   ....[2]....
        /*0518*/ 	.word	0x0000adc0


	//   ....[3]....
        /*051c*/ 	.word	0x0000ae20


	//----- nvinfo : EIATTR_CTAIDZ_USED
	.align		4
.L_608:
        /*0520*/ 	.byte	0x01, 0x04
	.zero		2


	//----- nvinfo : EIATTR_MAX_THREADS
	.align		4
        /*0524*/ 	.byte	0x04, 0x05
        /*0526*/ 	.short	(.L_610 - .L_609)
.L_609:
        /*0528*/ 	.word	0x00000100
        /*052c*/ 	.word	0x00000001
        /*0530*/ 	.word	0x00000001


	//----- nvinfo : EIATTR_CRS_STACK_SIZE
	.align		4
.L_610:
        /*0534*/ 	.byte	0x04, 0x1e
        /*0536*/ 	.short	(.L_612 - .L_611)
.L_611:
        /*0538*/ 	.word	0x00000000
.L_612:


//--------------------- .nv.info._ZN7cutlass13device_kernelIN5flash19enable_sm80_to_sm89INS1_16FlashAttnFwdSm80INS1_25CollectiveMainloopFwdSm80ILi8ELi1ELb1EN4cute5tupleIJNS5_1CILi128EEENS7_ILi64EEENS7_ILi256EEEEEELi256ENS_10bfloat16_tEfNS_4arch4Sm80ELb0ELb0ELb0ELb1ELb1ELb0ELb1ELb0EEENS1_21CollectiveEpilogueFwdINS6_IJS8_SA_S9_EEENS6_IJNS7_ILi1EEESI_SI_EEESC_SE_Li256ELb1ELb1ELb0ELb0EEENS1_19SingleTileSchedulerILb1ELb0ELb1ELi128EEEEEEEEEvNT_6ParamsE --------------------------
	.section	.nv.info._ZN7cutlass13device_kernelIN5flash19enable_sm80_to_sm89INS1_16FlashAttnFwdSm80INS1_25CollectiveMainloopFwdSm80ILi8ELi1ELb1EN4cute5tupleIJNS5_1CILi128EEENS7_ILi64EEENS7_ILi256EEEEEELi256ENS_10bfloat16_tEfNS_4arch4Sm80ELb0ELb0ELb0ELb1ELb1ELb0ELb1ELb0EEENS1_21CollectiveEpilogueFwdINS6_IJS8_SA_S9_EEENS6_IJNS7_ILi1EEESI_SI_EEESC_SE_Li256ELb1ELb1ELb0ELb0EEENS1_19SingleTileSchedulerILb1ELb0ELb1ELi128EEEEEEEEEvNT_6ParamsE,"",@"SHT_CUDA_INFO"
	.sectionflags	@""
	.align	4


	//----- nvinfo : EIATTR_CUDA_API_VERSION
	.align		4
        /*0000*/ 	.byte	0x04, 0x37
        /*0002*/ 	.short	(.L_614 - .L_613)
.L_613:
        /*0004*/ 	.word	0x00000082


	//----- nvinfo : EIATTR_SW2861232_WAR
	.align		4
.L_614:
        /*0008*/ 	.byte	0x01, 0x35
	.zero		2


	//----- nvinfo : EIATTR_PARAM_CBANK
	.align		4
        /*000c*/ 	.byte	0x04, 0x0a
        /*000e*/ 	.short	(.L_616 - .L_615)
	.align		4
.L_615:
        /*0010*/ 	.word	index@(.nv.constant0._ZN7cutlass13device_kernelIN5flash19enable_sm80_to_sm89INS1_16FlashAttnFwdSm80INS1_25CollectiveMainloopFwdSm80ILi8ELi1ELb1EN4cute5tupleIJNS5_1CILi128EEENS7_ILi64EEENS7_ILi256EEEEEELi256ENS_10bfloat16_tEfNS_4arch4Sm80ELb0ELb0ELb0ELb1ELb1ELb0ELb1ELb0EEENS1_21CollectiveEpilogueFwdINS6_IJS8_SA_S9_EEENS6_IJNS7_ILi1EEESI_SI_EEESC_SE_Li256ELb1ELb1ELb0ELb0EEENS1_19SingleTileSchedulerILb1ELb0ELb1ELi128EEEEEEEEEvNT_6ParamsE)
        /*0014*/ 	.short	0x0160
        /*0016*/ 	.short	0x0418


	//----- nvinfo : EIATTR_CBANK_PARAM_SIZE
	.align		4
.L_616:
        /*0018*/ 	.byte	0x03, 0x19
        /*001a*/ 	.short	0x0418


	//----- nvinfo : EIATTR_KPARAM_INFO
	.align		4
        /*001c*/ 	.byte	0x04, 0x17
        /*001e*/ 	.short	(.L_618 - .L_617)
.L_617:
        /*0020*/ 	.word	0x00000000
        /*0024*/ 	.short	0x0000
        /*0026*/ 	.short	0x0000
        /*0028*/ 	.byte	0x00, 0xf0, 0x61, 0x10


	//----- nvinfo : EIATTR_MAXREG_COUNT
	.align		4
.L_618:
        /*002c*/ 	.byte	0x03, 0x1b
        /*002e*/ 	.short	0x00ff


	//----- nvinfo : EIATTR_NUM_BARRIERS
	.align		4
        /*0030*/ 	.byte	0x02, 0x4c
        /*0032*/ 	.byte	0x02
	.zero		1


	//----- nvinfo : EIATTR_ANNOTATIONS
	.align		4
        /*0034*/ 	.byte	0x04, 0x55
        /*0036*/ 	.short	(.L_620 - .L_619)


	//   ....[0]....
.L_619:
        /* <DEDUP_REMOVED lines=47> */


	//----- nvinfo : EIATTR_MERCURY_ISA_VERSION
	.align		4
.L_620:
        /*0310*/ 	.byte	0x03, 0x5f
        /*0312*/ 	.short	0x0000


	//----- nvinfo : EIATTR_COOP_GROUP_MASK_REGIDS
	.align		4
        /*0314*/ 	.byte	0x04, 0x29
        /*0316*/ 	.short	(.L_622 - .L_621)


	//   ....[0]....
.L_621:
        /*0318*/ 	.word	0xffffffff


	//   ....[1]....
        /*031c*/ 	.word	0xffffffff


	//   ....[2]....
        /*0320*/ 	.word	0xffffffff


	//   ....[3]....
        /*0324*/ 	.word	0xffffffff


	//   ....[4]....
        /*0328*/ 	.word	0xffffffff


	//   ....[5]....
        /*032c*/ 	.word	0xffffffff


	//   ....[6]....
        /*0330*/ 	.word	0xffffffff


	//   ....[7]....
        /*0334*/ 	.word	0xffffffff


	//   ....[8]....
        /*0338*/ 	.word	0xffffffff


	//   ....[9]....
        /*033c*/ 	.word	0xffffffff


	//   ....[10]....
        /*0340*/ 	.word	0xffffffff


	//   ....[11]....
        /*0344*/ 	.word	0xffffffff


	//   ....[12]....
        /*0348*/ 	.word	0xffffffff


	//   ....[13]....
        /*034c*/ 	.word	0xffffffff


	//   ....[14]....
        /*0350*/ 	.word	0xffffffff


	//   ....[15]....
        /*0354*/ 	.word	0xffffffff


	//   ....[16]....
        /*0358*/ 	.word	0xffffffff


	//   ....[17]....
        /*035c*/ 	.word	0xffffffff


	//   ....[18]....
        /*0360*/ 	.word	0xffffffff


	//   ....[19]....
        /*0364*/ 	.word	0xffffffff


	//   ....[20]....
        /*0368*/ 	.word	0xffffffff


	//   ....[21]....
        /*036c*/ 	.word	0xffffffff


	//   ....[22]....
        /*0370*/ 	.word	0xffffffff


	//   ....[23]....
        /*0374*/ 	.word	0xffffffff


	//   ....[24]....
        /*0378*/ 	.word	0xffffffff


	//   ....[25]....
        /*037c*/ 	.word	0xffffffff


	//   ....[26]....
        /*0380*/ 	.word	0xffffffff


	//   ....[27]....
        /*0384*/ 	.word	0xffffffff


	//   ....[28]....
        /*0388*/ 	.word	0xffffffff


	//   ....[29]....
        /*038c*/ 	.word	0xffffffff


	//   ....[30]....
        /*0390*/ 	.word	0xffffffff


	//   ....[31]....
        /*0394*/ 	.word	0xffffffff


	//   ....[32]....
        /*0398*/ 	.word	0xffffffff


	//   ....[33]....
        /*039c*/ 	.word	0xffffffff


	//   ....[34]....
        /*03a0*/ 	.word	0xffffffff


	//   ....[35]....
        /*03a4*/ 	.word	0xffffffff


	//   ....[36]....
        /*03a8*/ 	.word	0xffffffff


	//   ....[37]....
        /*03ac*/ 	.word	0xffffffff


	//   ....[38]....
        /*03b0*/ 	.word	0xffffffff


	//   ....[39]....
        /*03b4*/ 	.word	0xffffffff


	//   ....[40]....
        /*03b8*/ 	.word	0xffffffff


	//   ....[41]....
        /*03bc*/ 	.word	0xffffffff


	//   ....[42]....
        /*03c0*/ 	.word	0xffffffff


	//   ....[43]....
        /*03c4*/ 	.word	0xffffffff


	//   ....[44]....
        /*03c8*/ 	.word	0xffffffff


	//   ....[45]....
        /*03cc*/ 	.word	0xffffffff


	//   ....[46]....
        /*03d0*/ 	.word	0xffffffff


	//   ....[47]....
        /*03d4*/ 	.word	0xffffffff


	//   ....[48]....
        /*03d8*/ 	.word	0xffffffff


	//   ....[49]....
        /*03dc*/ 	.word	0xffffffff


	//   ....[50]....
        /*03e0*/ 	.word	0xffffffff


	//   ....[51]....
        /*03e4*/ 	.word	0xffffffff


	//   ....[52]....
        /*03e8*/ 	.word	0xffffffff


	//   ....[53]....
        /*03ec*/ 	.word	0xffffffff


	//   ....[54]....
        /*03f0*/ 	.word	0xffffffff


	//   ....[55]....
        /*03f4*/ 	.word	0xffffffff


	//   ....[56]....
        /*03f8*/ 	.word	0xffffffff


	//   ....[57]....
        /*03fc*/ 	.word	0xffffffff


	//   ....[58]....
        /*0400*/ 	.word	0xffffffff


	//   ....[59]....
        /*0404*/ 	.word	0xffffffff


	//   ....[60]....
        /*0408*/ 	.word	0xffffffff


	//----- nvinfo : EIATTR_COOP_GROUP_INSTR_OFFSETS
	.align		4
.L_622:
        /*040c*/ 	.byte	0x04, 0x28
        /*040e*/ 	.short	(.L_624 - .L_623)


	//   ....[0]....
.L_623:
        /*0410*/ 	.word	0x000000a0


	//   ....[1]....
        /*0414*/ 	.word	0x00001510


	//   ....[2]....
        /*0418*/ 	.word	0x00001540


	//   ....[3]....
        /*041c*/ 	.word	0x00001600


	//   ....[4]....
        /*0420*/ 	.word	0x00001630


	//   ....[5]....
        /*0424*/ 	.word	0x00001770


	//   ....[6]....
        /*0428*/ 	.word	0x00001780


	//   ....[7]....
        /*042c*/ 	.word	0x00001920


	//   ....[8]....
        /*0430*/ 	.word	0x000019e0


	//   ....[9]....
        /*0434*/ 	.word	0x00001b20


	//   ....[10]....
        /*0438*/ 	.word	0x00001b60


	//   ....[11]....
        /*043c*/ 	.word	0x00001ba0


	//   ....[12]....
        /*0440*/ 	.word	0x00001bb0


	//   ....[13]....
        /*0444*/ 	.word	0x00001bd0


	//   ....[14]....
        /*0448*/ 	.word	0x00001c60


	//   ....[15]....
        /*044c*/ 	.word	0x00001d50


	//   ....[16]....
        /*0450*/ 	.word	0x00001da0


	//   ....[17]....
        /*0454*/ 	.word	0x00003540


	//   ....[18]....
        /*0458*/ 	.word	0x00003550


	//   ....[19]....
        /*045c*/ 	.word	0x00003620


	//   ....[20]....
        /*0460*/ 	.word	0x00003640


	//   ....[21]....
        /*0464*/ 	.word	0x00003d70


	//   ....[22]....
        /*0468*/ 	.word	0x00003e10


	//   ....[23]....
        /*046c*/ 	.word	0x00003e30


	//   ....[24]....
        /*0470*/ 	.word	0x00003e90


	//   ....[25]....
        /*0474*/ 	.word	0x00005da0


	//   ....[26]....
        /*0478*/ 	.word	0x00005db0


	//   ....[27]....
        /*047c*/ 	.word	0x00005e30


	//   ....[28]....
        /*0480*/ 	.word	0x00005e40


	//   ....[29]....
        /*0484*/ 	.word	0x00006220


	//   ....[30]....
        /*0488*/ 	.word	0x00006230


	//   ....[31]....
        /*048c*/ 	.word	0x00006280


	//   ....[32]....
        /*0490*/ 	.word	0x000062a0


	//   ....[33]....
        /*0494*/ 	.word	0x00007280


	//   ....[34]....
        /*0498*/ 	.word	0x000072a0


	//   ....[35]....
        /*049c*/ 	.word	0x00007940


	//   ....[36]....
        /*04a0*/ 	.word	0x00007960


	//   ....[37]....
        /*04a4*/ 	.word	0x00009160


	//   ....[38]....
        /*04a8*/ 	.word	0x00009170


	//   ....[39]....
        /*04ac*/ 	.word	0x000091a0


	//   ....[40]....
        /*04b0*/ 	.word	0x000091c0


	//   ....[41]....
        /*04b4*/ 	.word	0x0000ac30


	//   ....[42]....
        /*04b8*/ 	.word	0x0000ac70


	//   ....[43]....
        /*04bc*/ 	.word	0x0000acd0


	//   ....[44]....
        /*04c0*/ 	.word	0x0000ad00


	//   ....[45]....
        /*04c4*/ 	.word	0x0000af30


	//   ....[46]....
        /*04c8*/ 	.word	0x0000af40


	//   ....[47]....
        /*04cc*/ 	.word	0x0000b140


	//   ....[48]....
        /*04d0*/ 	.word	0x0000b170


	//   ....[49]....
        /*04d4*/ 	.word	0x0000b330


	//   ....[50]....
        /*04d8*/ 	.word	0x0000b360


	//   ....[51]....
        /*04dc*/ 	.word	0x0000b520


	//   ....[52]....
        /*04e0*/ 	.word	0x0000b540


	//   ....[53]....
        /*04e4*/ 	.word	0x0000bec0


	//   ....[54]....
        /*04e8*/ 	.word	0x0000bee0


	//   ....[55]....
        /*04ec*/ 	.word	0x0000c0a0


	//   ....[56]....
        /*04f0*/ 	.word	0x0000c0d0


	//   ....[57]....
        /*04f4*/ 	.word	0x0000c260


	//   ....[58]....
        /*04f8*/ 	.word	0x0000c290


	//   ....[59]....
        /*04fc*/ 	.word	0x0000c420


	//   ....[60]....
        /*0500*/ 	.word	0x0000c440


	//----- nvinfo : EIATTR_EXIT_INSTR_OFFSETS
	.align		4
.L_624:
        /*0504*/ 	.byte	0x04, 0x1c
        /*0506*/ 	.short	(.L_626 - .L_625)


	//   ....[0]....
.L_625:
        /*0508*/ 	.word	0x00000450


	//   ....[1]....
        /*050c*/ 	.word	0x0000b550


	//   ....[2]....
        /*0510*/ 	.word	0x0000b690


	//   ....[3]....
        /*0514*/ 	.word	0x0000b6f0


	//   ....[4]....
        /*0518*/ 	.word	0x0000c450


	//   ....[5]....
        /*051c*/ 	.word	0x0000c560


	//   ....[6]....
        /*0520*/ 	.word	0x0000c5c0


	//----- nvinfo : EIATTR_CTAIDZ_USED
	.align		4
.L_626:
        /*0524*/ 	.byte	0x01, 0x04
	.zero		2


	//----- nvinfo : EIATTR_MAX_THREADS
	.align		4
        /*0528*/ 	.byte	0x04, 0x05
        /*052a*/ 	.short	(.L_628 - .L_627)
.L_627:
        /*052c*/ 	.word	0x00000100
        /*0530*/ 	.word	0x00000001
        /*0534*/ 	.word	0x00000001


	//----- nvinfo : EIATTR_CRS_STACK_SIZE
	.align		4
.L_628:
        /*0538*/ 	.byte	0x04, 0x1e
        /*053a*/ 	.short	(.L_630 - .L_629)
.L_629:
        /*053c*/ 	.word	0x00000000
.L_630:


//--------------------- .nv.info._ZN7cutlass13device_kernelIN5flash19enable_sm80_to_sm89INS1_16FlashAttnFwdSm80INS1_25CollectiveMainloopFwdSm80ILi8ELi1ELb0EN4cute5tupleIJNS5_1CILi128EEENS7_ILi32EEENS7_ILi256EEEEEELi256ENS_10bfloat16_tEfNS_4arch4Sm80ELb0ELb0ELb0ELb1ELb1ELb1ELb1ELb0EEENS1_21CollectiveEpilogueFwdINS6_IJS8_SA_S9_EEENS6_IJNS7_ILi1EEESI_SI_EEESC_SE_Li256ELb1ELb1ELb0ELb0EEENS1_19SingleTileSchedulerILb1ELb0ELb1ELi128EEEEEEEEEvNT_6ParamsE --------------------------
	.section	.nv.info._ZN7cutlass13device_kernelIN5flash19enable_sm80_to_sm89INS1_16FlashAttnFwdSm80INS1_25CollectiveMainloopFwdSm80ILi8ELi1ELb0EN4cute5tupleIJNS5_1CILi128EEENS7_ILi32EEENS7_ILi256EEEEEELi256ENS_10bfloat16_tEfNS_4arch4Sm80ELb0ELb0ELb0ELb1ELb1ELb1ELb1ELb0EEENS1_21CollectiveEpilogueFwdINS6_IJS8_SA_S9_EEENS6_IJNS7_ILi1EEESI_SI_EEESC_SE_Li256ELb1ELb1ELb0ELb0EEENS1_19SingleTileSchedulerILb1ELb0ELb1ELi128EEEEEEEEEvNT_6ParamsE,"",@"SHT_CUDA_INFO"
	.sectionflags	@""
	.align	4


	//----- nvinfo : EIATTR_CUDA_API_VERSION
	.align		4
        /*0000*/ 	.byte	0x04, 0x37
        /*0002*/ 	.short	(.L_632 - .L_631)
.L_631:
        /*0004*/ 	.word	0x00000082


	//----- nvinfo : EIATTR_SW2861232_WAR
	.align		4
.L_632:
        /*0008*/ 	.byte	0x01, 0x35
	.zero		2


	//----- nvinfo : EIATTR_PARAM_CBANK
	.align		4
        /*000c*/ 	.byte	0x04, 0x0a
        /*000e*/ 	.short	(.L_634 - .L_633)
	.align		4
.L_633:
        /*0010*/ 	.word	index@(.nv.constant0._ZN7cutlass13device_kernelIN5flash19enable_sm80_to_sm89INS1_16FlashAttnFwdSm80INS1_25CollectiveMainloopFwdSm80ILi8ELi1ELb0EN4cute5tupleIJNS5_1CILi128EEENS7_ILi32EEENS7_ILi256EEEEEELi256ENS_10bfloat16_tEfNS_4arch4Sm80ELb0ELb0ELb0ELb1ELb1ELb1ELb1ELb0EEENS1_21CollectiveEpilogueFwdINS6_IJS8_SA_S9_EEENS6_IJNS7_ILi1EEESI_SI_EEESC_SE_Li256ELb1ELb1ELb0ELb0EEENS1_19SingleTileSchedulerILb1ELb0ELb1ELi128EEEEEEEEEvNT_6ParamsE)
        /*0014*/ 	.short	0x0160
        /*0016*/ 	.short	0x0418


	//----- nvinfo : EIATTR_CBANK_PARAM_SIZE
	.align		4
.L_634:
        /*0018*/ 	.byte	0x03, 0x19
        /*001a*/ 	.short	0x0418


	//----- nvinfo : EIATTR_KPARAM_INFO
	.align		4
        /*001c*/ 	.byte	0x04, 0x17
        /*001e*/ 	.short	(.L_636 - .L_635)
.L_635:
        /*0020*/ 	.word	0x00000000
        /*0024*/ 	.short	0x0000
        /*0026*/ 	.short	0x0000
        /*0028*/ 	.byte	0x00, 0xf0, 0x61, 0x10


	//----- nvinfo : EIATTR_MAXREG_COUNT
	.align		4
.L_636:
        /*002c*/ 	.byte	0x03, 0x1b
        /*002e*/ 	.short	0x00ff


	//----- nvinfo : EIATTR_NUM_BARRIERS
	.align		4
        /*0030*/ 	.byte	0x02, 0x4c
        /*0032*/ 	.byte	0x02
	.zero		1


	//----- nvinfo : EIATTR_MERCURY_ISA_VERSION
	.align		4
        /*0034*/ 	.byte	0x03, 0x5f
        /*0036*/ 	.short	0x0000


	//----- nvinfo : EIATTR_COOP_GROUP_MASK_REGIDS
	.align		4
        /*0038*/ 	.byte	0x04, 0x29
        /*003a*/ 	.short	(.L_638 - .L_637)


	//   ....[0]....
.L_637:
        /*003c*/ 	.word	0xffffffff


	//   ....[1]....
        /*0040*/ 	.word	0xffffffff


	//   ....[2]....
        /*0044*/ 	.word	0xffffffff


	//   ....[3]....
        /*0048*/ 	.word	0xffffffff


	//   ....[4]....
        /*004c*/ 	.word	0xffffffff


	//   ....[5]....
        /*0050*/ 	.word	0xffffffff


	//   ....[6]....
        /*0054*/ 	.word	0xffffffff


	//   ....[7]....
        /*0058*/ 	.word	0xffffffff


	//   ....[8]....
        /*005c*/ 	.word	0xffffffff


	//   ....[9]....
        /*0060*/ 	.word	0xffffffff


	//   ....[10]....
        /*0064*/ 	.word	0xffffffff


	//   ....[11]....
        /*0068*/ 	.word	0xffffffff


	//   ....[12]....
        /*006c*/ 	.word	0xffffffff


	//   ....[13]....
        /*0070*/ 	.word	0xffffffff


	//   ....[14]....
        /*0074*/ 	.word	0xffffffff


	//   ....[15]....
        /*0078*/ 	.word	0xffffffff


	//   ....[16]....
        /*007c*/ 	.word	0xffffffff


	//   ....[17]....
        /*0080*/ 	.word	0xffffffff


	//   ....[18]....
        /*0084*/ 	.word	0xffffffff


	//   ....[19]....
        /*0088*/ 	.word	0xffffffff


	//   ....[20]....
        /*008c*/ 	.word	0xffffffff


	//   ....[21]....
        /*0090*/ 	.word	0xffffffff


	//   ....[22]....
        /*0094*/ 	.word	0xffffffff


	//   ....[23]....
        /*0098*/ 	.word	0xffffffff


	//   ....[24]....
        /*009c*/ 	.word	0xffffffff


	//   ....[25]....
        /*00a0*/ 	.word	0xffffffff


	//   ....[26]....
        /*00a4*/ 	.word	0xffffffff


	//   ....[27]....
        /*00a8*/ 	.word	0xffffffff


	//   ....[28]....
        /*00ac*/ 	.word	0xffffffff


	//   ....[29]....
        /*00b0*/ 	.word	0xffffffff


	//   ....[30]....
        /*00b4*/ 	.word	0xffffffff


	//   ....[31]....
        /*00b8*/ 	.word	0xffffffff


	//   ....[32]....
        /*00bc*/ 	.word	0xffffffff


	//   ....[33]....
        /*00c0*/ 	.word	0xffffffff


	//   ....[34]....
        /*00c4*/ 	.word	0xffffffff


	//   ....[35]....
        /*00c8*/ 	.word	0xffffffff


	//   ....[36]....
        /*00cc*/ 	.word	0xffffffff


	//   ....[37]....
        /*00d0*/ 	.word	0xffffffff


	//   ....[38]....
        /*00d4*/ 	.word	0xffffffff


	//   ....[39]....
        /*00d8*/ 	.word	0xffffffff


	//   ....[40]....
        /*00dc*/ 	.word	0xffffffff


	//   ....[41]....
        /*00e0*/ 	.word	0xffffffff


	//   ....[42]....
        /*00e4*/ 	.word	0xffffffff


	//   ....[43]....
        /*00e8*/ 	.word	0xffffffff


	//   ....[44]....
        /*00ec*/ 	.word	0xffffffff


	//   ....[45]....
        /*00f0*/ 	.word	0xffffffff


	//   ....[46]....
        /*00f4*/ 	.word	0xffffffff


	//   ....[47]....
        /*00f8*/ 	.word	0xffffffff


	//   ....[48]....
        /*00fc*/ 	.word	0xffffffff


	//   ....[49]....
        /*0100*/ 	.word	0xffffffff


	//   ....[50]....
        /*0104*/ 	.word	0xffffffff


	//   ....[51]....
        /*0108*/ 	.word	0xffffffff


	//   ....[52]....
        /*010c*/ 	.word	0xffffffff


	//   ....[53]....
        /*0110*/ 	.word	0xffffffff


	//   ....[54]....
        /*0114*/ 	.word	0xffffffff


	//   ....[55]....
        /*0118*/ 	.word	0xffffffff


	//   ....[56]....
        /*011c*/ 	.word	0xffffffff


	//   ....[57]....
        /*0120*/ 	.word	0xffffffff


	//   ....[58]....
        /*0124*/ 	.word	0xffffffff


	//----- nvinfo : EIATTR_COOP_GROUP_INSTR_OFFSETS
	.align		4
.L_638:
        /*0128*/ 	.byte	0x04, 0x28
        /*012a*/ 	.short	(.L_640 - .L_639)


	//   ....[0]....
.L_639:
        /*012c*/ 	.word	0x00000090


	//   ....[1]....
        /*0130*/ 	.word	0x00001f60


	//   ....[2]....
        /*0134*/ 	.word	0x00001f70


	//   ....[3]....
        /*0138*/ 	.word	0x00003190


	//   ....[4]....
        /*013c*/ 	.word	0x000031a0


	//   ....[5]....
        /*0140*/ 	.word	0x000042b0


	//   ....[6]....
        /*0144*/ 	.word	0x000042d0


	//   ....[7]....
        /*0148*/ 	.word	0x000046a0


	//   ....[8]....
        /*014c*/ 	.word	0x000046c0


	//   ....[9]....
        /*0150*/ 	.word	0x00005370


	//   ....[10]....
        /*0154*/ 	.word	0x000053a0


	//   ....[11]....
        /*0158*/ 	.word	0x00005600


	//   ....[12]....
        /*015c*/ 	.word	0x00005630


	//   ....[13]....
        /*0160*/ 	.word	0x000057a0


	//   ....[14]....
        /*0164*/ 	.word	0x000057d0


	//   ....[15]....
        /*0168*/ 	.word	0x00005940


	//   ....[16]....
        /*016c*/ 	.word	0x00005980


	//   ....[17]....
        /*0170*/ 	.word	0x00005e40


	//   ....[18]....
        /*0174*/ 	.word	0x00005e90


	//   ....[19]....
        /*0178*/ 	.word	0x0000cee0


	//   ....[20]....
        /*017c*/ 	.word	0x0000cf20


	//   ....[21]....
        /*0180*/ 	.word	0x0000daf0


	//   ....[22]....
        /*0184*/ 	.word	0x0000db00


	//   ....[23]....
        /*0188*/ 	.word	0x0000e060


	//   ....[24]....
        /*018c*/ 	.word	0x0000e0b0


	//   ....[25]....
        /*0190*/ 	.word	0x0000e0d0


	//   ....[26]....
        /*0194*/ 	.word	0x0000e0f0


	//   ....[27]....
        /*0198*/ 	.word	0x0000ec30


	//   ....[28]....
        /*019c*/ 	.word	0x0000ec40


	//   ....[29]....
        /*01a0*/ 	.word	0x0000ee60


	//   ....[30]....
        /*01a4*/ 	.word	0x0000ee70


	//   ....[31]....
        /*01a8*/ 	.word	0x0000f7e0


	//   ....[32]....
        /*01ac*/ 	.word	0x0000f800


	//   ....[33]....
        /*01b0*/ 	.word	0x0000f8a0


	//   ....[34]....
        /*01b4*/ 	.word	0x0000f8b0


	//   ....[35]....
        /*01b8*/ 	.word	0x00010a70


	//   ....[36]....
        /*01bc*/ 	.word	0x00010aa0


	//   ....[37]....
        /*01c0*/ 	.word	0x00010af0


	//   ....[38]....
        /*01c4*/ 	.word	0x00010b00


	//   ....[39]....
        /*01c8*/ 	.word	0x00012580


	//   ....[40]....
        /*01cc*/ 	.word	0x000125c0


	//   ....[41]....
        /*01d0*/ 	.word	0x000125f0


	//   ....[42]....
        /*01d4*/ 	.word	0x00012620


	//   ....[43]....
        /*01d8*/ 	.word	0x00012860


	//   ....[44]....
        /*01dc*/ 	.word	0x00012870


	//   ....[45]....
        /*01e0*/ 	.word	0x00012a70


	//   ....[46]....
        /*01e4*/ 	.word	0x00012aa0


	//   ....[47]....
        /*01e8*/ 	.word	0x00012c60


	//   ....[48]....
        /*01ec*/ 	.word	0x00012c90


	//   ....[49]....
        /*01f0*/ 	.word	0x00012e50


	//   ....[50]....
        /*01f4*/ 	.word	0x00012e70


	//   ....[51]....
        /*01f8*/ 	.word	0x00013810


	//   ....[52]....
        /*01fc*/ 	.word	0x00013840


	//   ....[53]....
        /*0200*/ 	.word	0x000139d0


	//   ....[54]....
        /*0204*/ 	.word	0x00013a00


	//   ....[55]....
        /*0208*/ 	.word	0x00013b90


	//   ....[56]....
        /*020c*/ 	.word	0x00013bc0


	//   ....[57]....
        /*0210*/ 	.word	0x00013d50


	//   ....[58]....
        /*0214*/ 	.word	0x00013d70


	//----- nvinfo : EIATTR_EXIT_INSTR_OFFSETS
	.align		4
.L_640:
        /*0218*/ 	.byte	0x04, 0x1c
        /*021a*/ 	.short	(.L_642 - .L_641)


	//   ....[0]....
.L_641:
        /*021c*/ 	.word	0x00000440


	//   ....[1]....
        /*0220*/ 	.word	0x00012e80


	//   ....[2]....
        /*0224*/ 	.word	0x00012fc0


	//   ....[3]....
        /*0228*/ 	.word	0x00013020


	//   ....[4]....
        /*022c*/ 	.word	0x00013d80


	//   ....[5]....
        /*0230*/ 	.word	0x00013e90


	//   ....[6]....
        /*0234*/ 	.word	0x00013ef0


	//----- nvinfo : EIATTR_CTAIDZ_USED
	.align		4
.L_642:
        /*0238*/ 	.byte	0x01, 0x04
	.zero		2


	//----- nvinfo : EIATTR_MAX_THREADS
	.align		4
        /*023c*/ 	.byte	0x04, 0x05
        /*023e*/ 	.short	(.L_644 - .L_643)
.L_643:
        /*0240*/ 	.word	0x00000100
        /*0244*/ 	.word	0x00000001
        /*0248*/ 	.word	0x00000001


	//----- nvinfo : EIATTR_CRS_STACK_SIZE
	.align		4
.L_644:
        /*024c*/ 	.byte	0x04, 0x1e
        /*024e*/ 	.short	(.L_646 - .L_645)
.L_645:
        /*0250*/ 	.word	0x00000000
.L_646:


//--------------------- .nv.info._ZN7cutlass13device_kernelIN5flash19enable_sm80_to_sm89INS1_16FlashAttnFwdSm80INS1_25CollectiveMainloopFwdSm80ILi8ELi1ELb1EN4cute5tupleIJNS5_1CILi128EEENS7_ILi48EEENS7_ILi256EEEEEELi256ENS_10bfloat16_tEfNS_4arch4Sm80ELb0ELb1ELb0ELb0ELb1ELb0ELb1ELb0EEENS1_21CollectiveEpilogueFwdINS6_IJS8_SA_S9_EEENS6_IJNS7_ILi1EEESI_SI_EEESC_SE_Li256ELb0ELb1ELb0ELb0EEENS1_19SingleTileSchedulerILb0ELb0ELb1ELi128EEEEEEEEEvNT_6ParamsE --------------------------
	.section	.nv.info._ZN7cutlass13device_kernelIN5flash19enable_sm80_to_sm89INS1_16FlashAttnFwdSm80INS1_25CollectiveMainloopFwdSm80ILi8ELi1ELb1EN4cute5tupleIJNS5_1CILi128EEENS7_ILi48EEENS7_ILi256EEEEEELi256ENS_10bfloat16_tEfNS_4arch4Sm80ELb0ELb1ELb0ELb0ELb1ELb0ELb1ELb0EEENS1_21CollectiveEpilogueFwdINS6_IJS8_SA_S9_EEENS6_IJNS7_ILi1EEESI_SI_EEESC_SE_Li256ELb0ELb1ELb0ELb0EEENS1_19SingleTileSchedulerILb0ELb0ELb1ELi128EEEEEEEEEvNT_6ParamsE,"",@"SHT_CUDA_INFO"
	.sectionflags	@""
	.align	4


	//----- nvinfo : EIATTR_CUDA_API_VERSION
	.align		4
        /*0000*/ 	.byte	0x04, 0x37
        /*0002*/ 	.short	(.L_648 - .L_647)
.L_647:
        /*0004*/ 	.word	0x00000082


	//----- nvinfo : EIATTR_SW2861232_WAR
	.align		4
.L_648:
        /*0008*/ 	.byte	0x01, 0x35
	.zero		2


	//----- nvinfo : EIATTR_PARAM_CBANK
	.align		4
        /*000c*/ 	.byte	0x04, 0x0a
        /*000e*/ 	.short	(.L_650 - .L_649)
	.align		4
.L_649:
        /*0010*/ 	.word	index@(.nv.constant0._ZN7cutlass13device_kernelIN5flash19enable_sm80_to_sm89INS1_16FlashAttnFwdSm80INS1_25CollectiveMainloopFwdSm80ILi8ELi1ELb1EN4cute5tupleIJNS5_1CILi128EEENS7_ILi48EEENS7_ILi256EEEEEELi256ENS_10bfloat16_tEfNS_4arch4Sm80ELb0ELb1ELb0ELb0ELb1ELb0ELb1ELb0EEENS1_21CollectiveEpilogueFwdINS6_IJS8_SA_S9_EEENS6_IJNS7_ILi1EEESI_SI_EEESC_SE_Li256ELb0ELb1ELb0ELb0EEENS1_19SingleTileSchedulerILb0ELb0ELb1ELi128EEEEEEEEEvNT_6ParamsE)
        /*0014*/ 	.short	0x0160
        /*0016*/ 	.short	0x0418


	//----- nvinfo : EIATTR_CBANK_PARAM_SIZE
	.align		4
.L_650:
        /*0018*/ 	.byte	0x03, 0x19
        /*001a*/ 	.short	0x0418


	//----- nvinfo : EIATTR_KPARAM_INFO
	.align		4
        /*001c*/ 	.byte	0x04, 0x17
        /*001e*/ 	.short	(.L_652 - .L_651)
.L_651:
        /*0020*/ 	.word	0x00000000
        /*0024*/ 	.short	0x0000
        /*0026*/ 	.short	0x0000
        /*0028*/ 	.byte	0x00, 0xf0, 0x61, 0x10


	//----- nvinfo : EIATTR_MAXREG_COUNT
	.align		4
.L_652:
        /*002c*/ 	.byte	0x03, 0x1b
        /*002e*/ 	.short	0x00ff


	//----- nvinfo : EIATTR_NUM_BARRIERS
	.align		4
        /*0030*/ 	.byte	0x02, 0x4c
        /*0032*/ 	.byte	0x02
	.zero		1


	//----- nvinfo : EIATTR_ANNOTATIONS
	.align		4
        /*0034*/ 	.byte	0x04, 0x55
        /*0036*/ 	.short	(.L_654 - .L_653)


	//   ....[0]....
.L_653:
        /* <DEDUP_REMOVED lines=101> */


	//----- nvinfo : EIATTR_MERCURY_ISA_VERSION
	.align		4
.L_654:
        /*0678*/ 	.byte	0x03, 0x5f
        /*067a*/ 	.short	0x0000


	//----- nvinfo : EIATTR_COOP_GROUP_MASK_REGIDS
	.align		4
        /*067c*/ 	.byte	0x04, 0x29
        /*067e*/ 	.short	(.L_656 - .L_655)


	//   ....[0]....
.L_655:
        /*0680*/ 	.word	0xffffffff


	//   ....[1]....
        /*0684*/ 	.word	0xffffffff


	//   ....[2]....
        /*0688*/ 	.word	0xffffffff


	//   ....[3]....
        /*068c*/ 	.word	0xffffffff


	//   ....[4]....
        /*0690*/ 	.word	0xffffffff


	//   ....[5]....
        /*0694*/ 	.word	0xffffffff


	//   ....[6]....
        /*0698*/ 	.word	0xffffffff


	//   ....[7]....
        /*069c*/ 	.word	0xffffffff


	//   ....[8]....
        /*06a0*/ 	.word	0xffffffff


	//   ....[9]....
        /*06a4*/ 	.word	0xffffffff


	//   ....[10]....
        /*06a8*/ 	.word	0xffffffff


	//   ....[11]....
        /*06ac*/ 	.word	0xffffffff


	//   ....[12]....
        /*06b0*/ 	.word	0xffffffff


	//   ....[13]....
        /*06b4*/ 	.word	0xffffffff


	//   ....[14]....
        /*06b8*/ 	.word	0xffffffff


	//   ....[15]....
        /*06bc*/ 	.word	0xffffffff


	//   ....[16]....
        /*06c0*/ 	.word	0xffffffff


	//   ....[17]....
        /*06c4*/ 	.word	0xffffffff


	//   ....[18]....
        /*06c8*/ 	.word	0xffffffff


	//   ....[19]....
        /*06cc*/ 	.word	0xffffffff


	//   ....[20]....
        /*06d0*/ 	.word	0xffffffff


	//   ....[21]....
        /*06d4*/ 	.word	0xffffffff


	//   ....[22]....
        /*06d8*/ 	.word	0xffffffff


	//   ....[23]....
        /*06dc*/ 	.word	0xffffffff


	//   ....[24]....
        /*06e0*/ 	.word	0xffffffff


	//   ....[25]....
        /*06e4*/ 	.word	0xffffffff


	//   ....[26]....
        /*06e8*/ 	.word	0xffffffff


	//   ....[27]....
        /*06ec*/ 	.word	0xffffffff


	//   ....[28]....
        /*06f0*/ 	.word	0xffffffff


	//   ....[29]....
        /*06f4*/ 	.word	0xffffffff


	//   ....[30]....
        /*06f8*/ 	.word	0xffffffff


	//   ....[31]....
        /*06fc*/ 	.word	0xffffffff


	//   ....[32]....
        /*0700*/ 	.word	0xffffffff


	//   ....[33]....
        /*0704*/ 	.word	0xffffffff


	//   ....[34]....
        /*0708*/ 	.word	0xffffffff


	//   ....[35]....
        /*070c*/ 	.word	0xffffffff


	//   ....[36]....
        /*0710*/ 	.word	0xffffffff


	//   ....[37]....
        /*0714*/ 	.word	0xffffffff


	//   ....[38]....
        /*0718*/ 	.word	0xffffffff


	//   ....[39]....
        /*071c*/ 	.word	0xffffffff


	//   ....[40]....
        /*0720*/ 	.word	0xffffffff


	//   ....[41]....
        /*0724*/ 	.word	0xffffffff


	//   ....[42]....
        /*0728*/ 	.word	0xffffffff


	//   ....[43]....
        /*072c*/ 	.word	0xffffffff


	//   ....[44]....
        /*0730*/ 	.word	0xffffffff


	//   ....[45]....
        /*0734*/ 	.word	0xffffffff


	//   ....[46]....
        /*0738*/ 	.word	0xffffffff


	//   ....[47]....
        /*073c*/ 	.word	0xffffffff


	//   ....[48]....
        /*0740*/ 	.word	0xffffffff


	//   ....[49]....
        /*0744*/ 	.word	0xffffffff


	//   ....[50]....
        /*0748*/ 	.word	0xffffffff


	//   ....[51]....
        /*074c*/ 	.word	0xffffffff


	//   ....[52]....
        /*0750*/ 	.word	0xffffffff


	//   ....[53]....
        /*0754*/ 	.word	0xffffffff


	//   ....[54]....
        /*0758*/ 	.word	0xffffffff


	//   ....[55]....
        /*075c*/ 	.word	0xffffffff


	//   ....[56]....
        /*0760*/ 	.word	0xffffffff


	//   ....[57]....
        /*0764*/ 	.word	0xffffffff


	//   ....[58]....
        /*0768*/ 	.word	0xffffffff


	//   ....[59]....
        /*076c*/ 	.word	0xffffffff


	//   ....[60]....
        /*0770*/ 	.word	0xffffffff


	//   ....[61]....
        /*0774*/ 	.word	0xffffffff


	//   ....[62]....
        /*0778*/ 	.word	0xffffffff


	//   ....[63]....
        /*077c*/ 	.word	0xffffffff


	//   ....[64]....
        /*0780*/ 	.word	0xffffffff


	//   ....[65]....
        /*0784*/ 	.word	0xffffffff


	//   ....[66]....
        /*0788*/ 	.word	0xffffffff


	//   ....[67]....
        /*078c*/ 	.word	0xffffffff


	//   ....[68]....
        /*0790*/ 	.word	0xffffffff


	//   ....[69]....
        /*0794*/ 	.word	0xffffffff


	//   ....[70]....
        /*0798*/ 	.word	0xffffffff


	//   ....[71]....
        /*079c*/ 	.word	0xffffffff


	//   ....[72]....
        /*07a0*/ 	.word	0xffffffff


	//   ....[73]....
        /*07a4*/ 	.word	0xffffffff


	//   ....[74]....
        /*07a8*/ 	.word	0xffffffff


	//   ....[75]....
        /*07ac*/ 	.word	0xffffffff


	//   ....[76]....
        /*07b0*/ 	.word	0xffffffff


	//   ....[77]....
        /*07b4*/ 	.word	0xffffffff


	//   ....[78]....
        /*07b8*/ 	.word	0xffffffff


	//   ....[79]....
        /*07bc*/ 	.word	0xffffffff


	//   ....[80]....
        /*07c0*/ 	.word	0xffffffff


	//   ....[81]....
        /*07c4*/ 	.word	0xffffffff


	//   ....[82]....
        /*07c8*/ 	.word	0xffffffff


	//   ....[83]....
        /*07cc*/ 	.word	0xffffffff


	//   ....[84]....
        /*07d0*/ 	.word	0xffffffff


	//   ....[85]....
        /*07d4*/ 	.word	0xffffffff


	//   ....[86]....
        /*07d8*/ 	.word	0xffffffff


	//   ....[87]....
        /*07dc*/ 	.word	0xffffffff


	//   ....[88]....
        /*07e0*/ 	.word	0xffffffff


	//   ....[89]....
        /*07e4*/ 	.word	0xffffffff


	//   ....[90]....
        /*07e8*/ 	.word	0xffffffff


	//   ....[91]....
        /*07ec*/ 	.word	0xffffffff


	//   ....[92]....
        /*07f0*/ 	.word	0xffffffff


	//   ....[93]....
        /*07f4*/ 	.word	0xffffffff


	//   ....[94]....
        /*07f8*/ 	.word	0xffffffff


	//   ....[95]....
        /*07fc*/ 	.word	0xffffffff


	//   ....[96]....
        /*0800*/ 	.word	0xffffffff


	//   ....[97]....
        /*0804*/ 	.word	0xffffffff


	//----- nvinfo : EIATTR_COOP_GROUP_INSTR_OFFSETS
	.align		4
.L_656:
        /*0808*/ 	.byte	0x04, 0x28
        /*080a*/ 	.short	(.L_658 - .L_657)


	//   ....[0]....
.L_657:
        /*080c*/ 	.word	0x000012c0


	//   ....[1]....
        /*0810*/ 	.word	0x000012f0


	//   ....[2]....
        /*0814*/ 	.word	0x00001330


	//   ....[3]....
        /*0818*/ 	.word	0x000013d0


	//   ....[4]....
        /*081c*/ 	.word	0x00001570


	//   ....[5]....
        /*0820*/ 	.word	0x00001590


	//   ....[6]....
        /*0824*/ 	.word	0x000015a0


	//   ....[7]....
        /*0828*/ 	.word	0x000015b0


	//   ....[8]....
        /*082c*/ 	.word	0x00001700


	//   ....[9]....
        /*0830*/ 	.word	0x00001720


	//   ....[10]....
        /*0834*/ 	.word	0x000019f0


	//   ....[11]....
        /*0838*/ 	.word	0x00001a00


	//   ....[12]....
        /*083c*/ 	.word	0x00001d60


	//   ....[13]....
        /*0840*/ 	.word	0x00001d90


	//   ....[14]....
        /*0844*/ 	.word	0x00002180


	//   ....[15]....
        /*0848*/ 	.word	0x00002190


	//   ....[16]....
        /*084c*/ 	.word	0x00003180


	//   ....[17]....
        /*0850*/ 	.word	0x00003190


	//   ....[18]....
        /*0854*/ 	.word	0x00003210


	//   ....[19]....
        /*0858*/ 	.word	0x00003230


	//   ....[20]....
        /*085c*/ 	.word	0x00003560


	//   ....[21]....
        /*0860*/ 	.word	0x000037d0


	//   ....[22]....
        /*0864*/ 	.word	0x00004410


	//   ....[23]....
        /*0868*/ 	.word	0x00004470


	//   ....[24]....
        /*086c*/ 	.word	0x00004490


	//   ....[25]....
        /*0870*/ 	.word	0x00004580


	//   ....[26]....
        /*0874*/ 	.word	0x000060b0


	//   ....[27]....
        /*0878*/ 	.word	0x000060c0


	//   ....[28]....
        /*087c*/ 	.word	0x00006200


	//   ....[29]....
        /*0880*/ 	.word	0x00006210


	//   ....[30]....
        /*0884*/ 	.word	0x00006f90


	//   ....[31]....
        /*0888*/ 	.word	0x00006fb0


	//   ....[32]....
        /*088c*/ 	.word	0x000070c0


	//   ....[33]....
        /*0890*/ 	.word	0x000070e0


	//   ....[34]....
        /*0894*/ 	.word	0x000072e0


	//   ....[35]....
        /*0898*/ 	.word	0x00007920


	//   ....[36]....
        /*089c*/ 	.word	0x00007ca0


	//   ....[37]....
        /*08a0*/ 	.word	0x00007cc0


	//   ....[38]....
        /*08a4*/ 	.word	0x000087e0


	//   ....[39]....
        /*08a8*/ 	.word	0x00008800


	//   ....[40]....
        /*08ac*/ 	.word	0x0000a0b0


	//   ....[41]....
        /*08b0*/ 	.word	0x0000a0c0


	//   ....[42]....
        /*08b4*/ 	.word	0x0000a200


	//   ....[43]....
        /*08b8*/ 	.word	0x0000a210


	//   ....[44]....
        /*08bc*/ 	.word	0x0000afc0


	//   ....[45]....
        /*08c0*/ 	.word	0x0000afe0


	//   ....[46]....
        /*08c4*/ 	.word	0x0000b0d0


	//   ....[47]....
        /*08c8*/ 	.word	0x0000b0e0


	//   ....[48]....
        /*08cc*/ 	.word	0x0000b2e0


	//   ....[49]....
        /*08d0*/ 	.word	0x0000b300


	//   ....[50]....
        /*08d4*/ 	.word	0x0000b900


	//   ....[51]....
        /*08d8*/ 	.word	0x0000b920


	//   ....[52]....
        /*08dc*/ 	.word	0x0000cf60


	//   ....[53]....
        /*08e0*/ 	.word	0x0000cf70


	//   ....[54]....
        /*08e4*/ 	.word	0x0000d140


	//   ....[55]....
        /*08e8*/ 	.word	0x0000d150


	//   ....[56]....
        /*08ec*/ 	.word	0x0000df30


	//   ....[57]....
        /*08f0*/ 	.word	0x0000df40


	//   ....[58]....
        /*08f4*/ 	.word	0x0000e000


	//   ....[59]....
        /*08f8*/ 	.word	0x0000e030


	//   ....[60]....
        /*08fc*/ 	.word	0x0000e210


	//   ....[61]....
        /*0900*/ 	.word	0x0000e830


	//   ....[62]....
        /*0904*/ 	.word	0x0000eba0


	//   ....[63]....
        /*0908*/ 	.word	0x0000ebc0


	//   ....[64]....
        /*090c*/ 	.word	0x0000f6e0


	//   ....[65]....
        /*0910*/ 	.word	0x0000f700


	//   ....[66]....
        /*0914*/ 	.word	0x00010930


	//   ....[67]....
        /*0918*/ 	.word	0x00010940


	//   ....[68]....
        /*091c*/ 	.word	0x00010970


	//   ....[69]....
        /*0920*/ 	.word	0x00010980


	//   ....[70]....
        /*0924*/ 	.word	0x00012380


	//   ....[71]....
        /*0928*/ 	.word	0x00012390


	//   ....[72]....
        /*092c*/ 	.word	0x000123b0


	//   ....[73]....
        /*0930*/ 	.word	0x000123c0


	//   ....[74]....
        /*0934*/ 	.word	0x000123d0


	//   ....[75]....
        /*0938*/ 	.word	0x000123e0


	//   ....[76]....
        /*093c*/ 	.word	0x000126c0


	//   ....[77]....
        /*0940*/ 	.word	0x000126f0


	//   ....[78]....
        /*0944*/ 	.word	0x000128b0


	//   ....[79]....
        /*0948*/ 	.word	0x000128e0


	//   ....[80]....
        /*094c*/ 	.word	0x00012aa0


	//   ....[81]....
        /*0950*/ 	.word	0x00012ac0


	//   ....[82]....
        /*0954*/ 	.word	0x000131e0


	//   ....[83]....
        /*0958*/ 	.word	0x00013200


	//   ....[84]....
        /*095c*/ 	.word	0x000133b0


	//   ....[85]....
        /*0960*/ 	.word	0x000133e0


	//   ....[86]....
        /*0964*/ 	.word	0x00013570


	//   ....[87]....
        /*0968*/ 	.word	0x000135a0


	//   ....[88]....
        /*096c*/ 	.word	0x00013730


	//   ....[89]....
        /*0970*/ 	.word	0x00013750


	//   ....[90]....
        /*0974*/ 	.word	0x00013900


	//   ....[91]....
        /*0978*/ 	.word	0x00013940


	//   ....[92]....
        /*097c*/ 	.word	0x00013980


	//   ....[93]....
        /*0980*/ 	.word	0x000139c0


	//   ....[94]....
        /*0984*/ 	.word	0x00013a10


	//   ....[95]....
        /*0988*/ 	.word	0x00013a50


	//   ....[96]....
        /*098c*/ 	.word	0x00013a90


	//   ....[97]....
        /*0990*/ 	.word	0x00013ad0


	//----- nvinfo : EIATTR_EXIT_INSTR_OFFSETS
	.align		4
.L_658:
        /*0994*/ 	.byte	0x04, 0x1c
        /*0996*/ 	.short	(.L_660 - .L_659)


	//   ....[0]....
.L_659:
        /*0998*/ 	.word	0x00000040


	//   ....[1]....
        /*099c*/ 	.word	0x00012ad0


	//   ....[2]....
        /*09a0*/ 	.word	0x00012c10


	//   ....[3]....
        /*09a4*/ 	.word	0x00012c70


	//   ....[4]....
        /*09a8*/ 	.word	0x00013760


	//   ....[5]....
        /*09ac*/ 	.word	0x00013870


	//   ....[6]....
        /*09b0*/ 	.word	0x000138d0


	//----- nvinfo : EIATTR_CTAIDZ_USED
	.align		4
.L_660:
        /*09b4*/ 	.byte	0x01, 0x04
	.zero		2


	//----- nvinfo : EIATTR_MAX_THREADS
	.align		4
        /*09b8*/ 	.byte	0x04, 0x05
        /*09ba*/ 	.short	(.L_662 - .L_661)
.L_661:
        /*09bc*/ 	.word	0x00000100
        /*09c0*/ 	.word	0x00000001
        /*09c4*/ 	.word	0x00000001


	//----- nvinfo : EIATTR_CRS_STACK_SIZE
	.align		4
.L_662:
        /*09c8*/ 	.byte	0x04, 0x1e
        /*09ca*/ 	.short	(.L_664 - .L_663)
.L_663:
        /*09cc*/ 	.word	0x00000000
.L_664:


//--------------------- .nv.info._ZN7cutlass13device_kernelIN5flash19enable_sm80_to_sm89INS1_16FlashAttnFwdSm80INS1_25CollectiveMainloopFwdSm80ILi8ELi1ELb1EN4cute5tupleIJNS5_1CILi128EEENS7_ILi48EEENS7_ILi256EEEEEELi256ENS_10bfloat16_tEfNS_4arch4Sm80ELb0ELb1ELb0ELb1ELb1ELb0ELb1ELb0EEENS1_21CollectiveEpilogueFwdINS6_IJS8_SA_S9_EEENS6_IJNS7_ILi1EEESI_SI_EEESC_SE_Li256ELb1ELb1ELb0ELb0EEENS1_19SingleTileSchedulerILb1ELb0ELb1ELi128EEEEEEEEEvNT_6ParamsE --------------------------
	.section	.nv.info._ZN7cutlass13device_kernelIN5flash19enable_sm80_to_sm89INS1_16FlashAttnFwdSm80INS1_25CollectiveMainloopFwdSm80ILi8ELi1ELb1EN4cute5tupleIJNS5_1CILi128EEENS7_ILi48EEENS7_ILi256EEEEEELi256ENS_10bfloat16_tEfNS_4arch4Sm80ELb0ELb1ELb0ELb1ELb1ELb0ELb1ELb0EEENS1_21CollectiveEpilogueFwdINS6_IJS8_SA_S9_EEENS6_IJNS7_ILi1EEESI_SI_EEESC_SE_Li256ELb1ELb1ELb0ELb0EEENS1_19SingleTileSchedulerILb1ELb0ELb1ELi128EEEEEEEEEvNT_6ParamsE,"",@"SHT_CUDA_INFO"
	.sectionflags	@""
	.align	4


	//----- nvinfo : EIATTR_CUDA_API_VERSION
	.align		4
        /*0000*/ 	.byte	0x04, 0x37
        /*0002*/ 	.short	(.L_666 - .L_665)
.L_665:
        /*0004*/ 	.word	0x00000082


	//----- nvinfo : EIATTR_SW2861232_WAR
	.align		4
.L_666:
        /*0008*/ 	.byte	0x01, 0x35
	.zero		2


	//----- nvinfo : EIATTR_PARAM_CBANK
	.align		4
        /*000c*/ 	.byte	0x04, 0x0a
        /*000e*/ 	.short	(.L_668 - .L_667)
	.align		4
.L_667:
        /*0010*/ 	.word	index@(.nv.constant0._ZN7cutlass13device_kernelIN5flash19enable_sm80_to_sm89INS1_16FlashAttnFwdSm80INS1_25CollectiveMainloopFwdSm80ILi8ELi1ELb1EN4cute5tupleIJNS5_1CILi128EEENS7_ILi48EEENS7_ILi256EEEEEELi256ENS_10bfloat16_tEfNS_4arch4Sm80ELb0ELb1ELb0ELb1ELb1ELb0ELb1ELb0EEENS1_21CollectiveEpilogueFwdINS6_IJS8_SA_S9_EEENS6_IJNS7_ILi1EEESI_SI_EEESC_SE_Li256ELb1ELb1ELb0ELb0EEENS1_19SingleTileSchedulerILb1ELb0ELb1ELi128EEEEEEEEEvNT_6ParamsE)
        /*0014*/ 	.short	0x0160
        /*0016*/ 	.short	0x0418


	//----- nvinfo : EIATTR_CBANK_PARAM_SIZE
	.align		4
.L_668:
        /*0018*/ 	.byte	0x03, 0x19
        /*001a*/ 	.short	0x0418


	//----- nvinfo : EIATTR_KPARAM_INFO
	.align		4
        /*001c*/ 	.byte	0x04, 0x17
        /*001e*/ 	.short	(.L_670 - .L_669)
.L_669:
        /*0020*/ 	.word	0x00000000
        /*0024*/ 	.short	0x0000
        /*0026*/ 	.short	0x0000
        /*0028*/ 	.byte	0x00, 0xf0, 0x61, 0x10


	//----- nvinfo : EIATTR_MAXREG_COUNT
	.align		4
.L_670:
        /*002c*/ 	.byte	0x03, 0x1b
        /*002e*/ 	.short	0x00ff


	//----- nvinfo : EIATTR_NUM_BARRIERS
	.align		4
        /*0030*/ 	.byte	0x02, 0x4c
        /*0032*/ 	.byte	0x02
	.zero		1


	//----- nvinfo : EIATTR_ANNOTATIONS
	.align		4
        /*0034*/ 	.byte	0x04, 0x55
        /*0036*/ 	.short	(.L_672 - .L_671)


	//   ....[0]....
.L_671:
        /* <DEDUP_REMOVED lines=102> */


	//----- nvinfo : EIATTR_MERCURY_ISA_VERSION
	.align		4
.L_672:
        /*0680*/ 	.byte	0x03, 0x5f
        /*0682*/ 	.short	0x0000


	//----- nvinfo : EIATTR_COOP_GROUP_MASK_REGIDS
	.align		4
        /*0684*/ 	.byte	0x04, 0x29
        /*0686*/ 	.short	(.L_674 - .L_673)


	//   ....[0]....
.L_673:
        /*0688*/ 	.word	0xffffffff


	//   ....[1]....
        /*068c*/ 	.word	0xffffffff


	//   ....[2]....
        /*0690*/ 	.word	0xffffffff


	//   ....[3]....
        /*0694*/ 	.word	0xffffffff


	//   ....[4]....
        /*0698*/ 	.word	0xffffffff


	//   ....[5]....
        /*069c*/ 	.word	0xffffffff


	//   ....[6]....
        /*06a0*/ 	.word	0xffffffff


	//   ....[7]....
        /*06a4*/ 	.word	0xffffffff


	//   ....[8]....
        /*06a8*/ 	.word	0xffffffff


	//   ....[9]....
        /*06ac*/ 	.word	0xffffffff


	//   ....[10]....
        /*06b0*/ 	.word	0xffffffff


	//   ....[11]....
        /*06b4*/ 	.word	0xffffffff


	//   ....[12]....
        /*06b8*/ 	.word	0xffffffff


	//   ....[13]....
        /*06bc*/ 	.word	0xffffffff


	//   ....[14]....
        /*06c0*/ 	.word	0xffffffff


	//   ....[15]....
        /*06c4*/ 	.word	0xffffffff


	//   ....[16]....
        /*06c8*/ 	.word	0xffffffff


	//   ....[17]....
        /*06cc*/ 	.word	0xffffffff


	//   ....[18]....
        /*06d0*/ 	.word	0xffffffff


	//   ....[19]....
        /*06d4*/ 	.word	0xffffffff


	//   ....[20]....
        /*06d8*/ 	.word	0xffffffff


	//   ....[21]....
        /*06dc*/ 	.word	0xffffffff


	//   ....[22]....
        /*06e0*/ 	.word	0xffffffff


	//   ....[23]....
        /*06e4*/ 	.word	0xffffffff


	//   ....[24]....
        /*06e8*/ 	.word	0xffffffff


	//   ....[25]....
        /*06ec*/ 	.word	0xffffffff


	//   ....[26]....
        /*06f0*/ 	.word	0xffffffff


	//   ....[27]....
        /*06f4*/ 	.word	0xffffffff


	//   ....[28]....
        /*06f8*/ 	.word	0xffffffff


	//   ....[29]....
        /*06fc*/ 	.word	0xffffffff


	//   ....[30]....
        /*0700*/ 	.word	0xffffffff


	//   ....[31]....
        /*0704*/ 	.word	0xffffffff


	//   ....[32]....
        /*0708*/ 	.word	0xffffffff


	//   ....[33]....
        /*070c*/ 	.word	0xffffffff


	//   ....[34]....
        /*0710*/ 	.word	0xffffffff


	//   ....[35]....
        /*0714*/ 	.word	0xffffffff


	//   ....[36]....
        /*0718*/ 	.word	0xffffffff


	//   ....[37]....
        /*071c*/ 	.word	0xffffffff


	//   ....[38]....
        /*0720*/ 	.word	0xffffffff


	//   ....[39]....
        /*0724*/ 	.word	0xffffffff


	//   ....[40]....
        /*0728*/ 	.word	0xffffffff


	//   ....[41]....
        /*072c*/ 	.word	0xffffffff


	//   ....[42]....
        /*0730*/ 	.word	0xffffffff


	//   ....[43]....
        /*0734*/ 	.word	0xffffffff


	//   ....[44]....
        /*0738*/ 	.word	0xffffffff


	//   ....[45]....
        /*073c*/ 	.word	0xffffffff


	//   ....[46]....
        /*0740*/ 	.word	0xffffffff


	//   ....[47]....
        /*0744*/ 	.word	0xffffffff


	//   ....[48]....
        /*0748*/ 	.word	0xffffffff


	//   ....[49]....
        /*074c*/ 	.word	0xffffffff


	//   ....[50]....
        /*0750*/ 	.word	0xffffffff


	//   ....[51]....
        /*0754*/ 	.word	0xffffffff


	//   ....[52]....
        /*0758*/ 	.word	0xffffffff


	//   ....[53]....
        /*075c*/ 	.word	0xffffffff


	//   ....[54]....
        /*0760*/ 	.word	0xffffffff


	//   ....[55]....
        /*0764*/ 	.word	0xffffffff


	//   ....[56]....
        /*0768*/ 	.word	0xffffffff


	//   ....[57]....
        /*076c*/ 	.word	0xffffffff


	//   ....[58]....
        /*0770*/ 	.word	0xffffffff


	//   ....[59]....
        /*0774*/ 	.word	0xffffffff


	//   ....[60]....
        /*0778*/ 	.word	0xffffffff


	//   ....[61]....
        /*077c*/ 	.word	0xffffffff


	//   ....[62]....
        /*0780*/ 	.word	0xffffffff


	//   ....[63]....
        /*0784*/ 	.word	0xffffffff


	//   ....[64]....
        /*0788*/ 	.word	0xffffffff


	//   ....[65]....
        /*078c*/ 	.word	0xffffffff


	//   ....[66]....
        /*0790*/ 	.word	0xffffffff


	//   ....[67]....
        /*0794*/ 	.word	0xffffffff


	//   ....[68]....
        /*0798*/ 	.word	0xffffffff


	//   ....[69]....
        /*079c*/ 	.word	0xffffffff


	//   ....[70]....
        /*07a0*/ 	.word	0xffffffff


	//   ....[71]....
        /*07a4*/ 	.word	0xffffffff


	//   ....[72]....
        /*07a8*/ 	.word	0xffffffff


	//   ....[73]....
        /*07ac*/ 	.word	0xffffffff


	//   ....[74]....
        /*07b0*/ 	.word	0xffffffff


	//   ....[75]....
        /*07b4*/ 	.word	0xffffffff


	//   ....[76]....
        /*07b8*/ 	.word	0xffffffff


	//   ....[77]....
        /*07bc*/ 	.word	0xffffffff


	//   ....[78]....
        /*07c0*/ 	.word	0xffffffff


	//   ....[79]....
        /*07c4*/ 	.word	0xffffffff


	//   ....[80]....
        /*07c8*/ 	.word	0xffffffff


	//   ....[81]....
        /*07cc*/ 	.word	0xffffffff


	//   ....[82]....
        /*07d0*/ 	.word	0xffffffff


	//   ....[83]....
        /*07d4*/ 	.word	0xffffffff


	//   ....[84]....
        /*07d8*/ 	.word	0xffffffff


	//   ....[85]....
        /*07dc*/ 	.word	0xffffffff


	//   ....[86]....
        /*07e0*/ 	.word	0xffffffff


	//   ....[87]....
        /*07e4*/ 	.word	0xffffffff


	//   ....[88]....
        /*07e8*/ 	.word	0xffffffff


	//   ....[89]....
        /*07ec*/ 	.word	0xffffffff


	//   ....[90]....
        /*07f0*/ 	.word	0xffffffff


	//   ....[91]....
        /*07f4*/ 	.word	0xffffffff


	//   ....[92]....
        /*07f8*/ 	.word	0xffffffff


	//   ....[93]....
        /*07fc*/ 	.word	0xffffffff


	//   ....[94]....
        /*0800*/ 	.word	0xffffffff


	//   ....[95]....
        /*0804*/ 	.word	0xffffffff


	//   ....[96]....
        /*0808*/ 	.word	0xffffffff


	//   ....[97]....
        /*080c*/ 	.word	0xffffffff


	//   ....[98]....
        /*0810*/ 	.word	0xffffffff


	//----- nvinfo : EIATTR_COOP_GROUP_INSTR_OFFSETS
	.align		4
.L_674:
        /*0814*/ 	.byte	0x04, 0x28
        /*0816*/ 	.short	(.L_676 - .L_675)


	//   ....[0]....
.L_675:
        /*0818*/ 	.word	0x000000a0


	//   ....[1]....
        /*081c*/ 	.word	0x000019c0


	//   ....[2]....
        /*0820*/ 	.word	0x000019f0


	//   ....[3]....
        /*0824*/ 	.word	0x00001b00


	//   ....[4]....
        /*0828*/ 	.word	0x00001b30


	//   ....[5]....
        /*082c*/ 	.word	0x00001d30


	//   ....[6]....
        /*0830*/ 	.word	0x00001d50


	//   ....[7]....
        /*0834*/ 	.word	0x00001d90


	//   ....[8]....
        /*0838*/ 	.word	0x00001dc0


	//   ....[9]....
        /*083c*/ 	.word	0x00001e30


	//   ....[10]....
        /*0840*/ 	.word	0x00001e60


	//   ....[11]....
        /*0844*/ 	.word	0x000021f0


	//   ....[12]....
        /*0848*/ 	.word	0x00002230


	//   ....[13]....
        /*084c*/ 	.word	0x00002310


	//   ....[14]....
        /*0850*/ 	.word	0x00002330


	//   ....[15]....
        /*0854*/ 	.word	0x00002890


	//   ....[16]....
        /*0858*/ 	.word	0x000028a0


	//   ....[17]....
        /*085c*/ 	.word	0x000038c0


	//   ....[18]....
        /*0860*/ 	.word	0x000038d0


	//   ....[19]....
        /*0864*/ 	.word	0x000039e0


	//   ....[20]....
        /*0868*/ 	.word	0x00003a00


	//   ....[21]....
        /*086c*/ 	.word	0x00003cf0


	//   ....[22]....
        /*0870*/ 	.word	0x00003f50


	//   ....[23]....
        /*0874*/ 	.word	0x00004ae0


	//   ....[24]....
        /*0878*/ 	.word	0x00004b30


	//   ....[25]....
        /*087c*/ 	.word	0x00004cd0


	//   ....[26]....
        /*0880*/ 	.word	0x00004d40


	//   ....[27]....
        /*0884*/ 	.word	0x00006860


	//   ....[28]....
        /*0888*/ 	.word	0x00006870


	//   ....[29]....
        /*088c*/ 	.word	0x000069b0


	//   ....[30]....
        /*0890*/ 	.word	0x000069c0


	//   ....[31]....
        /*0894*/ 	.word	0x00007740


	//   ....[32]....
        /*0898*/ 	.word	0x00007760


	//   ....[33]....
        /*089c*/ 	.word	0x00007870


	//   ....[34]....
        /*08a0*/ 	.word	0x00007890


	//   ....[35]....
        /*08a4*/ 	.word	0x00007a90


	//   ....[36]....
        /*08a8*/ 	.word	0x000080b0


	//   ....[37]....
        /*08ac*/ 	.word	0x00008430


	//   ....[38]....
        /*08b0*/ 	.word	0x00008450


	//   ....[39]....
        /*08b4*/ 	.word	0x00008f60


	//   ....[40]....
        /*08b8*/ 	.word	0x00008f80


	//   ....[41]....
        /*08bc*/ 	.word	0x0000a800


	//   ....[42]....
        /*08c0*/ 	.word	0x0000a810


	//   ....[43]....
        /*08c4*/ 	.word	0x0000a950


	//   ....[44]....
        /*08c8*/ 	.word	0x0000a960


	//   ....[45]....
        /*08cc*/ 	.word	0x0000b710


	//   ....[46]....
        /*08d0*/ 	.word	0x0000b730


	//   ....[47]....
        /*08d4*/ 	.word	0x0000b820


	//   ....[48]....
        /*08d8*/ 	.word	0x0000b830


	//   ....[49]....
        /*08dc*/ 	.word	0x0000ba30


	//   ....[50]....
        /*08e0*/ 	.word	0x0000ba50


	//   ....[51]....
        /*08e4*/ 	.word	0x0000c050


	//   ....[52]....
        /*08e8*/ 	.word	0x0000c070


	//   ....[53]....
        /*08ec*/ 	.word	0x0000d6b0


	//   ....[54]....
        /*08f0*/ 	.word	0x0000d6c0


	//   ....[55]....
        /*08f4*/ 	.word	0x0000d890


	//   ....[56]....
        /*08f8*/ 	.word	0x0000d8a0


	//   ....[57]....
        /*08fc*/ 	.word	0x0000e680


	//   ....[58]....
        /*0900*/ 	.word	0x0000e690


	//   ....[59]....
        /*0904*/ 	.word	0x0000e750


	//   ....[60]....
        /*0908*/ 	.word	0x0000e780


	//   ....[61]....
        /*090c*/ 	.word	0x0000e960


	//   ....[62]....
        /*0910*/ 	.word	0x0000ef70


	//   ....[63]....
        /*0914*/ 	.word	0x0000f2d0


	//   ....[64]....
        /*0918*/ 	.word	0x0000f2f0


	//   ....[65]....
        /*091c*/ 	.word	0x0000fe10


	//   ....[66]....
        /*0920*/ 	.word	0x0000fe30


	//   ....[67]....
        /*0924*/ 	.word	0x00011060


	//   ....[68]....
        /*0928*/ 	.word	0x00011070


	//   ....[69]....
        /*092c*/ 	.word	0x000110a0


	//   ....[70]....
        /*0930*/ 	.word	0x000110c0


	//   ....[71]....
        /*0934*/ 	.word	0x00012b20


	//   ....[72]....
        /*0938*/ 	.word	0x00012b60


	//   ....[73]....
        /*093c*/ 	.word	0x00012bc0


	//   ....[74]....
        /*0940*/ 	.word	0x00012bf0


	//   ....[75]....
        /*0944*/ 	.word	0x00012e20


	//   ....[76]....
        /*0948*/ 	.word	0x00012e30


	//   ....[77]....
        /*094c*/ 	.word	0x00013030


	//   ....[78]....
        /*0950*/ 	.word	0x00013060


	//   ....[79]....
        /*0954*/ 	.word	0x00013220


	//   ....[80]....
        /*0958*/ 	.word	0x00013250


	//   ....[81]....
        /*095c*/ 	.word	0x00013410


	//   ....[82]....
        /*0960*/ 	.word	0x00013430


	//   ....[83]....
        /*0964*/ 	.word	0x00013db0


	//   ....[84]....
        /*0968*/ 	.word	0x00013dd0


	//   ....[85]....
        /*096c*/ 	.word	0x00013f90


	//   ....[86]....
        /*0970*/ 	.word	0x00013fc0


	//   ....[87]....
        /*0974*/ 	.word	0x00014150


	//   ....[88]....
        /*0978*/ 	.word	0x00014180


	//   ....[89]....
        /*097c*/ 	.word	0x00014310


	//   ....[90]....
        /*0980*/ 	.word	0x00014330


	//   ....[91]....
        /*0984*/ 	.word	0x00014500


	//   ....[92]....
        /*0988*/ 	.word	0x00014560


	//   ....[93]....
        /*098c*/ 	.word	0x000145c0


	//   ....[94]....
        /*0990*/ 	.word	0x00014620


	//   ....[95]....
        /*0994*/ 	.word	0x00014690


	//   ....[96]....
        /*0998*/ 	.word	0x000146f0


	//   ....[97]....
        /*099c*/ 	.word	0x00014750


	//   ....[98]....
        /*09a0*/ 	.word	0x000147b0


	//----- nvinfo : EIATTR_EXIT_INSTR_OFFSETS
	.align		4
.L_676:
        /*09a4*/ 	.byte	0x04, 0x1c
        /*09a6*/ 	.short	(.L_678 - .L_677)


	//   ....[0]....
.L_677:
        /*09a8*/ 	.word	0x00000450


	//   ....[1]....
        /*09ac*/ 	.word	0x00013440


	//   ....[2]....
        /*09b0*/ 	.word	0x00013580


	//   ....[3]....
        /*09b4*/ 	.word	0x000135e0


	//   ....[4]....
        /*09b8*/ 	.word	0x00014340


	//   ....[5]....
        /*09bc*/ 	.word	0x00014450


	//   ....[6]....
        /*09c0*/ 	.word	0x000144b0


	//----- nvinfo : EIATTR_CTAIDZ_USED
	.align		4
.L_678:
        /*09c4*/ 	.byte	0x01, 0x04
	.zero		2


	//----- nvinfo : EIATTR_MAX_THREADS
	.align		4
        /*09c8*/ 	.byte	0x04, 0x05
        /*09ca*/ 	.short	(.L_680 - .L_679)
.L_679:
        /*09cc*/ 	.word	0x00000100
        /*09d0*/ 	.word	0x00000001
        /*09d4*/ 	.word	0x00000001


	//----- nvinfo : EIATTR_CRS_STACK_SIZE
	.align		4
.L_680:
        /*09d8*/ 	.byte	0x04, 0x1e
        /*09da*/ 	.short	(.L_682 - .L_681)
.L_681:
        /*09dc*/ 	.word	0x00000000
.L_682:


//--------------------- .nv.info._ZN7cutlass13device_kernelIN5flash19enable_sm80_to_sm89INS1_16FlashAttnFwdSm80INS1_25CollectiveMainloopFwdSm80ILi8ELi1ELb0EN4cute5tupleIJNS5_1CILi128EEENS7_ILi32EEENS7_ILi256EEEEEELi256ENS_10bfloat16_tEfNS_4arch4Sm80ELb0ELb1ELb0ELb1ELb1ELb1ELb1ELb0EEENS1_21CollectiveEpilogueFwdINS6_IJS8_SA_S9_EEENS6_IJNS7_ILi1EEESI_SI_EEESC_SE_Li256ELb1ELb1ELb0ELb0EEENS1_19SingleTileSchedulerILb1ELb0ELb1ELi128EEEEEEEEEvNT_6ParamsE --------------------------
	.section	.nv.info._ZN7cutlass13device_kernelIN5flash19enable_sm80_to_sm89INS1_16FlashAttnFwdSm80INS1_25CollectiveMainloopFwdSm80ILi8ELi1ELb0EN4cute5tupleIJNS5_1CILi128EEENS7_ILi32EEENS7_ILi256EEEEEELi256ENS_10bfloat16_tEfNS_4arch4Sm80ELb0ELb1ELb0ELb1ELb1ELb1ELb1ELb0EEENS1_21CollectiveEpilogueFwdINS6_IJS8_SA_S9_EEENS6_IJNS7_ILi1EEESI_SI_EEESC_SE_Li256ELb1ELb1ELb0ELb0EEENS1_19SingleTileSchedulerILb1ELb0ELb1ELi128EEEEEEEEEvNT_6ParamsE,"",@"SHT_CUDA_INFO"
	.sectionflags	@""
	.align	4


	//----- nvinfo : EIATTR_CUDA_API_VERSION
	.align		4
        /*0000*/ 	.byte	0x04, 0x37
        /*0002*/ 	.short	(.L_684 - .L_683)
.L_683:
        /*0004*/ 	.word	0x00000082


	//----- nvinfo : EIATTR_SW2861232_WAR
	.align		4
.L_684:
        /*0008*/ 	.byte	0x01, 0x35
	.zero		2


	//----- nvinfo : EIATTR_PARAM_CBANK
	.align		4
        /*000c*/ 	.byte	0x04, 0x0a
        /*000e*/ 	.short	(.L_686 - .L_685)
	.align		4
.L_685:
        /*0010*/ 	.word	index@(.nv.constant0._ZN7cutlass13device_kernelIN5flash19enable_sm80_to_sm89INS1_16FlashAttnFwdSm80INS1_25CollectiveMainloopFwdSm80ILi8ELi1ELb0EN4cute5tupleIJNS5_1CILi128EEENS7_ILi32EEENS7_ILi256EEEEEELi256ENS_10bfloat16_tEfNS_4arch4Sm80ELb0ELb1ELb0ELb1ELb1ELb1ELb1ELb0EEENS1_21CollectiveEpilogueFwdINS6_IJS8_SA_S9_EEENS6_IJNS7_ILi1EEESI_SI_EEESC_SE_Li256ELb1ELb1ELb0ELb0EEENS1_19SingleTileSchedulerILb1ELb0ELb1ELi128EEEEEEEEEvNT_6ParamsE)
        /*0014*/ 	.short	0x0160
        /*0016*/ 	.short	0x0418


	//----- nvinfo : EIATTR_CBANK_PARAM_SIZE
	.align		4
.L_686:
        /*0018*/ 	.byte	0x03, 0x19
        /*001a*/ 	.short	0x0418


	//----- nvinfo : EIATTR_KPARAM_INFO
	.align		4
        /*001c*/ 	.byte	0x04, 0x17
        /*001e*/ 	.short	(.L_688 - .L_687)
.L_687:
        /*0020*/ 	.word	0x00000000
        /*0024*/ 	.short	0x0000
        /*0026*/ 	.short	0x0000
        /*0028*/ 	.byte	0x00, 0xf0, 0x61, 0x10


	//----- nvinfo : EIATTR_MAXREG_COUNT
	.align		4
.L_688:
        /*002c*/ 	.byte	0x03, 0x1b
        /*002e*/ 	.short	0x00ff


	//----- nvinfo : EIATTR_NUM_BARRIERS
	.align		4
        /*0030*/ 	.byte	0x02, 0x4c
        /*0032*/ 	.byte	0x02
	.zero		1


	//----- nvinfo : EIATTR_MERCURY_ISA_VERSION
	.align		4
        /*0034*/ 	.byte	0x03, 0x5f
        /*0036*/ 	.short	0x0000


	//----- nvinfo : EIATTR_COOP_GROUP_MASK_REGIDS
	.align		4
        /*0038*/ 	.byte	0x04, 0x29
        /*003a*/ 	.short	(.L_690 - .L_689)


	//   ....[0]....
.L_689:
        /*003c*/ 	.word	0xffffffff


	//   ....[1]....
        /*0040*/ 	.word	0xffffffff


	//   ....[2]....
        /*0044*/ 	.word	0xffffffff


	//   ....[3]....
        /*0048*/ 	.word	0xffffffff


	//   ....[4]....
        /*004c*/ 	.word	0xffffffff


	//   ....[5]....
        /*0050*/ 	.word	0xffffffff


	//   ....[6]....
        /*0054*/ 	.word	0xffffffff


	//   ....[7]....
        /*0058*/ 	.word	0xffffffff


	//   ....[8]....
        /*005c*/ 	.word	0xffffffff


	//   ....[9]....
        /*0060*/ 	.word	0xffffffff


	//   ....[10]....
        /*0064*/ 	.word	0xffffffff


	//   ....[11]....
        /*0068*/ 	.word	0xffffffff


	//   ....[12]....
        /*006c*/ 	.word	0xffffffff


	//   ....[13]....
        /*0070*/ 	.word	0xffffffff


	//   ....[14]....
        /*0074*/ 	.word	0xffffffff


	//   ....[15]....
        /*0078*/ 	.word	0xffffffff


	//   ....[16]....
        /*007c*/ 	.word	0xffffffff


	//   ....[17]....
        /*0080*/ 	.word	0xffffffff


	//   ....[18]....
        /*0084*/ 	.word	0xffffffff


	//   ....[19]....
        /*0088*/ 	.word	0xffffffff


	//   ....[20]....
        /*008c*/ 	.word	0xffffffff


	//   ....[21]....
        /*0090*/ 	.word	0xffffffff


	//   ....[22]....
        /*0094*/ 	.word	0xffffffff


	//   ....[23]....
        /*0098*/ 	.word	0xffffffff


	//   ....[24]....
        /*009c*/ 	.word	0xffffffff


	//   ....[25]....
        /*00a0*/ 	.word	0xffffffff


	//   ....[26]....
        /*00a4*/ 	.word	0xffffffff


	//   ....[27]....
        /*00a8*/ 	.word	0xffffffff


	//   ....[28]....
        /*00ac*/ 	.word	0xffffffff


	//   ....[29]....
        /*00b0*/ 	.word	0xffffffff


	//   ....[30]....
        /*00b4*/ 	.word	0xffffffff


	//   ....[31]....
        /*00b8*/ 	.word	0xffffffff


	//   ....[32]....
        /*00bc*/ 	.word	0xffffffff


	//   ....[33]....
        /*00c0*/ 	.word	0xffffffff


	//   ....[34]....
        /*00c4*/ 	.word	0xffffffff


	//   ....[35]....
        /*00c8*/ 	.word	0xffffffff


	//   ....[36]....
        /*00cc*/ 	.word	0xffffffff


	//   ....[37]....
        /*00d0*/ 	.word	0xffffffff


	//   ....[38]....
        /*00d4*/ 	.word	0xffffffff


	//   ....[39]....
        /*00d8*/ 	.word	0xffffffff


	//   ....[40]....
        /*00dc*/ 	.word	0xffffffff


	//   ....[41]....
        /*00e0*/ 	.word	0xffffffff


	//   ....[42]....
        /*00e4*/ 	.word	0xffffffff


	//   ....[43]....
        /*00e8*/ 	.word	0xffffffff


	//   ....[44]....
        /*00ec*/ 	.word	0xffffffff


	//   ....[45]....
        /*00f0*/ 	.word	0xffffffff


	//   ....[46]....
        /*00f4*/ 	.word	0xffffffff


	//   ....[47]....
        /*00f8*/ 	.word	0xffffffff


	//   ....[48]....
        /*00fc*/ 	.word	0xffffffff


	//   ....[49]....
        /*0100*/ 	.word	0xffffffff


	//   ....[50]....
        /*0104*/ 	.word	0xffffffff


	//   ....[51]....
        /*0108*/ 	.word	0xffffffff


	//   ....[52]....
        /*010c*/ 	.word	0xffffffff


	//   ....[53]....
        /*0110*/ 	.word	0xffffffff


	//   ....[54]....
        /*0114*/ 	.word	0xffffffff


	//   ....[55]....
        /*0118*/ 	.word	0xffffffff


	//   ....[56]....
        /*011c*/ 	.word	0xffffffff


	//   ....[57]....
        /*0120*/ 	.word	0xffffffff


	//   ....[58]....
        /*0124*/ 	.word	0xffffffff


	//   ....[59]....
        /*0128*/ 	.word	0xffffffff


	//   ....[60]....
        /*012c*/ 	.word	0xffffffff


	//   ....[61]....
        /*0130*/ 	.word	0xffffffff


	//   ....[62]....
        /*0134*/ 	.word	0xffffffff


	//   ....[63]....
        /*0138*/ 	.word	0xffffffff


	//   ....[64]....
        /*013c*/ 	.word	0xffffffff


	//   ....[65]....
        /*0140*/ 	.word	0xffffffff


	//   ....[66]....
        /*0144*/ 	.word	0xffffffff


	//   ....[67]....
        /*0148*/ 	.word	0xffffffff


	//   ....[68]....
        /*014c*/ 	.word	0xffffffff


	//   ....[69]....
        /*0150*/ 	.word	0xffffffff


	//   ....[70]....
        /*0154*/ 	.word	0xffffffff


	//   ....[71]....
        /*0158*/ 	.word	0xffffffff


	//   ....[72]....
        /*015c*/ 	.word	0xffffffff


	//   ....[73]....
        /*0160*/ 	.word	0xffffffff


	//   ....[74]....
        /*0164*/ 	.word	0xffffffff


	//   ....[75]....
        /*0168*/ 	.word	0xffffffff


	//   ....[76]....
        /*016c*/ 	.word	0xffffffff


	//   ....[77]....
        /*0170*/ 	.word	0xffffffff


	//   ....[78]....
        /*0174*/ 	.word	0xffffffff


	//   ....[79]....
        /*0178*/ 	.word	0xffffffff


	//   ....[80]....
        /*017c*/ 	.word	0xffffffff


	//   ....[81]....
        /*0180*/ 	.word	0xffffffff


	//   ....[82]....
        /*0184*/ 	.word	0xffffffff


	//   ....[83]....
        /*0188*/ 	.word	0xffffffff


	//   ....[84]....
        /*018c*/ 	.word	0xffffffff


	//   ....[85]....
        /*0190*/ 	.word	0xffffffff


	//   ....[86]....
        /*0194*/ 	.word	0xffffffff


	//   ....[87]....
        /*0198*/ 	.word	0xffffffff


	//   ....[88]....
        /*019c*/ 	.word	0xffffffff


	//   ....[89]....
        /*01a0*/ 	.word	0xffffffff


	//   ....[90]....
        /*01a4*/ 	.word	0xffffffff


	//   ....[91]....
        /*01a8*/ 	.word	0xffffffff


	//   ....[92]....
        /*01ac*/ 	.word	0xffffffff


	//   ....[93]....
        /*01b0*/ 	.word	0xffffffff


	//   ....[94]....
        /*01b4*/ 	.word	0xffffffff


	//   ....[95]....
        /*01b8*/ 	.word	0xffffffff


	//   ....[96]....
        /*01bc*/ 	.word	0xffffffff


	//   ....[97]....
        /*01c0*/ 	.word	0xffffffff


	//   ....[98]....
        /*01c4*/ 	.word	0xffffffff


	//   ....[99]....
        /*01c8*/ 	.word	0xffffffff


	//   ....[100]....
        /*01cc*/ 	.word	0xffffffff


	//   ....[101]....
        /*01d0*/ 	.word	0xffffffff


	//   ....[102]....
        /*01d4*/ 	.word	0xffffffff


	//   ....[103]....
        /*01d8*/ 	.word	0xffffffff


	//   ....[104]....
        /*01dc*/ 	.word	0xffffffff


	//   ....[105]....
        /*01e0*/ 	.word	0xffffffff


	//   ....[106]....
        /*01e4*/ 	.word	0xffffffff


	//   ....[107]....
        /*01e8*/ 	.word	0xffffffff


	//   ....[108]....
        /*01ec*/ 	.word	0xffffffff


	//   ....[109]....
        /*01f0*/ 	.word	0xffffffff


	//   ....[110]....
        /*01f4*/ 	.word	0xffffffff


	//   ....[111]....
        /*01f8*/ 	.word	0xffffffff


	//   ....[112]....
        /*01fc*/ 	.word	0xffffffff


	//----- nvinfo : EIATTR_COOP_GROUP_INSTR_OFFSETS
	.align		4
.L_690:
        /*0200*/ 	.byte	0x04, 0x28
        /*0202*/ 	.short	(.L_692 - .L_691)


	//   ....[0]....
.L_691:
        /*0204*/ 	.word	0x00000090


	//   ....[1]....
        /*0208*/ 	.word	0x00002380


	//   ....[2]....
        /*020c*/ 	.word	0x00002390


	//   ....[3]....
        /*0210*/ 	.word	0x000035b0


	//   ....[4]....
        /*0214*/ 	.word	0x000035c0


	//   ....[5]....
        /*0218*/ 	.word	0x000046d0


	//   ....[6]....
        /*021c*/ 	.word	0x000046f0


	//   ....[7]....
        /*0220*/ 	.word	0x00004ac0


	//   ....[8]....
        /*0224*/ 	.word	0x00004ae0


	//   ....[9]....
        /*0228*/ 	.word	0x00005c30


	//   ....[10]....
        /*022c*/ 	.word	0x00005c70


	//   ....[11]....
        /*0230*/ 	.word	0x00005e60


	//   ....[12]....
        /*0234*/ 	.word	0x00005e90


	//   ....[13]....
        /*0238*/ 	.word	0x00006010


	//   ....[14]....
        /*023c*/ 	.word	0x00006040


	//   ....[15]....
        /*0240*/ 	.word	0x000061c0


	//   ....[16]....
        /*0244*/ 	.word	0x00006200


	//   ....[17]....
        /*0248*/ 	.word	0x00006710


	//   ....[18]....
        /*024c*/ 	.word	0x00006760


	//   ....[19]....
        /*0250*/ 	.word	0x00006b70


	//   ....[20]....
        /*0254*/ 	.word	0x00006bd0


	//   ....[21]....
        /*0258*/ 	.word	0x00006c00


	//   ....[22]....
        /*025c*/ 	.word	0x00006c10


	//   ....[23]....
        /*0260*/ 	.word	0x00006ee0


	//   ....[24]....
        /*0264*/ 	.word	0x000070a0


	//   ....[25]....
        /*0268*/ 	.word	0x000070e0


	//   ....[26]....
        /*026c*/ 	.word	0x00007120


	//   ....[27]....
        /*0270*/ 	.word	0x00007450


	//   ....[28]....
        /*0274*/ 	.word	0x00007610


	//   ....[29]....
        /*0278*/ 	.word	0x00007650


	//   ....[30]....
        /*027c*/ 	.word	0x00007690


	//   ....[31]....
        /*0280*/ 	.word	0x000079d0


	//   ....[32]....
        /*0284*/ 	.word	0x00007b90


	//   ....[33]....
        /*0288*/ 	.word	0x00007bd0


	//   ....[34]....
        /*028c*/ 	.word	0x00007c10


	//   ....[35]....
        /*0290*/ 	.word	0x0000b630


	//   ....[36]....
        /*0294*/ 	.word	0x0000b690


	//   ....[37]....
        /*0298*/ 	.word	0x0000b6d0


	//   ....[38]....
        /*029c*/ 	.word	0x0000b6f0


	//   ....[39]....
        /*02a0*/ 	.word	0x0000b890


	//   ....[40]....
        /*02a4*/ 	.word	0x0000ba50


	//   ....[41]....
        /*02a8*/ 	.word	0x0000ba90


	//   ....[42]....
        /*02ac*/ 	.word	0x0000bad0


	//   ....[43]....
        /*02b0*/ 	.word	0x0000bcd0


	//   ....[44]....
        /*02b4*/ 	.word	0x0000be90


	//   ....[45]....
        /*02b8*/ 	.word	0x0000bed0


	//   ....[46]....
        /*02bc*/ 	.word	0x0000bf10


	//   ....[47]....
        /*02c0*/ 	.word	0x0000c120


	//   ....[48]....
        /*02c4*/ 	.word	0x0000c230


	//   ....[49]....
        /*02c8*/ 	.word	0x0000c270


	//   ....[50]....
        /*02cc*/ 	.word	0x0000c2b0


	//   ....[51]....
        /*02d0*/ 	.word	0x00010620


	//   ....[52]....
        /*02d4*/ 	.word	0x00010650


	//   ....[53]....
        /*02d8*/ 	.word	0x00011200


	//   ....[54]....
        /*02dc*/ 	.word	0x00011210


	//   ....[55]....
        /*02e0*/ 	.word	0x00011520


	//   ....[56]....
        /*02e4*/ 	.word	0x00011830


	//   ....[57]....
        /*02e8*/ 	.word	0x00011e90


	//   ....[58]....
        /*02ec*/ 	.word	0x00011ec0


	//   ....[59]....
        /*02f0*/ 	.word	0x00011f20


	//   ....[60]....
        /*02f4*/ 	.word	0x00011f50


	//   ....[61]....
        /*02f8*/ 	.word	0x00012c00


	//   ....[62]....
        /*02fc*/ 	.word	0x00012c10


	//   ....[63]....
        /*0300*/ 	.word	0x000135b0


	//   ....[64]....
        /*0304*/ 	.word	0x000135c0


	//   ....[65]....
        /*0308*/ 	.word	0x00013750


	//   ....[66]....
        /*030c*/ 	.word	0x000139f0


	//   ....[67]....
        /*0310*/ 	.word	0x00013ef0


	//   ....[68]....
        /*0314*/ 	.word	0x00014040


	//   ....[69]....
        /*0318*/ 	.word	0x00014110


	//   ....[70]....
        /*031c*/ 	.word	0x00014220


	//   ....[71]....
        /*0320*/ 	.word	0x000158c0


	//   ....[72]....
        /*0324*/ 	.word	0x000158d0


	//   ....[73]....
        /*0328*/ 	.word	0x00016270


	//   ....[74]....
        /*032c*/ 	.word	0x00016280


	//   ....[75]....
        /*0330*/ 	.word	0x000164c0


	//   ....[76]....
        /*0334*/ 	.word	0x000164e0


	//   ....[77]....
        /*0338*/ 	.word	0x00016570


	//   ....[78]....
        /*033c*/ 	.word	0x00016580


	//   ....[79]....
        /*0340*/ 	.word	0x000179a0


	//   ....[80]....
        /*0344*/ 	.word	0x000179b0


	//   ....[81]....
        /*0348*/ 	.word	0x00018390


	//   ....[82]....
        /*034c*/ 	.word	0x000183a0


	//   ....[83]....
        /*0350*/ 	.word	0x00018530


	//   ....[84]....
        /*0354*/ 	.word	0x000187d0


	//   ....[85]....
        /*0358*/ 	.word	0x00018d90


	//   ....[86]....
        /*035c*/ 	.word	0x00018e30


	//   ....[87]....
        /*0360*/ 	.word	0x00018f00


	//   ....[88]....
        /*0364*/ 	.word	0x00019010


	//   ....[89]....
        /*0368*/ 	.word	0x0001a170


	//   ....[90]....
        /*036c*/ 	.word	0x0001a1a0


	//   ....[91]....
        /*0370*/ 	.word	0x0001a1f0


	//   ....[92]....
        /*0374*/ 	.word	0x0001a200


	//   ....[93]....
        /*0378*/ 	.word	0x0001bc60


	//   ....[94]....
        /*037c*/ 	.word	0x0001bca0


	//   ....[95]....
        /*0380*/ 	.word	0x0001bce0


	//   ....[96]....
        /*0384*/ 	.word	0x0001bd10


	//   ....[97]....
        /*0388*/ 	.word	0x0001bf50


	//   ....[98]....
        /*038c*/ 	.word	0x0001bf60


	//   ....[99]....
        /*0390*/ 	.word	0x0001c160


	//   ....[100]....
        /*0394*/ 	.word	0x0001c190


	//   ....[101]....
        /*0398*/ 	.word	0x0001c350


	//   ....[102]....
        /*039c*/ 	.word	0x0001c380


	//   ....[103]....
        /*03a0*/ 	.word	0x0001c540


	//   ....[104]....
        /*03a4*/ 	.word	0x0001c560


	//   ....[105]....
        /*03a8*/ 	.word	0x0001cf10


	//   ....[106]....
        /*03ac*/ 	.word	0x0001cf30


	//   ....[107]....
        /*03b0*/ 	.word	0x0001d0c0


	//   ....[108]....
        /*03b4*/ 	.word	0x0001d0f0


	//   ....[109]....
        /*03b8*/ 	.word	0x0001d280


	//   ....[110]....
        /*03bc*/ 	.word	0x0001d2b0


	//   ....[111]....
        /*03c0*/ 	.word	0x0001d440


	//   ....[112]....
        /*03c4*/ 	.word	0x0001d460


	//----- nvinfo : EIATTR_EXIT_INSTR_OFFSETS
	.align		4
.L_692:
        /*03c8*/ 	.byte	0x04, 0x1c
        /*03ca*/ 	.short	(.L_694 - .L_693)


	//   ....[0]....
.L_693:
        /*03cc*/ 	.word	0x00000440


	//   ....[1]....
        /*03d0*/ 	.word	0x0001c570


	//   ....[2]....
        /*03d4*/ 	.word	0x0001c6b0


	//   ....[3]....
        /*03d8*/ 	.word	0x0001c710


	//   ....[4]....
        /*03dc*/ 	.word	0x0001d470


	//   ....[5]....
        /*03e0*/ 	.word	0x0001d580


	//   ....[6]....
        /*03e4*/ 	.word	0x0001d5e0


	//----- nvinfo : EIATTR_CTAIDZ_USED
	.align		4
.L_694:
        /*03e8*/ 	.byte	0x01, 0x04
	.zero		2


	//----- nvinfo : EIATTR_MAX_THREADS
	.align		4
        /*03ec*/ 	.byte	0x04, 0x05
        /*03ee*/ 	.short	(.L_696 - .L_695)
.L_695:
        /*03f0*/ 	.word	0x00000100
        /*03f4*/ 	.word	0x00000001
        /*03f8*/ 	.word	0x00000001


	//----- nvinfo : EIATTR_CRS_STACK_SIZE
	.align		4
.L_696:
        /*03fc*/ 	.byte	0x04, 0x1e
        /*03fe*/ 	.short	(.L_698 - .L_697)
.L_697:
        /*0400*/ 	.word	0x00000000
.L_698:


//--------------------- .nv.info._ZN7cutlass13device_kernelIN5flash19enable_sm80_to_sm89INS1_16FlashAttnFwdSm80INS1_25CollectiveMainloopFwdSm80ILi8ELi1ELb1EN4cute5tupleIJNS5_1CILi128EEENS7_ILi64EEENS7_ILi256EEEEEELi256ENS_10bfloat16_tEfNS_4arch4Sm80ELb1ELb0ELb0ELb0ELb1ELb0ELb1ELb0EEENS1_21CollectiveEpilogueFwdINS6_IJS8_SA_S9_EEENS6_IJNS7_ILi1EEESI_SI_EEESC_SE_Li256ELb0ELb1ELb0ELb0EEENS1_30DynamicPersistentTileSchedulerILi256ELi256ELb0ELb1ELb0EEEEEEEEEvNT_6ParamsE --------------------------
	.section	.nv.info._ZN7cutlass13device_kernelIN5flash19enable_sm80_to_sm89INS1_16FlashAttnFwdSm80INS1_25CollectiveMainloopFwdSm80ILi8ELi1ELb1EN4cute5tupleIJNS5_1CILi128EEENS7_ILi64EEENS7_ILi256EEEEEELi256ENS_10bfloat16_tEfNS_4arch4Sm80ELb1ELb0ELb0ELb0ELb1ELb0ELb1ELb0EEENS1_21CollectiveEpilogueFwdINS6_IJS8_SA_S9_EEENS6_IJNS7_ILi1EEESI_SI_EEESC_SE_Li256ELb0ELb1ELb0ELb0EEENS1_30DynamicPersistentTileSchedulerILi256ELi256ELb0ELb1ELb0EEEEEEEEEvNT_6ParamsE,"",@"SHT_CUDA_INFO"
	.sectionflags	@""
	.align	4


	//----- nvinfo : EIATTR_CUDA_API_VERSION
	.align		4
        /*0000*/ 	.byte	0x04, 0x37
        /*0002*/ 	.short	(.L_700 - .L_699)
.L_699:
        /*0004*/ 	.word	0x00000082


	//----- nvinfo : EIATTR_SW2861232_WAR
	.align		4
.L_700:
        /*0008*/ 	.byte	0x01, 0x35
	.zero		2


	//----- nvinfo : EIATTR_PARAM_CBANK
	.align		4
        /*000c*/ 	.byte	0x04, 0x0a
        /*000e*/ 	.short	(.L_702 - .L_701)
	.align		4
.L_701:
        /*0010*/ 	.word	index@(.nv.constant0._ZN7cutlass13device_kernelIN5flash19enable_sm80_to_sm89INS1_16FlashAttnFwdSm80INS1_25CollectiveMainloopFwdSm80ILi8ELi1ELb1EN4cute5tupleIJNS5_1CILi128EEENS7_ILi64EEENS7_ILi256EEEEEELi256ENS_10bfloat16_tEfNS_4arch4Sm80ELb1ELb0ELb0ELb0ELb1ELb0ELb1ELb0EEENS1_21CollectiveEpilogueFwdINS6_IJS8_SA_S9_EEENS6_IJNS7_ILi1EEESI_SI_EEESC_SE_Li256ELb0ELb1ELb0ELb0EEENS1_30DynamicPersistentTileSchedulerILi256ELi256ELb0ELb1ELb0EEEEEEEEEvNT_6ParamsE)
        /*0014*/ 	.short	0x0160
        /*0016*/ 	.short	0x0428


	//----- nvinfo : EIATTR_CBANK_PARAM_SIZE
	.align		4
.L_702:
        /*0018*/ 	.byte	0x03, 0x19
        /*001a*/ 	.short	0x0428


	//----- nvinfo : EIATTR_KPARAM_INFO
	.align		4
        /*001c*/ 	.byte	0x04, 0x17
        /*001e*/ 	.short	(.L_704 - .L_703)
.L_703:
        /*0020*/ 	.word	0x00000000
        /*0024*/ 	.short	0x0000
        /*0026*/ 	.short	0x0000
        /*0028*/ 	.byte	0x00, 0xf0, 0xa1, 0x10


	//----- nvinfo : EIATTR_MAXREG_COUNT
	.align		4
.L_704:
        /*002c*/ 	.byte	0x03, 0x1b
        /*002e*/ 	.short	0x00ff


	//----- nvinfo : EIATTR_NUM_BARRIERS
	.align		4
        /*0030*/ 	.byte	0x02, 0x4c
        /*0032*/ 	.byte	0x06
	.zero		1


	//----- nvinfo : EIATTR_ANNOTATIONS
	.align		4
        /*0034*/ 	.byte	0x04, 0x55
        /*0036*/ 	.short	(.L_706 - .L_705)


	//   ....[0]....
.L_705:
        /* <DEDUP_REMOVED lines=174> */


	//----- nvinfo : EIATTR_MERCURY_ISA_VERSION
	.align		4
.L_706:
        /*0b08*/ 	.byte	0x03, 0x5f
        /*0b0a*/ 	.short	0x0000


	//----- nvinfo : EIATTR_INT_WARP_WIDE_INSTR_OFFSETS
	.align		4
        /*0b0c*/ 	.byte	0x04, 0x31
        /*0b0e*/ 	.short	(.L_708 - .L_707)


	//   ....[0]....
.L_707:
        /*0b10*/ 	.word	0x0000e110


	//   ....[1]....
        /*0b14*/ 	.word	0x0000e190


	//----- nvinfo : EIATTR_COOP_GROUP_MASK_REGIDS
	.align		4
.L_708:
        /*0b18*/ 	.byte	0x04, 0x29
        /*0b1a*/ 	.short	(.L_710 - .L_709)


	//   ....[0]....
.L_709:
        /*0b1c*/ 	.word	0xffffffff


	//   ....[1]....
        /*0b20*/ 	.word	0xffffffff


	//   ....[2]....
        /*0b24*/ 	.word	0xffffffff


	//   ....[3]....
        /*0b28*/ 	.word	0xffffffff


	//   ....[4]....
        /*0b2c*/ 	.word	0xffffffff


	//   ....[5]....
        /*0b30*/ 	.word	0xffffffff


	//   ....[6]....
        /*0b34*/ 	.word	0xffffffff


	//   ....[7]....
        /*0b38*/ 	.word	0xffffffff


	//   ....[8]....
        /*0b3c*/ 	.word	0xffffffff


	//   ....[9]....
        /*0b40*/ 	.word	0xffffffff


	//   ....[10]....
        /*0b44*/ 	.word	0xffffffff


	//   ....[11]....
        /*0b48*/ 	.word	0xffffffff


	//   ....[12]....
        /*0b4c*/ 	.word	0xffffffff


	//   ....[13]....
        /*0b50*/ 	.word	0xffffffff


	//   ....[14]....
        /*0b54*/ 	.word	0xffffffff


	//   ....[15]....
        /*0b58*/ 	.word	0xffffffff


	//   ....[16]....
        /*0b5c*/ 	.word	0xffffffff


	//   ....[17]....
        /*0b60*/ 	.word	0xffffffff


	//   ....[18]....
        /*0b64*/ 	.word	0xffffffff


	//   ....[19]....
        /*0b68*/ 	.word	0xffffffff


	//   ....[20]....
        /*0b6c*/ 	.word	0xffffffff


	//   ....[21]....
        /*0b70*/ 	.word	0xffffffff


	//   ....[22]....
        /*0b74*/ 	.word	0xffffffff


	//   ....[23]....
        /*0b78*/ 	.word	0xffffffff


	//   ....[24]....
        /*0b7c*/ 	.word	0xffffffff


	//   ....[25]....
        /*0b80*/ 	.word	0xffffffff


	//   ....[26]....
        /*0b84*/ 	.word	0xffffffff


	//   ....[27]....
        /*0b88*/ 	.word	0xffffffff


	//   ....[28]....
        /*0b8c*/ 	.word	0xffffffff


	//   ....[29]....
        /*0b90*/ 	.word	0xffffffff


	//   ....[30]....
        /*0b94*/ 	.word	0xffffffff


	//   ....[31]....
        /*0b98*/ 	.word	0xffffffff


	//   ....[32]....
        /*0b9c*/ 	.word	0xffffffff


	//   ....[33]....
        /*0ba0*/ 	.word	0xffffffff


	//   ....[34]....
        /*0ba4*/ 	.word	0xffffffff


	//   ....[35]....
        /*0ba8*/ 	.word	0xffffffff


	//   ....[36]....
        /*0bac*/ 	.word	0xffffffff


	//   ....[37]....
        /*0bb0*/ 	.word	0xffffffff


	//   ....[38]....
        /*0bb4*/ 	.word	0xffffffff


	//   ....[39]....
        /*0bb8*/ 	.word	0xffffffff


	//   ....[40]....
        /*0bbc*/ 	.word	0xffffffff


	//   ....[41]....
        /*0bc0*/ 	.word	0xffffffff


	//   ....[42]....
        /*0bc4*/ 	.word	0xffffffff


	//   ....[43]....
        /*0bc8*/ 	.word	0xffffffff


	//   ....[44]....
        /*0bcc*/ 	.word	0xffffffff


	//   ....[45]....
        /*0bd0*/ 	.word	0xffffffff


	//   ....[46]....
        /*0bd4*/ 	.word	0xffffffff


	//   ....[47]....
        /*0bd8*/ 	.word	0xffffffff


	//   ....[48]....
        /*0bdc*/ 	.word	0xffffffff


	//   ....[49]....
        /*0be0*/ 	.word	0xffffffff


	//   ....[50]....
        /*0be4*/ 	.word	0xffffffff


	//   ....[51]....
        /*0be8*/ 	.word	0xffffffff


	//   ....[52]....
        /*0bec*/ 	.word	0xffffffff


	//   ....[53]....
        /*0bf0*/ 	.word	0xffffffff


	//   ....[54]....
        /*0bf4*/ 	.word	0xffffffff


	//   ....[55]....
        /*0bf8*/ 	.word	0xffffffff


	//   ....[56]....
        /*0bfc*/ 	.word	0xffffffff


	//   ....[57]....
        /*0c00*/ 	.word	0xffffffff


	//   ....[58]....
        /*0c04*/ 	.word	0xffffffff


	//   ....[59]....
        /*0c08*/ 	.word	0xffffffff


	//   ....[60]....
        /*0c0c*/ 	.word	0xffffffff


	//   ....[61]....
        /*0c10*/ 	.word	0xffffffff


	//   ....[62]....
        /*0c14*/ 	.word	0xffffffff


	//   ....[63]....
        /*0c18*/ 	.word	0xffffffff


	//   ....[64]....
        /*0c1c*/ 	.word	0xffffffff


	//   ....[65]....
        /*0c20*/ 	.word	0xffffffff


	//   ....[66]....
        /*0c24*/ 	.word	0xffffffff


	//   ....[67]....
        /*0c28*/ 	.word	0xffffffff


	//   ....[68]....
        /*0c2c*/ 	.word	0xffffffff


	//   ....[69]....
        /*0c30*/ 	.word	0xffffffff


	//   ....[70]....
        /*0c34*/ 	.word	0xffffffff


	//   ....[71]....
        /*0c38*/ 	.word	0xffffffff


	//   ....[72]....
        /*0c3c*/ 	.word	0xffffffff


	//   ....[73]....
        /*0c40*/ 	.word	0xffffffff


	//   ....[74]....
        /*0c44*/ 	.word	0xffffffff


	//   ....[75]....
        /*0c48*/ 	.word	0xffffffff


	//   ....[76]....
        /*0c4c*/ 	.word	0xffffffff


	//   ....[77]....
        /*0c50*/ 	.word	0xffffffff


	//   ....[78]....
        /*0c54*/ 	.word	0xffffffff


	//   ....[79]....
        /*0c58*/ 	.word	0xffffffff


	//   ....[80]....
        /*0c5c*/ 	.word	0xffffffff


	//   ....[81]....
        /*0c60*/ 	.word	0xffffffff


	//   ....[82]....
        /*0c64*/ 	.word	0xffffffff


	//   ....[83]....
        /*0c68*/ 	.word	0xffffffff


	//   ....[84]....
        /*0c6c*/ 	.word	0xffffffff


	//   ....[85]....
        /*0c70*/ 	.word	0xffffffff


	//   ....[86]....
        /*0c74*/ 	.word	0xffffffff


	//   ....[87]....
        /*0c78*/ 	.word	0xffffffff


	//   ....[88]....
        /*0c7c*/ 	.word	0xffffffff


	//   ....[89]....
        /*0c80*/ 	.word	0xffffffff


	//   ....[90]....
        /*0c84*/ 	.word	0xffffffff


	//   ....[91]....
        /*0c88*/ 	.word	0xffffffff


	//   ....[92]....
        /*0c8c*/ 	.word	0xffffffff


	//   ....[93]....
        /*0c90*/ 	.word	0xffffffff


	//   ....[94]....
        /*0c94*/ 	.word	0xffffffff


	//   ....[95]....
        /*0c98*/ 	.word	0xffffffff


	//   ....[96]....
        /*0c9c*/ 	.word	0xffffffff


	//   ....[97]....
        /*0ca0*/ 	.word	0xffffffff


	//   ....[98]....
        /*0ca4*/ 	.word	0xffffffff


	//   ....[99]....
        /*0ca8*/ 	.word	0xffffffff


	//   ....[100]....
        /*0cac*/ 	.word	0xffffffff


	//   ....[101]....
        /*0cb0*/ 	.word	0xffffffff


	//   ....[102]....
        /*0cb4*/ 	.word	0xffffffff


	//   ....[103]....
        /*0cb8*/ 	.word	0xffffffff


	//   ....[104]....
        /*0cbc*/ 	.word	0xffffffff


	//   ....[105]....
        /*0cc0*/ 	.word	0xffffffff


	//   ....[106]....
        /*0cc4*/ 	.word	0xffffffff


	//   ....[107]....
        /*0cc8*/ 	.word	0xffffffff


	//   ....[108]....
        /*0ccc*/ 	.word	0xffffffff


	//   ....[109]....
        /*0cd0*/ 	.word	0xffffffff


	//   ....[110]....
        /*0cd4*/ 	.word	0xffffffff


	//   ....[111]....
        /*0cd8*/ 	.word	0xffffffff


	//   ....[112]....
        /*0cdc*/ 	.word	0xffffffff


	//   ....[113]....
        /*0ce0*/ 	.word	0xffffffff


	//   ....[114]....
        /*0ce4*/ 	.word	0xffffffff


	//   ....[115]....
        /*0ce8*/ 	.word	0xffffffff


	//   ....[116]....
        /*0cec*/ 	.word	0xffffffff


	//   ....[117]....
        /*0cf0*/ 	.word	0xffffffff


	//   ....[118]....
        /*0cf4*/ 	.word	0xffffffff


	//   ....[119]....
        /*0cf8*/ 	.word	0xffffffff


	//   ....[120]....
        /*0cfc*/ 	.word	0xffffffff


	//   ....[121]....
        /*0d00*/ 	.word	0xffffffff


	//   ....[122]....
        /*0d04*/ 	.word	0xffffffff


	//   ....[123]....
        /*0d08*/ 	.word	0xffffffff


	//   ....[124]....
        /*0d0c*/ 	.word	0xffffffff


	//----- nvinfo : EIATTR_COOP_GROUP_INSTR_OFFSETS
	.align		4
.L_710:
        /*0d10*/ 	.byte	0x04, 0x28
        /*0d12*/ 	.short	(.L_712 - .L_711)


	//   ....[0]....
.L_711:
        /*0d14*/ 	.word	0x00000050


	//   ....[1]....
        /*0d18*/ 	.word	0x000017d0


	//   ....[2]....
        /*0d1c*/ 	.word	0x00001800


	//   ....[3]....
        /*0d20*/ 	.word	0x00001830


	//   ....[4]....
        /*0d24*/ 	.word	0x00001850


	//   ....[5]....
        /*0d28*/ 	.word	0x00001a20


	//   ....[6]....
        /*0d2c*/ 	.word	0x00001a40


	//   ....[7]....
        /*0d30*/ 	.word	0x00001b70


	//   ....[8]....
        /*0d34*/ 	.word	0x00001b90


	//   ....[9]....
        /*0d38*/ 	.word	0x00001db0


	//   ....[10]....
        /*0d3c*/ 	.word	0x00001dd0


	//   ....[11]....
        /*0d40*/ 	.word	0x00001e20


	//   ....[12]....
        /*0d44*/ 	.word	0x00001e80


	//   ....[13]....
        /*0d48*/ 	.word	0x00002480


	//   ....[14]....
        /*0d4c*/ 	.word	0x00002490


	//   ....[15]....
        /*0d50*/ 	.word	0x000024a0


	//   ....[16]....
        /*0d54*/ 	.word	0x000024b0


	//   ....[17]....
        /*0d58*/ 	.word	0x00003570


	//   ....[18]....
        /*0d5c*/ 	.word	0x000035e0


	//   ....[19]....
        /*0d60*/ 	.word	0x00003700


	//   ....[20]....
        /*0d64*/ 	.word	0x00003740


	//   ....[21]....
        /*0d68*/ 	.word	0x00003a50


	//   ....[22]....
        /*0d6c*/ 	.word	0x00003c90


	//   ....[23]....
        /*0d70*/ 	.word	0x00004090


	//   ....[24]....
        /*0d74*/ 	.word	0x000040b0


	//   ....[25]....
        /*0d78*/ 	.word	0x000040d0


	//   ....[26]....
        /*0d7c*/ 	.word	0x000040f0


	//   ....[27]....
        /*0d80*/ 	.word	0x00005ce0


	//   ....[28]....
        /*0d84*/ 	.word	0x00005d50


	//   ....[29]....
        /*0d88*/ 	.word	0x00005e50


	//   ....[30]....
        /*0d8c*/ 	.word	0x00005e80


	//   ....[31]....
        /*0d90*/ 	.word	0x00007040


	//   ....[32]....
        /*0d94*/ 	.word	0x000070b0


	//   ....[33]....
        /*0d98*/ 	.word	0x000071b0


	//   ....[34]....
        /*0d9c*/ 	.word	0x000071e0


	//   ....[35]....
        /*0da0*/ 	.word	0x00007520


	//   ....[36]....
        /*0da4*/ 	.word	0x00007750


	//   ....[37]....
        /*0da8*/ 	.word	0x00007a70


	//   ....[38]....
        /*0dac*/ 	.word	0x00007a90


	//   ....[39]....
        /*0db0*/ 	.word	0x00007bb0


	//   ....[40]....
        /*0db4*/ 	.word	0x00007bd0


	//   ....[41]....
        /*0db8*/ 	.word	0x00009ee0


	//   ....[42]....
        /*0dbc*/ 	.word	0x00009f50


	//   ....[43]....
        /*0dc0*/ 	.word	0x00009fa0


	//   ....[44]....
        /*0dc4*/ 	.word	0x00009fd0


	//   ....[45]....
        /*0dc8*/ 	.word	0x0000b340


	//   ....[46]....
        /*0dcc*/ 	.word	0x0000b380


	//   ....[47]....
        /*0dd0*/ 	.word	0x0000b490


	//   ....[48]....
        /*0dd4*/ 	.word	0x0000b4b0


	//   ....[49]....
        /*0dd8*/ 	.word	0x0000b840


	//   ....[50]....
        /*0ddc*/ 	.word	0x0000b860


	//   ....[51]....
        /*0de0*/ 	.word	0x0000b880


	//   ....[52]....
        /*0de4*/ 	.word	0x0000b8a0


	//   ....[53]....
        /*0de8*/ 	.word	0x0000d6c0


	//   ....[54]....
        /*0dec*/ 	.word	0x0000d710


	//   ....[55]....
        /*0df0*/ 	.word	0x0000d730


	//   ....[56]....
        /*0df4*/ 	.word	0x0000d750


	//   ....[57]....
        /*0df8*/ 	.word	0x0000eb70


	//   ....[58]....
        /*0dfc*/ 	.word	0x0000ef20


	//   ....[59]....
        /*0e00*/ 	.word	0x0000ef40


	//   ....[60]....
        /*0e04*/ 	.word	0x0000ef60


	//   ....[61]....
        /*0e08*/ 	.word	0x0000ef80


	//   ....[62]....
        /*0e0c*/ 	.word	0x0000f220


	//   ....[63]....
        /*0e10*/ 	.word	0x0000f240


	//   ....[64]....
        /*0e14*/ 	.word	0x0000f3c0


	//   ....[65]....
        /*0e18*/ 	.word	0x0000f3f0


	//   ....[66]....
        /*0e1c*/ 	.word	0x0000f530


	//   ....[67]....
        /*0e20*/ 	.word	0x0000f560


	//   ....[68]....
        /*0e24*/ 	.word	0x0000f6a0


	//   ....[69]....
        /*0e28*/ 	.word	0x0000f6c0


	//   ....[70]....
        /*0e2c*/ 	.word	0x0000fc90


	//   ....[71]....
        /*0e30*/ 	.word	0x0000fcb0


	//   ....[72]....
        /*0e34*/ 	.word	0x0000ff10


	//   ....[73]....
        /*0e38*/ 	.word	0x0000ff20


	//   ....[74]....
        /*0e3c*/ 	.word	0x00010110


	//   ....[75]....
        /*0e40*/ 	.word	0x00010130


	//   ....[76]....
        /*0e44*/ 	.word	0x00010320


	//   ....[77]....
        /*0e48*/ 	.word	0x00010330


	//   ....[78]....
        /*0e4c*/ 	.word	0x00010590


	//   ....[79]....
        /*0e50*/ 	.word	0x000106a0


	//   ....[80]....
        /*0e54*/ 	.word	0x00010710


	//   ....[81]....
        /*0e58*/ 	.word	0x00010930


	//   ....[82]....
        /*0e5c*/ 	.word	0x000109a0


	//   ....[83]....
        /*0e60*/ 	.word	0x00010a10


	//   ....[84]....
        /*0e64*/ 	.word	0x00010a90


	//   ....[85]....
        /*0e68*/ 	.word	0x00010ed0


	//   ....[86]....
        /*0e6c*/ 	.word	0x00010f20


	//   ....[87]....
        /*0e70*/ 	.word	0x00010f70


	//   ....[88]....
        /*0e74*/ 	.word	0x00010fc0


	//   ....[89]....
        /*0e78*/ 	.word	0x00011030


	//   ....[90]....
        /*0e7c*/ 	.word	0x000110a0


	//   ....[91]....
        /*0e80*/ 	.word	0x000112c0


	//   ....[92]....
        /*0e84*/ 	.word	0x00011330


	//   ....[93]....
        /*0e88*/ 	.word	0x000113a0


	//   ....[94]....
        /*0e8c*/ 	.word	0x00011410


	//   ....[95]....
        /*0e90*/ 	.word	0x00011630


	//   ....[96]....
        /*0e94*/ 	.word	0x000116a0


	//   ....[97]....
        /*0e98*/ 	.word	0x00011710


	//   ....[98]....
        /*0e9c*/ 	.word	0x00011790


	//   ....[99]....
        /*0ea0*/ 	.word	0x00011bd0


	//   ....[100]....
        /*0ea4*/ 	.word	0x00011c10


	//   ....[101]....
        /*0ea8*/ 	.word	0x00011c60


	//   ....[102]....
        /*0eac*/ 	.word	0x00011ca0


	//   ....[103]....
        /*0eb0*/ 	.word	0x00011d00


	//   ....[104]....
        /*0eb4*/ 	.word	0x00011d70


	//   ....[105]....
        /*0eb8*/ 	.word	0x00011de0


	//   ....[106]....
        /*0ebc*/ 	.word	0x00011f90


	//   ....[107]....
        /*0ec0*/ 	.word	0x00012000


	//   ....[108]....
        /*0ec4*/ 	.word	0x00012050


	//   ....[109]....
        /*0ec8*/ 	.word	0x00012090


	//   ....[110]....
        /*0ecc*/ 	.word	0x000120e0


	//   ....[111]....
        /*0ed0*/ 	.word	0x00012120


	//   ....[112]....
        /*0ed4*/ 	.word	0x00012170


	//   ....[113]....
        /*0ed8*/ 	.word	0x000121d0


	//   ....[114]....
        /*0edc*/ 	.word	0x00012220


	//   ....[115]....
        /*0ee0*/ 	.word	0x00012280


	//   ....[116]....
        /*0ee4*/ 	.word	0x000122f0


	//   ....[117]....
        /*0ee8*/ 	.word	0x00012360


	//   ....[118]....
        /*0eec*/ 	.word	0x000123e0


	//   ....[119]....
        /*0ef0*/ 	.word	0x00012450


	//   ....[120]....
        /*0ef4*/ 	.word	0x000124d0


	//   ....[121]....
        /*0ef8*/ 	.word	0x00012550


	//   ....[122]....
        /*0efc*/ 	.word	0x000125d0


	//   ....[123]....
        /*0f00*/ 	.word	0x00012640


	//   ....[124]....
        /*0f04*/ 	.word	0x000126b0


	//----- nvinfo : EIATTR_EXIT_INSTR_OFFSETS
	.align		4
.L_712:
        /*0f08*/ 	.byte	0x04, 0x1c
        /*0f0a*/ 	.short	(.L_714 - .L_713)


	//   ....[0]....
.L_713:
        /*0f0c*/ 	.word	0x000000a0


	//   ....[1]....
        /*0f10*/ 	.word	0x00010650


	//----- nvinfo : EIATTR_MAX_THREADS
	.align		4
.L_714:
        /*0f14*/ 	.byte	0x04, 0x05
        /*0f16*/ 	.short	(.L_716 - .L_715)
.L_715:
        /*0f18*/ 	.word	0x00000100
        /*0f1c*/ 	.word	0x00000001
        /*0f20*/ 	.word	0x00000001


	//----- nvinfo : EIATTR_CRS_STACK_SIZE
	.align		4
.L_716:
        /*0f24*/ 	.byte	0x04, 0x1e
        /*0f26*/ 	.short	(.L_718 - .L_717)
.L_717:
        /*0f28*/ 	.word	0x00000000
.L_718:


//--------------------- .nv.info._ZN7cutlass13device_kernelIN5flash19enable_sm80_to_sm89INS1_16FlashAttnFwdSm80INS1_25CollectiveMainloopFwdSm80ILi8ELi1ELb1EN4cute5tupleIJNS5_1CILi128EEENS7_ILi64EEENS7_ILi256EEEEEELi256ENS_10bfloat16_tEfNS_4arch4Sm80ELb1ELb0ELb0ELb1ELb1ELb0ELb1ELb0EEENS1_21CollectiveEpilogueFwdINS6_IJS8_SA_S9_EEENS6_IJNS7_ILi1EEESI_SI_EEESC_SE_Li256ELb1ELb1ELb0ELb0EEENS1_19SingleTileSchedulerILb1ELb0ELb1ELi128EEEEEEEEEvNT_6ParamsE --------------------------
	.section	.nv.info._ZN7cutlass13device_kernelIN5flash19enable_sm80_to_sm89INS1_16FlashAttnFwdSm80INS1_25CollectiveMainloopFwdSm80ILi8ELi1ELb1EN4cute5tupleIJNS5_1CILi128EEENS7_ILi64EEENS7_ILi256EEEEEELi256ENS_10bfloat16_tEfNS_4arch4Sm80ELb1ELb0ELb0ELb1ELb1ELb0ELb1ELb0EEENS1_21CollectiveEpilogueFwdINS6_IJS8_SA_S9_EEENS6_IJNS7_ILi1EEESI_SI_EEESC_SE_Li256ELb1ELb1ELb0ELb0EEENS1_19SingleTileSchedulerILb1ELb0ELb1ELi128EEEEEEEEEvNT_6ParamsE,"",@"SHT_CUDA_INFO"
	.sectionflags	@""
	.align	4


	//----- nvinfo : EIATTR_CUDA_API_VERSION
	.align		4
        /*0000*/ 	.byte	0x04, 0x37
        /*0002*/ 	.short	(.L_720 - .L_719)
.L_719:
        /*0004*/ 	.word	0x00000082


	//----- nvinfo : EIATTR_SW2861232_WAR
	.align		4
.L_720:
        /*0008*/ 	.byte	0x01, 0x35
	.zero		2


	//----- nvinfo : EIATTR_PARAM_CBANK
	.align		4
        /*000c*/ 	.byte	0x04, 0x0a
        /*000e*/ 	.short	(.L_722 - .L_721)
	.align		4
.L_721:
        /*0010*/ 	.word	index@(.nv.constant0._ZN7cutlass13device_kernelIN5flash19enable_sm80_to_sm89INS1_16FlashAttnFwdSm80INS1_25CollectiveMainloopFwdSm80ILi8ELi1ELb1EN4cute5tupleIJNS5_1CILi128EEENS7_ILi64EEENS7_ILi256EEEEEELi256ENS_10bfloat16_tEfNS_4arch4Sm80ELb1ELb0ELb0ELb1ELb1ELb0ELb1ELb0EEENS1_21CollectiveEpilogueFwdINS6_IJS8_SA_S9_EEENS6_IJNS7_ILi1EEESI_SI_EEESC_SE_Li256ELb1ELb1ELb0ELb0EEENS1_19SingleTileSchedulerILb1ELb0ELb1ELi128EEEEEEEEEvNT_6ParamsE)
        /*0014*/ 	.short	0x0160
        /*0016*/ 	.short	0x0418


	//----- nvinfo : EIATTR_CBANK_PARAM_SIZE
	.align		4
.L_722:
        /*0018*/ 	.byte	0x03, 0x19
        /*001a*/ 	.short	0x0418


	//----- nvinfo : EIATTR_KPARAM_INFO
	.align		4
        /*001c*/ 	.byte	0x04, 0x17
        /*001e*/ 	.short	(.L_724 - .L_723)
.L_723:
        /*0020*/ 	.word	0x00000000
        /*0024*/ 	.short	0x0000
        /*0026*/ 	.short	0x0000
        /*0028*/ 	.byte	0x00, 0xf0, 0x61, 0x10


	//----- nvinfo : EIATTR_MAXREG_COUNT
	.align		4
.L_724:
        /*002c*/ 	.byte	0x03, 0x1b
        /*002e*/ 	.short	0x00ff


	//----- nvinfo : EIATTR_NUM_BARRIERS
	.align		4
        /*0030*/ 	.byte	0x02, 0x4c
        /*0032*/ 	.byte	0x02
	.zero		1


	//----- nvinfo : EIATTR_ANNOTATIONS
	.align		4
        /*0034*/ 	.byte	0x04, 0x55
        /*0036*/ 	.short	(.L_726 - .L_725)


	//   ....[0]....
.L_725:
        /* <DEDUP_REMOVED lines=97> */


	//----- nvinfo : EIATTR_MERCURY_ISA_VERSION
	.align		4
.L_726:
        /*0630*/ 	.byte	0x03, 0x5f
        /*0632*/ 	.short	0x0000


	//----- nvinfo : EIATTR_COOP_GROUP_MASK_REGIDS
	.align		4
        /*0634*/ 	.byte	0x04, 0x29
        /*0636*/ 	.short	(.L_728 - .L_727)


	//   ....[0]....
.L_727:
        /*0638*/ 	.word	0xffffffff


	//   ....[1]....
        /*063c*/ 	.word	0xffffffff


	//   ....[2]....
        /*0640*/ 	.word	0xffffffff


	//   ....[3]....
        /*0644*/ 	.word	0xffffffff


	//   ....[4]....
        /*0648*/ 	.word	0xffffffff


	//   ....[5]....
        /*064c*/ 	.word	0xffffffff


	//   ....[6]....
        /*0650*/ 	.word	0xffffffff


	//   ....[7]....
        /*0654*/ 	.word	0xffffffff


	//   ....[8]....
        /*0658*/ 	.word	0xffffffff


	//   ....[9]....
        /*065c*/ 	.word	0xffffffff


	//   ....[10]....
        /*0660*/ 	.word	0xffffffff


	//   ....[11]....
        /*0664*/ 	.word	0xffffffff


	//   ....[12]....
        /*0668*/ 	.word	0xffffffff


	//   ....[13]....
        /*066c*/ 	.word	0xffffffff


	//   ....[14]....
        /*0670*/ 	.word	0xffffffff


	//   ....[15]....
        /*0674*/ 	.word	0xffffffff


	//   ....[16]....
        /*0678*/ 	.word	0xffffffff


	//   ....[17]....
        /*067c*/ 	.word	0xffffffff


	//   ....[18]....
        /*0680*/ 	.word	0xffffffff


	//   ....[19]....
        /*0684*/ 	.word	0xffffffff


	//   ....[20]....
        /*0688*/ 	.word	0xffffffff


	//   ....[21]....
        /*068c*/ 	.word	0xffffffff


	//   ....[22]....
        /*0690*/ 	.word	0xffffffff


	//   ....[23]....
        /*0694*/ 	.word	0xffffffff


	//   ....[24]....
        /*0698*/ 	.word	0xffffffff


	//   ....[25]....
        /*069c*/ 	.word	0xffffffff


	//   ....[26]....
        /*06a0*/ 	.word	0xffffffff


	//   ....[27]....
        /*06a4*/ 	.word	0xffffffff


	//   ....[28]....
        /*06a8*/ 	.word	0xffffffff


	//   ....[29]....
        /*06ac*/ 	.word	0xffffffff


	//   ....[30]....
        /*06b0*/ 	.word	0xffffffff


	//   ....[31]....
        /*06b4*/ 	.word	0xffffffff


	//   ....[32]....
        /*06b8*/ 	.word	0xffffffff


	//   ....[33]....
        /*06bc*/ 	.word	0xffffffff


	//   ....[34]....
        /*06c0*/ 	.word	0xffffffff


	//   ....[35]....
        /*06c4*/ 	.word	0xffffffff


	//   ....[36]....
        /*06c8*/ 	.word	0xffffffff


	//   ....[37]....
        /*06cc*/ 	.word	0xffffffff


	//   ....[38]....
        /*06d0*/ 	.word	0xffffffff


	//   ....[39]....
        /*06d4*/ 	.word	0xffffffff


	//   ....[40]....
        /*06d8*/ 	.word	0xffffffff


	//   ....[41]....
        /*06dc*/ 	.word	0xffffffff


	//   ....[42]....
        /*06e0*/ 	.word	0xffffffff


	//   ....[43]....
        /*06e4*/ 	.word	0xffffffff


	//   ....[44]....
        /*06e8*/ 	.word	0xffffffff


	//   ....[45]....
        /*06ec*/ 	.word	0xffffffff


	//   ....[46]....
        /*06f0*/ 	.word	0xffffffff


	//   ....[47]....
        /*06f4*/ 	.word	0xffffffff


	//   ....[48]....
        /*06f8*/ 	.word	0xffffffff


	//   ....[49]....
        /*06fc*/ 	.word	0xffffffff


	//   ....[50]....
        /*0700*/ 	.word	0xffffffff


	//   ....[51]....
        /*0704*/ 	.word	0xffffffff


	//   ....[52]....
        /*0708*/ 	.word	0xffffffff


	//   ....[53]....
        /*070c*/ 	.word	0xffffffff


	//   ....[54]....
        /*0710*/ 	.word	0xffffffff


	//   ....[55]....
        /*0714*/ 	.word	0xffffffff


	//   ....[56]....
        /*0718*/ 	.word	0xffffffff


	//   ....[57]....
        /*071c*/ 	.word	0xffffffff


	//   ....[58]....
        /*0720*/ 	.word	0xffffffff


	//   ....[59]....
        /*0724*/ 	.word	0xffffffff


	//   ....[60]....
        /*0728*/ 	.word	0xffffffff


	//   ....[61]....
        /*072c*/ 	.word	0xffffffff


	//   ....[62]....
        /*0730*/ 	.word	0xffffffff


	//   ....[63]....
        /*0734*/ 	.word	0xffffffff


	//   ....[64]....
        /*0738*/ 	.word	0xffffffff


	//   ....[65]....
        /*073c*/ 	.word	0xffffffff


	//   ....[66]....
        /*0740*/ 	.word	0xffffffff


	//   ....[67]....
        /*0744*/ 	.word	0xffffffff


	//   ....[68]....
        /*0748*/ 	.word	0xffffffff


	//   ....[69]....
        /*074c*/ 	.word	0xffffffff


	//   ....[70]....
        /*0750*/ 	.word	0xffffffff


	//   ....[71]....
        /*0754*/ 	.word	0xffffffff


	//   ....[72]....
        /*0758*/ 	.word	0xffffffff


	//   ....[73]....
        /*075c*/ 	.word	0xffffffff


	//   ....[74]....
        /*0760*/ 	.word	0xffffffff


	//   ....[75]....
        /*0764*/ 	.word	0xffffffff


	//   ....[76]....
        /*0768*/ 	.word	0xffffffff


	//----- nvinfo : EIATTR_COOP_GROUP_INSTR_OFFSETS
	.align		4
.L_728:
        /*076c*/ 	.byte	0x04, 0x28
        /*076e*/ 	.short	(.L_730 - .L_729)


	//   ....[0]....
.L_729:
        /*0770*/ 	.word	0x000000a0


	//   ....[1]....
        /*0774*/ 	.word	0x00001600


	//   ....[2]....
        /*0778*/ 	.word	0x00001630


	//   ....[3]....
        /*077c*/ 	.word	0x000016f0


	//   ....[4]....
        /*0780*/ 	.word	0x00001720


	//   ....[5]....
        /*0784*/ 	.word	0x00001860


	//   ....[6]....
        /*0788*/ 	.word	0x00001870


	//   ....[7]....
        /*078c*/ 	.word	0x000019c0


	//   ....[8]....
        /*0790*/ 	.word	0x000019d0


	//   ....[9]....
        /*0794*/ 	.word	0x00001b20


	//   ....[10]....
        /*0798*/ 	.word	0x00001b40


	//   ....[11]....
        /*079c*/ 	.word	0x00001c70


	//   ....[12]....
        /*07a0*/ 	.word	0x00001cc0


	//   ....[13]....
        /*07a4*/ 	.word	0x00001cf0


	//   ....[14]....
        /*07a8*/ 	.word	0x00001d10


	//   ....[15]....
        /*07ac*/ 	.word	0x00001e20


	//   ....[16]....
        /*07b0*/ 	.word	0x00001e50


	//   ....[17]....
        /*07b4*/ 	.word	0x00003720


	//   ....[18]....
        /*07b8*/ 	.word	0x00003730


	//   ....[19]....
        /*07bc*/ 	.word	0x00003810


	//   ....[20]....
        /*07c0*/ 	.word	0x00003830


	//   ....[21]....
        /*07c4*/ 	.word	0x00003c50


	//   ....[22]....
        /*07c8*/ 	.word	0x00003c80


	//   ....[23]....
        /*07cc*/ 	.word	0x00004370


	//   ....[24]....
        /*07d0*/ 	.word	0x000043a0


	//   ....[25]....
        /*07d4*/ 	.word	0x000043c0


	//   ....[26]....
        /*07d8*/ 	.word	0x000043e0


	//   ....[27]....
        /*07dc*/ 	.word	0x00005f90


	//   ....[28]....
        /*07e0*/ 	.word	0x00005fa0


	//   ....[29]....
        /*07e4*/ 	.word	0x00005fb0


	//   ....[30]....
        /*07e8*/ 	.word	0x00005fc0


	//   ....[31]....
        /*07ec*/ 	.word	0x00007210


	//   ....[32]....
        /*07f0*/ 	.word	0x00007220


	//   ....[33]....
        /*07f4*/ 	.word	0x00007230


	//   ....[34]....
        /*07f8*/ 	.word	0x00007240


	//   ....[35]....
        /*07fc*/ 	.word	0x00007680


	//   ....[36]....
        /*0800*/ 	.word	0x00007690


	//   ....[37]....
        /*0804*/ 	.word	0x00007c20


	//   ....[38]....
        /*0808*/ 	.word	0x00007c60


	//   ....[39]....
        /*080c*/ 	.word	0x00008250


	//   ....[40]....
        /*0810*/ 	.word	0x00008350


	//   ....[41]....
        /*0814*/ 	.word	0x00009ff0


	//   ....[42]....
        /*0818*/ 	.word	0x0000a000


	//   ....[43]....
        /*081c*/ 	.word	0x0000a080


	//   ....[44]....
        /*0820*/ 	.word	0x0000a090


	//   ....[45]....
        /*0824*/ 	.word	0x0000a470


	//   ....[46]....
        /*0828*/ 	.word	0x0000a480


	//   ....[47]....
        /*082c*/ 	.word	0x0000a4d0


	//   ....[48]....
        /*0830*/ 	.word	0x0000a4f0


	//   ....[49]....
        /*0834*/ 	.word	0x0000b4d0


	//   ....[50]....
        /*0838*/ 	.word	0x0000b4f0


	//   ....[51]....
        /*083c*/ 	.word	0x0000bb90


	//   ....[52]....
        /*0840*/ 	.word	0x0000bbb0


	//   ....[53]....
        /*0844*/ 	.word	0x0000d3c0


	//   ....[54]....
        /*0848*/ 	.word	0x0000d3d0


	//   ....[55]....
        /*084c*/ 	.word	0x0000d400


	//   ....[56]....
        /*0850*/ 	.word	0x0000d420


	//   ....[57]....
        /*0854*/ 	.word	0x0000eea0


	//   ....[58]....
        /*0858*/ 	.word	0x0000eee0


	//   ....[59]....
        /*085c*/ 	.word	0x0000ef20


	//   ....[60]....
        /*0860*/ 	.word	0x0000ef50


	//   ....[61]....
        /*0864*/ 	.word	0x0000f190


	//   ....[62]....
        /*0868*/ 	.word	0x0000f1a0


	//   ....[63]....
        /*086c*/ 	.word	0x0000f3a0


	//   ....[64]....
        /*0870*/ 	.word	0x0000f3d0


	//   ....[65]....
        /*0874*/ 	.word	0x0000f590


	//   ....[66]....
        /*0878*/ 	.word	0x0000f5c0


	//   ....[67]....
        /*087c*/ 	.word	0x0000f780


	//   ....[68]....
        /*0880*/ 	.word	0x0000f7a0


	//   ....[69]....
        /*0884*/ 	.word	0x00010120


	//   ....[70]....
        /*0888*/ 	.word	0x00010140


	//   ....[71]....
        /*088c*/ 	.word	0x00010300


	//   ....[72]....
        /*0890*/ 	.word	0x00010330


	//   ....[73]....
        /*0894*/ 	.word	0x000104c0


	//   ....[74]....
        /*0898*/ 	.word	0x000104f0


	//   ....[75]....
        /*089c*/ 	.word	0x00010680


	//   ....[76]....
        /*08a0*/ 	.word	0x000106a0


	//----- nvinfo : EIATTR_EXIT_INSTR_OFFSETS
	.align		4
.L_730:
        /*08a4*/ 	.byte	0x04, 0x1c
        /*08a6*/ 	.short	(.L_732 - .L_731)


	//   ....[0]....
.L_731:
        /*08a8*/ 	.word	0x00000450


	//   ....[1]....
        /*08ac*/ 	.word	0x0000f7b0


	//   ....[2]....
        /*08b0*/ 	.word	0x0000f8f0


	//   ....[3]....
        /*08b4*/ 	.word	0x0000f950


	//   ....[4]....
        /*08b8*/ 	.word	0x000106b0


	//   ....[5]....
        /*08bc*/ 	.word	0x000107c0


	//   ....[6]....
        /*08c0*/ 	.word	0x00010820


	//----- nvinfo : EIATTR_CTAIDZ_USED
	.align		4
.L_732:
        /*08c4*/ 	.byte	0x01, 0x04
	.zero		2


	//----- nvinfo : EIATTR_MAX_THREADS
	.align		4
        /*08c8*/ 	.byte	0x04, 0x05
        /*08ca*/ 	.short	(.L_734 - .L_733)
.L_733:
        /*08cc*/ 	.word	0x00000100
        /*08d0*/ 	.word	0x00000001
        /*08d4*/ 	.word	0x00000001


	//----- nvinfo : EIATTR_CRS_STACK_SIZE
	.align		4
.L_734:
        /*08d8*/ 	.byte	0x04, 0x1e
        /*08da*/ 	.short	(.L_736 - .L_735)
.L_735:
        /*08dc*/ 	.word	0x00000000
.L_736:


//--------------------- .nv.info._ZN7cutlass13device_kernelIN5flash19enable_sm80_to_sm89INS1_16FlashAttnFwdSm80INS1_25CollectiveMainloopFwdSm80ILi8ELi1ELb0EN4cute5tupleIJNS5_1CILi128EEENS7_ILi32EEENS7_ILi256EEEEEELi256ENS_10bfloat16_tEfNS_4arch4Sm80ELb1ELb0ELb0ELb1ELb1ELb1ELb1ELb0EEENS1_21CollectiveEpilogueFwdINS6_IJS8_SA_S9_EEENS6_IJNS7_ILi1EEESI_SI_EEESC_SE_Li256ELb1ELb1ELb0ELb0EEENS1_19SingleTileSchedulerILb1ELb0ELb1ELi128EEEEEEEEEvNT_6ParamsE --------------------------
	.section	.nv.info._ZN7cutlass13device_kernelIN5flash19enable_sm80_to_sm89INS1_16FlashAttnFwdSm80INS1_25CollectiveMainloopFwdSm80ILi8ELi1ELb0EN4cute5tupleIJNS5_1CILi128EEENS7_ILi32EEENS7_ILi256EEEEEELi256ENS_10bfloat16_tEfNS_4arch4Sm80ELb1ELb0ELb0ELb1ELb1ELb1ELb1ELb0EEENS1_21CollectiveEpilogueFwdINS6_IJS8_SA_S9_EEENS6_IJNS7_ILi1EEESI_SI_EEESC_SE_Li256ELb1ELb1ELb0ELb0EEENS1_19SingleTileSchedulerILb1ELb0ELb1ELi128EEEEEEEEEvNT_6ParamsE,"",@"SHT_CUDA_INFO"
	.sectionflags	@""
	.align	4


	//----- nvinfo : EIATTR_CUDA_API_VERSION
	.align		4
        /*0000*/ 	.byte	0x04, 0x37
        /*0002*/ 	.short	(.L_738 - .L_737)
.L_737:
        /*0004*/ 	.word	0x00000082


	//----- nvinfo : EIATTR_SW2861232_WAR
	.align		4
.L_738:
        /*0008*/ 	.byte	0x01, 0x35
	.zero		2


	//----- nvinfo : EIATTR_PARAM_CBANK
	.align		4
        /*000c*/ 	.byte	0x04, 0x0a
        /*000e*/ 	.short	(.L_740 - .L_739)
	.align		4
.L_739:
        /*0010*/ 	.word	index@(.nv.constant0._ZN7cutlass13device_kernelIN5flash19enable_sm80_to_sm89INS1_16FlashAttnFwdSm80INS1_25CollectiveMainloopFwdSm80ILi8ELi1ELb0EN4cute5tupleIJNS5_1CILi128EEENS7_ILi32EEENS7_ILi256EEEEEELi256ENS_10bfloat16_tEfNS_4arch4Sm80ELb1ELb0ELb0ELb1ELb1ELb1ELb1ELb0EEENS1_21CollectiveEpilogueFwdINS6_IJS8_SA_S9_EEENS6_IJNS7_ILi1EEESI_SI_EEESC_SE_Li256ELb1ELb1ELb0ELb0EEENS1_19SingleTileSchedulerILb1ELb0ELb1ELi128EEEEEEEEEvNT_6ParamsE)
        /*0014*/ 	.short	0x0160
        /*0016*/ 	.short	0x0418


	//----- nvinfo : EIATTR_CBANK_PARAM_SIZE
	.align		4
.L_740:
        /*0018*/ 	.byte	0x03, 0x19
        /*001a*/ 	.short	0x0418


	//----- nvinfo : EIATTR_KPARAM_INFO
	.align		4
        /*001c*/ 	.byte	0x04, 0x17
        /*001e*/ 	.short	(.L_742 - .L_741)
.L_741:
        /*0020*/ 	.word	0x00000000
        /*0024*/ 	.short	0x0000
        /*0026*/ 	.short	0x0000
        /*0028*/ 	.byte	0x00, 0xf0, 0x61, 0x10


	//----- nvinfo : EIATTR_MAXREG_COUNT
	.align		4
.L_742:
        /*002c*/ 	.byte	0x03, 0x1b
        /*002e*/ 	.short	0x00ff


	//----- nvinfo : EIATTR_NUM_BARRIERS
	.align		4
        /*0030*/ 	.byte	0x02, 0x4c
        /*0032*/ 	.byte	0x02
	.zero		1


	//----- nvinfo : EIATTR_MERCURY_ISA_VERSION
	.align		4
        /*0034*/ 	.byte	0x03, 0x5f
        /*0036*/ 	.short	0x0000


	//----- nvinfo : EIATTR_COOP_GROUP_MASK_REGIDS
	.align		4
        /*0038*/ 	.byte	0x04, 0x29
        /*003a*/ 	.short	(.L_744 - .L_743)


	//   ....[0]....
.L_743:
        /*003c*/ 	.word	0xffffffff


	//   ....[1]....
        /*0040*/ 	.word	0xffffffff


	//   ....[2]....
        /*0044*/ 	.word	0xffffffff


	//   ....[3]....
        /*0048*/ 	.word	0xffffffff


	//   ....[4]....
        /*004c*/ 	.word	0xffffffff


	//   ....[5]....
        /*0050*/ 	.word	0xffffffff


	//   ....[6]....
        /*0054*/ 	.word	0xffffffff


	//   ....[7]....
        /*0058*/ 	.word	0xffffffff


	//   ....[8]....
        /*005c*/ 	.word	0xffffffff


	//   ....[9]....
        /*0060*/ 	.word	0xffffffff


	//   ....[10]....
        /*0064*/ 	.word	0xffffffff


	//   ....[11]....
        /*0068*/ 	.word	0xffffffff


	//   ....[12]....
        /*006c*/ 	.word	0xffffffff


	//   ....[13]....
        /*0070*/ 	.word	0xffffffff


	//   ....[14]....
        /*0074*/ 	.word	0xffffffff


	//   ....[15]....
        /*0078*/ 	.word	0xffffffff


	//   ....[16]....
        /*007c*/ 	.word	0xffffffff


	//   ....[17]....
        /*0080*/ 	.word	0xffffffff


	//   ....[18]....
        /*0084*/ 	.word	0xffffffff


	//   ....[19]....
        /*0088*/ 	.word	0xffffffff


	//   ....[20]....
        /*008c*/ 	.word	0xffffffff


	//   ....[21]....
        /*0090*/ 	.word	0xffffffff


	//   ....[22]....
        /*0094*/ 	.word	0xffffffff


	//   ....[23]....
        /*0098*/ 	.word	0xffffffff


	//   ....[24]....
        /*009c*/ 	.word	0xffffffff


	//   ....[25]....
        /*00a0*/ 	.word	0xffffffff


	//   ....[26]....
        /*00a4*/ 	.word	0xffffffff


	//   ....[27]....
        /*00a8*/ 	.word	0xffffffff


	//   ....[28]....
        /*00ac*/ 	.word	0xffffffff


	//   ....[29]....
        /*00b0*/ 	.word	0xffffffff


	//   ....[30]....
        /*00b4*/ 	.word	0xffffffff


	//   ....[31]....
        /*00b8*/ 	.word	0xffffffff


	//   ....[32]....
        /*00bc*/ 	.word	0xffffffff


	//   ....[33]....
        /*00c0*/ 	.word	0xffffffff


	//   ....[34]....
        /*00c4*/ 	.word	0xffffffff


	//   ....[35]....
        /*00c8*/ 	.word	0xffffffff


	//   ....[36]....
        /*00cc*/ 	.word	0xffffffff


	//   ....[37]....
        /*00d0*/ 	.word	0xffffffff


	//   ....[38]....
        /*00d4*/ 	.word	0xffffffff


	//   ....[39]....
        /*00d8*/ 	.word	0xffffffff


	//   ....[40]....
        /*00dc*/ 	.word	0xffffffff


	//   ....[41]....
        /*00e0*/ 	.word	0xffffffff


	//   ....[42]....
        /*00e4*/ 	.word	0xffffffff


	//   ....[43]....
        /*00e8*/ 	.word	0xffffffff


	//   ....[44]....
        /*00ec*/ 	.word	0xffffffff


	//   ....[45]....
        /*00f0*/ 	.word	0xffffffff


	//   ....[46]....
        /*00f4*/ 	.word	0xffffffff


	//   ....[47]....
        /*00f8*/ 	.word	0xffffffff


	//   ....[48]....
        /*00fc*/ 	.word	0xffffffff


	//   ....[49]....
        /*0100*/ 	.word	0xffffffff


	//   ....[50]....
        /*0104*/ 	.word	0xffffffff


	//   ....[51]....
        /*0108*/ 	.word	0xffffffff


	//   ....[52]....
        /*010c*/ 	.word	0xffffffff


	//   ....[53]....
        /*0110*/ 	.word	0xffffffff


	//   ....[54]....
        /*0114*/ 	.word	0xffffffff


	//   ....[55]....
        /*0118*/ 	.word	0xffffffff


	//   ....[56]....
        /*011c*/ 	.word	0xffffffff


	//   ....[57]....
        /*0120*/ 	.word	0xffffffff


	//   ....[58]....
        /*0124*/ 	.word	0xffffffff


	//   ....[59]....
        /*0128*/ 	.word	0xffffffff


	//   ....[60]....
        /*012c*/ 	.word	0xffffffff


	//   ....[61]....
        /*0130*/ 	.word	0xffffffff


	//   ....[62]....
        /*0134*/ 	.word	0xffffffff


	//   ....[63]....
        /*0138*/ 	.word	0xffffffff


	//   ....[64]....
        /*013c*/ 	.word	0xffffffff


	//   ....[65]....
        /*0140*/ 	.word	0xffffffff


	//   ....[66]....
        /*0144*/ 	.word	0xffffffff


	//   ....[67]....
        /*0148*/ 	.word	0xffffffff


	//   ....[68]....
        /*014c*/ 	.word	0xffffffff


	//   ....[69]....
        /*0150*/ 	.word	0xffffffff


	//   ....[70]....
        /*0154*/ 	.word	0xffffffff


	//   ....[71]....
        /*0158*/ 	.word	0xffffffff


	//   ....[72]....
        /*015c*/ 	.word	0xffffffff


	//   ....[73]....
        /*0160*/ 	.word	0xffffffff


	//   ....[74]....
        /*0164*/ 	.word	0xffffffff


	//   ....[75]....
        /*0168*/ 	.word	0xffffffff


	//   ....[76]....
        /*016c*/ 	.word	0xffffffff


	//   ....[77]....
        /*0170*/ 	.word	0xffffffff


	//   ....[78]....
        /*0174*/ 	.word	0xffffffff


	//   ....[79]....
        /*0178*/ 	.word	0xffffffff


	//   ....[80]....
        /*017c*/ 	.word	0xffffffff


	//   ....[81]....
        /*0180*/ 	.word	0xffffffff


	//   ....[82]....
        /*0184*/ 	.word	0xffffffff


	//   ....[83]....
        /*0188*/ 	.word	0xffffffff


	//   ....[84]....
        /*018c*/ 	.word	0xffffffff


	//   ....[85]....
        /*0190*/ 	.word	0xffffffff


	//   ....[86]....
        /*0194*/ 	.word	0xffffffff


	//   ....[87]....
        /*0198*/ 	.word	0xffffffff


	//   ....[88]....
        /*019c*/ 	.word	0xffffffff


	//   ....[89]....
        /*01a0*/ 	.word	0xffffffff


	//   ....[90]....
        /*01a4*/ 	.word	0xffffffff


	//   ....[91]....
        /*01a8*/ 	.word	0xffffffff


	//   ....[92]....
        /*01ac*/ 	.word	0xffffffff


	//   ....[93]....
        /*01b0*/ 	.word	0xffffffff


	//   ....[94]....
        /*01b4*/ 	.word	0xffffffff


	//   ....[95]....
        /*01b8*/ 	.word	0xffffffff


	//   ....[96]....
        /*01bc*/ 	.word	0xffffffff


	//   ....[97]....
        /*01c0*/ 	.word	0xffffffff


	//   ....[98]....
        /*01c4*/ 	.word	0xffffffff


	//   ....[99]....
        /*01c8*/ 	.word	0xffffffff


	//   ....[100]....
        /*01cc*/ 	.word	0xffffffff


	//   ....[101]....
        /*01d0*/ 	.word	0xffffffff


	//   ....[102]....
        /*01d4*/ 	.word	0xffffffff


	//----- nvinfo : EIATTR_COOP_GROUP_INSTR_OFFSETS
	.align		4
.L_744:
        /*01d8*/ 	.byte	0x04, 0x28
        /*01da*/ 	.short	(.L_746 - .L_745)


	//   ....[0]....
.L_745:
        /*01dc*/ 	.word	0x00000090


	//   ....[1]....
        /*01e0*/ 	.word	0x00002040


	//   ....[2]....
        /*01e4*/ 	.word	0x00002050


	//   ....[3]....
        /*01e8*/ 	.word	0x00003270


	//   ....[4]....
        /*01ec*/ 	.word	0x00003280


	//   ....[5]....
        /*01f0*/ 	.word	0x00004390


	//   ....[6]....
        /*01f4*/ 	.word	0x000043b0


	//   ....[7]....
        /*01f8*/ 	.word	0x00004780


	//   ....[8]....
        /*01fc*/ 	.word	0x000047a0


	//   ....[9]....
        /*0200*/ 	.word	0x00005530


	//   ....[10]....
        /*0204*/ 	.word	0x00005580


	//   ....[11]....
        /*0208*/ 	.word	0x00005770


	//   ....[12]....
        /*020c*/ 	.word	0x000057a0


	//   ....[13]....
        /*0210*/ 	.word	0x00005920


	//   ....[14]....
        /*0214*/ 	.word	0x00005950


	//   ....[15]....
        /*0218*/ 	.word	0x00005ad0


	//   ....[16]....
        /*021c*/ 	.word	0x00005b20


	//   ....[17]....
        /*0220*/ 	.word	0x00006020


	//   ....[18]....
        /*0224*/ 	.word	0x00006070


	//   ....[19]....
        /*0228*/ 	.word	0x000064a0


	//   ....[20]....
        /*022c*/ 	.word	0x000064d0


	//   ....[21]....
        /*0230*/ 	.word	0x00006500


	//   ....[22]....
        /*0234*/ 	.word	0x00006510


	//   ....[23]....
        /*0238*/ 	.word	0x000067e0


	//   ....[24]....
        /*023c*/ 	.word	0x000069a0


	//   ....[25]....
        /*0240*/ 	.word	0x000069e0


	//   ....[26]....
        /*0244*/ 	.word	0x00006a20


	//   ....[27]....
        /*0248*/ 	.word	0x00006d50


	//   ....[28]....
        /*024c*/ 	.word	0x00006f10


	//   ....[29]....
        /*0250*/ 	.word	0x00006f50


	//   ....[30]....
        /*0254*/ 	.word	0x00006f90


	//   ....[31]....
        /*0258*/ 	.word	0x000072d0


	//   ....[32]....
        /*025c*/ 	.word	0x00007490


	//   ....[33]....
        /*0260*/ 	.word	0x000074d0


	//   ....[34]....
        /*0264*/ 	.word	0x00007510


	//   ....[35]....
        /*0268*/ 	.word	0x0000af40


	//   ....[36]....
        /*026c*/ 	.word	0x0000afa0


	//   ....[37]....
        /*0270*/ 	.word	0x0000afd0


	//   ....[38]....
        /*0274*/ 	.word	0x0000afe0


	//   ....[39]....
        /*0278*/ 	.word	0x0000b180


	//   ....[40]....
        /*027c*/ 	.word	0x0000b340


	//   ....[41]....
        /*0280*/ 	.word	0x0000b380


	//   ....[42]....
        /*0284*/ 	.word	0x0000b3c0


	//   ....[43]....
        /*0288*/ 	.word	0x0000b5c0


	//   ....[44]....
        /*028c*/ 	.word	0x0000b780


	//   ....[45]....
        /*0290*/ 	.word	0x0000b7c0


	//   ....[46]....
        /*0294*/ 	.word	0x0000b800


	//   ....[47]....
        /*0298*/ 	.word	0x0000ba10


	//   ....[48]....
        /*029c*/ 	.word	0x0000bb20


	//   ....[49]....
        /*02a0*/ 	.word	0x0000bb60


	//   ....[50]....
        /*02a4*/ 	.word	0x0000bba0


	//   ....[51]....
        /*02a8*/ 	.word	0x0000ff00


	//   ....[52]....
        /*02ac*/ 	.word	0x0000ff50


	//   ....[53]....
        /*02b0*/ 	.word	0x00010ae0


	//   ....[54]....
        /*02b4*/ 	.word	0x00010af0


	//   ....[55]....
        /*02b8*/ 	.word	0x00010ed0


	//   ....[56]....
        /*02bc*/ 	.word	0x00010ee0


	//   ....[57]....
        /*02c0*/ 	.word	0x00011370


	//   ....[58]....
        /*02c4*/ 	.word	0x000113a0


	//   ....[59]....
        /*02c8*/ 	.word	0x000113c0


	//   ....[60]....
        /*02cc*/ 	.word	0x000113e0


	//   ....[61]....
        /*02d0*/ 	.word	0x00011f40


	//   ....[62]....
        /*02d4*/ 	.word	0x00011f50


	//   ....[63]....
        /*02d8*/ 	.word	0x000128f0


	//   ....[64]....
        /*02dc*/ 	.word	0x00012900


	//   ....[65]....
        /*02e0*/ 	.word	0x00012a70


	//   ....[66]....
        /*02e4*/ 	.word	0x00012a80


	//   ....[67]....
        /*02e8*/ 	.word	0x00012d60


	//   ....[68]....
        /*02ec*/ 	.word	0x00012e30


	//   ....[69]....
        /*02f0*/ 	.word	0x00012e40


	//   ....[70]....
        /*02f4*/ 	.word	0x00012ea0


	//   ....[71]....
        /*02f8*/ 	.word	0x000143f0


	//   ....[72]....
        /*02fc*/ 	.word	0x00014400


	//   ....[73]....
        /*0300*/ 	.word	0x00014620


	//   ....[74]....
        /*0304*/ 	.word	0x00014630


	//   ....[75]....
        /*0308*/ 	.word	0x00014fa0


	//   ....[76]....
        /*030c*/ 	.word	0x00014fc0


	//   ....[77]....
        /*0310*/ 	.word	0x00015050


	//   ....[78]....
        /*0314*/ 	.word	0x00015060


	//   ....[79]....
        /*0318*/ 	.word	0x00016230


	//   ....[80]....
        /*031c*/ 	.word	0x00016260


	//   ....[81]....
        /*0320*/ 	.word	0x000162b0


	//   ....[82]....
        /*0324*/ 	.word	0x000162c0


	//   ....[83]....
        /*0328*/ 	.word	0x00017d30


	//   ....[84]....
        /*032c*/ 	.word	0x00017d70


	//   ....[85]....
        /*0330*/ 	.word	0x00017da0


	//   ....[86]....
        /*0334*/ 	.word	0x00017dd0


	//   ....[87]....
        /*0338*/ 	.word	0x00018010


	//   ....[88]....
        /*033c*/ 	.word	0x00018020


	//   ....[89]....
        /*0340*/ 	.word	0x00018220


	//   ....[90]....
        /*0344*/ 	.word	0x00018250


	//   ....[91]....
        /*0348*/ 	.word	0x00018410


	//   ....[92]....
        /*034c*/ 	.word	0x00018440


	//   ....[93]....
        /*0350*/ 	.word	0x00018600


	//   ....[94]....
        /*0354*/ 	.word	0x00018620


	//   ....[95]....
        /*0358*/ 	.word	0x00018fd0


	//   ....[96]....
        /*035c*/ 	.word	0x00018ff0


	//   ....[97]....
        /*0360*/ 	.word	0x00019180


	//   ....[98]....
        /*0364*/ 	.word	0x000191b0


	//   ....[99]....
        /*0368*/ 	.word	0x00019340


	//   ....[100]....
        /*036c*/ 	.word	0x00019370


	//   ....[101]....
        /*0370*/ 	.word	0x00019500


	//   ....[102]....
        /*0374*/ 	.word	0x00019520


	//----- nvinfo : EIATTR_EXIT_INSTR_OFFSETS
	.align		4
.L_746:
        /*0378*/ 	.byte	0x04, 0x1c
        /*037a*/ 	.short	(.L_748 - .L_747)


	//   ....[0]....
.L_747:
        /*037c*/ 	.word	0x00000440


	//   ....[1]....
        /*0380*/ 	.word	0x00018630


	//   ....[2]....
        /*0384*/ 	.word	0x00018770


	//   ....[3]....
        /*0388*/ 	.word	0x000187d0


	//   ....[4]....
        /*038c*/ 	.word	0x00019530


	//   ....[5]....
        /*0390*/ 	.word	0x00019640


	//   ....[6]....
        /*0394*/ 	.word	0x000196a0


	//----- nvinfo : EIATTR_CTAIDZ_USED
	.align		4
.L_748:
        /*0398*/ 	.byte	0x01, 0x04
	.zero		2


	//----- nvinfo : EIATTR_MAX_THREADS
	.align		4
        /*039c*/ 	.byte	0x04, 0x05
        /*039e*/ 	.short	(.L_750 - .L_749)
.L_749:
        /*03a0*/ 	.word	0x00000100
        /*03a4*/ 	.word	0x00000001
        /*03a8*/ 	.word	0x00000001


	//----- nvinfo : EIATTR_CRS_STACK_SIZE
	.align		4
.L_750:
        /*03ac*/ 	.byte	0x04, 0x1e
        /*03ae*/ 	.short	(.L_752 - .L_751)
.L_751:
        /*03b0*/ 	.word	0x00000000
.L_752:


//--------------------- .nv.info._ZN7cutlass13device_kernelIN5flash19enable_sm80_to_sm89INS1_16FlashAttnFwdSm80INS1_25CollectiveMainloopFwdSm80ILi8ELi1ELb0EN4cute5tupleIJNS5_1CILi128EEENS7_ILi96EEENS7_ILi256EEEEEELi256ENS_10bfloat16_tEfNS_4arch4Sm80ELb0ELb0ELb0ELb0ELb1ELb0ELb1ELb0EEENS1_21CollectiveEpilogueFwdINS6_IJS8_SA_S9_EEENS6_IJNS7_ILi1EEESI_SI_EEESC_SE_Li256ELb0ELb1ELb0ELb0EEENS1_19SingleTileSchedulerILb0ELb0ELb1ELi128EEEEEEEEEvNT_6ParamsE --------------------------
	.section	.nv.info._ZN7cutlass13device_kernelIN5flash19enable_sm80_to_sm89INS1_16FlashAttnFwdSm80INS1_25CollectiveMainloopFwdSm80ILi8ELi1ELb0EN4cute5tupleIJNS5_1CILi128EEENS7_ILi96EEENS7_ILi256EEEEEELi256ENS_10bfloat16_tEfNS_4arch4Sm80ELb0ELb0ELb0ELb0ELb1ELb0ELb1ELb0EEENS1_21CollectiveEpilogueFwdINS6_IJS8_SA_S9_EEENS6_IJNS7_ILi1EEESI_SI_EEESC_SE_Li256ELb0ELb1ELb0ELb0EEENS1_19SingleTileSchedulerILb0ELb0ELb1ELi128EEEEEEEEEvNT_6ParamsE,"",@"SHT_CUDA_INFO"
	.sectionflags	@""
	.align	4


	//----- nvinfo : EIATTR_CUDA_API_VERSION
	.align		4
        /*0000*/ 	.byte	0x04, 0x37
        /*0002*/ 	.short	(.L_754 - .L_753)
.L_753:
        /*0004*/ 	.word	0x00000082


	//----- nvinfo : EIATTR_SW2861232_WAR
	.align		4
.L_754:
        /*0008*/ 	.byte	0x01, 0x35
	.zero		2


	//----- nvinfo : EIATTR_PARAM_CBANK
	.align		4
        /*000c*/ 	.byte	0x04, 0x0a
        /*000e*/ 	.short	(.L_756 - .L_755)
	.align		4
.L_755:
        /*0010*/ 	.word	index@(.nv.constant0._ZN7cutlass13device_kernelIN5flash19enable_sm80_to_sm89INS1_16FlashAttnFwdSm80INS1_25CollectiveMainloopFwdSm80ILi8ELi1ELb0EN4cute5tupleIJNS5_1CILi128EEENS7_ILi96EEENS7_ILi256EEEEEELi256ENS_10bfloat16_tEfNS_4arch4Sm80ELb0ELb0ELb0ELb0ELb1ELb0ELb1ELb0EEENS1_21CollectiveEpilogueFwdINS6_IJS8_SA_S9_EEENS6_IJNS7_ILi1EEESI_SI_EEESC_SE_Li256ELb0ELb1ELb0ELb0EEENS1_19SingleTileSchedulerILb0ELb0ELb1ELi128EEEEEEEEEvNT_6ParamsE)
        /*0014*/ 	.short	0x0160
        /*0016*/ 	.short	0x0418


	//----- nvinfo : EIATTR_CBANK_PARAM_SIZE
	.align		4
.L_756:
        /*0018*/ 	.byte	0x03, 0x19
        /*001a*/ 	.short	0x0418


	//----- nvinfo : EIATTR_KPARAM_INFO
	.align		4
        /*001c*/ 	.byte	0x04, 0x17
        /*001e*/ 	.short	(.L_758 - .L_757)
.L_757:
        /*0020*/ 	.word	0x00000000
        /*0024*/ 	.short	0x0000
        /*0026*/ 	.short	0x0000
        /*0028*/ 	.byte	0x00, 0xf0, 0x61, 0x10


	//----- nvinfo : EIATTR_MAXREG_COUNT
	.align		4
.L_758:
        /*002c*/ 	.byte	0x03, 0x1b
        /*002e*/ 	.short	0x00ff


	//----- nvinfo : EIATTR_NUM_BARRIERS
	.align		4
        /*0030*/ 	.byte	0x02, 0x4c
        /*0032*/ 	.byte	0x02
	.zero		1


	//----- nvinfo : EIATTR_ANNOTATIONS
	.align		4
        /*0034*/ 	.byte	0x04, 0x55
        /*0036*/ 	.short	(.L_760 - .L_759)


	//   ....[0]....
.L_759:
        /* <DEDUP_REMOVED lines=30> */


	//----- nvinfo : EIATTR_MERCURY_ISA_VERSION
	.align		4
.L_760:
        /*0208*/ 	.byte	0x03, 0x5f
        /*020a*/ 	.short	0x0000


	//----- nvinfo : EIATTR_COOP_GROUP_MASK_REGIDS
	.align		4
        /*020c*/ 	.byte	0x04, 0x29
        /*020e*/ 	.short	(.L_762 - .L_761)


	//   ....[0]....
.L_761:
        /*0210*/ 	.word	0xffffffff


	//   ....[1]....
        /*0214*/ 	.word	0xffffffff


	//   ....[2]....
        /*0218*/ 	.word	0xffffffff


	//   ....[3]....
        /*021c*/ 	.word	0xffffffff


	//   ....[4]....
        /*0220*/ 	.word	0xffffffff


	//   ....[5]....
        /*0224*/ 	.word	0xffffffff


	//   ....[6]....
        /*0228*/ 	.word	0xffffffff


	//   ....[7]....
        /*022c*/ 	.word	0xffffffff


	//   ....[8]....
        /*0230*/ 	.word	0xffffffff


	//   ....[9]....
        /*0234*/ 	.word	0xffffffff


	//   ....[10]....
        /*0238*/ 	.word	0xffffffff


	//   ....[11]....
        /*023c*/ 	.word	0xffffffff


	//   ....[12]....
        /*0240*/ 	.word	0xffffffff


	//   ....[13]....
        /*0244*/ 	.word	0xffffffff


	//   ....[14]....
        /*0248*/ 	.word	0xffffffff


	//   ....[15]....
        /*024c*/ 	.word	0xffffffff


	//   ....[16]....
        /*0250*/ 	.word	0xffffffff


	//   ....[17]....
        /*0254*/ 	.word	0xffffffff


	//   ....[18]....
        /*0258*/ 	.word	0xffffffff


	//   ....[19]....
        /*025c*/ 	.word	0xffffffff


	//   ....[20]....
        /*0260*/ 	.word	0xffffffff


	//   ....[21]....
        /*0264*/ 	.word	0xffffffff


	//   ....[22]....
        /*0268*/ 	.word	0xffffffff


	//   ....[23]....
        /*026c*/ 	.word	0xffffffff


	//   ....[24]....
        /*0270*/ 	.word	0xffffffff


	//   ....[25]....
        /*0274*/ 	.word	0xffffffff


	//   ....[26]....
        /*0278*/ 	.word	0xffffffff


	//   ....[27]....
        /*027c*/ 	.word	0xffffffff


	//   ....[28]....
        /*0280*/ 	.word	0xffffffff


	//   ....[29]....
        /*0284*/ 	.word	0xffffffff


	//   ....[30]....
        /*0288*/ 	.word	0xffffffff


	//   ....[31]....
        /*028c*/ 	.word	0xffffffff


	//   ....[32]....
        /*0290*/ 	.word	0xffffffff


	//   ....[33]....
        /*0294*/ 	.word	0xffffffff


	//   ....[34]....
        /*0298*/ 	.word	0xffffffff


	//   ....[35]....
        /*029c*/ 	.word	0xffffffff


	//   ....[36]....
        /*02a0*/ 	.word	0xffffffff


	//   ....[37]....
        /*02a4*/ 	.word	0xffffffff


	//   ....[38]....
        /*02a8*/ 	.word	0xffffffff


	//   ....[39]....
        /*02ac*/ 	.word	0xffffffff


	//   ....[40]....
        /*02b0*/ 	.word	0xffffffff


	//   ....[41]....
        /*02b4*/ 	.word	0xffffffff


	//   ....[42]....
        /*02b8*/ 	.word	0xffffffff


	//   ....[43]....
        /*02bc*/ 	.word	0xffffffff


	//   ....[44]....
        /*02c0*/ 	.word	0xffffffff


	//   ....[45]....
        /*02c4*/ 	.word	0xffffffff


	//   ....[46]....
        /*02c8*/ 	.word	0xffffffff


	//   ....[47]....
        /*02cc*/ 	.word	0xffffffff


	//   ....[48]....
        /*02d0*/ 	.word	0xffffffff


	//   ....[49]....
        /*02d4*/ 	.word	0xffffffff


	//   ....[50]....
        /*02d8*/ 	.word	0xffffffff


	//   ....[51]....
        /*02dc*/ 	.word	0xffffffff


	//   ....[52]....
        /*02e0*/ 	.word	0xffffffff


	//   ....[53]....
        /*02e4*/ 	.word	0xffffffff


	//   ....[54]....
        /*02e8*/ 	.word	0xffffffff


	//   ....[55]....
        /*02ec*/ 	.word	0xffffffff


	//   ....[56]....
        /*02f0*/ 	.word	0xffffffff


	//   ....[57]....
        /*02f4*/ 	.word	0xffffffff


	//   ....[58]....
        /*02f8*/ 	.word	0xffffffff


	//   ....[59]....
        /*02fc*/ 	.word	0xffffffff


	//   ....[60]....
        /*0300*/ 	.word	0xffffffff


	//   ....[61]....
        /*0304*/ 	.word	0xffffffff


	//----- nvinfo : EIATTR_COOP_GROUP_INSTR_OFFSETS
	.align		4
.L_762:
        /*0308*/ 	.byte	0x04, 0x28
        /*030a*/ 	.short	(.L_764 - .L_763)


	//   ....[0]....
.L_763:
        /*030c*/ 	.word	0x000005f0


	//   ....[1]....
        /*0310*/ 	.word	0x00000630


	//   ....[2]....
        /*0314*/ 	.word	0x00000670


	//   ....[3]....
        /*0318*/ 	.word	0x000006b0


	//   ....[4]....
        /*031c*/ 	.word	0x00000a30


	//   ....[5]....
        /*0320*/ 	.word	0x00000a50


	//   ....[6]....
        /*0324*/ 	.word	0x00000ac0


	//   ....[7]....
        /*0328*/ 	.word	0x00000bf0


	//   ....[8]....
        /*032c*/ 	.word	0x000010a0


	//   ....[9]....
        /*0330*/ 	.word	0x000010d0


	//   ....[10]....
        /*0334*/ 	.word	0x00001100


	//   ....[11]....
        /*0338*/ 	.word	0x00001130


	//   ....[12]....
        /*033c*/ 	.word	0x00001160


	//   ....[13]....
        /*0340*/ 	.word	0x00001190


	//   ....[14]....
        /*0344*/ 	.word	0x00001a70


	//   ....[15]....
        /*0348*/ 	.word	0x00001a90


	//   ....[16]....
        /*034c*/ 	.word	0x00001ab0


	//   ....[17]....
        /*0350*/ 	.word	0x00001ad0


	//   ....[18]....
        /*0354*/ 	.word	0x00001b00


	//   ....[19]....
        /*0358*/ 	.word	0x00001b20


	//   ....[20]....
        /*035c*/ 	.word	0x00003550


	//   ....[21]....
        /*0360*/ 	.word	0x00003570


	//   ....[22]....
        /*0364*/ 	.word	0x00003590


	//   ....[23]....
        /*0368*/ 	.word	0x000035b0


	//   ....[24]....
        /*036c*/ 	.word	0x000035d0


	//   ....[25]....
        /*0370*/ 	.word	0x000035f0


	//   ....[26]....
        /*0374*/ 	.word	0x00004160


	//   ....[27]....
        /*0378*/ 	.word	0x00004200


	//   ....[28]....
        /*037c*/ 	.word	0x00004210


	//   ....[29]....
        /*0380*/ 	.word	0x00004260


	//   ....[30]....
        /*0384*/ 	.word	0x00006490


	//   ....[31]....
        /*0388*/ 	.word	0x000064a0


	//   ....[32]....
        /*038c*/ 	.word	0x000064b0


	//   ....[33]....
        /*0390*/ 	.word	0x000064c0


	//   ....[34]....
        /*0394*/ 	.word	0x00006580


	//   ....[35]....
        /*0398*/ 	.word	0x00006590


	//   ....[36]....
        /*039c*/ 	.word	0x00006910


	//   ....[37]....
        /*03a0*/ 	.word	0x00006920


	//   ....[38]....
        /*03a4*/ 	.word	0x00006930


	//   ....[39]....
        /*03a8*/ 	.word	0x00006940


	//   ....[40]....
        /*03ac*/ 	.word	0x00006ab0


	//   ....[41]....
        /*03b0*/ 	.word	0x00006ad0


	//   ....[42]....
        /*03b4*/ 	.word	0x00008350


	//   ....[43]....
        /*03b8*/ 	.word	0x00008370


	//   ....[44]....
        /*03bc*/ 	.word	0x00008390


	//   ....[45]....
        /*03c0*/ 	.word	0x000083b0


	//   ....[46]....
        /*03c4*/ 	.word	0x0000aa80


	//   ....[47]....
        /*03c8*/ 	.word	0x0000aa90


	//   ....[48]....
        /*03cc*/ 	.word	0x0000aac0


	//   ....[49]....
        /*03d0*/ 	.word	0x0000aae0


	//   ....[50]....
        /*03d4*/ 	.word	0x0000c230


	//   ....[51]....
        /*03d8*/ 	.word	0x0000c240


	//   ....[52]....
        /*03dc*/ 	.word	0x0000c260


	//   ....[53]....
        /*03e0*/ 	.word	0x0000c270


	//   ....[54]....
        /*03e4*/ 	.word	0x0000c3b0


	//   ....[55]....
        /*03e8*/ 	.word	0x0000c3d0


	//   ....[56]....
        /*03ec*/ 	.word	0x0000c5d0


	//   ....[57]....
        /*03f0*/ 	.word	0x0000c600


	//   ....[58]....
        /*03f4*/ 	.word	0x0000c7c0


	//   ....[59]....
        /*03f8*/ 	.word	0x0000c7f0


	//   ....[60]....
        /*03fc*/ 	.word	0x0000c9b0


	//   ....[61]....
        /*0400*/ 	.word	0x0000c9d0


	//----- nvinfo : EIATTR_EXIT_INSTR_OFFSETS
	.align		4
.L_764:
        /*0404*/ 	.byte	0x04, 0x1c
        /*0406*/ 	.short	(.L_766 - .L_765)


	//   ....[0]....
.L_765:
        /*0408*/ 	.word	0x00000040


	//   ....[1]....
        /*040c*/ 	.word	0x0000c9e0


	//   ....[2]....
        /*0410*/ 	.word	0x0000cb20


	//   ....[3]....
        /*0414*/ 	.word	0x0000cb80


	//----- nvinfo : EIATTR_CTAIDZ_USED
	.align		4
.L_766:
        /*0418*/ 	.byte	0x01, 0x04
	.zero		2


	//----- nvinfo : EIATTR_MAX_THREADS
	.align		4
        /*041c*/ 	.byte	0x04, 0x05
        /*041e*/ 	.short	(.L_768 - .L_767)
.L_767:
        /*0420*/ 	.word	0x00000100
        /*0424*/ 	.word	0x00000001
        /*0428*/ 	.word	0x00000001


	//----- nvinfo : EIATTR_CRS_STACK_SIZE
	.align		4
.L_768:
        /*042c*/ 	.byte	0x04, 0x1e
        /*042e*/ 	.short	(.L_770 - .L_769)
.L_769:
        /*0430*/ 	.word	0x00000000
.L_770:


//--------------------- .nv.info._ZN7cutlass13device_kernelIN5flash19enable_sm80_to_sm89INS1_16FlashAttnFwdSm80INS1_25CollectiveMainloopFwdSm80ILi8ELi1ELb0EN4cute5tupleIJNS5_1CILi128EEENS7_ILi96EEENS7_ILi256EEEEEELi256ENS_10bfloat16_tEfNS_4arch4Sm80ELb0ELb0ELb0ELb1ELb1ELb0ELb1ELb0EEENS1_21CollectiveEpilogueFwdINS6_IJS8_SA_S9_EEENS6_IJNS7_ILi1EEESI_SI_EEESC_SE_Li256ELb1ELb1ELb0ELb0EEENS1_19SingleTileSchedulerILb1ELb0ELb1ELi128EEEEEEEEEvNT_6ParamsE --------------------------
	.section	.nv.info._ZN7cutlass13device_kernelIN5flash19enable_sm80_to_sm89INS1_16FlashAttnFwdSm80INS1_25CollectiveMainloopFwdSm80ILi8ELi1ELb0EN4cute5tupleIJNS5_1CILi128EEENS7_ILi96EEENS7_ILi256EEEEEELi256ENS_10bfloat16_tEfNS_4arch4Sm80ELb0ELb0ELb0ELb1ELb1ELb0ELb1ELb0EEENS1_21CollectiveEpilogueFwdINS6_IJS8_SA_S9_EEENS6_IJNS7_ILi1EEESI_SI_EEESC_SE_Li256ELb1ELb1ELb0ELb0EEENS1_19SingleTileSchedulerILb1ELb0ELb1ELi128EEEEEEEEEvNT_6ParamsE,"",@"SHT_CUDA_INFO"
	.sectionflags	@""
	.align	4


	//----- nvinfo : EIATTR_CUDA_API_VERSION
	.align		4
        /*0000*/ 	.byte	0x04, 0x37
        /*0002*/ 	.short	(.L_772 - .L_771)
.L_771:
        /*0004*/ 	.word	0x00000082


	//----- nvinfo : EIATTR_SW2861232_WAR
	.align		4
.L_772:
        /*0008*/ 	.byte	0x01, 0x35
	.zero		2


	//----- nvinfo : EIATTR_PARAM_CBANK
	.align		4
        /*000c*/ 	.byte	0x04, 0x0a
        /*000e*/ 	.short	(.L_774 - .L_773)
	.align		4
.L_773:
        /*0010*/ 	.word	index@(.nv.constant0._ZN7cutlass13device_kernelIN5flash19enable_sm80_to_sm89INS1_16FlashAttnFwdSm80INS1_25CollectiveMainloopFwdSm80ILi8ELi1ELb0EN4cute5tupleIJNS5_1CILi128EEENS7_ILi96EEENS7_ILi256EEEEEELi256ENS_10bfloat16_tEfNS_4arch4Sm80ELb0ELb0ELb0ELb1ELb1ELb0ELb1ELb0EEENS1_21CollectiveEpilogueFwdINS6_IJS8_SA_S9_EEENS6_IJNS7_ILi1EEESI_SI_EEESC_SE_Li256ELb1ELb1ELb0ELb0EEENS1_19SingleTileSchedulerILb1ELb0ELb1ELi128EEEEEEEEEvNT_6ParamsE)
        /*0014*/ 	.short	0x0160
        /*0016*/ 	.short	0x0418


	//----- nvinfo : EIATTR_CBANK_PARAM_SIZE
	.align		4
.L_774:
        /*0018*/ 	.byte	0x03, 0x19
        /*001a*/ 	.short	0x0418


	//----- nvinfo : EIATTR_KPARAM_INFO
	.align		4
        /*001c*/ 	.byte	0x04, 0x17
        /*001e*/ 	.short	(.L_776 - .L_775)
.L_775:
        /*0020*/ 	.word	0x00000000
        /*0024*/ 	.short	0x0000
        /*0026*/ 	.short	0x0000
        /*0028*/ 	.byte	0x00, 0xf0, 0x61, 0x10


	//----- nvinfo : EIATTR_MAXREG_COUNT
	.align		4
.L_776:
        /*002c*/ 	.byte	0x03, 0x1b
        /*002e*/ 	.short	0x00ff


	//----- nvinfo : EIATTR_NUM_BARRIERS
	.align		4
        /*0030*/ 	.byte	0x02, 0x4c
        /*0032*/ 	.byte	0x02
	.zero		1


	//----- nvinfo : EIATTR_ANNOTATIONS
	.align		4
        /*0034*/ 	.byte	0x04, 0x55
        /*0036*/ 	.short	(.L_778 - .L_777)


	//   ....[0]....
.L_777:
        /* <DEDUP_REMOVED lines=24> */


	//----- nvinfo : EIATTR_MERCURY_ISA_VERSION
	.align		4
.L_778:
        /*01a8*/ 	.byte	0x03, 0x5f
        /*01aa*/ 	.short	0x0000


	//----- nvinfo : EIATTR_COOP_GROUP_MASK_REGIDS
	.align		4
        /*01ac*/ 	.byte	0x04, 0x29
        /*01ae*/ 	.short	(.L_780 - .L_779)


	//   ....[0]....
.L_779:
        /*01b0*/ 	.word	0xffffffff


	//   ....[1]....
        /*01b4*/ 	.word	0xffffffff


	//   ....[2]....
        /*01b8*/ 	.word	0xffffffff


	//   ....[3]....
        /*01bc*/ 	.word	0xffffffff


	//   ....[4]....
        /*01c0*/ 	.word	0xffffffff


	//   ....[5]....
        /*01c4*/ 	.word	0xffffffff


	//   ....[6]....
        /*01c8*/ 	.word	0xffffffff


	//   ....[7]....
        /*01cc*/ 	.word	0xffffffff


	//   ....[8]....
        /*01d0*/ 	.word	0xffffffff


	//   ....[9]....
        /*01d4*/ 	.word	0xffffffff


	//   ....[10]....
        /*01d8*/ 	.word	0xffffffff


	//   ....[11]....
        /*01dc*/ 	.word	0xffffffff


	//   ....[12]....
        /*01e0*/ 	.word	0xffffffff


	//   ....[13]....
        /*01e4*/ 	.word	0xffffffff


	//   ....[14]....
        /*01e8*/ 	.word	0xffffffff


	//   ....[15]....
        /*01ec*/ 	.word	0xffffffff


	//   ....[16]....
        /*01f0*/ 	.word	0xffffffff


	//   ....[17]....
        /*01f4*/ 	.word	0xffffffff


	//   ....[18]....
        /*01f8*/ 	.word	0xffffffff


	//   ....[19]....
        /*01fc*/ 	.word	0xffffffff


	//   ....[20]....
        /*0200*/ 	.word	0xffffffff


	//   ....[21]....
        /*0204*/ 	.word	0xffffffff


	//   ....[22]....
        /*0208*/ 	.word	0xffffffff


	//   ....[23]....
        /*020c*/ 	.word	0xffffffff


	//   ....[24]....
        /*0210*/ 	.word	0xffffffff


	//   ....[25]....
        /*0214*/ 	.word	0xffffffff


	//   ....[26]....
        /*0218*/ 	.word	0xffffffff


	//   ....[27]....
        /*021c*/ 	.word	0xffffffff


	//   ....[28]....
        /*0220*/ 	.word	0xffffffff


	//   ....[29]....
        /*0224*/ 	.word	0xffffffff


	//   ....[30]....
        /*0228*/ 	.word	0xffffffff


	//   ....[31]....
        /*022c*/ 	.word	0xffffffff


	//   ....[32]....
        /*0230*/ 	.word	0xffffffff


	//   ....[33]....
        /*0234*/ 	.word	0xffffffff


	//   ....[34]....
        /*0238*/ 	.word	0xffffffff


	//   ....[35]....
        /*023c*/ 	.word	0xffffffff


	//   ....[36]....
        /*0240*/ 	.word	0xffffffff


	//   ....[37]....
        /*0244*/ 	.word	0xffffffff


	//   ....[38]....
        /*0248*/ 	.word	0xffffffff


	//   ....[39]....
        /*024c*/ 	.word	0xffffffff


	//   ....[40]....
        /*0250*/ 	.word	0xffffffff


	//   ....[41]....
        /*0254*/ 	.word	0xffffffff


	//   ....[42]....
        /*0258*/ 	.word	0xffffffff


	//   ....[43]....
        /*025c*/ 	.word	0xffffffff


	//   ....[44]....
        /*0260*/ 	.word	0xffffffff


	//   ....[45]....
        /*0264*/ 	.word	0xffffffff


	//   ....[46]....
        /*0268*/ 	.word	0xffffffff


	//   ....[47]....
        /*026c*/ 	.word	0xffffffff


	//   ....[48]....
        /*0270*/ 	.word	0xffffffff


	//   ....[49]....
        /*0274*/ 	.word	0xffffffff


	//   ....[50]....
        /*0278*/ 	.word	0xffffffff


	//   ....[51]....
        /*027c*/ 	.word	0xffffffff


	//   ....[52]....
        /*0280*/ 	.word	0xffffffff


	//   ....[53]....
        /*0284*/ 	.word	0xffffffff


	//   ....[54]....
        /*0288*/ 	.word	0xffffffff


	//   ....[55]....
        /*028c*/ 	.word	0xffffffff


	//   ....[56]....
        /*0290*/ 	.word	0xffffffff


	//   ....[57]....
        /*0294*/ 	.word	0xffffffff


	//   ....[58]....
        /*0298*/ 	.word	0xffffffff


	//   ....[59]....
        /*029c*/ 	.word	0xffffffff


	//   ....[60]....
        /*02a0*/ 	.word	0xffffffff


	//   ....[61]....
        /*02a4*/ 	.word	0xffffffff


	//   ....[62]....
        /*02a8*/ 	.word	0xffffffff


	//   ....[63]....
        /*02ac*/ 	.word	0xffffffff


	//   ....[64]....
        /*02b0*/ 	.word	0xffffffff


	//   ....[65]....
        /*02b4*/ 	.word	0xffffffff


	//   ....[66]....
        /*02b8*/ 	.word	0xffffffff


	//   ....[67]....
        /*02bc*/ 	.word	0xffffffff


	//   ....[68]....
        /*02c0*/ 	.word	0xffffffff


	//   ....[69]....
        /*02c4*/ 	.word	0xffffffff


	//   ....[70]....
        /*02c8*/ 	.word	0xffffffff


	//----- nvinfo : EIATTR_COOP_GROUP_INSTR_OFFSETS
	.align		4
.L_780:
        /*02cc*/ 	.byte	0x04, 0x28
        /*02ce*/ 	.short	(.L_782 - .L_781)


	//   ....[0]....
.L_781:
        /*02d0*/ 	.word	0x000000a0


	//   ....[1]....
        /*02d4*/ 	.word	0x00001200


	//   ....[2]....
        /*02d8*/ 	.word	0x00001220


	//   ....[3]....
        /*02dc*/ 	.word	0x00001470


	//   ....[4]....
        /*02e0*/ 	.word	0x000014a0


	//   ....[5]....
        /*02e4*/ 	.word	0x00001610


	//   ....[6]....
        /*02e8*/ 	.word	0x00001640


	//   ....[7]....
        /*02ec*/ 	.word	0x000017a0


	//   ....[8]....
        /*02f0*/ 	.word	0x000017e0


	//   ....[9]....
        /*02f4*/ 	.word	0x00001f00


	//   ....[10]....
        /*02f8*/ 	.word	0x00001f40


	//   ....[11]....
        /*02fc*/ 	.word	0x00001f70


	//   ....[12]....
        /*0300*/ 	.word	0x00001fb0


	//   ....[13]....
        /*0304*/ 	.word	0x00001ff0


	//   ....[14]....
        /*0308*/ 	.word	0x00002030


	//   ....[15]....
        /*030c*/ 	.word	0x00002060


	//   ....[16]....
        /*0310*/ 	.word	0x000020a0


	//   ....[17]....
        /*0314*/ 	.word	0x00002190


	//   ....[18]....
        /*0318*/ 	.word	0x000021c0


	//   ....[19]....
        /*031c*/ 	.word	0x00002200


	//   ....[20]....
        /*0320*/ 	.word	0x00002240


	//   ....[21]....
        /*0324*/ 	.word	0x00003ee0


	//   ....[22]....
        /*0328*/ 	.word	0x00003f00


	//   ....[23]....
        /*032c*/ 	.word	0x00003f10


	//   ....[24]....
        /*0330*/ 	.word	0x00003f20


	//   ....[25]....
        /*0334*/ 	.word	0x00003fb0


	//   ....[26]....
        /*0338*/ 	.word	0x00003fc0


	//   ....[27]....
        /*033c*/ 	.word	0x00004aa0


	//   ....[28]....
        /*0340*/ 	.word	0x00004b30


	//   ....[29]....
        /*0344*/ 	.word	0x00004b60


	//   ....[30]....
        /*0348*/ 	.word	0x00004bd0


	//   ....[31]....
        /*034c*/ 	.word	0x00006b10


	//   ....[32]....
        /*0350*/ 	.word	0x00006b20


	//   ....[33]....
        /*0354*/ 	.word	0x00006b30


	//   ....[34]....
        /*0358*/ 	.word	0x00006b40


	//   ....[35]....
        /*035c*/ 	.word	0x00006b50


	//   ....[36]....
        /*0360*/ 	.word	0x00006b60


	//   ....[37]....
        /*0364*/ 	.word	0x00006f20


	//   ....[38]....
        /*0368*/ 	.word	0x00006f30


	//   ....[39]....
        /*036c*/ 	.word	0x00007090


	//   ....[40]....
        /*0370*/ 	.word	0x000070c0


	//   ....[41]....
        /*0374*/ 	.word	0x000070d0


	//   ....[42]....
        /*0378*/ 	.word	0x000070e0


	//   ....[43]....
        /*037c*/ 	.word	0x00008950


	//   ....[44]....
        /*0380*/ 	.word	0x00008970


	//   ....[45]....
        /*0384*/ 	.word	0x000089a0


	//   ....[46]....
        /*0388*/ 	.word	0x000089b0


	//   ....[47]....
        /*038c*/ 	.word	0x0000aff0


	//   ....[48]....
        /*0390*/ 	.word	0x0000b000


	//   ....[49]....
        /*0394*/ 	.word	0x0000b030


	//   ....[50]....
        /*0398*/ 	.word	0x0000b050


	//   ....[51]....
        /*039c*/ 	.word	0x0000cb10


	//   ....[52]....
        /*03a0*/ 	.word	0x0000cb50


	//   ....[53]....
        /*03a4*/ 	.word	0x0000cb90


	//   ....[54]....
        /*03a8*/ 	.word	0x0000cbd0


	//   ....[55]....
        /*03ac*/ 	.word	0x0000cdb0


	//   ....[56]....
        /*03b0*/ 	.word	0x0000cdc0


	//   ....[57]....
        /*03b4*/ 	.word	0x0000cfc0


	//   ....[58]....
        /*03b8*/ 	.word	0x0000cff0


	//   ....[59]....
        /*03bc*/ 	.word	0x0000d1b0


	//   ....[60]....
        /*03c0*/ 	.word	0x0000d1e0


	//   ....[61]....
        /*03c4*/ 	.word	0x0000d3a0


	//   ....[62]....
        /*03c8*/ 	.word	0x0000d3c0


	//   ....[63]....
        /*03cc*/ 	.word	0x0000dd70


	//   ....[64]....
        /*03d0*/ 	.word	0x0000dd90


	//   ....[65]....
        /*03d4*/ 	.word	0x0000df20


	//   ....[66]....
        /*03d8*/ 	.word	0x0000df50


	//   ....[67]....
        /*03dc*/ 	.word	0x0000e0e0


	//   ....[68]....
        /*03e0*/ 	.word	0x0000e110


	//   ....[69]....
        /*03e4*/ 	.word	0x0000e2a0


	//   ....[70]....
        /*03e8*/ 	.word	0x0000e2c0


	//----- nvinfo : EIATTR_EXIT_INSTR_OFFSETS
	.align		4
.L_782:
        /*03ec*/ 	.byte	0x04, 0x1c
        /*03ee*/ 	.short	(.L_784 - .L_783)


	//   ....[0]....
.L_783:
        /*03f0*/ 	.word	0x00000450


	//   ....[1]....
        /*03f4*/ 	.word	0x0000d3d0


	//   ....[2]....
        /*03f8*/ 	.word	0x0000d510


	//   ....[3]....
        /*03fc*/ 	.word	0x0000d570


	//   ....[4]....
        /*0400*/ 	.word	0x0000e2d0


	//   ....[5]....
        /*0404*/ 	.word	0x0000e3e0


	//   ....[6]....
        /*0408*/ 	.word	0x0000e440


	//----- nvinfo : EIATTR_CTAIDZ_USED
	.align		4
.L_784:
        /*040c*/ 	.byte	0x01, 0x04
	.zero		2


	//----- nvinfo : EIATTR_MAX_THREADS
	.align		4
        /*0410*/ 	.byte	0x04, 0x05
        /*0412*/ 	.short	(.L_786 - .L_785)
.L_785:
        /*0414*/ 	.word	0x00000100
        /*0418*/ 	.word	0x00000001
        /*041c*/ 	.word	0x00000001


	//----- nvinfo : EIATTR_CRS_STACK_SIZE
	.align		4
.L_786:
        /*0420*/ 	.byte	0x04, 0x1e
        /*0422*/ 	.short	(.L_788 - .L_787)
.L_787:
        /*0424*/ 	.word	0x00000000
.L_788:


//--------------------- .nv.info._ZN7cutlass13device_kernelIN5flash19enable_sm80_to_sm89INS1_16FlashAttnFwdSm80INS1_25CollectiveMainloopFwdSm80ILi8ELi1ELb0EN4cute5tupleIJNS5_1CILi128EEENS7_ILi48EEENS7_ILi256EEEEEELi256ENS_10bfloat16_tEfNS_4arch4Sm80ELb0ELb0ELb0ELb1ELb1ELb1ELb1ELb0EEENS1_21CollectiveEpilogueFwdINS6_IJS8_SA_S9_EEENS6_IJNS7_ILi1EEESI_SI_EEESC_SE_Li256ELb1ELb1ELb0ELb0EEENS1_19SingleTileSchedulerILb1ELb0ELb1ELi128EEEEEEEEEvNT_6ParamsE --------------------------
	.section	.nv.info._ZN7cutlass13device_kernelIN5flash19enable_sm80_to_sm89INS1_16FlashAttnFwdSm80INS1_25CollectiveMainloopFwdSm80ILi8ELi1ELb0EN4cute5tupleIJNS5_1CILi128EEENS7_ILi48EEENS7_ILi256EEEEEELi256ENS_10bfloat16_tEfNS_4arch4Sm80ELb0ELb0ELb0ELb1ELb1ELb1ELb1ELb0EEENS1_21CollectiveEpilogueFwdINS6_IJS8_SA_S9_EEENS6_IJNS7_ILi1EEESI_SI_EEESC_SE_Li256ELb1ELb1ELb0ELb0EEENS1_19SingleTileSchedulerILb1ELb0ELb1ELi128EEEEEEEEEvNT_6ParamsE,"",@"SHT_CUDA_INFO"
	.sectionflags	@""
	.align	4


	//----- nvinfo : EIATTR_CUDA_API_VERSION
	.align		4
        /*0000*/ 	.byte	0x04, 0x37
        /*0002*/ 	.short	(.L_790 - .L_789)
.L_789:
        /*0004*/ 	.word	0x00000082


	//----- nvinfo : EIATTR_SW2861232_WAR
	.align		4
.L_790:
        /*0008*/ 	.byte	0x01, 0x35
	.zero		2


	//----- nvinfo : EIATTR_PARAM_CBANK
	.align		4
        /*000c*/ 	.byte	0x04, 0x0a
        /*000e*/ 	.short	(.L_792 - .L_791)
	.align		4
.L_791:
        /*0010*/ 	.word	index@(.nv.constant0._ZN7cutlass13device_kernelIN5flash19enable_sm80_to_sm89INS1_16FlashAttnFwdSm80INS1_25CollectiveMainloopFwdSm80ILi8ELi1ELb0EN4cute5tupleIJNS5_1CILi128EEENS7_ILi48EEENS7_ILi256EEEEEELi256ENS_10bfloat16_tEfNS_4arch4Sm80ELb0ELb0ELb0ELb1ELb1ELb1ELb1ELb0EEENS1_21CollectiveEpilogueFwdINS6_IJS8_SA_S9_EEENS6_IJNS7_ILi1EEESI_SI_EEESC_SE_Li256ELb1ELb1ELb0ELb0EEENS1_19SingleTileSchedulerILb1ELb0ELb1ELi128EEEEEEEEEvNT_6ParamsE)
        /*0014*/ 	.short	0x0160
        /*0016*/ 	.short	0x0418


	//----- nvinfo : EIATTR_CBANK_PARAM_SIZE
	.align		4
.L_792:
        /*0018*/ 	.byte	0x03, 0x19
        /*001a*/ 	.short	0x0418


	//----- nvinfo : EIATTR_KPARAM_INFO
	.align		4
        /*001c*/ 	.byte	0x04, 0x17
        /*001e*/ 	.short	(.L_794 - .L_793)
.L_793:
        /*0020*/ 	.word	0x00000000
        /*0024*/ 	.short	0x0000
        /*0026*/ 	.short	0x0000
        /*0028*/ 	.byte	0x00, 0xf0, 0x61, 0x10


	//----- nvinfo : EIATTR_MAXREG_COUNT
	.align		4
.L_794:
        /*002c*/ 	.byte	0x03, 0x1b
        /*002e*/ 	.short	0x00ff


	//----- nvinfo : EIATTR_NUM_BARRIERS
	.align		4
        /*0030*/ 	.byte	0x02, 0x4c
        /*0032*/ 	.byte	0x02
	.zero		1


	//----- nvinfo : EIATTR_MERCURY_ISA_VERSION
	.align		4
        /*0034*/ 	.byte	0x03, 0x5f
        /*0036*/ 	.short	0x0000


	//----- nvinfo : EIATTR_COOP_GROUP_MASK_REGIDS
	.align		4
        /*0038*/ 	.byte	0x04, 0x29
        /*003a*/ 	.short	(.L_796 - .L_795)


	//   ....[0]....
.L_795:
        /*003c*/ 	.word	0xffffffff


	//   ....[1]....
        /*0040*/ 	.word	0xffffffff


	//   ....[2]....
        /*0044*/ 	.word	0xffffffff


	//   ....[3]....
        /*0048*/ 	.word	0xffffffff


	//   ....[4]....
        /*004c*/ 	.word	0xffffffff


	//   ....[5]....
        /*0050*/ 	.word	0xffffffff


	//   ....[6]....
        /*0054*/ 	.word	0xffffffff


	//   ....[7]....
        /*0058*/ 	.word	0xffffffff


	//   ....[8]....
        /*005c*/ 	.word	0xffffffff


	//   ....[9]....
        /*0060*/ 	.word	0xffffffff


	//   ....[10]....
        /*0064*/ 	.word	0xffffffff


	//   ....[11]....
        /*0068*/ 	.word	0xffffffff


	//   ....[12]....
        /*006c*/ 	.word	0xffffffff


	//   ....[13]....
        /*0070*/ 	.word	0xffffffff


	//   ....[14]....
        /*0074*/ 	.word	0xffffffff


	//   ....[15]....
        /*0078*/ 	.word	0xffffffff


	//   ....[16]....
        /*007c*/ 	.word	0xffffffff


	//   ....[17]....
        /*0080*/ 	.word	0xffffffff


	//   ....[18]....
        /*0084*/ 	.word	0xffffffff


	//   ....[19]....
        /*0088*/ 	.word	0xffffffff


	//   ....[20]....
        /*008c*/ 	.word	0xffffffff


	//   ....[21]....
        /*0090*/ 	.word	0xffffffff


	//   ....[22]....
        /*0094*/ 	.word	0xffffffff


	//   ....[23]....
        /*0098*/ 	.word	0xffffffff


	//   ....[24]....
        /*009c*/ 	.word	0xffffffff


	//   ....[25]....
        /*00a0*/ 	.word	0xffffffff


	//   ....[26]....
        /*00a4*/ 	.word	0xffffffff


	//   ....[27]....
        /*00a8*/ 	.word	0xffffffff


	//   ....[28]....
        /*00ac*/ 	.word	0xffffffff


	//   ....[29]....
        /*00b0*/ 	.word	0xffffffff


	//   ....[30]....
        /*00b4*/ 	.word	0xffffffff


	//   ....[31]....
        /*00b8*/ 	.word	0xffffffff


	//   ....[32]....
        /*00bc*/ 	.word	0xffffffff


	//   ....[33]....
        /*00c0*/ 	.word	0xffffffff


	//   ....[34]....
        /*00c4*/ 	.word	0xffffffff


	//   ....[35]....
        /*00c8*/ 	.word	0xffffffff


	//   ....[36]....
        /*00cc*/ 	.word	0xffffffff


	//   ....[37]....
        /*00d0*/ 	.word	0xffffffff


	//   ....[38]....
        /*00d4*/ 	.word	0xffffffff


	//   ....[39]....
        /*00d8*/ 	.word	0xffffffff


	//   ....[40]....
        /*00dc*/ 	.word	0xffffffff


	//   ....[41]....
        /*00e0*/ 	.word	0xffffffff


	//   ....[42]....
        /*00e4*/ 	.word	0xffffffff


	//   ....[43]....
        /*00e8*/ 	.word	0xffffffff


	//   ....[44]....
        /*00ec*/ 	.word	0xffffffff


	//   ....[45]....
        /*00f0*/ 	.word	0xffffffff


	//   ....[46]....
        /*00f4*/ 	.word	0xffffffff


	//   ....[47]....
        /*00f8*/ 	.word	0xffffffff


	//   ....[48]....
        /*00fc*/ 	.word	0xffffffff


	//   ....[49]....
        /*0100*/ 	.word	0xffffffff


	//   ....[50]....
        /*0104*/ 	.word	0xffffffff


	//   ....[51]....
        /*0108*/ 	.word	0xffffffff


	//   ....[52]....
        /*010c*/ 	.word	0xffffffff


	//   ....[53]....
        /*0110*/ 	.word	0xffffffff


	//   ....[54]....
        /*0114*/ 	.word	0xffffffff


	//   ....[55]....
        /*0118*/ 	.word	0xffffffff


	//   ....[56]....
        /*011c*/ 	.word	0xffffffff


	//   ....[57]....
        /*0120*/ 	.word	0xffffffff


	//   ....[58]....
        /*0124*/ 	.word	0xffffffff


	//   ....[59]....
        /*0128*/ 	.word	0xffffffff


	//   ....[60]....
        /*012c*/ 	.word	0xffffffff


	//   ....[61]....
        /*0130*/ 	.word	0xffffffff


	//   ....[62]....
        /*0134*/ 	.word	0xffffffff


	//   ....[63]....
        /*0138*/ 	.word	0xffffffff


	//   ....[64]....
        /*013c*/ 	.word	0xffffffff


	//   ....[65]....
        /*0140*/ 	.word	0xffffffff


	//   ....[66]....
        /*0144*/ 	.word	0xffffffff


	//   ....[67]....
        /*0148*/ 	.word	0xffffffff


	//   ....[68]....
        /*014c*/ 	.word	0xffffffff


	//   ....[69]....
        /*0150*/ 	.word	0xffffffff


	//   ....[70]....
        /*0154*/ 	.word	0xffffffff


	//   ....[71]....
        /*0158*/ 	.word	0xffffffff


	//   ....[72]....
        /*015c*/ 	.word	0xffffffff


	//   ....[73]....
        /*0160*/ 	.word	0xffffffff


	//   ....[74]....
        /*0164*/ 	.word	0xffffffff


	//   ....[75]....
        /*0168*/ 	.word	0xffffffff


	//   ....[76]....
        /*016c*/ 	.word	0xffffffff


	//   ....[77]....
        /*0170*/ 	.word	0xffffffff


	//   ....[78]....
        /*0174*/ 	.word	0xffffffff


	//   ....[79]....
        /*0178*/ 	.word	0xffffffff


	//   ....[80]....
        /*017c*/ 	.word	0xffffffff


	//----- nvinfo : EIATTR_COOP_GROUP_INSTR_OFFSETS
	.align		4
.L_796:
        /*0180*/ 	.byte	0x04, 0x28
        /*0182*/ 	.short	(.L_798 - .L_797)


	//   ....[0]....
.L_797:
        /*0184*/ 	.word	0x00000080


	//   ....[1]....
        /*0188*/ 	.word	0x00002080


	//   ....[2]....
        /*018c*/ 	.word	0x00002100


	//   ....[3]....
        /*0190*/ 	.word	0x00003170


	//   ....[4]....
        /*0194*/ 	.word	0x00003180


	//   ....[5]....
        /*0198*/ 	.word	0x000046e0


	//   ....[6]....
        /*019c*/ 	.word	0x00004760


	//   ....[7]....
        /*01a0*/ 	.word	0x00005870


	//   ....[8]....
        /*01a4*/ 	.word	0x00005880


	//   ....[9]....
        /*01a8*/ 	.word	0x00006820


	//   ....[10]....
        /*01ac*/ 	.word	0x00006850


	//   ....[11]....
        /*01b0*/ 	.word	0x00006a10


	//   ....[12]....
        /*01b4*/ 	.word	0x00006a30


	//   ....[13]....
        /*01b8*/ 	.word	0x00006e50


	//   ....[14]....
        /*01bc*/ 	.word	0x00006ef0


	//   ....[15]....
        /*01c0*/ 	.word	0x00007090


	//   ....[16]....
        /*01c4*/ 	.word	0x000070b0


	//   ....[17]....
        /*01c8*/ 	.word	0x00007db0


	//   ....[18]....
        /*01cc*/ 	.word	0x00007df0


	//   ....[19]....
        /*01d0*/ 	.word	0x00008050


	//   ....[20]....
        /*01d4*/ 	.word	0x00008080


	//   ....[21]....
        /*01d8*/ 	.word	0x000081f0


	//   ....[22]....
        /*01dc*/ 	.word	0x00008220


	//   ....[23]....
        /*01e0*/ 	.word	0x00008380


	//   ....[24]....
        /*01e4*/ 	.word	0x000083c0


	//   ....[25]....
        /*01e8*/ 	.word	0x00008880


	//   ....[26]....
        /*01ec*/ 	.word	0x000088a0


	//   ....[27]....
        /*01f0*/ 	.word	0x000089f0


	//   ....[28]....
        /*01f4*/ 	.word	0x00008a00


	//   ....[29]....
        /*01f8*/ 	.word	0x0000fa00


	//   ....[30]....
        /*01fc*/ 	.word	0x0000fa40


	//   ....[31]....
        /*0200*/ 	.word	0x0000fe40


	//   ....[32]....
        /*0204*/ 	.word	0x0000fe50


	//   ....[33]....
        /*0208*/ 	.word	0x00010c60


	//   ....[34]....
        /*020c*/ 	.word	0x00010c80


	//   ....[35]....
        /*0210*/ 	.word	0x00010d90


	//   ....[36]....
        /*0214*/ 	.word	0x00010db0


	//   ....[37]....
        /*0218*/ 	.word	0x000113a0


	//   ....[38]....
        /*021c*/ 	.word	0x000113c0


	//   ....[39]....
        /*0220*/ 	.word	0x000115c0


	//   ....[40]....
        /*0224*/ 	.word	0x00011660


	//   ....[41]....
        /*0228*/ 	.word	0x000125a0


	//   ....[42]....
        /*022c*/ 	.word	0x000125c0


	//   ....[43]....
        /*0230*/ 	.word	0x00012720


	//   ....[44]....
        /*0234*/ 	.word	0x00012730


	//   ....[45]....
        /*0238*/ 	.word	0x00013460


	//   ....[46]....
        /*023c*/ 	.word	0x00013470


	//   ....[47]....
        /*0240*/ 	.word	0x00013480


	//   ....[48]....
        /*0244*/ 	.word	0x00013520


	//   ....[49]....
        /*0248*/ 	.word	0x00013820


	//   ....[50]....
        /*024c*/ 	.word	0x00013840


	//   ....[51]....
        /*0250*/ 	.word	0x00013870


	//   ....[52]....
        /*0254*/ 	.word	0x00013880


	//   ....[53]....
        /*0258*/ 	.word	0x00014f80


	//   ....[54]....
        /*025c*/ 	.word	0x00014fb0


	//   ....[55]....
        /*0260*/ 	.word	0x00015000


	//   ....[56]....
        /*0264*/ 	.word	0x00015010


	//   ....[57]....
        /*0268*/ 	.word	0x00016910


	//   ....[58]....
        /*026c*/ 	.word	0x00016950


	//   ....[59]....
        /*0270*/ 	.word	0x00016990


	//   ....[60]....
        /*0274*/ 	.word	0x000169b0


	//   ....[61]....
        /*0278*/ 	.word	0x00016c10


	//   ....[62]....
        /*027c*/ 	.word	0x00016c20


	//   ....[63]....
        /*0280*/ 	.word	0x00016e20


	//   ....[64]....
        /*0284*/ 	.word	0x00016e50


	//   ....[65]....
        /*0288*/ 	.word	0x00017010


	//   ....[66]....
        /*028c*/ 	.word	0x00017040


	//   ....[67]....
        /*0290*/ 	.word	0x00017200


	//   ....[68]....
        /*0294*/ 	.word	0x00017220


	//   ....[69]....
        /*0298*/ 	.word	0x00017a90


	//   ....[70]....
        /*029c*/ 	.word	0x00017ab0


	//   ....[71]....
        /*02a0*/ 	.word	0x00017c40


	//   ....[72]....
        /*02a4*/ 	.word	0x00017c70


	//   ....[73]....
        /*02a8*/ 	.word	0x00017e00


	//   ....[74]....
        /*02ac*/ 	.word	0x00017e30


	//   ....[75]....
        /*02b0*/ 	.word	0x00017fc0


	//   ....[76]....
        /*02b4*/ 	.word	0x00017fe0


	//   ....[77]....
        /*02b8*/ 	.word	0x00018190


	//   ....[78]....
        /*02bc*/ 	.word	0x000181e0


	//   ....[79]....
        /*02c0*/ 	.word	0x00018220


	//   ....[80]....
        /*02c4*/ 	.word	0x00018270


	//----- nvinfo : EIATTR_EXIT_INSTR_OFFSETS
	.align		4
.L_798:
        /*02c8*/ 	.byte	0x04, 0x1c
        /*02ca*/ 	.short	(.L_800 - .L_799)


	//   ....[0]....
.L_799:
        /*02cc*/ 	.word	0x00000310


	//   ....[1]....
        /*02d0*/ 	.word	0x00017230


	//   ....[2]....
        /*02d4*/ 	.word	0x00017370


	//   ....[3]....
        /*02d8*/ 	.word	0x000173d0


	//   ....[4]....
        /*02dc*/ 	.word	0x00017ff0


	//   ....[5]....
        /*02e0*/ 	.word	0x00018100


	//   ....[6]....
        /*02e4*/ 	.word	0x00018160


	//----- nvinfo : EIATTR_CTAIDZ_USED
	.align		4
.L_800:
        /*02e8*/ 	.byte	0x01, 0x04
	.zero		2


	//----- nvinfo : EIATTR_MAX_THREADS
	.align		4
        /*02ec*/ 	.byte	0x04, 0x05
        /*02ee*/ 	.short	(.L_802 - .L_801)
.L_801:
        /*02f0*/ 	.word	0x00000100
        /*02f4*/ 	.word	0x00000001
        /*02f8*/ 	.word	0x00000001


	//----- nvinfo : EIATTR_CRS_STACK_SIZE
	.align		4
.L_802:
        /*02fc*/ 	.byte	0x04, 0x1e
        /*02fe*/ 	.short	(.L_804 - .L_803)
.L_803:
        /*0300*/ 	.word	0x00000000
.L_804:


//--------------------- .nv.info._ZN7cutlass13device_kernelIN5flash19enable_sm80_to_sm89INS1_16FlashAttnFwdSm80INS1_25CollectiveMainloopFwdSm80ILi8ELi1ELb0EN4cute5tupleIJNS5_1CILi128EEENS7_ILi64EEENS7_ILi256EEEEEELi256ENS_10bfloat16_tEfNS_4arch4Sm80ELb0ELb1ELb0ELb0ELb1ELb0ELb1ELb0EEENS1_21CollectiveEpilogueFwdINS6_IJS8_SA_S9_EEENS6_IJNS7_ILi1EEESI_SI_EEESC_SE_Li256ELb0ELb1ELb0ELb0EEENS1_19SingleTileSchedulerILb0ELb0ELb1ELi128EEEEEEEEEvNT_6ParamsE --------------------------
	.section	.nv.info._ZN7cutlass13device_kernelIN5flash19enable_sm80_to_sm89INS1_16FlashAttnFwdSm80INS1_25CollectiveMainloopFwdSm80ILi8ELi1ELb0EN4cute5tupleIJNS5_1CILi128EEENS7_ILi64EEENS7_ILi256EEEEEELi256ENS_10bfloat16_tEfNS_4arch4Sm80ELb0ELb1ELb0ELb0ELb1ELb0ELb1ELb0EEENS1_21CollectiveEpilogueFwdINS6_IJS8_SA_S9_EEENS6_IJNS7_ILi1EEESI_SI_EEESC_SE_Li256ELb0ELb1ELb0ELb0EEENS1_19SingleTileSchedulerILb0ELb0ELb1ELi128EEEEEEEEEvNT_6ParamsE,"",@"SHT_CUDA_INFO"
	.sectionflags	@""
	.align	4


	//----- nvinfo : EIATTR_CUDA_API_VERSION
	.align		4
        /*0000*/ 	.byte	0x04, 0x37
        /*0002*/ 	.short	(.L_806 - .L_805)
.L_805:
        /*0004*/ 	.word	0x00000082


	//----- nvinfo : EIATTR_SW2861232_WAR
	.align		4
.L_806:
        /*0008*/ 	.byte	0x01, 0x35
	.zero		2


	//----- nvinfo : EIATTR_PARAM_CBANK
	.align		4
        /*000c*/ 	.byte	0x04, 0x0a
        /*000e*/ 	.short	(.L_808 - .L_807)
	.align		4
.L_807:
        /*0010*/ 	.word	index@(.nv.constant0._ZN7cutlass13device_kernelIN5flash19enable_sm80_to_sm89INS1_16FlashAttnFwdSm80INS1_25CollectiveMainloopFwdSm80ILi8ELi1ELb0EN4cute5tupleIJNS5_1CILi128EEENS7_ILi64EEENS7_ILi256EEEEEELi256ENS_10bfloat16_tEfNS_4arch4Sm80ELb0ELb1ELb0ELb0ELb1ELb0ELb1ELb0EEENS1_21CollectiveEpilogueFwdINS6_IJS8_SA_S9_EEENS6_IJNS7_ILi1EEESI_SI_EEESC_SE_Li256ELb0ELb1ELb0ELb0EEENS1_19SingleTileSchedulerILb0ELb0ELb1ELi128EEEEEEEEEvNT_6ParamsE)
        /*0014*/ 	.short	0x0160
        /*0016*/ 	.short	0x0418


	//----- nvinfo : EIATTR_CBANK_PARAM_SIZE
	.align		4
.L_808:
        /*0018*/ 	.byte	0x03, 0x19
        /*001a*/ 	.short	0x0418


	//----- nvinfo : EIATTR_KPARAM_INFO
	.align		4
        /*001c*/ 	.byte	0x04, 0x17
        /*001e*/ 	.short	(.L_810 - .L_809)
.L_809:
        /*0020*/ 	.word	0x00000000
        /*0024*/ 	.short	0x0000
        /*0026*/ 	.short	0x0000
        /*0028*/ 	.byte	0x00, 0xf0, 0x61, 0x10


	//----- nvinfo : EIATTR_MAXREG_COUNT
	.align		4
.L_810:
        /*002c*/ 	.byte	0x03, 0x1b
        /*002e*/ 	.short	0x00ff


	//----- nvinfo : EIATTR_NUM_BARRIERS
	.align		4
        /*0030*/ 	.byte	0x02, 0x4c
        /*0032*/ 	.byte	0x02
	.zero		1


	//----- nvinfo : EIATTR_MERCURY_ISA_VERSION
	.align		4
        /*0034*/ 	.byte	0x03, 0x5f
        /*0036*/ 	.short	0x0000


	//----- nvinfo : EIATTR_COOP_GROUP_MASK_REGIDS
	.align		4
        /*0038*/ 	.byte	0x04, 0x29
        /*003a*/ 	.short	(.L_812 - .L_811)


	//   ....[0]....
.L_811:
        /*003c*/ 	.word	0xffffffff


	//   ....[1]....
        /*0040*/ 	.word	0xffffffff


	//   ....[2]....
        /*0044*/ 	.word	0xffffffff


	//   ....[3]....
        /*0048*/ 	.word	0xffffffff


	//   ....[4]....
        /*004c*/ 	.word	0xffffffff


	//   ....[5]....
        /*0050*/ 	.word	0xffffffff


	//   ....[6]....
        /*0054*/ 	.word	0xffffffff


	//   ....[7]....
        /*0058*/ 	.word	0xffffffff


	//   ....[8]....
        /*005c*/ 	.word	0xffffffff


	//   ....[9]....
        /*0060*/ 	.word	0xffffffff


	//   ....[10]....
        /*0064*/ 	.word	0xffffffff


	//   ....[11]....
        /*0068*/ 	.word	0xffffffff


	//   ....[12]....
        /*006c*/ 	.word	0xffffffff


	//   ....[13]....
        /*0070*/ 	.word	0xffffffff


	//   ....[14]....
        /*0074*/ 	.word	0xffffffff


	//   ....[15]....
        /*0078*/ 	.word	0xffffffff


	//   ....[16]....
        /*007c*/ 	.word	0xffffffff


	//   ....[17]....
        /*0080*/ 	.word	0xffffffff


	//   ....[18]....
        /*0084*/ 	.word	0xffffffff


	//   ....[19]....
        /*0088*/ 	.word	0xffffffff


	//   ....[20]....
        /*008c*/ 	.word	0xffffffff


	//   ....[21]....
        /*0090*/ 	.word	0xffffffff


	//   ....[22]....
        /*0094*/ 	.word	0xffffffff


	//   ....[23]....
        /*0098*/ 	.word	0xffffffff


	//   ....[24]....
        /*009c*/ 	.word	0xffffffff


	//   ....[25]....
        /*00a0*/ 	.word	0xffffffff


	//   ....[26]....
        /*00a4*/ 	.word	0xffffffff


	//   ....[27]....
        /*00a8*/ 	.word	0xffffffff


	//   ....[28]....
        /*00ac*/ 	.word	0xffffffff


	//   ....[29]....
        /*00b0*/ 	.word	0xffffffff


	//   ....[30]....
        /*00b4*/ 	.word	0xffffffff


	//   ....[31]....
        /*00b8*/ 	.word	0xffffffff


	//   ....[32]....
        /*00bc*/ 	.word	0xffffffff


	//   ....[33]....
        /*00c0*/ 	.word	0xffffffff


	//   ....[34]....
        /*00c4*/ 	.word	0xffffffff


	//   ....[35]....
        /*00c8*/ 	.word	0xffffffff


	//   ....[36]....
        /*00cc*/ 	.word	0xffffffff


	//   ....[37]....
        /*00d0*/ 	.word	0xffffffff


	//   ....[38]....
        /*00d4*/ 	.word	0xffffffff


	//   ....[39]....
        /*00d8*/ 	.word	0xffffffff


	//   ....[40]....
        /*00dc*/ 	.word	0xffffffff


	//   ....[41]....
        /*00e0*/ 	.word	0xffffffff


	//   ....[42]....
        /*00e4*/ 	.word	0xffffffff


	//   ....[43]....
        /*00e8*/ 	.word	0xffffffff


	//   ....[44]....
        /*00ec*/ 	.word	0xffffffff


	//   ....[45]....
        /*00f0*/ 	.word	0xffffffff


	//   ....[46]....
        /*00f4*/ 	.word	0xffffffff


	//   ....[47]....
        /*00f8*/ 	.word	0xffffffff


	//   ....[48]....
        /*00fc*/ 	.word	0xffffffff


	//   ....[49]....
        /*0100*/ 	.word	0xffffffff


	//   ....[50]....
        /*0104*/ 	.word	0xffffffff


	//   ....[51]....
        /*0108*/ 	.word	0xffffffff


	//   ....[52]....
        /*010c*/ 	.word	0xffffffff


	//   ....[53]....
        /*0110*/ 	.word	0xffffffff


	//   ....[54]....
        /*0114*/ 	.word	0xffffffff


	//   ....[55]....
        /*0118*/ 	.word	0xffffffff


	//   ....[56]....
        /*011c*/ 	.word	0xffffffff


	//   ....[57]....
        /*0120*/ 	.word	0xffffffff


	//   ....[58]....
        /*0124*/ 	.word	0xffffffff


	//   ....[59]....
        /*0128*/ 	.word	0xffffffff


	//   ....[60]....
        /*012c*/ 	.word	0xffffffff


	//   ....[61]....
        /*0130*/ 	.word	0xffffffff


	//   ....[62]....
        /*0134*/ 	.word	0xffffffff


	//   ....[63]....
        /*0138*/ 	.word	0xffffffff


	//   ....[64]....
        /*013c*/ 	.word	0xffffffff


	//   ....[65]....
        /*0140*/ 	.word	0xffffffff


	//   ....[66]....
        /*0144*/ 	.word	0xffffffff


	//   ....[67]....
        /*0148*/ 	.word	0xffffffff


	//   ....[68]....
        /*014c*/ 	.word	0xffffffff


	//   ....[69]....
        /*0150*/ 	.word	0xffffffff


	//   ....[70]....
        /*0154*/ 	.word	0xffffffff


	//   ....[71]....
        /*0158*/ 	.word	0xffffffff


	//   ....[72]....
        /*015c*/ 	.word	0xffffffff


	//   ....[73]....
        /*0160*/ 	.word	0xffffffff


	//   ....[74]....
        /*0164*/ 	.word	0xffffffff


	//   ....[75]....
        /*0168*/ 	.word	0xffffffff


	//   ....[76]....
        /*016c*/ 	.word	0xffffffff


	//   ....[77]....
        /*0170*/ 	.word	0xffffffff


	//   ....[78]....
        /*0174*/ 	.word	0xffffffff


	//   ....[79]....
        /*0178*/ 	.word	0xffffffff


	//   ....[80]....
        /*017c*/ 	.word	0xffffffff


	//   ....[81]....
        /*0180*/ 	.word	0xffffffff


	//   ....[82]....
        /*0184*/ 	.word	0xffffffff


	//   ....[83]....
        /*0188*/ 	.word	0xffffffff


	//   ....[84]....
        /*018c*/ 	.word	0xffffffff


	//   ....[85]....
        /*0190*/ 	.word	0xffffffff


	//   ....[86]....
        /*0194*/ 	.word	0xffffffff


	//   ....[87]....
        /*0198*/ 	.word	0xffffffff


	//   ....[88]....
        /*019c*/ 	.word	0xffffffff


	//   ....[89]....
        /*01a0*/ 	.word	0xffffffff


	//----- nvinfo : EIATTR_COOP_GROUP_INSTR_OFFSETS
	.align		4
.L_812:
        /*01a4*/ 	.byte	0x04, 0x28
        /*01a6*/ 	.short	(.L_814 - .L_813)


	//   ....[0]....
.L_813:
        /*01a8*/ 	.word	0x00000fd0


	//   ....[1]....
        /*01ac*/ 	.word	0x00001000


	//   ....[2]....
        /*01b0*/ 	.word	0x00001030


	//   ....[3]....
        /*01b4*/ 	.word	0x00001060


	//   ....[4]....
        /*01b8*/ 	.word	0x00001090


	//   ....[5]....
        /*01bc*/ 	.word	0x000010e0


	//   ....[6]....
        /*01c0*/ 	.word	0x00001110


	//   ....[7]....
        /*01c4*/ 	.word	0x00001250


	//   ....[8]....
        /*01c8*/ 	.word	0x00001840


	//   ....[9]....
        /*01cc*/ 	.word	0x00001880


	//   ....[10]....
        /*01d0*/ 	.word	0x000018b0


	//   ....[11]....
        /*01d4*/ 	.word	0x000018f0


	//   ....[12]....
        /*01d8*/ 	.word	0x00001920


	//   ....[13]....
        /*01dc*/ 	.word	0x00001950


	//   ....[14]....
        /*01e0*/ 	.word	0x00001980


	//   ....[15]....
        /*01e4*/ 	.word	0x000019d0


	//   ....[16]....
        /*01e8*/ 	.word	0x00003100


	//   ....[17]....
        /*01ec*/ 	.word	0x00003120


	//   ....[18]....
        /*01f0*/ 	.word	0x00003130


	//   ....[19]....
        /*01f4*/ 	.word	0x00003140


	//   ....[20]....
        /*01f8*/ 	.word	0x00003580


	//   ....[21]....
        /*01fc*/ 	.word	0x00003740


	//   ....[22]....
        /*0200*/ 	.word	0x00004000


	//   ....[23]....
        /*0204*/ 	.word	0x000041e0


	//   ....[24]....
        /*0208*/ 	.word	0x000042d0


	//   ....[25]....
        /*020c*/ 	.word	0x00004330


	//   ....[26]....
        /*0210*/ 	.word	0x00005a00


	//   ....[27]....
        /*0214*/ 	.word	0x00005a20


	//   ....[28]....
        /*0218*/ 	.word	0x00005a40


	//   ....[29]....
        /*021c*/ 	.word	0x00005a50


	//   ....[30]....
        /*0220*/ 	.word	0x00006b10


	//   ....[31]....
        /*0224*/ 	.word	0x00006b30


	//   ....[32]....
        /*0228*/ 	.word	0x00006b50


	//   ....[33]....
        /*022c*/ 	.word	0x00006b60


	//   ....[34]....
        /*0230*/ 	.word	0x00006e00


	//   ....[35]....
        /*0234*/ 	.word	0x00007090


	//   ....[36]....
        /*0238*/ 	.word	0x000079a0


	//   ....[37]....
        /*023c*/ 	.word	0x00007a60


	//   ....[38]....
        /*0240*/ 	.word	0x00007d00


	//   ....[39]....
        /*0244*/ 	.word	0x00007e20


	//   ....[40]....
        /*0248*/ 	.word	0x0000a090


	//   ....[41]....
        /*024c*/ 	.word	0x0000a0b0


	//   ....[42]....
        /*0250*/ 	.word	0x0000a0d0


	//   ....[43]....
        /*0254*/ 	.word	0x0000a0e0


	//   ....[44]....
        /*0258*/ 	.word	0x0000b1a0


	//   ....[45]....
        /*025c*/ 	.word	0x0000b1c0


	//   ....[46]....
        /*0260*/ 	.word	0x0000b1e0


	//   ....[47]....
        /*0264*/ 	.word	0x0000b1f0


	//   ....[48]....
        /*0268*/ 	.word	0x0000b660


	//   ....[49]....
        /*026c*/ 	.word	0x0000b670


	//   ....[50]....
        /*0270*/ 	.word	0x0000b6a0


	//   ....[51]....
        /*0274*/ 	.word	0x0000b6b0


	//   ....[52]....
        /*0278*/ 	.word	0x0000d480


	//   ....[53]....
        /*027c*/ 	.word	0x0000d490


	//   ....[54]....
        /*0280*/ 	.word	0x0000d4a0


	//   ....[55]....
        /*0284*/ 	.word	0x0000d4c0


	//   ....[56]....
        /*0288*/ 	.word	0x0000e540


	//   ....[57]....
        /*028c*/ 	.word	0x0000e550


	//   ....[58]....
        /*0290*/ 	.word	0x0000e560


	//   ....[59]....
        /*0294*/ 	.word	0x0000e570


	//   ....[60]....
        /*0298*/ 	.word	0x0000e7b0


	//   ....[61]....
        /*029c*/ 	.word	0x0000eb30


	//   ....[62]....
        /*02a0*/ 	.word	0x0000f350


	//   ....[63]....
        /*02a4*/ 	.word	0x0000f410


	//   ....[64]....
        /*02a8*/ 	.word	0x0000f6b0


	//   ....[65]....
        /*02ac*/ 	.word	0x0000f7d0


	//   ....[66]....
        /*02b0*/ 	.word	0x000112a0


	//   ....[67]....
        /*02b4*/ 	.word	0x000112d0


	//   ....[68]....
        /*02b8*/ 	.word	0x00011320


	//   ....[69]....
        /*02bc*/ 	.word	0x00011330


	//   ....[70]....
        /*02c0*/ 	.word	0x00012c90


	//   ....[71]....
        /*02c4*/ 	.word	0x00012ca0


	//   ....[72]....
        /*02c8*/ 	.word	0x00012cc0


	//   ....[73]....
        /*02cc*/ 	.word	0x00012cd0


	//   ....[74]....
        /*02d0*/ 	.word	0x00012cf0


	//   ....[75]....
        /*02d4*/ 	.word	0x00012d40


	//   ....[76]....
        /*02d8*/ 	.word	0x00013010


	//   ....[77]....
        /*02dc*/ 	.word	0x00013040


	//   ....[78]....
        /*02e0*/ 	.word	0x00013200


	//   ....[79]....
        /*02e4*/ 	.word	0x00013230


	//   ....[80]....
        /*02e8*/ 	.word	0x000133f0


	//   ....[81]....
        /*02ec*/ 	.word	0x00013410


	//   ....[82]....
        /*02f0*/ 	.word	0x00013b60


	//   ....[83]....
        /*02f4*/ 	.word	0x00013b80


	//   ....[84]....
        /*02f8*/ 	.word	0x00013d10


	//   ....[85]....
        /*02fc*/ 	.word	0x00013d40


	//   ....[86]....
        /*0300*/ 	.word	0x00013ed0


	//   ....[87]....
        /*0304*/ 	.word	0x00013f00


	//   ....[88]....
        /*0308*/ 	.word	0x00014090


	//   ....[89]....
        /*030c*/ 	.word	0x000140b0


	//----- nvinfo : EIATTR_EXIT_INSTR_OFFSETS
	.align		4
.L_814:
        /*0310*/ 	.byte	0x04, 0x1c
        /*0312*/ 	.short	(.L_816 - .L_815)


	//   ....[0]....
.L_815:
        /*0314*/ 	.word	0x00000030


	//   ....[1]....
        /*0318*/ 	.word	0x00013420


	//   ....[2]....
        /*031c*/ 	.word	0x00013560


	//   ....[3]....
        /*0320*/ 	.word	0x000135c0


	//   ....[4]....
        /*0324*/ 	.word	0x000140c0


	//   ....[5]....
        /*0328*/ 	.word	0x000141d0


	//   ....[6]....
        /*032c*/ 	.word	0x00014230


	//----- nvinfo : EIATTR_CTAIDZ_USED
	.align		4
.L_816:
        /*0330*/ 	.byte	0x01, 0x04
	.zero		2


	//----- nvinfo : EIATTR_MAX_THREADS
	.align		4
        /*0334*/ 	.byte	0x04, 0x05
        /*0336*/ 	.short	(.L_818 - .L_817)
.L_817:
        /*0338*/ 	.word	0x00000100
        /*033c*/ 	.word	0x00000001
        /*0340*/ 	.word	0x00000001


	//----- nvinfo : EIATTR_CRS_STACK_SIZE
	.align		4
.L_818:
        /*0344*/ 	.byte	0x04, 0x1e
        /*0346*/ 	.short	(.L_820 - .L_819)
.L_819:
        /*0348*/ 	.word	0x00000000
.L_820:


//--------------------- .nv.info._ZN7cutlass13device_kernelIN5flash19enable_sm80_to_sm89INS1_16FlashAttnFwdSm80INS1_25CollectiveMainloopFwdSm80ILi8ELi1ELb0EN4cute5tupleIJNS5_1CILi128EEENS7_ILi64EEENS7_ILi256EEEEEELi256ENS_10bfloat16_tEfNS_4arch4Sm80ELb0ELb1ELb0ELb1ELb1ELb0ELb1ELb0EEENS1_21CollectiveEpilogueFwdINS6_IJS8_SA_S9_EEENS6_IJNS7_ILi1EEESI_SI_EEESC_SE_Li256ELb1ELb1ELb0ELb0EEENS1_19SingleTileSchedulerILb1ELb0ELb1ELi128EEEEEEEEEvNT_6ParamsE --------------------------
	.section	.nv.info._ZN7cutlass13device_kernelIN5flash19enable_sm80_to_sm89INS1_16FlashAttnFwdSm80INS1_25CollectiveMainloopFwdSm80ILi8ELi1ELb0EN4cute5tupleIJNS5_1CILi128EEENS7_ILi64EEENS7_ILi256EEEEEELi256ENS_10bfloat16_tEfNS_4arch4Sm80ELb0ELb1ELb0ELb1ELb1ELb0ELb1ELb0EEENS1_21CollectiveEpilogueFwdINS6_IJS8_SA_S9_EEENS6_IJNS7_ILi1EEESI_SI_EEESC_SE_Li256ELb1ELb1ELb0ELb0EEENS1_19SingleTileSchedulerILb1ELb0ELb1ELi128EEEEEEEEEvNT_6ParamsE,"",@"SHT_CUDA_INFO"
	.sectionflags	@""
	.align	4


	//----- nvinfo : EIATTR_CUDA_API_VERSION
	.align		4
        /*0000*/ 	.byte	0x04, 0x37
        /*0002*/ 	.short	(.L_822 - .L_821)
.L_821:
        /*0004*/ 	.word	0x00000082


	//----- nvinfo : EIATTR_SW2861232_WAR
	.align		4
.L_822:
        /*0008*/ 	.byte	0x01, 0x35
	.zero		2


	//----- nvinfo : EIATTR_PARAM_CBANK
	.align		4
        /*000c*/ 	.byte	0x04, 0x0a
        /*000e*/ 	.short	(.L_824 - .L_823)
	.align		4
.L_823:
        /*0010*/ 	.word	index@(.nv.constant0._ZN7cutlass13device_kernelIN5flash19enable_sm80_to_sm89INS1_16FlashAttnFwdSm80INS1_25CollectiveMainloopFwdSm80ILi8ELi1ELb0EN4cute5tupleIJNS5_1CILi128EEENS7_ILi64EEENS7_ILi256EEEEEELi256ENS_10bfloat16_tEfNS_4arch4Sm80ELb0ELb1ELb0ELb1ELb1ELb0ELb1ELb0EEENS1_21CollectiveEpilogueFwdINS6_IJS8_SA_S9_EEENS6_IJNS7_ILi1EEESI_SI_EEESC_SE_Li256ELb1ELb1ELb0ELb0EEENS1_19SingleTileSchedulerILb1ELb0ELb1ELi128EEEEEEEEEvNT_6ParamsE)
        /*0014*/ 	.short	0x0160
        /*0016*/ 	.short	0x0418


	//----- nvinfo : EIATTR_CBANK_PARAM_SIZE
	.align		4
.L_824:
        /*0018*/ 	.byte	0x03, 0x19
        /*001a*/ 	.short	0x0418


	//----- nvinfo : EIATTR_KPARAM_INFO
	.align		4
        /*001c*/ 	.byte	0x04, 0x17
        /*001e*/ 	.short	(.L_826 - .L_825)
.L_825:
        /*0020*/ 	.word	0x00000000
        /*0024*/ 	.short	0x0000
        /*0026*/ 	.short	0x0000
        /*0028*/ 	.byte	0x00, 0xf0, 0x61, 0x10


	//----- nvinfo : EIATTR_MAXREG_COUNT
	.align		4
.L_826:
        /*002c*/ 	.byte	0x03, 0x1b
        /*002e*/ 	.short	0x00ff


	//----- nvinfo : EIATTR_NUM_BARRIERS
	.align		4
        /*0030*/ 	.byte	0x02, 0x4c
        /*0032*/ 	.byte	0x02
	.zero		1


	//----- nvinfo : EIATTR_MERCURY_ISA_VERSION
	.align		4
        /*0034*/ 	.byte	0x03, 0x5f
        /*0036*/ 	.short	0x0000


	//----- nvinfo : EIATTR_COOP_GROUP_MASK_REGIDS
	.align		4
        /*0038*/ 	.byte	0x04, 0x29
        /*003a*/ 	.short	(.L_828 - .L_827)


	//   ....[0]....
.L_827:
        /*003c*/ 	.word	0xffffffff


	//   ....[1]....
        /*0040*/ 	.word	0xffffffff


	//   ....[2]....
        /*0044*/ 	.word	0xffffffff


	//   ....[3]....
        /*0048*/ 	.word	0xffffffff


	//   ....[4]....
        /*004c*/ 	.word	0xffffffff


	//   ....[5]....
        /*0050*/ 	.word	0xffffffff


	//   ....[6]....
        /*0054*/ 	.word	0xffffffff


	//   ....[7]....
        /*0058*/ 	.word	0xffffffff


	//   ....[8]....
        /*005c*/ 	.word	0xffffffff


	//   ....[9]....
        /*0060*/ 	.word	0xffffffff


	//   ....[10]....
        /*0064*/ 	.word	0xffffffff


	//   ....[11]....
        /*0068*/ 	.word	0xffffffff


	//   ....[12]....
        /*006c*/ 	.word	0xffffffff


	//   ....[13]....
        /*0070*/ 	.word	0xffffffff


	//   ....[14]....
        /*0074*/ 	.word	0xffffffff


	//   ....[15]....
        /*0078*/ 	.word	0xffffffff


	//   ....[16]....
        /*007c*/ 	.word	0xffffffff


	//   ....[17]....
        /*0080*/ 	.word	0xffffffff


	//   ....[18]....
        /*0084*/ 	.word	0xffffffff


	//   ....[19]....
        /*0088*/ 	.word	0xffffffff


	//   ....[20]....
        /*008c*/ 	.word	0xffffffff


	//   ....[21]....
        /*0090*/ 	.word	0xffffffff


	//   ....[22]....
        /*0094*/ 	.word	0xffffffff


	//   ....[23]....
        /*0098*/ 	.word	0xffffffff


	//   ....[24]....
        /*009c*/ 	.word	0xffffffff


	//   ....[25]....
        /*00a0*/ 	.word	0xffffffff


	//   ....[26]....
        /*00a4*/ 	.word	0xffffffff


	//   ....[27]....
        /*00a8*/ 	.word	0xffffffff


	//   ....[28]....
        /*00ac*/ 	.word	0xffffffff


	//   ....[29]....
        /*00b0*/ 	.word	0xffffffff


	//   ....[30]....
        /*00b4*/ 	.word	0xffffffff


	//   ....[31]....
        /*00b8*/ 	.word	0xffffffff


	//   ....[32]....
        /*00bc*/ 	.word	0xffffffff


	//   ....[33]....
        /*00c0*/ 	.word	0xffffffff


	//   ....[34]....
        /*00c4*/ 	.word	0xffffffff


	//   ....[35]....
        /*00c8*/ 	.word	0xffffffff


	//   ....[36]....
        /*00cc*/ 	.word	0xffffffff


	//   ....[37]....
        /*00d0*/ 	.word	0xffffffff


	//   ....[38]....
        /*00d4*/ 	.word	0xffffffff


	//   ....[39]....
        /*00d8*/ 	.word	0xffffffff


	//   ....[40]....
        /*00dc*/ 	.word	0xffffffff


	//   ....[41]....
        /*00e0*/ 	.word	0xffffffff


	//   ....[42]....
        /*00e4*/ 	.word	0xffffffff


	//   ....[43]....
        /*00e8*/ 	.word	0xffffffff


	//   ....[44]....
        /*00ec*/ 	.word	0xffffffff


	//   ....[45]....
        /*00f0*/ 	.word	0xffffffff


	//   ....[46]....
        /*00f4*/ 	.word	0xffffffff


	//   ....[47]....
        /*00f8*/ 	.word	0xffffffff


	//   ....[48]....
        /*00fc*/ 	.word	0xffffffff


	//   ....[49]....
        /*0100*/ 	.word	0xffffffff


	//   ....[50]....
        /*0104*/ 	.word	0xffffffff


	//   ....[51]....
        /*0108*/ 	.word	0xffffffff


	//   ....[52]....
        /*010c*/ 	.word	0xffffffff


	//   ....[53]....
        /*0110*/ 	.word	0xffffffff


	//   ....[54]....
        /*0114*/ 	.word	0xffffffff


	//   ....[55]....
        /*0118*/ 	.word	0xffffffff


	//   ....[56]....
        /*011c*/ 	.word	0xffffffff


	//   ....[57]....
        /*0120*/ 	.word	0xffffffff


	//   ....[58]....
        /*0124*/ 	.word	0xffffffff


	//   ....[59]....
        /*0128*/ 	.word	0xffffffff


	//   ....[60]....
        /*012c*/ 	.word	0xffffffff


	//   ....[61]....
        /*0130*/ 	.word	0xffffffff


	//   ....[62]....
        /*0134*/ 	.word	0xffffffff


	//   ....[63]....
        /*0138*/ 	.word	0xffffffff


	//   ....[64]....
        /*013c*/ 	.word	0xffffffff


	//   ....[65]....
        /*0140*/ 	.word	0xffffffff


	//   ....[66]....
        /*0144*/ 	.word	0xffffffff


	//   ....[67]....
        /*0148*/ 	.word	0xffffffff


	//   ....[68]....
        /*014c*/ 	.word	0xffffffff


	//   ....[69]....
        /*0150*/ 	.word	0xffffffff


	//   ....[70]....
        /*0154*/ 	.word	0xffffffff


	//   ....[71]....
        /*0158*/ 	.word	0xffffffff


	//   ....[72]....
        /*015c*/ 	.word	0xffffffff


	//   ....[73]....
        /*0160*/ 	.word	0xffffffff


	//   ....[74]....
        /*0164*/ 	.word	0xffffffff


	//   ....[75]....
        /*0168*/ 	.word	0xffffffff


	//   ....[76]....
        /*016c*/ 	.word	0xffffffff


	//   ....[77]....
        /*0170*/ 	.word	0xffffffff


	//   ....[78]....
        /*0174*/ 	.word	0xffffffff


	//   ....[79]....
        /*0178*/ 	.word	0xffffffff


	//   ....[80]....
        /*017c*/ 	.word	0xffffffff


	//   ....[81]....
        /*0180*/ 	.word	0xffffffff


	//   ....[82]....
        /*0184*/ 	.word	0xffffffff


	//   ....[83]....
        /*0188*/ 	.word	0xffffffff


	//   ....[84]....
        /*018c*/ 	.word	0xffffffff


	//   ....[85]....
        /*0190*/ 	.word	0xffffffff


	//   ....[86]....
        /*0194*/ 	.word	0xffffffff


	//   ....[87]....
        /*0198*/ 	.word	0xffffffff


	//   ....[88]....
        /*019c*/ 	.word	0xffffffff


	//   ....[89]....
        /*01a0*/ 	.word	0xffffffff


	//   ....[90]....
        /*01a4*/ 	.word	0xffffffff


	//----- nvinfo : EIATTR_COOP_GROUP_INSTR_OFFSETS
	.align		4
.L_828:
        /*01a8*/ 	.byte	0x04, 0x28
        /*01aa*/ 	.short	(.L_830 - .L_829)


	//   ....[0]....
.L_829:
        /*01ac*/ 	.word	0x00000090


	//   ....[1]....
        /*01b0*/ 	.word	0x00001690


	//   ....[2]....
        /*01b4*/ 	.word	0x000016c0


	//   ....[3]....
        /*01b8*/ 	.word	0x00001920


	//   ....[4]....
        /*01bc*/ 	.word	0x00001950


	//   ....[5]....
        /*01c0*/ 	.word	0x00001ac0


	//   ....[6]....
        /*01c4*/ 	.word	0x00001af0


	//   ....[7]....
        /*01c8*/ 	.word	0x00001c50


	//   ....[8]....
        /*01cc*/ 	.word	0x00001c90


	//   ....[9]....
        /*01d0*/ 	.word	0x00002330


	//   ....[10]....
        /*01d4*/ 	.word	0x00002360


	//   ....[11]....
        /*01d8*/ 	.word	0x00002390


	//   ....[12]....
        /*01dc*/ 	.word	0x000023e0


	//   ....[13]....
        /*01e0*/ 	.word	0x00002420


	//   ....[14]....
        /*01e4*/ 	.word	0x00002450


	//   ....[15]....
        /*01e8*/ 	.word	0x00002480


	//   ....[16]....
        /*01ec*/ 	.word	0x000024c0


	//   ....[17]....
        /*01f0*/ 	.word	0x00003a80


	//   ....[18]....
        /*01f4*/ 	.word	0x00003ab0


	//   ....[19]....
        /*01f8*/ 	.word	0x00003ad0


	//   ....[20]....
        /*01fc*/ 	.word	0x00003ae0


	//   ....[21]....
        /*0200*/ 	.word	0x00003ef0


	//   ....[22]....
        /*0204*/ 	.word	0x000040b0


	//   ....[23]....
        /*0208*/ 	.word	0x00004980


	//   ....[24]....
        /*020c*/ 	.word	0x00004c50


	//   ....[25]....
        /*0210*/ 	.word	0x00004c60


	//   ....[26]....
        /*0214*/ 	.word	0x00004cb0


	//   ....[27]....
        /*0218*/ 	.word	0x000063d0


	//   ....[28]....
        /*021c*/ 	.word	0x000063f0


	//   ....[29]....
        /*0220*/ 	.word	0x00006400


	//   ....[30]....
        /*0224*/ 	.word	0x00006410


	//   ....[31]....
        /*0228*/ 	.word	0x000074e0


	//   ....[32]....
        /*022c*/ 	.word	0x00007500


	//   ....[33]....
        /*0230*/ 	.word	0x00007510


	//   ....[34]....
        /*0234*/ 	.word	0x00007520


	//   ....[35]....
        /*0238*/ 	.word	0x000077b0


	//   ....[36]....
        /*023c*/ 	.word	0x00007a20


	//   ....[37]....
        /*0240*/ 	.word	0x00008310


	//   ....[38]....
        /*0244*/ 	.word	0x000083e0


	//   ....[39]....
        /*0248*/ 	.word	0x00008680


	//   ....[40]....
        /*024c*/ 	.word	0x000087a0


	//   ....[41]....
        /*0250*/ 	.word	0x0000aaa0


	//   ....[42]....
        /*0254*/ 	.word	0x0000aac0


	//   ....[43]....
        /*0258*/ 	.word	0x0000aad0


	//   ....[44]....
        /*025c*/ 	.word	0x0000aae0


	//   ....[45]....
        /*0260*/ 	.word	0x0000bbb0


	//   ....[46]....
        /*0264*/ 	.word	0x0000bbd0


	//   ....[47]....
        /*0268*/ 	.word	0x0000bbe0


	//   ....[48]....
        /*026c*/ 	.word	0x0000bbf0


	//   ....[49]....
        /*0270*/ 	.word	0x0000c050


	//   ....[50]....
        /*0274*/ 	.word	0x0000c060


	//   ....[51]....
        /*0278*/ 	.word	0x0000c090


	//   ....[52]....
        /*027c*/ 	.word	0x0000c0a0


	//   ....[53]....
        /*0280*/ 	.word	0x0000dea0


	//   ....[54]....
        /*0284*/ 	.word	0x0000deb0


	//   ....[55]....
        /*0288*/ 	.word	0x0000dec0


	//   ....[56]....
        /*028c*/ 	.word	0x0000dee0


	//   ....[57]....
        /*0290*/ 	.word	0x0000ef70


	//   ....[58]....
        /*0294*/ 	.word	0x0000ef80


	//   ....[59]....
        /*0298*/ 	.word	0x0000ef90


	//   ....[60]....
        /*029c*/ 	.word	0x0000efa0


	//   ....[61]....
        /*02a0*/ 	.word	0x0000f1e0


	//   ....[62]....
        /*02a4*/ 	.word	0x0000f550


	//   ....[63]....
        /*02a8*/ 	.word	0x0000fd60


	//   ....[64]....
        /*02ac*/ 	.word	0x0000fe20


	//   ....[65]....
        /*02b0*/ 	.word	0x000100c0


	//   ....[66]....
        /*02b4*/ 	.word	0x000101e0


	//   ....[67]....
        /*02b8*/ 	.word	0x00011cb0


	//   ....[68]....
        /*02bc*/ 	.word	0x00011ce0


	//   ....[69]....
        /*02c0*/ 	.word	0x00011d30


	//   ....[70]....
        /*02c4*/ 	.word	0x00011d40


	//   ....[71]....
        /*02c8*/ 	.word	0x000137d0


	//   ....[72]....
        /*02cc*/ 	.word	0x00013810


	//   ....[73]....
        /*02d0*/ 	.word	0x00013850


	//   ....[74]....
        /*02d4*/ 	.word	0x00013880


	//   ....[75]....
        /*02d8*/ 	.word	0x00013aa0


	//   ....[76]....
        /*02dc*/ 	.word	0x00013ab0


	//   ....[77]....
        /*02e0*/ 	.word	0x00013cb0


	//   ....[78]....
        /*02e4*/ 	.word	0x00013ce0


	//   ....[79]....
        /*02e8*/ 	.word	0x00013ea0


	//   ....[80]....
        /*02ec*/ 	.word	0x00013ed0


	//   ....[81]....
        /*02f0*/ 	.word	0x00014090


	//   ....[82]....
        /*02f4*/ 	.word	0x000140b0


	//   ....[83]....
        /*02f8*/ 	.word	0x00014a60


	//   ....[84]....
        /*02fc*/ 	.word	0x00014a80


	//   ....[85]....
        /*0300*/ 	.word	0x00014c10


	//   ....[86]....
        /*0304*/ 	.word	0x00014c40


	//   ....[87]....
        /*0308*/ 	.word	0x00014dd0


	//   ....[88]....
        /*030c*/ 	.word	0x00014e00


	//   ....[89]....
        /*0310*/ 	.word	0x00014f90


	//   ....[90]....
        /*0314*/ 	.word	0x00014fb0


	//----- nvinfo : EIATTR_EXIT_INSTR_OFFSETS
	.align		4
.L_830:
        /*0318*/ 	.byte	0x04, 0x1c
        /*031a*/ 	.short	(.L_832 - .L_831)


	//   ....[0]....
.L_831:
        /*031c*/ 	.word	0x00000440


	//   ....[1]....
        /*0320*/ 	.word	0x000140c0


	//   ....[2]....
        /*0324*/ 	.word	0x00014200


	//   ....[3]....
        /*0328*/ 	.word	0x00014260


	//   ....[4]....
        /*032c*/ 	.word	0x00014fc0


	//   ....[5]....
        /*0330*/ 	.word	0x000150d0


	//   ....[6]....
        /*0334*/ 	.word	0x00015130


	//----- nvinfo : EIATTR_CTAIDZ_USED
	.align		4
.L_832:
        /*0338*/ 	.byte	0x01, 0x04
	.zero		2


	//----- nvinfo : EIATTR_MAX_THREADS
	.align		4
        /*033c*/ 	.byte	0x04, 0x05
        /*033e*/ 	.short	(.L_834 - .L_833)
.L_833:
        /*0340*/ 	.word	0x00000100
        /*0344*/ 	.word	0x00000001
        /*0348*/ 	.word	0x00000001


	//----- nvinfo : EIATTR_CRS_STACK_SIZE
	.align		4
.L_834:
        /*034c*/ 	.byte	0x04, 0x1e
        /*034e*/ 	.short	(.L_836 - .L_835)
.L_835:
        /*0350*/ 	.word	0x00000000
.L_836:


//--------------------- .nv.info._ZN7cutlass13device_kernelIN5flash19enable_sm80_to_sm89INS1_16FlashAttnFwdSm80INS1_25CollectiveMainloopFwdSm80ILi8ELi1ELb0EN4cute5tupleIJNS5_1CILi128EEENS7_ILi48EEENS7_ILi256EEEEEELi256ENS_10bfloat16_tEfNS_4arch4Sm80ELb0ELb1ELb0ELb1ELb1ELb1ELb1ELb0EEENS1_21CollectiveEpilogueFwdINS6_IJS8_SA_S9_EEENS6_IJNS7_ILi1EEESI_SI_EEESC_SE_Li256ELb1ELb1ELb0ELb0EEENS1_19SingleTileSchedulerILb1ELb0ELb1ELi128EEEEEEEEEvNT_6ParamsE --------------------------
	.section	.nv.info._ZN7cutlass13device_kernelIN5flash19enable_sm80_to_sm89INS1_16FlashAttnFwdSm80INS1_25CollectiveMainloopFwdSm80ILi8ELi1ELb0EN4cute5tupleIJNS5_1CILi128EEENS7_ILi48EEENS7_ILi256EEEEEELi256ENS_10bfloat16_tEfNS_4arch4Sm80ELb0ELb1ELb0ELb1ELb1ELb1ELb1ELb0EEENS1_21CollectiveEpilogueFwdINS6_IJS8_SA_S9_EEENS6_IJNS7_ILi1EEESI_SI_EEESC_SE_Li256ELb1ELb1ELb0ELb0EEENS1_19SingleTileSchedulerILb1ELb0ELb1ELi128EEEEEEEEEvNT_6ParamsE,"",@"SHT_CUDA_INFO"
	.sectionflags	@""
	.align	4


	//----- nvinfo : EIATTR_CUDA_API_VERSION
	.align		4
        /*0000*/ 	.byte	0x04, 0x37
        /*0002*/ 	.short	(.L_838 - .L_837)
.L_837:
        /*0004*/ 	.word	0x00000082


	//----- nvinfo : EIATTR_SW2861232_WAR
	.align		4
.L_838:
        /*0008*/ 	.byte	0x01, 0x35
	.zero		2


	//----- nvinfo : EIATTR_PARAM_CBANK
	.align		4
        /*000c*/ 	.byte	0x04, 0x0a
        /*000e*/ 	.short	(.L_840 - .L_839)
	.align		4
.L_839:
        /*0010*/ 	.word	index@(.nv.constant0._ZN7cutlass13device_kernelIN5flash19enable_sm80_to_sm89INS1_16FlashAttnFwdSm80INS1_25CollectiveMainloopFwdSm80ILi8ELi1ELb0EN4cute5tupleIJNS5_1CILi128EEENS7_ILi48EEENS7_ILi256EEEEEELi256ENS_10bfloat16_tEfNS_4arch4Sm80ELb0ELb1ELb0ELb1ELb1ELb1ELb1ELb0EEENS1_21CollectiveEpilogueFwdINS6_IJS8_SA_S9_EEENS6_IJNS7_ILi1EEESI_SI_EEESC_SE_Li256ELb1ELb1ELb0ELb0EEENS1_19SingleTileSchedulerILb1ELb0ELb1ELi128EEEEEEEEEvNT_6ParamsE)
        /*0014*/ 	.short	0x0160
        /*0016*/ 	.short	0x0418


	//----- nvinfo : EIATTR_CBANK_PARAM_SIZE
	.align		4
.L_840:
        /*0018*/ 	.byte	0x03, 0x19
        /*001a*/ 	.short	0x0418


	//----- nvinfo : EIATTR_KPARAM_INFO
	.align		4
        /*001c*/ 	.byte	0x04, 0x17
        /*001e*/ 	.short	(.L_842 - .L_841)
.L_841:
        /*0020*/ 	.word	0x00000000
        /*0024*/ 	.short	0x0000
        /*0026*/ 	.short	0x0000
        /*0028*/ 	.byte	0x00, 0xf0, 0x61, 0x10


	//----- nvinfo : EIATTR_MAXREG_COUNT
	.align		4
.L_842:
        /*002c*/ 	.byte	0x03, 0x1b
        /*002e*/ 	.short	0x00ff


	//----- nvinfo : EIATTR_NUM_BARRIERS
	.align		4
        /*0030*/ 	.byte	0x02, 0x4c
        /*0032*/ 	.byte	0x02
	.zero		1


	//----- nvinfo : EIATTR_MERCURY_ISA_VERSION
	.align		4
        /*0034*/ 	.byte	0x03, 0x5f
        /*0036*/ 	.short	0x0000


	//----- nvinfo : EIATTR_COOP_GROUP_MASK_REGIDS
	.align		4
        /*0038*/ 	.byte	0x04, 0x29
        /*003a*/ 	.short	(.L_844 - .L_843)


	//   ....[0]....
.L_843:
        /*003c*/ 	.word	0xffffffff


	//   ....[1]....
        /*0040*/ 	.word	0xffffffff


	//   ....[2]....
        /*0044*/ 	.word	0xffffffff


	//   ....[3]....
        /*0048*/ 	.word	0xffffffff


	//   ....[4]....
        /*004c*/ 	.word	0xffffffff


	//   ....[5]....
        /*0050*/ 	.word	0xffffffff


	//   ....[6]....
        /*0054*/ 	.word	0xffffffff


	//   ....[7]....
        /*0058*/ 	.word	0xffffffff


	//   ....[8]....
        /*005c*/ 	.word	0xffffffff


	//   ....[9]....
        /*0060*/ 	.word	0xffffffff


	//   ....[10]....
        /*0064*/ 	.word	0xffffffff


	//   ....[11]....
        /*0068*/ 	.word	0xffffffff


	//   ....[12]....
        /*006c*/ 	.word	0xffffffff


	//   ....[13]....
        /*0070*/ 	.word	0xffffffff


	//   ....[14]....
        /*0074*/ 	.word	0xffffffff


	//   ....[15]....
        /*0078*/ 	.word	0xffffffff


	//   ....[16]....
        /*007c*/ 	.word	0xffffffff


	//   ....[17]....
        /*0080*/ 	.word	0xffffffff


	//   ....[18]....
        /*0084*/ 	.word	0xffffffff


	//   ....[19]....
        /*0088*/ 	.word	0xffffffff


	//   ....[20]....
        /*008c*/ 	.word	0xffffffff


	//   ....[21]....
        /*0090*/ 	.word	0xffffffff


	//   ....[22]....
        /*0094*/ 	.word	0xffffffff


	//   ....[23]....
        /*0098*/ 	.word	0xffffffff


	//   ....[24]....
        /*009c*/ 	.word	0xffffffff


	//   ....[25]....
        /*00a0*/ 	.word	0xffffffff


	//   ....[26]....
        /*00a4*/ 	.word	0xffffffff


	//   ....[27]....
        /*00a8*/ 	.word	0xffffffff


	//   ....[28]....
        /*00ac*/ 	.word	0xffffffff


	//   ....[29]....
        /*00b0*/ 	.word	0xffffffff


	//   ....[30]....
        /*00b4*/ 	.word	0xffffffff


	//   ....[31]....
        /*00b8*/ 	.word	0xffffffff


	//   ....[32]....
        /*00bc*/ 	.word	0xffffffff


	//   ....[33]....
        /*00c0*/ 	.word	0xffffffff


	//   ....[34]....
        /*00c4*/ 	.word	0xffffffff


	//   ....[35]....
        /*00c8*/ 	.word	0xffffffff


	//   ....[36]....
        /*00cc*/ 	.word	0xffffffff


	//   ....[37]....
        /*00d0*/ 	.word	0xffffffff


	//   ....[38]....
        /*00d4*/ 	.word	0xffffffff


	//   ....[39]....
        /*00d8*/ 	.word	0xffffffff


	//   ....[40]....
        /*00dc*/ 	.word	0xffffffff


	//   ....[41]....
        /*00e0*/ 	.word	0xffffffff


	//   ....[42]....
        /*00e4*/ 	.word	0xffffffff


	//   ....[43]....
        /*00e8*/ 	.word	0xffffffff


	//   ....[44]....
        /*00ec*/ 	.word	0xffffffff


	//   ....[45]....
        /*00f0*/ 	.word	0xffffffff


	//   ....[46]....
        /*00f4*/ 	.word	0xffffffff


	//   ....[47]....
        /*00f8*/ 	.word	0xffffffff


	//   ....[48]....
        /*00fc*/ 	.word	0xffffffff


	//   ....[49]....
        /*0100*/ 	.word	0xffffffff


	//   ....[50]....
        /*0104*/ 	.word	0xffffffff


	//   ....[51]....
        /*0108*/ 	.word	0xffffffff


	//   ....[52]....
        /*010c*/ 	.word	0xffffffff


	//   ....[53]....
        /*0110*/ 	.word	0xffffffff


	//   ....[54]....
        /*0114*/ 	.word	0xffffffff


	//   ....[55]....
        /*0118*/ 	.word	0xffffffff


	//   ....[56]....
        /*011c*/ 	.word	0xffffffff


	//   ....[57]....
        /*0120*/ 	.word	0xffffffff


	//   ....[58]....
        /*0124*/ 	.word	0xffffffff


	//   ....[59]....
        /*0128*/ 	.word	0xffffffff


	//   ....[60]....
        /*012c*/ 	.word	0xffffffff


	//   ....[61]....
        /*0130*/ 	.word	0xffffffff


	//   ....[62]....
        /*0134*/ 	.word	0xffffffff


	//   ....[63]....
        /*0138*/ 	.word	0xffffffff


	//   ....[64]....
        /*013c*/ 	.word	0xffffffff


	//   ....[65]....
        /*0140*/ 	.word	0xffffffff


	//   ....[66]....
        /*0144*/ 	.word	0xffffffff


	//   ....[67]....
        /*0148*/ 	.word	0xffffffff


	//   ....[68]....
        /*014c*/ 	.word	0xffffffff


	//   ....[69]....
        /*0150*/ 	.word	0xffffffff


	//   ....[70]....
        /*0154*/ 	.word	0xffffffff


	//   ....[71]....
        /*0158*/ 	.word	0xffffffff


	//   ....[72]....
        /*015c*/ 	.word	0xffffffff


	//   ....[73]....
        /*0160*/ 	.word	0xffffffff


	//   ....[74]....
        /*0164*/ 	.word	0xffffffff


	//   ....[75]....
        /*0168*/ 	.word	0xffffffff


	//   ....[76]....
        /*016c*/ 	.word	0xffffffff


	//   ....[77]....
        /*0170*/ 	.word	0xffffffff


	//   ....[78]....
        /*0174*/ 	.word	0xffffffff


	//   ....[79]....
        /*0178*/ 	.word	0xffffffff


	//   ....[80]....
        /*017c*/ 	.word	0xffffffff


	//   ....[81]....
        /*0180*/ 	.word	0xffffffff


	//   ....[82]....
        /*0184*/ 	.word	0xffffffff


	//   ....[83]....
        /*0188*/ 	.word	0xffffffff


	//   ....[84]....
        /*018c*/ 	.word	0xffffffff


	//   ....[85]....
        /*0190*/ 	.word	0xffffffff


	//   ....[86]....
        /*0194*/ 	.word	0xffffffff


	//   ....[87]....
        /*0198*/ 	.word	0xffffffff


	//   ....[88]....
        /*019c*/ 	.word	0xffffffff


	//   ....[89]....
        /*01a0*/ 	.word	0xffffffff


	//   ....[90]....
        /*01a4*/ 	.word	0xffffffff


	//   ....[91]....
        /*01a8*/ 	.word	0xffffffff


	//   ....[92]....
        /*01ac*/ 	.word	0xffffffff


	//   ....[93]....
        /*01b0*/ 	.word	0xffffffff


	//   ....[94]....
        /*01b4*/ 	.word	0xffffffff


	//   ....[95]....
        /*01b8*/ 	.word	0xffffffff


	//   ....[96]....
        /*01bc*/ 	.word	0xffffffff


	//   ....[97]....
        /*01c0*/ 	.word	0xffffffff


	//   ....[98]....
        /*01c4*/ 	.word	0xffffffff


	//   ....[99]....
        /*01c8*/ 	.word	0xffffffff


	//   ....[100]....
        /*01cc*/ 	.word	0xffffffff


	//   ....[101]....
        /*01d0*/ 	.word	0xffffffff


	//   ....[102]....
        /*01d4*/ 	.word	0xffffffff


	//   ....[103]....
        /*01d8*/ 	.word	0xffffffff


	//   ....[104]....
        /*01dc*/ 	.word	0xffffffff


	//   ....[105]....
        /*01e0*/ 	.word	0xffffffff


	//   ....[106]....
        /*01e4*/ 	.word	0xffffffff


	//   ....[107]....
        /*01e8*/ 	.word	0xffffffff


	//   ....[108]....
        /*01ec*/ 	.word	0xffffffff


	//   ....[109]....
        /*01f0*/ 	.word	0xffffffff


	//   ....[110]....
        /*01f4*/ 	.word	0xffffffff


	//   ....[111]....
        /*01f8*/ 	.word	0xffffffff


	//   ....[112]....
        /*01fc*/ 	.word	0xffffffff


	//   ....[113]....
        /*0200*/ 	.word	0xffffffff


	//   ....[114]....
        /*0204*/ 	.word	0xffffffff


	//   ....[115]....
        /*0208*/ 	.word	0xffffffff


	//   ....[116]....
        /*020c*/ 	.word	0xffffffff


	//   ....[117]....
        /*0210*/ 	.word	0xffffffff


	//   ....[118]....
        /*0214*/ 	.word	0xffffffff


	//   ....[119]....
        /*0218*/ 	.word	0xffffffff


	//   ....[120]....
        /*021c*/ 	.word	0xffffffff


	//   ....[121]....
        /*0220*/ 	.word	0xffffffff


	//   ....[122]....
        /*0224*/ 	.word	0xffffffff


	//   ....[123]....
        /*0228*/ 	.word	0xffffffff


	//   ....[124]....
        /*022c*/ 	.word	0xffffffff


	//   ....[125]....
        /*0230*/ 	.word	0xffffffff


	//   ....[126]....
        /*0234*/ 	.word	0xffffffff


	//   ....[127]....
        /*0238*/ 	.word	0xffffffff


	//   ....[128]....
        /*023c*/ 	.word	0xffffffff


	//   ....[129]....
        /*0240*/ 	.word	0xffffffff


	//   ....[130]....
        /*0244*/ 	.word	0xffffffff


	//   ....[131]....
        /*0248*/ 	.word	0xffffffff


	//   ....[132]....
        /*024c*/ 	.word	0xffffffff


	//   ....[133]....
        /*0250*/ 	.word	0xffffffff


	//   ....[134]....
        /*0254*/ 	.word	0xffffffff


	//   ....[135]....
        /*0258*/ 	.word	0xffffffff


	//   ....[136]....
        /*025c*/ 	.word	0xffffffff


	//   ....[137]....
        /*0260*/ 	.word	0xffffffff


	//   ....[138]....
        /*0264*/ 	.word	0xffffffff


	//   ....[139]....
        /*0268*/ 	.word	0xffffffff


	//   ....[140]....
        /*026c*/ 	.word	0xffffffff


	//   ....[141]....
        /*0270*/ 	.word	0xffffffff


	//   ....[142]....
        /*0274*/ 	.word	0xffffffff


	//   ....[143]....
        /*0278*/ 	.word	0xffffffff


	//   ....[144]....
        /*027c*/ 	.word	0xffffffff


	//   ....[145]....
        /*0280*/ 	.word	0xffffffff


	//   ....[146]....
        /*0284*/ 	.word	0xffffffff


	//   ....[147]....
        /*0288*/ 	.word	0xffffffff


	//   ....[148]....
        /*028c*/ 	.word	0xffffffff


	//   ....[149]....
        /*0290*/ 	.word	0xffffffff


	//   ....[150]....
        /*0294*/ 	.word	0xffffffff


	//   ....[151]....
        /*0298*/ 	.word	0xffffffff


	//   ....[152]....
        /*029c*/ 	.word	0xffffffff


	//   ....[153]....
        /*02a0*/ 	.word	0xffffffff


	//   ....[154]....
        /*02a4*/ 	.word	0xffffffff


	//   ....[155]....
        /*02a8*/ 	.word	0xffffffff


	//   ....[156]....
        /*02ac*/ 	.word	0xffffffff


	//   ....[157]....
        /*02b0*/ 	.word	0xffffffff


	//   ....[158]....
        /*02b4*/ 	.word	0xffffffff


	//   ....[159]....
        /*02b8*/ 	.word	0xffffffff


	//   ....[160]....
        /*02bc*/ 	.word	0xffffffff


	//   ....[161]....
        /*02c0*/ 	.word	0xffffffff


	//   ....[162]....
        /*02c4*/ 	.word	0xffffffff


	//   ....[163]....
        /*02c8*/ 	.word	0xffffffff


	//   ....[164]....
        /*02cc*/ 	.word	0xffffffff


	//   ....[165]....
        /*02d0*/ 	.word	0xffffffff


	//   ....[166]....
        /*02d4*/ 	.word	0xffffffff


	//   ....[167]....
        /*02d8*/ 	.word	0xffffffff


	//   ....[168]....
        /*02dc*/ 	.word	0xffffffff


	//   ....[169]....
        /*02e0*/ 	.word	0xffffffff


	//   ....[170]....
        /*02e4*/ 	.word	0xffffffff


	//   ....[171]....
        /*02e8*/ 	.word	0xffffffff


	//   ....[172]....
        /*02ec*/ 	.word	0xffffffff


	//   ....[173]....
        /*02f0*/ 	.word	0xffffffff


	//   ....[174]....
        /*02f4*/ 	.word	0xffffffff


	//   ....[175]....
        /*02f8*/ 	.word	0xffffffff


	//   ....[176]....
        /*02fc*/ 	.word	0xffffffff


	//   ....[177]....
        /*0300*/ 	.word	0xffffffff


	//   ....[178]....
        /*0304*/ 	.word	0xffffffff


	//   ....[179]....
        /*0308*/ 	.word	0xffffffff


	//   ....[180]....
        /*030c*/ 	.word	0xffffffff


	//   ....[181]....
        /*0310*/ 	.word	0xffffffff


	//   ....[182]....
        /*0314*/ 	.word	0xffffffff


	//   ....[183]....
        /*0318*/ 	.word	0xffffffff


	//   ....[184]....
        /*031c*/ 	.word	0xffffffff


	//   ....[185]....
        /*0320*/ 	.word	0xffffffff


	//   ....[186]....
        /*0324*/ 	.word	0xffffffff


	//   ....[187]....
        /*0328*/ 	.word	0xffffffff


	//   ....[188]....
        /*032c*/ 	.word	0xffffffff


	//   ....[189]....
        /*0330*/ 	.word	0xffffffff


	//   ....[190]....
        /*0334*/ 	.word	0xffffffff


	//   ....[191]....
        /*0338*/ 	.word	0xffffffff


	//   ....[192]....
        /*033c*/ 	.word	0xffffffff


	//   ....[193]....
        /*0340*/ 	.word	0xffffffff


	//   ....[194]....
        /*0344*/ 	.word	0xffffffff


	//   ....[195]....
        /*0348*/ 	.word	0xffffffff


	//   ....[196]....
        /*034c*/ 	.word	0xffffffff


	//   ....[197]....
        /*0350*/ 	.word	0xffffffff


	//   ....[198]....
        /*0354*/ 	.word	0xffffffff


	//   ....[199]....
        /*0358*/ 	.word	0xffffffff


	//   ....[200]....
        /*035c*/ 	.word	0xffffffff


	//   ....[201]....
        /*0360*/ 	.word	0xffffffff


	//   ....[202]....
        /*0364*/ 	.word	0xffffffff


	//   ....[203]....
        /*0368*/ 	.word	0xffffffff


	//   ....[204]....
        /*036c*/ 	.word	0xffffffff


	//   ....[205]....
        /*0370*/ 	.word	0xffffffff


	//   ....[206]....
        /*0374*/ 	.word	0xffffffff


	//   ....[207]....
        /*0378*/ 	.word	0xffffffff


	//   ....[208]....
        /*037c*/ 	.word	0xffffffff


	//   ....[209]....
        /*0380*/ 	.word	0xffffffff


	//   ....[210]....
        /*0384*/ 	.word	0xffffffff


	//   ....[211]....
        /*0388*/ 	.word	0xffffffff


	//   ....[212]....
        /*038c*/ 	.word	0xffffffff


	//   ....[213]....
        /*0390*/ 	.word	0xffffffff


	//   ....[214]....
        /*0394*/ 	.word	0xffffffff


	//   ....[215]....
        /*0398*/ 	.word	0xffffffff


	//   ....[216]....
        /*039c*/ 	.word	0xffffffff


	//   ....[217]....
        /*03a0*/ 	.word	0xffffffff


	//   ....[218]....
        /*03a4*/ 	.word	0xffffffff


	//   ....[219]....
        /*03a8*/ 	.word	0xffffffff


	//   ....[220]....
        /*03ac*/ 	.word	0xffffffff


	//   ....[221]....
        /*03b0*/ 	.word	0xffffffff


	//   ....[222]....
        /*03b4*/ 	.word	0xffffffff


	//   ....[223]....
        /*03b8*/ 	.word	0xffffffff


	//   ....[224]....
        /*03bc*/ 	.word	0xffffffff


	//   ....[225]....
        /*03c0*/ 	.word	0xffffffff


	//   ....[226]....
        /*03c4*/ 	.word	0xffffffff


	//   ....[227]....
        /*03c8*/ 	.word	0xffffffff


	//   ....[228]....
        /*03cc*/ 	.word	0xffffffff


	//   ....[229]....
        /*03d0*/ 	.word	0xffffffff


	//   ....[230]....
        /*03d4*/ 	.word	0xffffffff


	//   ....[231]....
        /*03d8*/ 	.word	0xffffffff


	//   ....[232]....
        /*03dc*/ 	.word	0xffffffff


	//   ....[233]....
        /*03e0*/ 	.word	0xffffffff


	//   ....[234]....
        /*03e4*/ 	.word	0xffffffff


	//   ....[235]....
        /*03e8*/ 	.word	0xffffffff


	//   ....[236]....
        /*03ec*/ 	.word	0xffffffff


	//   ....[237]....
        /*03f0*/ 	.word	0xffffffff


	//   ....[238]....
        /*03f4*/ 	.word	0xffffffff


	//   ....[239]....
        /*03f8*/ 	.word	0xffffffff


	//   ....[240]....
        /*03fc*/ 	.word	0xffffffff


	//   ....[241]....
        /*0400*/ 	.word	0xffffffff


	//   ....[242]....
        /*0404*/ 	.word	0xffffffff


	//----- nvinfo : EIATTR_COOP_GROUP_INSTR_OFFSETS
	.align		4
.L_844:
        /*0408*/ 	.byte	0x04, 0x28
        /*040a*/ 	.short	(.L_846 - .L_845)


	//   ....[0]....
.L_845:
        /*040c*/ 	.word	0x00000090


	//   ....[1]....
        /*0410*/ 	.word	0x00002410


	//   ....[2]....
        /*0414*/ 	.word	0x00002480


	//   ....[3]....
        /*0418*/ 	.word	0x00003470


	//   ....[4]....
        /*041c*/ 	.word	0x00003480


	//   ....[5]....
        /*0420*/ 	.word	0x000049a0


	//   ....[6]....
        /*0424*/ 	.word	0x00004a20


	//   ....[7]....
        /*0428*/ 	.word	0x00005a80


	//   ....[8]....
        /*042c*/ 	.word	0x00005a90


	//   ....[9]....
        /*0430*/ 	.word	0x00006a30


	//   ....[10]....
        /*0434*/ 	.word	0x00006a60


	//   ....[11]....
        /*0438*/ 	.word	0x00006c20


	//   ....[12]....
        /*043c*/ 	.word	0x00006c40


	//   ....[13]....
        /*0440*/ 	.word	0x00007120


	//   ....[14]....
        /*0444*/ 	.word	0x00007140


	//   ....[15]....
        /*0448*/ 	.word	0x000072d0


	//   ....[16]....
        /*044c*/ 	.word	0x000072f0


	//   ....[17]....
        /*0450*/ 	.word	0x000085e0


	//   ....[18]....
        /*0454*/ 	.word	0x00008600


	//   ....[19]....
        /*0458*/ 	.word	0x000087e0


	//   ....[20]....
        /*045c*/ 	.word	0x000087f0


	//   ....[21]....
        /*0460*/ 	.word	0x000089c0


	//   ....[22]....
        /*0464*/ 	.word	0x000089e0


	//   ....[23]....
        /*0468*/ 	.word	0x00008bb0


	//   ....[24]....
        /*046c*/ 	.word	0x00008bc0


	//   ....[25]....
        /*0470*/ 	.word	0x000094e0


	//   ....[26]....
        /*0474*/ 	.word	0x00009510


	//   ....[27]....
        /*0478*/ 	.word	0x00009550


	//   ....[28]....
        /*047c*/ 	.word	0x00009580


	//   ....[29]....
        /*0480*/ 	.word	0x00009af0


	//   ....[30]....
        /*0484*/ 	.word	0x00009b00


	//   ....[31]....
        /*0488*/ 	.word	0x00009ce0


	//   ....[32]....
        /*048c*/ 	.word	0x00009cf0


	//   ....[33]....
        /*0490*/ 	.word	0x0000aab0


	//   ....[34]....
        /*0494*/ 	.word	0x0000aad0


	//   ....[35]....
        /*0498*/ 	.word	0x0000ac90


	//   ....[36]....
        /*049c*/ 	.word	0x0000aca0


	//   ....[37]....
        /*04a0*/ 	.word	0x0000b0d0


	//   ....[38]....
        /*04a4*/ 	.word	0x0000b650


	//   ....[39]....
        /*04a8*/ 	.word	0x0000bc00


	//   ....[40]....
        /*04ac*/ 	.word	0x0000bc30


	//   ....[41]....
        /*04b0*/ 	.word	0x0000bc40


	//   ....[42]....
        /*04b4*/ 	.word	0x0000bc70


	//   ....[43]....
        /*04b8*/ 	.word	0x0000d2e0


	//   ....[44]....
        /*04bc*/ 	.word	0x0000d300


	//   ....[45]....
        /*04c0*/ 	.word	0x0000d4b0


	//   ....[46]....
        /*04c4*/ 	.word	0x0000d4c0


	//   ....[47]....
        /*04c8*/ 	.word	0x0000e270


	//   ....[48]....
        /*04cc*/ 	.word	0x0000e290


	//   ....[49]....
        /*04d0*/ 	.word	0x0000e430


	//   ....[50]....
        /*04d4*/ 	.word	0x0000e440


	//   ....[51]....
        /*04d8*/ 	.word	0x0000e6d0


	//   ....[52]....
        /*04dc*/ 	.word	0x0000ec90


	//   ....[53]....
        /*04e0*/ 	.word	0x0000f2a0


	//   ....[54]....
        /*04e4*/ 	.word	0x0000f2d0


	//   ....[55]....
        /*04e8*/ 	.word	0x0000f2e0


	//   ....[56]....
        /*04ec*/ 	.word	0x0000f310


	//   ....[57]....
        /*04f0*/ 	.word	0x00011050


	//   ....[58]....
        /*04f4*/ 	.word	0x00011070


	//   ....[59]....
        /*04f8*/ 	.word	0x000111c0


	//   ....[60]....
        /*04fc*/ 	.word	0x000111d0


	//   ....[61]....
        /*0500*/ 	.word	0x00011f20


	//   ....[62]....
        /*0504*/ 	.word	0x00011f40


	//   ....[63]....
        /*0508*/ 	.word	0x00012080


	//   ....[64]....
        /*050c*/ 	.word	0x00012090


	//   ....[65]....
        /*0510*/ 	.word	0x00012360


	//   ....[66]....
        /*0514*/ 	.word	0x00012390


	//   ....[67]....
        /*0518*/ 	.word	0x000123a0


	//   ....[68]....
        /*051c*/ 	.word	0x000123d0


	//   ....[69]....
        /*0520*/ 	.word	0x00013dc0


	//   ....[70]....
        /*0524*/ 	.word	0x00013de0


	//   ....[71]....
        /*0528*/ 	.word	0x00013fe0


	//   ....[72]....
        /*052c*/ 	.word	0x00013ff0


	//   ....[73]....
        /*0530*/ 	.word	0x00014d50


	//   ....[74]....
        /*0534*/ 	.word	0x00014d70


	//   ....[75]....
        /*0538*/ 	.word	0x00014ee0


	//   ....[76]....
        /*053c*/ 	.word	0x00014ef0


	//   ....[77]....
        /*0540*/ 	.word	0x00015150


	//   ....[78]....
        /*0544*/ 	.word	0x000156f0


	//   ....[79]....
        /*0548*/ 	.word	0x00015ce0


	//   ....[80]....
        /*054c*/ 	.word	0x00015d10


	//   ....[81]....
        /*0550*/ 	.word	0x00015d20


	//   ....[82]....
        /*0554*/ 	.word	0x00015d50


	//   ....[83]....
        /*0558*/ 	.word	0x00017530


	//   ....[84]....
        /*055c*/ 	.word	0x00017560


	//   ....[85]....
        /*0560*/ 	.word	0x00017570


	//   ....[86]....
        /*0564*/ 	.word	0x000175a0


	//   ....[87]....
        /*0568*/ 	.word	0x00018f50


	//   ....[88]....
        /*056c*/ 	.word	0x00018f80


	//   ....[89]....
        /*0570*/ 	.word	0x00018fa0


	//   ....[90]....
        /*0574*/ 	.word	0x00018fb0


	//   ....[91]....
        /*0578*/ 	.word	0x000191d0


	//   ....[92]....
        /*057c*/ 	.word	0x000191e0


	//   ....[93]....
        /*0580*/ 	.word	0x000193e0


	//   ....[94]....
        /*0584*/ 	.word	0x00019410


	//   ....[95]....
        /*0588*/ 	.word	0x000195d0


	//   ....[96]....
        /*058c*/ 	.word	0x00019600


	//   ....[97]....
        /*0590*/ 	.word	0x000197c0


	//   ....[98]....
        /*0594*/ 	.word	0x000197e0


	//   ....[99]....
        /*0598*/ 	.word	0x0001a050


	//   ....[100]....
        /*059c*/ 	.word	0x0001a070


	//   ....[101]....
        /*05a0*/ 	.word	0x0001a240


	//   ....[102]....
        /*05a4*/ 	.word	0x0001a250


	//   ....[103]....
        /*05a8*/ 	.word	0x0001a420


	//   ....[104]....
        /*05ac*/ 	.word	0x0001a440


	//   ....[105]....
        /*05b0*/ 	.word	0x0001a610


	//   ....[106]....
        /*05b4*/ 	.word	0x0001a620


	//   ....[107]....
        /*05b8*/ 	.word	0x0001a830


	//   ....[108]....
        /*05bc*/ 	.word	0x0001a8b0


	//   ....[109]....
        /*05c0*/ 	.word	0x0001a930


	//   ....[110]....
        /*05c4*/ 	.word	0x0001a9a0


	//   ....[111]....
        /*05c8*/ 	.word	0x0001aa20


	//   ....[112]....
        /*05cc*/ 	.word	0x0001aaa0


	//   ....[113]....
        /*05d0*/ 	.word	0x0001ab20


	//   ....[114]....
        /*05d4*/ 	.word	0x0001ab90


	//   ....[115]....
        /*05d8*/ 	.word	0x0001ac10


	//   ....[116]....
        /*05dc*/ 	.word	0x0001ac90


	//   ....[117]....
        /*05e0*/ 	.word	0x0001ad00


	//   ....[118]....
        /*05e4*/ 	.word	0x0001ad80


	//   ....[119]....
        /*05e8*/ 	.word	0x0001ae00


	//   ....[120]....
        /*05ec*/ 	.word	0x0001ae80


	//   ....[121]....
        /*05f0*/ 	.word	0x0001aef0


	//   ....[122]....
        /*05f4*/ 	.word	0x0001af70


	//   ....[123]....
        /*05f8*/ 	.word	0x0001aff0


	//   ....[124]....
        /*05fc*/ 	.word	0x0001b050


	//   ....[125]....
        /*0600*/ 	.word	0x0001b0a0


	//   ....[126]....
        /*0604*/ 	.word	0x0001b0f0


	//   ....[127]....
        /*0608*/ 	.word	0x0001b140


	//   ....[128]....
        /*060c*/ 	.word	0x0001b1c0


	//   ....[129]....
        /*0610*/ 	.word	0x0001b240


	//   ....[130]....
        /*0614*/ 	.word	0x0001b2c0


	//   ....[131]....
        /*0618*/ 	.word	0x0001b330


	//   ....[132]....
        /*061c*/ 	.word	0x0001b3b0


	//   ....[133]....
        /*0620*/ 	.word	0x0001b430


	//   ....[134]....
        /*0624*/ 	.word	0x0001b4b0


	//   ....[135]....
        /*0628*/ 	.word	0x0001b520


	//   ....[136]....
        /*062c*/ 	.word	0x0001b5a0


	//   ....[137]....
        /*0630*/ 	.word	0x0001b620


	//   ....[138]....
        /*0634*/ 	.word	0x0001b670


	//   ....[139]....
        /*0638*/ 	.word	0x0001b6c0


	//   ....[140]....
        /*063c*/ 	.word	0x0001b710


	//   ....[141]....
        /*0640*/ 	.word	0x0001b750


	//   ....[142]....
        /*0644*/ 	.word	0x0001b7c0


	//   ....[143]....
        /*0648*/ 	.word	0x0001b840


	//   ....[144]....
        /*064c*/ 	.word	0x0001b8c0


	//   ....[145]....
        /*0650*/ 	.word	0x0001b930


	//   ....[146]....
        /*0654*/ 	.word	0x0001b9b0


	//   ....[147]....
        /*0658*/ 	.word	0x0001ba30


	//   ....[148]....
        /*065c*/ 	.word	0x0001bab0


	//   ....[149]....
        /*0660*/ 	.word	0x0001bb20


	//   ....[150]....
        /*0664*/ 	.word	0x0001bb70


	//   ....[151]....
        /*0668*/ 	.word	0x0001bbc0


	//   ....[152]....
        /*066c*/ 	.word	0x0001bc10


	//   ....[153]....
        /*0670*/ 	.word	0x0001bc50


	//   ....[154]....
        /*0674*/ 	.word	0x0001bcc0


	//   ....[155]....
        /*0678*/ 	.word	0x0001bd40


	//   ....[156]....
        /*067c*/ 	.word	0x0001bdb0


	//   ....[157]....
        /*0680*/ 	.word	0x0001be30


	//   ....[158]....
        /*0684*/ 	.word	0x0001beb0


	//   ....[159]....
        /*0688*/ 	.word	0x0001bf30


	//   ....[160]....
        /*068c*/ 	.word	0x0001bfa0


	//   ....[161]....
        /*0690*/ 	.word	0x0001c020


	//   ....[162]....
        /*0694*/ 	.word	0x0001c0a0


	//   ....[163]....
        /*0698*/ 	.word	0x0001c0f0


	//   ....[164]....
        /*069c*/ 	.word	0x0001c140


	//   ....[165]....
        /*06a0*/ 	.word	0x0001c190


	//   ....[166]....
        /*06a4*/ 	.word	0x0001c1d0


	//   ....[167]....
        /*06a8*/ 	.word	0x0001c220


	//   ....[168]....
        /*06ac*/ 	.word	0x0001c280


	//   ....[169]....
        /*06b0*/ 	.word	0x0001c2d0


	//   ....[170]....
        /*06b4*/ 	.word	0x0001c310


	//   ....[171]....
        /*06b8*/ 	.word	0x0001c380


	//   ....[172]....
        /*06bc*/ 	.word	0x0001c400


	//   ....[173]....
        /*06c0*/ 	.word	0x0001c480


	//   ....[174]....
        /*06c4*/ 	.word	0x0001c4f0


	//   ....[175]....
        /*06c8*/ 	.word	0x0001c570


	//   ....[176]....
        /*06cc*/ 	.word	0x0001c5f0


	//   ....[177]....
        /*06d0*/ 	.word	0x0001c670


	//   ....[178]....
        /*06d4*/ 	.word	0x0001c6e0


	//   ....[179]....
        /*06d8*/ 	.word	0x0001cae0


	//   ....[180]....
        /*06dc*/ 	.word	0x0001cb00


	//   ....[181]....
        /*06e0*/ 	.word	0x0001cb20


	//   ....[182]....
        /*06e4*/ 	.word	0x0001cb30


	//   ....[183]....
        /*06e8*/ 	.word	0x0001d0a0


	//   ....[184]....
        /*06ec*/ 	.word	0x0001d0b0


	//   ....[185]....
        /*06f0*/ 	.word	0x0001d0c0


	//   ....[186]....
        /*06f4*/ 	.word	0x0001d0d0


	//   ....[187]....
        /*06f8*/ 	.word	0x0001d5c0


	//   ....[188]....
        /*06fc*/ 	.word	0x0001d5e0


	//   ....[189]....
        /*0700*/ 	.word	0x0001d600


	//   ....[190]....
        /*0704*/ 	.word	0x0001d610


	//   ....[191]....
        /*0708*/ 	.word	0x0001db20


	//   ....[192]....
        /*070c*/ 	.word	0x0001db80


	//   ....[193]....
        /*0710*/ 	.word	0x0001db90


	//   ....[194]....
        /*0714*/ 	.word	0x0001dba0


	//   ....[195]....
        /*0718*/ 	.word	0x00021790


	//   ....[196]....
        /*071c*/ 	.word	0x000217b0


	//   ....[197]....
        /*0720*/ 	.word	0x000217d0


	//   ....[198]....
        /*0724*/ 	.word	0x000217e0


	//   ....[199]....
        /*0728*/ 	.word	0x00021c50


	//   ....[200]....
        /*072c*/ 	.word	0x00021c60


	//   ....[201]....
        /*0730*/ 	.word	0x00021c70


	//   ....[202]....
        /*0734*/ 	.word	0x00021c80


	//   ....[203]....
        /*0738*/ 	.word	0x00022050


	//   ....[204]....
        /*073c*/ 	.word	0x00022070


	//   ....[205]....
        /*0740*/ 	.word	0x00022090


	//   ....[206]....
        /*0744*/ 	.word	0x000220a0


	//   ....[207]....
        /*0748*/ 	.word	0x00022490


	//   ....[208]....
        /*074c*/ 	.word	0x000224f0


	//   ....[209]....
        /*0750*/ 	.word	0x00022500


	//   ....[210]....
        /*0754*/ 	.word	0x00022510


	//   ....[211]....
        /*0758*/ 	.word	0x000266c0


	//   ....[212]....
        /*075c*/ 	.word	0x00026740


	//   ....[213]....
        /*0760*/ 	.word	0x000267c0


	//   ....[214]....
        /*0764*/ 	.word	0x00026830


	//   ....[215]....
        /*0768*/ 	.word	0x000268b0


	//   ....[216]....
        /*076c*/ 	.word	0x00026920


	//   ....[217]....
        /*0770*/ 	.word	0x000269a0


	//   ....[218]....
        /*0774*/ 	.word	0x00026a10


	//   ....[219]....
        /*0778*/ 	.word	0x00026a90


	//   ....[220]....
        /*077c*/ 	.word	0x00026b10


	//   ....[221]....
        /*0780*/ 	.word	0x00026b90


	//   ....[222]....
        /*0784*/ 	.word	0x00026c00


	//   ....[223]....
        /*0788*/ 	.word	0x00026c80


	//   ....[224]....
        /*078c*/ 	.word	0x00026d00


	//   ....[225]....
        /*0790*/ 	.word	0x00026d70


	//   ....[226]....
        /*0794*/ 	.word	0x00026de0


	//   ....[227]....
        /*0798*/ 	.word	0x00026e60


	//   ....[228]....
        /*079c*/ 	.word	0x00026ee0


	//   ....[229]....
        /*07a0*/ 	.word	0x00026f60


	//   ....[230]....
        /*07a4*/ 	.word	0x00026fd0


	//   ....[231]....
        /*07a8*/ 	.word	0x00027050


	//   ....[232]....
        /*07ac*/ 	.word	0x000270c0


	//   ....[233]....
        /*07b0*/ 	.word	0x00027130


	//   ....[234]....
        /*07b4*/ 	.word	0x000271a0


	//   ....[235]....
        /*07b8*/ 	.word	0x00027220


	//   ....[236]....
        /*07bc*/ 	.word	0x000272a0


	//   ....[237]....
        /*07c0*/ 	.word	0x00027320


	//   ....[238]....
        /*07c4*/ 	.word	0x00027390


	//   ....[239]....
        /*07c8*/ 	.word	0x00027410


	//   ....[240]....
        /*07cc*/ 	.word	0x00027490


	//   ....[241]....
        /*07d0*/ 	.word	0x00027500


	//   ....[242]....
        /*07d4*/ 	.word	0x00027570


	//----- nvinfo : EIATTR_EXIT_INSTR_OFFSETS
	.align		4
.L_846:
        /*07d8*/ 	.byte	0x04, 0x1c
        /*07da*/ 	.short	(.L_848 - .L_847)


	//   ....[0]....
.L_847:
        /*07dc*/ 	.word	0x00000320


	//   ....[1]....
        /*07e0*/ 	.word	0x000197f0


	//   ....[2]....
        /*07e4*/ 	.word	0x00019930


	//   ....[3]....
        /*07e8*/ 	.word	0x00019990


	//   ....[4]....
        /*07ec*/ 	.word	0x0001a660


	//   ....[5]....
        /*07f0*/ 	.word	0x0001a770


	//   ....[6]....
        /*07f4*/ 	.word	0x0001a7d0


	//----- nvinfo : EIATTR_CTAIDZ_USED
	.align		4
.L_848:
        /*07f8*/ 	.byte	0x01, 0x04
	.zero		2


	//----- nvinfo : EIATTR_MAX_THREADS
	.align		4
        /*07fc*/ 	.byte	0x04, 0x05
        /*07fe*/ 	.short	(.L_850 - .L_849)
.L_849:
        /*0800*/ 	.word	0x00000100
        /*0804*/ 	.word	0x00000001
        /*0808*/ 	.word	0x00000001


	//----- nvinfo : EIATTR_CRS_STACK_SIZE
	.align		4
.L_850:
        /*080c*/ 	.byte	0x04, 0x1e
        /*080e*/ 	.short	(.L_852 - .L_851)
.L_851:
        /*0810*/ 	.word	0x00000000
.L_852:


//--------------------- .nv.info._ZN7cutlass13device_kernelIN5flash19enable_sm80_to_sm89INS1_16FlashAttnFwdSm80INS1_25CollectiveMainloopFwdSm80ILi8ELi1ELb0EN4cute5tupleIJNS5_1CILi128EEENS7_ILi96EEENS7_ILi256EEEEEELi256ENS_10bfloat16_tEfNS_4arch4Sm80ELb1ELb0ELb0ELb0ELb1ELb0ELb1ELb0EEENS1_21CollectiveEpilogueFwdINS6_IJS8_SA_S9_EEENS6_IJNS7_ILi1EEESI_SI_EEESC_SE_Li256ELb0ELb1ELb0ELb0EEENS1_30DynamicPersistentTileSchedulerILi256ELi256ELb0ELb1ELb0EEEEEEEEEvNT_6ParamsE --------------------------
	.section	.nv.info._ZN7cutlass13device_kernelIN5flash19enable_sm80_to_sm89INS1_16FlashAttnFwdSm80INS1_25CollectiveMainloopFwdSm80ILi8ELi1ELb0EN4cute5tupleIJNS5_1CILi128EEENS7_ILi96EEENS7_ILi256EEEEEELi256ENS_10bfloat16_tEfNS_4arch4Sm80ELb1ELb0ELb0ELb0ELb1ELb0ELb1ELb0EEENS1_21CollectiveEpilogueFwdINS6_IJS8_SA_S9_EEENS6_IJNS7_ILi1EEESI_SI_EEESC_SE_Li256ELb0ELb1ELb0ELb0EEENS1_30DynamicPersistentTileSchedulerILi256ELi256ELb0ELb1ELb0EEEEEEEEEvNT_6ParamsE,"",@"SHT_CUDA_INFO"
	.sectionflags	@""
	.align	4


	//----- nvinfo : EIATTR_CUDA_API_VERSION
	.align		4
        /*0000*/ 	.byte	0x04, 0x37
        /*0002*/ 	.short	(.L_854 - .L_853)
.L_853:
        /*0004*/ 	.word	0x00000082


	//----- nvinfo : EIATTR_SW2861232_WAR
	.align		4
.L_854:
        /*0008*/ 	.byte	0x01, 0x35
	.zero		2


	//----- nvinfo : EIATTR_PARAM_CBANK
	.align		4
        /*000c*/ 	.byte	0x04, 0x0a
        /*000e*/ 	.short	(.L_856 - .L_855)
	.align		4
.L_855:
        /*0010*/ 	.word	index@(.nv.constant0._ZN7cutlass13device_kernelIN5flash19enable_sm80_to_sm89INS1_16FlashAttnFwdSm80INS1_25CollectiveMainloopFwdSm80ILi8ELi1ELb0EN4cute5tupleIJNS5_1CILi128EEENS7_ILi96EEENS7_ILi256EEEEEELi256ENS_10bfloat16_tEfNS_4arch4Sm80ELb1ELb0ELb0ELb0ELb1ELb0ELb1ELb0EEENS1_21CollectiveEpilogueFwdINS6_IJS8_SA_S9_EEENS6_IJNS7_ILi1EEESI_SI_EEESC_SE_Li256ELb0ELb1ELb0ELb0EEENS1_30DynamicPersistentTileSchedulerILi256ELi256ELb0ELb1ELb0EEEEEEEEEvNT_6ParamsE)
        /*0014*/ 	.short	0x0160
        /*0016*/ 	.short	0x0428


	//----- nvinfo : EIATTR_CBANK_PARAM_SIZE
	.align		4
.L_856:
        /*0018*/ 	.byte	0x03, 0x19
        /*001a*/ 	.short	0x0428


	//----- nvinfo : EIATTR_KPARAM_INFO
	.align		4
        /*001c*/ 	.byte	0x04, 0x17
        /*001e*/ 	.short	(.L_858 - .L_857)
.L_857:
        /*0020*/ 	.word	0x00000000
        /*0024*/ 	.short	0x0000
        /*0026*/ 	.short	0x0000
        /*0028*/ 	.byte	0x00, 0xf0, 0xa1, 0x10


	//----- nvinfo : EIATTR_MAXREG_COUNT
	.align		4
.L_858:
        /*002c*/ 	.byte	0x03, 0x1b
        /*002e*/ 	.short	0x00ff


	//----- nvinfo : EIATTR_NUM_BARRIERS
	.align		4
        /*0030*/ 	.byte	0x02, 0x4c
        /*0032*/ 	.byte	0x06
	.zero		1


	//----- nvinfo : EIATTR_ANNOTATIONS
	.align		4
        /*0034*/ 	.byte	0x04, 0x55
        /*0036*/ 	.short	(.L_860 - .L_859)


	//   ....[0]....
.L_859:
        /* <DEDUP_REMOVED lines=57> */


	//----- nvinfo : EIATTR_MERCURY_ISA_VERSION
	.align		4
.L_860:
        /*03b0*/ 	.byte	0x03, 0x5f
        /*03b2*/ 	.short	0x0000


	//----- nvinfo : EIATTR_INT_WARP_WIDE_INSTR_OFFSETS
	.align		4
        /*03b4*/ 	.byte	0x04, 0x31
        /*03b6*/ 	.short	(.L_862 - .L_861)


	//   ....[0]....
.L_861:
        /*03b8*/ 	.word	0x00011fb0


	//   ....[1]....
        /*03bc*/ 	.word	0x00012030


	//----- nvinfo : EIATTR_COOP_GROUP_MASK_REGIDS
	.align		4
.L_862:
        /*03c0*/ 	.byte	0x04, 0x29
        /*03c2*/ 	.short	(.L_864 - .L_863)


	//   ....[0]....
.L_863:
        /*03c4*/ 	.word	0xffffffff


	//   ....[1]....
        /*03c8*/ 	.word	0xffffffff


	//   ....[2]....
        /*03cc*/ 	.word	0xffffffff


	//   ....[3]....
        /*03d0*/ 	.word	0xffffffff


	//   ....[4]....
        /*03d4*/ 	.word	0xffffffff


	//   ....[5]....
        /*03d8*/ 	.word	0xffffffff


	//   ....[6]....
        /*03dc*/ 	.word	0xffffffff


	//   ....[7]....
        /*03e0*/ 	.word	0xffffffff


	//   ....[8]....
        /*03e4*/ 	.word	0xffffffff


	//   ....[9]....
        /*03e8*/ 	.word	0xffffffff


	//   ....[10]....
        /*03ec*/ 	.word	0xffffffff


	//   ....[11]....
        /*03f0*/ 	.word	0xffffffff


	//   ....[12]....
        /*03f4*/ 	.word	0xffffffff


	//   ....[13]....
        /*03f8*/ 	.word	0xffffffff


	//   ....[14]....
        /*03fc*/ 	.word	0xffffffff


	//   ....[15]....
        /*0400*/ 	.word	0xffffffff


	//   ....[16]....
        /*0404*/ 	.word	0xffffffff


	//   ....[17]....
        /*0408*/ 	.word	0xffffffff


	//   ....[18]....
        /*040c*/ 	.word	0xffffffff


	//   ....[19]....
        /*0410*/ 	.word	0xffffffff


	//   ....[20]....
        /*0414*/ 	.word	0xffffffff


	//   ....[21]....
        /*0418*/ 	.word	0xffffffff


	//   ....[22]....
        /*041c*/ 	.word	0xffffffff


	//   ....[23]....
        /*0420*/ 	.word	0xffffffff


	//   ....[24]....
        /*0424*/ 	.word	0xffffffff


	//   ....[25]....
        /*0428*/ 	.word	0xffffffff


	//   ....[26]....
        /*042c*/ 	.word	0xffffffff


	//   ....[27]....
        /*0430*/ 	.word	0xffffffff


	//   ....[28]....
        /*0434*/ 	.word	0xffffffff


	//   ....[29]....
        /*0438*/ 	.word	0xffffffff


	//   ....[30]....
        /*043c*/ 	.word	0xffffffff


	//   ....[31]....
        /*0440*/ 	.word	0xffffffff


	//   ....[32]....
        /*0444*/ 	.word	0xffffffff


	//   ....[33]....
        /*0448*/ 	.word	0xffffffff


	//   ....[34]....
        /*044c*/ 	.word	0xffffffff


	//   ....[35]....
        /*0450*/ 	.word	0xffffffff


	//   ....[36]....
        /*0454*/ 	.word	0xffffffff


	//   ....[37]....
        /*0458*/ 	.word	0xffffffff


	//   ....[38]....
        /*045c*/ 	.word	0xffffffff


	//   ....[39]....
        /*0460*/ 	.word	0xffffffff


	//   ....[40]....
        /*0464*/ 	.word	0xffffffff


	//   ....[41]....
        /*0468*/ 	.word	0xffffffff


	//   ....[42]....
        /*046c*/ 	.word	0xffffffff


	//   ....[43]....
        /*0470*/ 	.word	0xffffffff


	//   ....[44]....
        /*0474*/ 	.word	0xffffffff


	//   ....[45]....
        /*0478*/ 	.word	0xffffffff


	//   ....[46]....
        /*047c*/ 	.word	0xffffffff


	//   ....[47]....
        /*0480*/ 	.word	0xffffffff


	//   ....[48]....
        /*0484*/ 	.word	0xffffffff


	//   ....[49]....
        /*0488*/ 	.word	0xffffffff


	//   ....[50]....
        /*048c*/ 	.word	0xffffffff


	//   ....[51]....
        /*0490*/ 	.word	0xffffffff


	//   ....[52]....
        /*0494*/ 	.word	0xffffffff


	//   ....[53]....
        /*0498*/ 	.word	0xffffffff


	//   ....[54]....
        /*049c*/ 	.word	0xffffffff


	//   ....[55]....
        /*04a0*/ 	.word	0xffffffff


	//   ....[56]....
        /*04a4*/ 	.word	0xffffffff


	//   ....[57]....
        /*04a8*/ 	.word	0xffffffff


	//   ....[58]....
        /*04ac*/ 	.word	0xffffffff


	//   ....[59]....
        /*04b0*/ 	.word	0xffffffff


	//   ....[60]....
        /*04b4*/ 	.word	0xffffffff


	//   ....[61]....
        /*04b8*/ 	.word	0xffffffff


	//   ....[62]....
        /*04bc*/ 	.word	0xffffffff


	//   ....[63]....
        /*04c0*/ 	.word	0xffffffff


	//   ....[64]....
        /*04c4*/ 	.word	0xffffffff


	//   ....[65]....
        /*04c8*/ 	.word	0xffffffff


	//   ....[66]....
        /*04cc*/ 	.word	0xffffffff


	//   ....[67]....
        /*04d0*/ 	.word	0xffffffff


	//   ....[68]....
        /*04d4*/ 	.word	0xffffffff


	//   ....[69]....
        /*04d8*/ 	.word	0xffffffff


	//   ....[70]....
        /*04dc*/ 	.word	0xffffffff


	//   ....[71]....
        /*04e0*/ 	.word	0xffffffff


	//   ....[72]....
        /*04e4*/ 	.word	0xffffffff


	//   ....[73]....
        /*04e8*/ 	.word	0xffffffff


	//   ....[74]....
        /*04ec*/ 	.word	0xffffffff


	//   ....[75]....
        /*04f0*/ 	.word	0xffffffff


	//   ....[76]....
        /*04f4*/ 	.word	0xffffffff


	//   ....[77]....
        /*04f8*/ 	.word	0xffffffff


	//   ....[78]....
        /*04fc*/ 	.word	0xffffffff


	//   ....[79]....
        /*0500*/ 	.word	0xffffffff


	//   ....[80]....
        /*0504*/ 	.word	0xffffffff


	//   ....[81]....
        /*0508*/ 	.word	0xffffffff


	//   ....[82]....
        /*050c*/ 	.word	0xffffffff


	//   ....[83]....
        /*0510*/ 	.word	0xffffffff


	//   ....[84]....
        /*0514*/ 	.word	0xffffffff


	//   ....[85]....
        /*0518*/ 	.word	0xffffffff


	//   ....[86]....
        /*051c*/ 	.word	0xffffffff


	//   ....[87]....
        /*0520*/ 	.word	0xffffffff


	//   ....[88]....
        /*0524*/ 	.word	0xffffffff


	//   ....[89]....
        /*0528*/ 	.word	0xffffffff


	//   ....[90]....
        /*052c*/ 	.word	0xffffffff


	//   ....[91]....
        /*0530*/ 	.word	0xffffffff


	//   ....[92]....
        /*0534*/ 	.word	0xffffffff


	//   ....[93]....
        /*0538*/ 	.word	0xffffffff


	//   ....[94]....
        /*053c*/ 	.word	0xffffffff


	//   ....[95]....
        /*0540*/ 	.word	0xffffffff


	//   ....[96]....
        /*0544*/ 	.word	0xffffffff


	//   ....[97]....
        /*0548*/ 	.word	0xffffffff


	//   ....[98]....
        /*054c*/ 	.word	0xffffffff


	//   ....[99]....
        /*0550*/ 	.word	0xffffffff


	//   ....[100]....
        /*0554*/ 	.word	0xffffffff


	//   ....[101]....
        /*0558*/ 	.word	0xffffffff


	//   ....[102]....
        /*055c*/ 	.word	0xffffffff


	//   ....[103]....
        /*0560*/ 	.word	0xffffffff


	//   ....[104]....
        /*0564*/ 	.word	0xffffffff


	//   ....[105]....
        /*0568*/ 	.word	0xffffffff


	//   ....[106]....
        /*056c*/ 	.word	0xffffffff


	//   ....[107]....
        /*0570*/ 	.word	0xffffffff


	//   ....[108]....
        /*0574*/ 	.word	0xffffffff


	//   ....[109]....
        /*0578*/ 	.word	0xffffffff


	//   ....[110]....
        /*057c*/ 	.word	0xffffffff


	//   ....[111]....
        /*0580*/ 	.word	0xffffffff


	//   ....[112]....
        /*0584*/ 	.word	0xffffffff


	//   ....[113]....
        /*0588*/ 	.word	0xffffffff


	//   ....[114]....
        /*058c*/ 	.word	0xffffffff


	//   ....[115]....
        /*0590*/ 	.word	0xffffffff


	//   ....[116]....
        /*0594*/ 	.word	0xffffffff


	//   ....[117]....
        /*0598*/ 	.word	0xffffffff


	//   ....[118]....
        /*059c*/ 	.word	0xffffffff


	//   ....[119]....
        /*05a0*/ 	.word	0xffffffff


	//   ....[120]....
        /*05a4*/ 	.word	0xffffffff


	//   ....[121]....
        /*05a8*/ 	.word	0xffffffff


	//   ....[122]....
        /*05ac*/ 	.word	0xffffffff


	//   ....[123]....
        /*05b0*/ 	.word	0xffffffff


	//   ....[124]....
        /*05b4*/ 	.word	0xffffffff


	//   ....[125]....
        /*05b8*/ 	.word	0xffffffff


	//   ....[126]....
        /*05bc*/ 	.word	0xffffffff


	//   ....[127]....
        /*05c0*/ 	.word	0xffffffff


	//   ....[128]....
        /*05c4*/ 	.word	0xffffffff


	//   ....[129]....
        /*05c8*/ 	.word	0xffffffff


	//   ....[130]....
        /*05cc*/ 	.word	0xffffffff


	//   ....[131]....
        /*05d0*/ 	.word	0xffffffff


	//   ....[132]....
        /*05d4*/ 	.word	0xffffffff


	//   ....[133]....
        /*05d8*/ 	.word	0xffffffff


	//   ....[134]....
        /*05dc*/ 	.word	0xffffffff


	//   ....[135]....
        /*05e0*/ 	.word	0xffffffff


	//   ....[136]....
        /*05e4*/ 	.word	0xffffffff


	//   ....[137]....
        /*05e8*/ 	.word	0xffffffff


	//   ....[138]....
        /*05ec*/ 	.word	0xffffffff


	//   ....[139]....
        /*05f0*/ 	.word	0xffffffff


	//   ....[140]....
        /*05f4*/ 	.word	0xffffffff


	//   ....[141]....
        /*05f8*/ 	.word	0xffffffff


	//   ....[142]....
        /*05fc*/ 	.word	0xffffffff


	//   ....[143]....
        /*0600*/ 	.word	0xffffffff


	//   ....[144]....
        /*0604*/ 	.word	0xffffffff


	//   ....[145]....
        /*0608*/ 	.word	0xffffffff


	//   ....[146]....
        /*060c*/ 	.word	0xffffffff


	//   ....[147]....
        /*0610*/ 	.word	0xffffffff


	//   ....[148]....
        /*0614*/ 	.word	0xffffffff


	//   ....[149]....
        /*0618*/ 	.word	0xffffffff


	//   ....[150]....
        /*061c*/ 	.word	0xffffffff


	//   ....[151]....
        /*0620*/ 	.word	0xffffffff


	//   ....[152]....
        /*0624*/ 	.word	0xffffffff


	//   ....[153]....
        /*0628*/ 	.word	0xffffffff


	//   ....[154]....
        /*062c*/ 	.word	0xffffffff


	//----- nvinfo : EIATTR_COOP_GROUP_INSTR_OFFSETS
	.align		4
.L_864:
        /*0630*/ 	.byte	0x04, 0x28
        /*0632*/ 	.short	(.L_866 - .L_865)


	//   ....[0]....
.L_865:
        /*0634*/ 	.word	0x00000050


	//   ....[1]....
        /*0638*/ 	.word	0x00001510


	//   ....[2]....
        /*063c*/ 	.word	0x00001530


	//   ....[3]....
        /*0640*/ 	.word	0x00001760


	//   ....[4]....
        /*0644*/ 	.word	0x00001770


	//   ....[5]....
        /*0648*/ 	.word	0x00001930


	//   ....[6]....
        /*064c*/ 	.word	0x00001950


	//   ....[7]....
        /*0650*/ 	.word	0x00001b10


	//   ....[8]....
        /*0654*/ 	.word	0x00001b20


	//   ....[9]....
        /*0658*/ 	.word	0x00002130


	//   ....[10]....
        /*065c*/ 	.word	0x00002150


	//   ....[11]....
        /*0660*/ 	.word	0x00002160


	//   ....[12]....
        /*0664*/ 	.word	0x00002190


	//   ....[13]....
        /*0668*/ 	.word	0x000022d0


	//   ....[14]....
        /*066c*/ 	.word	0x00002310


	//   ....[15]....
        /*0670*/ 	.word	0x000025f0


	//   ....[16]....
        /*0674*/ 	.word	0x00002610


	//   ....[17]....
        /*0678*/ 	.word	0x00002620


	//   ....[18]....
        /*067c*/ 	.word	0x00002640


	//   ....[19]....
        /*0680*/ 	.word	0x00002930


	//   ....[20]....
        /*0684*/ 	.word	0x00002970


	//   ....[21]....
        /*0688*/ 	.word	0x00003fd0


	//   ....[22]....
        /*068c*/ 	.word	0x00003ff0


	//   ....[23]....
        /*0690*/ 	.word	0x00004020


	//   ....[24]....
        /*0694*/ 	.word	0x00004040


	//   ....[25]....
        /*0698*/ 	.word	0x00004180


	//   ....[26]....
        /*069c*/ 	.word	0x00004200


	//   ....[27]....
        /*06a0*/ 	.word	0x000044f0


	//   ....[28]....
        /*06a4*/ 	.word	0x00004860


	//   ....[29]....
        /*06a8*/ 	.word	0x00004e70


	//   ....[30]....
        /*06ac*/ 	.word	0x00004e90


	//   ....[31]....
        /*06b0*/ 	.word	0x00004eb0


	//   ....[32]....
        /*06b4*/ 	.word	0x00004ed0


	//   ....[33]....
        /*06b8*/ 	.word	0x00007b30


	//   ....[34]....
        /*06bc*/ 	.word	0x00007b50


	//   ....[35]....
        /*06c0*/ 	.word	0x00007b80


	//   ....[36]....
        /*06c4*/ 	.word	0x00007bb0


	//   ....[37]....
        /*06c8*/ 	.word	0x00007c90


	//   ....[38]....
        /*06cc*/ 	.word	0x00007d50


	//   ....[39]....
        /*06d0*/ 	.word	0x00009530


	//   ....[40]....
        /*06d4*/ 	.word	0x00009550


	//   ....[41]....
        /*06d8*/ 	.word	0x00009580


	//   ....[42]....
        /*06dc*/ 	.word	0x000095b0


	//   ....[43]....
        /*06e0*/ 	.word	0x00009690


	//   ....[44]....
        /*06e4*/ 	.word	0x00009750


	//   ....[45]....
        /*06e8*/ 	.word	0x00009a70


	//   ....[46]....
        /*06ec*/ 	.word	0x00009db0


	//   ....[47]....
        /*06f0*/ 	.word	0x0000a3b0


	//   ....[48]....
        /*06f4*/ 	.word	0x0000a3d0


	//   ....[49]....
        /*06f8*/ 	.word	0x0000a3f0


	//   ....[50]....
        /*06fc*/ 	.word	0x0000a410


	//   ....[51]....
        /*0700*/ 	.word	0x0000cef0


	//   ....[52]....
        /*0704*/ 	.word	0x0000cf00


	//   ....[53]....
        /*0708*/ 	.word	0x0000cf40


	//   ....[54]....
        /*070c*/ 	.word	0x0000cf70


	//   ....[55]....
        /*0710*/ 	.word	0x0000cfa0


	//   ....[56]....
        /*0714*/ 	.word	0x0000d0f0


	//   ....[57]....
        /*0718*/ 	.word	0x0000e870


	//   ....[58]....
        /*071c*/ 	.word	0x0000e890


	//   ....[59]....
        /*0720*/ 	.word	0x0000e990


	//   ....[60]....
        /*0724*/ 	.word	0x0000e9b0


	//   ....[61]....
        /*0728*/ 	.word	0x0000e9e0


	//   ....[62]....
        /*072c*/ 	.word	0x0000ea70


	//   ....[63]....
        /*0730*/ 	.word	0x0000ef00


	//   ....[64]....
        /*0734*/ 	.word	0x0000ef10


	//   ....[65]....
        /*0738*/ 	.word	0x0000ef40


	//   ....[66]....
        /*073c*/ 	.word	0x0000ef50


	//   ....[67]....
        /*0740*/ 	.word	0x00011560


	//   ....[68]....
        /*0744*/ 	.word	0x000115b0


	//   ....[69]....
        /*0748*/ 	.word	0x000115d0


	//   ....[70]....
        /*074c*/ 	.word	0x000115f0


	//   ....[71]....
        /*0750*/ 	.word	0x00012a10


	//   ....[72]....
        /*0754*/ 	.word	0x00012d90


	//   ....[73]....
        /*0758*/ 	.word	0x00012dc0


	//   ....[74]....
        /*075c*/ 	.word	0x00012de0


	//   ....[75]....
        /*0760*/ 	.word	0x00012e00


	//   ....[76]....
        /*0764*/ 	.word	0x00013080


	//   ....[77]....
        /*0768*/ 	.word	0x000130a0


	//   ....[78]....
        /*076c*/ 	.word	0x00013220


	//   ....[79]....
        /*0770*/ 	.word	0x00013250


	//   ....[80]....
        /*0774*/ 	.word	0x00013390


	//   ....[81]....
        /*0778*/ 	.word	0x000133c0


	//   ....[82]....
        /*077c*/ 	.word	0x00013500


	//   ....[83]....
        /*0780*/ 	.word	0x00013520


	//   ....[84]....
        /*0784*/ 	.word	0x00013af0


	//   ....[85]....
        /*0788*/ 	.word	0x00013b10


	//   ....[86]....
        /*078c*/ 	.word	0x00013d50


	//   ....[87]....
        /*0790*/ 	.word	0x00013d60


	//   ....[88]....
        /*0794*/ 	.word	0x00013f30


	//   ....[89]....
        /*0798*/ 	.word	0x00013f50


	//   ....[90]....
        /*079c*/ 	.word	0x00014120


	//   ....[91]....
        /*07a0*/ 	.word	0x00014130


	//   ....[92]....
        /*07a4*/ 	.word	0x00014370


	//   ....[93]....
        /*07a8*/ 	.word	0x00014480


	//   ....[94]....
        /*07ac*/ 	.word	0x000144f0


	//   ....[95]....
        /*07b0*/ 	.word	0x00014560


	//   ....[96]....
        /*07b4*/ 	.word	0x000145c0


	//   ....[97]....
        /*07b8*/ 	.word	0x00014630


	//   ....[98]....
        /*07bc*/ 	.word	0x000146a0


	//   ....[99]....
        /*07c0*/ 	.word	0x00014710


	//   ....[100]....
        /*07c4*/ 	.word	0x00014770


	//   ....[101]....
        /*07c8*/ 	.word	0x000147e0


	//   ....[102]....
        /*07cc*/ 	.word	0x00014850


	//   ....[103]....
        /*07d0*/ 	.word	0x00014a20


	//   ....[104]....
        /*07d4*/ 	.word	0x00014a80


	//   ....[105]....
        /*07d8*/ 	.word	0x00014c80


	//   ....[106]....
        /*07dc*/ 	.word	0x00014ce0


	//   ....[107]....
        /*07e0*/ 	.word	0x00014d50


	//   ....[108]....
        /*07e4*/ 	.word	0x00014dc0


	//   ....[109]....
        /*07e8*/ 	.word	0x00015430


	//   ....[110]....
        /*07ec*/ 	.word	0x00015480


	//   ....[111]....
        /*07f0*/ 	.word	0x000154d0


	//   ....[112]....
        /*07f4*/ 	.word	0x00015520


	//   ....[113]....
        /*07f8*/ 	.word	0x00015590


	//   ....[114]....
        /*07fc*/ 	.word	0x00015600


	//   ....[115]....
        /*0800*/ 	.word	0x000157d0


	//   ....[116]....
        /*0804*/ 	.word	0x00015830


	//   ....[117]....
        /*0808*/ 	.word	0x00015a30


	//   ....[118]....
        /*080c*/ 	.word	0x00015a90


	//   ....[119]....
        /*0810*/ 	.word	0x00015b00


	//   ....[120]....
        /*0814*/ 	.word	0x00015b70


	//   ....[121]....
        /*0818*/ 	.word	0x00015d40


	//   ....[122]....
        /*081c*/ 	.word	0x00015da0


	//   ....[123]....
        /*0820*/ 	.word	0x00015fa0


	//   ....[124]....
        /*0824*/ 	.word	0x00016000


	//   ....[125]....
        /*0828*/ 	.word	0x00016070


	//   ....[126]....
        /*082c*/ 	.word	0x000160e0


	//   ....[127]....
        /*0830*/ 	.word	0x00016720


	//   ....[128]....
        /*0834*/ 	.word	0x00016760


	//   ....[129]....
        /*0838*/ 	.word	0x000167b0


	//   ....[130]....
        /*083c*/ 	.word	0x000167f0


	//   ....[131]....
        /*0840*/ 	.word	0x00016850


	//   ....[132]....
        /*0844*/ 	.word	0x000168c0


	//   ....[133]....
        /*0848*/ 	.word	0x00016930


	//   ....[134]....
        /*084c*/ 	.word	0x00016ab0


	//   ....[135]....
        /*0850*/ 	.word	0x00016b10


	//   ....[136]....
        /*0854*/ 	.word	0x00016c90


	//   ....[137]....
        /*0858*/ 	.word	0x00016cf0


	//   ....[138]....
        /*085c*/ 	.word	0x00016d40


	//   ....[139]....
        /*0860*/ 	.word	0x00016d80


	//   ....[140]....
        /*0864*/ 	.word	0x00016dd0


	//   ....[141]....
        /*0868*/ 	.word	0x00016e10


	//   ....[142]....
        /*086c*/ 	.word	0x00016e60


	//   ....[143]....
        /*0870*/ 	.word	0x00016ec0


	//   ....[144]....
        /*0874*/ 	.word	0x00016f10


	//   ....[145]....
        /*0878*/ 	.word	0x00016f70


	//   ....[146]....
        /*087c*/ 	.word	0x00016fe0


	//   ....[147]....
        /*0880*/ 	.word	0x00017050


	//   ....[148]....
        /*0884*/ 	.word	0x000170c0


	//   ....[149]....
        /*0888*/ 	.word	0x00017120


	//   ....[150]....
        /*088c*/ 	.word	0x00017190


	//   ....[151]....
        /*0890*/ 	.word	0x00017200


	//   ....[152]....
        /*0894*/ 	.word	0x00017270


	//   ....[153]....
        /*0898*/ 	.word	0x000172d0


	//   ....[154]....
        /*089c*/ 	.word	0x00017340


	//----- nvinfo : EIATTR_EXIT_INSTR_OFFSETS
	.align		4
.L_866:
        /*08a0*/ 	.byte	0x04, 0x1c
        /*08a2*/ 	.short	(.L_868 - .L_867)


	//   ....[0]....
.L_867:
        /*08a4*/ 	.word	0x000000a0


	//   ....[1]....
        /*08a8*/ 	.word	0x00014430


	//----- nvinfo : EIATTR_MAX_THREADS
	.align		4
.L_868:
        /*08ac*/ 	.byte	0x04, 0x05
        /*08ae*/ 	.short	(.L_870 - .L_869)
.L_869:
        /*08b0*/ 	.word	0x00000100
        /*08b4*/ 	.word	0x00000001
        /*08b8*/ 	.word	0x00000001


	//----- nvinfo : EIATTR_CRS_STACK_SIZE
	.align		4
.L_870:
        /*08bc*/ 	.byte	0x04, 0x1e
        /*08be*/ 	.short	(.L_872 - .L_871)
.L_871:
        /*08c0*/ 	.word	0x00000000
.L_872:


//--------------------- .nv.info._ZN7cutlass13device_kernelIN5flash19enable_sm80_to_sm89INS1_16FlashAttnFwdSm80INS1_25CollectiveMainloopFwdSm80ILi8ELi1ELb0EN4cute5tupleIJNS5_1CILi128EEENS7_ILi96EEENS7_ILi256EEEEEELi256ENS_10bfloat16_tEfNS_4arch4Sm80ELb1ELb0ELb0ELb1ELb1ELb0ELb1ELb0EEENS1_21CollectiveEpilogueFwdINS6_IJS8_SA_S9_EEENS6_IJNS7_ILi1EEESI_SI_EEESC_SE_Li256ELb1ELb1ELb0ELb0EEENS1_19SingleTileSchedulerILb1ELb0ELb1ELi128EEEEEEEEEvNT_6ParamsE --------------------------
	.section	.nv.info._ZN7cutlass13device_kernelIN5flash19enable_sm80_to_sm89INS1_16FlashAttnFwdSm80INS1_25CollectiveMainloopFwdSm80ILi8ELi1ELb0EN4cute5tupleIJNS5_1CILi128EEENS7_ILi96EEENS7_ILi256EEEEEELi256ENS_10bfloat16_tEfNS_4arch4Sm80ELb1ELb0ELb0ELb1ELb1ELb0ELb1ELb0EEENS1_21CollectiveEpilogueFwdINS6_IJS8_SA_S9_EEENS6_IJNS7_ILi1EEESI_SI_EEESC_SE_Li256ELb1ELb1ELb0ELb0EEENS1_19SingleTileSchedulerILb1ELb0ELb1ELi128EEEEEEEEEvNT_6ParamsE,"",@"SHT_CUDA_INFO"
	.sectionflags	@""
	.align	4


	//----- nvinfo : EIATTR_CUDA_API_VERSION
	.align		4
        /*0000*/ 	.byte	0x04, 0x37
        /*0002*/ 	.short	(.L_874 - .L_873)
.L_873:
        /*0004*/ 	.word	0x00000082


	//----- nvinfo : EIATTR_SW2861232_WAR
	.align		4
.L_874:
        /*0008*/ 	.byte	0x01, 0x35
	.zero		2


	//----- nvinfo : EIATTR_PARAM_CBANK
	.align		4
        /*000c*/ 	.byte	0x04, 0x0a
        /*000e*/ 	.short	(.L_876 - .L_875)
	.align		4
.L_875:
        /*0010*/ 	.word	index@(.nv.constant0._ZN7cutlass13device_kernelIN5flash19enable_sm80_to_sm89INS1_16FlashAttnFwdSm80INS1_25CollectiveMainloopFwdSm80ILi8ELi1ELb0EN4cute5tupleIJNS5_1CILi128EEENS7_ILi96EEENS7_ILi256EEEEEELi256ENS_10bfloat16_tEfNS_4arch4Sm80ELb1ELb0ELb0ELb1ELb1ELb0ELb1ELb0EEENS1_21CollectiveEpilogueFwdINS6_IJS8_SA_S9_EEENS6_IJNS7_ILi1EEESI_SI_EEESC_SE_Li256ELb1ELb1ELb0ELb0EEENS1_19SingleTileSchedulerILb1ELb0ELb1ELi128EEEEEEEEEvNT_6ParamsE)
        /*0014*/ 	.short	0x0160
        /*0016*/ 	.short	0x0418


	//----- nvinfo : EIATTR_CBANK_PARAM_SIZE
	.align		4
.L_876:
        /*0018*/ 	.byte	0x03, 0x19
        /*001a*/ 	.short	0x0418


	//----- nvinfo : EIATTR_KPARAM_INFO
	.align		4
        /*001c*/ 	.byte	0x04, 0x17
        /*001e*/ 	.short	(.L_878 - .L_877)
.L_877:
        /*0020*/ 	.word	0x00000000
        /*0024*/ 	.short	0x0000
        /*0026*/ 	.short	0x0000
        /*0028*/ 	.byte	0x00, 0xf0, 0x61, 0x10


	//----- nvinfo : EIATTR_MAXREG_COUNT
	.align		4
.L_878:
        /*002c*/ 	.byte	0x03, 0x1b
        /*002e*/ 	.short	0x00ff


	//----- nvinfo : EIATTR_NUM_BARRIERS
	.align		4
        /*0030*/ 	.byte	0x02, 0x4c
        /*0032*/ 	.byte	0x02
	.zero		1


	//----- nvinfo : EIATTR_ANNOTATIONS
	.align		4
        /*0034*/ 	.byte	0x04, 0x55
        /*0036*/ 	.short	(.L_880 - .L_879)


	//   ....[0]....
.L_879:
        /* <DEDUP_REMOVED lines=60> */


	//----- nvinfo : EIATTR_MERCURY_ISA_VERSION
	.align		4
.L_880:
        /*03e0*/ 	.byte	0x03, 0x5f
        /*03e2*/ 	.short	0x0000


	//----- nvinfo : EIATTR_COOP_GROUP_MASK_REGIDS
	.align		4
        /*03e4*/ 	.byte	0x04, 0x29
        /*03e6*/ 	.short	(.L_882 - .L_881)


	//   ....[0]....
.L_881:
        /*03e8*/ 	.word	0xffffffff


	//   ....[1]....
        /*03ec*/ 	.word	0xffffffff


	//   ....[2]....
        /*03f0*/ 	.word	0xffffffff


	//   ....[3]....
        /*03f4*/ 	.word	0xffffffff


	//   ....[4]....
        /*03f8*/ 	.word	0xffffffff


	//   ....[5]....
        /*03fc*/ 	.word	0xffffffff


	//   ....[6]....
        /*0400*/ 	.word	0xffffffff


	//   ....[7]....
        /*0404*/ 	.word	0xffffffff


	//   ....[8]....
        /*0408*/ 	.word	0xffffffff


	//   ....[9]....
        /*040c*/ 	.word	0xffffffff


	//   ....[10]....
        /*0410*/ 	.word	0xffffffff


	//   ....[11]....
        /*0414*/ 	.word	0xffffffff


	//   ....[12]....
        /*0418*/ 	.word	0xffffffff


	//   ....[13]....
        /*041c*/ 	.word	0xffffffff


	//   ....[14]....
        /*0420*/ 	.word	0xffffffff


	//   ....[15]....
        /*0424*/ 	.word	0xffffffff


	//   ....[16]....
        /*0428*/ 	.word	0xffffffff


	//   ....[17]....
        /*042c*/ 	.word	0xffffffff


	//   ....[18]....
        /*0430*/ 	.word	0xffffffff


	//   ....[19]....
        /*0434*/ 	.word	0xffffffff


	//   ....[20]....
        /*0438*/ 	.word	0xffffffff


	//   ....[21]....
        /*043c*/ 	.word	0xffffffff


	//   ....[22]....
        /*0440*/ 	.word	0xffffffff


	//   ....[23]....
        /*0444*/ 	.word	0xffffffff


	//   ....[24]....
        /*0448*/ 	.word	0xffffffff


	//   ....[25]....
        /*044c*/ 	.word	0xffffffff


	//   ....[26]....
        /*0450*/ 	.word	0xffffffff


	//   ....[27]....
        /*0454*/ 	.word	0xffffffff


	//   ....[28]....
        /*0458*/ 	.word	0xffffffff


	//   ....[29]....
        /*045c*/ 	.word	0xffffffff


	//   ....[30]....
        /*0460*/ 	.word	0xffffffff


	//   ....[31]....
        /*0464*/ 	.word	0xffffffff


	//   ....[32]....
        /*0468*/ 	.word	0xffffffff


	//   ....[33]....
        /*046c*/ 	.word	0xffffffff


	//   ....[34]....
        /*0470*/ 	.word	0xffffffff


	//   ....[35]....
        /*0474*/ 	.word	0xffffffff


	//   ....[36]....
        /*0478*/ 	.word	0xffffffff


	//   ....[37]....
        /*047c*/ 	.word	0xffffffff


	//   ....[38]....
        /*0480*/ 	.word	0xffffffff


	//   ....[39]....
        /*0484*/ 	.word	0xffffffff


	//   ....[40]....
        /*0488*/ 	.word	0xffffffff


	//   ....[41]....
        /*048c*/ 	.word	0xffffffff


	//   ....[42]....
        /*0490*/ 	.word	0xffffffff


	//   ....[43]....
        /*0494*/ 	.word	0xffffffff


	//   ....[44]....
        /*0498*/ 	.word	0xffffffff


	//   ....[45]....
        /*049c*/ 	.word	0xffffffff


	//   ....[46]....
        /*04a0*/ 	.word	0xffffffff


	//   ....[47]....
        /*04a4*/ 	.word	0xffffffff


	//   ....[48]....
        /*04a8*/ 	.word	0xffffffff


	//   ....[49]....
        /*04ac*/ 	.word	0xffffffff


	//   ....[50]....
        /*04b0*/ 	.word	0xffffffff


	//   ....[51]....
        /*04b4*/ 	.word	0xffffffff


	//   ....[52]....
        /*04b8*/ 	.word	0xffffffff


	//   ....[53]....
        /*04bc*/ 	.word	0xffffffff


	//   ....[54]....
        /*04c0*/ 	.word	0xffffffff


	//   ....[55]....
        /*04c4*/ 	.word	0xffffffff


	//   ....[56]....
        /*04c8*/ 	.word	0xffffffff


	//   ....[57]....
        /*04cc*/ 	.word	0xffffffff


	//   ....[58]....
        /*04d0*/ 	.word	0xffffffff


	//   ....[59]....
        /*04d4*/ 	.word	0xffffffff


	//   ....[60]....
        /*04d8*/ 	.word	0xffffffff


	//   ....[61]....
        /*04dc*/ 	.word	0xffffffff


	//   ....[62]....
        /*04e0*/ 	.word	0xffffffff


	//   ....[63]....
        /*04e4*/ 	.word	0xffffffff


	//   ....[64]....
        /*04e8*/ 	.word	0xffffffff


	//   ....[65]....
        /*04ec*/ 	.word	0xffffffff


	//   ....[66]....
        /*04f0*/ 	.word	0xffffffff


	//   ....[67]....
        /*04f4*/ 	.word	0xffffffff


	//   ....[68]....
        /*04f8*/ 	.word	0xffffffff


	//   ....[69]....
        /*04fc*/ 	.word	0xffffffff


	//   ....[70]....
        /*0500*/ 	.word	0xffffffff


	//   ....[71]....
        /*0504*/ 	.word	0xffffffff


	//   ....[72]....
        /*0508*/ 	.word	0xffffffff


	//   ....[73]....
        /*050c*/ 	.word	0xffffffff


	//   ....[74]....
        /*0510*/ 	.word	0xffffffff


	//   ....[75]....
        /*0514*/ 	.word	0xffffffff


	//   ....[76]....
        /*0518*/ 	.word	0xffffffff


	//   ....[77]....
        /*051c*/ 	.word	0xffffffff


	//   ....[78]....
        /*0520*/ 	.word	0xffffffff


	//   ....[79]....
        /*0524*/ 	.word	0xffffffff


	//   ....[80]....
        /*0528*/ 	.word	0xffffffff


	//   ....[81]....
        /*052c*/ 	.word	0xffffffff


	//   ....[82]....
        /*0530*/ 	.word	0xffffffff


	//   ....[83]....
        /*0534*/ 	.word	0xffffffff


	//   ....[84]....
        /*0538*/ 	.word	0xffffffff


	//   ....[85]....
        /*053c*/ 	.word	0xffffffff


	//   ....[86]....
        /*0540*/ 	.word	0xffffffff


	//   ....[87]....
        /*0544*/ 	.word	0xffffffff


	//   ....[88]....
        /*0548*/ 	.word	0xffffffff


	//   ....[89]....
        /*054c*/ 	.word	0xffffffff


	//   ....[90]....
        /*0550*/ 	.word	0xffffffff


	//----- nvinfo : EIATTR_COOP_GROUP_INSTR_OFFSETS
	.align		4
.L_882:
        /*0554*/ 	.byte	0x04, 0x28
        /*0556*/ 	.short	(.L_884 - .L_883)


	//   ....[0]....
.L_883:
        /*0558*/ 	.word	0x000000a0


	//   ....[1]....
        /*055c*/ 	.word	0x00001420


	//   ....[2]....
        /*0560*/ 	.word	0x00001450


	//   ....[3]....
        /*0564*/ 	.word	0x000016c0


	//   ....[4]....
        /*0568*/ 	.word	0x000016f0


	//   ....[5]....
        /*056c*/ 	.word	0x00001860


	//   ....[6]....
        /*0570*/ 	.word	0x00001890


	//   ....[7]....
        /*0574*/ 	.word	0x00001a10


	//   ....[8]....
        /*0578*/ 	.word	0x00001a60


	//   ....[9]....
        /*057c*/ 	.word	0x00002140


	//   ....[10]....
        /*0580*/ 	.word	0x00002180


	//   ....[11]....
        /*0584*/ 	.word	0x00002220


	//   ....[12]....
        /*0588*/ 	.word	0x00002260


	//   ....[13]....
        /*058c*/ 	.word	0x00002290


	//   ....[14]....
        /*0590*/ 	.word	0x000022c0


	//   ....[15]....
        /*0594*/ 	.word	0x00002300


	//   ....[16]....
        /*0598*/ 	.word	0x00002330


	//   ....[17]....
        /*059c*/ 	.word	0x00002360


	//   ....[18]....
        /*05a0*/ 	.word	0x00002390


	//   ....[19]....
        /*05a4*/ 	.word	0x00002550


	//   ....[20]....
        /*05a8*/ 	.word	0x000025a0


	//   ....[21]....
        /*05ac*/ 	.word	0x000041c0


	//   ....[22]....
        /*05b0*/ 	.word	0x000041d0


	//   ....[23]....
        /*05b4*/ 	.word	0x000041e0


	//   ....[24]....
        /*05b8*/ 	.word	0x000042c0


	//   ....[25]....
        /*05bc*/ 	.word	0x000042e0


	//   ....[26]....
        /*05c0*/ 	.word	0x000042f0


	//   ....[27]....
        /*05c4*/ 	.word	0x00004770


	//   ....[28]....
        /*05c8*/ 	.word	0x00004780


	//   ....[29]....
        /*05cc*/ 	.word	0x00004c90


	//   ....[30]....
        /*05d0*/ 	.word	0x00005090


	//   ....[31]....
        /*05d4*/ 	.word	0x000050e0


	//   ....[32]....
        /*05d8*/ 	.word	0x00005150


	//   ....[33]....
        /*05dc*/ 	.word	0x00008e70


	//   ....[34]....
        /*05e0*/ 	.word	0x00008ea0


	//   ....[35]....
        /*05e4*/ 	.word	0x00008f50


	//   ....[36]....
        /*05e8*/ 	.word	0x00008f90


	//   ....[37]....
        /*05ec*/ 	.word	0x00008fa0


	//   ....[38]....
        /*05f0*/ 	.word	0x00008fb0


	//   ....[39]....
        /*05f4*/ 	.word	0x0000a780


	//   ....[40]....
        /*05f8*/ 	.word	0x0000a790


	//   ....[41]....
        /*05fc*/ 	.word	0x0000a7a0


	//   ....[42]....
        /*0600*/ 	.word	0x0000a7b0


	//   ....[43]....
        /*0604*/ 	.word	0x0000a890


	//   ....[44]....
        /*0608*/ 	.word	0x0000a8f0


	//   ....[45]....
        /*060c*/ 	.word	0x0000ab50


	//   ....[46]....
        /*0610*/ 	.word	0x0000ab60


	//   ....[47]....
        /*0614*/ 	.word	0x0000b500


	//   ....[48]....
        /*0618*/ 	.word	0x0000b540


	//   ....[49]....
        /*061c*/ 	.word	0x0000b560


	//   ....[50]....
        /*0620*/ 	.word	0x0000b580


	//   ....[51]....
        /*0624*/ 	.word	0x0000e290


	//   ....[52]....
        /*0628*/ 	.word	0x0000e2a0


	//   ....[53]....
        /*062c*/ 	.word	0x0000e2b0


	//   ....[54]....
        /*0630*/ 	.word	0x0000e2c0


	//   ....[55]....
        /*0634*/ 	.word	0x0000e360


	//   ....[56]....
        /*0638*/ 	.word	0x0000e380


	//   ....[57]....
        /*063c*/ 	.word	0x0000e820


	//   ....[58]....
        /*0640*/ 	.word	0x0000e830


	//   ....[59]....
        /*0644*/ 	.word	0x0000e850


	//   ....[60]....
        /*0648*/ 	.word	0x0000e860


	//   ....[61]....
        /*064c*/ 	.word	0x0000e880


	//   ....[62]....
        /*0650*/ 	.word	0x0000e920


	//   ....[63]....
        /*0654*/ 	.word	0x000100a0


	//   ....[64]....
        /*0658*/ 	.word	0x000100c0


	//   ....[65]....
        /*065c*/ 	.word	0x000100f0


	//   ....[66]....
        /*0660*/ 	.word	0x00010100


	//   ....[67]....
        /*0664*/ 	.word	0x000126c0


	//   ....[68]....
        /*0668*/ 	.word	0x000126d0


	//   ....[69]....
        /*066c*/ 	.word	0x00012700


	//   ....[70]....
        /*0670*/ 	.word	0x00012720


	//   ....[71]....
        /*0674*/ 	.word	0x00014180


	//   ....[72]....
        /*0678*/ 	.word	0x000141e0


	//   ....[73]....
        /*067c*/ 	.word	0x00014210


	//   ....[74]....
        /*0680*/ 	.word	0x00014240


	//   ....[75]....
        /*0684*/ 	.word	0x00014470


	//   ....[76]....
        /*0688*/ 	.word	0x00014480


	//   ....[77]....
        /*068c*/ 	.word	0x00014680


	//   ....[78]....
        /*0690*/ 	.word	0x000146b0


	//   ....[79]....
        /*0694*/ 	.word	0x00014870


	//   ....[80]....
        /*0698*/ 	.word	0x000148a0


	//   ....[81]....
        /*069c*/ 	.word	0x00014a60


	//   ....[82]....
        /*06a0*/ 	.word	0x00014a80


	//   ....[83]....
        /*06a4*/ 	.word	0x00015400


	//   ....[84]....
        /*06a8*/ 	.word	0x00015420


	//   ....[85]....
        /*06ac*/ 	.word	0x000155e0


	//   ....[86]....
        /*06b0*/ 	.word	0x00015610


	//   ....[87]....
        /*06b4*/ 	.word	0x000157a0


	//   ....[88]....
        /*06b8*/ 	.word	0x000157d0


	//   ....[89]....
        /*06bc*/ 	.word	0x00015960


	//   ....[90]....
        /*06c0*/ 	.word	0x00015980


	//----- nvinfo : EIATTR_EXIT_INSTR_OFFSETS
	.align		4
.L_884:
        /*06c4*/ 	.byte	0x04, 0x1c
        /*06c6*/ 	.short	(.L_886 - .L_885)


	//   ....[0]....
.L_885:
        /*06c8*/ 	.word	0x00000450


	//   ....[1]....
        /*06cc*/ 	.word	0x00014a90


	//   ....[2]....
        /*06d0*/ 	.word	0x00014bd0


	//   ....[3]....
        /*06d4*/ 	.word	0x00014c30


	//   ....[4]....
        /*06d8*/ 	.word	0x00015990


	//   ....[5]....
        /*06dc*/ 	.word	0x00015aa0


	//   ....[6]....
        /*06e0*/ 	.word	0x00015b00


	//----- nvinfo : EIATTR_CTAIDZ_USED
	.align		4
.L_886:
        /*06e4*/ 	.byte	0x01, 0x04
	.zero		2


	//----- nvinfo : EIATTR_MAX_THREADS
	.align		4
        /*06e8*/ 	.byte	0x04, 0x05
        /*06ea*/ 	.short	(.L_888 - .L_887)
.L_887:
        /*06ec*/ 	.word	0x00000100
        /*06f0*/ 	.word	0x00000001
        /*06f4*/ 	.word	0x00000001


	//----- nvinfo : EIATTR_CRS_STACK_SIZE
	.align		4
.L_888:
        /*06f8*/ 	.byte	0x04, 0x1e
        /*06fa*/ 	.short	(.L_890 - .L_889)
.L_889:
        /*06fc*/ 	.word	0x00000000
.L_890:


//--------------------- .nv.info._ZN7cutlass13device_kernelIN5flash19enable_sm80_to_sm89INS1_16FlashAttnFwdSm80INS1_25CollectiveMainloopFwdSm80ILi8ELi1ELb0EN4cute5tupleIJNS5_1CILi128EEENS7_ILi48EEENS7_ILi256EEEEEELi256ENS_10bfloat16_tEfNS_4arch4Sm80ELb1ELb0ELb0ELb1ELb1ELb1ELb1ELb0EEENS1_21CollectiveEpilogueFwdINS6_IJS8_SA_S9_EEENS6_IJNS7_ILi1EEESI_SI_EEESC_SE_Li256ELb1ELb1ELb0ELb0EEENS1_19SingleTileSchedulerILb1ELb0ELb1ELi128EEEEEEEEEvNT_6ParamsE --------------------------
	.section	.nv.info._ZN7cutlass13device_kernelIN5flash19enable_sm80_to_sm89INS1_16FlashAttnFwdSm80INS1_25CollectiveMainloopFwdSm80ILi8ELi1ELb0EN4cute5tupleIJNS5_1CILi128EEENS7_ILi48EEENS7_ILi256EEEEEELi256ENS_10bfloat16_tEfNS_4arch4Sm80ELb1ELb0ELb0ELb1ELb1ELb1ELb1ELb0EEENS1_21CollectiveEpilogueFwdINS6_IJS8_SA_S9_EEENS6_IJNS7_ILi1EEESI_SI_EEESC_SE_Li256ELb1ELb1ELb0ELb0EEENS1_19SingleTileSchedulerILb1ELb0ELb1ELi128EEEEEEEEEvNT_6ParamsE,"",@"SHT_CUDA_INFO"
	.sectionflags	@""
	.align	4


	//----- nvinfo : EIATTR_CUDA_API_VERSION
	.align		4
        /*0000*/ 	.byte	0x04, 0x37
        /*0002*/ 	.short	(.L_892 - .L_891)
.L_891:
        /*0004*/ 	.word	0x00000082


	//----- nvinfo : EIATTR_SW2861232_WAR
	.align		4
.L_892:
        /*0008*/ 	.byte	0x01, 0x35
	.zero		2


	//----- nvinfo : EIATTR_PARAM_CBANK
	.align		4
        /*000c*/ 	.byte	0x04, 0x0a
        /*000e*/ 	.short	(.L_894 - .L_893)
	.align		4
.L_893:
        /*0010*/ 	.word	index@(.nv.constant0._ZN7cutlass13device_kernelIN5flash19enable_sm80_to_sm89INS1_16FlashAttnFwdSm80INS1_25CollectiveMainloopFwdSm80ILi8ELi1ELb0EN4cute5tupleIJNS5_1CILi128EEENS7_ILi48EEENS7_ILi256EEEEEELi256ENS_10bfloat16_tEfNS_4arch4Sm80ELb1ELb0ELb0ELb1ELb1ELb1ELb1ELb0EEENS1_21CollectiveEpilogueFwdINS6_IJS8_SA_S9_EEENS6_IJNS7_ILi1EEESI_SI_EEESC_SE_Li256ELb1ELb1ELb0ELb0EEENS1_19SingleTileSchedulerILb1ELb0ELb1ELi128EEEEEEEEEvNT_6ParamsE)
        /*0014*/ 	.short	0x0160
        /*0016*/ 	.short	0x0418


	//----- nvinfo : EIATTR_CBANK_PARAM_SIZE
	.align		4
.L_894:
        /*0018*/ 	.byte	0x03, 0x19
        /*001a*/ 	.short	0x0418


	//----- nvinfo : EIATTR_KPARAM_INFO
	.align		4
        /*001c*/ 	.byte	0x04, 0x17
        /*001e*/ 	.short	(.L_896 - .L_895)
.L_895:
        /*0020*/ 	.word	0x00000000
        /*0024*/ 	.short	0x0000
        /*0026*/ 	.short	0x0000
        /*0028*/ 	.byte	0x00, 0xf0, 0x61, 0x10


	//----- nvinfo : EIATTR_MAXREG_COUNT
	.align		4
.L_896:
        /*002c*/ 	.byte	0x03, 0x1b
        /*002e*/ 	.short	0x00ff


	//----- nvinfo : EIATTR_NUM_BARRIERS
	.align		4
        /*0030*/ 	.byte	0x02, 0x4c
        /*0032*/ 	.byte	0x02
	.zero		1


	//----- nvinfo : EIATTR_MERCURY_ISA_VERSION
	.align		4
        /*0034*/ 	.byte	0x03, 0x5f
        /*0036*/ 	.short	0x0000


	//----- nvinfo : EIATTR_COOP_GROUP_MASK_REGIDS
	.align		4
        /*0038*/ 	.byte	0x04, 0x29
        /*003a*/ 	.short	(.L_898 - .L_897)


	//   ....[0]....
.L_897:
        /*003c*/ 	.word	0xffffffff


	//   ....[1]....
        /*0040*/ 	.word	0xffffffff


	//   ....[2]....
        /*0044*/ 	.word	0xffffffff


	//   ....[3]....
        /*0048*/ 	.word	0xffffffff


	//   ....[4]....
        /*004c*/ 	.word	0xffffffff


	//   ....[5]....
        /*0050*/ 	.word	0xffffffff


	//   ....[6]....
        /*0054*/ 	.word	0xffffffff


	//   ....[7]....
        /*0058*/ 	.word	0xffffffff


	//   ....[8]....
        /*005c*/ 	.word	0xffffffff


	//   ....[9]....
        /*0060*/ 	.word	0xffffffff


	//   ....[10]....
        /*0064*/ 	.word	0xffffffff


	//   ....[11]....
        /*0068*/ 	.word	0xffffffff


	//   ....[12]....
        /*006c*/ 	.word	0xffffffff


	//   ....[13]....
        /*0070*/ 	.word	0xffffffff


	//   ....[14]....
        /*0074*/ 	.word	0xffffffff


	//   ....[15]....
        /*0078*/ 	.word	0xffffffff


	//   ....[16]....
        /*007c*/ 	.word	0xffffffff


	//   ....[17]....
        /*0080*/ 	.word	0xffffffff


	//   ....[18]....
        /*0084*/ 	.word	0xffffffff


	//   ....[19]....
        /*0088*/ 	.word	0xffffffff


	//   ....[20]....
        /*008c*/ 	.word	0xffffffff


	//   ....[21]....
        /*0090*/ 	.word	0xffffffff


	//   ....[22]....
        /*0094*/ 	.word	0xffffffff


	//   ....[23]....
        /*0098*/ 	.word	0xffffffff


	//   ....[24]....
        /*009c*/ 	.word	0xffffffff


	//   ....[25]....
        /*00a0*/ 	.word	0xffffffff


	//   ....[26]....
        /*00a4*/ 	.word	0xffffffff


	//   ....[27]....
        /*00a8*/ 	.word	0xffffffff


	//   ....[28]....
        /*00ac*/ 	.word	0xffffffff


	//   ....[29]....
        /*00b0*/ 	.word	0xffffffff


	//   ....[30]....
        /*00b4*/ 	.word	0xffffffff


	//   ....[31]....
        /*00b8*/ 	.word	0xffffffff


	//   ....[32]....
        /*00bc*/ 	.word	0xffffffff


	//   ....[33]....
        /*00c0*/ 	.word	0xffffffff


	//   ....[34]....
        /*00c4*/ 	.word	0xffffffff


	//   ....[35]....
        /*00c8*/ 	.word	0xffffffff


	//   ....[36]....
        /*00cc*/ 	.word	0xffffffff


	//   ....[37]....
        /*00d0*/ 	.word	0xffffffff


	//   ....[38]....
        /*00d4*/ 	.word	0xffffffff


	//   ....[39]....
        /*00d8*/ 	.word	0xffffffff


	//   ....[40]....
        /*00dc*/ 	.word	0xffffffff


	//   ....[41]....
        /*00e0*/ 	.word	0xffffffff


	//   ....[42]....
        /*00e4*/ 	.word	0xffffffff


	//   ....[43]....
        /*00e8*/ 	.word	0xffffffff


	//   ....[44]....
        /*00ec*/ 	.word	0xffffffff


	//   ....[45]....
        /*00f0*/ 	.word	0xffffffff


	//   ....[46]....
        /*00f4*/ 	.word	0xffffffff


	//   ....[47]....
        /*00f8*/ 	.word	0xffffffff


	//   ....[48]....
        /*00fc*/ 	.word	0xffffffff


	//   ....[49]....
        /*0100*/ 	.word	0xffffffff


	//   ....[50]....
        /*0104*/ 	.word	0xffffffff


	//   ....[51]....
        /*0108*/ 	.word	0xffffffff


	//   ....[52]....
        /*010c*/ 	.word	0xffffffff


	//   ....[53]....
        /*0110*/ 	.word	0xffffffff


	//   ....[54]....
        /*0114*/ 	.word	0xffffffff


	//   ....[55]....
        /*0118*/ 	.word	0xffffffff


	//   ....[56]....
        /*011c*/ 	.word	0xffffffff


	//   ....[57]....
        /*0120*/ 	.word	0xffffffff


	//   ....[58]....
        /*0124*/ 	.word	0xffffffff


	//   ....[59]....
        /*0128*/ 	.word	0xffffffff


	//   ....[60]....
        /*012c*/ 	.word	0xffffffff


	//   ....[61]....
        /*0130*/ 	.word	0xffffffff


	//   ....[62]....
        /*0134*/ 	.word	0xffffffff


	//   ....[63]....
        /*0138*/ 	.word	0xffffffff


	//   ....[64]....
        /*013c*/ 	.word	0xffffffff


	//   ....[65]....
        /*0140*/ 	.word	0xffffffff


	//   ....[66]....
        /*0144*/ 	.word	0xffffffff


	//   ....[67]....
        /*0148*/ 	.word	0xffffffff


	//   ....[68]....
        /*014c*/ 	.word	0xffffffff


	//   ....[69]....
        /*0150*/ 	.word	0xffffffff


	//   ....[70]....
        /*0154*/ 	.word	0xffffffff


	//   ....[71]....
        /*0158*/ 	.word	0xffffffff


	//   ....[72]....
        /*015c*/ 	.word	0xffffffff


	//   ....[73]....
        /*0160*/ 	.word	0xffffffff


	//   ....[74]....
        /*0164*/ 	.word	0xffffffff


	//   ....[75]....
        /*0168*/ 	.word	0xffffffff


	//   ....[76]....
        /*016c*/ 	.word	0xffffffff


	//   ....[77]....
        /*0170*/ 	.word	0xffffffff


	//   ....[78]....
        /*0174*/ 	.word	0xffffffff


	//   ....[79]....
        /*0178*/ 	.word	0xffffffff


	//   ....[80]....
        /*017c*/ 	.word	0xffffffff


	//   ....[81]....
        /*0180*/ 	.word	0xffffffff


	//   ....[82]....
        /*0184*/ 	.word	0xffffffff


	//   ....[83]....
        /*0188*/ 	.word	0xffffffff


	//   ....[84]....
        /*018c*/ 	.word	0xffffffff


	//   ....[85]....
        /*0190*/ 	.word	0xffffffff


	//   ....[86]....
        /*0194*/ 	.word	0xffffffff


	//   ....[87]....
        /*0198*/ 	.word	0xffffffff


	//   ....[88]....
        /*019c*/ 	.word	0xffffffff


	//   ....[89]....
        /*01a0*/ 	.word	0xffffffff


	//   ....[90]....
        /*01a4*/ 	.word	0xffffffff


	//   ....[91]....
        /*01a8*/ 	.word	0xffffffff


	//   ....[92]....
        /*01ac*/ 	.word	0xffffffff


	//   ....[93]....
        /*01b0*/ 	.word	0xffffffff


	//   ....[94]....
        /*01b4*/ 	.word	0xffffffff


	//   ....[95]....
        /*01b8*/ 	.word	0xffffffff


	//   ....[96]....
        /*01bc*/ 	.word	0xffffffff


	//   ....[97]....
        /*01c0*/ 	.word	0xffffffff


	//   ....[98]....
        /*01c4*/ 	.word	0xffffffff


	//   ....[99]....
        /*01c8*/ 	.word	0xffffffff


	//   ....[100]....
        /*01cc*/ 	.word	0xffffffff


	//   ....[101]....
        /*01d0*/ 	.word	0xffffffff


	//   ....[102]....
        /*01d4*/ 	.word	0xffffffff


	//   ....[103]....
        /*01d8*/ 	.word	0xffffffff


	//   ....[104]....
        /*01dc*/ 	.word	0xffffffff


	//   ....[105]....
        /*01e0*/ 	.word	0xffffffff


	//   ....[106]....
        /*01e4*/ 	.word	0xffffffff


	//   ....[107]....
        /*01e8*/ 	.word	0xffffffff


	//   ....[108]....
        /*01ec*/ 	.word	0xffffffff


	//   ....[109]....
        /*01f0*/ 	.word	0xffffffff


	//   ....[110]....
        /*01f4*/ 	.word	0xffffffff


	//   ....[111]....
        /*01f8*/ 	.word	0xffffffff


	//   ....[112]....
        /*01fc*/ 	.word	0xffffffff


	//   ....[113]....
        /*0200*/ 	.word	0xffffffff


	//   ....[114]....
        /*0204*/ 	.word	0xffffffff


	//   ....[115]....
        /*0208*/ 	.word	0xffffffff


	//   ....[116]....
        /*020c*/ 	.word	0xffffffff


	//   ....[117]....
        /*0210*/ 	.word	0xffffffff


	//   ....[118]....
        /*0214*/ 	.word	0xffffffff


	//   ....[119]....
        /*0218*/ 	.word	0xffffffff


	//   ....[120]....
        /*021c*/ 	.word	0xffffffff


	//   ....[121]....
        /*0220*/ 	.word	0xffffffff


	//   ....[122]....
        /*0224*/ 	.word	0xffffffff


	//   ....[123]....
        /*0228*/ 	.word	0xffffffff


	//   ....[124]....
        /*022c*/ 	.word	0xffffffff


	//   ....[125]....
        /*0230*/ 	.word	0xffffffff


	//   ....[126]....
        /*0234*/ 	.word	0xffffffff


	//   ....[127]....
        /*0238*/ 	.word	0xffffffff


	//   ....[128]....
        /*023c*/ 	.word	0xffffffff


	//   ....[129]....
        /*0240*/ 	.word	0xffffffff


	//   ....[130]....
        /*0244*/ 	.word	0xffffffff


	//----- nvinfo : EIATTR_COOP_GROUP_INSTR_OFFSETS
	.align		4
.L_898:
        /*0248*/ 	.byte	0x04, 0x28
        /*024a*/ 	.short	(.L_900 - .L_899)


	//   ....[0]....
.L_899:
        /*024c*/ 	.word	0x00000090


	//   ....[1]....
        /*0250*/ 	.word	0x00002710


	//   ....[2]....
        /*0254*/ 	.word	0x00002790


	//   ....[3]....
        /*0258*/ 	.word	0x00003800


	//   ....[4]....
        /*025c*/ 	.word	0x00003810


	//   ....[5]....
        /*0260*/ 	.word	0x00004db0


	//   ....[6]....
        /*0264*/ 	.word	0x00004e30


	//   ....[7]....
        /*0268*/ 	.word	0x00005f40


	//   ....[8]....
        /*026c*/ 	.word	0x00005f50


	//   ....[9]....
        /*0270*/ 	.word	0x00006ef0


	//   ....[10]....
        /*0274*/ 	.word	0x00006f20


	//   ....[11]....
        /*0278*/ 	.word	0x000070f0


	//   ....[12]....
        /*027c*/ 	.word	0x00007110


	//   ....[13]....
        /*0280*/ 	.word	0x00007540


	//   ....[14]....
        /*0284*/ 	.word	0x00007560


	//   ....[15]....
        /*0288*/ 	.word	0x00007790


	//   ....[16]....
        /*028c*/ 	.word	0x000077b0


	//   ....[17]....
        /*0290*/ 	.word	0x000086b0


	//   ....[18]....
        /*0294*/ 	.word	0x000086d0


	//   ....[19]....
        /*0298*/ 	.word	0x000088c0


	//   ....[20]....
        /*029c*/ 	.word	0x000088f0


	//   ....[21]....
        /*02a0*/ 	.word	0x00008a70


	//   ....[22]....
        /*02a4*/ 	.word	0x00008aa0


	//   ....[23]....
        /*02a8*/ 	.word	0x00008c20


	//   ....[24]....
        /*02ac*/ 	.word	0x00008c60


	//   ....[25]....
        /*02b0*/ 	.word	0x00009170


	//   ....[26]....
        /*02b4*/ 	.word	0x00009190


	//   ....[27]....
        /*02b8*/ 	.word	0x000091a0


	//   ....[28]....
        /*02bc*/ 	.word	0x000091b0


	//   ....[29]....
        /*02c0*/ 	.word	0x00009710


	//   ....[30]....
        /*02c4*/ 	.word	0x00009770


	//   ....[31]....
        /*02c8*/ 	.word	0x00009790


	//   ....[32]....
        /*02cc*/ 	.word	0x000097a0


	//   ....[33]....
        /*02d0*/ 	.word	0x00009a70


	//   ....[34]....
        /*02d4*/ 	.word	0x00009c30


	//   ....[35]....
        /*02d8*/ 	.word	0x00009c70


	//   ....[36]....
        /*02dc*/ 	.word	0x00009cb0


	//   ....[37]....
        /*02e0*/ 	.word	0x00009fe0


	//   ....[38]....
        /*02e4*/ 	.word	0x0000a1a0


	//   ....[39]....
        /*02e8*/ 	.word	0x0000a1e0


	//   ....[40]....
        /*02ec*/ 	.word	0x0000a220


	//   ....[41]....
        /*02f0*/ 	.word	0x0000a560


	//   ....[42]....
        /*02f4*/ 	.word	0x0000a720


	//   ....[43]....
        /*02f8*/ 	.word	0x0000a760


	//   ....[44]....
        /*02fc*/ 	.word	0x0000a7a0


	//   ....[45]....
        /*0300*/ 	.word	0x0000e1c0


	//   ....[46]....
        /*0304*/ 	.word	0x0000e220


	//   ....[47]....
        /*0308*/ 	.word	0x0000e260


	//   ....[48]....
        /*030c*/ 	.word	0x0000e280


	//   ....[49]....
        /*0310*/ 	.word	0x0000e420


	//   ....[50]....
        /*0314*/ 	.word	0x0000e5e0


	//   ....[51]....
        /*0318*/ 	.word	0x0000e620


	//   ....[52]....
        /*031c*/ 	.word	0x0000e660


	//   ....[53]....
        /*0320*/ 	.word	0x0000e860


	//   ....[54]....
        /*0324*/ 	.word	0x0000ea20


	//   ....[55]....
        /*0328*/ 	.word	0x0000ea60


	//   ....[56]....
        /*032c*/ 	.word	0x0000eaa0


	//   ....[57]....
        /*0330*/ 	.word	0x0000ecb0


	//   ....[58]....
        /*0334*/ 	.word	0x0000edc0


	//   ....[59]....
        /*0338*/ 	.word	0x0000ee00


	//   ....[60]....
        /*033c*/ 	.word	0x0000ee40


	//   ....[61]....
        /*0340*/ 	.word	0x000130f0


	//   ....[62]....
        /*0344*/ 	.word	0x00013130


	//   ....[63]....
        /*0348*/ 	.word	0x00013510


	//   ....[64]....
        /*034c*/ 	.word	0x00013520


	//   ....[65]....
        /*0350*/ 	.word	0x00014390


	//   ....[66]....
        /*0354*/ 	.word	0x000143a0


	//   ....[67]....
        /*0358*/ 	.word	0x000144b0


	//   ....[68]....
        /*035c*/ 	.word	0x000144d0


	//   ....[69]....
        /*0360*/ 	.word	0x00014900


	//   ....[70]....
        /*0364*/ 	.word	0x00014920


	//   ....[71]....
        /*0368*/ 	.word	0x00014de0


	//   ....[72]....
        /*036c*/ 	.word	0x00014ea0


	//   ....[73]....
        /*0370*/ 	.word	0x00014eb0


	//   ....[74]....
        /*0374*/ 	.word	0x00014f00


	//   ....[75]....
        /*0378*/ 	.word	0x00015ed0


	//   ....[76]....
        /*037c*/ 	.word	0x00015ef0


	//   ....[77]....
        /*0380*/ 	.word	0x00016000


	//   ....[78]....
        /*0384*/ 	.word	0x00016010


	//   ....[79]....
        /*0388*/ 	.word	0x00016ce0


	//   ....[80]....
        /*038c*/ 	.word	0x00016d00


	//   ....[81]....
        /*0390*/ 	.word	0x00016dc0


	//   ....[82]....
        /*0394*/ 	.word	0x00016de0


	//   ....[83]....
        /*0398*/ 	.word	0x00016fe0


	//   ....[84]....
        /*039c*/ 	.word	0x00017030


	//   ....[85]....
        /*03a0*/ 	.word	0x00017410


	//   ....[86]....
        /*03a4*/ 	.word	0x00017440


	//   ....[87]....
        /*03a8*/ 	.word	0x00017590


	//   ....[88]....
        /*03ac*/ 	.word	0x00017680


	//   ....[89]....
        /*03b0*/ 	.word	0x00018e90


	//   ....[90]....
        /*03b4*/ 	.word	0x00018eb0


	//   ....[91]....
        /*03b8*/ 	.word	0x00019040


	//   ....[92]....
        /*03bc*/ 	.word	0x00019050


	//   ....[93]....
        /*03c0*/ 	.word	0x00019d30


	//   ....[94]....
        /*03c4*/ 	.word	0x00019d40


	//   ....[95]....
        /*03c8*/ 	.word	0x00019d50


	//   ....[96]....
        /*03cc*/ 	.word	0x00019d60


	//   ....[97]....
        /*03d0*/ 	.word	0x0001a110


	//   ....[98]....
        /*03d4*/ 	.word	0x0001a130


	//   ....[99]....
        /*03d8*/ 	.word	0x0001a160


	//   ....[100]....
        /*03dc*/ 	.word	0x0001a170


	//   ....[101]....
        /*03e0*/ 	.word	0x0001b850


	//   ....[102]....
        /*03e4*/ 	.word	0x0001b880


	//   ....[103]....
        /*03e8*/ 	.word	0x0001b8c0


	//   ....[104]....
        /*03ec*/ 	.word	0x0001b8d0


	//   ....[105]....
        /*03f0*/ 	.word	0x0001d360


	//   ....[106]....
        /*03f4*/ 	.word	0x0001d3a0


	//   ....[107]....
        /*03f8*/ 	.word	0x0001d3d0


	//   ....[108]....
        /*03fc*/ 	.word	0x0001d400


	//   ....[109]....
        /*0400*/ 	.word	0x0001d620


	//   ....[110]....
        /*0404*/ 	.word	0x0001d630


	//   ....[111]....
        /*0408*/ 	.word	0x0001d830


	//   ....[112]....
        /*040c*/ 	.word	0x0001d860


	//   ....[113]....
        /*0410*/ 	.word	0x0001da20


	//   ....[114]....
        /*0414*/ 	.word	0x0001da50


	//   ....[115]....
        /*0418*/ 	.word	0x0001dc10


	//   ....[116]....
        /*041c*/ 	.word	0x0001dc30


	//   ....[117]....
        /*0420*/ 	.word	0x0001e5e0


	//   ....[118]....
        /*0424*/ 	.word	0x0001e600


	//   ....[119]....
        /*0428*/ 	.word	0x0001e790


	//   ....[120]....
        /*042c*/ 	.word	0x0001e7c0


	//   ....[121]....
        /*0430*/ 	.word	0x0001e950


	//   ....[122]....
        /*0434*/ 	.word	0x0001e980


	//   ....[123]....
        /*0438*/ 	.word	0x0001eb10


	//   ....[124]....
        /*043c*/ 	.word	0x0001eb30


	//   ....[125]....
        /*0440*/ 	.word	0x0001ecf0


	//   ....[126]....
        /*0444*/ 	.word	0x0001ed50


	//   ....[127]....
        /*0448*/ 	.word	0x0001eda0


	//   ....[128]....
        /*044c*/ 	.word	0x0001ee00


	//   ....[129]....
        /*0450*/ 	.word	0x0001ee50


	//   ....[130]....
        /*0454*/ 	.word	0x0001eeb0


	//----- nvinfo : EIATTR_EXIT_INSTR_OFFSETS
	.align		4
.L_900:
        /*0458*/ 	.byte	0x04, 0x1c
        /*045a*/ 	.short	(.L_902 - .L_901)


	//   ....[0]....
.L_901:
        /*045c*/ 	.word	0x00000440


	//   ....[1]....
        /*0460*/ 	.word	0x0001dc40


	//   ....[2]....
        /*0464*/ 	.word	0x0001dd80


	//   ....[3]....
        /*0468*/ 	.word	0x0001dde0


	//   ....[4]....
        /*046c*/ 	.word	0x0001eb40


	//   ....[5]....
        /*0470*/ 	.word	0x0001ec50


	//   ....[6]....
        /*0474*/ 	.word	0x0001ecb0


	//----- nvinfo : EIATTR_CTAIDZ_USED
	.align		4
.L_902:
        /*0478*/ 	.byte	0x01, 0x04
	.zero		2


	//----- nvinfo : EIATTR_MAX_THREADS
	.align		4
        /*047c*/ 	.byte	0x04, 0x05
        /*047e*/ 	.short	(.L_904 - .L_903)
.L_903:
        /*0480*/ 	.word	0x00000100
        /*0484*/ 	.word	0x00000001
        /*0488*/ 	.word	0x00000001


	//----- nvinfo : EIATTR_CRS_STACK_SIZE
	.align		4
.L_904:
        /*048c*/ 	.byte	0x04, 0x1e
        /*048e*/ 	.short	(.L_906 - .L_905)
.L_905:
        /*0490*/ 	.word	0x00000000
.L_906:


//--------------------- .nv.callgraph             --------------------------
	.section	.nv.callgraph,"",@"SHT_CUDA_CALLGRAPH"
	.align	4
	.sectionentsize	8
	.align		4
        /*0000*/ 	.word	0x00000000
	.align		4
        /*0004*/ 	.word	0xffffffff
	.align		4
        /*0008*/ 	.word	0x00000000
	.align		4
        /*000c*/ 	.word	0xfffffffe
	.align		4
        /*0010*/ 	.word	0x00000000
	.align		4
        /*0014*/ 	.word	0xfffffffd
	.align		4
        /*0018*/ 	.word	0x00000000
	.align		4
        /*001c*/ 	.word	0xfffffffc


//--------------------- .nv.rel.action            --------------------------
	.section	.nv.rel.action,"",@"SHT_CUDA_RELOCINFO"
	.align	8
	.sectionentsize	8
        /*0000*/ 	.byte	0x73, 0x00, 0x00, 0x00, 0x00, 0x00, 0x00, 0x00, 0x00, 0x00, 0x00, 0x11, 0x25, 0x00, 0x05, 0x36


//--------------------- .nv.constant4             --------------------------
	.section	.nv.constant4,"a",@progbits
	.align	8
	.align		8
.nv.constant4:
        /*0000*/ 	.dword	_ZN83_INTERNAL_bf8e8325_47_flash_fwd_hdim256_bf16_paged_softcapall_sm80_cu_ceb34e2a_34594cuda3std3__45__cpo5beginE
	.align		8
        /*0008*/ 	.dword	_ZN83_INTERNAL_bf8e8325_47_flash_fwd_hdim256_bf16_paged_softcapall_sm80_cu_ceb34e2a_34594cuda3std3__45__cpo3endE
	.align		8
        /*0010*/ 	.dword	_ZN83_INTERNAL_bf8e8325_47_flash_fwd_hdim256_bf16_paged_softcapall_sm80_cu_ceb34e2a_34594cuda3std3__45__cpo6cbeginE
	.align		8
        /*0018*/ 	.dword	_ZN83_INTERNAL_bf8e8325_47_flash_fwd_hdim256_bf16_paged_softcapall_sm80_cu_ceb34e2a_34594cuda3std3__45__cpo4cendE
	.align		8
        /*0020*/ 	.dword	_ZN83_INTERNAL_bf8e8325_47_flash_fwd_hdim256_bf16_paged_softcapall_sm80_cu_ceb34e2a_34594cuda3std3__485_GLOBAL__N__bf8e8325_47_flash_fwd_hdim256_bf16_paged_softcapall_sm80_cu_ceb34e2a_34596ignoreE
	.align		8
        /*0028*/ 	.dword	_ZN83_INTERNAL_bf8e8325_47_flash_fwd_hdim256_bf16_paged_softcapall_sm80_cu_ceb34e2a_34594cuda3std3__419piecewise_constructE
	.align		8
        /*0030*/ 	.dword	_ZN83_INTERNAL_bf8e8325_47_flash_fwd_hdim256_bf16_paged_softcapall_sm80_cu_ceb34e2a_34594cuda3std3__48in_placeE
	.align		8
        /*0038*/ 	.dword	_ZN83_INTERNAL_bf8e8325_47_flash_fwd_hdim256_bf16_paged_softcapall_sm80_cu_ceb34e2a_34594cuda3std6ranges3__45__cpo4swapE
	.align		8
        /*0040*/ 	.dword	_ZN83_INTERNAL_bf8e8325_47_flash_fwd_hdim256_bf16_paged_softcapall_sm80_cu_ceb34e2a_34594cuda3std6ranges3__45__cpo9iter_moveE
	.align		8
        /*0048*/ 	.dword	_ZN83_INTERNAL_bf8e8325_47_flash_fwd_hdim256_bf16_paged_softcapall_sm80_cu_ceb34e2a_34594cute7productE
	.align		8
        /*0050*/ 	.dword	_ZN83_INTERNAL_bf8e8325_47_flash_fwd_hdim256_bf16_paged_softcapall_sm80_cu_ceb34e2a_34594cute1_E


//--------------------- .nv.constant0._ZN7cutlass13device_kernelIN5flash19enable_sm80_to_sm89INS1_16FlashAttnFwdSm80INS1_25CollectiveMainloopFwdSm80ILi8ELi1ELb1EN4cute5tupleIJNS5_1CILi128EEENS7_ILi64EEENS7_ILi256EEEEEELi256ENS_10bfloat16_tEfNS_4arch4Sm80ELb0ELb0ELb1ELb0ELb1ELb0ELb1ELb0EEENS1_21CollectiveEpilogueFwdINS6_IJS8_SA_S9_EEENS6_IJNS7_ILi1EEESI_SI_EEESC_SE_Li256ELb0ELb1ELb0ELb0EEENS1_19SingleTileSchedulerILb0ELb0ELb1ELi128EEEEEEEEEvNT_6ParamsE --------------------------
	.section	.nv.constant0._ZN7cutlass13device_kernelIN5flash19enable_sm80_to_sm89INS1_16FlashAttnFwdSm80INS1_25CollectiveMainloopFwdSm80ILi8ELi1ELb1EN4cute5tupleIJNS5_1CILi128EEENS7_ILi64EEENS7_ILi256EEEEEELi256ENS_10bfloat16_tEfNS_4arch4Sm80ELb0ELb0ELb1ELb0ELb1ELb0ELb1ELb0EEENS1_21CollectiveEpilogueFwdINS6_IJS8_SA_S9_EEENS6_IJNS7_ILi1EEESI_SI_EEESC_SE_Li256ELb0ELb1ELb0ELb0EEENS1_19SingleTileSchedulerILb0ELb0ELb1ELi128EEEEEEEEEvNT_6ParamsE,"a",@progbits
	.sectionflags	@""
	.align	4
.nv.constant0._ZN7cutlass13device_kernelIN5flash19enable_sm80_to_sm89INS1_16FlashAttnFwdSm80INS1_25CollectiveMainloopFwdSm80ILi8ELi1ELb1EN4cute5tupleIJNS5_1CILi128EEENS7_ILi64EEENS7_ILi256EEEEEELi256ENS_10bfloat16_tEfNS_4arch4Sm80ELb0ELb0ELb1ELb0ELb1ELb0ELb1ELb0EEENS1_21CollectiveEpilogueFwdINS6_IJS8_SA_S9_EEENS6_IJNS7_ILi1EEESI_SI_EEESC_SE_Li256ELb0ELb1ELb0ELb0EEENS1_19SingleTileSchedulerILb0ELb0ELb1ELi128EEEEEEEEEvNT_6ParamsE:
	.zero		1400


//--------------------- .nv.constant0._ZN7cutlass13device_kernelIN5flash19enable_sm80_to_sm89INS1_16FlashAttnFwdSm80INS1_25CollectiveMainloopFwdSm80ILi8ELi1ELb1EN4cute5tupleIJNS5_1CILi128EEENS7_ILi64EEENS7_ILi256EEEEEELi256ENS_10bfloat16_tEfNS_4arch4Sm80ELb0ELb0ELb1ELb1ELb1ELb0ELb1ELb0EEENS1_21CollectiveEpilogueFwdINS6_IJS8_SA_S9_EEENS6_IJNS7_ILi1EEESI_SI_EEESC_SE_Li256ELb1ELb1ELb0ELb0EEENS1_19SingleTileSchedulerILb1ELb0ELb1ELi128EEEEEEEEEvNT_6ParamsE --------------------------
	.section	.nv.constant0._ZN7cutlass13device_kernelIN5flash19enable_sm80_to_sm89INS1_16FlashAttnFwdSm80INS1_25CollectiveMainloopFwdSm80ILi8ELi1ELb1EN4cute5tupleIJNS5_1CILi128EEENS7_ILi64EEENS7_ILi256EEEEEELi256ENS_10bfloat16_tEfNS_4arch4Sm80ELb0ELb0ELb1ELb1ELb1ELb0ELb1ELb0EEENS1_21CollectiveEpilogueFwdINS6_IJS8_SA_S9_EEENS6_IJNS7_ILi1EEESI_SI_EEESC_SE_Li256ELb1ELb1ELb0ELb0EEENS1_19SingleTileSchedulerILb1ELb0ELb1ELi128EEEEEEEEEvNT_6ParamsE,"a",@progbits
	.sectionflags	@""
	.align	4
.nv.constant0._ZN7cutlass13device_kernelIN5flash19enable_sm80_to_sm89INS1_16FlashAttnFwdSm80INS1_25CollectiveMainloopFwdSm80ILi8ELi1ELb1EN4cute5tupleIJNS5_1CILi128EEENS7_ILi64EEENS7_ILi256EEEEEELi256ENS_10bfloat16_tEfNS_4arch4Sm80ELb0ELb0ELb1ELb1ELb1ELb0ELb1ELb0EEENS1_21CollectiveEpilogueFwdINS6_IJS8_SA_S9_EEENS6_IJNS7_ILi1EEESI_SI_EEESC_SE_Li256ELb1ELb1ELb0ELb0EEENS1_19SingleTileSchedulerILb1ELb0ELb1ELi128EEEEEEEEEvNT_6ParamsE:
	.zero		1400


//--------------------- .nv.constant0._ZN7cutlass13device_kernelIN5flash19enable_sm80_to_sm89INS1_16FlashAttnFwdSm80INS1_25CollectiveMainloopFwdSm80ILi8ELi1ELb0EN4cute5tupleIJNS5_1CILi128EEENS7_ILi32EEENS7_ILi256EEEEEELi256ENS_10bfloat16_tEfNS_4arch4Sm80ELb0ELb0ELb1ELb1ELb1ELb1ELb1ELb0EEENS1_21CollectiveEpilogueFwdINS6_IJS8_SA_S9_EEENS6_IJNS7_ILi1EEESI_SI_EEESC_SE_Li256ELb1ELb1ELb0ELb0EEENS1_19SingleTileSchedulerILb1ELb0ELb1ELi128EEEEEEEEEvNT_6ParamsE --------------------------
	.section	.nv.constant0._ZN7cutlass13device_kernelIN5flash19enable_sm80_to_sm89INS1_16FlashAttnFwdSm80INS1_25CollectiveMainloopFwdSm80ILi8ELi1ELb0EN4cute5tupleIJNS5_1CILi128EEENS7_ILi32EEENS7_ILi256EEEEEELi256ENS_10bfloat16_tEfNS_4arch4Sm80ELb0ELb0ELb1ELb1ELb1ELb1ELb1ELb0EEENS1_21CollectiveEpilogueFwdINS6_IJS8_SA_S9_EEENS6_IJNS7_ILi1EEESI_SI_EEESC_SE_Li256ELb1ELb1ELb0ELb0EEENS1_19SingleTileSchedulerILb1ELb0ELb1ELi128EEEEEEEEEvNT_6ParamsE,"a",@progbits
	.sectionflags	@""
	.align	4
.nv.constant0._ZN7cutlass13device_kernelIN5flash19enable_sm80_to_sm89INS1_16FlashAttnFwdSm80INS1_25CollectiveMainloopFwdSm80ILi8ELi1ELb0EN4cute5tupleIJNS5_1CILi128EEENS7_ILi32EEENS7_ILi256EEEEEELi256ENS_10bfloat16_tEfNS_4arch4Sm80ELb0ELb0ELb1ELb1ELb1ELb1ELb1ELb0EEENS1_21CollectiveEpilogueFwdINS6_IJS8_SA_S9_EEENS6_IJNS7_ILi1EEESI_SI_EEESC_SE_Li256ELb1ELb1ELb0ELb0EEENS1_19SingleTileSchedulerILb1ELb0ELb1ELi128EEEEEEEEEvNT_6ParamsE:
	.zero		1400


//--------------------- .nv.constant0._ZN7cutlass13device_kernelIN5flash19enable_sm80_to_sm89INS1_16FlashAttnFwdSm80INS1_25CollectiveMainloopFwdSm80ILi8ELi1ELb1EN4cute5tupleIJNS5_1CILi128EEENS7_ILi48EEENS7_ILi256EEEEEELi256ENS_10bfloat16_tEfNS_4arch4Sm80ELb0ELb1ELb1ELb0ELb1ELb0ELb1ELb0EEENS1_21CollectiveEpilogueFwdINS6_IJS8_SA_S9_EEENS6_IJNS7_ILi1EEESI_SI_EEESC_SE_Li256ELb0ELb1ELb0ELb0EEENS1_19SingleTileSchedulerILb0ELb0ELb1ELi128EEEEEEEEEvNT_6ParamsE --------------------------
	.section	.nv.constant0._ZN7cutlass13device_kernelIN5flash19enable_sm80_to_sm89INS1_16FlashAttnFwdSm80INS1_25CollectiveMainloopFwdSm80ILi8ELi1ELb1EN4cute5tupleIJNS5_1CILi128EEENS7_ILi48EEENS7_ILi256EEEEEELi256ENS_10bfloat16_tEfNS_4arch4Sm80ELb0ELb1ELb1ELb0ELb1ELb0ELb1ELb0EEENS1_21CollectiveEpilogueFwdINS6_IJS8_SA_S9_EEENS6_IJNS7_ILi1EEESI_SI_EEESC_SE_Li256ELb0ELb1ELb0ELb0EEENS1_19SingleTileSchedulerILb0ELb0ELb1ELi128EEEEEEEEEvNT_6ParamsE,"a",@progbits
	.sectionflags	@""
	.align	4
.nv.constant0._ZN7cutlass13device_kernelIN5flash19enable_sm80_to_sm89INS1_16FlashAttnFwdSm80INS1_25CollectiveMainloopFwdSm80ILi8ELi1ELb1EN4cute5tupleIJNS5_1CILi128EEENS7_ILi48EEENS7_ILi256EEEEEELi256ENS_10bfloat16_tEfNS_4arch4Sm80ELb0ELb1ELb1ELb0ELb1ELb0ELb1ELb0EEENS1_21CollectiveEpilogueFwdINS6_IJS8_SA_S9_EEENS6_IJNS7_ILi1EEESI_SI_EEESC_SE_Li256ELb0ELb1ELb0ELb0EEENS1_19SingleTileSchedulerILb0ELb0ELb1ELi128EEEEEEEEEvNT_6ParamsE:
	.zero		1400


//--------------------- .nv.constant0._ZN7cutlass13device_kernelIN5flash19enable_sm80_to_sm89INS1_16FlashAttnFwdSm80INS1_25CollectiveMainloopFwdSm80ILi8ELi1ELb1EN4cute5tupleIJNS5_1CILi128EEENS7_ILi48EEENS7_ILi256EEEEEELi256ENS_10bfloat16_tEfNS_4arch4Sm80ELb0ELb1ELb1ELb1ELb1ELb0ELb1ELb0EEENS1_21CollectiveEpilogueFwdINS6_IJS8_SA_S9_EEENS6_IJNS7_ILi1EEESI_SI_EEESC_SE_Li256ELb1ELb1ELb0ELb0EEENS1_19SingleTileSchedulerILb1ELb0ELb1ELi128EEEEEEEEEvNT_6ParamsE --------------------------
	.section	.nv.constant0._ZN7cutlass13device_kernelIN5flash19enable_sm80_to_sm89INS1_16FlashAttnFwdSm80INS1_25CollectiveMainloopFwdSm80ILi8ELi1ELb1EN4cute5tupleIJNS5_1CILi128EEENS7_ILi48EEENS7_ILi256EEEEEELi256ENS_10bfloat16_tEfNS_4arch4Sm80ELb0ELb1ELb1ELb1ELb1ELb0ELb1ELb0EEENS1_21CollectiveEpilogueFwdINS6_IJS8_SA_S9_EEENS6_IJNS7_ILi1EEESI_SI_EEESC_SE_Li256ELb1ELb1ELb0ELb0EEENS1_19SingleTileSchedulerILb1ELb0ELb1ELi128EEEEEEEEEvNT_6ParamsE,"a",@progbits
	.sectionflags	@""
	.align	4
.nv.constant0._ZN7cutlass13device_kernelIN5flash19enable_sm80_to_sm89INS1_16FlashAttnFwdSm80INS1_25CollectiveMainloopFwdSm80ILi8ELi1ELb1EN4cute5tupleIJNS5_1CILi128EEENS7_ILi48EEENS7_ILi256EEEEEELi256ENS_10bfloat16_tEfNS_4arch4Sm80ELb0ELb1ELb1ELb1ELb1ELb0ELb1ELb0EEENS1_21CollectiveEpilogueFwdINS6_IJS8_SA_S9_EEENS6_IJNS7_ILi1EEESI_SI_EEESC_SE_Li256ELb1ELb1ELb0ELb0EEENS1_19SingleTileSchedulerILb1ELb0ELb1ELi128EEEEEEEEEvNT_6ParamsE:
	.zero		1400


//--------------------- .nv.constant0._ZN7cutlass13device_kernelIN5flash19enable_sm80_to_sm89INS1_16FlashAttnFwdSm80INS1_25CollectiveMainloopFwdSm80ILi8ELi1ELb0EN4cute5tupleIJNS5_1CILi128EEENS7_ILi32EEENS7_ILi256EEEEEELi256ENS_10bfloat16_tEfNS_4arch4Sm80ELb0ELb1ELb1ELb1ELb1ELb1ELb1ELb0EEENS1_21CollectiveEpilogueFwdINS6_IJS8_SA_S9_EEENS6_IJNS7_ILi1EEESI_SI_EEESC_SE_Li256ELb1ELb1ELb0ELb0EEENS1_19SingleTileSchedulerILb1ELb0ELb1ELi128EEEEEEEEEvNT_6ParamsE --------------------------
	.section	.nv.constant0._ZN7cutlass13device_kernelIN5flash19enable_sm80_to_sm89INS1_16FlashAttnFwdSm80INS1_25CollectiveMainloopFwdSm80ILi8ELi1ELb0EN4cute5tupleIJNS5_1CILi128EEENS7_ILi32EEENS7_ILi256EEEEEELi256ENS_10bfloat16_tEfNS_4arch4Sm80ELb0ELb1ELb1ELb1ELb1ELb1ELb1ELb0EEENS1_21CollectiveEpilogueFwdINS6_IJS8_SA_S9_EEENS6_IJNS7_ILi1EEESI_SI_EEESC_SE_Li256ELb1ELb1ELb0ELb0EEENS1_19SingleTileSchedulerILb1ELb0ELb1ELi128EEEEEEEEEvNT_6ParamsE,"a",@progbits
	.sectionflags	@""
	.align	4
.nv.constant0._ZN7cutlass13device_kernelIN5flash19enable_sm80_to_sm89INS1_16FlashAttnFwdSm80INS1_25CollectiveMainloopFwdSm80ILi8ELi1ELb0EN4cute5tupleIJNS5_1CILi128EEENS7_ILi32EEENS7_ILi256EEEEEELi256ENS_10bfloat16_tEfNS_4arch4Sm80ELb0ELb1ELb1ELb1ELb1ELb1ELb1ELb0EEENS1_21CollectiveEpilogueFwdINS6_IJS8_SA_S9_EEENS6_IJNS7_ILi1EEESI_SI_EEESC_SE_Li256ELb1ELb1ELb0ELb0EEENS1_19SingleTileSchedulerILb1ELb0ELb1ELi128EEEEEEEEEvNT_6ParamsE:
	.zero		1400


//--------------------- .nv.constant0._ZN7cutlass13device_kernelIN5flash19enable_sm80_to_sm89INS1_16FlashAttnFwdSm80INS1_25CollectiveMainloopFwdSm80ILi8ELi1ELb1EN4cute5tupleIJNS5_1CILi128EEENS7_ILi64EEENS7_ILi256EEEEEELi256ENS_10bfloat16_tEfNS_4arch4Sm80ELb1ELb0ELb1ELb0ELb1ELb0ELb1ELb0EEENS1_21CollectiveEpilogueFwdINS6_IJS8_SA_S9_EEENS6_IJNS7_ILi1EEESI_SI_EEESC_SE_Li256ELb0ELb1ELb0ELb0EEENS1_30DynamicPersistentTileSchedulerILi256ELi256ELb0ELb1ELb0EEEEEEEEEvNT_6ParamsE --------------------------
	.section	.nv.constant0._ZN7cutlass13device_kernelIN5flash19enable_sm80_to_sm89INS1_16FlashAttnFwdSm80INS1_25CollectiveMainloopFwdSm80ILi8ELi1ELb1EN4cute5tupleIJNS5_1CILi128EEENS7_ILi64EEENS7_ILi256EEEEEELi256ENS_10bfloat16_tEfNS_4arch4Sm80ELb1ELb0ELb1ELb0ELb1ELb0ELb1ELb0EEENS1_21CollectiveEpilogueFwdINS6_IJS8_SA_S9_EEENS6_IJNS7_ILi1EEESI_SI_EEESC_SE_Li256ELb0ELb1ELb0ELb0EEENS1_30DynamicPersistentTileSchedulerILi256ELi256ELb0ELb1ELb0EEEEEEEEEvNT_6ParamsE,"a",@progbits
	.sectionflags	@""
	.align	4
.nv.constant0._ZN7cutlass13device_kernelIN5flash19enable_sm80_to_sm89INS1_16FlashAttnFwdSm80INS1_25CollectiveMainloopFwdSm80ILi8ELi1ELb1EN4cute5tupleIJNS5_1CILi128EEENS7_ILi64EEENS7_ILi256EEEEEELi256ENS_10bfloat16_tEfNS_4arch4Sm80ELb1ELb0ELb1ELb0ELb1ELb0ELb1ELb0EEENS1_21CollectiveEpilogueFwdINS6_IJS8_SA_S9_EEENS6_IJNS7_ILi1EEESI_SI_EEESC_SE_Li256ELb0ELb1ELb0ELb0EEENS1_30DynamicPersistentTileSchedulerILi256ELi256ELb0ELb1ELb0EEEEEEEEEvNT_6ParamsE:
	.zero		1416


//--------------------- .nv.constant0._ZN7cutlass13device_kernelIN5flash19enable_sm80_to_sm89INS1_16FlashAttnFwdSm80INS1_25CollectiveMainloopFwdSm80ILi8ELi1ELb1EN4cute5tupleIJNS5_1CILi128EEENS7_ILi64EEENS7_ILi256EEEEEELi256ENS_10bfloat16_tEfNS_4arch4Sm80ELb1ELb0ELb1ELb1ELb1ELb0ELb1ELb0EEENS1_21CollectiveEpilogueFwdINS6_IJS8_SA_S9_EEENS6_IJNS7_ILi1EEESI_SI_EEESC_SE_Li256ELb1ELb1ELb0ELb0EEENS1_19SingleTileSchedulerILb1ELb0ELb1ELi128EEEEEEEEEvNT_6ParamsE --------------------------
	.section	.nv.constant0._ZN7cutlass13device_kernelIN5flash19enable_sm80_to_sm89INS1_16FlashAttnFwdSm80INS1_25CollectiveMainloopFwdSm80ILi8ELi1ELb1EN4cute5tupleIJNS5_1CILi128EEENS7_ILi64EEENS7_ILi256EEEEEELi256ENS_10bfloat16_tEfNS_4arch4Sm80ELb1ELb0ELb1ELb1ELb1ELb0ELb1ELb0EEENS1_21CollectiveEpilogueFwdINS6_IJS8_SA_S9_EEENS6_IJNS7_ILi1EEESI_SI_EEESC_SE_Li256ELb1ELb1ELb0ELb0EEENS1_19SingleTileSchedulerILb1ELb0ELb1ELi128EEEEEEEEEvNT_6ParamsE,"a",@progbits
	.sectionflags	@""
	.align	4
.nv.constant0._ZN7cutlass13device_kernelIN5flash19enable_sm80_to_sm89INS1_16FlashAttnFwdSm80INS1_25CollectiveMainloopFwdSm80ILi8ELi1ELb1EN4cute5tupleIJNS5_1CILi128EEENS7_ILi64EEENS7_ILi256EEEEEELi256ENS_10bfloat16_tEfNS_4arch4Sm80ELb1ELb0ELb1ELb1ELb1ELb0ELb1ELb0EEENS1_21CollectiveEpilogueFwdINS6_IJS8_SA_S9_EEENS6_IJNS7_ILi1EEESI_SI_EEESC_SE_Li256ELb1ELb1ELb0ELb0EEENS1_19SingleTileSchedulerILb1ELb0ELb1ELi128EEEEEEEEEvNT_6ParamsE:
	.zero		1400


//--------------------- .nv.constant0._ZN7cutlass13device_kernelIN5flash19enable_sm80_to_sm89INS1_16FlashAttnFwdSm80INS1_25CollectiveMainloopFwdSm80ILi8ELi1ELb0EN4cute5tupleIJNS5_1CILi128EEENS7_ILi32EEENS7_ILi256EEEEEELi256ENS_10bfloat16_tEfNS_4arch4Sm80ELb1ELb0ELb1ELb1ELb1ELb1ELb1ELb0EEENS1_21CollectiveEpilogueFwdINS6_IJS8_SA_S9_EEENS6_IJNS7_ILi1EEESI_SI_EEESC_SE_Li256ELb1ELb1ELb0ELb0EEENS1_19SingleTileSchedulerILb1ELb0ELb1ELi128EEEEEEEEEvNT_6ParamsE --------------------------
	.section	.nv.constant0._ZN7cutlass13device_kernelIN5flash19enable_sm80_to_sm89INS1_16FlashAttnFwdSm80INS1_25CollectiveMainloopFwdSm80ILi8ELi1ELb0EN4cute5tupleIJNS5_1CILi128EEENS7_ILi32EEENS7_ILi256EEEEEELi256ENS_10bfloat16_tEfNS_4arch4Sm80ELb1ELb0ELb1ELb1ELb1ELb1ELb1ELb0EEENS1_21CollectiveEpilogueFwdINS6_IJS8_SA_S9_EEENS6_IJNS7_ILi1EEESI_SI_EEESC_SE_Li256ELb1ELb1ELb0ELb0EEENS1_19SingleTileSchedulerILb1ELb0ELb1ELi128EEEEEEEEEvNT_6ParamsE,"a",@progbits
	.sectionflags	@""
	.align	4
.nv.constant0._ZN7cutlass13device_kernelIN5flash19enable_sm80_to_sm89INS1_16FlashAttnFwdSm80INS1_25CollectiveMainloopFwdSm80ILi8ELi1ELb0EN4cute5tupleIJNS5_1CILi128EEENS7_ILi32EEENS7_ILi256EEEEEELi256ENS_10bfloat16_tEfNS_4arch4Sm80ELb1ELb0ELb1ELb1ELb1ELb1ELb1ELb0EEENS1_21CollectiveEpilogueFwdINS6_IJS8_SA_S9_EEENS6_IJNS7_ILi1EEESI_SI_EEESC_SE_Li256ELb1ELb1ELb0ELb0EEENS1_19SingleTileSchedulerILb1ELb0ELb1ELi128EEEEEEEEEvNT_6ParamsE:
	.zero		1400


//--------------------- .nv.constant0._ZN7cutlass13device_kernelIN5flash19enable_sm80_to_sm89INS1_16FlashAttnFwdSm80INS1_25CollectiveMainloopFwdSm80ILi8ELi1ELb0EN4cute5tupleIJNS5_1CILi128EEENS7_ILi96EEENS7_ILi256EEEEEELi256ENS_10bfloat16_tEfNS_4arch4Sm80ELb0ELb0ELb1ELb0ELb1ELb0ELb1ELb0EEENS1_21CollectiveEpilogueFwdINS6_IJS8_SA_S9_EEENS6_IJNS7_ILi1EEESI_SI_EEESC_SE_Li256ELb0ELb1ELb0ELb0EEENS1_19SingleTileSchedulerILb0ELb0ELb1ELi128EEEEEEEEEvNT_6ParamsE --------------------------
	.section	.nv.constant0._ZN7cutlass13device_kernelIN5flash19enable_sm80_to_sm89INS1_16FlashAttnFwdSm80INS1_25CollectiveMainloopFwdSm80ILi8ELi1ELb0EN4cute5tupleIJNS5_1CILi128EEENS7_ILi96EEENS7_ILi256EEEEEELi256ENS_10bfloat16_tEfNS_4arch4Sm80ELb0ELb0ELb1ELb0ELb1ELb0ELb1ELb0EEENS1_21CollectiveEpilogueFwdINS6_IJS8_SA_S9_EEENS6_IJNS7_ILi1EEESI_SI_EEESC_SE_Li256ELb0ELb1ELb0ELb0EEENS1_19SingleTileSchedulerILb0ELb0ELb1ELi128EEEEEEEEEvNT_6ParamsE,"a",@progbits
	.sectionflags	@""
	.align	4
.nv.constant0._ZN7cutlass13device_kernelIN5flash19enable_sm80_to_sm89INS1_16FlashAttnFwdSm80INS1_25CollectiveMainloopFwdSm80ILi8ELi1ELb0EN4cute5tupleIJNS5_1CILi128EEENS7_ILi96EEENS7_ILi256EEEEEELi256ENS_10bfloat16_tEfNS_4arch4Sm80ELb0ELb0ELb1ELb0ELb1ELb0ELb1ELb0EEENS1_21CollectiveEpilogueFwdINS6_IJS8_SA_S9_EEENS6_IJNS7_ILi1EEESI_SI_EEESC_SE_Li256ELb0ELb1ELb0ELb0EEENS1_19SingleTileSchedulerILb0ELb0ELb1ELi128EEEEEEEEEvNT_6ParamsE:
	.zero		1400


//--------------------- .nv.constant0._ZN7cutlass13device_kernelIN5flash19enable_sm80_to_sm89INS1_16FlashAttnFwdSm80INS1_25CollectiveMainloopFwdSm80ILi8ELi1ELb0EN4cute5tupleIJNS5_1CILi128EEENS7_ILi96EEENS7_ILi256EEEEEELi256ENS_10bfloat16_tEfNS_4arch4Sm80ELb0ELb0ELb1ELb1ELb1ELb0ELb1ELb0EEENS1_21CollectiveEpilogueFwdINS6_IJS8_SA_S9_EEENS6_IJNS7_ILi1EEESI_SI_EEESC_SE_Li256ELb1ELb1ELb0ELb0EEENS1_19SingleTileSchedulerILb1ELb0ELb1ELi128EEEEEEEEEvNT_6ParamsE --------------------------
	.section	.nv.constant0._ZN7cutlass13device_kernelIN5flash19enable_sm80_to_sm89INS1_16FlashAttnFwdSm80INS1_25CollectiveMainloopFwdSm80ILi8ELi1ELb0EN4cute5tupleIJNS5_1CILi128EEENS7_ILi96EEENS7_ILi256EEEEEELi256ENS_10bfloat16_tEfNS_4arch4Sm80ELb0ELb0ELb1ELb1ELb1ELb0ELb1ELb0EEENS1_21CollectiveEpilogueFwdINS6_IJS8_SA_S9_EEENS6_IJNS7_ILi1EEESI_SI_EEESC_SE_Li256ELb1ELb1ELb0ELb0EEENS1_19SingleTileSchedulerILb1ELb0ELb1ELi128EEEEEEEEEvNT_6ParamsE,"a",@progbits
	.sectionflags	@""
	.align	4
.nv.constant0._ZN7cutlass13device_kernelIN5flash19enable_sm80_to_sm89INS1_16FlashAttnFwdSm80INS1_25CollectiveMainloopFwdSm80ILi8ELi1ELb0EN4cute5tupleIJNS5_1CILi128EEENS7_ILi96EEENS7_ILi256EEEEEELi256ENS_10bfloat16_tEfNS_4arch4Sm80ELb0ELb0ELb1ELb1ELb1ELb0ELb1ELb0EEENS1_21CollectiveEpilogueFwdINS6_IJS8_SA_S9_EEENS6_IJNS7_ILi1EEESI_SI_EEESC_SE_Li256ELb1ELb1ELb0ELb0EEENS1_19SingleTileSchedulerILb1ELb0ELb1ELi128EEEEEEEEEvNT_6ParamsE:
	.zero		1400


//--------------------- .nv.constant0._ZN7cutlass13device_kernelIN5flash19enable_sm80_to_sm89INS1_16FlashAttnFwdSm80INS1_25CollectiveMainloopFwdSm80ILi8ELi1ELb0EN4cute5tupleIJNS5_1CILi128EEENS7_ILi48EEENS7_ILi256EEEEEELi256ENS_10bfloat16_tEfNS_4arch4Sm80ELb0ELb0ELb1ELb1ELb1ELb1ELb1ELb0EEENS1_21CollectiveEpilogueFwdINS6_IJS8_SA_S9_EEENS6_IJNS7_ILi1EEESI_SI_EEESC_SE_Li256ELb1ELb1ELb0ELb0EEENS1_19SingleTileSchedulerILb1ELb0ELb1ELi128EEEEEEEEEvNT_6ParamsE --------------------------
	.section	.nv.constant0._ZN7cutlass13device_kernelIN5flash19enable_sm80_to_sm89INS1_16FlashAttnFwdSm80INS1_25CollectiveMainloopFwdSm80ILi8ELi1ELb0EN4cute5tupleIJNS5_1CILi128EEENS7_ILi48EEENS7_ILi256EEEEEELi256ENS_10bfloat16_tEfNS_4arch4Sm80ELb0ELb0ELb1ELb1ELb1ELb1ELb1ELb0EEENS1_21CollectiveEpilogueFwdINS6_IJS8_SA_S9_EEENS6_IJNS7_ILi1EEESI_SI_EEESC_SE_Li256ELb1ELb1ELb0ELb0EEENS1_19SingleTileSchedulerILb1ELb0ELb1ELi128EEEEEEEEEvNT_6ParamsE,"a",@progbits
	.sectionflags	@""
	.align	4
.nv.constant0._ZN7cutlass13device_kernelIN5flash19enable_sm80_to_sm89INS1_16FlashAttnFwdSm80INS1_25CollectiveMainloopFwdSm80ILi8ELi1ELb0EN4cute5tupleIJNS5_1CILi128EEENS7_ILi48EEENS7_ILi256EEEEEELi256ENS_10bfloat16_tEfNS_4arch4Sm80ELb0ELb0ELb1ELb1ELb1ELb1ELb1ELb0EEENS1_21CollectiveEpilogueFwdINS6_IJS8_SA_S9_EEENS6_IJNS7_ILi1EEESI_SI_EEESC_SE_Li256ELb1ELb1ELb0ELb0EEENS1_19SingleTileSchedulerILb1ELb0ELb1ELi128EEEEEEEEEvNT_6ParamsE:
	.zero		1400


//--------------------- .nv.constant0._ZN7cutlass13device_kernelIN5flash19enable_sm80_to_sm89INS1_16FlashAttnFwdSm80INS1_25CollectiveMainloopFwdSm80ILi8ELi1ELb0EN4cute5tupleIJNS5_1CILi128EEENS7_ILi64EEENS7_ILi256EEEEEELi256ENS_10bfloat16_tEfNS_4arch4Sm80ELb0ELb1ELb1ELb0ELb1ELb0ELb1ELb0EEENS1_21CollectiveEpilogueFwdINS6_IJS8_SA_S9_EEENS6_IJNS7_ILi1EEESI_SI_EEESC_SE_Li256ELb0ELb1ELb0ELb0EEENS1_19SingleTileSchedulerILb0ELb0ELb1ELi128EEEEEEEEEvNT_6ParamsE --------------------------
	.section	.nv.constant0._ZN7cutlass13device_kernelIN5flash19enable_sm80_to_sm89INS1_16FlashAttnFwdSm80INS1_25CollectiveMainloopFwdSm80ILi8ELi1ELb0EN4cute5tupleIJNS5_1CILi128EEENS7_ILi64EEENS7_ILi256EEEEEELi256ENS_10bfloat16_tEfNS_4arch4Sm80ELb0ELb1ELb1ELb0ELb1ELb0ELb1ELb0EEENS1_21CollectiveEpilogueFwdINS6_IJS8_SA_S9_EEENS6_IJNS7_ILi1EEESI_SI_EEESC_SE_Li256ELb0ELb1ELb0ELb0EEENS1_19SingleTileSchedulerILb0ELb0ELb1ELi128EEEEEEEEEvNT_6ParamsE,"a",@progbits
	.sectionflags	@""
	.align	4
.nv.constant0._ZN7cutlass13device_kernelIN5flash19enable_sm80_to_sm89INS1_16FlashAttnFwdSm80INS1_25CollectiveMainloopFwdSm80ILi8ELi1ELb0EN4cute5tupleIJNS5_1CILi128EEENS7_ILi64EEENS7_ILi256EEEEEELi256ENS_10bfloat16_tEfNS_4arch4Sm80ELb0ELb1ELb1ELb0ELb1ELb0ELb1ELb0EEENS1_21CollectiveEpilogueFwdINS6_IJS8_SA_S9_EEENS6_IJNS7_ILi1EEESI_SI_EEESC_SE_Li256ELb0ELb1ELb0ELb0EEENS1_19SingleTileSchedulerILb0ELb0ELb1ELi128EEEEEEEEEvNT_6ParamsE:
	.zero		1400


//--------------------- .nv.constant0._ZN7cutlass13device_kernelIN5flash19enable_sm80_to_sm89INS1_16FlashAttnFwdSm80INS1_25CollectiveMainloopFwdSm80ILi8ELi1ELb0EN4cute5tupleIJNS5_1CILi128EEENS7_ILi64EEENS7_ILi256EEEEEELi256ENS_10bfloat16_tEfNS_4arch4Sm80ELb0ELb1ELb1ELb1ELb1ELb0ELb1ELb0EEENS1_21CollectiveEpilogueFwdINS6_IJS8_SA_S9_EEENS6_IJNS7_ILi1EEESI_SI_EEESC_SE_Li256ELb1ELb1ELb0ELb0EEENS1_19SingleTileSchedulerILb1ELb0ELb1ELi128EEEEEEEEEvNT_6ParamsE --------------------------
	.section	.nv.constant0._ZN7cutlass13device_kernelIN5flash19enable_sm80_to_sm89INS1_16FlashAttnFwdSm80INS1_25CollectiveMainloopFwdSm80ILi8ELi1ELb0EN4cute5tupleIJNS5_1CILi128EEENS7_ILi64EEENS7_ILi256EEEEEELi256ENS_10bfloat16_tEfNS_4arch4Sm80ELb0ELb1ELb1ELb1ELb1ELb0ELb1ELb0EEENS1_21CollectiveEpilogueFwdINS6_IJS8_SA_S9_EEENS6_IJNS7_ILi1EEESI_SI_EEESC_SE_Li256ELb1ELb1ELb0ELb0EEENS1_19SingleTileSchedulerILb1ELb0ELb1ELi128EEEEEEEEEvNT_6ParamsE,"a",@progbits
	.sectionflags	@""
	.align	4
.nv.constant0._ZN7cutlass13device_kernelIN5flash19enable_sm80_to_sm89INS1_16FlashAttnFwdSm80INS1_25CollectiveMainloopFwdSm80ILi8ELi1ELb0EN4cute5tupleIJNS5_1CILi128EEENS7_ILi64EEENS7_ILi256EEEEEELi256ENS_10bfloat16_tEfNS_4arch4Sm80ELb0ELb1ELb1ELb1ELb1ELb0ELb1ELb0EEENS1_21CollectiveEpilogueFwdINS6_IJS8_SA_S9_EEENS6_IJNS7_ILi1EEESI_SI_EEESC_SE_Li256ELb1ELb1ELb0ELb0EEENS1_19SingleTileSchedulerILb1ELb0ELb1ELi128EEEEEEEEEvNT_6ParamsE:
	.zero		1400


//--------------------- .nv.constant0._ZN7cutlass13device_kernelIN5flash19enable_sm80_to_sm89INS1_16FlashAttnFwdSm80INS1_25CollectiveMainloopFwdSm80ILi8ELi1ELb0EN4cute5tupleIJNS5_1CILi128EEENS7_ILi48EEENS7_ILi256EEEEEELi256ENS_10bfloat16_tEfNS_4arch4Sm80ELb0ELb1ELb1ELb1ELb1ELb1ELb1ELb0EEENS1_21CollectiveEpilogueFwdINS6_IJS8_SA_S9_EEENS6_IJNS7_ILi1EEESI_SI_EEESC_SE_Li256ELb1ELb1ELb0ELb0EEENS1_19SingleTileSchedulerILb1ELb0ELb1ELi128EEEEEEEEEvNT_6ParamsE --------------------------
	.section	.nv.constant0._ZN7cutlass13device_kernelIN5flash19enable_sm80_to_sm89INS1_16FlashAttnFwdSm80INS1_25CollectiveMainloopFwdSm80ILi8ELi1ELb0EN4cute5tupleIJNS5_1CILi128EEENS7_ILi48EEENS7_ILi256EEEEEELi256ENS_10bfloat16_tEfNS_4arch4Sm80ELb0ELb1ELb1ELb1ELb1ELb1ELb1ELb0EEENS1_21CollectiveEpilogueFwdINS6_IJS8_SA_S9_EEENS6_IJNS7_ILi1EEESI_SI_EEESC_SE_Li256ELb1ELb1ELb0ELb0EEENS1_19SingleTileSchedulerILb1ELb0ELb1ELi128EEEEEEEEEvNT_6ParamsE,"a",@progbits
	.sectionflags	@""
	.align	4
.nv.constant0._ZN7cutlass13device_kernelIN5flash19enable_sm80_to_sm89INS1_16FlashAttnFwdSm80INS1_25CollectiveMainloopFwdSm80ILi8ELi1ELb0EN4cute5tupleIJNS5_1CILi128EEENS7_ILi48EEENS7_ILi256EEEEEELi256ENS_10bfloat16_tEfNS_4arch4Sm80ELb0ELb1ELb1ELb1ELb1ELb1ELb1ELb0EEENS1_21CollectiveEpilogueFwdINS6_IJS8_SA_S9_EEENS6_IJNS7_ILi1EEESI_SI_EEESC_SE_Li256ELb1ELb1ELb0ELb0EEENS1_19SingleTileSchedulerILb1ELb0ELb1ELi128EEEEEEEEEvNT_6ParamsE:
	.zero		1400


//--------------------- .nv.constant0._ZN7cutlass13device_kernelIN5flash19enable_sm80_to_sm89INS1_16FlashAttnFwdSm80INS1_25CollectiveMainloopFwdSm80ILi8ELi1ELb0EN4cute5tupleIJNS5_1CILi128EEENS7_ILi96EEENS7_ILi256EEEEEELi256ENS_10bfloat16_tEfNS_4arch4Sm80ELb1ELb0ELb1ELb0ELb1ELb0ELb1ELb0EEENS1_21CollectiveEpilogueFwdINS6_IJS8_SA_S9_EEENS6_IJNS7_ILi1EEESI_SI_EEESC_SE_Li256ELb0ELb1ELb0ELb0EEENS1_30DynamicPersistentTileSchedulerILi256ELi256ELb0ELb1ELb0EEEEEEEEEvNT_6ParamsE --------------------------
	.section	.nv.constant0._ZN7cutlass13device_kernelIN5flash19enable_sm80_to_sm89INS1_16FlashAttnFwdSm80INS1_25CollectiveMainloopFwdSm80ILi8ELi1ELb0EN4cute5tupleIJNS5_1CILi128EEENS7_ILi96EEENS7_ILi256EEEEEELi256ENS_10bfloat16_tEfNS_4arch4Sm80ELb1ELb0ELb1ELb0ELb1ELb0ELb1ELb0EEENS1_21CollectiveEpilogueFwdINS6_IJS8_SA_S9_EEENS6_IJNS7_ILi1EEESI_SI_EEESC_SE_Li256ELb0ELb1ELb0ELb0EEENS1_30DynamicPersistentTileSchedulerILi256ELi256ELb0ELb1ELb0EEEEEEEEEvNT_6ParamsE,"a",@progbits
	.sectionflags	@""
	.align	4
.nv.constant0._ZN7cutlass13device_kernelIN5flash19enable_sm80_to_sm89INS1_16FlashAttnFwdSm80INS1_25CollectiveMainloopFwdSm80ILi8ELi1ELb0EN4cute5tupleIJNS5_1CILi128EEENS7_ILi96EEENS7_ILi256EEEEEELi256ENS_10bfloat16_tEfNS_4arch4Sm80ELb1ELb0ELb1ELb0ELb1ELb0ELb1ELb0EEENS1_21CollectiveEpilogueFwdINS6_IJS8_SA_S9_EEENS6_IJNS7_ILi1EEESI_SI_EEESC_SE_Li256ELb0ELb1ELb0ELb0EEENS1_30DynamicPersistentTileSchedulerILi256ELi256ELb0ELb1ELb0EEEEEEEEEvNT_6ParamsE:
	.zero		1416


//--------------------- .nv.constant0._ZN7cutlass13device_kernelIN5flash19enable_sm80_to_sm89INS1_16FlashAttnFwdSm80INS1_25CollectiveMainloopFwdSm80ILi8ELi1ELb0EN4cute5tupleIJNS5_1CILi128EEENS7_ILi96EEENS7_ILi256EEEEEELi256ENS_10bfloat16_tEfNS_4arch4Sm80ELb1ELb0ELb1ELb1ELb1ELb0ELb1ELb0EEENS1_21CollectiveEpilogueFwdINS6_IJS8_SA_S9_EEENS6_IJNS7_ILi1EEESI_SI_EEESC_SE_Li256ELb1ELb1ELb0ELb0EEENS1_19SingleTileSchedulerILb1ELb0ELb1ELi128EEEEEEEEEvNT_6ParamsE --------------------------
	.section	.nv.constant0._ZN7cutlass13device_kernelIN5flash19enable_sm80_to_sm89INS1_16FlashAttnFwdSm80INS1_25CollectiveMainloopFwdSm80ILi8ELi1ELb0EN4cute5tupleIJNS5_1CILi128EEENS7_ILi96EEENS7_ILi256EEEEEELi256ENS_10bfloat16_tEfNS_4arch4Sm80ELb1ELb0ELb1ELb1ELb1ELb0ELb1ELb0EEENS1_21CollectiveEpilogueFwdINS6_IJS8_SA_S9_EEENS6_IJNS7_ILi1EEESI_SI_EEESC_SE_Li256ELb1ELb1ELb0ELb0EEENS1_19SingleTileSchedulerILb1ELb0ELb1ELi128EEEEEEEEEvNT_6ParamsE,"a",@progbits
	.sectionflags	@""
	.align	4
.nv.constant0._ZN7cutlass13device_kernelIN5flash19enable_sm80_to_sm89INS1_16FlashAttnFwdSm80INS1_25CollectiveMainloopFwdSm80ILi8ELi1ELb0EN4cute5tupleIJNS5_1CILi128EEENS7_ILi96EEENS7_ILi256EEEEEELi256ENS_10bfloat16_tEfNS_4arch4Sm80ELb1ELb0ELb1ELb1ELb1ELb0ELb1ELb0EEENS1_21CollectiveEpilogueFwdINS6_IJS8_SA_S9_EEENS6_IJNS7_ILi1EEESI_SI_EEESC_SE_Li256ELb1ELb1ELb0ELb0EEENS1_19SingleTileSchedulerILb1ELb0ELb1ELi128EEEEEEEEEvNT_6ParamsE:
	.zero		1400


//--------------------- .nv.constant0._ZN7cutlass13device_kernelIN5flash19enable_sm80_to_sm89INS1_16FlashAttnFwdSm80INS1_25CollectiveMainloopFwdSm80ILi8ELi1ELb0EN4cute5tupleIJNS5_1CILi128EEENS7_ILi48EEENS7_ILi256EEEEEELi256ENS_10bfloat16_tEfNS_4arch4Sm80ELb1ELb0ELb1ELb1ELb1ELb1ELb1ELb0EEENS1_21CollectiveEpilogueFwdINS6_IJS8_SA_S9_EEENS6_IJNS7_ILi1EEESI_SI_EEESC_SE_Li256ELb1ELb1ELb0ELb0EEENS1_19SingleTileSchedulerILb1ELb0ELb1ELi128EEEEEEEEEvNT_6ParamsE --------------------------
	.section	.nv.constant0._ZN7cutlass13device_kernelIN5flash19enable_sm80_to_sm89INS1_16FlashAttnFwdSm80INS1_25CollectiveMainloopFwdSm80ILi8ELi1ELb0EN4cute5tupleIJNS5_1CILi128EEENS7_ILi48EEENS7_ILi256EEEEEELi256ENS_10bfloat16_tEfNS_4arch4Sm80ELb1ELb0ELb1ELb1ELb1ELb1ELb1ELb0EEENS1_21CollectiveEpilogueFwdINS6_IJS8_SA_S9_EEENS6_IJNS7_ILi1EEESI_SI_EEESC_SE_Li256ELb1ELb1ELb0ELb0EEENS1_19SingleTileSchedulerILb1ELb0ELb1ELi128EEEEEEEEEvNT_6ParamsE,"a",@progbits
	.sectionflags	@""
	.align	4
.nv.constant0._ZN7cutlass13device_kernelIN5flash19enable_sm80_to_sm89INS1_16FlashAttnFwdSm80INS1_25CollectiveMainloopFwdSm80ILi8ELi1ELb0EN4cute5tupleIJNS5_1CILi128EEENS7_ILi48EEENS7_ILi256EEEEEELi256ENS_10bfloat16_tEfNS_4arch4Sm80ELb1ELb0ELb1ELb1ELb1ELb1ELb1ELb0EEENS1_21CollectiveEpilogueFwdINS6_IJS8_SA_S9_EEENS6_IJNS7_ILi1EEESI_SI_EEESC_SE_Li256ELb1ELb1ELb0ELb0EEENS1_19SingleTileSchedulerILb1ELb0ELb1ELi128EEEEEEEEEvNT_6ParamsE:
	.zero		1400


//--------------------- .nv.constant0._ZN7cutlass13device_kernelIN5flash19enable_sm80_to_sm89INS1_16FlashAttnFwdSm80INS1_25CollectiveMainloopFwdSm80ILi8ELi1ELb1EN4cute5tupleIJNS5_1CILi128EEENS7_ILi64EEENS7_ILi256EEEEEELi256ENS_10bfloat16_tEfNS_4arch4Sm80ELb0ELb0ELb0ELb0ELb1ELb0ELb1ELb0EEENS1_21CollectiveEpilogueFwdINS6_IJS8_SA_S9_EEENS6_IJNS7_ILi1EEESI_SI_EEESC_SE_Li256ELb0ELb1ELb0ELb0EEENS1_19SingleTileSchedulerILb0ELb0ELb1ELi128EEEEEEEEEvNT_6ParamsE --------------------------
	.section	.nv.constant0._ZN7cutlass13device_kernelIN5flash19enable_sm80_to_sm89INS1_16FlashAttnFwdSm80INS1_25CollectiveMainloopFwdSm80ILi8ELi1ELb1EN4cute5tupleIJNS5_1CILi128EEENS7_ILi64EEENS7_ILi256EEEEEELi256ENS_10bfloat16_tEfNS_4arch4Sm80ELb0ELb0ELb0ELb0ELb1ELb0ELb1ELb0EEENS1_21CollectiveEpilogueFwdINS6_IJS8_SA_S9_EEENS6_IJNS7_ILi1EEESI_SI_EEESC_SE_Li256ELb0ELb1ELb0ELb0EEENS1_19SingleTileSchedulerILb0ELb0ELb1ELi128EEEEEEEEEvNT_6ParamsE,"a",@progbits
	.sectionflags	@""
	.align	4
.nv.constant0._ZN7cutlass13device_kernelIN5flash19enable_sm80_to_sm89INS1_16FlashAttnFwdSm80INS1_25CollectiveMainloopFwdSm80ILi8ELi1ELb1EN4cute5tupleIJNS5_1CILi128EEENS7_ILi64EEENS7_ILi256EEEEEELi256ENS_10bfloat16_tEfNS_4arch4Sm80ELb0ELb0ELb0ELb0ELb1ELb0ELb1ELb0EEENS1_21CollectiveEpilogueFwdINS6_IJS8_SA_S9_EEENS6_IJNS7_ILi1EEESI_SI_EEESC_SE_Li256ELb0ELb1ELb0ELb0EEENS1_19SingleTileSchedulerILb0ELb0ELb1ELi128EEEEEEEEEvNT_6ParamsE:
	.zero		1400


//--------------------- .nv.constant0._ZN7cutlass13device_kernelIN5flash19enable_sm80_to_sm89INS1_16FlashAttnFwdSm80INS1_25CollectiveMainloopFwdSm80ILi8ELi1ELb1EN4cute5tupleIJNS5_1CILi128EEENS7_ILi64EEENS7_ILi256EEEEEELi256ENS_10bfloat16_tEfNS_4arch4Sm80ELb0ELb0ELb0ELb1ELb1ELb0ELb1ELb0EEENS1_21CollectiveEpilogueFwdINS6_IJS8_SA_S9_EEENS6_IJNS7_ILi1EEESI_SI_EEESC_SE_Li256ELb1ELb1ELb0ELb0EEENS1_19SingleTileSchedulerILb1ELb0ELb1ELi128EEEEEEEEEvNT_6ParamsE --------------------------
	.section	.nv.constant0._ZN7cutlass13device_kernelIN5flash19enable_sm80_to_sm89INS1_16FlashAttnFwdSm80INS1_25CollectiveMainloopFwdSm80ILi8ELi1ELb1EN4cute5tupleIJNS5_1CILi128EEENS7_ILi64EEENS7_ILi256EEEEEELi256ENS_10bfloat16_tEfNS_4arch4Sm80ELb0ELb0ELb0ELb1ELb1ELb0ELb1ELb0EEENS1_21CollectiveEpilogueFwdINS6_IJS8_SA_S9_EEENS6_IJNS7_ILi1EEESI_SI_EEESC_SE_Li256ELb1ELb1ELb0ELb0EEENS1_19SingleTileSchedulerILb1ELb0ELb1ELi128EEEEEEEEEvNT_6ParamsE,"a",@progbits
	.sectionflags	@""
	.align	4
.nv.constant0._ZN7cutlass13device_kernelIN5flash19enable_sm80_to_sm89INS1_16FlashAttnFwdSm80INS1_25CollectiveMainloopFwdSm80ILi8ELi1ELb1EN4cute5tupleIJNS5_1CILi128EEENS7_ILi64EEENS7_ILi256EEEEEELi256ENS_10bfloat16_tEfNS_4arch4Sm80ELb0ELb0ELb0ELb1ELb1ELb0ELb1ELb0EEENS1_21CollectiveEpilogueFwdINS6_IJS8_SA_S9_EEENS6_IJNS7_ILi1EEESI_SI_EEESC_SE_Li256ELb1ELb1ELb0ELb0EEENS1_19SingleTileSchedulerILb1ELb0ELb1ELi128EEEEEEEEEvNT_6ParamsE:
	.zero		1400


//--------------------- .nv.constant0._ZN7cutlass13device_kernelIN5flash19enable_sm80_to_sm89INS1_16FlashAttnFwdSm80INS1_25CollectiveMainloopFwdSm80ILi8ELi1ELb0EN4cute5tupleIJNS5_1CILi128EEENS7_ILi32EEENS7_ILi256EEEEEELi256ENS_10bfloat16_tEfNS_4arch4Sm80ELb0ELb0ELb0ELb1ELb1ELb1ELb1ELb0EEENS1_21CollectiveEpilogueFwdINS6_IJS8_SA_S9_EEENS6_IJNS7_ILi1EEESI_SI_EEESC_SE_Li256ELb1ELb1ELb0ELb0EEENS1_19SingleTileSchedulerILb1ELb0ELb1ELi128EEEEEEEEEvNT_6ParamsE --------------------------
	.section	.nv.constant0._ZN7cutlass13device_kernelIN5flash19enable_sm80_to_sm89INS1_16FlashAttnFwdSm80INS1_25CollectiveMainloopFwdSm80ILi8ELi1ELb0EN4cute5tupleIJNS5_1CILi128EEENS7_ILi32EEENS7_ILi256EEEEEELi256ENS_10bfloat16_tEfNS_4arch4Sm80ELb0ELb0ELb0ELb1ELb1ELb1ELb1ELb0EEENS1_21CollectiveEpilogueFwdINS6_IJS8_SA_S9_EEENS6_IJNS7_ILi1EEESI_SI_EEESC_SE_Li256ELb1ELb1ELb0ELb0EEENS1_19SingleTileSchedulerILb1ELb0ELb1ELi128EEEEEEEEEvNT_6ParamsE,"a",@progbits
	.sectionflags	@""
	.align	4
.nv.constant0._ZN7cutlass13device_kernelIN5flash19enable_sm80_to_sm89INS1_16FlashAttnFwdSm80INS1_25CollectiveMainloopFwdSm80ILi8ELi1ELb0EN4cute5tupleIJNS5_1CILi128EEENS7_ILi32EEENS7_ILi256EEEEEELi256ENS_10bfloat16_tEfNS_4arch4Sm80ELb0ELb0ELb0ELb1ELb1ELb1ELb1ELb0EEENS1_21CollectiveEpilogueFwdINS6_IJS8_SA_S9_EEENS6_IJNS7_ILi1EEESI_SI_EEESC_SE_Li256ELb1ELb1ELb0ELb0EEENS1_19SingleTileSchedulerILb1ELb0ELb1ELi128EEEEEEEEEvNT_6ParamsE:
	.zero		1400


//--------------------- .nv.constant0._ZN7cutlass13device_kernelIN5flash19enable_sm80_to_sm89INS1_16FlashAttnFwdSm80INS1_25CollectiveMainloopFwdSm80ILi8ELi1ELb1EN4cute5tupleIJNS5_1CILi128EEENS7_ILi48EEENS7_ILi256EEEEEELi256ENS_10bfloat16_tEfNS_4arch4Sm80ELb0ELb1ELb0ELb0ELb1ELb0ELb1ELb0EEENS1_21CollectiveEpilogueFwdINS6_IJS8_SA_S9_EEENS6_IJNS7_ILi1EEESI_SI_EEESC_SE_Li256ELb0ELb1ELb0ELb0EEENS1_19SingleTileSchedulerILb0ELb0ELb1ELi128EEEEEEEEEvNT_6ParamsE --------------------------
	.section	.nv.constant0._ZN7cutlass13device_kernelIN5flash19enable_sm80_to_sm89INS1_16FlashAttnFwdSm80INS1_25CollectiveMainloopFwdSm80ILi8ELi1ELb1EN4cute5tupleIJNS5_1CILi128EEENS7_ILi48EEENS7_ILi256EEEEEELi256ENS_10bfloat16_tEfNS_4arch4Sm80ELb0ELb1ELb0ELb0ELb1ELb0ELb1ELb0EEENS1_21CollectiveEpilogueFwdINS6_IJS8_SA_S9_EEENS6_IJNS7_ILi1EEESI_SI_EEESC_SE_Li256ELb0ELb1ELb0ELb0EEENS1_19SingleTileSchedulerILb0ELb0ELb1ELi128EEEEEEEEEvNT_6ParamsE,"a",@progbits
	.sectionflags	@""
	.align	4
.nv.constant0._ZN7cutlass13device_kernelIN5flash19enable_sm80_to_sm89INS1_16FlashAttnFwdSm80INS1_25CollectiveMainloopFwdSm80ILi8ELi1ELb1EN4cute5tupleIJNS5_1CILi128EEENS7_ILi48EEENS7_ILi256EEEEEELi256ENS_10bfloat16_tEfNS_4arch4Sm80ELb0ELb1ELb0ELb0ELb1ELb0ELb1ELb0EEENS1_21CollectiveEpilogueFwdINS6_IJS8_SA_S9_EEENS6_IJNS7_ILi1EEESI_SI_EEESC_SE_Li256ELb0ELb1ELb0ELb0EEENS1_19SingleTileSchedulerILb0ELb0ELb1ELi128EEEEEEEEEvNT_6ParamsE:
	.zero		1400


//--------------------- .nv.constant0._ZN7cutlass13device_kernelIN5flash19enable_sm80_to_sm89INS1_16FlashAttnFwdSm80INS1_25CollectiveMainloopFwdSm80ILi8ELi1ELb1EN4cute5tupleIJNS5_1CILi128EEENS7_ILi48EEENS7_ILi256EEEEEELi256ENS_10bfloat16_tEfNS_4arch4Sm80ELb0ELb1ELb0ELb1ELb1ELb0ELb1ELb0EEENS1_21CollectiveEpilogueFwdINS6_IJS8_SA_S9_EEENS6_IJNS7_ILi1EEESI_SI_EEESC_SE_Li256ELb1ELb1ELb0ELb0EEENS1_19SingleTileSchedulerILb1ELb0ELb1ELi128EEEEEEEEEvNT_6ParamsE --------------------------
	.section	.nv.constant0._ZN7cutlass13device_kernelIN5flash19enable_sm80_to_sm89INS1_16FlashAttnFwdSm80INS1_25CollectiveMainloopFwdSm80ILi8ELi1ELb1EN4cute5tupleIJNS5_1CILi128EEENS7_ILi48EEENS7_ILi256EEEEEELi256ENS_10bfloat16_tEfNS_4arch4Sm80ELb0ELb1ELb0ELb1ELb1ELb0ELb1ELb0EEENS1_21CollectiveEpilogueFwdINS6_IJS8_SA_S9_EEENS6_IJNS7_ILi1EEESI_SI_EEESC_SE_Li256ELb1ELb1ELb0ELb0EEENS1_19SingleTileSchedulerILb1ELb0ELb1ELi128EEEEEEEEEvNT_6ParamsE,"a",@progbits
	.sectionflags	@""
	.align	4
.nv.constant0._ZN7cutlass13device_kernelIN5flash19enable_sm80_to_sm89INS1_16FlashAttnFwdSm80INS1_25CollectiveMainloopFwdSm80ILi8ELi1ELb1EN4cute5tupleIJNS5_1CILi128EEENS7_ILi48EEENS7_ILi256EEEEEELi256ENS_10bfloat16_tEfNS_4arch4Sm80ELb0ELb1ELb0ELb1ELb1ELb0ELb1ELb0EEENS1_21CollectiveEpilogueFwdINS6_IJS8_SA_S9_EEENS6_IJNS7_ILi1EEESI_SI_EEESC_SE_Li256ELb1ELb1ELb0ELb0EEENS1_19SingleTileSchedulerILb1ELb0ELb1ELi128EEEEEEEEEvNT_6ParamsE:
	.zero		1400


//--------------------- .nv.constant0._ZN7cutlass13device_kernelIN5flash19enable_sm80_to_sm89INS1_16FlashAttnFwdSm80INS1_25CollectiveMainloopFwdSm80ILi8ELi1ELb0EN4cute5tupleIJNS5_1CILi128EEENS7_ILi32EEENS7_ILi256EEEEEELi256ENS_10bfloat16_tEfNS_4arch4Sm80ELb0ELb1ELb0ELb1ELb1ELb1ELb1ELb0EEENS1_21CollectiveEpilogueFwdINS6_IJS8_SA_S9_EEENS6_IJNS7_ILi1EEESI_SI_EEESC_SE_Li256ELb1ELb1ELb0ELb0EEENS1_19SingleTileSchedulerILb1ELb0ELb1ELi128EEEEEEEEEvNT_6ParamsE --------------------------
	.section	.nv.constant0._ZN7cutlass13device_kernelIN5flash19enable_sm80_to_sm89INS1_16FlashAttnFwdSm80INS1_25CollectiveMainloopFwdSm80ILi8ELi1ELb0EN4cute5tupleIJNS5_1CILi128EEENS7_ILi32EEENS7_ILi256EEEEEELi256ENS_10bfloat16_tEfNS_4arch4Sm80ELb0ELb1ELb0ELb1ELb1ELb1ELb1ELb0EEENS1_21CollectiveEpilogueFwdINS6_IJS8_SA_S9_EEENS6_IJNS7_ILi1EEESI_SI_EEESC_SE_Li256ELb1ELb1ELb0ELb0EEENS1_19SingleTileSchedulerILb1ELb0ELb1ELi128EEEEEEEEEvNT_6ParamsE,"a",@progbits
	.sectionflags	@""
	.align	4
.nv.constant0._ZN7cutlass13device_kernelIN5flash19enable_sm80_to_sm89INS1_16FlashAttnFwdSm80INS1_25CollectiveMainloopFwdSm80ILi8ELi1ELb0EN4cute5tupleIJNS5_1CILi128EEENS7_ILi32EEENS7_ILi256EEEEEELi256ENS_10bfloat16_tEfNS_4arch4Sm80ELb0ELb1ELb0ELb1ELb1ELb1ELb1ELb0EEENS1_21CollectiveEpilogueFwdINS6_IJS8_SA_S9_EEENS6_IJNS7_ILi1EEESI_SI_EEESC_SE_Li256ELb1ELb1ELb0ELb0EEENS1_19SingleTileSchedulerILb1ELb0ELb1ELi128EEEEEEEEEvNT_6ParamsE:
	.zero		1400


//--------------------- .nv.constant0._ZN7cutlass13device_kernelIN5flash19enable_sm80_to_sm89INS1_16FlashAttnFwdSm80INS1_25CollectiveMainloopFwdSm80ILi8ELi1ELb1EN4cute5tupleIJNS5_1CILi128EEENS7_ILi64EEENS7_ILi256EEEEEELi256ENS_10bfloat16_tEfNS_4arch4Sm80ELb1ELb0ELb0ELb0ELb1ELb0ELb1ELb0EEENS1_21CollectiveEpilogueFwdINS6_IJS8_SA_S9_EEENS6_IJNS7_ILi1EEESI_SI_EEESC_SE_Li256ELb0ELb1ELb0ELb0EEENS1_30DynamicPersistentTileSchedulerILi256ELi256ELb0ELb1ELb0EEEEEEEEEvNT_6ParamsE --------------------------
	.section	.nv.constant0._ZN7cutlass13device_kernelIN5flash19enable_sm80_to_sm89INS1_16FlashAttnFwdSm80INS1_25CollectiveMainloopFwdSm80ILi8ELi1ELb1EN4cute5tupleIJNS5_1CILi128EEENS7_ILi64EEENS7_ILi256EEEEEELi256ENS_10bfloat16_tEfNS_4arch4Sm80ELb1ELb0ELb0ELb0ELb1ELb0ELb1ELb0EEENS1_21CollectiveEpilogueFwdINS6_IJS8_SA_S9_EEENS6_IJNS7_ILi1EEESI_SI_EEESC_SE_Li256ELb0ELb1ELb0ELb0EEENS1_30DynamicPersistentTileSchedulerILi256ELi256ELb0ELb1ELb0EEEEEEEEEvNT_6ParamsE,"a",@progbits
	.sectionflags	@""
	.align	4
.nv.constant0._ZN7cutlass13device_kernelIN5flash19enable_sm80_to_sm89INS1_16FlashAttnFwdSm80INS1_25CollectiveMainloopFwdSm80ILi8ELi1ELb1EN4cute5tupleIJNS5_1CILi128EEENS7_ILi64EEENS7_ILi256EEEEEELi256ENS_10bfloat16_tEfNS_4arch4Sm80ELb1ELb0ELb0ELb0ELb1ELb0ELb1ELb0EEENS1_21CollectiveEpilogueFwdINS6_IJS8_SA_S9_EEENS6_IJNS7_ILi1EEESI_SI_EEESC_SE_Li256ELb0ELb1ELb0ELb0EEENS1_30DynamicPersistentTileSchedulerILi256ELi256ELb0ELb1ELb0EEEEEEEEEvNT_6ParamsE:
	.zero		1416


//--------------------- .nv.constant0._ZN7cutlass13device_kernelIN5flash19enable_sm80_to_sm89INS1_16FlashAttnFwdSm80INS1_25CollectiveMainloopFwdSm80ILi8ELi1ELb1EN4cute5tupleIJNS5_1CILi128EEENS7_ILi64EEENS7_ILi256EEEEEELi256ENS_10bfloat16_tEfNS_4arch4Sm80ELb1ELb0ELb0ELb1ELb1ELb0ELb1ELb0EEENS1_21CollectiveEpilogueFwdINS6_IJS8_SA_S9_EEENS6_IJNS7_ILi1EEESI_SI_EEESC_SE_Li256ELb1ELb1ELb0ELb0EEENS1_19SingleTileSchedulerILb1ELb0ELb1ELi128EEEEEEEEEvNT_6ParamsE --------------------------
	.section	.nv.constant0._ZN7cutlass13device_kernelIN5flash19enable_sm80_to_sm89INS1_16FlashAttnFwdSm80INS1_25CollectiveMainloopFwdSm80ILi8ELi1ELb1EN4cute5tupleIJNS5_1CILi128EEENS7_ILi64EEENS7_ILi256EEEEEELi256ENS_10bfloat16_tEfNS_4arch4Sm80ELb1ELb0ELb0ELb1ELb1ELb0ELb1ELb0EEENS1_21CollectiveEpilogueFwdINS6_IJS8_SA_S9_EEENS6_IJNS7_ILi1EEESI_SI_EEESC_SE_Li256ELb1ELb1ELb0ELb0EEENS1_19SingleTileSchedulerILb1ELb0ELb1ELi128EEEEEEEEEvNT_6ParamsE,"a",@progbits
	.sectionflags	@""
	.align	4
.nv.constant0._ZN7cutlass13device_kernelIN5flash19enable_sm80_to_sm89INS1_16FlashAttnFwdSm80INS1_25CollectiveMainloopFwdSm80ILi8ELi1ELb1EN4cute5tupleIJNS5_1CILi128EEENS7_ILi64EEENS7_ILi256EEEEEELi256ENS_10bfloat16_tEfNS_4arch4Sm80ELb1ELb0ELb0ELb1ELb1ELb0ELb1ELb0EEENS1_21CollectiveEpilogueFwdINS6_IJS8_SA_S9_EEENS6_IJNS7_ILi1EEESI_SI_EEESC_SE_Li256ELb1ELb1ELb0ELb0EEENS1_19SingleTileSchedulerILb1ELb0ELb1ELi128EEEEEEEEEvNT_6ParamsE:
	.zero		1400


//--------------------- .nv.constant0._ZN7cutlass13device_kernelIN5flash19enable_sm80_to_sm89INS1_16FlashAttnFwdSm80INS1_25CollectiveMainloopFwdSm80ILi8ELi1ELb0EN4cute5tupleIJNS5_1CILi128EEENS7_ILi32EEENS7_ILi256EEEEEELi256ENS_10bfloat16_tEfNS_4arch4Sm80ELb1ELb0ELb0ELb1ELb1ELb1ELb1ELb0EEENS1_21CollectiveEpilogueFwdINS6_IJS8_SA_S9_EEENS6_IJNS7_ILi1EEESI_SI_EEESC_SE_Li256ELb1ELb1ELb0ELb0EEENS1_19SingleTileSchedulerILb1ELb0ELb1ELi128EEEEEEEEEvNT_6ParamsE --------------------------
	.section	.nv.constant0._ZN7cutlass13device_kernelIN5flash19enable_sm80_to_sm89INS1_16FlashAttnFwdSm80INS1_25CollectiveMainloopFwdSm80ILi8ELi1ELb0EN4cute5tupleIJNS5_1CILi128EEENS7_ILi32EEENS7_ILi256EEEEEELi256ENS_10bfloat16_tEfNS_4arch4Sm80ELb1ELb0ELb0ELb1ELb1ELb1ELb1ELb0EEENS1_21CollectiveEpilogueFwdINS6_IJS8_SA_S9_EEENS6_IJNS7_ILi1EEESI_SI_EEESC_SE_Li256ELb1ELb1ELb0ELb0EEENS1_19SingleTileSchedulerILb1ELb0ELb1ELi128EEEEEEEEEvNT_6ParamsE,"a",@progbits
	.sectionflags	@""
	.align	4
.nv.constant0._ZN7cutlass13device_kernelIN5flash19enable_sm80_to_sm89INS1_16FlashAttnFwdSm80INS1_25CollectiveMainloopFwdSm80ILi8ELi1ELb0EN4cute5tupleIJNS5_1CILi128EEENS7_ILi32EEENS7_ILi256EEEEEELi256ENS_10bfloat16_tEfNS_4arch4Sm80ELb1ELb0ELb0ELb1ELb1ELb1ELb1ELb0EEENS1_21CollectiveEpilogueFwdINS6_IJS8_SA_S9_EEENS6_IJNS7_ILi1EEESI_SI_EEESC_SE_Li256ELb1ELb1ELb0ELb0EEENS1_19SingleTileSchedulerILb1ELb0ELb1ELi128EEEEEEEEEvNT_6ParamsE:
	.zero		1400


//--------------------- .nv.constant0._ZN7cutlass13device_kernelIN5flash19enable_sm80_to_sm89INS1_16FlashAttnFwdSm80INS1_25CollectiveMainloopFwdSm80ILi8ELi1ELb0EN4cute5tupleIJNS5_1CILi128EEENS7_ILi96EEENS7_ILi256EEEEEELi256ENS_10bfloat16_tEfNS_4arch4Sm80ELb0ELb0ELb0ELb0ELb1ELb0ELb1ELb0EEENS1_21CollectiveEpilogueFwdINS6_IJS8_SA_S9_EEENS6_IJNS7_ILi1EEESI_SI_EEESC_SE_Li256ELb0ELb1ELb0ELb0EEENS1_19SingleTileSchedulerILb0ELb0ELb1ELi128EEEEEEEEEvNT_6ParamsE --------------------------
	.section	.nv.constant0._ZN7cutlass13device_kernelIN5flash19enable_sm80_to_sm89INS1_16FlashAttnFwdSm80INS1_25CollectiveMainloopFwdSm80ILi8ELi1ELb0EN4cute5tupleIJNS5_1CILi128EEENS7_ILi96EEENS7_ILi256EEEEEELi256ENS_10bfloat16_tEfNS_4arch4Sm80ELb0ELb0ELb0ELb0ELb1ELb0ELb1ELb0EEENS1_21CollectiveEpilogueFwdINS6_IJS8_SA_S9_EEENS6_IJNS7_ILi1EEESI_SI_EEESC_SE_Li256ELb0ELb1ELb0ELb0EEENS1_19SingleTileSchedulerILb0ELb0ELb1ELi128EEEEEEEEEvNT_6ParamsE,"a",@progbits
	.sectionflags	@""
	.align	4
.nv.constant0._ZN7cutlass13device_kernelIN5flash19enable_sm80_to_sm89INS1_16FlashAttnFwdSm80INS1_25CollectiveMainloopFwdSm80ILi8ELi1ELb0EN4cute5tupleIJNS5_1CILi128EEENS7_ILi96EEENS7_ILi256EEEEEELi256ENS_10bfloat16_tEfNS_4arch4Sm80ELb0ELb0ELb0ELb0ELb1ELb0ELb1ELb0EEENS1_21CollectiveEpilogueFwdINS6_IJS8_SA_S9_EEENS6_IJNS7_ILi1EEESI_SI_EEESC_SE_Li256ELb0ELb1ELb0ELb0EEENS1_19SingleTileSchedulerILb0ELb0ELb1ELi128EEEEEEEEEvNT_6ParamsE:
	.zero		1400


//--------------------- .nv.constant0._ZN7cutlass13device_kernelIN5flash19enable_sm80_to_sm89INS1_16FlashAttnFwdSm80INS1_25CollectiveMainloopFwdSm80ILi8ELi1ELb0EN4cute5tupleIJNS5_1CILi128EEENS7_ILi96EEENS7_ILi256EEEEEELi256ENS_10bfloat16_tEfNS_4arch4Sm80ELb0ELb0ELb0ELb1ELb1ELb0ELb1ELb0EEENS1_21CollectiveEpilogueFwdINS6_IJS8_SA_S9_EEENS6_IJNS7_ILi1EEESI_SI_EEESC_SE_Li256ELb1ELb1ELb0ELb0EEENS1_19SingleTileSchedulerILb1ELb0ELb1ELi128EEEEEEEEEvNT_6ParamsE --------------------------
	.section	.nv.constant0._ZN7cutlass13device_kernelIN5flash19enable_sm80_to_sm89INS1_16FlashAttnFwdSm80INS1_25CollectiveMainloopFwdSm80ILi8ELi1ELb0EN4cute5tupleIJNS5_1CILi128EEENS7_ILi96EEENS7_ILi256EEEEEELi256ENS_10bfloat16_tEfNS_4arch4Sm80ELb0ELb0ELb0ELb1ELb1ELb0ELb1ELb0EEENS1_21CollectiveEpilogueFwdINS6_IJS8_SA_S9_EEENS6_IJNS7_ILi1EEESI_SI_EEESC_SE_Li256ELb1ELb1ELb0ELb0EEENS1_19SingleTileSchedulerILb1ELb0ELb1ELi128EEEEEEEEEvNT_6ParamsE,"a",@progbits
	.sectionflags	@""
	.align	4
.nv.constant0._ZN7cutlass13device_kernelIN5flash19enable_sm80_to_sm89INS1_16FlashAttnFwdSm80INS1_25CollectiveMainloopFwdSm80ILi8ELi1ELb0EN4cute5tupleIJNS5_1CILi128EEENS7_ILi96EEENS7_ILi256EEEEEELi256ENS_10bfloat16_tEfNS_4arch4Sm80ELb0ELb0ELb0ELb1ELb1ELb0ELb1ELb0EEENS1_21CollectiveEpilogueFwdINS6_IJS8_SA_S9_EEENS6_IJNS7_ILi1EEESI_SI_EEESC_SE_Li256ELb1ELb1ELb0ELb0EEENS1_19SingleTileSchedulerILb1ELb0ELb1ELi128EEEEEEEEEvNT_6ParamsE:
	.zero		1400


//--------------------- .nv.constant0._ZN7cutlass13device_kernelIN5flash19enable_sm80_to_sm89INS1_16FlashAttnFwdSm80INS1_25CollectiveMainloopFwdSm80ILi8ELi1ELb0EN4cute5tupleIJNS5_1CILi128EEENS7_ILi48EEENS7_ILi256EEEEEELi256ENS_10bfloat16_tEfNS_4arch4Sm80ELb0ELb0ELb0ELb1ELb1ELb1ELb1ELb0EEENS1_21CollectiveEpilogueFwdINS6_IJS8_SA_S9_EEENS6_IJNS7_ILi1EEESI_SI_EEESC_SE_Li256ELb1ELb1ELb0ELb0EEENS1_19SingleTileSchedulerILb1ELb0ELb1ELi128EEEEEEEEEvNT_6ParamsE --------------------------
	.section	.nv.constant0._ZN7cutlass13device_kernelIN5flash19enable_sm80_to_sm89INS1_16FlashAttnFwdSm80INS1_25CollectiveMainloopFwdSm80ILi8ELi1ELb0EN4cute5tupleIJNS5_1CILi128EEENS7_ILi48EEENS7_ILi256EEEEEELi256ENS_10bfloat16_tEfNS_4arch4Sm80ELb0ELb0ELb0ELb1ELb1ELb1ELb1ELb0EEENS1_21CollectiveEpilogueFwdINS6_IJS8_SA_S9_EEENS6_IJNS7_ILi1EEESI_SI_EEESC_SE_Li256ELb1ELb1ELb0ELb0EEENS1_19SingleTileSchedulerILb1ELb0ELb1ELi128EEEEEEEEEvNT_6ParamsE,"a",@progbits
	.sectionflags	@""
	.align	4
.nv.constant0._ZN7cutlass13device_kernelIN5flash19enable_sm80_to_sm89INS1_16FlashAttnFwdSm80INS1_25CollectiveMainloopFwdSm80ILi8ELi1ELb0EN4cute5tupleIJNS5_1CILi128EEENS7_ILi48EEENS7_ILi256EEEEEELi256ENS_10bfloat16_tEfNS_4arch4Sm80ELb0ELb0ELb0ELb1ELb1ELb1ELb1ELb0EEENS1_21CollectiveEpilogueFwdINS6_IJS8_SA_S9_EEENS6_IJNS7_ILi1EEESI_SI_EEESC_SE_Li256ELb1ELb1ELb0ELb0EEENS1_19SingleTileSchedulerILb1ELb0ELb1ELi128EEEEEEEEEvNT_6ParamsE:
	.zero		1400


//--------------------- .nv.constant0._ZN7cutlass13device_kernelIN5flash19enable_sm80_to_sm89INS1_16FlashAttnFwdSm80INS1_25CollectiveMainloopFwdSm80ILi8ELi1ELb0EN4cute5tupleIJNS5_1CILi128EEENS7_ILi64EEENS7_ILi256EEEEEELi256ENS_10bfloat16_tEfNS_4arch4Sm80ELb0ELb1ELb0ELb0ELb1ELb0ELb1ELb0EEENS1_21CollectiveEpilogueFwdINS6_IJS8_SA_S9_EEENS6_IJNS7_ILi1EEESI_SI_EEESC_SE_Li256ELb0ELb1ELb0ELb0EEENS1_19SingleTileSchedulerILb0ELb0ELb1ELi128EEEEEEEEEvNT_6ParamsE --------------------------
	.section	.nv.constant0._ZN7cutlass13device_kernelIN5flash19enable_sm80_to_sm89INS1_16FlashAttnFwdSm80INS1_25CollectiveMainloopFwdSm80ILi8ELi1ELb0EN4cute5tupleIJNS5_1CILi128EEENS7_ILi64EEENS7_ILi256EEEEEELi256ENS_10bfloat16_tEfNS_4arch4Sm80ELb0ELb1ELb0ELb0ELb1ELb0ELb1ELb0EEENS1_21CollectiveEpilogueFwdINS6_IJS8_SA_S9_EEENS6_IJNS7_ILi1EEESI_SI_EEESC_SE_Li256ELb0ELb1ELb0ELb0EEENS1_19SingleTileSchedulerILb0ELb0ELb1ELi128EEEEEEEEEvNT_6ParamsE,"a",@progbits
	.sectionflags	@""
	.align	4
.nv.constant0._ZN7cutlass13device_kernelIN5flash19enable_sm80_to_sm89INS1_16FlashAttnFwdSm80INS1_25CollectiveMainloopFwdSm80ILi8ELi1ELb0EN4cute5tupleIJNS5_1CILi128EEENS7_ILi64EEENS7_ILi256EEEEEELi256ENS_10bfloat16_tEfNS_4arch4Sm80ELb0ELb1ELb0ELb0ELb1ELb0ELb1ELb0EEENS1_21CollectiveEpilogueFwdINS6_IJS8_SA_S9_EEENS6_IJNS7_ILi1EEESI_SI_EEESC_SE_Li256ELb0ELb1ELb0ELb0EEENS1_19SingleTileSchedulerILb0ELb0ELb1ELi128EEEEEEEEEvNT_6ParamsE:
	.zero		1400


//--------------------- .nv.constant0._ZN7cutlass13device_kernelIN5flash19enable_sm80_to_sm89INS1_16FlashAttnFwdSm80INS1_25CollectiveMainloopFwdSm80ILi8ELi1ELb0EN4cute5tupleIJNS5_1CILi128EEENS7_ILi64EEENS7_ILi256EEEEEELi256ENS_10bfloat16_tEfNS_4arch4Sm80ELb0ELb1ELb0ELb1ELb1ELb0ELb1ELb0EEENS1_21CollectiveEpilogueFwdINS6_IJS8_SA_S9_EEENS6_IJNS7_ILi1EEESI_SI_EEESC_SE_Li256ELb1ELb1ELb0ELb0EEENS1_19SingleTileSchedulerILb1ELb0ELb1ELi128EEEEEEEEEvNT_6ParamsE --------------------------
	.section	.nv.constant0._ZN7cutlass13device_kernelIN5flash19enable_sm80_to_sm89INS1_16FlashAttnFwdSm80INS1_25CollectiveMainloopFwdSm80ILi8ELi1ELb0EN4cute5tupleIJNS5_1CILi128EEENS7_ILi64EEENS7_ILi256EEEEEELi256ENS_10bfloat16_tEfNS_4arch4Sm80ELb0ELb1ELb0ELb1ELb1ELb0ELb1ELb0EEENS1_21CollectiveEpilogueFwdINS6_IJS8_SA_S9_EEENS6_IJNS7_ILi1EEESI_SI_EEESC_SE_Li256ELb1ELb1ELb0ELb0EEENS1_19SingleTileSchedulerILb1ELb0ELb1ELi128EEEEEEEEEvNT_6ParamsE,"a",@progbits
	.sectionflags	@""
	.align	4
.nv.constant0._ZN7cutlass13device_kernelIN5flash19enable_sm80_to_sm89INS1_16FlashAttnFwdSm80INS1_25CollectiveMainloopFwdSm80ILi8ELi1ELb0EN4cute5tupleIJNS5_1CILi128EEENS7_ILi64EEENS7_ILi256EEEEEELi256ENS_10bfloat16_tEfNS_4arch4Sm80ELb0ELb1ELb0ELb1ELb1ELb0ELb1ELb0EEENS1_21CollectiveEpilogueFwdINS6_IJS8_SA_S9_EEENS6_IJNS7_ILi1EEESI_SI_EEESC_SE_Li256ELb1ELb1ELb0ELb0EEENS1_19SingleTileSchedulerILb1ELb0ELb1ELi128EEEEEEEEEvNT_6ParamsE:
	.zero		1400


//--------------------- .nv.constant0._ZN7cutlass13device_kernelIN5flash19enable_sm80_to_sm89INS1_16FlashAttnFwdSm80INS1_25CollectiveMainloopFwdSm80ILi8ELi1ELb0EN4cute5tupleIJNS5_1CILi128EEENS7_ILi48EEENS7_ILi256EEEEEELi256ENS_10bfloat16_tEfNS_4arch4Sm80ELb0ELb1ELb0ELb1ELb1ELb1ELb1ELb0EEENS1_21CollectiveEpilogueFwdINS6_IJS8_SA_S9_EEENS6_IJNS7_ILi1EEESI_SI_EEESC_SE_Li256ELb1ELb1ELb0ELb0EEENS1_19SingleTileSchedulerILb1ELb0ELb1ELi128EEEEEEEEEvNT_6ParamsE --------------------------
	.section	.nv.constant0._ZN7cutlass13device_kernelIN5flash19enable_sm80_to_sm89INS1_16FlashAttnFwdSm80INS1_25CollectiveMainloopFwdSm80ILi8ELi1ELb0EN4cute5tupleIJNS5_1CILi128EEENS7_ILi48EEENS7_ILi256EEEEEELi256ENS_10bfloat16_tEfNS_4arch4Sm80ELb0ELb1ELb0ELb1ELb1ELb1ELb1ELb0EEENS1_21CollectiveEpilogueFwdINS6_IJS8_SA_S9_EEENS6_IJNS7_ILi1EEESI_SI_EEESC_SE_Li256ELb1ELb1ELb0ELb0EEENS1_19SingleTileSchedulerILb1ELb0ELb1ELi128EEEEEEEEEvNT_6ParamsE,"a",@progbits
	.sectionflags	@""
	.align	4
.nv.constant0._ZN7cutlass13device_kernelIN5flash19enable_sm80_to_sm89INS1_16FlashAttnFwdSm80INS1_25CollectiveMainloopFwdSm80ILi8ELi1ELb0EN4cute5tupleIJNS5_1CILi128EEENS7_ILi48EEENS7_ILi256EEEEEELi256ENS_10bfloat16_tEfNS_4arch4Sm80ELb0ELb1ELb0ELb1ELb1ELb1ELb1ELb0EEENS1_21CollectiveEpilogueFwdINS6_IJS8_SA_S9_EEENS6_IJNS7_ILi1EEESI_SI_EEESC_SE_Li256ELb1ELb1ELb0ELb0EEENS1_19SingleTileSchedulerILb1ELb0ELb1ELi128EEEEEEEEEvNT_6ParamsE:
	.zero		1400


//--------------------- .nv.constant0._ZN7cutlass13device_kernelIN5flash19enable_sm80_to_sm89INS1_16FlashAttnFwdSm80INS1_25CollectiveMainloopFwdSm80ILi8ELi1ELb0EN4cute5tupleIJNS5_1CILi128EEENS7_ILi96EEENS7_ILi256EEEEEELi256ENS_10bfloat16_tEfNS_4arch4Sm80ELb1ELb0ELb0ELb0ELb1ELb0ELb1ELb0EEENS1_21CollectiveEpilogueFwdINS6_IJS8_SA_S9_EEENS6_IJNS7_ILi1EEESI_SI_EEESC_SE_Li256ELb0ELb1ELb0ELb0EEENS1_30DynamicPersistentTileSchedulerILi256ELi256ELb0ELb1ELb0EEEEEEEEEvNT_6ParamsE --------------------------
	.section	.nv.constant0._ZN7cutlass13device_kernelIN5flash19enable_sm80_to_sm89INS1_16FlashAttnFwdSm80INS1_25CollectiveMainloopFwdSm80ILi8ELi1ELb0EN4cute5tupleIJNS5_1CILi128EEENS7_ILi96EEENS7_ILi256EEEEEELi256ENS_10bfloat16_tEfNS_4arch4Sm80ELb1ELb0ELb0ELb0ELb1ELb0ELb1ELb0EEENS1_21CollectiveEpilogueFwdINS6_IJS8_SA_S9_EEENS6_IJNS7_ILi1EEESI_SI_EEESC_SE_Li256ELb0ELb1ELb0ELb0EEENS1_30DynamicPersistentTileSchedulerILi256ELi256ELb0ELb1ELb0EEEEEEEEEvNT_6ParamsE,"a",@progbits
	.sectionflags	@""
	.align	4
.nv.constant0._ZN7cutlass13device_kernelIN5flash19enable_sm80_to_sm89INS1_16FlashAttnFwdSm80INS1_25CollectiveMainloopFwdSm80ILi8ELi1ELb0EN4cute5tupleIJNS5_1CILi128EEENS7_ILi96EEENS7_ILi256EEEEEELi256ENS_10bfloat16_tEfNS_4arch4Sm80ELb1ELb0ELb0ELb0ELb1ELb0ELb1ELb0EEENS1_21CollectiveEpilogueFwdINS6_IJS8_SA_S9_EEENS6_IJNS7_ILi1EEESI_SI_EEESC_SE_Li256ELb0ELb1ELb0ELb0EEENS1_30DynamicPersistentTileSchedulerILi256ELi256ELb0ELb1ELb0EEEEEEEEEvNT_6ParamsE:
	.zero		1416


//--------------------- .nv.constant0._ZN7cutlass13device_kernelIN5flash19enable_sm80_to_sm89INS1_16FlashAttnFwdSm80INS1_25CollectiveMainloopFwdSm80ILi8ELi1ELb0EN4cute5tupleIJNS5_1CILi128EEENS7_ILi96EEENS7_ILi256EEEEEELi256ENS_10bfloat16_tEfNS_4arch4Sm80ELb1ELb0ELb0ELb1ELb1ELb0ELb1ELb0EEENS1_21CollectiveEpilogueFwdINS6_IJS8_SA_S9_EEENS6_IJNS7_ILi1EEESI_SI_EEESC_SE_Li256ELb1ELb1ELb0ELb0EEENS1_19SingleTileSchedulerILb1ELb0ELb1ELi128EEEEEEEEEvNT_6ParamsE --------------------------
	.section	.nv.constant0._ZN7cutlass13device_kernelIN5flash19enable_sm80_to_sm89INS1_16FlashAttnFwdSm80INS1_25CollectiveMainloopFwdSm80ILi8ELi1ELb0EN4cute5tupleIJNS5_1CILi128EEENS7_ILi96EEENS7_ILi256EEEEEELi256ENS_10bfloat16_tEfNS_4arch4Sm80ELb1ELb0ELb0ELb1ELb1ELb0ELb1ELb0EEENS1_21CollectiveEpilogueFwdINS6_IJS8_SA_S9_EEENS6_IJNS7_ILi1EEESI_SI_EEESC_SE_Li256ELb1ELb1ELb0ELb0EEENS1_19SingleTileSchedulerILb1ELb0ELb1ELi128EEEEEEEEEvNT_6ParamsE,"a",@progbits
	.sectionflags	@""
	.align	4
.nv.constant0._ZN7cutlass13device_kernelIN5flash19enable_sm80_to_sm89INS1_16FlashAttnFwdSm80INS1_25CollectiveMainloopFwdSm80ILi8ELi1ELb0EN4cute5tupleIJNS5_1CILi128EEENS7_ILi96EEENS7_ILi256EEEEEELi256ENS_10bfloat16_tEfNS_4arch4Sm80ELb1ELb0ELb0ELb1ELb1ELb0ELb1ELb0EEENS1_21CollectiveEpilogueFwdINS6_IJS8_SA_S9_EEENS6_IJNS7_ILi1EEESI_SI_EEESC_SE_Li256ELb1ELb1ELb0ELb0EEENS1_19SingleTileSchedulerILb1ELb0ELb1ELi128EEEEEEEEEvNT_6ParamsE:
	.zero		1400


//--------------------- .nv.constant0._ZN7cutlass13device_kernelIN5flash19enable_sm80_to_sm89INS1_16FlashAttnFwdSm80INS1_25CollectiveMainloopFwdSm80ILi8ELi1ELb0EN4cute5tupleIJNS5_1CILi128EEENS7_ILi48EEENS7_ILi256EEEEEELi256ENS_10bfloat16_tEfNS_4arch4Sm80ELb1ELb0ELb0ELb1ELb1ELb1ELb1ELb0EEENS1_21CollectiveEpilogueFwdINS6_IJS8_SA_S9_EEENS6_IJNS7_ILi1EEESI_SI_EEESC_SE_Li256ELb1ELb1ELb0ELb0EEENS1_19SingleTileSchedulerILb1ELb0ELb1ELi128EEEEEEEEEvNT_6ParamsE --------------------------
	.section	.nv.constant0._ZN7cutlass13device_kernelIN5flash19enable_sm80_to_sm89INS1_16FlashAttnFwdSm80INS1_25CollectiveMainloopFwdSm80ILi8ELi1ELb0EN4cute5tupleIJNS5_1CILi128EEENS7_ILi48EEENS7_ILi256EEEEEELi256ENS_10bfloat16_tEfNS_4arch4Sm80ELb1ELb0ELb0ELb1ELb1ELb1ELb1ELb0EEENS1_21CollectiveEpilogueFwdINS6_IJS8_SA_S9_EEENS6_IJNS7_ILi1EEESI_SI_EEESC_SE_Li256ELb1ELb1ELb0ELb0EEENS1_19SingleTileSchedulerILb1ELb0ELb1ELi128EEEEEEEEEvNT_6ParamsE,"a",@progbits
	.sectionflags	@""
	.align	4
.nv.constant0._ZN7cutlass13device_kernelIN5flash19enable_sm80_to_sm89INS1_16FlashAttnFwdSm80INS1_25CollectiveMainloopFwdSm80ILi8ELi1ELb0EN4cute5tupleIJNS5_1CILi128EEENS7_ILi48EEENS7_ILi256EEEEEELi256ENS_10bfloat16_tEfNS_4arch4Sm80ELb1ELb0ELb0ELb1ELb1ELb1ELb1ELb0EEENS1_21CollectiveEpilogueFwdINS6_IJS8_SA_S9_EEENS6_IJNS7_ILi1EEESI_SI_EEESC_SE_Li256ELb1ELb1ELb0ELb0EEENS1_19SingleTileSchedulerILb1ELb0ELb1ELi128EEEEEEEEEvNT_6ParamsE:
	.zero		1400


//--------------------- .text._ZN7cutlass13device_kernelIN5flash19enable_sm80_to_sm89INS1_16FlashAttnFwdSm80INS1_25CollectiveMainloopFwdSm80ILi8ELi1ELb1EN4cute5tupleIJNS5_1CILi128EEENS7_ILi64EEENS7_ILi256EEEEEELi256ENS_10bfloat16_tEfNS_4arch4Sm80ELb0ELb0ELb1ELb0ELb1ELb0ELb1ELb0EEENS1_21CollectiveEpilogueFwdINS6_IJS8_SA_S9_EEENS6_IJNS7_ILi1EEESI_SI_EEESC_SE_Li256ELb0ELb1ELb0ELb0EEENS1_19SingleTileSchedulerILb0ELb0ELb1ELi128EEEEEEEEEvNT_6ParamsE --------------------------
	.section	.text._ZN7cutlass13device_kernelIN5flash19enable_sm80_to_sm89INS1_16FlashAttnFwdSm80INS1_25CollectiveMainloopFwdSm80ILi8ELi1ELb1EN4cute5tupleIJNS5_1CILi128EEENS7_ILi64EEENS7_ILi256EEEEEELi256ENS_10bfloat16_tEfNS_4arch4Sm80ELb0ELb0ELb1ELb0ELb1ELb0ELb1ELb0EEENS1_21CollectiveEpilogueFwdINS6_IJS8_SA_S9_EEENS6_IJNS7_ILi1EEESI_SI_EEESC_SE_Li256ELb0ELb1ELb0ELb0EEENS1_19SingleTileSchedulerILb0ELb0ELb1ELi128EEEEEEEEEvNT_6ParamsE,"ax",@progbits
	.sectioninfo	@"SHI_REGISTERS=255"
	.align	128
.text._ZN7cutlass13device_kernelIN5flash19enable_sm80_to_sm89INS1_16FlashAttnFwdSm80INS1_25CollectiveMainloopFwdSm80ILi8ELi1ELb1EN4cute5tupleIJNS5_1CILi128EEENS7_ILi64EEENS7_ILi256EEEEEELi256ENS_10bfloat16_tEfNS_4arch4Sm80ELb0ELb0ELb1ELb0ELb1ELb0ELb1ELb0EEENS1_21CollectiveEpilogueFwdINS6_IJS8_SA_S9_EEENS6_IJNS7_ILi1EEESI_SI_EEESC_SE_Li256ELb0ELb1ELb0ELb0EEENS1_19SingleTileSchedulerILb0ELb0ELb1ELi128EEEEEEEEEvNT_6ParamsE:
        .type           _ZN7cutlass13device_kernelIN5flash19enable_sm80_to_sm89INS1_16FlashAttnFwdSm80INS1_25CollectiveMainloopFwdSm80ILi8ELi1ELb1EN4cute5tupleIJNS5_1CILi128EEENS7_ILi64EEENS7_ILi256EEEEEELi256ENS_10bfloat16_tEfNS_4arch4Sm80ELb0ELb0ELb1ELb0ELb1ELb0ELb1ELb0EEENS1_21CollectiveEpilogueFwdINS6_IJS8_SA_S9_EEENS6_IJNS7_ILi1EEESI_SI_EEESC_SE_Li256ELb0ELb1ELb0ELb0EEENS1_19SingleTileSchedulerILb0ELb0ELb1ELi128EEEEEEEEEvNT_6ParamsE,@function
        .size           _ZN7cutlass13device_kernelIN5flash19enable_sm80_to_sm89INS1_16FlashAttnFwdSm80INS1_25CollectiveMainloopFwdSm80ILi8ELi1ELb1EN4cute5tupleIJNS5_1CILi128EEENS7_ILi64EEENS7_ILi256EEEEEELi256ENS_10bfloat16_tEfNS_4arch4Sm80ELb0ELb0ELb1ELb0ELb1ELb0ELb1ELb0EEENS1_21CollectiveEpilogueFwdINS6_IJS8_SA_S9_EEENS6_IJNS7_ILi1EEESI_SI_EEESC_SE_Li256ELb0ELb1ELb0ELb0EEENS1_19SingleTileSchedulerILb0ELb0ELb1ELi128EEEEEEEEEvNT_6ParamsE,(.L_x_3627 - _ZN7cutlass13device_kernelIN5flash19enable_sm80_to_sm89INS1_16FlashAttnFwdSm80INS1_25CollectiveMainloopFwdSm80ILi8ELi1ELb1EN4cute5tupleIJNS5_1CILi128EEENS7_ILi64EEENS7_ILi256EEEEEELi256ENS_10bfloat16_tEfNS_4arch4Sm80ELb0ELb0ELb1ELb0ELb1ELb0ELb1ELb0EEENS1_21CollectiveEpilogueFwdINS6_IJS8_SA_S9_EEENS6_IJNS7_ILi1EEESI_SI_EEESC_SE_Li256ELb0ELb1ELb0ELb0EEENS1_19SingleTileSchedulerILb0ELb0ELb1ELi128EEEEEEEEEvNT_6ParamsE)
        .other          _ZN7cutlass13device_kernelIN5flash19enable_sm80_to_sm89INS1_16FlashAttnFwdSm80INS1_25CollectiveMainloopFwdSm80ILi8ELi1ELb1EN4cute5tupleIJNS5_1CILi128EEENS7_ILi64EEENS7_ILi256EEEEEELi256ENS_10bfloat16_tEfNS_4arch4Sm80ELb0ELb0ELb1ELb0ELb1ELb0ELb1ELb0EEENS1_21CollectiveEpilogueFwdINS6_IJS8_SA_S9_EEENS6_IJNS7_ILi1EEESI_SI_EEESC_SE_Li256ELb0ELb1ELb0ELb0EEENS1_19SingleTileSchedulerILb0ELb0ELb1ELi128EEEEEEEEEvNT_6ParamsE,@"STO_CUDA_ENTRY STV_DEFAULT"
_ZN7cutlass13device_kernelIN5flash19enable_sm80_to_sm89INS1_16FlashAttnFwdSm80INS1_25CollectiveMainloopFwdSm80ILi8ELi1ELb1EN4cute5tupleIJNS5_1CILi128EEENS7_ILi64EEENS7_ILi256EEEEEELi256ENS_10bfloat16_tEfNS_4arch4Sm80ELb0ELb0ELb1ELb0ELb1ELb0ELb1ELb0EEENS1_21CollectiveEpilogueFwdINS6_IJS8_SA_S9_EEENS6_IJNS7_ILi1EEESI_SI_EEESC_SE_Li256ELb0ELb1ELb0ELb0EEENS1_19SingleTileSchedulerILb0ELb0ELb1ELi128EEEEEEEEEvNT_6ParamsE:
[----:B------:R-:W-:-:S03]  /*0000*/  MOV R1, c[0x0][0x28] ;  /* 0x00000a0000017a02 */ /* 0x000fc60000000f00 */
[----:B------:R-:W1:Y:S01]  /*0010*/  S2UR UR16, SR_CTAID.Z ;  /* 0x00000000001079c3 */ /* 0x000e620000002700 */
[----:B------:R-:W-:Y:S02]  /*0020*/  IADD3 R1, R1, -0xc0, RZ ;  /* 0xffffff4001017810 */ /* 0x000fe40007ffe0ff */
[----:B-1----:R-:W-:-:S13]  /*0030*/  ISETP.LE.AND P0, PT, RZ, UR16, PT ;  /* 0x00000010ff007c0c */ /* 0x002fda000bf03270 */
[----:B------:R-:W-:Y:S05]  /*0040*/  @!P0 EXIT ;  /* 0x000000000000894d */ /* 0x000fea0003800000 */
[----:B------:R-:W-:Y:S02]  /*0050*/  ULDC.64 UR6, c[0x0][0x370] ;  /* 0x0000dc0000067ab9 */ /* 0x000fe40000000a00 */
[----:B------:R-:W-:Y:S02]  /*0060*/  UISETP.NE.U32.AND UP1, UPT, URZ, UR6, UPT ;  /* 0x000000063f00728c */ /* 0x000fe4000bf25070 */
[----:B------:R-:W-:Y:S02]  /*0070*/  ULDC.64 UR4, c[0x0][0x340] ;  /* 0x0000d00000047ab9 */ /* 0x000fe40000000a00 */
[----:B------:R-:W-:Y:S02]  /*0080*/  UISETP.NE.AND.EX UP1, UPT, URZ, UR7, UPT, UP1 ;  /* 0x000000073f00728c */ /* 0x000fe4000bf25310 */
[----:B------:R-:W-:Y:S02]  /*0090*/  UISETP.NE.U32.AND UP0, UPT, URZ, UR4, UPT ;  /* 0x000000043f00728c */ /* 0x000fe4000bf05070 */
[----:B------:R-:W-:-:S02]  /*00a0*/  ULDC.64 UR8, c[0x0][0x370] ;  /* 0x0000dc0000087ab9 */ /* 0x000fc40000000a00 */
[----:B------:R-:W-:Y:S01]  /*00b0*/  UISETP.NE.AND.EX UP0, UPT, URZ, UR5, UPT, UP0 ;  /* 0x000000053f00728c */ /* 0x000fe2000bf05300 */
[----:B------:R-:W-:Y:S01]  /*00c0*/  PLOP3.LUT P1, PT, PT, PT, UP1, 0x80, 0x0 ;  /* 0x000000000000781c */ /* 0x000fe20003f2f018 */
[----:B------:R-:W-:Y:S02]  /*00d0*/  ULDC.64 UR14, c[0x0][0x118] ;  /* 0x00004600000e7ab9 */ /* 0x000fe40000000a00 */
[----:B------:R-:W-:Y:S02]  /*00e0*/  ULDC.64 UR6, c[0x0][0x340] ;  /* 0x0000d00000067ab9 */ /* 0x000fe40000000a00 */
[----:B------:R-:W-:Y:S01]  /*00f0*/  @UP1 UMOV UR5, 0x4 ;  /* 0x0000000400051882 */ /* 0x000fe20000000000 */
[----:B------:R-:W-:Y:S01]  /*0100*/  PLOP3.LUT P0, PT, PT, PT, UP0, 0x80, 0x0 ;  /* 0x000000000000781c */ /* 0x000fe20003f0f008 */
[----:B------:R-:W-:-:S03]  /*0110*/  @UP1 UIMAD.WIDE UR8, UR16, UR5, UR8 ;  /* 0x00000005100812a5 */ /* 0x000fc6000f8e0208 */
[----:B------:R-:W-:Y:S02]  /*0120*/  @UP0 UMOV UR4, 0x4 ;  /* 0x0000000400040882 */ /* 0x000fe40000000000 */
[----:B------:R-:W-:Y:S01]  /*0130*/  @UP0 UIMAD.WIDE UR4, UR16, UR4, UR6 ;  /* 0x00000004100402a5 */ /* 0x000fe2000f8e0206 */
[----:B------:R-:W-:Y:S02]  /*0140*/  IMAD.U32 R4, RZ, RZ, UR8 ;  /* 0x00000008ff047e24 */ /* 0x000fe4000f8e00ff */
[----:B------:R-:W-:-:S03]  /*0150*/  IMAD.U32 R5, RZ, RZ, UR9 ;  /* 0x00000009ff057e24 */ /* 0x000fc6000f8e00ff */
[----:B------:R-:W-:Y:S01]  /*0160*/  IMAD.U32 R2, RZ, RZ, UR4 ;  /* 0x00000004ff027e24 */ /* 0x000fe2000f8e00ff */
[----:B------:R-:W-:Y:S01]  /*0170*/  ULDC UR4, c[0x0][0x2ac] ;  /* 0x0000ab0000047ab9 */ /* 0x000fe20000000800 */
[----:B------:R-:W2:Y:S01]  /*0180*/  @P1 LDG.E R4, [R4.64] ;  /* 0x0000000e04041981 */ /* 0x000ea2000c1e1900 */
[----:B------:R-:W-:-:S05]  /*0190*/  IMAD.U32 R3, RZ, RZ, UR5 ;  /* 0x00000005ff037e24 */ /* 0x000fca000f8e00ff */
[----:B------:R1:W3:Y:S04]  /*01a0*/  @P0 LDG.E R2, [R2.64] ;  /* 0x0000000e02020981 */ /* 0x0002e8000c1e1900 */
[----:B------:R-:W4:Y:S01]  /*01b0*/  S2R R27, SR_TID.X ;  /* 0x00000000001b7919 */ /* 0x000f220000002100 */
[----:B------:R-:W-:Y:S02]  /*01c0*/  ULDC UR6, c[0x0][0x1d0] ;  /* 0x0000740000067ab9 */ /* 0x000fe40000000800 */
[----:B------:R-:W-:Y:S02]  /*01d0*/  UIMAD UR6, UR4, UR6, 0x3f ;  /* 0x0000003f040674a4 */ /* 0x000fe4000f8e0206 */
[----:B------:R-:W-:Y:S02]  /*01e0*/  UMOV UR11, URZ ;  /* 0x0000003f000b7c82 */ /* 0x000fe40008000000 */
[----:B------:R-:W-:-:S04]  /*01f0*/  USHF.R.S32.HI UR5, URZ, 0x1f, UR6 ;  /* 0x0000001f3f057899 */ /* 0x000fc80008011406 */
[----:B------:R-:W-:Y:S01]  /*0200*/  ULEA.HI UR5, UR5, UR6, URZ, 0x6 ;  /* 0x0000000605057291 */ /* 0x000fe2000f8f303f */
[----:B----4-:R-:W-:-:S04]  /*0210*/  SHF.R.S32.HI R26, RZ, 0x1f, R27 ;  /* 0x0000001fff1a7819 */ /* 0x010fc8000001141b */
[----:B-1----:R-:W-:Y:S01]  /*0220*/  LEA.HI R3, R26, R27, RZ, 0x3 ;  /* 0x0000001b1a037211 */ /* 0x002fe200078f18ff */
[----:B------:R-:W-:-:S03]  /*0230*/  USHF.R.S32.HI UR8, URZ, 0x6, UR5 ;  /* 0x000000063f087899 */ /* 0x000fc60008011405 */
[----:B------:R-:W-:Y:S02]  /*0240*/  LOP3.LUT R0, R3, 0xfffffff8, RZ, 0xc0, !PT ;  /* 0xfffffff803007812 */ /* 0x000fe400078ec0ff */
[----:B------:R-:W-:-:S03]  /*0250*/  SHF.R.S32.HI R18, RZ, 0x3, R3 ;  /* 0x00000003ff127819 */ /* 0x000fc60000011403 */
[----:B------:R-:W-:Y:S02]  /*0260*/  IMAD.IADD R20, R27, 0x1, -R0 ;  /* 0x000000011b147824 */ /* 0x000fe400078e0a00 */
[----:B------:R-:W-:Y:S02]  /*0270*/  IMAD.U32 R0, RZ, RZ, UR8 ;  /* 0x00000008ff007e24 */ /* 0x000fe4000f8e00ff */
[----:B------:R-:W-:Y:S02]  /*0280*/  IMAD R86, R20, 0x20, R18 ;  /* 0x0000002014567824 */ /* 0x000fe400078e0212 */
[----:B------:R-:W-:Y:S01]  /*0290*/  IMAD.MOV.U32 R87, RZ, RZ, c[0x0][0x2b8] ;  /* 0x0000ae00ff577624 */ /* 0x000fe200078e00ff */
[----:B------:R-:W-:Y:S01]  /*02a0*/  ULDC UR10, c[0x0][0x1d0] ;  /* 0x00007400000a7ab9 */ /* 0x000fe20000000800 */
[----:B------:R-:W-:Y:S01]  /*02b0*/  IMAD R0, R0, 0x40, R86 ;  /* 0x0000004000007824 */ /* 0x000fe200078e0256 */
[----:B------:R-:W-:Y:S02]  /*02c0*/  UIMAD UR10, UR4, UR10, URZ ;  /* 0x0000000a040a72a4 */ /* 0x000fe4000f8e023f */
[----:B------:R-:W-:Y:S01]  /*02d0*/  ISETP.NE.AND P2, PT, R87, 0x1, PT ;  /* 0x000000015700780c */ /* 0x000fe20003f45270 */
[----:B------:R-:W-:Y:S01]  /*02e0*/  ULDC.64 UR4, c[0x0][0x2b0] ;  /* 0x0000ac0000047ab9 */ /* 0x000fe20000000a00 */
[----:B------:R-:W-:-:S02]  /*02f0*/  IADD3 R0, R0, -0x40, RZ ;  /* 0xffffffc000007810 */ /* 0x000fc40007ffe0ff */
[----:B------:R-:W-:Y:S01]  /*0300*/  LOP3.LUT R176, R176, 0xffffffef, RZ, 0xc0, !PT ;  /* 0xffffffefb0b07812 */ /* 0x000fe200078ec0ff */
[----:B------:R-:W-:-:S08]  /*0310*/  IMAD.MOV.U32 R36, RZ, RZ, RZ ;  /* 0x000000ffff247224 */ /* 0x000fd000078e00ff */
[----:B------:R-:W-:Y:S01]  /*0320*/  @P2 LOP3.LUT R176, R176, 0x10, RZ, 0xfc, !PT ;  /* 0x00000010b0b02812 */ /* 0x000fe200078efcff */
[----:B------:R-:W1:Y:S01]  /*0330*/  S2UR UR9, SR_CTAID.Y ;  /* 0x00000000000979c3 */ /* 0x000e620000002600 */
[----:B------:R-:W4:Y:S01]  /*0340*/  S2R R7, SR_CTAID.X ;  /* 0x0000000000077919 */ /* 0x000f220000002500 */
[----:B------:R-:W-:Y:S01]  /*0350*/  IMAD.MOV.U32 R11, RZ, RZ, c[0x0][0x2c4] ;  /* 0x0000b100ff0b7624 */ /* 0x000fe200078e00ff */
[----:B------:R-:W-:Y:S01]  /*0360*/  USHF.R.S32.HI UR18, URZ, 0x1f, UR16 ;  /* 0x0000001f3f127899 */ /* 0x000fe20008011410 */
[----:B----4-:R-:W-:Y:S01]  /*0370*/  IMAD R8, R7, 0x80, R86 ;  /* 0x0000008007087824 */ /* 0x010fe200078e0256 */
[----:B------:R-:W-:Y:S06]  /*0380*/  BAR.SYNC.DEFER_BLOCKING 0x0 ;  /* 0x0000000000007b1d */ /* 0x000fec0000010000 */
[----:B--2---:R-:W2:Y:S08]  /*0390*/  @P1 R2UR UR11, R4 ;  /* 0x00000000040b13c2 */ /* 0x004eb000000e0000 */
[----:B---3--:R3:W4:Y:S01]  /*03a0*/  @P0 R2UR UR7, R2 ;  /* 0x00000000020703c2 */ /* 0x00872200000e0000 */
[----:B------:R-:W-:Y:S01]  /*03b0*/  ISETP.GE.AND P0, PT, R0, UR10, PT ;  /* 0x0000000a00007c0c */ /* 0x000fe2000bf06270 */
[----:B----4-:R-:W-:-:S02]  /*03c0*/  @!UP0 UMOV UR7, UR16 ;  /* 0x0000001000078c82 */ /* 0x010fc40008000000 */
[----:B------:R-:W-:Y:S01]  /*03d0*/  USHF.R.S32.HI UR6, URZ, 0x1f, UR7 ;  /* 0x0000001f3f067899 */ /* 0x000fe20008011407 */
[----:B------:R-:W-:-:S03]  /*03e0*/  ISETP.GT.OR P0, PT, R86, 0x3f, P0 ;  /* 0x0000003f5600780c */ /* 0x000fc60000704670 */
[----:B------:R-:W-:Y:S01]  /*03f0*/  UIMAD UR6, UR6, UR4, URZ ;  /* 0x00000004060672a4 */ /* 0x000fe2000f8e023f */
[----:B--2---:R-:W-:Y:S01]  /*0400*/  IADD3 R15, R0, UR11, RZ ;  /* 0x0000000b000f7c10 */ /* 0x004fe2000fffe0ff */
[----:B------:R-:W-:-:S04]  /*0410*/  UIMAD.WIDE.U32 UR12, UR7, UR4, URZ ;  /* 0x00000004070c72a5 */ /* 0x000fc8000f8e003f */
[----:B------:R-:W-:Y:S01]  /*0420*/  @P2 IMAD.HI.U32 R0, R15, c[0x0][0x2bc], RZ ;  /* 0x0000af000f002a27 */ /* 0x000fe200078e00ff */
[----:B------:R-:W-:-:S03]  /*0430*/  UIMAD UR6, UR7, UR5, UR6 ;  /* 0x00000005070672a4 */ /* 0x000fc6000f8e0206 */
[----:B------:R-:W-:Y:S01]  /*0440*/  IMAD.MOV.U32 R12, RZ, RZ, R15 ;  /* 0x000000ffff0c7224 */ /* 0x000fe200078e000f */
[----:B------:R-:W-:Y:S01]  /*0450*/  @P2 SHF.R.U32.HI R12, RZ, c[0x0][0x2c0], R0 ;  /* 0x0000b000ff0c2a19 */ /* 0x000fe20000011600 */
[----:B------:R-:W-:Y:S02]  /*0460*/  UIADD3 UR6, UR13, UR6, URZ ;  /* 0x000000060d067290 */ /* 0x000fe4000fffe03f */
[----:B-1----:R-:W-:Y:S01]  /*0470*/  USHF.R.S32.HI UR7, URZ, 0x1f, UR9 ;  /* 0x0000001f3f077899 */ /* 0x002fe20008011409 */
[----:B------:R-:W-:Y:S01]  /*0480*/  @!P0 IADD3 R0, P2, R12, UR12, RZ ;  /* 0x0000000c0c008c10 */ /* 0x000fe2000ff5e0ff */
[----:B------:R-:W-:-:S03]  /*0490*/  ULDC.64 UR4, c[0x0][0x1b8] ;  /* 0x00006e0000047ab9 */ /* 0x000fc60000000a00 */
[----:B---3--:R-:W-:Y:S02]  /*04a0*/  @!P0 LEA R2, P1, R0, c[0x0][0x2a0], 0x2 ;  /* 0x0000a80000028a11 */ /* 0x008fe400078210ff */
[----:B------:R-:W-:-:S04]  /*04b0*/  @!P0 LEA.HI.X.SX32 R3, R12, UR6, 0x1, P2 ;  /* 0x000000060c038c11 */ /* 0x000fc800090f0eff */
[----:B------:R-:W-:-:S05]  /*04c0*/  @!P0 LEA.HI.X R3, R0, c[0x0][0x2a4], R3, 0x2, P1 ;  /* 0x0000a90000038a11 */ /* 0x000fca00008f1403 */
[----:B------:R1:W2:Y:S01]  /*04d0*/  @!P0 LDG.E R36, [R2.64] ;  /* 0x0000000e02248981 */ /* 0x0002a2000c1e1900 */
[----:B------:R-:W-:Y:S01]  /*04e0*/  ISETP.NE.AND P0, PT, R11, 0x1, PT ;  /* 0x000000010b00780c */ /* 0x000fe20003f05270 */
[----:B------:R-:W-:Y:S02]  /*04f0*/  UIMAD UR17, UR7, UR4, URZ ;  /* 0x00000004071172a4 */ /* 0x000fe4000f8e023f */
[----:B------:R-:W-:Y:S02]  /*0500*/  UIMAD.WIDE.U32 UR20, UR9, UR4, URZ ;  /* 0x00000004091472a5 */ /* 0x000fe4000f8e003f */
[----:B------:R-:W-:-:S03]  /*0510*/  UIMAD UR17, UR9, UR5, UR17 ;  /* 0x00000005091172a4 */ /* 0x000fc6000f8e0211 */
[----:B------:R-:W-:Y:S02]  /*0520*/  ULDC.64 UR4, c[0x0][0x1c0] ;  /* 0x0000700000047ab9 */ /* 0x000fe40000000a00 */
[----:B------:R-:W-:Y:S02]  /*0530*/  UIMAD UR18, UR18, UR4, URZ ;  /* 0x00000004121272a4 */ /* 0x000fe4000f8e023f */
[----:B------:R-:W-:Y:S01]  /*0540*/  UIADD3 UR21, UR21, UR17, URZ ;  /* 0x0000001115157290 */ /* 0x000fe2000fffe03f */
[----:B------:R-:W-:Y:S01]  /*0550*/  @P0 IMAD.HI.U32 R0, R8, c[0x0][0x2c8], RZ ;  /* 0x0000b20008000a27 */ /* 0x000fe200078e00ff */
[----:B------:R-:W-:Y:S02]  /*0560*/  UIMAD UR5, UR16, UR5, UR18 ;  /* 0x00000005100572a4 */ /* 0x000fe4000f8e0212 */
[----:B------:R-:W-:Y:S01]  /*0570*/  UIMAD.WIDE.U32 UR16, UR16, UR4, UR20 ;  /* 0x00000004101072a5 */ /* 0x000fe2000f8e0014 */
[----:B------:R-:W-:Y:S01]  /*0580*/  IMAD.MOV.U32 R4, RZ, RZ, R8 ;  /* 0x000000ffff047224 */ /* 0x000fe200078e0008 */
[----:B------:R-:W-:-:S02]  /*0590*/  @P0 SHF.R.U32.HI R4, RZ, c[0x0][0x2cc], R0 ;  /* 0x0000b300ff040a19 */ /* 0x000fc40000011600 */
[----:B------:R-:W-:Y:S02]  /*05a0*/  UIADD3 UR5, UR17, UR5, URZ ;  /* 0x0000000511057290 */ /* 0x000fe4000fffe03f */
[--C-:B------:R-:W-:Y:S01]  /*05b0*/  SHF.R.S32.HI R5, RZ, 0x1f, R4.reuse ;  /* 0x0000001fff057819 */ /* 0x100fe20000011404 */
[----:B------:R-:W-:Y:S02]  /*05c0*/  IMAD.MOV R0, RZ, RZ, -R4 ;  /* 0x000000ffff007224 */ /* 0x000fe400078e0a04 */
[----:B-1----:R-:W-:Y:S02]  /*05d0*/  IMAD.U32 R3, RZ, RZ, UR17 ;  /* 0x00000011ff037e24 */ /* 0x002fe4000f8e00ff */
[----:B------:R-:W-:Y:S02]  /*05e0*/  IMAD R6, R5, c[0x0][0x1b0], RZ ;  /* 0x00006c0005067a24 */ /* 0x000fe400078e02ff */
[----:B------:R-:W-:Y:S02]  /*05f0*/  IMAD.U32 R2, RZ, RZ, UR16 ;  /* 0x00000010ff027e24 */ /* 0x000fe4000f8e00ff */
[----:B------:R-:W-:-:S02]  /*0600*/  IMAD.U32 R3, RZ, RZ, UR5 ;  /* 0x00000005ff037e24 */ /* 0x000fc4000f8e00ff */
[----:B------:R-:W-:Y:S01]  /*0610*/  IMAD.SHL.U32 R179, R20, 0x8, RZ ;  /* 0x0000000814b37824 */ /* 0x000fe200078e00ff */
[----:B------:R-:W-:Y:S01]  /*0620*/  STL [R1+0x88], R86 ;  /* 0x0000885601007387 */ /* 0x000fe20000100800 */
[----:B------:R-:W-:Y:S01]  /*0630*/  IMAD R5, R0, c[0x0][0x2c4], R8 ;  /* 0x0000b10000057a24 */ /* 0x000fe200078e0208 */
[----:B------:R-:W-:Y:S01]  /*0640*/  LEA.HI R16, R26, R27, RZ, 0x4 ;  /* 0x0000001b1a107211 */ /* 0x000fe200078f20ff */
[----:B------:R-:W-:Y:S01]  /*0650*/  IMAD.WIDE.U32 R2, R4, c[0x0][0x1b0], R2 ;  /* 0x00006c0004027a25 */ /* 0x000fe200078e0002 */
[----:B------:R-:W-:-:S03]  /*0660*/  ULDC.64 UR4, c[0x0][0x1e8] ;  /* 0x00007a0000047ab9 */ /* 0x000fc60000000a00 */
[----:B------:R-:W-:Y:S01]  /*0670*/  IMAD R0, R4, c[0x0][0x1b4], R6 ;  /* 0x00006d0004007a24 */ /* 0x000fe200078e0206 */
[----:B------:R-:W-:-:S03]  /*0680*/  SHF.R.S32.HI R4, RZ, 0x1f, R5 ;  /* 0x0000001fff047819 */ /* 0x000fc60000011405 */
[----:B------:R-:W-:Y:S02]  /*0690*/  IMAD.IADD R3, R3, 0x1, R0 ;  /* 0x0000000103037824 */ /* 0x000fe400078e0200 */
[----:B------:R-:W-:Y:S02]  /*06a0*/  IMAD R0, R4, c[0x0][0x1a8], RZ ;  /* 0x00006a0004007a24 */ /* 0x000fe400078e02ff */
[----:B------:R-:W-:-:S04]  /*06b0*/  IMAD.WIDE.U32 R2, R5, c[0x0][0x1a8], R2 ;  /* 0x00006a0005027a25 */ /* 0x000fc800078e0002 */
[----:B------:R-:W-:Y:S01]  /*06c0*/  IMAD R0, R5, c[0x0][0x1ac], R0 ;  /* 0x00006b0005007a24 */ /* 0x000fe200078e0200 */
[----:B------:R-:W-:-:S03]  /*06d0*/  LEA R14, P0, R2, c[0x0][0x160], 0x1 ;  /* 0x00005800020e7a11 */ /* 0x000fc600078008ff */
[----:B------:R-:W-:Y:S02]  /*06e0*/  IMAD.IADD R0, R3, 0x1, R0 ;  /* 0x0000000103007824 */ /* 0x000fe400078e0200 */
[----:B------:R-:W-:Y:S02]  /*06f0*/  IMAD.SHL.U32 R3, R18, 0x40, RZ ;  /* 0x0000004012037824 */ /* 0x000fe400078e00ff */
[----:B------:R-:W-:Y:S01]  /*0700*/  IMAD R11, R11, c[0x0][0x168], RZ ;  /* 0x00005a000b0b7a24 */ /* 0x000fe200078e02ff */
[----:B------:R-:W-:Y:S01]  /*0710*/  LEA.HI.X R13, R2, c[0x0][0x164], R0, 0x1, P0 ;  /* 0x00005900020d7a11 */ /* 0x000fe200000f0c00 */
[----:B------:R-:W-:Y:S01]  /*0720*/  IMAD R17, R7, 0x80, R18 ;  /* 0x0000008007117824 */ /* 0x000fe200078e0212 */
[----:B------:R-:W-:Y:S01]  /*0730*/  LOP3.LUT R0, R3, 0x1c0, RZ, 0xc0, !PT ;  /* 0x000001c003007812 */ /* 0x000fe200078ec0ff */
[----:B------:R-:W-:Y:S01]  /*0740*/  SHFL.IDX PT, R2, R14, RZ, 0x181f ;  /* 0x00181fff0e027589 */ /* 0x000fe200000e0000 */
[----:B------:R-:W-:Y:S02]  /*0750*/  LEA.HI R5, R26, R27, RZ, 0x6 ;  /* 0x0000001b1a057211 */ /* 0x000fe400078f30ff */
[----:B------:R-:W-:Y:S01]  /*0760*/  ISETP.GE.AND P0, PT, R17, R11, PT ;  /* 0x0000000b1100720c */ /* 0x000fe20003f06270 */
[----:B------:R-:W1:Y:S01]  /*0770*/  SHFL.IDX PT, R3, R13, RZ, 0x181f ;  /* 0x00181fff0d037589 */ /* 0x000e6200000e0000 */
[----:B------:R-:W-:-:S02]  /*0780*/  SHF.R.U32.HI R4, RZ, 0x3, R0 ;  /* 0x00000003ff047819 */ /* 0x000fc40000011600 */
[----:B------:R-:W-:-:S04]  /*0790*/  LOP3.LUT R0, R0, 0x38, R179, 0xf8, !PT ;  /* 0x0000003800007812 */ /* 0x000fc800078ef8b3 */
[----:B------:R-:W-:Y:S01]  /*07a0*/  LOP3.LUT R0, R0, R4, RZ, 0x3c, !PT ;  /* 0x0000000400007212 */ /* 0x000fe200078e3cff */
[----:B------:R-:W-:Y:S01]  /*07b0*/  IMAD.SHL.U32 R4, R5, 0x8, RZ ;  /* 0x0000000805047824 */ /* 0x000fe200078e00ff */
[C---:B------:R-:W-:Y:S02]  /*07c0*/  IADD3 R134, R179.reuse, 0x40, RZ ;  /* 0x00000040b3867810 */ /* 0x040fe40007ffe0ff */
[C---:B------:R-:W-:Y:S02]  /*07d0*/  IADD3 R133, R179.reuse, 0x80, RZ ;  /* 0x00000080b3857810 */ /* 0x040fe40007ffe0ff */
[----:B------:R-:W-:Y:S02]  /*07e0*/  IADD3 R177, R179, 0xc0, RZ ;  /* 0x000000c0b3b17810 */ /* 0x000fe40007ffe0ff */
[----:B------:R-:W-:Y:S02]  /*07f0*/  LOP3.LUT R178, R0, 0xfffffe00, R4, 0xf8, !PT ;  /* 0xfffffe0000b27812 */ /* 0x000fe400078ef804 */
[----:B------:R-:W-:-:S02]  /*0800*/  @!P0 SHF.R.S32.HI R4, RZ, 0x1f, R134 ;  /* 0x0000001fff048819 */ /* 0x000fc40000011486 */
[----:B------:R-:W-:Y:S02]  /*0810*/  @!P0 SHF.R.S32.HI R0, RZ, 0x1f, R133 ;  /* 0x0000001fff008819 */ /* 0x000fe40000011485 */
[----:B------:R-:W-:Y:S02]  /*0820*/  @!P0 SHF.R.S32.HI R5, RZ, 0x1f, R177 ;  /* 0x0000001fff058819 */ /* 0x000fe400000114b1 */
[----:B------:R-:W-:Y:S02]  /*0830*/  ISETP.GE.AND P6, PT, R179, c[0x0][0x198], PT ;  /* 0x00006600b3007a0c */ /* 0x000fe40003fc6270 */
[----:B------:R-:W-:Y:S02]  /*0840*/  @!P0 LEA.HI R6, R4, R134, RZ, 0x3 ;  /* 0x0000008604068211 */ /* 0x000fe400078f18ff */
[----:B------:R-:W-:Y:S02]  /*0850*/  ISETP.GE.AND P5, PT, R134, c[0x0][0x198], PT ;  /* 0x0000660086007a0c */ /* 0x000fe40003fa6270 */
[----:B------:R-:W-:-:S02]  /*0860*/  @!P0 LEA.HI R4, R0, R133, RZ, 0x3 ;  /* 0x0000008500048211 */ /* 0x000fc400078f18ff */
[----:B------:R-:W-:Y:S02]  /*0870*/  ISETP.GE.AND P4, PT, R133, c[0x0][0x198], PT ;  /* 0x0000660085007a0c */ /* 0x000fe40003f86270 */
[----:B------:R-:W-:Y:S02]  /*0880*/  @!P0 LEA.HI R0, R5, R177, RZ, 0x3 ;  /* 0x000000b105008211 */ /* 0x000fe400078f18ff */
[----:B------:R-:W-:Y:S02]  /*0890*/  ISETP.GE.AND P3, PT, R177, c[0x0][0x198], PT ;  /* 0x00006600b1007a0c */ /* 0x000fe40003f66270 */
[----:B------:R-:W-:Y:S01]  /*08a0*/  @!P0 LOP3.LUT R6, R6, 0xfffffff8, RZ, 0xc0, !PT ;  /* 0xfffffff806068812 */ /* 0x000fe200078ec0ff */
[----:B------:R3:W-:Y:S01]  /*08b0*/  STL [R1+0xb4], R8 ;  /* 0x0000b40801007387 */ /* 0x0007e20000100800 */
[----:B------:R-:W-:Y:S02]  /*08c0*/  @!P0 LOP3.LUT R4, R4, 0xfffffff8, RZ, 0xc0, !PT ;  /* 0xfffffff804048812 */ /* 0x000fe400078ec0ff */
[----:B------:R-:W-:Y:S01]  /*08d0*/  @!P0 LOP3.LUT R10, R0, 0xfffffff8, RZ, 0xc0, !PT ;  /* 0xfffffff8000a8812 */ /* 0x000fe200078ec0ff */
[----:B------:R-:W-:-:S02]  /*08e0*/  @!P0 IMAD.SHL.U32 R0, R178, 0x2, RZ ;  /* 0x00000002b2008824 */ /* 0x000fc400078e00ff */
[----:B-1----:R-:W-:-:S04]  /*08f0*/  @!P0 IMAD.WIDE R6, R6, 0x2, R2 ;  /* 0x0000000206068825 */ /* 0x002fc800078e0202 */
[----:B------:R-:W-:-:S04]  /*0900*/  @!P0 IMAD.WIDE R4, R4, 0x2, R2 ;  /* 0x0000000204048825 */ /* 0x000fc800078e0202 */
[----:B---3--:R-:W-:-:S04]  /*0910*/  @!P0 IMAD.WIDE R8, R179, 0x2, R2 ;  /* 0x00000002b3088825 */ /* 0x008fc800078e0202 */
[----:B------:R-:W-:Y:S01]  /*0920*/  @!P0 IMAD.WIDE R2, R10, 0x2, R2 ;  /* 0x000000020a028825 */ /* 0x000fe200078e0202 */
[----:B------:R-:W-:Y:S01]  /*0930*/  @!PT LDS RZ, [RZ] ;  /* 0x00000000fffff984 */ /* 0x000fe20000000800 */
[----:B------:R1:W-:Y:S04]  /*0940*/  @!P0 LDGSTS.E.BYPASS.LTC128B.128 [R0+0x100], [R8.64], !P6 ;  /* 0x0010000008008fae */ /* 0x0003e8000f101d4e */
[----:B------:R3:W-:Y:S04]  /*0950*/  @!P0 LDGSTS.E.BYPASS.LTC128B.128 [R0+0x4100], [R6.64], !P5 ;  /* 0x0410000006008fae */ /* 0x0007e8000e901d4e */
[----:B------:R4:W-:Y:S04]  /*0960*/  @!P0 LDGSTS.E.BYPASS.LTC128B.128 [R0+0x8100], [R4.64], !P4 ;  /* 0x0810000004008fae */ /* 0x0009e8000e101d4e */
[----:B------:R5:W-:Y:S01]  /*0970*/  @!P0 LDGSTS.E.BYPASS.LTC128B.128 [R0+0xc100], [R2.64], !P3 ;  /* 0x0c10000002008fae */ /* 0x000be2000d901d4e */
[----:B-1----:R-:W-:-:S04]  /*0980*/  IADD3 R8, R17, 0x20, RZ ;  /* 0x0000002011087810 */ /* 0x002fc80007ffe0ff */
[----:B------:R-:W-:Y:S01]  /*0990*/  ISETP.GE.AND P0, PT, R8, R11, PT ;  /* 0x0000000b0800720c */ /* 0x000fe20003f06270 */
[----:B-----5:R-:W-:Y:S04]  /*09a0*/  SHFL.IDX PT, R2, R14, 0x1, 0x181f ;  /* 0x00381f000e027f89 */ /* 0x020fe800000e0000 */
[----:B------:R-:W1:Y:S08]  /*09b0*/  SHFL.IDX PT, R3, R13, 0x1, 0x181f ;  /* 0x00381f000d037f89 */ /* 0x000e7000000e0000 */
[----:B----4-:R-:W-:-:S02]  /*09c0*/  @!P0 SHF.R.S32.HI R4, RZ, 0x1f, R134 ;  /* 0x0000001fff048819 */ /* 0x010fc40000011486 */
[----:B---3--:R-:W-:Y:S02]  /*09d0*/  @!P0 SHF.R.S32.HI R0, RZ, 0x1f, R133 ;  /* 0x0000001fff008819 */ /* 0x008fe40000011485 */
[----:B------:R-:W-:Y:S02]  /*09e0*/  @!P0 SHF.R.S32.HI R5, RZ, 0x1f, R177 ;  /* 0x0000001fff058819 */ /* 0x000fe400000114b1 */
[----:B------:R-:W-:Y:S02]  /*09f0*/  @!P0 LEA.HI R6, R4, R134, RZ, 0x3 ;  /* 0x0000008604068211 */ /* 0x000fe400078f18ff */
[----:B------:R-:W-:Y:S02]  /*0a00*/  @!P0 LEA.HI R4, R0, R133, RZ, 0x3 ;  /* 0x0000008500048211 */ /* 0x000fe400078f18ff */
[----:B------:R-:W-:Y:S02]  /*0a10*/  @!P0 LEA.HI R0, R5, R177, RZ, 0x3 ;  /* 0x000000b105008211 */ /* 0x000fe400078f18ff */
[----:B------:R-:W-:-:S02]  /*0a20*/  @!P0 LOP3.LUT R6, R6, 0xfffffff8, RZ, 0xc0, !PT ;  /* 0xfffffff806068812 */ /* 0x000fc400078ec0ff */
[----:B------:R-:W-:Y:S02]  /*0a30*/  @!P0 LOP3.LUT R4, R4, 0xfffffff8, RZ, 0xc0, !PT ;  /* 0xfffffff804048812 */ /* 0x000fe400078ec0ff */
[----:B------:R-:W-:Y:S01]  /*0a40*/  @!P0 LOP3.LUT R10, R0, 0xfffffff8, RZ, 0xc0, !PT ;  /* 0xfffffff8000a8812 */ /* 0x000fe200078ec0ff */
[----:B------:R-:W-:Y:S02]  /*0a50*/  @!P0 IMAD.SHL.U32 R0, R178, 0x2, RZ ;  /* 0x00000002b2008824 */ /* 0x000fe400078e00ff */
[----:B-1----:R-:W-:-:S04]  /*0a60*/  @!P0 IMAD.WIDE R8, R179, 0x2, R2 ;  /* 0x00000002b3088825 */ /* 0x002fc800078e0202 */
[--C-:B------:R-:W-:Y:S01]  /*0a70*/  @!P0 IMAD.WIDE R6, R6, 0x2, R2.reuse ;  /* 0x0000000206068825 */ /* 0x100fe200078e0202 */
[----:B------:R1:W-:Y:S03]  /*0a80*/  @!P0 LDGSTS.E.BYPASS.LTC128B.128 [R0+0x1100], [R8.64], !P6 ;  /* 0x0110000008008fae */ /* 0x0003e6000f101d4e */
[--C-:B------:R-:W-:Y:S01]  /*0a90*/  @!P0 IMAD.WIDE R4, R4, 0x2, R2.reuse ;  /* 0x0000000204048825 */ /* 0x100fe200078e0202 */
[----:B------:R3:W-:Y:S03]  /*0aa0*/  @!P0 LDGSTS.E.BYPASS.LTC128B.128 [R0+0x5100], [R6.64], !P5 ;  /* 0x0510000006008fae */ /* 0x0007e6000e901d4e */
[----:B------:R-:W-:Y:S01]  /*0ab0*/  @!P0 IMAD.WIDE R2, R10, 0x2, R2 ;  /* 0x000000020a028825 */ /* 0x000fe200078e0202 */
[----:B------:R1:W-:Y:S04]  /*0ac0*/  @!P0 LDGSTS.E.BYPASS.LTC128B.128 [R0+0x9100], [R4.64], !P4 ;  /* 0x0910000004008fae */ /* 0x0003e8000e101d4e */
[----:B------:R4:W-:Y:S01]  /*0ad0*/  @!P0 LDGSTS.E.BYPASS.LTC128B.128 [R0+0xd100], [R2.64], !P3 ;  /* 0x0d10000002008fae */ /* 0x0009e2000d901d4e */
[----:B---3--:R-:W-:-:S04]  /*0ae0*/  IADD3 R6, R17, 0x40, RZ ;  /* 0x0000004011067810 */ /* 0x008fc80007ffe0ff */
[----:B------:R-:W-:Y:S02]  /*0af0*/  ISETP.GE.AND P0, PT, R6, R11, PT ;  /* 0x0000000b0600720c */ /* 0x000fe40003f06270 */
[----:B------:R-:W-:Y:S01]  /*0b00*/  SHF.R.S32.HI R6, RZ, 0x4, R16 ;  /* 0x00000004ff067819 */ /* 0x000fe20000011410 */
[----:B----4-:R-:W-:Y:S01]  /*0b10*/  SHFL.IDX PT, R2, R14, 0x2, 0x181f ;  /* 0x00581f000e027f89 */ /* 0x010fe200000e0000 */
[----:B-1----:R-:W-:-:S03]  /*0b20*/  IMAD.MOV R0, RZ, RZ, -R12 ;  /* 0x000000ffff007224 */ /* 0x002fc600078e0a0c */
[----:B------:R-:W1:Y:S01]  /*0b30*/  SHFL.IDX PT, R3, R13, 0x2, 0x181f ;  /* 0x00581f000d037f89 */ /* 0x000e6200000e0000 */
[----:B------:R-:W-:Y:S01]  /*0b40*/  LEA.HI R5, R16, R6, RZ, 0x1 ;  /* 0x0000000610057211 */ /* 0x000fe200078f08ff */
[----:B------:R-:W-:Y:S01]  /*0b50*/  IMAD R37, R0, c[0x0][0x2b8], R15 ;  /* 0x0000ae0000257a24 */ /* 0x000fe200078e020f */
[----:B------:R-:W-:Y:S02]  /*0b60*/  IADD3 R4, R17, 0x60, RZ ;  /* 0x0000006011047810 */ /* 0x000fe40007ffe0ff */
[----:B------:R-:W-:Y:S02]  /*0b70*/  LOP3.LUT R0, R5, 0xfffffffe, RZ, 0xc0, !PT ;  /* 0xfffffffe05007812 */ /* 0x000fe400078ec0ff */
[----:B------:R-:W-:Y:S02]  /*0b80*/  ISETP.GE.AND P2, PT, R4, R11, PT ;  /* 0x0000000b0400720c */ /* 0x000fe40003f46270 */
[----:B------:R-:W-:Y:S02]  /*0b90*/  @!P0 SHF.R.S32.HI R5, RZ, 0x1f, R134 ;  /* 0x0000001fff058819 */ /* 0x000fe40000011486 */
[----:B------:R-:W-:Y:S01]  /*0ba0*/  SHF.R.S32.HI R25, RZ, 0x1f, R37 ;  /* 0x0000001fff197819 */ /* 0x000fe20000011425 */
[----:B------:R-:W-:Y:S01]  /*0bb0*/  IMAD.IADD R23, R6, 0x1, -R0 ;  /* 0x0000000106177824 */ /* 0x000fe200078e0a00 */
[----:B------:R-:W-:-:S02]  /*0bc0*/  @!P0 SHF.R.S32.HI R4, RZ, 0x1f, R133 ;  /* 0x0000001fff048819 */ /* 0x000fc40000011485 */
[----:B------:R-:W-:Y:S01]  /*0bd0*/  @!P0 SHF.R.S32.HI R0, RZ, 0x1f, R177 ;  /* 0x0000001fff008819 */ /* 0x000fe200000114b1 */
[----:B------:R-:W-:Y:S01]  /*0be0*/  IMAD R7, R25, c[0x0][0x1e0], RZ ;  /* 0x0000780019077a24 */ /* 0x000fe200078e02ff */
[----:B------:R-:W-:Y:S02]  /*0bf0*/  @!P0 LEA.HI R8, R5, R134, RZ, 0x3 ;  /* 0x0000008605088211 */ /* 0x000fe400078f18ff */
[----:B------:R-:W-:Y:S02]  /*0c00*/  @!P0 LEA.HI R6, R4, R133, RZ, 0x3 ;  /* 0x0000008504068211 */ /* 0x000fe400078f18ff */
[----:B------:R-:W-:Y:S01]  /*0c10*/  @!P0 LEA.HI R0, R0, R177, RZ, 0x3 ;  /* 0x000000b100008211 */ /* 0x000fe200078f18ff */
[C---:B------:R-:W-:Y:S01]  /*0c20*/  IMAD.WIDE.U32 R4, R37.reuse, c[0x0][0x1e0], RZ ;  /* 0x0000780025047a25 */ /* 0x040fe200078e00ff */
[----:B------:R-:W-:Y:S02]  /*0c30*/  @!P0 LOP3.LUT R8, R8, 0xfffffff8, RZ, 0xc0, !PT ;  /* 0xfffffff808088812 */ /* 0x000fe400078ec0ff */
[----:B------:R-:W-:Y:S01]  /*0c40*/  @!P0 LOP3.LUT R6, R6, 0xfffffff8, RZ, 0xc0, !PT ;  /* 0xfffffff806068812 */ /* 0x000fe200078ec0ff */
[----:B------:R-:W-:Y:S01]  /*0c50*/  IMAD R7, R37, c[0x0][0x1e4], R7 ;  /* 0x0000790025077a24 */ /* 0x000fe200078e0207 */
[----:B------:R-:W-:Y:S01]  /*0c60*/  @!P0 LOP3.LUT R12, R0, 0xfffffff8, RZ, 0xc0, !PT ;  /* 0xfffffff8000c8812 */ /* 0x000fe200078ec0ff */
[----:B------:R-:W-:-:S02]  /*0c70*/  @!P0 IMAD.SHL.U32 R0, R178, 0x2, RZ ;  /* 0x00000002b2008824 */ /* 0x000fc400078e00ff */
[----:B-1----:R-:W-:-:S04]  /*0c80*/  @!P0 IMAD.WIDE R10, R179, 0x2, R2 ;  /* 0x00000002b30a8825 */ /* 0x002fc800078e0202 */
[----:B------:R-:W-:Y:S01]  /*0c90*/  IMAD.IADD R5, R5, 0x1, R7 ;  /* 0x0000000105057824 */ /* 0x000fe200078e0207 */
[----:B------:R1:W-:Y:S01]  /*0ca0*/  @!P0 LDGSTS.E.BYPASS.LTC128B.128 [R0+0x2100], [R10.64], !P6 ;  /* 0x021000000a008fae */ /* 0x0003e2000f101d4e */
[----:B------:R-:W-:-:S04]  /*0cb0*/  @!P0 IMAD.WIDE R8, R8, 0x2, R2 ;  /* 0x0000000208088825 */ /* 0x000fc800078e0202 */
[--C-:B------:R-:W-:Y:S01]  /*0cc0*/  @!P0 IMAD.WIDE R6, R6, 0x2, R2.reuse ;  /* 0x0000000206068825 */ /* 0x100fe200078e0202 */
[----:B------:R1:W-:Y:S04]  /*0cd0*/  @!P0 LDGSTS.E.BYPASS.LTC128B.128 [R0+0x6100], [R8.64], !P5 ;  /* 0x0610000008008fae */ /* 0x0003e8000e901d4e */
[----:B------:R3:W-:Y:S01]  /*0ce0*/  @!P0 LDGSTS.E.BYPASS.LTC128B.128 [R0+0xa100], [R6.64], !P4 ;  /* 0x0a10000006008fae */ /* 0x0007e2000e101d4e */
[----:B------:R-:W-:Y:S01]  /*0cf0*/  @!P0 IMAD.WIDE R2, R12, 0x2, R2 ;  /* 0x000000020c028825 */ /* 0x000fe200078e0202 */
[----:B------:R-:W-:Y:S01]  /*0d00*/  UIMAD.WIDE.U32 UR18, UR9, UR4, URZ ;  /* 0x00000004091272a5 */ /* 0x000fe2000f8e003f */
[----:B--2---:R-:W-:Y:S01]  /*0d10*/  SHF.R.S32.HI R24, RZ, 0x1f, R36 ;  /* 0x0000001fff187819 */ /* 0x004fe20000011424 */
[----:B------:R-:W-:Y:S02]  /*0d20*/  UIMAD UR4, UR7, UR4, URZ ;  /* 0x00000004070472a4 */ /* 0x000fe4000f8e023f */
[----:B------:R1:W-:Y:S01]  /*0d30*/  @!P0 LDGSTS.E.BYPASS.LTC128B.128 [R0+0xe100], [R2.64], !P3 ;  /* 0x0e10000002008fae */ /* 0x0003e2000d901d4e */
[----:B------:R-:W-:Y:S01]  /*0d40*/  IMAD.WIDE.U32 R4, R36, c[0x0][0x1f0], R4 ;  /* 0x00007c0024047a25 */ /* 0x000fe200078e0004 */
[----:B------:R-:W-:Y:S01]  /*0d50*/  UIMAD UR4, UR9, UR5, UR4 ;  /* 0x00000005090472a4 */ /* 0x000fe2000f8e0204 */
[----:B---3--:R-:W-:-:S05]  /*0d60*/  LOP3.LUT R6, R16, 0xfffffff0, RZ, 0xc0, !PT ;  /* 0xfffffff010067812 */ /* 0x008fca00078ec0ff */
[----:B------:R-:W-:Y:S02]  /*0d70*/  IMAD.IADD R6, R27, 0x1, -R6 ;  /* 0x000000011b067824 */ /* 0x000fe400078e0a06 */
[----:B-1----:R-:W-:-:S03]  /*0d80*/  IMAD R0, R24, c[0x0][0x1f0], RZ ;  /* 0x00007c0018007a24 */ /* 0x002fc600078e02ff */
[----:B------:R-:W-:Y:S01]  /*0d90*/  SHF.R.S32.HI R2, RZ, 0x1f, R6 ;  /* 0x0000001fff027819 */ /* 0x000fe20000011406 */
[----:B------:R-:W-:Y:S01]  /*0da0*/  UIADD3 UR16, UR19, UR4, URZ ;  /* 0x0000000413107290 */ /* 0x000fe2000fffe03f */
[----:B------:R1:W-:Y:S02]  /*0db0*/  SHFL.IDX PT, R3, R13, 0x3, 0x181f ;  /* 0x00781f000d037f89 */ /* 0x0003e400000e0000 */
[----:B------:R-:W-:Y:S01]  /*0dc0*/  LEA.HI R21, R2, R6, RZ, 0x3 ;  /* 0x0000000602157211 */ /* 0x000fe200078f18ff */
[----:B------:R-:W-:Y:S01]  /*0dd0*/  IMAD R0, R36, c[0x0][0x1f4], R0 ;  /* 0x00007d0024007a24 */ /* 0x000fe200078e0200 */
[----:B------:R2:W3:Y:S01]  /*0de0*/  SHFL.IDX PT, R2, R14, 0x3, 0x181f ;  /* 0x00781f000e027f89 */ /* 0x0004e200000e0000 */
[----:B------:R-:W-:Y:S01]  /*0df0*/  IADD3 R4, P0, R4, UR18, RZ ;  /* 0x0000001204047c10 */ /* 0x000fe2000ff1e0ff */
[----:B------:R-:W-:Y:S01]  /*0e00*/  ULEA UR17, UR8, 0xffffffc0, 0x6 ;  /* 0xffffffc008117891 */ /* 0x000fe2000f8e303f */
[----:B------:R-:W-:Y:S01]  /*0e10*/  LOP3.LUT R8, R21, 0xfffffff8, RZ, 0xc0, !PT ;  /* 0xfffffff815087812 */ /* 0x000fe200078ec0ff */
[----:B------:R-:W-:Y:S01]  /*0e20*/  IMAD.SHL.U32 R7, R18, 0x8, RZ ;  /* 0x0000000812077824 */ /* 0x000fe200078e00ff */
[----:B------:R-:W-:Y:S01]  /*0e30*/  IADD3.X R5, R5, UR16, R0, P0, !PT ;  /* 0x0000001005057c10 */ /* 0x000fe200087fe400 */
[----:B------:R-:W-:Y:S01]  /*0e40*/  IMAD.SHL.U32 R0, R20, 0x40, RZ ;  /* 0x0000004014007824 */ /* 0x000fe200078e00ff */
[----:B------:R-:W-:Y:S01]  /*0e50*/  LEA R16, P0, R4, c[0x0][0x1c8], 0x1 ;  /* 0x0000720004107a11 */ /* 0x000fe200078008ff */
[----:B------:R-:W-:Y:S01]  /*0e60*/  UIADD3 UR17, UR10, -UR17, URZ ;  /* 0x800000110a117290 */ /* 0x000fe2000fffe03f */
[----:B------:R-:W-:Y:S01]  /*0e70*/  IMAD.IADD R19, R6, 0x1, -R8 ;  /* 0x0000000106137824 */ /* 0x000fe200078e0a08 */
[----:B------:R-:W-:Y:S01]  /*0e80*/  @!P2 SHF.R.S32.HI R6, RZ, 0x1f, R177 ;  /* 0x0000001fff06a819 */ /* 0x000fe200000114b1 */
[----:B------:R-:W-:Y:S01]  /*0e90*/  STL [R1+0x54], R36 ;  /* 0x0000542401007387 */ /* 0x000fe20000100800 */
[----:B------:R-:W-:Y:S01]  /*0ea0*/  LOP3.LUT R0, R0, 0x1c0, RZ, 0xc0, !PT ;  /* 0x000001c000007812 */ /* 0x000fe200078ec0ff */
[----:B------:R-:W-:Y:S01]  /*0eb0*/  UISETP.GE.AND UP0, UPT, UR10, 0x1, UPT ;  /* 0x000000010a00788c */ /* 0x000fe2000bf06270 */
[----:B------:R-:W-:Y:S01]  /*0ec0*/  IADD3 R18, -R18, UR17, RZ ;  /* 0x0000001112127c10 */ /* 0x000fe2000fffe1ff */
[----:B------:R-:W-:Y:S01]  /*0ed0*/  ULDC.64 UR4, c[0x0][0x210] ;  /* 0x0000840000047ab9 */ /* 0x000fe20000000a00 */
[----:B-1----:R-:W-:-:S02]  /*0ee0*/  LEA.HI.X R13, R4, c[0x0][0x1cc], R5, 0x1, P0 ;  /* 0x00007300040d7a11 */ /* 0x002fc400000f0c05 */
[----:B------:R-:W-:Y:S02]  /*0ef0*/  @!P2 SHF.R.S32.HI R5, RZ, 0x1f, R134 ;  /* 0x0000001fff05a819 */ /* 0x000fe40000011486 */
[----:B------:R-:W-:Y:S02]  /*0f00*/  @!P2 SHF.R.S32.HI R4, RZ, 0x1f, R133 ;  /* 0x0000001fff04a819 */ /* 0x000fe40000011485 */
[----:B------:R-:W-:Y:S02]  /*0f10*/  @!P2 LEA.HI R5, R5, R134, RZ, 0x3 ;  /* 0x000000860505a211 */ /* 0x000fe400078f18ff */
[----:B------:R-:W-:Y:S02]  /*0f20*/  LOP3.LUT R15, R0, 0x8, R7, 0xf8, !PT ;  /* 0x00000008000f7812 */ /* 0x000fe400078ef807 */
[----:B--2---:R-:W-:Y:S02]  /*0f30*/  SHF.R.U32.HI R14, RZ, 0x3, R0 ;  /* 0x00000003ff0e7819 */ /* 0x004fe40000011600 */
[----:B------:R-:W-:-:S02]  /*0f40*/  @!P2 LEA.HI R4, R4, R133, RZ, 0x3 ;  /* 0x000000850404a211 */ /* 0x000fc400078f18ff */
[----:B------:R-:W-:Y:S02]  /*0f50*/  @!P2 LEA.HI R0, R6, R177, RZ, 0x3 ;  /* 0x000000b10600a211 */ /* 0x000fe400078f18ff */
[----:B------:R-:W-:Y:S02]  /*0f60*/  ISETP.GE.AND P1, PT, R18, 0x1, PT ;  /* 0x000000011200780c */ /* 0x000fe40003f26270 */
[----:B------:R-:W-:Y:S02]  /*0f70*/  @!P2 LOP3.LUT R8, R5, 0xfffffff8, RZ, 0xc0, !PT ;  /* 0xfffffff80508a812 */ /* 0x000fe400078ec0ff */
[----:B------:R-:W-:Y:S02]  /*0f80*/  @!P2 LOP3.LUT R6, R4, 0xfffffff8, RZ, 0xc0, !PT ;  /* 0xfffffff80406a812 */ /* 0x000fe400078ec0ff */
[----:B------:R-:W-:Y:S01]  /*0f90*/  @!P2 LOP3.LUT R12, R0, 0xfffffff8, RZ, 0xc0, !PT ;  /* 0xfffffff8000ca812 */ /* 0x000fe200078ec0ff */
[----:B------:R-:W-:Y:S01]  /*0fa0*/  @!P2 IMAD.SHL.U32 R0, R178, 0x2, RZ ;  /* 0x00000002b200a824 */ /* 0x000fe200078e00ff */
[----:B------:R-:W-:Y:S01]  /*0fb0*/  SHFL.IDX PT, R4, R16, RZ, 0x181f ;  /* 0x00181fff10047589 */ /* 0x000fe200000e0000 */
[----:B---3--:R-:W-:-:S03]  /*0fc0*/  @!P2 IMAD.WIDE R10, R179, 0x2, R2 ;  /* 0x00000002b30aa825 */ /* 0x008fc600078e0202 */
[----:B------:R-:W1:Y:S01]  /*0fd0*/  SHFL.IDX PT, R5, R13, RZ, 0x181f ;  /* 0x00181fff0d057589 */ /* 0x000e6200000e0000 */
[----:B------:R-:W-:-:S03]  /*0fe0*/  @!P2 IMAD.WIDE R8, R8, 0x2, R2 ;  /* 0x000000020808a825 */ /* 0x000fc600078e0202 */
[----:B------:R2:W-:Y:S01]  /*0ff0*/  @!P2 LDGSTS.E.BYPASS.LTC128B.128 [R0+0x3100], [R10.64], !P6 ;  /* 0x031000000a00afae */ /* 0x0005e2000f101d4e */
[----:B------:R-:W-:-:S03]  /*1000*/  @!P2 IMAD.WIDE R6, R6, 0x2, R2 ;  /* 0x000000020606a825 */ /* 0x000fc600078e0202 */
[----:B------:R2:W-:Y:S01]  /*1010*/  @!P2 LDGSTS.E.BYPASS.LTC128B.128 [R0+0x7100], [R8.64], !P5 ;  /* 0x071000000800afae */ /* 0x0005e2000e901d4e */
[----:B------:R-:W-:-:S03]  /*1020*/  @!P2 IMAD.WIDE R2, R12, 0x2, R2 ;  /* 0x000000020c02a825 */ /* 0x000fc600078e0202 */
[----:B------:R2:W-:Y:S04]  /*1030*/  @!P2 LDGSTS.E.BYPASS.LTC128B.128 [R0+0xb100], [R6.64], !P4 ;  /* 0x0b1000000600afae */ /* 0x0005e8000e101d4e */
[----:B------:R3:W-:Y:S01]  /*1040*/  @!P2 LDGSTS.E.BYPASS.LTC128B.128 [R0+0xf100], [R2.64], !P3 ;  /* 0x0f1000000200afae */ /* 0x0007e2000d901d4e */
[----:B------:R-:W-:Y:S02]  /*1050*/  ISETP.GE.AND P0, PT, R18, 0x21, PT ;  /* 0x000000211200780c */ /* 0x000fe40003f06270 */
[----:B------:R-:W-:Y:S01]  /*1060*/  ISETP.GE.AND P5, PT, R179, c[0x0][0x1d4], PT ;  /* 0x00007500b3007a0c */ /* 0x000fe20003fa6270 */
[----:B------:R-:W-:Y:S01]  /*1070*/  STL [R1+0x80], R179 ;  /* 0x000080b301007387 */ /* 0x000fe20000100800 */
[----:B------:R-:W-:Y:S01]  /*1080*/  ISETP.GE.AND P4, PT, R134, c[0x0][0x1d4], PT ;  /* 0x0000750086007a0c */ /* 0x000fe20003f86270 */
[----:B------:R-:W-:Y:S01]  /*1090*/  @P1 IMAD.SHL.U32 R12, R178, 0x2, RZ ;  /* 0x00000002b20c1824 */ /* 0x000fe200078e00ff */
[----:B------:R-:W-:Y:S01]  /*10a0*/  LOP3.LUT R22, R15, R14, RZ, 0x3c, !PT ;  /* 0x0000000e0f167212 */ /* 0x000fe200078e3cff */
[----:B------:R-:W-:Y:S04]  /*10b0*/  STL [R1+0xac], R17 ;  /* 0x0000ac1101007387 */ /* 0x000fe80000100800 */
[----:B------:R-:W0:Y:S01]  /*10c0*/  LDGDEPBAR ;  /* 0x00000000000079af */ /* 0x000e220000000000 */
[----:B---3--:R-:W-:-:S02]  /*10d0*/  @P1 SHF.R.S32.HI R3, RZ, 0x1f, R134 ;  /* 0x0000001fff031819 */ /* 0x008fc40000011486 */
[----:B------:R-:W-:Y:S02]  /*10e0*/  @P1 SHF.R.S32.HI R2, RZ, 0x1f, R133 ;  /* 0x0000001fff021819 */ /* 0x000fe40000011485 */
[----:B------:R-:W-:Y:S02]  /*10f0*/  @P1 LEA.HI R3, R3, R134, RZ, 0x3 ;  /* 0x0000008603031211 */ /* 0x000fe400078f18ff */
[----:B--2---:R-:W-:Y:S02]  /*1100*/  @P1 SHF.R.S32.HI R0, RZ, 0x1f, R177 ;  /* 0x0000001fff001819 */ /* 0x004fe400000114b1 */
[----:B------:R-:W-:Y:S02]  /*1110*/  @P1 LEA.HI R6, R2, R133, RZ, 0x3 ;  /* 0x0000008502061211 */ /* 0x000fe400078f18ff */
[----:B------:R-:W-:Y:S01]  /*1120*/  @P1 LEA.HI R0, R0, R177, RZ, 0x3 ;  /* 0x000000b100001211 */ /* 0x000fe200078f18ff */
[----:B------:R2:W-:Y:S01]  /*1130*/  SHFL.IDX PT, R2, R16, 0x1, 0x181f ;  /* 0x00381f0010027f89 */ /* 0x0005e200000e0000 */
[----:B------:R-:W-:-:S03]  /*1140*/  @P1 LOP3.LUT R7, R3, 0xfffffff8, RZ, 0xc0, !PT ;  /* 0xfffffff803071812 */ /* 0x000fc600078ec0ff */
[----:B------:R-:W3:Y:S01]  /*1150*/  SHFL.IDX PT, R3, R13, 0x1, 0x181f ;  /* 0x00381f000d037f89 */ /* 0x000ee200000e0000 */
[----:B------:R-:W-:Y:S02]  /*1160*/  @P1 LOP3.LUT R10, R6, 0xfffffff8, RZ, 0xc0, !PT ;  /* 0xfffffff8060a1812 */ /* 0x000fe400078ec0ff */
[----:B------:R-:W-:Y:S01]  /*1170*/  @P1 LOP3.LUT R0, R0, 0xfffffff8, RZ, 0xc0, !PT ;  /* 0xfffffff800001812 */ /* 0x000fe200078ec0ff */
[----:B-1----:R-:W-:-:S04]  /*1180*/  @P1 IMAD.WIDE R8, R179, 0x2, R4 ;  /* 0x00000002b3081825 */ /* 0x002fc800078e0204 */
[--C-:B------:R-:W-:Y:S01]  /*1190*/  @P1 IMAD.WIDE R6, R7, 0x2, R4.reuse ;  /* 0x0000000207061825 */ /* 0x100fe200078e0204 */
[----:B------:R1:W-:Y:S03]  /*11a0*/  @P1 LDGSTS.E.BYPASS.LTC128B.128 [R12+0x10100], [R8.64], !P5 ;  /* 0x10100000080c1fae */ /* 0x0003e6000e901d4e */
[----:B------:R-:W-:Y:S01]  /*11b0*/  @P1 IMAD.WIDE R14, R0, 0x2, R4 ;  /* 0x00000002000e1825 */ /* 0x000fe200078e0204 */
[----:B------:R-:W-:Y:S01]  /*11c0*/  @P0 SHF.R.S32.HI R0, RZ, 0x1f, R133 ;  /* 0x0000001fff000819 */ /* 0x000fe20000011485 */
[----:B------:R4:W-:Y:S02]  /*11d0*/  @P1 LDGSTS.E.BYPASS.LTC128B.128 [R12+0x12100], [R6.64], !P4 ;  /* 0x12100000060c1fae */ /* 0x0009e4000e101d4e */
[----:B--2---:R-:W-:Y:S01]  /*11e0*/  @P1 IMAD.WIDE R16, R10, 0x2, R4 ;  /* 0x000000020a101825 */ /* 0x004fe200078e0204 */
[----:B------:R-:W-:Y:S02]  /*11f0*/  @P0 SHF.R.S32.HI R4, RZ, 0x1f, R134 ;  /* 0x0000001fff040819 */ /* 0x000fe40000011486 */
[----:B------:R-:W-:-:S02]  /*1200*/  @P0 SHF.R.S32.HI R5, RZ, 0x1f, R177 ;  /* 0x0000001fff050819 */ /* 0x000fc400000114b1 */
[----:B------:R-:W-:Y:S02]  /*1210*/  ISETP.GE.AND P3, PT, R133, c[0x0][0x1d4], PT ;  /* 0x0000750085007a0c */ /* 0x000fe40003f66270 */
[----:B------:R-:W-:-:S11]  /*1220*/  ISETP.GE.AND P6, PT, R177, c[0x0][0x1d4], PT ;  /* 0x00007500b1007a0c */ /* 0x000fd60003fc6270 */
[----:B------:R2:W-:Y:S01]  /*1230*/  @P1 LDGSTS.E.BYPASS.LTC128B.128 [R12+0x14100], [R16.64], !P3 ;  /* 0x14100000100c1fae */ /* 0x0005e2000d901d4e */
[----:B----4-:R-:W-:-:S03]  /*1240*/  @P0 LEA.HI R6, R4, R134, RZ, 0x3 ;  /* 0x0000008604060211 */ /* 0x010fc600078f18ff */
[----:B------:R2:W-:Y:S01]  /*1250*/  @P1 LDGSTS.E.BYPASS.LTC128B.128 [R12+0x16100], [R14.64], !P6 ;  /* 0x161000000e0c1fae */ /* 0x0005e2000f101d4e */
[----:B------:R-:W-:Y:S02]  /*1260*/  @P0 LEA.HI R4, R0, R133, RZ, 0x3 ;  /* 0x0000008500040211 */ /* 0x000fe400078f18ff */
[----:B------:R-:W-:Y:S02]  /*1270*/  @P0 LEA.HI R0, R5, R177, RZ, 0x3 ;  /* 0x000000b105000211 */ /* 0x000fe400078f18ff */
[----:B------:R-:W-:Y:S02]  /*1280*/  @P0 LOP3.LUT R6, R6, 0xfffffff8, RZ, 0xc0, !PT ;  /* 0xfffffff806060812 */ /* 0x000fe400078ec0ff */
[----:B------:R-:W-:Y:S02]  /*1290*/  @P0 LOP3.LUT R5, R4, 0xfffffff8, RZ, 0xc0, !PT ;  /* 0xfffffff804050812 */ /* 0x000fe400078ec0ff */
[----:B------:R-:W-:Y:S01]  /*12a0*/  @P0 LOP3.LUT R0, R0, 0xfffffff8, RZ, 0xc0, !PT ;  /* 0xfffffff800000812 */ /* 0x000fe200078ec0ff */
[----:B---3--:R-:W-:-:S04]  /*12b0*/  @P0 IMAD.WIDE R6, R6, 0x2, R2 ;  /* 0x0000000206060825 */ /* 0x008fc800078e0202 */
[----:B------:R-:W-:-:S04]  /*12c0*/  @P0 IMAD.WIDE R10, R5, 0x2, R2 ;  /* 0x00000002050a0825 */ /* 0x000fc800078e0202 */
[----:B-1----:R-:W-:-:S04]  /*12d0*/  @P0 IMAD.WIDE R8, R0, 0x2, R2 ;  /* 0x0000000200080825 */ /* 0x002fc800078e0202 */
[----:B------:R-:W-:Y:S02]  /*12e0*/  @P0 IMAD.SHL.U32 R4, R178, 0x2, RZ ;  /* 0x00000002b2040824 */ /* 0x000fe400078e00ff */
[----:B------:R-:W-:-:S05]  /*12f0*/  @P0 IMAD.WIDE R2, R179, 0x2, R2 ;  /* 0x00000002b3020825 */ /* 0x000fca00078e0202 */
[----:B------:R1:W-:Y:S04]  /*1300*/  @P0 LDGSTS.E.BYPASS.LTC128B.128 [R4+0x11100], [R2.64], !P5 ;  /* 0x1110000002040fae */ /* 0x0003e8000e901d4e */
[----:B------:R3:W-:Y:S04]  /*1310*/  @P0 LDGSTS.E.BYPASS.LTC128B.128 [R4+0x13100], [R6.64], !P4 ;  /* 0x1310000006040fae */ /* 0x0007e8000e101d4e */
[----:B------:R3:W-:Y:S04]  /*1320*/  @P0 LDGSTS.E.BYPASS.LTC128B.128 [R4+0x15100], [R10.64], !P3 ;  /* 0x151000000a040fae */ /* 0x0007e8000d901d4e */
[----:B------:R3:W-:Y:S04]  /*1330*/  @P0 LDGSTS.E.BYPASS.LTC128B.128 [R4+0x17100], [R8.64], !P6 ;  /* 0x1710000008040fae */ /* 0x0007e8000f101d4e */
[----:B------:R-:W0:Y:S01]  /*1340*/  LDGDEPBAR ;  /* 0x00000000000079af */ /* 0x000e220000000000 */
[----:B------:R-:W-:-:S02]  /*1350*/  IMAD.SHL.U32 R13, R19, 0x40, RZ ;  /* 0x00000040130d7824 */ /* 0x000fc400078e00ff */
[----:B------:R-:W-:-:S03]  /*1360*/  IMAD.SHL.U32 R5, R23, 0x8, RZ ;  /* 0x0000000817057824 */ /* 0x000fc600078e00ff */
[----:B------:R-:W-:-:S04]  /*1370*/  LOP3.LUT R0, R13, 0x1c0, RZ, 0xc0, !PT ;  /* 0x000001c00d007812 */ /* 0x000fc800078ec0ff */
[----:B-1----:R-:W-:Y:S02]  /*1380*/  LOP3.LUT R2, R0, 0x8, R5, 0xf8, !PT ;  /* 0x0000000800027812 */ /* 0x002fe400078ef805 */
[----:B------:R-:W-:Y:S01]  /*1390*/  SHF.R.U32.HI R0, RZ, 0x3, R0 ;  /* 0x00000003ff007819 */ /* 0x000fe20000011600 */
[----:B------:R-:W-:Y:S01]  /*13a0*/  IMAD.SHL.U32 R3, R21, 0x40, RZ ;  /* 0x0000004015037824 */ /* 0x000fe200078e00ff */
[----:B------:R-:W-:Y:S02]  /*13b0*/  LEA.HI R5, R26, R27, RZ, 0x5 ;  /* 0x0000001b1a057211 */ /* 0x000fe400078f28ff */
[----:B------:R-:W-:Y:S02]  /*13c0*/  LOP3.LUT R2, R2, R0, RZ, 0x3c, !PT ;  /* 0x0000000002027212 */ /* 0x000fe400078e3cff */
[----:B------:R-:W-:Y:S02]  /*13d0*/  SHF.R.S32.HI R232, RZ, 0x5, R5 ;  /* 0x00000005ffe87819 */ /* 0x000fe40000011405 */
[----:B------:R-:W-:Y:S01]  /*13e0*/  LOP3.LUT R3, R2, 0xfffffe00, R3, 0xf8, !PT ;  /* 0xfffffe0002037812 */ /* 0x000fe200078ef803 */
[----:B------:R-:W-:-:S04]  /*13f0*/  DEPBAR.LE SB0, 0x1 ;  /* 0x000080400000791a */ /* 0x000fc80000000000 */
[----:B------:R-:W-:Y:S01]  /*1400*/  IMAD R0, R23, 0x200, R22 ;  /* 0x0000020017007824 */ /* 0x000fe200078e0216 */
[----:B------:R-:W-:Y:S01]  /*1410*/  R2P PR, R19, 0x6 ;  /* 0x0000000613007804 */ /* 0x000fe20000000000 */
[----:B---3--:R-:W-:Y:S02]  /*1420*/  IMAD.MOV.U32 R4, RZ, RZ, 0x10 ;  /* 0x00000010ff047424 */ /* 0x008fe400078e00ff */
[----:B------:R-:W-:Y:S02]  /*1430*/  IMAD R232, R232, 0x400, R3 ;  /* 0x00000400e8e87824 */ /* 0x000fe400078e0203 */
[----:B------:R-:W-:Y:S01]  /*1440*/  IMAD.SHL.U32 R135, R0, 0x2, RZ ;  /* 0x0000000200877824 */ /* 0x000fe200078e00ff */
[----:B------:R-:W-:Y:S01]  /*1450*/  BAR.SYNC.DEFER_BLOCKING 0x0 ;  /* 0x0000000000007b1d */ /* 0x000fe20000010000 */
[----:B------:R-:W-:Y:S01]  /*1460*/  IMAD.MOV.U32 R0, RZ, RZ, 0x20 ;  /* 0x00000020ff007424 */ /* 0x000fe200078e00ff */
[----:B------:R-:W-:Y:S01]  /*1470*/  SEL R4, R4, 0xfffffff0, !P1 ;  /* 0xfffffff004047807 */ /* 0x000fe20004800000 */
[----:B------:R-:W-:-:S03]  /*1480*/  IMAD.SHL.U32 R232, R232, 0x2, RZ ;  /* 0x00000002e8e87824 */ /* 0x000fc600078e00ff */
[----:B------:R-:W-:Y:S01]  /*1490*/  SEL R0, R0, 0xffffffe0, !P2 ;  /* 0xffffffe000007807 */ /* 0x000fe20005000000 */
[----:B------:R-:W-:-:S04]  /*14a0*/  IMAD R236, R4, 0x2, R232 ;  /* 0x0000000204ec7824 */ /* 0x000fc800078e02e8 */
[C---:B------:R-:W-:Y:S02]  /*14b0*/  IMAD R240, R0.reuse, 0x2, R232 ;  /* 0x0000000200f07824 */ /* 0x040fe400078e02e8 */
[----:B------:R-:W-:Y:S01]  /*14c0*/  IMAD R244, R0, 0x2, R236 ;  /* 0x0000000200f47824 */ /* 0x000fe200078e02ec */
[----:B------:R-:W-:Y:S01]  /*14d0*/  LOP3.LUT P0, RZ, R20, 0x2, RZ, 0xc0, !PT ;  /* 0x0000000214ff7812 */ /* 0x000fe2000780c0ff */
[----:B------:R2:W1:Y:S04]  /*14e0*/  LDSM.16.M88.4 R168, [R232+0x100] ;  /* 0x00010000e8a8783b */ /* 0x0004680000000200 */
[----:B------:R2:W3:Y:S04]  /*14f0*/  LDSM.16.M88.4 R200, [R232+0x4100] ;  /* 0x00410000e8c8783b */ /* 0x0004e80000000200 */
[----:B------:R2:W4:Y:S04]  /*1500*/  LDSM.16.M88.4 R216, [R232+0x8100] ;  /* 0x00810000e8d8783b */ /* 0x0005280000000200 */
[----:B------:R2:W1:Y:S04]  /*1510*/  LDSM.16.M88.4 R172, [R236+0x100] ;  /* 0x00010000ecac783b */ /* 0x0004680000000200 */
        /* <DEDUP_REMOVED lines=8> */
[----:B------:R-:W1:Y:S04]  /*15a0*/  LDSM.16.M88.4 R232, [R232+0xc100] ;  /* 0x00c10000e8e8783b */ /* 0x000e680000000200 */
[----:B------:R-:W1:Y:S04]  /*15b0*/  LDSM.16.M88.4 R236, [R236+0xc100] ;  /* 0x00c10000ecec783b */ /* 0x000e680000000200 */
[----:B------:R-:W1:Y:S04]  /*15c0*/  LDSM.16.M88.4 R240, [R240+0xc100] ;  /* 0x00c10000f0f0783b */ /* 0x000e680000000200 */
[----:B------:R-:W1:Y:S04]  /*15d0*/  LDSM.16.M88.4 R244, [R244+0xc100] ;  /* 0x00c10000f4f4783b */ /* 0x000e680000000200 */
[----:B------:R-:W-:Y:S01]  /*15e0*/  BAR.SYNC.DEFER_BLOCKING 0x0 ;  /* 0x0000000000007b1d */ /* 0x000fe20000010000 */
[----:B------:R-:W-:-:S02]  /*15f0*/  IADD3 R2, R135, 0x10100, RZ ;  /* 0x0001010087027810 */ /* 0x000fc40007ffe0ff */
[----:B------:R-:W-:Y:S02]  /*1600*/  IADD3 R88, R135, 0x10120, RZ ;  /* 0x0001012087587810 */ /* 0x000fe40007ffe0ff */
[----:B------:R-:W-:Y:S02]  /*1610*/  @P0 IADD3 R88, R2, -0x20, RZ ;  /* 0xffffffe002580810 */ /* 0x000fe40007ffe0ff */
[----:B------:R-:W-:Y:S02]  /*1620*/  LOP3.LUT R2, R5, 0xffffffe0, RZ, 0xc0, !PT ;  /* 0xffffffe005027812 */ /* 0x000fe400078ec0ff */
[C---:B------:R-:W-:Y:S01]  /*1630*/  IADD3 R6, R88.reuse, 0x800, RZ ;  /* 0x0000080058067810 */ /* 0x040fe20007ffe0ff */
[----:B------:R2:W-:Y:S02]  /*1640*/  STL [R1+0xb0], R178 ;  /* 0x0000b0b201007387 */ /* 0x0005e40000100800 */
[----:B------:R-:W-:Y:S01]  /*1650*/  IMAD.IADD R84, R27, 0x1, -R2 ;  /* 0x000000011b547824 */ /* 0x000fe200078e0a02 */
[C---:B------:R-:W-:Y:S01]  /*1660*/  IADD3 R2, R88.reuse, 0x1800, RZ ;  /* 0x0000180058027810 */ /* 0x040fe20007ffe0ff */
[----:B------:R2:W-:Y:S01]  /*1670*/  STL [R1+0x60], R37 ;  /* 0x0000602501007387 */ /* 0x0005e20000100800 */
[----:B------:R-:W-:-:S03]  /*1680*/  IADD3 R5, R88, 0x1000, RZ ;  /* 0x0000100058057810 */ /* 0x000fc60007ffe0ff */
[----:B------:R2:W-:Y:S01]  /*1690*/  STL [R1+0x4], R88 ;  /* 0x0000045801007387 */ /* 0x0005e20000100800 */
[----:B------:R-:W-:-:S04]  /*16a0*/  DEPBAR.LE SB0, 0x0 ;  /* 0x000080000000791a */ /* 0x000fc80000000000 */
[----:B------:R-:W-:Y:S06]  /*16b0*/  BAR.SYNC.DEFER_BLOCKING 0x0 ;  /* 0x0000000000007b1d */ /* 0x000fec0000010000 */
[----:B------:R2:W-:Y:S04]  /*16c0*/  STL [R1+0x40], R6 ;  /* 0x0000400601007387 */ /* 0x0005e80000100800 */
[----:B------:R2:W-:Y:S04]  /*16d0*/  STL [R1+0x38], R2 ;  /* 0x0000380201007387 */ /* 0x0005e80000100800 */
[----:B------:R2:W-:Y:S01]  /*16e0*/  STL [R1+0x3c], R5 ;  /* 0x00003c0501007387 */ /* 0x0005e20000100800 */
[----:B------:R-:W-:Y:S01]  /*16f0*/  PLOP3.LUT P0, PT, PT, PT, UP0, 0x80, 0x0 ;  /* 0x000000000000781c */ /* 0x000fe20003f0f008 */
[----:B------:R-:W-:-:S02]  /*1700*/  UIMAD UR7, UR7, UR4, URZ ;  /* 0x00000004070772a4 */ /* 0x000fc4000f8e023f */
[----:B------:R-:W-:Y:S02]  /*1710*/  UIMAD.WIDE.U32 UR20, UR9, UR4, URZ ;  /* 0x00000004091472a5 */ /* 0x000fe4000f8e003f */
[----:B------:R-:W-:Y:S01]  /*1720*/  UIMAD UR5, UR9, UR5, UR7 ;  /* 0x00000005090572a4 */ /* 0x000fe2000f8e0207 */
[----:B------:R-:W-:Y:S01]  /*1730*/  ISETP.GT.AND P2, PT, R86, 0x3f, PT ;  /* 0x0000003f5600780c */ /* 0x000fe20003f44270 */
[----:B------:R2:W1:Y:S02]  /*1740*/  LDSM.16.M88.4 R28, [R135+0x10100] ;  /* 0x01010000871c783b */ /* 0x0004640000000200 */
[----:B------:R-:W-:Y:S02]  /*1750*/  UIADD3 UR5, UR21, UR5, URZ ;  /* 0x0000000515057290 */ /* 0x000fe4000fffe03f */
[----:B------:R2:W1:Y:S01]  /*1760*/  LDSM.16.M88.4 R32, [R135+0x10900] ;  /* 0x010900008720783b */ /* 0x0004620000000200 */
[----:B------:R-:W-:-:S03]  /*1770*/  SEL R85, RZ, 0x10, P6 ;  /* 0x00000010ff557807 */ /* 0x000fc60003000000 */
[----:B------:R2:W1:Y:S04]  /*1780*/  LDSM.16.M88.4 R44, [R135+0x11100] ;  /* 0x01110000872c783b */ /* 0x0004680000000200 */
[----:B------:R2:W1:Y:S04]  /*1790*/  LDSM.16.M88.4 R52, [R135+0x11900] ;  /* 0x011900008734783b */ /* 0x0004680000000200 */
[----:B------:R2:W1:Y:S04]  /*17a0*/  LDSM.16.M88.4 R40, [R88] ;  /* 0x000000005828783b */ /* 0x0004680000000200 */
[----:B------:R2:W1:Y:S04]  /*17b0*/  LDSM.16.M88.4 R56, [R88+0x800] ;  /* 0x000800005838783b */ /* 0x0004680000000200 */
[----:B------:R2:W1:Y:S04]  /*17c0*/  LDSM.16.M88.4 R64, [R88+0x1000] ;  /* 0x001000005840783b */ /* 0x0004680000000200 */
[----:B------:R2:W1:Y:S01]  /*17d0*/  LDSM.16.M88.4 R72, [R88+0x1800] ;  /* 0x001800005848783b */ /* 0x0004620000000200 */
[----:B------:R-:W-:Y:S05]  /*17e0*/  @!P0 BRA `(.L_x_0) ;  /* 0x0000047000008947 */ /* 0x000fea0003800000 */
[----:B--234-:R-:W-:Y:S01]  /*17f0*/  IMAD R2, R25, c[0x0][0x208], RZ ;  /* 0x0000820019027a24 */ /* 0x01cfe200078e02ff */
[----:B------:R-:W-:Y:S01]  /*1800*/  SHF.R.S32.HI R8, RZ, 0x1f, R133 ;  /* 0x0000001fff087819 */ /* 0x000fe20000011485 */
[----:B------:R-:W-:Y:S01]  /*1810*/  IMAD.WIDE.U32 R6, R37, c[0x0][0x208], RZ ;  /* 0x0000820025067a25 */ /* 0x000fe200078e00ff */
[----:B------:R-:W-:-:S02]  /*1820*/  SHF.R.S32.HI R9, RZ, 0x1f, R177 ;  /* 0x0000001fff097819 */ /* 0x000fc400000114b1 */
[----:B------:R-:W-:Y:S01]  /*1830*/  LEA.HI R8, R8, R133, RZ, 0x3 ;  /* 0x0000008508087211 */ /* 0x000fe200078f18ff */
[----:B------:R-:W-:Y:S01]  /*1840*/  IMAD R2, R37, c[0x0][0x20c], R2 ;  /* 0x0000830025027a24 */ /* 0x000fe200078e0202 */
[----:B------:R-:W-:Y:S01]  /*1850*/  P2R R21, PR, RZ, 0x8 ;  /* 0x00000008ff157803 */ /* 0x000fe20000000000 */
[C---:B------:R-:W-:Y:S01]  /*1860*/  IMAD.WIDE R14, R179.reuse, 0x2, RZ ;  /* 0x00000002b30e7825 */ /* 0x040fe200078e02ff */
[----:B------:R-:W-:Y:S02]  /*1870*/  ISETP.GE.AND P3, PT, R179, c[0x0][0x1d4], PT ;  /* 0x00007500b3007a0c */ /* 0x000fe40003f66270 */
[----:B------:R-:W-:Y:S01]  /*1880*/  P2R R19, PR, RZ, 0x4 ;  /* 0x00000004ff137803 */ /* 0x000fe20000000000 */
[----:B------:R-:W-:Y:S01]  /*1890*/  IMAD.IADD R7, R7, 0x1, R2 ;  /* 0x0000000107077824 */ /* 0x000fe200078e0202 */
[----:B------:R-:W-:Y:S01]  /*18a0*/  ISETP.GE.AND P2, PT, R134, c[0x0][0x1d4], PT ;  /* 0x0000750086007a0c */ /* 0x000fe20003f46270 */
[----:B------:R-:W-:Y:S01]  /*18b0*/  IMAD R2, R24, c[0x0][0x218], RZ ;  /* 0x0000860018027a24 */ /* 0x000fe200078e02ff */
[----:B------:R-:W-:Y:S01]  /*18c0*/  ISETP.GE.AND P1, PT, R133, c[0x0][0x1d4], PT ;  /* 0x0000750085007a0c */ /* 0x000fe20003f26270 */
[----:B------:R-:W-:Y:S01]  /*18d0*/  IMAD.WIDE.U32 R6, R36, c[0x0][0x218], R6 ;  /* 0x0000860024067a25 */ /* 0x000fe200078e0006 */
[----:B------:R-:W-:-:S03]  /*18e0*/  P2R R26, PR, RZ, 0x10 ;  /* 0x00000010ff1a7803 */ /* 0x000fc60000000000 */
[----:B------:R-:W-:Y:S01]  /*18f0*/  IMAD R5, R36, c[0x0][0x21c], R2 ;  /* 0x0000870024057a24 */ /* 0x000fe200078e0202 */
[----:B------:R-:W-:-:S04]  /*1900*/  IADD3 R2, P0, R6, UR20, RZ ;  /* 0x0000001406027c10 */ /* 0x000fc8000ff1e0ff */
[----:B------:R-:W-:Y:S02]  /*1910*/  IADD3.X R5, R7, UR5, R5, P0, !PT ;  /* 0x0000000507057c10 */ /* 0x000fe400087fe405 */
[----:B------:R-:W-:-:S04]  /*1920*/  LEA R6, P0, R2, c[0x0][0x1f8], 0x1 ;  /* 0x00007e0002067a11 */ /* 0x000fc800078008ff */
[----:B------:R-:W-:Y:S01]  /*1930*/  LEA.HI.X R5, R2, c[0x0][0x1fc], R5, 0x1, P0 ;  /* 0x00007f0002057a11 */ /* 0x000fe200000f0c05 */
[----:B------:R-:W2:Y:S01]  /*1940*/  SHFL.IDX PT, R12, R6, RZ, 0x181f ;  /* 0x00181fff060c7589 */ /* 0x000ea200000e0000 */
[----:B------:R-:W-:-:S03]  /*1950*/  SHF.R.S32.HI R2, RZ, 0x1f, R134 ;  /* 0x0000001fff027819 */ /* 0x000fc60000011486 */
[----:B------:R-:W3:Y:S01]  /*1960*/  SHFL.IDX PT, R13, R5, RZ, 0x181f ;  /* 0x00181fff050d7589 */ /* 0x000ee200000e0000 */
[----:B------:R-:W-:-:S03]  /*1970*/  LEA.HI R7, R2, R134, RZ, 0x3 ;  /* 0x0000008602077211 */ /* 0x000fc600078f18ff */
[----:B------:R4:W5:Y:S04]  /*1980*/  SHFL.IDX PT, R2, R6, 0x1, 0x181f ;  /* 0x00381f0006027f89 */ /* 0x00096800000e0000 */
[----:B------:R-:W1:Y:S01]  /*1990*/  SHFL.IDX PT, R5, R5, 0x1, 0x181f ;  /* 0x00381f0005057f89 */ /* 0x000e6200000e0000 */
[----:B--2---:R-:W-:-:S05]  /*19a0*/  IADD3 R24, P0, R12, R14, RZ ;  /* 0x0000000e0c187210 */ /* 0x004fca0007f1e0ff */
[----:B---3--:R-:W-:Y:S01]  /*19b0*/  IMAD.X R25, R13, 0x1, R15, P0 ;  /* 0x000000010d197824 */ /* 0x008fe200000e060f */
[----:B----4-:R-:W-:Y:S02]  /*19c0*/  LOP3.LUT R6, R7, 0xfffffff8, RZ, 0xc0, !PT ;  /* 0xfffffff807067812 */ /* 0x010fe400078ec0ff */
[----:B------:R-:W-:-:S03]  /*19d0*/  LOP3.LUT R7, R8, 0xfffffff8, RZ, 0xc0, !PT ;  /* 0xfffffff808077812 */ /* 0x000fc600078ec0ff */
[----:B------:R-:W-:Y:S01]  /*19e0*/  IMAD.WIDE R10, R6, 0x2, RZ ;  /* 0x00000002060a7825 */ /* 0x000fe200078e02ff */
[----:B------:R-:W-:-:S03]  /*19f0*/  LEA.HI R6, R9, R177, RZ, 0x3 ;  /* 0x000000b109067211 */ /* 0x000fc600078f18ff */
[----:B------:R-:W-:Y:S01]  /*1a00*/  IMAD.WIDE R8, R7, 0x2, RZ ;  /* 0x0000000207087825 */ /* 0x000fe200078e02ff */
[----:B------:R-:W-:Y:S02]  /*1a10*/  IADD3 R22, P0, R12, R10, RZ ;  /* 0x0000000a0c167210 */ /* 0x000fe40007f1e0ff */
[----:B------:R-:W-:-:S03]  /*1a20*/  LOP3.LUT R6, R6, 0xfffffff8, RZ, 0xc0, !PT ;  /* 0xfffffff806067812 */ /* 0x000fc600078ec0ff */
[----:B------:R-:W-:Y:S01]  /*1a30*/  IMAD.X R23, R13, 0x1, R11, P0 ;  /* 0x000000010d177824 */ /* 0x000fe200000e060b */
[----:B------:R-:W-:Y:S01]  /*1a40*/  IADD3 R16, P0, R12, R8, RZ ;  /* 0x000000080c107210 */ /* 0x000fe20007f1e0ff */
[----:B------:R-:W-:-:S04]  /*1a50*/  IMAD.WIDE R6, R6, 0x2, RZ ;  /* 0x0000000206067825 */ /* 0x000fc800078e02ff */
[----:B------:R-:W-:Y:S01]  /*1a60*/  IMAD.X R17, R13, 0x1, R9, P0 ;  /* 0x000000010d117824 */ /* 0x000fe200000e0609 */
[----:B-----5:R-:W-:-:S05]  /*1a70*/  IADD3 R14, P0, R14, R2, RZ ;  /* 0x000000020e0e7210 */ /* 0x020fca0007f1e0ff */
[----:B-1----:R-:W-:Y:S01]  /*1a80*/  IMAD.X R15, R15, 0x1, R5, P0 ;  /* 0x000000010f0f7824 */ /* 0x002fe200000e0605 */
[----:B------:R-:W-:-:S05]  /*1a90*/  IADD3 R12, P0, R12, R6, RZ ;  /* 0x000000060c0c7210 */ /* 0x000fca0007f1e0ff */
[----:B------:R-:W-:Y:S01]  /*1aa0*/  IMAD.X R13, R13, 0x1, R7, P0 ;  /* 0x000000010d0d7824 */ /* 0x000fe200000e0607 */
[----:B------:R-:W-:-:S05]  /*1ab0*/  IADD3 R10, P0, R10, R2, RZ ;  /* 0x000000020a0a7210 */ /* 0x000fca0007f1e0ff */
[----:B------:R-:W-:Y:S01]  /*1ac0*/  IMAD.X R11, R11, 0x1, R5, P0 ;  /* 0x000000010b0b7824 */ /* 0x000fe200000e0605 */
[----:B------:R-:W-:-:S05]  /*1ad0*/  IADD3 R8, P0, R8, R2, RZ ;  /* 0x0000000208087210 */ /* 0x000fca0007f1e0ff */
[----:B------:R-:W-:Y:S01]  /*1ae0*/  IMAD.X R9, R9, 0x1, R5, P0 ;  /* 0x0000000109097824 */ /* 0x000fe200000e0605 */
[----:B------:R-:W-:Y:S01]  /*1af0*/  IADD3 R6, P0, R6, R2, RZ ;  /* 0x0000000206067210 */ /* 0x000fe20007f1e0ff */
[----:B------:R-:W-:-:S04]  /*1b00*/  IMAD.SHL.U32 R2, R178, 0x2, RZ ;  /* 0x00000002b2027824 */ /* 0x000fc800078e00ff */
[----:B------:R-:W-:Y:S01]  /*1b10*/  IMAD.X R7, R7, 0x1, R5, P0 ;  /* 0x0000000107077824 */ /* 0x000fe200000e0605 */
[C---:B------:R-:W-:Y:S02]  /*1b20*/  ISETP.LT.OR P0, PT, R18.reuse, 0x1, P3 ;  /* 0x000000011200780c */ /* 0x040fe40001f01670 */
[----:B------:R-:W-:-:S11]  /*1b30*/  ISETP.LT.OR P3, PT, R18, 0x21, P3 ;  /* 0x000000211200780c */ /* 0x000fd60001f61670 */
[----:B------:R1:W-:Y:S01]  /*1b40*/  LDGSTS.E.BYPASS.LTC128B.128 [R2+0x100], [R24.64], !P0 ;  /* 0x0010000018027fae */ /* 0x0003e2000c101d4e */
[C---:B------:R-:W-:Y:S02]  /*1b50*/  ISETP.LT.OR P0, PT, R18.reuse, 0x1, P2 ;  /* 0x000000011200780c */ /* 0x040fe40001701670 */
[----:B------:R-:W-:-:S11]  /*1b60*/  ISETP.LT.OR P2, PT, R18, 0x21, P2 ;  /* 0x000000211200780c */ /* 0x000fd60001741670 */
[----:B------:R1:W-:Y:S01]  /*1b70*/  LDGSTS.E.BYPASS.LTC128B.128 [R2+0x2100], [R22.64], !P0 ;  /* 0x0210000016027fae */ /* 0x0003e2000c101d4e */
[C---:B------:R-:W-:Y:S02]  /*1b80*/  ISETP.LT.OR P0, PT, R18.reuse, 0x1, P1 ;  /* 0x000000011200780c */ /* 0x040fe40000f01670 */
[----:B------:R-:W-:-:S11]  /*1b90*/  ISETP.LT.OR P1, PT, R18, 0x21, P1 ;  /* 0x000000211200780c */ /* 0x000fd60000f21670 */
[----:B------:R1:W-:Y:S01]  /*1ba0*/  LDGSTS.E.BYPASS.LTC128B.128 [R2+0x4100], [R16.64], !P0 ;  /* 0x0410000010027fae */ /* 0x0003e2000c101d4e */
[----:B------:R-:W-:-:S04]  /*1bb0*/  ISETP.GE.AND P0, PT, R177, c[0x0][0x1d4], PT ;  /* 0x00007500b1007a0c */ /* 0x000fc80003f06270 */
[C---:B------:R-:W-:Y:S02]  /*1bc0*/  ISETP.LT.OR P4, PT, R18.reuse, 0x1, P0 ;  /* 0x000000011200780c */ /* 0x040fe40000781670 */
[----:B------:R-:W-:-:S11]  /*1bd0*/  ISETP.LT.OR P0, PT, R18, 0x21, P0 ;  /* 0x000000211200780c */ /* 0x000fd60000701670 */
[----:B------:R1:W-:Y:S01]  /*1be0*/  LDGSTS.E.BYPASS.LTC128B.128 [R2+0x6100], [R12.64], !P4 ;  /* 0x061000000c027fae */ /* 0x0003e2000e101d4e */
[----:B------:R-:W-:-:S03]  /*1bf0*/  ISETP.NE.AND P4, PT, R26, RZ, PT ;  /* 0x000000ff1a00720c */ /* 0x000fc60003f85270 */
[----:B------:R1:W-:Y:S01]  /*1c00*/  LDGSTS.E.BYPASS.LTC128B.128 [R2+0x1100], [R14.64], !P3 ;  /* 0x011000000e027fae */ /* 0x0003e2000d901d4e */
[----:B------:R-:W-:-:S03]  /*1c10*/  ISETP.NE.AND P3, PT, R21, RZ, PT ;  /* 0x000000ff1500720c */ /* 0x000fc60003f65270 */
[----:B------:R1:W-:Y:S01]  /*1c20*/  LDGSTS.E.BYPASS.LTC128B.128 [R2+0x3100], [R10.64], !P2 ;  /* 0x031000000a027fae */ /* 0x0003e2000d101d4e */
[----:B------:R-:W-:-:S03]  /*1c30*/  ISETP.NE.AND P2, PT, R19, RZ, PT ;  /* 0x000000ff1300720c */ /* 0x000fc60003f45270 */
[----:B------:R1:W-:Y:S04]  /*1c40*/  LDGSTS.E.BYPASS.LTC128B.128 [R2+0x5100], [R8.64], !P1 ;  /* 0x0510000008027fae */ /* 0x0003e8000c901d4e */
[----:B------:R1:W-:Y:S04]  /*1c50*/  LDGSTS.E.BYPASS.LTC128B.128 [R2+0x7100], [R6.64], !P0 ;  /* 0x0710000006027fae */ /* 0x0003e8000c101d4e */
.L_x_0:
[C---:B-1234-:R-:W-:Y:S01]  /*1c60*/  HMMA.16816.F32.BF16 R12, R168.reuse, R28, RZ ;  /* 0x0000001ca80c723c */ /* 0x05efe200000418ff */
[----:B------:R-:W-:Y:S01]  /*1c70*/  LOP3.LUT P0, RZ, R20, 0x4, RZ, 0xc0, !PT ;  /* 0x0000000414ff7812 */ /* 0x000fe2000780c0ff */
[----:B------:R-:W0:Y:S01]  /*1c80*/  LDGDEPBAR ;  /* 0x00000000000079af */ /* 0x000e220000000000 */
[----:B------:R-:W-:Y:S01]  /*1c90*/  MOV R2, 0x40 ;  /* 0x0000004000027802 */ /* 0x000fe20000000f00 */
[----:B------:R-:W-:Y:S01]  /*1ca0*/  UISETP.GE.AND UP0, UPT, UR10, 0x41, UPT ;  /* 0x000000410a00788c */ /* 0x000fe2000bf06270 */
[----:B------:R-:W-:Y:S02]  /*1cb0*/  IADD3 R6, R88, 0x2800, RZ ;  /* 0x0000280058067810 */ /* 0x000fe40007ffe0ff */
[----:B------:R-:W-:Y:S01]  /*1cc0*/  SEL R2, R2, 0xffffffc0, !P0 ;  /* 0xffffffc002027807 */ /* 0x000fe20004000000 */
[----:B------:R-:W-:Y:S02]  /*1cd0*/  HMMA.16816.F32.BF16 R8, R168, R30, RZ ;  /* 0x0000001ea808723c */ /* 0x000fe400000418ff */
[----:B------:R-:W-:-:S02]  /*1ce0*/  PLOP3.LUT P0, PT, PT, PT, UP0, 0x40, 0x0 ;  /* 0x000000000000781c */ /* 0x000fc40003f0e808 */
[-C--:B------:R-:W-:Y:S02]  /*1cf0*/  IADD3 R5, R135, R2.reuse, RZ ;  /* 0x0000000287057210 */ /* 0x080fe40007ffe0ff */
[C---:B------:R-:W-:Y:S02]  /*1d00*/  IADD3 R250, R88.reuse, R2, RZ ;  /* 0x0000000258fa7210 */ /* 0x040fe40007ffe0ff */
[----:B------:R-:W-:Y:S01]  /*1d10*/  HMMA.16816.F32.BF16 R24, R168, R32, RZ ;  /* 0x00000020a818723c */ /* 0x000fe200000418ff */
[----:B------:R-:W1:Y:S01]  /*1d20*/  LDSM.16.M88.4 R20, [R5+0x10100] ;  /* 0x010100000514783b */ /* 0x000e620000000200 */
[----:B------:R-:W-:-:S03]  /*1d30*/  IADD3 R2, R88, 0x2000, RZ ;  /* 0x0000200058027810 */ /* 0x000fc60007ffe0ff */
[----:B------:R-:W-:Y:S03]  /*1d40*/  LDSM.16.M88.4 R48, [R5+0x11100] ;  /* 0x011100000530783b */ /* 0x000fe60000000200 */
[----:B------:R-:W-:Y:S01]  /*1d50*/  HMMA.16816.F32.BF16 R36, R172, R40, R12 ;  /* 0x00000028ac24723c */ /* 0x000fe2000004180c */
[----:B------:R-:W-:Y:S04]  /*1d60*/  LDSM.16.M88.4 R60, [R5+0x11900] ;  /* 0x01190000053c783b */ /* 0x000fe80000000200 */
[----:B------:R-:W-:Y:S03]  /*1d70*/  LDSM.16.M88.4 R68, [R250+0x1000] ;  /* 0x00100000fa44783b */ /* 0x000fe60000000200 */
[----:B------:R-:W-:Y:S01]  /*1d80*/  HMMA.16816.F32.BF16 R12, R168, R34, RZ ;  /* 0x00000022a80c723c */ /* 0x000fe200000418ff */
[----:B------:R-:W-:Y:S04]  /*1d90*/  LDSM.16.M88.4 R76, [R250+0x1800] ;  /* 0x00180000fa4c783b */ /* 0x000fe80000000200 */
[----:B------:R-:W-:Y:S03]  /*1da0*/  LDSM.16.M88.4 R80, [R250+0x3800] ;  /* 0x00380000fa50783b */ /* 0x000fe60000000200 */
[----:B------:R-:W-:Y:S01]  /*1db0*/  HMMA.16816.F32.BF16 R40, R172, R42, R8 ;  /* 0x0000002aac28723c */ /* 0x000fe20000041808 */
[----:B------:R-:W-:Y:S04]  /*1dc0*/  STL [R1], R5 ;  /* 0x0000000501007387 */ /* 0x000fe80000100800 */
[----:B------:R2:W-:Y:S03]  /*1dd0*/  STL [R1+0x34], R2 ;  /* 0x0000340201007387 */ /* 0x0005e60000100800 */
[C---:B------:R-:W-:Y:S01]  /*1de0*/  HMMA.16816.F32.BF16 R8, R168.reuse, R44, RZ ;  /* 0x0000002ca808723c */ /* 0x040fe200000418ff */
[----:B------:R3:W-:Y:S07]  /*1df0*/  STL [R1+0x30], R6 ;  /* 0x0000300601007387 */ /* 0x0007ee0000100800 */
[C---:B------:R-:W-:Y:S01]  /*1e00*/  HMMA.16816.F32.BF16 R16, R168.reuse, R46, RZ ;  /* 0x0000002ea810723c */ /* 0x040fe200000418ff */
[----:B------:R-:W4:Y:S07]  /*1e10*/  LDSM.16.M88.4 R44, [R5+0x10900] ;  /* 0x01090000052c783b */ /* 0x000f2e0000000200 */
[----:B------:R-:W-:Y:S01]  /*1e20*/  HMMA.16816.F32.BF16 R28, R168, R52, RZ ;  /* 0x00000034a81c723c */ /* 0x000fe200000418ff */
[----:B--2---:R-:W-:-:S07]  /*1e30*/  IADD3 R2, R88, 0x3800, RZ ;  /* 0x0000380058027810 */ /* 0x004fce0007ffe0ff */
[----:B------:R-:W-:Y:S01]  /*1e40*/  HMMA.16816.F32.BF16 R32, R168, R54, RZ ;  /* 0x00000036a820723c */ /* 0x000fe200000418ff */
[----:B------:R-:W2:Y:S01]  /*1e50*/  LDSM.16.M88.4 R52, [R250] ;  /* 0x00000000fa34783b */ /* 0x000ea20000000200 */
[----:B---3--:R-:W-:-:S06]  /*1e60*/  IADD3 R6, R88, 0x5000, RZ ;  /* 0x0000500058067810 */ /* 0x008fcc0007ffe0ff */
[C---:B------:R-:W-:Y:S08]  /*1e70*/  HMMA.16816.F32.BF16 R24, R172.reuse, R56, R24 ;  /* 0x00000038ac18723c */ /* 0x040ff00000041818 */
[C---:B------:R-:W-:Y:S01]  /*1e80*/  HMMA.16816.F32.BF16 R12, R172.reuse, R58, R12 ;  /* 0x0000003aac0c723c */ /* 0x040fe2000004180c */
[----:B------:R-:W3:Y:S07]  /*1e90*/  LDSM.16.M88.4 R56, [R250+0x800] ;  /* 0x00080000fa38783b */ /* 0x000eee0000000200 */
[C---:B------:R-:W-:Y:S08]  /*1ea0*/  HMMA.16816.F32.BF16 R8, R172.reuse, R64, R8 ;  /* 0x00000040ac08723c */ /* 0x040ff00000041808 */
[C---:B------:R-:W-:Y:S01]  /*1eb0*/  HMMA.16816.F32.BF16 R16, R172.reuse, R66, R16 ;  /* 0x00000042ac10723c */ /* 0x040fe20000041810 */
[----:B------:R-:W-:Y:S07]  /*1ec0*/  LDSM.16.M88.4 R64, [R135+0x13100] ;  /* 0x013100008740783b */ /* 0x000fee0000000200 */
[C---:B------:R-:W-:Y:S08]  /*1ed0*/  HMMA.16816.F32.BF16 R28, R172.reuse, R72, R28 ;  /* 0x00000048ac1c723c */ /* 0x040ff0000004181c */
[----:B------:R-:W-:Y:S01]  /*1ee0*/  HMMA.16816.F32.BF16 R32, R172, R74, R32 ;  /* 0x0000004aac20723c */ /* 0x000fe20000041820 */
[----:B------:R-:W-:Y:S07]  /*1ef0*/  LDSM.16.M88.4 R72, [R135+0x13900] ;  /* 0x013900008748783b */ /* 0x000fee0000000200 */
[C---:B-1----:R-:W-:Y:S08]  /*1f00*/  HMMA.16816.F32.BF16 R36, R192.reuse, R20, R36 ;  /* 0x00000014c024723c */ /* 0x042ff00000041824 */
[C---:B------:R-:W-:Y:S08]  /*1f10*/  HMMA.16816.F32.BF16 R40, R192.reuse, R22, R40 ;  /* 0x00000016c028723c */ /* 0x040ff00000041828 */
[C---:B----4-:R-:W-:Y:S08]  /*1f20*/  HMMA.16816.F32.BF16 R24, R192.reuse, R44, R24 ;  /* 0x0000002cc018723c */ /* 0x050ff00000041818 */
[C---:B------:R-:W-:Y:S01]  /*1f30*/  HMMA.16816.F32.BF16 R20, R192.reuse, R46, R12 ;  /* 0x0000002ec014723c */ /* 0x040fe2000004180c */
[----:B------:R-:W1:Y:S04]  /*1f40*/  LDSM.16.M88.4 R12, [R135+0x12100] ;  /* 0x01210000870c783b */ /* 0x000e680000000200 */
[----:B------:R-:W4:Y:S03]  /*1f50*/  LDSM.16.M88.4 R44, [R135+0x12900] ;  /* 0x01290000872c783b */ /* 0x000f260000000200 */
[C---:B------:R-:W-:Y:S08]  /*1f60*/  HMMA.16816.F32.BF16 R8, R192.reuse, R48, R8 ;  /* 0x00000030c008723c */ /* 0x040ff00000041808 */
[C---:B------:R-:W-:Y:S01]  /*1f70*/  HMMA.16816.F32.BF16 R16, R192.reuse, R50, R16 ;  /* 0x00000032c010723c */ /* 0x040fe20000041810 */
[----:B------:R-:W5:Y:S07]  /*1f80*/  LDSM.16.M88.4 R48, [R88+0x2000] ;  /* 0x002000005830783b */ /* 0x000f6e0000000200 */
[C---:B------:R-:W-:Y:S08]  /*1f90*/  HMMA.16816.F32.BF16 R28, R192.reuse, R60, R28 ;  /* 0x0000003cc01c723c */ /* 0x040ff0000004181c */
[----:B------:R-:W-:Y:S01]  /*1fa0*/  HMMA.16816.F32.BF16 R32, R192, R62, R32 ;  /* 0x0000003ec020723c */ /* 0x000fe20000041820 */
[----:B------:R-:W-:Y:S07]  /*1fb0*/  LDSM.16.M88.4 R60, [R88+0x3000] ;  /* 0x00300000583c783b */ /* 0x000fee0000000200 */
[C---:B--2---:R-:W-:Y:S08]  /*1fc0*/  HMMA.16816.F32.BF16 R36, R196.reuse, R52, R36 ;  /* 0x00000034c424723c */ /* 0x044ff00000041824 */
[C---:B------:R-:W-:Y:S01]  /*1fd0*/  HMMA.16816.F32.BF16 R40, R196.reuse, R54, R40 ;  /* 0x00000036c428723c */ /* 0x040fe20000041828 */
[----:B------:R-:W2:Y:S07]  /*1fe0*/  LDSM.16.M88.4 R52, [R88+0x2800] ;  /* 0x002800005834783b */ /* 0x000eae0000000200 */
[C---:B---3--:R-:W-:Y:S08]  /*1ff0*/  HMMA.16816.F32.BF16 R24, R196.reuse, R56, R24 ;  /* 0x00000038c418723c */ /* 0x048ff00000041818 */
[C---:B------:R-:W-:Y:S01]  /*2000*/  HMMA.16816.F32.BF16 R20, R196.reuse, R58, R20 ;  /* 0x0000003ac414723c */ /* 0x040fe20000041814 */
[----:B------:R-:W-:Y:S07]  /*2010*/  LDSM.16.M88.4 R56, [R5+0x12900] ;  /* 0x012900000538783b */ /* 0x000fee0000000200 */
[C---:B------:R-:W-:Y:S08]  /*2020*/  HMMA.16816.F32.BF16 R8, R196.reuse, R68, R8 ;  /* 0x00000044c408723c */ /* 0x040ff00000041808 */
[C---:B------:R-:W-:Y:S01]  /*2030*/  HMMA.16816.F32.BF16 R16, R196.reuse, R70, R16 ;  /* 0x00000046c410723c */ /* 0x040fe20000041810 */
[----:B------:R-:W-:Y:S07]  /*2040*/  LDSM.16.M88.4 R68, [R250+0x3000] ;  /* 0x00300000fa44783b */ /* 0x000fee0000000200 */
[C---:B------:R-:W-:Y:S08]  /*2050*/  HMMA.16816.F32.BF16 R28, R196.reuse, R76, R28 ;  /* 0x0000004cc41c723c */ /* 0x040ff0000004181c */
[----:B------:R-:W-:Y:S01]  /*2060*/  HMMA.16816.F32.BF16 R32, R196, R78, R32 ;  /* 0x0000004ec420723c */ /* 0x000fe20000041820 */
[----:B------:R-:W3:Y:S07]  /*2070*/  LDSM.16.M88.4 R76, [R88+0x3800] ;  /* 0x00380000584c783b */ /* 0x000eee0000000200 */
[C---:B-1----:R-:W-:Y:S08]  /*2080*/  HMMA.16816.F32.BF16 R36, R200.reuse, R12, R36 ;  /* 0x0000000cc824723c */ /* 0x042ff00000041824 */
[C---:B------:R-:W-:Y:S08]  /*2090*/  HMMA.16816.F32.BF16 R40, R200.reuse, R14, R40 ;  /* 0x0000000ec828723c */ /* 0x040ff00000041828 */
[C---:B----4-:R-:W-:Y:S08]  /*20a0*/  HMMA.16816.F32.BF16 R24, R200.reuse, R44, R24 ;  /* 0x0000002cc818723c */ /* 0x050ff00000041818 */
[C---:B------:R-:W-:Y:S01]  /*20b0*/  HMMA.16816.F32.BF16 R20, R200.reuse, R46, R20 ;  /* 0x0000002ec814723c */ /* 0x040fe20000041814 */
[----:B------:R-:W1:Y:S07]  /*20c0*/  LDSM.16.M88.4 R44, [R5+0x12100] ;  /* 0x01210000052c783b */ /* 0x000e6e0000000200 */
[C---:B------:R-:W-:Y:S08]  /*20d0*/  HMMA.16816.F32.BF16 R12, R200.reuse, R64, R8 ;  /* 0x00000040c80c723c */ /* 0x040ff00000041808 */
[C---:B------:R-:W-:Y:S01]  /*20e0*/  HMMA.16816.F32.BF16 R8, R200.reuse, R66, R16 ;  /* 0x00000042c808723c */ /* 0x040fe20000041810 */
[----:B------:R-:W4:Y:S07]  /*20f0*/  LDSM.16.M88.4 R64, [R5+0x13100] ;  /* 0x013100000540783b */ /* 0x000f2e0000000200 */
[C---:B------:R-:W-:Y:S08]  /*2100*/  HMMA.16816.F32.BF16 R28, R200.reuse, R72, R28 ;  /* 0x00000048c81c723c */ /* 0x040ff0000004181c */
[----:B------:R-:W-:Y:S01]  /*2110*/  HMMA.16816.F32.BF16 R32, R200, R74, R32 ;  /* 0x0000004ac820723c */ /* 0x000fe20000041820 */
[----:B------:R-:W1:Y:S07]  /*2120*/  LDSM.16.M88.4 R72, [R5+0x13900] ;  /* 0x013900000548783b */ /* 0x000e6e0000000200 */
[C---:B-----5:R-:W-:Y:S08]  /*2130*/  HMMA.16816.F32.BF16 R36, R204.reuse, R48, R36 ;  /* 0x00000030cc24723c */ /* 0x060ff00000041824 */
[C---:B------:R-:W-:Y:S01]  /*2140*/  HMMA.16816.F32.BF16 R40, R204.reuse, R50, R40 ;  /* 0x00000032cc28723c */ /* 0x040fe20000041828 */
[----:B------:R-:W-:Y:S07]  /*2150*/  LDSM.16.M88.4 R48, [R135+0x14100] ;  /* 0x014100008730783b */ /* 0x000fee0000000200 */
[C---:B--2---:R-:W-:Y:S08]  /*2160*/  HMMA.16816.F32.BF16 R24, R204.reuse, R52, R24 ;  /* 0x00000034cc18723c */ /* 0x044ff00000041818 */
[C---:B------:R-:W-:Y:S01]  /*2170*/  HMMA.16816.F32.BF16 R20, R204.reuse, R54, R20 ;  /* 0x00000036cc14723c */ /* 0x040fe20000041814 */
[----:B------:R-:W2:Y:S07]  /*2180*/  LDSM.16.M88.4 R52, [R250+0x2000] ;  /* 0x00200000fa34783b */ /* 0x000eae0000000200 */
[C---:B------:R-:W-:Y:S08]  /*2190*/  HMMA.16816.F32.BF16 R16, R204.reuse, R60, R12 ;  /* 0x0000003ccc10723c */ /* 0x040ff0000004180c */
[C---:B------:R-:W-:Y:S01]  /*21a0*/  HMMA.16816.F32.BF16 R12, R204.reuse, R62, R8 ;  /* 0x0000003ecc0c723c */ /* 0x040fe20000041808 */
[----:B------:R-:W5:Y:S07]  /*21b0*/  LDSM.16.M88.4 R60, [R250+0x2800] ;  /* 0x00280000fa3c783b */ /* 0x000f6e0000000200 */
[C---:B---3--:R-:W-:Y:S08]  /*21c0*/  HMMA.16816.F32.BF16 R8, R204.reuse, R76, R28 ;  /* 0x0000004ccc08723c */ /* 0x048ff0000004181c */
[----:B------:R-:W-:Y:S01]  /*21d0*/  HMMA.16816.F32.BF16 R32, R204, R78, R32 ;  /* 0x0000004ecc20723c */ /* 0x000fe20000041820 */
[----:B------:R-:W-:Y:S07]  /*21e0*/  LDSM.16.M88.4 R76, [R135+0x15900] ;  /* 0x01590000874c783b */ /* 0x000fee0000000200 */
[C---:B-1----:R-:W-:Y:S08]  /*21f0*/  HMMA.16816.F32.BF16 R36, R208.reuse, R44, R36 ;  /* 0x0000002cd024723c */ /* 0x042ff00000041824 */
[C---:B------:R-:W-:Y:S01]  /*2200*/  HMMA.16816.F32.BF16 R40, R208.reuse, R46, R40 ;  /* 0x0000002ed028723c */ /* 0x040fe20000041828 */
[----:B------:R-:W-:Y:S07]  /*2210*/  LDSM.16.M88.4 R44, [R88+0x4000] ;  /* 0x00400000582c783b */ /* 0x000fee0000000200 */
[C---:B------:R-:W-:Y:S08]  /*2220*/  HMMA.16816.F32.BF16 R28, R208.reuse, R56, R24 ;  /* 0x00000038d01c723c */ /* 0x040ff00000041818 */
[C---:B------:R-:W-:Y:S01]  /*2230*/  HMMA.16816.F32.BF16 R24, R208.reuse, R58, R20 ;  /* 0x0000003ad018723c */ /* 0x040fe20000041814 */
[----:B------:R-:W1:Y:S07]  /*2240*/  LDSM.16.M88.4 R56, [R135+0x14900] ;  /* 0x014900008738783b */ /* 0x000e6e0000000200 */
[C---:B----4-:R-:W-:Y:S08]  /*2250*/  HMMA.16816.F32.BF16 R20, R208.reuse, R64, R16 ;  /* 0x00000040d014723c */ /* 0x050ff00000041810 */
[C---:B------:R-:W-:Y:S01]  /*2260*/  HMMA.16816.F32.BF16 R16, R208.reuse, R66, R12 ;  /* 0x00000042d010723c */ /* 0x040fe2000004180c */
[----:B------:R-:W3:Y:S07]  /*2270*/  LDSM.16.M88.4 R64, [R135+0x15100] ;  /* 0x015100008740783b */ /* 0x000eee0000000200 */
[C---:B------:R-:W-:Y:S08]  /*2280*/  HMMA.16816.F32.BF16 R12, R208.reuse, R72, R8 ;  /* 0x00000048d00c723c */ /* 0x040ff00000041808 */
[----:B------:R-:W-:Y:S01]  /*2290*/  HMMA.16816.F32.BF16 R8, R208, R74, R32 ;  /* 0x0000004ad008723c */ /* 0x000fe20000041820 */
[----:B------:R-:W-:Y:S07]  /*22a0*/  LDSM.16.M88.4 R72, [R88+0x5800] ;  /* 0x005800005848783b */ /* 0x000fee0000000200 */
[C---:B--2---:R-:W-:Y:S08]  /*22b0*/  HMMA.16816.F32.BF16 R36, R212.reuse, R52, R36 ;  /* 0x00000034d424723c */ /* 0x044ff00000041824 */
[C---:B------:R-:W-:Y:S01]  /*22c0*/  HMMA.16816.F32.BF16 R40, R212.reuse, R54, R40 ;  /* 0x00000036d428723c */ /* 0x040fe20000041828 */
[----:B------:R-:W-:Y:S07]  /*22d0*/  LDSM.16.M88.4 R52, [R88+0x4800] ;  /* 0x004800005834783b */ /* 0x000fee0000000200 */
[C---:B-----5:R-:W-:Y:S08]  /*22e0*/  HMMA.16816.F32.BF16 R32, R212.reuse, R60, R28 ;  /* 0x0000003cd420723c */ /* 0x060ff0000004181c */
[C---:B------:R-:W-:Y:S01]  /*22f0*/  HMMA.16816.F32.BF16 R28, R212.reuse, R62, R24 ;  /* 0x0000003ed41c723c */ /* 0x040fe20000041818 */
[----:B------:R-:W2:Y:S07]  /*2300*/  LDSM.16.M88.4 R60, [R88+0x5000] ;  /* 0x00500000583c783b */ /* 0x000eae0000000200 */
[C---:B------:R-:W-:Y:S08]  /*2310*/  HMMA.16816.F32.BF16 R24, R212.reuse, R68, R20 ;  /* 0x00000044d418723c */ /* 0x040ff00000041814 */
[C---:B------:R-:W-:Y:S01]  /*2320*/  HMMA.16816.F32.BF16 R20, R212.reuse, R70, R16 ;  /* 0x00000046d414723c */ /* 0x040fe20000041810 */
[----:B------:R-:W-:Y:S07]  /*2330*/  LDSM.16.M88.4 R68, [R5+0x14900] ;  /* 0x014900000544783b */ /* 0x000fee0000000200 */
[C---:B------:R-:W-:Y:S08]  /*2340*/  HMMA.16816.F32.BF16 R16, R212.reuse, R80, R12 ;  /* 0x00000050d410723c */ /* 0x040ff0000004180c */
[----:B------:R-:W-:Y:S08]  /*2350*/  HMMA.16816.F32.BF16 R12, R212, R82, R8 ;  /* 0x00000052d40c723c */ /* 0x000ff00000041808 */
[C---:B------:R-:W-:Y:S08]  /*2360*/  HMMA.16816.F32.BF16 R8, R216.reuse, R48, R36 ;  /* 0x00000030d808723c */ /* 0x040ff00000041824 */
[C---:B------:R-:W-:Y:S01]  /*2370*/  HMMA.16816.F32.BF16 R40, R216.reuse, R50, R40 ;  /* 0x00000032d828723c */ /* 0x040fe20000041828 */
[----:B------:R-:W4:Y:S07]  /*2380*/  LDSM.16.M88.4 R48, [R5+0x14100] ;  /* 0x014100000530783b */ /* 0x000f2e0000000200 */
[C---:B-1----:R-:W-:Y:S08]  /*2390*/  HMMA.16816.F32.BF16 R36, R216.reuse, R56, R32 ;  /* 0x00000038d824723c */ /* 0x042ff00000041820 */
[C---:B------:R-:W-:Y:S01]  /*23a0*/  HMMA.16816.F32.BF16 R32, R216.reuse, R58, R28 ;  /* 0x0000003ad820723c */ /* 0x040fe2000004181c */
[----:B------:R-:W-:Y:S07]  /*23b0*/  LDSM.16.M88.4 R56, [R5+0x15900] ;  /* 0x015900000538783b */ /* 0x000fee0000000200 */
[C---:B---3--:R-:W-:Y:S08]  /*23c0*/  HMMA.16816.F32.BF16 R28, R216.reuse, R64, R24 ;  /* 0x00000040d81c723c */ /* 0x048ff00000041818 */
[C---:B------:R-:W-:Y:S08]  /*23d0*/  HMMA.16816.F32.BF16 R24, R216.reuse, R66, R20 ;  /* 0x00000042d818723c */ /* 0x040ff00000041814 */
[C---:B------:R-:W-:Y:S08]  /*23e0*/  HMMA.16816.F32.BF16 R20, R216.reuse, R76, R16 ;  /* 0x0000004cd814723c */ /* 0x040ff00000041810 */
[----:B------:R-:W-:Y:S08]  /*23f0*/  HMMA.16816.F32.BF16 R16, R216, R78, R12 ;  /* 0x0000004ed810723c */ /* 0x000ff0000004180c */
[C---:B------:R-:W-:Y:S08]  /*2400*/  HMMA.16816.F32.BF16 R12, R220.reuse, R44, R8 ;  /* 0x0000002cdc0c723c */ /* 0x040ff00000041808 */
[C---:B--2---:R-:W-:Y:S08]  /*2410*/  HMMA.16816.F32.BF16 R28, R220.reuse, R60, R28 ;  /* 0x0000003cdc1c723c */ /* 0x044ff0000004181c */
[C---:B------:R-:W-:Y:S08]  /*2420*/  HMMA.16816.F32.BF16 R24, R220.reuse, R62, R24 ;  /* 0x0000003edc18723c */ /* 0x040ff00000041818 */
[C---:B------:R-:W-:Y:S08]  /*2430*/  HMMA.16816.F32.BF16 R60, R220.reuse, R74, R16 ;  /* 0x0000004adc3c723c */ /* 0x040ff00000041810 */
[----:B------:R-:W-:Y:S08]  /*2440*/  HMMA.16816.F32.BF16 R32, R220, R54, R32 ;  /* 0x00000036dc20723c */ /* 0x000ff00000041820 */
[----:B----4-:R-:W-:Y:S01]  /*2450*/  HMMA.16816.F32.BF16 R16, R224, R48, R12 ;  /* 0x00000030e010723c */ /* 0x010fe2000004180c */
[----:B------:R-:W1:Y:S07]  /*2460*/  LDSM.16.M88.4 R12, [R250+0x4000] ;  /* 0x00400000fa0c783b */ /* 0x000e6e0000000200 */
[C---:B------:R-:W-:Y:S08]  /*2470*/  HMMA.16816.F32.BF16 R8, R220.reuse, R46, R40 ;  /* 0x0000002edc08723c */ /* 0x040ff00000041828 */
[C---:B------:R-:W-:Y:S01]  /*2480*/  HMMA.16816.F32.BF16 R64, R220.reuse, R72, R20 ;  /* 0x00000048dc40723c */ /* 0x040fe20000041814 */
[----:B------:R-:W2:Y:S04]  /*2490*/  LDSM.16.M88.4 R20, [R5+0x15100] ;  /* 0x015100000514783b */ /* 0x000ea80000000200 */
[----:B------:R-:W-:Y:S03]  /*24a0*/  LDSM.16.M88.4 R72, [R250+0x5800] ;  /* 0x00580000fa48783b */ /* 0x000fe60000000200 */
[----:B------:R-:W-:Y:S01]  /*24b0*/  HMMA.16816.F32.BF16 R36, R220, R52, R36 ;  /* 0x00000034dc24723c */ /* 0x000fe20000041824 */
[----:B------:R-:W-:Y:S07]  /*24c0*/  LDSM.16.M88.4 R52, [R250+0x4800] ;  /* 0x00480000fa34783b */ /* 0x000fee0000000200 */
[C---:B------:R-:W-:Y:S01]  /*24d0*/  HMMA.16816.F32.BF16 R44, R224.reuse, R70, R32 ;  /* 0x00000046e02c723c */ /* 0x040fe20000041820 */
[----:B------:R-:W3:Y:S07]  /*24e0*/  LDSM.16.M88.4 R32, [R135+0x16100] ;  /* 0x016100008720783b */ /* 0x000eee0000000200 */
[----:B------:R-:W-:Y:S08]  /*24f0*/  HMMA.16816.F32.BF16 R8, R224, R50, R8 ;  /* 0x00000032e008723c */ /* 0x000ff00000041808 */
[----:B-1----:R-:W-:Y:S08]  /*2500*/  HMMA.16816.F32.BF16 R16, R228, R12, R16 ;  /* 0x0000000ce410723c */ /* 0x002ff00000041810 */
[C---:B------:R-:W-:Y:S01]  /*2510*/  HMMA.16816.F32.BF16 R48, R224.reuse, R68, R36 ;  /* 0x00000044e030723c */ /* 0x040fe20000041824 */
[----:B------:R-:W-:Y:S07]  /*2520*/  LDSM.16.M88.4 R68, [R250+0x5000] ;  /* 0x00500000fa44783b */ /* 0x000fee0000000200 */
[C---:B--2---:R-:W-:Y:S08]  /*2530*/  HMMA.16816.F32.BF16 R40, R224.reuse, R20, R28 ;  /* 0x00000014e028723c */ /* 0x044ff0000004181c */
[C---:B------:R-:W-:Y:S01]  /*2540*/  HMMA.16816.F32.BF16 R28, R224.reuse, R22, R24 ;  /* 0x00000016e01c723c */ /* 0x040fe20000041818 */
[----:B------:R-:W1:Y:S07]  /*2550*/  LDSM.16.M88.4 R20, [R88+0x6000] ;  /* 0x006000005814783b */ /* 0x000e6e0000000200 */
[----:B------:R-:W-:Y:S01]  /*2560*/  HMMA.16816.F32.BF16 R36, R224, R56, R64 ;  /* 0x00000038e024723c */ /* 0x000fe20000041840 */
[----:B------:R-:W-:Y:S07]  /*2570*/  LDSM.16.M88.4 R64, [R135+0x17900] ;  /* 0x017900008740783b */ /* 0x000fee0000000200 */
[----:B------:R-:W-:Y:S08]  /*2580*/  HMMA.16816.F32.BF16 R8, R228, R14, R8 ;  /* 0x0000000ee408723c */ /* 0x000ff00000041808 */
[----:B---3--:R-:W-:Y:S08]  /*2590*/  HMMA.16816.F32.BF16 R12, R232, R32, R16 ;  /* 0x00000020e80c723c */ /* 0x008ff00000041810 */
[C---:B------:R-:W-:Y:S01]  /*25a0*/  HMMA.16816.F32.BF16 R24, R228.reuse, R52, R48 ;  /* 0x00000034e418723c */ /* 0x040fe20000041830 */
[----:B------:R-:W-:Y:S07]  /*25b0*/  LDSM.16.M88.4 R48, [R88+0x6800] ;  /* 0x006800005830783b */ /* 0x000fee0000000200 */
[C---:B------:R-:W-:Y:S01]  /*25c0*/  HMMA.16816.F32.BF16 R76, R228.reuse, R72, R36 ;  /* 0x00000048e44c723c */ /* 0x040fe20000041824 */
[----:B------:R-:W2:Y:S07]  /*25d0*/  LDSM.16.M88.4 R36, [R5+0x16100] ;  /* 0x016100000524783b */ /* 0x000eae0000000200 */
[----:B------:R-:W-:Y:S01]  /*25e0*/  HMMA.16816.F32.BF16 R52, R228, R54, R44 ;  /* 0x00000036e434723c */ /* 0x000fe2000004182c */
[----:B------:R-:W3:Y:S07]  /*25f0*/  LDSM.16.M88.4 R44, [R135+0x16900] ;  /* 0x01690000872c783b */ /* 0x000eee0000000200 */
[----:B------:R-:W-:Y:S08]  /*2600*/  HMMA.16816.F32.BF16 R8, R232, R34, R8 ;  /* 0x00000022e808723c */ /* 0x000ff00000041808 */
[----:B-1----:R-:W-:Y:S08]  /*2610*/  HMMA.16816.F32.BF16 R12, R236, R20, R12 ;  /* 0x00000014ec0c723c */ /* 0x002ff0000004180c */
[----:B------:R-:W-:Y:S08]  /*2620*/  HMMA.16816.F32.BF16 R80, R224, R58, R60 ;  /* 0x0000003ae050723c */ /* 0x000ff0000004183c */
[C---:B------:R-:W-:Y:S01]  /*2630*/  HMMA.16816.F32.BF16 R60, R228.reuse, R68, R40 ;  /* 0x00000044e43c723c */ /* 0x040fe20000041828 */
[----:B------:R-:W1:Y:S07]  /*2640*/  LDSM.16.M88.4 R40, [R250+0x6000] ;  /* 0x00600000fa28783b */ /* 0x000e6e0000000200 */
[----:B------:R-:W-:Y:S01]  /*2650*/  HMMA.16816.F32.BF16 R56, R228, R70, R28 ;  /* 0x00000046e438723c */ /* 0x000fe2000004181c */
[----:B------:R-:W4:Y:S07]  /*2660*/  LDSM.16.M88.4 R28, [R135+0x17100] ;  /* 0x01710000871c783b */ /* 0x000f2e0000000200 */
[----:B------:R-:W-:Y:S08]  /*2670*/  HMMA.16816.F32.BF16 R8, R236, R22, R8 ;  /* 0x00000016ec08723c */ /* 0x000ff00000041808 */
[----:B--2---:R-:W-:Y:S08]  /*2680*/  HMMA.16816.F32.BF16 R12, R240, R36, R12 ;  /* 0x00000024f00c723c */ /* 0x004ff0000004180c */
[C---:B---3--:R-:W-:Y:S08]  /*2690*/  HMMA.16816.F32.BF16 R16, R232.reuse, R44, R24 ;  /* 0x0000002ce810723c */ /* 0x048ff00000041818 */
[----:B------:R-:W-:Y:S01]  /*26a0*/  HMMA.16816.F32.BF16 R24, R232, R46, R52 ;  /* 0x0000002ee818723c */ /* 0x000fe20000041834 */
[----:B------:R-:W2:Y:S04]  /*26b0*/  LDSM.16.M88.4 R52, [R88+0x7000] ;  /* 0x007000005834783b */ /* 0x000ea80000000200 */
[----:B------:R-:W3:Y:S03]  /*26c0*/  LDSM.16.M88.4 R44, [R5+0x16900] ;  /* 0x01690000052c783b */ /* 0x000ee60000000200 */
[----:B------:R-:W-:Y:S08]  /*26d0*/  HMMA.16816.F32.BF16 R8, R240, R38, R8 ;  /* 0x00000026f008723c */ /* 0x000ff00000041808 */
[----:B-1----:R-:W-:Y:S08]  /*26e0*/  HMMA.16816.F32.BF16 R32, R244, R40, R12 ;  /* 0x00000028f420723c */ /* 0x002ff0000004180c */
[----:B------:R-:W-:Y:S08]  /*26f0*/  HMMA.16816.F32.BF16 R20, R236, R48, R16 ;  /* 0x00000030ec14723c */ /* 0x000ff00000041810 */
[----:B----4-:R-:W-:Y:S08]  /*2700*/  HMMA.16816.F32.BF16 R12, R232, R28, R60 ;  /* 0x0000001ce80c723c */ /* 0x010ff0000004183c */
[----:B------:R-:W-:Y:S01]  /*2710*/  HMMA.16816.F32.BF16 R16, R236, R50, R24 ;  /* 0x00000032ec10723c */ /* 0x000fe20000041818 */
[----:B------:R-:W-:Y:S01]  /*2720*/  LDSM.16.M88.4 R48, [R88+0x7800] ;  /* 0x007800005830783b */ /* 0x000fe20000000200 */
[----:B------:R-:W-:-:S02]  /*2730*/  FMUL.FTZ R32, R32, c[0x0][0x320] ;  /* 0x0000c80020207a20 */ /* 0x000fc40000410000 */
[----:B------:R-:W-:Y:S02]  /*2740*/  FMUL.FTZ R33, R33, c[0x0][0x320] ;  /* 0x0000c80021217a20 */ /* 0x000fe40000410000 */
[----:B------:R-:W-:Y:S02]  /*2750*/  FMUL.FTZ R34, R34, c[0x0][0x320] ;  /* 0x0000c80022227a20 */ /* 0x000fe40000410000 */
[----:B------:R-:W-:Y:S01]  /*2760*/  HMMA.16816.F32.BF16 R36, R232, R30, R56 ;  /* 0x0000001ee824723c */ /* 0x000fe20000041838 */
[----:B------:R-:W-:Y:S01]  /*2770*/  LDSM.16.M88.4 R56, [R250+0x6800] ;  /* 0x00680000fa38783b */ /* 0x000fe20000000200 */
[----:B------:R-:W-:-:S04]  /*2780*/  FMUL.FTZ R35, R35, c[0x0][0x320] ;  /* 0x0000c80023237a20 */ /* 0x000fc80000410000 */
[----:B------:R-:W1:Y:S02]  /*2790*/  MUFU.TANH R73, R35 ;  /* 0x0000002300497308 */ /* 0x000e640000002400 */
[----:B------:R-:W-:Y:S01]  /*27a0*/  HMMA.16816.F32.BF16 R28, R244, R42, R8 ;  /* 0x0000002af41c723c */ /* 0x000fe20000041808 */
[----:B------:R-:W4:Y:S07]  /*27b0*/  LDSM.16.M88.4 R40, [R5+0x17100] ;  /* 0x017100000528783b */ /* 0x000f2e0000000200 */
[----:B--2---:R-:W-:Y:S08]  /*27c0*/  HMMA.16816.F32.BF16 R12, R236, R52, R12 ;  /* 0x00000034ec0c723c */ /* 0x004ff0000004180c */
[----:B---3--:R-:W-:Y:S08]  /*27d0*/  HMMA.16816.F32.BF16 R8, R240, R46, R16 ;  /* 0x0000002ef008723c */ /* 0x008ff00000041810 */
[----:B------:R-:W-:Y:S01]  /*27e0*/  HMMA.16816.F32.BF16 R68, R228, R74, R80 ;  /* 0x0000004ae444723c */ /* 0x000fe20000041850 */
[----:B------:R-:W2:Y:S01]  /*27f0*/  MUFU.TANH R80, R32 ;  /* 0x0000002000507308 */ /* 0x000ea20000002400 */
[----:B------:R-:W-:-:S02]  /*2800*/  FMUL.FTZ R28, R28, c[0x0][0x320] ;  /* 0x0000c8001c1c7a20 */ /* 0x000fc40000410000 */
[----:B------:R-:W-:Y:S02]  /*2810*/  FMUL.FTZ R29, R29, c[0x0][0x320] ;  /* 0x0000c8001d1d7a20 */ /* 0x000fe40000410000 */
[----:B------:R-:W-:Y:S02]  /*2820*/  FMUL.FTZ R30, R30, c[0x0][0x320] ;  /* 0x0000c8001e1e7a20 */ /* 0x000fe40000410000 */
[----:B------:R-:W-:Y:S01]  /*2830*/  HMMA.16816.F32.BF16 R20, R240, R44, R20 ;  /* 0x0000002cf014723c */ /* 0x000fe20000041814 */
[----:B------:R-:W3:Y:S01]  /*2840*/  MUFU.TANH R75, R33 ;  /* 0x00000021004b7308 */ /* 0x000ee20000002400 */
[----:B------:R-:W-:Y:S01]  /*2850*/  LDSM.16.M88.4 R44, [R250+0x7000] ;  /* 0x00700000fa2c783b */ /* 0x000fe20000000200 */
[----:B------:R-:W-:-:S05]  /*2860*/  FMUL.FTZ R31, R31, c[0x0][0x320] ;  /* 0x0000c8001f1f7a20 */ /* 0x000fca0000410000 */
[----:B------:R-:W-:Y:S01]  /*2870*/  HMMA.16816.F32.BF16 R60, R232, R64, R76 ;  /* 0x00000040e83c723c */ /* 0x000fe2000004184c */
[----:B------:R5:W1:Y:S07]  /*2880*/  MUFU.TANH R74, R34 ;  /* 0x00000022004a7308 */ /* 0x000a6e0000002400 */
[----:B----4-:R-:W-:Y:S01]  /*2890*/  HMMA.16816.F32.BF16 R16, R240, R40, R12 ;  /* 0x00000028f010723c */ /* 0x010fe2000004180c */
[----:B------:R-:W4:Y:S07]  /*28a0*/  MUFU.TANH R72, R28 ;  /* 0x0000001c00487308 */ /* 0x000f2e0000002400 */
[----:B------:R-:W-:Y:S01]  /*28b0*/  HMMA.16816.F32.BF16 R12, R244, R58, R8 ;  /* 0x0000003af40c723c */ /* 0x000fe20000041808 */
[----:B------:R-:W1:Y:S07]  /*28c0*/  MUFU.TANH R65, R29 ;  /* 0x0000001d00417308 */ /* 0x000e6e0000002400 */
[----:B------:R-:W-:Y:S01]  /*28d0*/  HMMA.16816.F32.BF16 R8, R232, R66, R68 ;  /* 0x00000042e808723c */ /* 0x000fe20000041844 */
[----:B------:R-:W1:Y:S07]  /*28e0*/  MUFU.TANH R64, R30 ;  /* 0x0000001e00407308 */ /* 0x000e6e0000002400 */
[----:B-----5:R-:W-:Y:S01]  /*28f0*/  HMMA.16816.F32.BF16 R32, R236, R54, R36 ;  /* 0x00000036ec20723c */ /* 0x020fe20000041824 */
[----:B------:R5:W1:Y:S07]  /*2900*/  LDSM.16.M88.4 R36, [R5+0x17900] ;  /* 0x017900000524783b */ /* 0x000a6e0000000200 */
[----:B------:R-:W-:Y:S01]  /*2910*/  HMMA.16816.F32.BF16 R24, R244, R56, R20 ;  /* 0x00000038f418723c */ /* 0x000fe20000041814 */
[----:B------:R2:W1:Y:S01]  /*2920*/  MUFU.TANH R57, R31 ;  /* 0x0000001f00397308 */ /* 0x0004620000002400 */
[----:B------:R-:W-:-:S02]  /*2930*/  FMUL.FTZ R12, R12, c[0x0][0x320] ;  /* 0x0000c8000c0c7a20 */ /* 0x000fc40000410000 */
[----:B------:R-:W-:Y:S02]  /*2940*/  FMUL.FTZ R13, R13, c[0x0][0x320] ;  /* 0x0000c8000d0d7a20 */ /* 0x000fe40000410000 */
[----:B------:R-:W-:Y:S02]  /*2950*/  FMUL.FTZ R14, R14, c[0x0][0x320] ;  /* 0x0000c8000e0e7a20 */ /* 0x000fe40000410000 */
[C---:B------:R-:W-:Y:S01]  /*2960*/  HMMA.16816.F32.BF16 R20, R236.reuse, R48, R60 ;  /* 0x00000030ec14723c */ /* 0x040fe2000004183c */
[----:B------:R-:W-:Y:S01]  /*2970*/  FMUL.FTZ R15, R15, c[0x0][0x320] ;  /* 0x0000c8000f0f7a20 */ /* 0x000fe20000410000 */
[----:B------:R-:W1:Y:S06]  /*2980*/  MUFU.TANH R52, R12 ;  /* 0x0000000c00347308 */ /* 0x000e6c0000002400 */
[----:B------:R-:W-:Y:S01]  /*2990*/  HMMA.16816.F32.BF16 R8, R236, R50, R8 ;  /* 0x00000032ec08723c */ /* 0x000fe20000041808 */
[----:B-----5:R-:W-:Y:S01]  /*29a0*/  IADD3 R5, R88, 0x3000, RZ ;  /* 0x0000300058057810 */ /* 0x020fe20007ffe0ff */
[----:B------:R-:W1:Y:S04]  /*29b0*/  MUFU.TANH R49, R13 ;  /* 0x0000000d00317308 */ /* 0x000e680000002400 */
[----:B------:R5:W-:Y:S02]  /*29c0*/  STL [R1+0x2c], R5 ;  /* 0x00002c0501007387 */ /* 0x000be40000100800 */
[----:B--2---:R-:W-:Y:S01]  /*29d0*/  HMMA.16816.F32.BF16 R28, R240, R42, R32 ;  /* 0x0000002af01c723c */ /* 0x004fe20000041820 */
[----:B------:R-:W-:Y:S01]  /*29e0*/  FMUL.FTZ R24, R24, c[0x0][0x320] ;  /* 0x0000c80018187a20 */ /* 0x000fe20000410000 */
[----:B------:R-:W2:Y:S01]  /*29f0*/  LDSM.16.M88.4 R32, [R250+0x7800] ;  /* 0x00780000fa20783b */ /* 0x000ea20000000200 */
[----:B------:R-:W-:Y:S01]  /*2a00*/  FMUL.FTZ R25, R25, c[0x0][0x320] ;  /* 0x0000c80019197a20 */ /* 0x000fe20000410000 */
[----:B------:R-:W2:Y:S01]  /*2a10*/  MUFU.TANH R48, R14 ;  /* 0x0000000e00307308 */ /* 0x000ea20000002400 */
[----:B------:R-:W-:Y:S01]  /*2a20*/  FMUL.FTZ R26, R26, c[0x0][0x320] ;  /* 0x0000c8001a1a7a20 */ /* 0x000fe20000410000 */
[----:B------:R3:W-:Y:S01]  /*2a30*/  STL [R1+0x28], R2 ;  /* 0x0000280201007387 */ /* 0x0007e20000100800 */
[----:B------:R-:W-:Y:S01]  /*2a40*/  FMUL.FTZ R27, R27, c[0x0][0x320] ;  /* 0x0000c8001b1b7a20 */ /* 0x000fe20000410000 */
[----:B------:R-:W-:-:S04]  /*2a50*/  DEPBAR.LE SB0, 0x0 ;  /* 0x000080000000791a */ /* 0x000fc80000000000 */
[----:B------:R-:W2:Y:S04]  /*2a60*/  MUFU.TANH R56, R24 ;  /* 0x0000001800387308 */ /* 0x000ea80000002400 */
[----:B-1----:R-:W-:Y:S04]  /*2a70*/  HMMA.16816.F32.BF16 R8, R240, R38, R8 ;  /* 0x00000026f008723c */ /* 0x002fe80000041808 */
[----:B------:R-:W1:Y:S01]  /*2a80*/  MUFU.TANH R55, R25 ;  /* 0x0000001900377308 */ /* 0x000e620000002400 */
[----:B-----5:R-:W-:-:S07]  /*2a90*/  IADD3 R5, R88, 0x4000, RZ ;  /* 0x0000400058057810 */ /* 0x020fce0007ffe0ff */
[----:B------:R-:W1:Y:S01]  /*2aa0*/  MUFU.TANH R54, R26 ;  /* 0x0000001a00367308 */ /* 0x000e620000002400 */
[----:B------:R5:W-:Y:S01]  /*2ab0*/  STL [R1+0x24], R5 ;  /* 0x0000240501007387 */ /* 0x000be20000100800 */
[----:B---3--:R-:W-:-:S06]  /*2ac0*/  IADD3 R2, R88, 0x4800, RZ ;  /* 0x0000480058027810 */ /* 0x008fcc0007ffe0ff */
[----:B------:R3:W1:Y:S01]  /*2ad0*/  MUFU.TANH R53, R27 ;  /* 0x0000001b00357308 */ /* 0x0006620000002400 */
[----:B------:R1:W-:Y:S04]  /*2ae0*/  STL [R1+0x20], R2 ;  /* 0x0000200201007387 */ /* 0x0003e80000100800 */
[----:B------:R4:W-:Y:S01]  /*2af0*/  STL [R1+0x1c], R6 ;  /* 0x00001c0601007387 */ /* 0x0009e20000100800 */
[C---:B--2---:R-:W-:Y:S08]  /*2b00*/  HMMA.16816.F32.BF16 R8, R244.reuse, R34, R8 ;  /* 0x00000022f408723c */ /* 0x044ff00000041808 */
[----:B---3--:R-:W-:Y:S01]  /*2b10*/  HMMA.16816.F32.BF16 R24, R244, R44, R16 ;  /* 0x0000002cf418723c */ /* 0x008fe20000041810 */
[----:B------:R2:W3:Y:S01]  /*2b20*/  MUFU.TANH R45, R15 ;  /* 0x0000000f002d7308 */ /* 0x0004e20000002400 */
[----:B-----5:R-:W-:-:S05]  /*2b30*/  IADD3 R5, R88, 0x5800, RZ ;  /* 0x0000580058057810 */ /* 0x020fca0007ffe0ff */
[----:B------:R5:W-:Y:S01]  /*2b40*/  STL [R1+0x18], R5 ;  /* 0x0000180501007387 */ /* 0x000be20000100800 */
[----:B------:R-:W-:Y:S01]  /*2b50*/  HMMA.16816.F32.BF16 R16, R240, R36, R20 ;  /* 0x00000024f010723c */ /* 0x000fe20000041814 */
[C---:B-1----:R-:W-:Y:S02]  /*2b60*/  IADD3 R2, R88.reuse, 0x6000, RZ ;  /* 0x0000600058027810 */ /* 0x042fe40007ffe0ff */
[----:B----4-:R-:W-:-:S03]  /*2b70*/  IADD3 R6, R88, 0x6800, RZ ;  /* 0x0000680058067810 */ /* 0x010fc60007ffe0ff */
[----:B------:R1:W-:Y:S02]  /*2b80*/  STL [R1+0x14], R2 ;  /* 0x0000140201007387 */ /* 0x0003e40000100800 */
[----:B------:R-:W-:Y:S01]  /*2b90*/  HMMA.16816.F32.BF16 R20, R244, R46, R28 ;  /* 0x0000002ef414723c */ /* 0x000fe2000004181c */
[----:B------:R-:W-:Y:S01]  /*2ba0*/  FMUL.FTZ R8, R8, c[0x0][0x320] ;  /* 0x0000c80008087a20 */ /* 0x000fe20000410000 */
[----:B------:R4:W-:Y:S01]  /*2bb0*/  STL [R1+0x10], R6 ;  /* 0x0000100601007387 */ /* 0x0009e20000100800 */
[----:B------:R-:W-:Y:S02]  /*2bc0*/  FMUL.FTZ R9, R9, c[0x0][0x320] ;  /* 0x0000c80009097a20 */ /* 0x000fe40000410000 */
[----:B------:R4:W1:Y:S01]  /*2bd0*/  MUFU.TANH R29, R8 ;  /* 0x00000008001d7308 */ /* 0x0008620000002400 */
[----:B------:R-:W-:Y:S02]  /*2be0*/  FMUL.FTZ R10, R10, c[0x0][0x320] ;  /* 0x0000c8000a0a7a20 */ /* 0x000fe40000410000 */
[----:B------:R-:W-:-:S02]  /*2bf0*/  FMUL.FTZ R25, R25, c[0x0][0x320] ;  /* 0x0000c80019197a20 */ /* 0x000fc40000410000 */
[----:B------:R-:W-:Y:S02]  /*2c00*/  FMUL.FTZ R26, R26, c[0x0][0x320] ;  /* 0x0000c8001a1a7a20 */ /* 0x000fe40000410000 */
[----:B------:R-:W-:Y:S01]  /*2c10*/  FMUL.FTZ R27, R27, c[0x0][0x320] ;  /* 0x0000c8001b1b7a20 */ /* 0x000fe20000410000 */
[----:B------:R4:W3:Y:S01]  /*2c20*/  MUFU.TANH R43, R25 ;  /* 0x00000019002b7308 */ /* 0x0008e20000002400 */
[----:B------:R-:W-:Y:S02]  /*2c30*/  FMUL.FTZ R24, R24, c[0x0][0x320] ;  /* 0x0000c80018187a20 */ /* 0x000fe40000410000 */
[----:B--2---:R-:W-:Y:S01]  /*2c40*/  HMMA.16816.F32.BF16 R12, R244, R32, R16 ;  /* 0x00000020f40c723c */ /* 0x004fe20000041810 */
[----:B-----5:R-:W-:Y:S01]  /*2c50*/  IADD3 R5, R88, 0x7000, RZ ;  /* 0x0000700058057810 */ /* 0x020fe20007ffe0ff */
[----:B------:R-:W-:-:S03]  /*2c60*/  FMUL.FTZ R11, R11, c[0x0][0x320] ;  /* 0x0000c8000b0b7a20 */ /* 0x000fc60000410000 */
[----:B------:R4:W2:Y:S01]  /*2c70*/  MUFU.TANH R42, R26 ;  /* 0x0000001a002a7308 */ /* 0x0008a20000002400 */
[----:B-1----:R-:W-:Y:S02]  /*2c80*/  IADD3 R2, R88, 0x7800, RZ ;  /* 0x0000780058027810 */ /* 0x002fe40007ffe0ff */
[----:B------:R-:W-:Y:S02]  /*2c90*/  FMUL.FTZ R20, R20, c[0x0][0x320] ;  /* 0x0000c80014147a20 */ /* 0x000fe40000410000 */
[----:B------:R-:W-:Y:S01]  /*2ca0*/  FMUL.FTZ R21, R21, c[0x0][0x320] ;  /* 0x0000c80015157a20 */ /* 0x000fe20000410000 */
[----:B------:R4:W-:Y:S01]  /*2cb0*/  STL [R1+0x8], R2 ;  /* 0x0000080201007387 */ /* 0x0009e20000100800 */
[----:B------:R-:W-:Y:S01]  /*2cc0*/  FMUL.FTZ R22, R22, c[0x0][0x320] ;  /* 0x0000c80016167a20 */ /* 0x000fe20000410000 */
[----:B------:R4:W1:Y:S01]  /*2cd0*/  MUFU.TANH R38, R27 ;  /* 0x0000001b00267308 */ /* 0x0008620000002400 */
[----:B------:R-:W-:Y:S01]  /*2ce0*/  FMUL.FTZ R23, R23, c[0x0][0x320] ;  /* 0x0000c80017177a20 */ /* 0x000fe20000410000 */
[----:B------:R4:W-:Y:S06]  /*2cf0*/  STL [R1+0xc], R5 ;  /* 0x00000c0501007387 */ /* 0x0009ec0000100800 */
[----:B------:R4:W1:Y:S03]  /*2d00*/  MUFU.TANH R44, R24 ;  /* 0x00000018002c7308 */ /* 0x0008660000002400 */
[----:B------:R-:W-:-:S02]  /*2d10*/  FMUL.FTZ R12, R12, c[0x0][0x320] ;  /* 0x0000c8000c0c7a20 */ /* 0x000fc40000410000 */
[----:B------:R-:W-:Y:S02]  /*2d20*/  FMUL.FTZ R13, R13, c[0x0][0x320] ;  /* 0x0000c8000d0d7a20 */ /* 0x000fe40000410000 */
[----:B------:R-:W-:Y:S02]  /*2d30*/  FMUL.FTZ R14, R14, c[0x0][0x320] ;  /* 0x0000c8000e0e7a20 */ /* 0x000fe40000410000 */
[----:B------:R-:W-:Y:S01]  /*2d40*/  FMUL.FTZ R15, R15, c[0x0][0x320] ;  /* 0x0000c8000f0f7a20 */ /* 0x000fe20000410000 */
[----:B------:R4:W1:Y:S08]  /*2d50*/  MUFU.TANH R37, R20 ;  /* 0x0000001400257308 */ /* 0x0008700000002400 */
        /* <DEDUP_REMOVED lines=9> */
[----:B------:R4:W1:Y:S01]  /*2df0*/  MUFU.TANH R34, R11 ;  /* 0x0000000b00227308 */ /* 0x0008620000002400 */
[----:B------:R-:W-:Y:S06]  /*2e00*/  BAR.SYNC.DEFER_BLOCKING 0x0 ;  /* 0x0000000000007b1d */ /* 0x000fec0000010000 */
[----:B------:R-:W-:Y:S05]  /*2e10*/  @P0 BRA `(.L_x_1) ;  /* 0x0000057000000947 */ /* 0x000fea0003800000 */
[----:B--23--:R-:W-:Y:S01]  /*2e20*/  ULEA UR4, UR8, UR11, 0x6 ;  /* 0x0000000b08047291 */ /* 0x00cfe2000f8e303f */
[----:B------:R-:W-:Y:S01]  /*2e30*/  ISETP.NE.AND P1, PT, R87, 0x1, PT ;  /* 0x000000015700780c */ /* 0x000fe20003f25270 */
[----:B----4-:R-:W-:-:S04]  /*2e40*/  IMAD.MOV.U32 R9, RZ, RZ, RZ ;  /* 0x000000ffff097224 */ /* 0x010fc800078e00ff */
[----:B------:R-:W-:-:S05]  /*2e50*/  IMAD.U32 R5, RZ, RZ, UR4 ;  /* 0x00000004ff057e24 */ /* 0x000fca000f8e00ff */
[----:B------:R-:W-:-:S05]  /*2e60*/  IADD3 R5, R5, -0x80, R86 ;  /* 0xffffff8005057810 */ /* 0x000fca0007ffe056 */
[----:B------:R-:W-:-:S04]  /*2e70*/  @P1 IMAD.HI.U32 R6, R5, c[0x0][0x2bc], RZ ;  /* 0x0000af0005061a27 */ /* 0x000fc800078e00ff */
[----:B------:R-:W-:Y:S01]  /*2e80*/  IMAD.MOV.U32 R2, RZ, RZ, R5 ;  /* 0x000000ffff027224 */ /* 0x000fe200078e0005 */
[----:B------:R-:W-:-:S04]  /*2e90*/  @P1 SHF.R.U32.HI R2, RZ, c[0x0][0x2c0], R6 ;  /* 0x0000b000ff021a19 */ /* 0x000fc80000011606 */
[----:B------:R-:W-:-:S04]  /*2ea0*/  @!P2 IADD3 R7, P0, R2, UR12, RZ ;  /* 0x0000000c0207ac10 */ /* 0x000fc8000ff1e0ff */
[----:B------:R-:W-:Y:S02]  /*2eb0*/  @!P2 LEA.HI.X.SX32 R8, R2, UR6, 0x1, P0 ;  /* 0x000000060208ac11 */ /* 0x000fe400080f0eff */
[----:B------:R-:W-:-:S04]  /*2ec0*/  @!P2 LEA R6, P0, R7, c[0x0][0x2a0], 0x2 ;  /* 0x0000a8000706aa11 */ /* 0x000fc800078010ff */
[----:B------:R-:W-:-:S05]  /*2ed0*/  @!P2 LEA.HI.X R7, R7, c[0x0][0x2a4], R8, 0x2, P0 ;  /* 0x0000a9000707aa11 */ /* 0x000fca00000f1408 */
[----:B------:R2:W3:Y:S01]  /*2ee0*/  @!P2 LDG.E R9, [R6.64] ;  /* 0x0000000e0609a981 */ /* 0x0004e2000c1e1900 */
[----:B------:R-:W-:Y:S01]  /*2ef0*/  IMAD.MOV R2, RZ, RZ, -R2 ;  /* 0x000000ffff027224 */ /* 0x000fe200078e0a02 */
[----:B------:R-:W-:Y:S01]  /*2f00*/  SEL R24, RZ, 0x10, P5 ;  /* 0x00000010ff187807 */ /* 0x000fe20002800000 */
[----:B------:R-:W-:Y:S01]  /*2f10*/  IMAD.WIDE R40, R179, 0x2, RZ ;  /* 0x00000002b3287825 */ /* 0x000fe200078e02ff */
[----:B------:R-:W-:Y:S02]  /*2f20*/  SHF.R.S32.HI R8, RZ, 0x1f, R133 ;  /* 0x0000001fff087819 */ /* 0x000fe40000011485 */
[----:B------:R-:W-:Y:S01]  /*2f30*/  IADD3 R20, -R24, 0x10, RZ ;  /* 0x0000001018147810 */ /* 0x000fe20007ffe1ff */
[----:B------:R-:W-:Y:S01]  /*2f40*/  IMAD R10, R2, c[0x0][0x2b8], R5 ;  /* 0x0000ae00020a7a24 */ /* 0x000fe200078e0205 */
[----:B------:R-:W-:Y:S02]  /*2f50*/  SEL R23, RZ, 0x10, P4 ;  /* 0x00000010ff177807 */ /* 0x000fe40002000000 */
[----:B------:R-:W-:-:S02]  /*2f60*/  LOP3.LUT R20, R20, 0xf, RZ, 0xc0, !PT ;  /* 0x0000000f14147812 */ /* 0x000fc400078ec0ff */
[----:B------:R-:W-:Y:S01]  /*2f70*/  SHF.R.S32.HI R2, RZ, 0x1f, R10 ;  /* 0x0000001fff027819 */ /* 0x000fe2000001140a */
[----:B------:R4:W-:Y:S01]  /*2f80*/  STL [R1+0x60], R10 ;  /* 0x0000600a01007387 */ /* 0x0009e20000100800 */
[----:B------:R-:W-:Y:S02]  /*2f90*/  LEA.HI R8, R8, R133, RZ, 0x3 ;  /* 0x0000008508087211 */ /* 0x000fe400078f18ff */
[----:B------:R-:W-:Y:S01]  /*2fa0*/  IADD3 R18, -R23, 0x10, RZ ;  /* 0x0000001017127810 */ /* 0x000fe20007ffe1ff */
[----:B------:R-:W-:Y:S01]  /*2fb0*/  IMAD R2, R2, c[0x0][0x1e0], RZ ;  /* 0x0000780002027a24 */ /* 0x000fe200078e02ff */
[----:B------:R-:W-:Y:S02]  /*2fc0*/  SEL R22, RZ, 0x10, P3 ;  /* 0x00000010ff167807 */ /* 0x000fe40001800000 */
[----:B------:R-:W-:Y:S01]  /*2fd0*/  LOP3.LUT R8, R8, 0xfffffff8, RZ, 0xc0, !PT ;  /* 0xfffffff808087812 */ /* 0x000fe200078ec0ff */
[----:B------:R-:W-:Y:S01]  /*2fe0*/  IMAD R2, R10, c[0x0][0x1e4], R2 ;  /* 0x000079000a027a24 */ /* 0x000fe200078e0202 */
[----:B------:R-:W-:-:S02]  /*2ff0*/  LOP3.LUT R18, R18, 0xf, RZ, 0xc0, !PT ;  /* 0x0000000f12127812 */ /* 0x000fc400078ec0ff */
[----:B------:R-:W-:Y:S01]  /*3000*/  IADD3 R16, -R22, 0x10, RZ ;  /* 0x0000001016107810 */ /* 0x000fe20007ffe1ff */
[----:B--2---:R-:W-:Y:S01]  /*3010*/  IMAD.WIDE.U32 R6, R10, c[0x0][0x1e0], RZ ;  /* 0x000078000a067a25 */ /* 0x004fe200078e00ff */
[----:B------:R-:W-:Y:S02]  /*3020*/  IADD3 R14, -R85, 0x10, RZ ;  /* 0x00000010550e7810 */ /* 0x000fe40007ffe1ff */
[----:B------:R-:W-:Y:S01]  /*3030*/  LOP3.LUT R16, R16, 0xf, RZ, 0xc0, !PT ;  /* 0x0000000f10107812 */ /* 0x000fe200078ec0ff */
[----:B------:R-:W-:Y:S01]  /*3040*/  IMAD.IADD R7, R7, 0x1, R2 ;  /* 0x0000000107077824 */ /* 0x000fe200078e0202 */
[----:B------:R-:W-:Y:S02]  /*3050*/  LOP3.LUT R14, R14, 0xf, RZ, 0xc0, !PT ;  /* 0x0000000f0e0e7812 */ /* 0x000fe400078ec0ff */
[----:B----4-:R-:W-:-:S04]  /*3060*/  SHF.R.S32.HI R10, RZ, 0x1f, R134 ;  /* 0x0000001fff0a7819 */ /* 0x010fc80000011486 */
[----:B------:R-:W-:-:S04]  /*3070*/  LEA.HI R10, R10, R134, RZ, 0x3 ;  /* 0x000000860a0a7211 */ /* 0x000fc800078f18ff */
[----:B------:R-:W-:-:S05]  /*3080*/  LOP3.LUT R10, R10, 0xfffffff8, RZ, 0xc0, !PT ;  /* 0xfffffff80a0a7812 */ /* 0x000fca00078ec0ff */
[----:B------:R-:W-:Y:S01]  /*3090*/  IMAD.WIDE R10, R10, 0x2, RZ ;  /* 0x000000020a0a7825 */ /* 0x000fe200078e02ff */
[----:B---3--:R-:W-:-:S03]  /*30a0*/  SHF.R.S32.HI R2, RZ, 0x1f, R9 ;  /* 0x0000001fff027819 */ /* 0x008fc60000011409 */
[----:B------:R-:W-:Y:S01]  /*30b0*/  IMAD.WIDE.U32 R6, R9, c[0x0][0x1f0], R6 ;  /* 0x00007c0009067a25 */ /* 0x000fe200078e0006 */
[----:B------:R2:W-:Y:S03]  /*30c0*/  STL [R1+0x54], R9 ;  /* 0x0000540901007387 */ /* 0x0005e60000100800 */
[----:B------:R-:W-:-:S04]  /*30d0*/  IMAD R2, R2, c[0x0][0x1f0], RZ ;  /* 0x00007c0002027a24 */ /* 0x000fc800078e02ff */
[----:B------:R-:W-:Y:S01]  /*30e0*/  IMAD R12, R9, c[0x0][0x1f4], R2 ;  /* 0x00007d00090c7a24 */ /* 0x000fe200078e0202 */
[----:B------:R-:W-:Y:S02]  /*30f0*/  IADD3 R2, P0, R6, UR18, RZ ;  /* 0x0000001206027c10 */ /* 0x000fe4000ff1e0ff */
[----:B------:R-:W-:Y:S02]  /*3100*/  SHF.R.S32.HI R6, RZ, 0x1f, R177 ;  /* 0x0000001fff067819 */ /* 0x000fe400000114b1 */
[----:B------:R-:W-:Y:S02]  /*3110*/  IADD3.X R12, R7, UR16, R12, P0, !PT ;  /* 0x00000010070c7c10 */ /* 0x000fe400087fe40c */
[----:B------:R-:W-:Y:S02]  /*3120*/  LEA R13, P0, R2, c[0x0][0x1c8], 0x1 ;  /* 0x00007200020d7a11 */ /* 0x000fe400078008ff */
[----:B------:R-:W-:Y:S02]  /*3130*/  LEA.HI R6, R6, R177, RZ, 0x3 ;  /* 0x000000b106067211 */ /* 0x000fe400078f18ff */
[----:B------:R-:W-:-:S02]  /*3140*/  LEA.HI.X R12, R2, c[0x0][0x1cc], R12, 0x1, P0 ;  /* 0x00007300020c7a11 */ /* 0x000fc400000f0c0c */
[----:B------:R-:W3:Y:S01]  /*3150*/  SHFL.IDX PT, R2, R13, 0x1, 0x181f ;  /* 0x00381f000d027f89 */ /* 0x000ee200000e0000 */
[----:B------:R-:W-:-:S03]  /*3160*/  LOP3.LUT R6, R6, 0xfffffff8, RZ, 0xc0, !PT ;  /* 0xfffffff806067812 */ /* 0x000fc600078ec0ff */
[----:B------:R-:W4:Y:S01]  /*3170*/  SHFL.IDX PT, R5, R12, 0x1, 0x181f ;  /* 0x00381f000c057f89 */ /* 0x000f2200000e0000 */
[----:B--2---:R-:W-:-:S04]  /*3180*/  IMAD.WIDE R8, R8, 0x2, RZ ;  /* 0x0000000208087825 */ /* 0x004fc800078e02ff */
[----:B------:R-:W-:Y:S01]  /*3190*/  IMAD.WIDE R6, R6, 0x2, RZ ;  /* 0x0000000206067825 */ /* 0x000fe200078e02ff */
[----:B---3--:R-:W-:-:S04]  /*31a0*/  IADD3 R20, P1, P0, R20, R2, R40 ;  /* 0x0000000214147210 */ /* 0x008fc8000783e028 */
[----:B----4-:R-:W-:Y:S02]  /*31b0*/  IADD3.X R21, RZ, R5, R41, P1, P0 ;  /* 0x00000005ff157210 */ /* 0x010fe40000fe0429 */
[----:B------:R-:W-:-:S04]  /*31c0*/  IADD3 R18, P1, P0, R18, R2, R10 ;  /* 0x0000000212127210 */ /* 0x000fc8000783e00a */
[----:B------:R-:W-:Y:S02]  /*31d0*/  IADD3.X R19, RZ, R5, R11, P1, P0 ;  /* 0x00000005ff137210 */ /* 0x000fe40000fe040b */
[----:B------:R-:W-:-:S04]  /*31e0*/  IADD3 R16, P1, P0, R16, R2, R8 ;  /* 0x0000000210107210 */ /* 0x000fc8000783e008 */
[-C--:B------:R-:W-:Y:S02]  /*31f0*/  IADD3.X R17, RZ, R5.reuse, R9, P1, P0 ;  /* 0x00000005ff117210 */ /* 0x080fe40000fe0409 */
[----:B------:R-:W-:Y:S02]  /*3200*/  IADD3 R14, P1, P0, R14, R2, R6 ;  /* 0x000000020e0e7210 */ /* 0x000fe4000783e006 */
[----:B------:R-:W2:Y:S02]  /*3210*/  SHFL.IDX PT, R2, R13, RZ, 0x181f ;  /* 0x00181fff0d027589 */ /* 0x000ea400000e0000 */
[----:B------:R-:W-:Y:S02]  /*3220*/  IADD3.X R15, RZ, R5, R7, P1, P0 ;  /* 0x00000005ff0f7210 */ /* 0x000fe40000fe0407 */
[----:B------:R2:W3:Y:S02]  /*3230*/  SHFL.IDX PT, R5, R12, RZ, 0x181f ;  /* 0x00181fff0c057589 */ /* 0x0004e400000e0000 */
[----:B--2---:R-:W-:-:S05]  /*3240*/  IADD3 R12, P0, R40, R2, RZ ;  /* 0x00000002280c7210 */ /* 0x004fca0007f1e0ff */
[----:B---3--:R-:W-:Y:S01]  /*3250*/  IMAD.X R13, R41, 0x1, R5, P0 ;  /* 0x00000001290d7824 */ /* 0x008fe200000e0605 */
[----:B------:R-:W-:-:S05]  /*3260*/  IADD3 R10, P0, R10, R2, RZ ;  /* 0x000000020a0a7210 */ /* 0x000fca0007f1e0ff */
[----:B------:R-:W-:Y:S01]  /*3270*/  IMAD.X R11, R11, 0x1, R5, P0 ;  /* 0x000000010b0b7824 */ /* 0x000fe200000e0605 */
[----:B------:R-:W-:-:S05]  /*3280*/  IADD3 R8, P0, R8, R2, RZ ;  /* 0x0000000208087210 */ /* 0x000fca0007f1e0ff */
[----:B------:R-:W-:Y:S01]  /*3290*/  IMAD.X R9, R9, 0x1, R5, P0 ;  /* 0x0000000109097824 */ /* 0x000fe200000e0605 */
[----:B------:R-:W-:Y:S01]  /*32a0*/  IADD3 R6, P0, R6, R2, RZ ;  /* 0x0000000206067210 */ /* 0x000fe20007f1e0ff */
[----:B------:R-:W-:-:S04]  /*32b0*/  IMAD.SHL.U32 R2, R178, 0x2, RZ ;  /* 0x00000002b2027824 */ /* 0x000fc800078e00ff */
[----:B------:R-:W-:Y:S01]  /*32c0*/  IMAD.X R7, R7, 0x1, R5, P0 ;  /* 0x0000000107077824 */ /* 0x000fe200000e0605 */
[----:B------:R-:W-:Y:S01]  /*32d0*/  ISETP.NE.U32.AND P0, PT, R24, RZ, PT ;  /* 0x000000ff1800720c */ /* 0x000fe20003f05070 */
[----:B------:R2:W-:Y:S04]  /*32e0*/  LDGSTS.E.BYPASS.LTC128B.128 [R2+0x10100], [R12.64], !P5 ;  /* 0x101000000c027fae */ /* 0x0005e8000e901d4e */
[----:B------:R2:W-:Y:S04]  /*32f0*/  LDGSTS.E.BYPASS.LTC128B.128 [R2+0x12100], [R10.64], !P4 ;  /* 0x121000000a027fae */ /* 0x0005e8000e101d4e */
[----:B------:R2:W-:Y:S04]  /*3300*/  LDGSTS.E.BYPASS.LTC128B.128 [R2+0x14100], [R8.64], !P3 ;  /* 0x1410000008027fae */ /* 0x0005e8000d901d4e */
[----:B------:R2:W-:Y:S04]  /*3310*/  LDGSTS.E.BYPASS.LTC128B.128 [R2+0x16100], [R6.64], !P6 ;  /* 0x1610000006027fae */ /* 0x0005e8000f101d4e */
[----:B------:R2:W-:Y:S01]  /*3320*/  LDGSTS.E.BYPASS.LTC128B.128.ZFILL [R2+0x11100], [R20.64], P0 ;  /* 0x1110000014027fae */ /* 0x0005e20008141d4e */
[----:B------:R-:W-:-:S13]  /*3330*/  ISETP.NE.U32.AND P0, PT, R23, RZ, PT ;  /* 0x000000ff1700720c */ /* 0x000fda0003f05070 */
[----:B------:R2:W-:Y:S01]  /*3340*/  LDGSTS.E.BYPASS.LTC128B.128.ZFILL [R2+0x13100], [R18.64], P0 ;  /* 0x1310000012027fae */ /* 0x0005e20008141d4e */
[----:B------:R-:W-:-:S13]  /*3350*/  ISETP.NE.U32.AND P0, PT, R22, RZ, PT ;  /* 0x000000ff1600720c */ /* 0x000fda0003f05070 */
[----:B------:R2:W-:Y:S01]  /*3360*/  LDGSTS.E.BYPASS.LTC128B.128.ZFILL [R2+0x15100], [R16.64], P0 ;  /* 0x1510000010027fae */ /* 0x0005e20008141d4e */
[----:B------:R-:W-:-:S13]  /*3370*/  ISETP.NE.U32.AND P0, PT, R85, RZ, PT ;  /* 0x000000ff5500720c */ /* 0x000fda0003f05070 */
[----:B------:R2:W-:Y:S02]  /*3380*/  LDGSTS.E.BYPASS.LTC128B.128.ZFILL [R2+0x17100], [R14.64], P0 ;  /* 0x171000000e027fae */ /* 0x0005e40008141d4e */
.L_x_1:
[----:B--234-:R-:W-:Y:S01]  /*3390*/  SHF.R.S32.HI R2, RZ, 0x1f, R84 ;  /* 0x0000001fff027819 */ /* 0x01cfe20000011454 */
[----:B------:R-:W0:Y:S01]  /*33a0*/  LDGDEPBAR ;  /* 0x00000000000079af */ /* 0x000e220000000000 */
[----:B------:R-:W-:Y:S02]  /*33b0*/  SHF.L.U32 R248, R3, 0x1, RZ ;  /* 0x0000000103f87819 */ /* 0x000fe400000006ff */
[----:B------:R-:W-:-:S03]  /*33c0*/  LEA.HI R5, R2, R84, RZ, 0x2 ;  /* 0x0000005402057211 */ /* 0x000fc600078f10ff */
[--C-:B------:R-:W-:Y:S01]  /*33d0*/  IMAD R249, R4, 0x2, R248.reuse ;  /* 0x0000000204f97824 */ /* 0x100fe200078e02f8 */
[----:B------:R-:W-:Y:S01]  /*33e0*/  LOP3.LUT R2, R5, 0x7ffffffc, RZ, 0xc0, !PT ;  /* 0x7ffffffc05027812 */ /* 0x000fe200078ec0ff */
[----:B------:R2:W-:Y:S01]  /*33f0*/  STL [R1+0xb8], R5 ;  /* 0x0000b80501007387 */ /* 0x0005e20000100800 */
[C---:B------:R-:W-:Y:S02]  /*3400*/  IMAD R252, R0.reuse, 0x2, R248 ;  /* 0x0000000200fc7824 */ /* 0x040fe400078e02f8 */
[----:B------:R-:W-:Y:S01]  /*3410*/  LEA R251, R0, R249, 0x1 ;  /* 0x000000f900fb7211 */ /* 0x000fe200078e08ff */
[----:B------:R-:W-:Y:S01]  /*3420*/  IMAD.IADD R2, R84, 0x1, -R2 ;  /* 0x0000000154027824 */ /* 0x000fe200078e0a02 */
[----:B------:R-:W-:Y:S04]  /*3430*/  LDSM.16.MT88.4 R76, [R248+0x2100] ;  /* 0x00210000f84c783b */ /* 0x000fe80000004200 */
[----:B------:R-:W-:Y:S01]  /*3440*/  LDSM.16.MT88.4 R60, [R249+0x900] ;  /* 0x00090000f93c783b */ /* 0x000fe20000004200 */
[----:B--2---:R-:W-:-:S04]  /*3450*/  IMAD.U32 R5, RZ, RZ, UR17 ;  /* 0x00000011ff057e24 */ /* 0x004fc8000f8e00ff */
[----:B------:R-:W-:-:S05]  /*3460*/  IMAD R2, R2, -0x2, R5 ;  /* 0xfffffffe02027824 */ /* 0x000fca00078e0205 */
[----:B------:R-:W-:-:S04]  /*3470*/  ISETP.GT.AND P0, PT, R2, RZ, PT ;  /* 0x000000ff0200720c */ /* 0x000fc80003f04270 */
[----:B------:R-:W-:Y:S02]  /*3480*/  FSEL R15, R74, -INF , P0 ;  /* 0xff8000004a0f7808 */ /* 0x000fe40000000000 */
[----:B------:R-:W-:Y:S02]  /*3490*/  FSEL R9, R80, -INF , P0 ;  /* 0xff80000050097808 */ /* 0x000fe40000000000 */
[----:B------:R-:W-:-:S04]  /*34a0*/  ISETP.GT.AND P0, PT, R2, 0x1, PT ;  /* 0x000000010200780c */ /* 0x000fc80003f04270 */
[----:B------:R-:W-:Y:S02]  /*34b0*/  FSEL R20, R73, -INF , P0 ;  /* 0xff80000049147808 */ /* 0x000fe40000000000 */
[----:B------:R-:W-:Y:S02]  /*34c0*/  FSEL R8, R75, -INF , P0 ;  /* 0xff8000004b087808 */ /* 0x000fe40000000000 */
[----:B------:R-:W-:Y:S02]  /*34d0*/  ISETP.GT.AND P0, PT, R2, 0x8, PT ;  /* 0x000000080200780c */ /* 0x000fe40003f04270 */
[----:B------:R-:W-:Y:S02]  /*34e0*/  FMNMX.FTZ R132, R9, R8, !PT ;  /* 0x0000000809847209 */ /* 0x000fe40007810000 */
[----:B------:R-:W-:Y:S02]  /*34f0*/  FSEL R19, R64, -INF , P0 ;  /* 0xff80000040137808 */ /* 0x000fe40000000000 */
[----:B------:R-:W-:-:S02]  /*3500*/  FSEL R7, R72, -INF , P0 ;  /* 0xff80000048077808 */ /* 0x000fc40000000000 */
[C---:B------:R-:W-:Y:S01]  /*3510*/  ISETP.GT.AND P0, PT, R2.reuse, 0x9, PT ;  /* 0x000000090200780c */ /* 0x040fe20003f04270 */
[----:B------:R-:W-:Y:S01]  /*3520*/  LDSM.16.MT88.4 R72, [R249+0x2100] ;  /* 0x00210000f948783b */ /* 0x000fe20000004200 */
[----:B------:R-:W-:Y:S02]  /*3530*/  FMNMX.FTZ R132, R7, R132, !PT ;  /* 0x0000008407847209 */ /* 0x000fe40007810000 */
[----:B------:R-:W-:Y:S02]  /*3540*/  FSEL R18, R57, -INF , P0 ;  /* 0xff80000039127808 */ /* 0x000fe40000000000 */
[----:B------:R-:W-:Y:S02]  /*3550*/  FSEL R6, R65, -INF , P0 ;  /* 0xff80000041067808 */ /* 0x000fe40000000000 */
[----:B------:R-:W-:Y:S02]  /*3560*/  ISETP.GT.AND P0, PT, R2, 0x10, PT ;  /* 0x000000100200780c */ /* 0x000fe40003f04270 */
[----:B------:R-:W-:-:S02]  /*3570*/  FMNMX.FTZ R132, R6, R132, !PT ;  /* 0x0000008406847209 */ /* 0x000fc40007810000 */
[----:B------:R-:W-:Y:S02]  /*3580*/  FSEL R17, R54, -INF , P0 ;  /* 0xff80000036117808 */ /* 0x000fe40000000000 */
[----:B------:R-:W-:Y:S02]  /*3590*/  FSEL R5, R56, -INF , P0 ;  /* 0xff80000038057808 */ /* 0x000fe40000000000 */
[----:B------:R-:W-:Y:S01]  /*35a0*/  ISETP.GT.AND P0, PT, R2, 0x11, PT ;  /* 0x000000110200780c */ /* 0x000fe20003f04270 */
[----:B------:R-:W-:Y:S01]  /*35b0*/  LDSM.16.MT88.4 R56, [R252+0x900] ;  /* 0x00090000fc38783b */ /* 0x000fe20000004200 */
[----:B------:R-:W-:Y:S02]  /*35c0*/  FMNMX.FTZ R132, R5, R132, !PT ;  /* 0x0000008405847209 */ /* 0x000fe40007810000 */
[----:B------:R-:W-:Y:S02]  /*35d0*/  FSEL R16, R53, -INF , P0 ;  /* 0xff80000035107808 */ /* 0x000fe40000000000 */
[----:B------:R-:W-:-:S02]  /*35e0*/  FSEL R11, R55, -INF , P0 ;  /* 0xff800000370b7808 */ /* 0x000fc40000000000 */
[----:B------:R-:W-:Y:S02]  /*35f0*/  ISETP.GT.AND P0, PT, R2, 0x18, PT ;  /* 0x000000180200780c */ /* 0x000fe40003f04270 */
[----:B------:R-:W-:Y:S02]  /*3600*/  FMNMX.FTZ R132, R11, R132, !PT ;  /* 0x000000840b847209 */ /* 0x000fe40007810000 */
[----:B------:R-:W-:Y:S02]  /*3610*/  FSEL R21, R48, -INF , P0 ;  /* 0xff80000030157808 */ /* 0x000fe40000000000 */
[----:B------:R-:W-:Y:S02]  /*3620*/  FSEL R10, R52, -INF , P0 ;  /* 0xff800000340a7808 */ /* 0x000fe40000000000 */
[----:B------:R-:W-:Y:S01]  /*3630*/  ISETP.GT.AND P0, PT, R2, 0x19, PT ;  /* 0x000000190200780c */ /* 0x000fe20003f04270 */
[----:B------:R-:W-:Y:S01]  /*3640*/  LDSM.16.MT88.4 R52, [R248+0x900] ;  /* 0x00090000f834783b */ /* 0x000fe20000004200 */
[----:B------:R-:W-:-:S02]  /*3650*/  FMNMX.FTZ R132, R10, R132, !PT ;  /* 0x000000840a847209 */ /* 0x000fc40007810000 */
[----:B------:R-:W-:Y:S02]  /*3660*/  FSEL R23, R45, -INF , P0 ;  /* 0xff8000002d177808 */ /* 0x000fe40000000000 */
[----:B------:R-:W-:Y:S02]  /*3670*/  FSEL R14, R49, -INF , P0 ;  /* 0xff800000310e7808 */ /* 0x000fe40000000000 */
[----:B------:R-:W-:Y:S01]  /*3680*/  ISETP.GT.AND P0, PT, R2, 0x20, PT ;  /* 0x000000200200780c */ /* 0x000fe20003f04270 */
[----:B------:R-:W-:Y:S01]  /*3690*/  LDSM.16.MT88.4 R48, [R251+0x900] ;  /* 0x00090000fb30783b */ /* 0x000fe20000004200 */
[----:B------:R-:W-:Y:S02]  /*36a0*/  FMNMX.FTZ R132, R14, R132, !PT ;  /* 0x000000840e847209 */ /* 0x000fe40007810000 */
[----:B------:R-:W-:Y:S02]  /*36b0*/  FSEL R113, R42, -INF , P0 ;  /* 0xff8000002a717808 */ /* 0x000fe40000000000 */
[----:B-1----:R-:W-:-:S02]  /*36c0*/  FSEL R101, R44, -INF , P0 ;  /* 0xff8000002c657808 */ /* 0x002fc40000000000 */
[----:B------:R-:W-:Y:S01]  /*36d0*/  ISETP.GT.AND P0, PT, R2, 0x21, PT ;  /* 0x000000210200780c */ /* 0x000fe20003f04270 */
        /* <DEDUP_REMOVED lines=8> */
[----:B------:R-:W-:Y:S02]  /*3760*/  ISETP.GT.AND P0, PT, R2, 0x29, PT ;  /* 0x000000290200780c */ /* 0x000fe40003f04270 */
[----:B------:R-:W-:Y:S02]  /*3770*/  FMNMX.FTZ R12, R19, R12, !PT ;  /* 0x0000000c130c7209 */ /* 0x000fe40007810000 */
[----:B------:R-:W-:Y:S02]  /*3780*/  FSEL R110, R32, -INF , P0 ;  /* 0xff800000206e7808 */ /* 0x000fe40000000000 */
[----:B------:R-:W-:-:S02]  /*3790*/  FSEL R98, R36, -INF , P0 ;  /* 0xff80000024627808 */ /* 0x000fc40000000000 */
[----:B------:R-:W-:Y:S02]  /*37a0*/  ISETP.GT.AND P0, PT, R2, 0x30, PT ;  /* 0x000000300200780c */ /* 0x000fe40003f04270 */
        /* <DEDUP_REMOVED lines=10> */
[----:B------:R-:W-:Y:S01]  /*3850*/  FSEL R95, R29, -INF , P0 ;  /* 0xff8000001d5f7808 */ /* 0x000fe20000000000 */
[----:B------:R-:W-:Y:S01]  /*3860*/  LDSM.16.MT88.4 R24, [R252+0x100] ;  /* 0x00010000fc18783b */ /* 0x000fe20000004200 */
[----:B------:R-:W-:-:S02]  /*3870*/  ISETP.GT.AND P0, PT, R2, 0x39, PT ;  /* 0x000000390200780c */ /* 0x000fc40003f04270 */
[----:B------:R-:W-:Y:S02]  /*3880*/  FMNMX.FTZ R2, R18, R12, !PT ;  /* 0x0000000c12027209 */ /* 0x000fe40007810000 */
[----:B------:R-:W-:Y:S02]  /*3890*/  FMNMX.FTZ R132, R97, R132, !PT ;  /* 0x0000008461847209 */ /* 0x000fe40007810000 */
[----:B------:R-:W-:Y:S02]  /*38a0*/  FMNMX.FTZ R2, R17, R2, !PT ;  /* 0x0000000211027209 */ /* 0x000fe40007810000 */
[----:B------:R-:W-:Y:S02]  /*38b0*/  FMNMX.FTZ R132, R96, R132, !PT ;  /* 0x0000008460847209 */ /* 0x000fe40007810000 */
[----:B------:R-:W-:Y:S02]  /*38c0*/  FMNMX.FTZ R2, R16, R2, !PT ;  /* 0x0000000210027209 */ /* 0x000fe40007810000 */
[----:B------:R-:W-:-:S02]  /*38d0*/  FSEL R94, R28, -INF , P0 ;  /* 0xff8000001c5e7808 */ /* 0x000fc40000000000 */
[----:B------:R-:W-:Y:S01]  /*38e0*/  FMNMX.FTZ R2, R21, R2, !PT ;  /* 0x0000000215027209 */ /* 0x000fe20007810000 */
[----:B------:R-:W-:Y:S01]  /*38f0*/  LDSM.16.MT88.4 R28, [R249+0x100] ;  /* 0x00010000f91c783b */ /* 0x000fe20000004200 */
[----:B------:R-:W-:Y:S02]  /*3900*/  FMNMX.FTZ R132, R95, R132, !PT ;  /* 0x000000845f847209 */ /* 0x000fe40007810000 */
[----:B------:R-:W-:Y:S02]  /*3910*/  FMNMX.FTZ R2, R23, R2, !PT ;  /* 0x0000000217027209 */ /* 0x000fe40007810000 */
[----:B------:R-:W-:Y:S02]  /*3920*/  FMNMX.FTZ R132, R94, R132, !PT ;  /* 0x000000845e847209 */ /* 0x000fe40007810000 */
[----:B------:R-:W-:Y:S02]  /*3930*/  FMNMX.FTZ R2, R113, R2, !PT ;  /* 0x0000000271027209 */ /* 0x000fe40007810000 */
[----:B------:R-:W-:Y:S01]  /*3940*/  FSEL R102, R34, -INF , P0 ;  /* 0xff80000022667808 */ /* 0x000fe20000000000 */
[----:B------:R-:W1:Y:S01]  /*3950*/  SHFL.BFLY PT, R12, R132, 0x2, 0x1f ;  /* 0x0c401f00840c7f89 */ /* 0x000e6200000e0000 */
[----:B------:R-:W-:-:S03]  /*3960*/  FMNMX.FTZ R2, R112, R2, !PT ;  /* 0x0000000270027209 */ /* 0x000fc60007810000 */
[----:B------:R-:W-:Y:S01]  /*3970*/  LDSM.16.MT88.4 R32, [R248+0x100] ;  /* 0x00010000f820783b */ /* 0x000fe20000004200 */
[----:B------:R-:W-:-:S04]  /*3980*/  FMNMX.FTZ R2, R111, R2, !PT ;  /* 0x000000026f027209 */ /* 0x000fc80007810000 */
[----:B------:R-:W-:-:S04]  /*3990*/  FMNMX.FTZ R2, R110, R2, !PT ;  /* 0x000000026e027209 */ /* 0x000fc80007810000 */
[----:B------:R-:W-:-:S04]  /*39a0*/  FMNMX.FTZ R2, R109, R2, !PT ;  /* 0x000000026d027209 */ /* 0x000fc80007810000 */
[----:B------:R-:W-:-:S04]  /*39b0*/  FMNMX.FTZ R2, R108, R2, !PT ;  /* 0x000000026c027209 */ /* 0x000fc80007810000 */
[----:B------:R-:W-:Y:S02]  /*39c0*/  FMNMX.FTZ R2, R103, R2, !PT ;  /* 0x0000000267027209 */ /* 0x000fe40007810000 */
[----:B-1----:R-:W-:Y:S02]  /*39d0*/  FMNMX.FTZ R132, R132, R12, !PT ;  /* 0x0000000c84847209 */ /* 0x002fe40007810000 */
[----:B------:R-:W-:-:S03]  /*39e0*/  FMNMX.FTZ R2, R102, R2, !PT ;  /* 0x0000000266027209 */ /* 0x000fc60007810000 */
[----:B------:R-:W1:Y:S04]  /*39f0*/  SHFL.BFLY PT, R12, R132, 0x1, 0x1f ;  /* 0x0c201f00840c7f89 */ /* 0x000e6800000e0000 */
[----:B------:R-:W2:Y:S01]  /*3a00*/  SHFL.BFLY PT, R22, R2, 0x2, 0x1f ;  /* 0x0c401f0002167f89 */ /* 0x000ea200000e0000 */
[----:B-1----:R-:W-:Y:S02]  /*3a10*/  FMNMX.FTZ R132, R132, R12, !PT ;  /* 0x0000000c84847209 */ /* 0x002fe40007810000 */
[----:B--2---:R-:W-:-:S03]  /*3a20*/  FMNMX.FTZ R2, R2, R22, !PT ;  /* 0x0000001602027209 */ /* 0x004fc60007810000 */
[C---:B------:R-:W-:Y:S01]  /*3a30*/  FMUL.FTZ R13, R132.reuse, c[0x0][0x2d0] ;  /* 0x0000b400840d7a20 */ /* 0x040fe20000410000 */
[----:B------:R-:W-:Y:S01]  /*3a40*/  FSETP.NEU.FTZ.AND P0, PT, R132, -INF , PT ;  /* 0xff8000008400780b */ /* 0x000fe20003f1d000 */
[----:B------:R-:W1:Y:S03]  /*3a50*/  SHFL.BFLY PT, R12, R2, 0x1, 0x1f ;  /* 0x0c201f00020c7f89 */ /* 0x000e6600000e0000 */
[----:B------:R-:W-:-:S05]  /*3a60*/  FSEL R13, R13, RZ, P0 ;  /* 0x000000ff0d0d7208 */ /* 0x000fca0000000000 */
[--C-:B------:R-:W-:Y:S02]  /*3a70*/  FFMA.FTZ R14, R14, c[0x0][0x2d0], -R13.reuse ;  /* 0x0000b4000e0e7a23 */ /* 0x100fe4000001080d */
[--C-:B------:R-:W-:Y:S02]  /*3a80*/  FFMA.FTZ R9, R9, c[0x0][0x2d0], -R13.reuse ;  /* 0x0000b40009097a23 */ /* 0x100fe4000001080d */
[--C-:B------:R-:W-:Y:S01]  /*3a90*/  FFMA.FTZ R8, R8, c[0x0][0x2d0], -R13.reuse ;  /* 0x0000b40008087a23 */ /* 0x100fe2000001080d */
[----:B------:R-:W-:Y:S01]  /*3aa0*/  MUFU.EX2 R91, R14 ;  /* 0x0000000e005b7308 */ /* 0x000fe20000000800 */
[--C-:B------:R-:W-:Y:S02]  /*3ab0*/  FFMA.FTZ R7, R7, c[0x0][0x2d0], -R13.reuse ;  /* 0x0000b40007077a23 */ /* 0x100fe4000001080d */
[--C-:B------:R-:W-:Y:S02]  /*3ac0*/  FFMA.FTZ R6, R6, c[0x0][0x2d0], -R13.reuse ;  /* 0x0000b40006067a23 */ /* 0x100fe4000001080d */
[----:B------:R-:W-:-:S02]  /*3ad0*/  FFMA.FTZ R11, R11, c[0x0][0x2d0], -R13 ;  /* 0x0000b4000b0b7a23 */ /* 0x000fc4000001080d */
[--C-:B------:R-:W-:Y:S01]  /*3ae0*/  FFMA.FTZ R10, R10, c[0x0][0x2d0], -R13.reuse ;  /* 0x0000b4000a0a7a23 */ /* 0x100fe2000001080d */
[----:B------:R-:W-:Y:S01]  /*3af0*/  MUFU.EX2 R85, R9 ;  /* 0x0000000900557308 */ /* 0x000fe20000000800 */
[----:B------:R-:W-:Y:S01]  /*3b00*/  FFMA.FTZ R5, R5, c[0x0][0x2d0], -R13 ;  /* 0x0000b40005057a23 */ /* 0x000fe2000001080d */
[----:B-1----:R-:W-:-:S06]  /*3b10*/  FMNMX.FTZ R2, R2, R12, !PT ;  /* 0x0000000c02027209 */ /* 0x002fcc0007810000 */
[----:B------:R-:W1:Y:S01]  /*3b20*/  MUFU.EX2 R83, R8 ;  /* 0x0000000800537308 */ /* 0x000e620000000800 */
[C---:B------:R-:W-:Y:S01]  /*3b30*/  FSETP.NEU.FTZ.AND P0, PT, R2.reuse, -INF , PT ;  /* 0xff8000000200780b */ /* 0x040fe20003f1d000 */
[----:B------:R-:W-:-:S05]  /*3b40*/  FMUL.FTZ R12, R2, c[0x0][0x2d0] ;  /* 0x0000b400020c7a20 */ /* 0x000fca0000410000 */
[----:B------:R-:W-:Y:S01]  /*3b50*/  FSEL R12, R12, RZ, P0 ;  /* 0x000000ff0c0c7208 */ /* 0x000fe20000000000 */
[----:B------:R-:W-:Y:S01]  /*3b60*/  MUFU.EX2 R82, R7 ;  /* 0x0000000700527308 */ /* 0x000fe20000000800 */
[----:B------:R-:W-:-:S03]  /*3b70*/  PLOP3.LUT P0, PT, PT, PT, UP0, 0x40, 0x0 ;  /* 0x000000000000781c */ /* 0x000fc60003f0e808 */
[--C-:B------:R-:W-:Y:S02]  /*3b80*/  FFMA.FTZ R3, R19, c[0x0][0x2d0], -R12.reuse ;  /* 0x0000b40013037a23 */ /* 0x100fe4000001080c */
[--C-:B------:R-:W-:Y:S02]  /*3b90*/  FFMA.FTZ R15, R15, c[0x0][0x2d0], -R12.reuse ;  /* 0x0000b4000f0f7a23 */ /* 0x100fe4000001080c */
[----:B------:R2:W-:Y:S01]  /*3ba0*/  MUFU.EX2 R80, R3 ;  /* 0x0000000300507308 */ /* 0x0005e20000000800 */
[--C-:B------:R-:W-:Y:S01]  /*3bb0*/  FFMA.FTZ R20, R20, c[0x0][0x2d0], -R12.reuse ;  /* 0x0000b40014147a23 */ /* 0x100fe2000001080c */
[----:B-1----:R-:W-:Y:S01]  /*3bc0*/  F2FP.BF16.PACK_AB R8, R83, R85 ;  /* 0x000000555308723e */ /* 0x002fe200000010ff */
[----:B------:R-:W-:-:S05]  /*3bd0*/  FFMA.FTZ R0, R23, c[0x0][0x2d0], -R12 ;  /* 0x0000b40017007a23 */ /* 0x000fca000001080c */
[----:B------:R-:W-:Y:S01]  /*3be0*/  MUFU.EX2 R86, R6 ;  /* 0x0000000600567308 */ /* 0x000fe20000000800 */
[----:B--2---:R-:W-:-:S07]  /*3bf0*/  FFMA.FTZ R3, R18, c[0x0][0x2d0], -R12 ;  /* 0x0000b40012037a23 */ /* 0x004fce000001080c */
[----:B------:R-:W-:Y:S08]  /*3c00*/  MUFU.EX2 R15, R15 ;  /* 0x0000000f000f7308 */ /* 0x000ff00000000800 */
[----:B------:R1:W-:Y:S08]  /*3c10*/  MUFU.EX2 R81, R3 ;  /* 0x0000000300517308 */ /* 0x0003f00000000800 */
[----:B------:R-:W2:Y:S01]  /*3c20*/  MUFU.EX2 R14, R20 ;  /* 0x00000014000e7308 */ /* 0x000ea20000000800 */
[----:B-1----:R-:W-:-:S07]  /*3c30*/  FFMA.FTZ R3, R17, c[0x0][0x2d0], -R12 ;  /* 0x0000b40011037a23 */ /* 0x002fce000001080c */
[----:B------:R1:W-:Y:S01]  /*3c40*/  MUFU.EX2 R89, R11 ;  /* 0x0000000b00597308 */ /* 0x0003e20000000800 */
[----:B--2---:R-:W-:-:S07]  /*3c50*/  F2FP.BF16.PACK_AB R9, R14, R15 ;  /* 0x0000000f0e09723e */ /* 0x004fce00000010ff */
[----:B------:R2:W-:Y:S08]  /*3c60*/  MUFU.EX2 R84, R3 ;  /* 0x0000000300547308 */ /* 0x0005f00000000800 */
[----:B------:R3:W4:Y:S01]  /*3c70*/  MUFU.EX2 R90, R10 ;  /* 0x0000000a005a7308 */ /* 0x0007220000000800 */
[----:B-1----:R-:W-:Y:S01]  /*3c80*/  F2FP.BF16.PACK_AB R11, R81, R80 ;  /* 0x00000050510b723e */ /* 0x002fe200000010ff */
[----:B--2---:R-:W-:-:S06]  /*3c90*/  FFMA.FTZ R3, R16, c[0x0][0x2d0], -R12 ;  /* 0x0000b40010037a23 */ /* 0x004fcc000001080c */
[----:B------:R-:W1:Y:S01]  /*3ca0*/  MUFU.EX2 R88, R5 ;  /* 0x0000000500587308 */ /* 0x000e620000000800 */
[----:B------:R-:W2:Y:S01]  /*3cb0*/  LDSM.16.MT88.4 R16, [R251+0x100] ;  /* 0x00010000fb10783b */ /* 0x000ea20000004200 */
[----:B---3--:R-:W-:-:S06]  /*3cc0*/  F2FP.BF16.PACK_AB R10, R86, R82 ;  /* 0x00000052560a723e */ /* 0x008fcc00000010ff */
[----:B------:R3:W5:Y:S01]  /*3cd0*/  MUFU.EX2 R87, R3 ;  /* 0x0000000300577308 */ /* 0x0007620000000800 */
[----:B----4-:R-:W-:Y:S01]  /*3ce0*/  F2FP.BF16.PACK_AB R6, R91, R90 ;  /* 0x0000005a5b06723e */ /* 0x010fe200000010ff */
[C---:B------:R-:W-:Y:S06]  /*3cf0*/  HMMA.16816.F32.BF16 R68, R8.reuse, R34, RZ ;  /* 0x000000220844723c */ /* 0x040fec00000418ff */
[----:B------:R-:W-:Y:S01]  /*3d00*/  MUFU.EX2 R92, R0 ;  /* 0x00000000005c7308 */ /* 0x000fe20000000800 */
[----:B-1----:R-:W-:Y:S01]  /*3d10*/  F2FP.BF16.PACK_AB R4, R89, R88 ;  /* 0x000000585904723e */ /* 0x002fe200000010ff */
[----:B------:R-:W-:Y:S01]  /*3d20*/  HMMA.16816.F32.BF16 R64, R8, R28, RZ ;  /* 0x0000001c0840723c */ /* 0x000fe200000418ff */
[----:B---3--:R-:W-:Y:S01]  /*3d30*/  FFMA.FTZ R3, R21, c[0x0][0x2d0], -R12 ;  /* 0x0000b40015037a23 */ /* 0x008fe2000001080c */
[----:B-----5:R-:W-:-:S04]  /*3d40*/  F2FP.BF16.PACK_AB R5, R87, R84 ;  /* 0x000000545705723e */ /* 0x020fc800000010ff */
[----:B------:R-:W1:Y:S02]  /*3d50*/  MUFU.EX2 R93, R3 ;  /* 0x00000003005d7308 */ /* 0x000e640000000800 */
[C---:B------:R-:W-:Y:S08]  /*3d60*/  HMMA.16816.F32.BF16 R20, R8.reuse, R32, RZ ;  /* 0x000000200814723c */ /* 0x040ff000000418ff */
[----:B------:R-:W-:Y:S01]  /*3d70*/  HMMA.16816.F32.BF16 R40, R8, R30, RZ ;  /* 0x0000001e0828723c */ /* 0x000fe200000418ff */
[----:B-1----:R-:W-:-:S07]  /*3d80*/  F2FP.BF16.PACK_AB R7, R92, R93 ;  /* 0x0000005d5c07723e */ /* 0x002fce00000010ff */
[C---:B------:R-:W-:Y:S08]  /*3d90*/  HMMA.16816.F32.BF16 R36, R8.reuse, R24, RZ ;  /* 0x000000180824723c */ /* 0x040ff000000418ff */
[C---:B------:R-:W-:Y:S08]  /*3da0*/  HMMA.16816.F32.BF16 R32, R8.reuse, R26, RZ ;  /* 0x0000001a0820723c */ /* 0x040ff000000418ff */
[C---:B--2---:R-:W-:Y:S08]  /*3db0*/  HMMA.16816.F32.BF16 R28, R8.reuse, R16, RZ ;  /* 0x00000010081c723c */ /* 0x044ff000000418ff */
[----:B------:R-:W-:Y:S08]  /*3dc0*/  HMMA.16816.F32.BF16 R24, R8, R18, RZ ;  /* 0x000000120818723c */ /* 0x000ff000000418ff */
[----:B------:R-:W-:Y:S08]  /*3dd0*/  HMMA.16816.F32.BF16 R164, R4, R52, R20 ;  /* 0x0000003404a4723c */ /* 0x000ff00000041814 */
[----:B------:R-:W-:Y:S08]  /*3de0*/  HMMA.16816.F32.BF16 R20, R8, R76, RZ ;  /* 0x0000004c0814723c */ /* 0x000ff000000418ff */
[C---:B------:R-:W-:Y:S01]  /*3df0*/  HMMA.16816.F32.BF16 R104, R4.reuse, R60, R64 ;  /* 0x0000003c0468723c */ /* 0x040fe20000041840 */
[----:B------:R-:W-:Y:S07]  /*3e00*/  LDSM.16.MT88.4 R64, [R252+0x4100] ;  /* 0x00410000fc40783b */ /* 0x000fee0000004200 */
[C---:B------:R-:W-:Y:S08]  /*3e10*/  HMMA.16816.F32.BF16 R28, R4.reuse, R48, R28 ;  /* 0x00000030041c723c */ /* 0x040ff0000004181c */
[----:B------:R-:W-:Y:S01]  /*3e20*/  HMMA.16816.F32.BF16 R24, R4, R50, R24 ;  /* 0x000000320418723c */ /* 0x000fe20000041818 */
[----:B------:R-:W-:Y:S07]  /*3e30*/  LDSM.16.MT88.4 R48, [R249+0x4900] ;  /* 0x00490000f930783b */ /* 0x000fee0000004200 */
[----:B------:R-:W-:Y:S01]  /*3e40*/  HMMA.16816.F32.BF16 R16, R8, R78, RZ ;  /* 0x0000004e0810723c */ /* 0x000fe200000418ff */
[----:B------:R-:W-:Y:S01]  /*3e50*/  IMAD.MOV.U32 R139, RZ, RZ, R106 ;  /* 0x000000ffff8b7224 */ /* 0x000fe200078e006a */
[----:B------:R-:W-:Y:S01]  /*3e60*/  MOV R137, R104 ;  /* 0x0000006800897202 */ /* 0x000fe20000000f00 */
[----:B------:R-:W-:-:S02]  /*3e70*/  IMAD.MOV.U32 R138, RZ, RZ, R107 ;  /* 0x000000ffff8a7224 */ /* 0x000fc400078e006b */
[----:B------:R-:W-:-:S03]  /*3e80*/  IMAD.MOV.U32 R136, RZ, RZ, R105 ;  /* 0x000000ffff887224 */ /* 0x000fc600078e0069 */
[C---:B------:R-:W-:Y:S01]  /*3e90*/  HMMA.16816.F32.BF16 R20, R4.reuse, R44, R20 ;  /* 0x0000002c0414723c */ /* 0x040fe20000041814 */
[----:B------:R-:W-:Y:S01]  /*3ea0*/  MOV R107, R29 ;  /* 0x0000001d006b7202 */ /* 0x000fe20000000f00 */
[----:B------:R-:W-:Y:S01]  /*3eb0*/  IMAD.MOV.U32 R106, RZ, RZ, R28 ;  /* 0x000000ffff6a7224 */ /* 0x000fe200078e001c */
[----:B------:R-:W-:Y:S01]  /*3ec0*/  MOV R115, R31 ;  /* 0x0000001f00737202 */ /* 0x000fe20000000f00 */
[----:B------:R-:W-:Y:S02]  /*3ed0*/  IMAD.MOV.U32 R114, RZ, RZ, R30 ;  /* 0x000000ffff727224 */ /* 0x000fe400078e001e */
[----:B------:R-:W-:Y:S02]  /*3ee0*/  LDSM.16.MT88.4 R28, [R249+0x2900] ;  /* 0x00290000f91c783b */ /* 0x000fe40000004200 */
[----:B------:R-:W-:Y:S01]  /*3ef0*/  HMMA.16816.F32.BF16 R156, R4, R54, R68 ;  /* 0x00000036049c723c */ /* 0x000fe20000041844 */
[----:B------:R-:W-:Y:S01]  /*3f00*/  IMAD.MOV.U32 R155, RZ, RZ, R26 ;  /* 0x000000ffff9b7224 */ /* 0x000fe200078e001a */
[----:B------:R-:W1:Y:S01]  /*3f10*/  LDSM.16.MT88.4 R52, [R252+0x2100] ;  /* 0x00210000fc34783b */ /* 0x000e620000004200 */
[----:B------:R-:W-:Y:S01]  /*3f20*/  IMAD.MOV.U32 R154, RZ, RZ, R27 ;  /* 0x000000ffff9a7224 */ /* 0x000fe200078e001b */
[----:B------:R-:W-:Y:S01]  /*3f30*/  MOV R153, R24 ;  /* 0x0000001800997202 */ /* 0x000fe20000000f00 */
[----:B------:R-:W-:-:S02]  /*3f40*/  IMAD.MOV.U32 R152, RZ, RZ, R25 ;  /* 0x000000ffff987224 */ /* 0x000fc400078e0019 */
[----:B------:R-:W2:Y:S01]  /*3f50*/  LDSM.16.MT88.4 R24, [R251+0x2100] ;  /* 0x00210000fb18783b */ /* 0x000ea20000004200 */
[C---:B------:R-:W-:Y:S03]  /*3f60*/  HMMA.16816.F32.BF16 R16, R4.reuse, R46, R16 ;  /* 0x0000002e0410723c */ /* 0x040fe60000041810 */
[----:B------:R-:W3:Y:S05]  /*3f70*/  LDSM.16.MT88.4 R44, [R252+0x2900] ;  /* 0x00290000fc2c783b */ /* 0x000eea0000004200 */
[----:B------:R-:W-:Y:S01]  /*3f80*/  IMAD.MOV.U32 R131, RZ, RZ, R22 ;  /* 0x000000ffff837224 */ /* 0x000fe200078e0016 */
[----:B------:R-:W-:Y:S01]  /*3f90*/  MOV R130, R23 ;  /* 0x0000001700827202 */ /* 0x000fe20000000f00 */
[----:B------:R-:W-:Y:S01]  /*3fa0*/  IMAD.MOV.U32 R129, RZ, RZ, R20 ;  /* 0x000000ffff817224 */ /* 0x000fe200078e0014 */
[----:B------:R-:W-:Y:S01]  /*3fb0*/  HMMA.16816.F32.BF16 R148, R4, R62, R40 ;  /* 0x0000003e0494723c */ /* 0x000fe20000041828 */
[----:B------:R-:W-:Y:S01]  /*3fc0*/  IMAD.MOV.U32 R128, RZ, RZ, R21 ;  /* 0x000000ffff807224 */ /* 0x000fe200078e0015 */
[----:B------:R-:W4:Y:S04]  /*3fd0*/  LDSM.16.MT88.4 R40, [R251+0x2900] ;  /* 0x00290000fb28783b */ /* 0x000f280000004200 */
[----:B------:R-:W-:Y:S02]  /*3fe0*/  LDSM.16.MT88.4 R60, [R249+0x4100] ;  /* 0x00410000f93c783b */ /* 0x000fe40000004200 */
[----:B------:R-:W-:Y:S05]  /*3ff0*/  HMMA.16816.F32.BF16 R20, R8, R72, RZ ;  /* 0x000000480814723c */ /* 0x000fea00000418ff */
[----:B------:R-:W-:Y:S01]  /*4000*/  MOV R127, R17 ;  /* 0x00000011007f7202 */ /* 0x000fe20000000f00 */
[----:B------:R-:W-:Y:S01]  /*4010*/  IMAD.MOV.U32 R126, RZ, RZ, R18 ;  /* 0x000000ffff7e7224 */ /* 0x000fe200078e0012 */
[----:B------:R-:W-:Y:S01]  /*4020*/  MOV R124, R16 ;  /* 0x00000010007c7202 */ /* 0x000fe20000000f00 */
[----:B------:R-:W-:Y:S01]  /*4030*/  HMMA.16816.F32.BF16 R36, R4, R56, R36 ;  /* 0x000000380424723c */ /* 0x000fe20000041824 */
[----:B------:R-:W-:-:S07]  /*4040*/  IMAD.MOV.U32 R125, RZ, RZ, R19 ;  /* 0x000000ffff7d7224 */ /* 0x000fce00078e0013 */
[----:B------:R-:W-:Y:S08]  /*4050*/  HMMA.16816.F32.BF16 R16, R8, R74, RZ ;  /* 0x0000004a0810723c */ /* 0x000ff000000418ff */
[----:B------:R-:W-:Y:S01]  /*4060*/  HMMA.16816.F32.BF16 R140, R4, R58, R32 ;  /* 0x0000003a048c723c */ /* 0x000fe20000041820 */
[----:B------:R-:W5:Y:S07]  /*4070*/  LDSM.16.MT88.4 R56, [R248+0x4100] ;  /* 0x00410000f838783b */ /* 0x000f6e0000004200 */
[----:B-1----:R-:W-:Y:S01]  /*4080*/  HMMA.16816.F32.BF16 R32, R8, R54, RZ ;  /* 0x000000360820723c */ /* 0x002fe200000418ff */
[----:B------:R-:W-:Y:S01]  /*4090*/  IMAD.MOV.U32 R147, RZ, RZ, R38 ;  /* 0x000000ffff937224 */ /* 0x000fe200078e0026 */
[----:B------:R-:W-:Y:S01]  /*40a0*/  MOV R146, R39 ;  /* 0x0000002700927202 */ /* 0x000fe20000000f00 */
[----:B------:R-:W-:-:S02]  /*40b0*/  IMAD.MOV.U32 R145, RZ, RZ, R36 ;  /* 0x000000ffff917224 */ /* 0x000fc400078e0024 */
[----:B------:R-:W-:-:S03]  /*40c0*/  IMAD.MOV.U32 R144, RZ, RZ, R37 ;  /* 0x000000ffff907224 */ /* 0x000fc600078e0025 */
[----:B------:R-:W-:Y:S08]  /*40d0*/  HMMA.16816.F32.BF16 R68, R4, R28, R20 ;  /* 0x0000001c0444723c */ /* 0x000ff00000041814 */
[C---:B--2---:R-:W-:Y:S08]  /*40e0*/  HMMA.16816.F32.BF16 R20, R8.reuse, R24, RZ ;  /* 0x000000180814723c */ /* 0x044ff000000418ff */
[----:B------:R-:W-:Y:S01]  /*40f0*/  HMMA.16816.F32.BF16 R36, R8, R52, RZ ;  /* 0x000000340824723c */ /* 0x000fe200000418ff */
[----:B------:R-:W1:Y:S07]  /*4100*/  LDSM.16.MT88.4 R52, [R248+0x4900] ;  /* 0x00490000f834783b */ /* 0x000e6e0000004200 */
[----:B------:R-:W-:Y:S08]  /*4110*/  HMMA.16816.F32.BF16 R72, R4, R30, R16 ;  /* 0x0000001e0448723c */ /* 0x000ff00000041810 */
[----:B------:R-:W-:Y:S08]  /*4120*/  HMMA.16816.F32.BF16 R16, R8, R26, RZ ;  /* 0x0000001a0810723c */ /* 0x000ff000000418ff */
[C---:B---3--:R-:W-:Y:S08]  /*4130*/  HMMA.16816.F32.BF16 R116, R4.reuse, R46, R32 ;  /* 0x0000002e0474723c */ /* 0x048ff00000041820 */
[C---:B----4-:R-:W-:Y:S07]  /*4140*/  HMMA.16816.F32.BF16 R20, R4.reuse, R40, R20 ;  /* 0x000000280414723c */ /* 0x050fee0000041814 */
[----:B------:R-:W-:Y:S01]  /*4150*/  IMAD.MOV.U32 R40, RZ, RZ, R137 ;  /* 0x000000ffff287224 */ /* 0x000fe200078e0089 */
[----:B------:R-:W-:Y:S01]  /*4160*/  HMMA.16816.F32.BF16 R76, R4, R44, R36 ;  /* 0x0000002c044c723c */ /* 0x000fe20000041824 */
[----:B------:R-:W2:Y:S01]  /*4170*/  LDSM.16.MT88.4 R36, [R251+0x4100] ;  /* 0x00410000fb24783b */ /* 0x000ea20000004200 */
[----:B------:R-:W-:-:S03]  /*4180*/  MOV R41, R136 ;  /* 0x0000008800297202 */ /* 0x000fc60000000f00 */
[----:B------:R-:W3:Y:S03]  /*4190*/  LDSM.16.MT88.4 R44, [R252+0x4900] ;  /* 0x00490000fc2c783b */ /* 0x000ee60000004200 */
[----:B-----5:R-:W-:Y:S01]  /*41a0*/  HMMA.16816.F32.BF16 R28, R8, R58, RZ ;  /* 0x0000003a081c723c */ /* 0x020fe200000418ff */
[----:B------:R-:W-:Y:S01]  /*41b0*/  IMAD.MOV.U32 R123, RZ, RZ, R118 ;  /* 0x000000ffff7b7224 */ /* 0x000fe200078e0076 */
[----:B------:R-:W-:Y:S01]  /*41c0*/  MOV R121, R117 ;  /* 0x0000007500797202 */ /* 0x000fe20000000f00 */
[----:B------:R-:W-:Y:S02]  /*41d0*/  IMAD.MOV.U32 R122, RZ, RZ, R119 ;  /* 0x000000ffff7a7224 */ /* 0x000fe400078e0077 */
[----:B------:R-:W-:Y:S02]  /*41e0*/  IMAD.MOV.U32 R120, RZ, RZ, R116 ;  /* 0x000000ffff787224 */ /* 0x000fe400078e0074 */
[----:B------:R-:W-:Y:S01]  /*41f0*/  MOV R58, R153 ;  /* 0x00000099003a7202 */ /* 0x000fe20000000f00 */
[----:B------:R-:W-:Y:S01]  /*4200*/  HMMA.16816.F32.BF16 R16, R4, R42, R16 ;  /* 0x0000002a0410723c */ /* 0x000fe20000041810 */
[----:B------:R-:W-:Y:S01]  /*4210*/  IMAD.MOV.U32 R119, RZ, RZ, R22 ;  /* 0x000000ffff777224 */ /* 0x000fe200078e0016 */
[----:B------:R-:W-:Y:S01]  /*4220*/  MOV R118, R23 ;  /* 0x0000001700767202 */ /* 0x000fe20000000f00 */
[----:B------:R-:W-:-:S02]  /*4230*/  IMAD.MOV.U32 R117, RZ, RZ, R21 ;  /* 0x000000ffff757224 */ /* 0x000fc400078e0015 */
[----:B------:R-:W-:Y:S02]  /*4240*/  IMAD.MOV.U32 R116, RZ, RZ, R20 ;  /* 0x000000ffff747224 */ /* 0x000fe400078e0014 */
[----:B------:R-:W-:Y:S01]  /*4250*/  IMAD.MOV.U32 R59, RZ, RZ, R152 ;  /* 0x000000ffff3b7224 */ /* 0x000fe200078e0098 */
[----:B------:R-:W-:Y:S01]  /*4260*/  HMMA.16816.F32.BF16 R20, R8, R62, RZ ;  /* 0x0000003e0814723c */ /* 0x000fe200000418ff */
[----:B------:R-:W-:Y:S01]  /*4270*/  MOV R42, R139 ;  /* 0x0000008b002a7202 */ /* 0x000fe20000000f00 */
[----:B------:R-:W-:-:S05]  /*4280*/  IMAD.MOV.U32 R43, RZ, RZ, R138 ;  /* 0x000000ffff2b7224 */ /* 0x000fca00078e008a */
[----:B------:R-:W-:Y:S01]  /*4290*/  IMAD.MOV.U32 R62, RZ, RZ, R131 ;  /* 0x000000ffff3e7224 */ /* 0x000fe200078e0083 */
[----:B------:R-:W-:Y:S01]  /*42a0*/  HMMA.16816.F32.BF16 R32, R8, R56, RZ ;  /* 0x000000380820723c */ /* 0x000fe200000418ff */
[----:B------:R-:W-:-:S06]  /*42b0*/  IMAD.MOV.U32 R63, RZ, RZ, R130 ;  /* 0x000000ffff3f7224 */ /* 0x000fcc00078e0082 */
[----:B------:R-:W-:Y:S01]  /*42c0*/  IMAD.MOV.U32 R56, RZ, RZ, R155 ;  /* 0x000000ffff387224 */ /* 0x000fe200078e009b */
[----:B-1----:R-:W-:Y:S01]  /*42d0*/  HMMA.16816.F32.BF16 R160, R4, R54, R28 ;  /* 0x0000003604a0723c */ /* 0x002fe2000004181c */
[----:B------:R-:W1:Y:S01]  /*42e0*/  LDSM.16.MT88.4 R28, [R251+0x4900] ;  /* 0x00490000fb1c783b */ /* 0x000e620000004200 */
[----:B------:R-:W-:Y:S01]  /*42f0*/  MOV R105, R18 ;  /* 0x0000001200697202 */ /* 0x000fe20000000f00 */
[----:B------:R-:W-:Y:S01]  /*4300*/  IMAD.MOV.U32 R104, RZ, RZ, R19 ;  /* 0x000000ffff687224 */ /* 0x000fe200078e0013 */
[----:B------:R-:W-:Y:S01]  /*4310*/  MOV R0, R16 ;  /* 0x0000001000007202 */ /* 0x000fe20000000f00 */
[----:B------:R-:W-:Y:S02]  /*4320*/  IMAD.MOV.U32 R3, RZ, RZ, R17 ;  /* 0x000000ffff037224 */ /* 0x000fe400078e0011 */
[----:B------:R-:W-:Y:S01]  /*4330*/  IMAD.MOV.U32 R57, RZ, RZ, R154 ;  /* 0x000000ffff397224 */ /* 0x000fe200078e009a */
[----:B------:R-:W-:Y:S01]  /*4340*/  HMMA.16816.F32.BF16 R16, R8, R64, RZ ;  /* 0x000000400810723c */ /* 0x000fe200000418ff */
[----:B------:R-:W-:-:S02]  /*4350*/  IMAD.MOV.U32 R54, RZ, RZ, R145 ;  /* 0x000000ffff367224 */ /* 0x000fc400078e0091 */
[----:B------:R-:W-:-:S04]  /*4360*/  IMAD.MOV.U32 R55, RZ, RZ, R144 ;  /* 0x000000ffff377224 */ /* 0x000fc800078e0090 */
[----:B------:R-:W-:Y:S01]  /*4370*/  IMAD.MOV.U32 R65, RZ, RZ, R127 ;  /* 0x000000ffff417224 */ /* 0x000fe200078e007f */
[----:B------:R-:W-:Y:S01]  /*4380*/  HMMA.16816.F32.BF16 R152, R4, R50, R20 ;  /* 0x000000320498723c */ /* 0x000fe20000041814 */
[----:B------:R-:W-:-:S06]  /*4390*/  IMAD.MOV.U32 R64, RZ, RZ, R124 ;  /* 0x000000ffff407224 */ /* 0x000fcc00078e007c */
[----:B------:R-:W-:Y:S01]  /*43a0*/  MOV R50, R126 ;  /* 0x0000007e00327202 */ /* 0x000fe20000000f00 */
[----:B------:R-:W-:Y:S01]  /*43b0*/  HMMA.16816.F32.BF16 R188, R4, R52, R32 ;  /* 0x0000003404bc723c */ /* 0x000fe20000041820 */
[----:B------:R-:W4:Y:S01]  /*43c0*/  LDSM.16.MT88.4 R32, [R248+0x6100] ;  /* 0x00610000f820783b */ /* 0x000f220000004200 */
[----:B------:R-:W-:-:S05]  /*43d0*/  IMAD.MOV.U32 R51, RZ, RZ, R125 ;  /* 0x000000ffff337224 */ /* 0x000fca00078e007d */
[----:B------:R-:W-:Y:S01]  /*43e0*/  IMAD.MOV.U32 R52, RZ, RZ, R147 ;  /* 0x000000ffff347224 */ /* 0x000fe200078e0093 */
[----:B--2---:R-:W-:Y:S01]  /*43f0*/  HMMA.16816.F32.BF16 R20, R8, R36, RZ ;  /* 0x000000240814723c */ /* 0x004fe200000418ff */
[----:B------:R-:W-:-:S06]  /*4400*/  MOV R53, R146 ;  /* 0x0000009200357202 */ /* 0x000fcc0000000f00 */
[----:B------:R-:W-:Y:S01]  /*4410*/  IMAD.MOV.U32 R36, RZ, RZ, R119 ;  /* 0x000000ffff247224 */ /* 0x000fe200078e0077 */
[----:B---3--:R-:W-:Y:S01]  /*4420*/  HMMA.16816.F32.BF16 R180, R4, R44, R16 ;  /* 0x0000002c04b4723c */ /* 0x008fe20000041810 */
[----:B------:R-:W-:-:S06]  /*4430*/  IMAD.MOV.U32 R37, RZ, RZ, R118 ;  /* 0x000000ffff257224 */ /* 0x000fcc00078e0076 */
[----:B------:R-:W-:Y:S01]  /*4440*/  MOV R44, R123 ;  /* 0x0000007b002c7202 */ /* 0x000fe20000000f00 */
[----:B------:R-:W-:Y:S01]  /*4450*/  HMMA.16816.F32.BF16 R16, R8, R38, RZ ;  /* 0x000000260810723c */ /* 0x000fe200000418ff */
[----:B------:R-:W-:-:S06]  /*4460*/  IMAD.MOV.U32 R45, RZ, RZ, R122 ;  /* 0x000000ffff2d7224 */ /* 0x000fcc00078e007a */
[----:B------:R-:W-:Y:S01]  /*4470*/  MOV R39, R117 ;  /* 0x0000007500277202 */ /* 0x000fe20000000f00 */
[----:B------:R-:W-:Y:S01]  /*4480*/  HMMA.16816.F32.BF16 R24, R8, R60, RZ ;  /* 0x0000003c0818723c */ /* 0x000fe200000418ff */
[----:B------:R-:W-:-:S06]  /*4490*/  IMAD.MOV.U32 R38, RZ, RZ, R116 ;  /* 0x000000ffff267224 */ /* 0x000fcc00078e0074 */
[----:B------:R-:W-:Y:S01]  /*44a0*/  MOV R60, R129 ;  /* 0x00000081003c7202 */ /* 0x000fe20000000f00 */
[----:B-1----:R-:W-:Y:S01]  /*44b0*/  HMMA.16816.F32.BF16 R136, R4, R28, R20 ;  /* 0x0000001c0488723c */ /* 0x002fe20000041814 */
[----:B------:R-:W1:Y:S01]  /*44c0*/  LDSM.16.MT88.4 R20, [R248+0x6900] ;  /* 0x00690000f814783b */ /* 0x000e620000004200 */
[----:B------:R-:W-:-:S05]  /*44d0*/  IMAD.MOV.U32 R61, RZ, RZ, R128 ;  /* 0x000000ffff3d7224 */ /* 0x000fca00078e0080 */
[----:B------:R-:W-:Y:S01]  /*44e0*/  MOV R29, R3 ;  /* 0x00000003001d7202 */ /* 0x000fe20000000f00 */
[C---:B------:R-:W-:Y:S01]  /*44f0*/  HMMA.16816.F32.BF16 R128, R4.reuse, R30, R16 ;  /* 0x0000001e0480723c */ /* 0x040fe20000041810 */
[----:B------:R-:W-:Y:S02]  /*4500*/  FADD.FTZ R3, R15, R14 ;  /* 0x0000000e0f037221 */ /* 0x000fe40000010000 */
[----:B------:R-:W-:Y:S02]  /*4510*/  FFMA.FTZ R28, R99, c[0x0][0x2d0], -R13 ;  /* 0x0000b400631c7a23 */ /* 0x000fe4000001080d */
[----:B------:R-:W-:Y:S02]  /*4520*/  FADD.FTZ R3, R80, R3 ;  /* 0x0000000350037221 */ /* 0x000fe40000010000 */
[----:B------:R-:W-:Y:S01]  /*4530*/  IMAD.MOV.U32 R30, RZ, RZ, R0 ;  /* 0x000000ffff1e7224 */ /* 0x000fe200078e0000 */
[----:B------:R-:W-:Y:S01]  /*4540*/  HMMA.16816.F32.BF16 R184, R4, R48, R24 ;  /* 0x0000003004b8723c */ /* 0x000fe20000041818 */
[----:B------:R-:W-:-:S02]  /*4550*/  FADD.FTZ R3, R81, R3 ;  /* 0x0000000351037221 */ /* 0x000fc40000010000 */
[----:B------:R-:W-:Y:S02]  /*4560*/  FADD.FTZ R0, R85, R83 ;  /* 0x0000005355007221 */ /* 0x000fe40000010000 */
[----:B------:R-:W-:Y:S02]  /*4570*/  FFMA.FTZ R31, R98, c[0x0][0x2d0], -R13 ;  /* 0x0000b400621f7a23 */ /* 0x000fe4000001080d */
[----:B------:R-:W-:Y:S01]  /*4580*/  IMAD.MOV.U32 R48, RZ, RZ, R107 ;  /* 0x000000ffff307224 */ /* 0x000fe200078e006b */
[----:B----4-:R-:W-:Y:S01]  /*4590*/  HMMA.16816.F32.BF16 R16, R8, R32, RZ ;  /* 0x000000200810723c */ /* 0x010fe200000418ff */
[----:B------:R-:W-:Y:S01]  /*45a0*/  MOV R49, R106 ;  /* 0x0000006a00317202 */ /* 0x000fe20000000f00 */
[----:B------:R-:W-:Y:S01]  /*45b0*/  FADD.FTZ R0, R82, R0 ;  /* 0x0000000052007221 */ /* 0x000fe20000010000 */
[----:B------:R-:W-:Y:S01]  /*45c0*/  MOV R82, R44 ;  /* 0x0000002c00527202 */ /* 0x000fe20000000f00 */
[----:B------:R-:W-:Y:S02]  /*45d0*/  IMAD.MOV.U32 R83, RZ, RZ, R45 ;  /* 0x000000ffff537224 */ /* 0x000fe400078e002d */
[----:B------:R-:W-:-:S02]  /*45e0*/  IMAD.MOV.U32 R85, RZ, RZ, R49 ;  /* 0x000000ffff557224 */ /* 0x000fc400078e0031 */
[----:B------:R-:W-:Y:S01]  /*45f0*/  HMMA.16816.F32.BF16 R24, R8, R66, RZ ;  /* 0x000000420818723c */ /* 0x000fe200000418ff */
[----:B------:R-:W-:Y:S01]  /*4600*/  IMAD.MOV.U32 R32, RZ, RZ, R48 ;  /* 0x000000ffff207224 */ /* 0x000fe200078e0030 */
[----:B------:R-:W-:Y:S01]  /*4610*/  MOV R48, R54 ;  /* 0x0000003600307202 */ /* 0x000fe20000000f00 */
[----:B------:R-:W-:Y:S01]  /*4620*/  IMAD.MOV.U32 R49, RZ, RZ, R55 ;  /* 0x000000ffff317224 */ /* 0x000fe200078e0037 */
[----:B------:R-:W-:Y:S01]  /*4630*/  MOV R54, R56 ;  /* 0x0000003800367202 */ /* 0x000fe20000000f00 */
[----:B------:R-:W-:Y:S02]  /*4640*/  IMAD.MOV.U32 R55, RZ, RZ, R57 ;  /* 0x000000ffff377224 */ /* 0x000fe400078e0039 */
[----:B------:R-:W-:Y:S01]  /*4650*/  IMAD.MOV.U32 R67, RZ, RZ, R121 ;  /* 0x000000ffff437224 */ /* 0x000fe200078e0079 */
[----:B------:R-:W-:Y:S01]  /*4660*/  MOV R66, R120 ;  /* 0x0000007800427202 */ /* 0x000fe20000000f00 */
[----:B------:R-:W-:Y:S02]  /*4670*/  FADD.FTZ R0, R86, R0 ;  /* 0x0000000056007221 */ /* 0x000fe40000010000 */
[----:B------:R-:W-:Y:S01]  /*4680*/  IMAD.MOV.U32 R81, RZ, RZ, R67 ;  /* 0x000000ffff517224 */ /* 0x000fe200078e0043 */
[----:B------:R-:W-:Y:S01]  /*4690*/  MOV R67, R51 ;  /* 0x0000003300437202 */ /* 0x000fe20000000f00 */
[----:B------:R-:W-:Y:S01]  /*46a0*/  IMAD.MOV.U32 R80, RZ, RZ, R66 ;  /* 0x000000ffff507224 */ /* 0x000fe200078e0042 */
[----:B------:R-:W-:Y:S01]  /*46b0*/  MOV R51, R53 ;  /* 0x0000003500337202 */ /* 0x000fe20000000f00 */
[----:B------:R-:W-:Y:S01]  /*46c0*/  IMAD.MOV.U32 R66, RZ, RZ, R50 ;  /* 0x000000ffff427224 */ /* 0x000fe200078e0032 */
[----:B-1----:R-:W-:Y:S01]  /*46d0*/  HMMA.16816.F32.BF16 R124, R4, R20, R16 ;  /* 0x00000014047c723c */ /* 0x002fe20000041810 */
[----:B------:R-:W-:-:S02]  /*46e0*/  IMAD.MOV.U32 R50, RZ, RZ, R52 ;  /* 0x000000ffff327224 */ /* 0x000fc400078e0034 */
[----:B------:R-:W-:Y:S02]  /*46f0*/  IMAD.MOV.U32 R52, RZ, RZ, R58 ;  /* 0x000000ffff347224 */ /* 0x000fe400078e003a */
[----:B------:R-:W-:Y:S02]  /*4700*/  IMAD.MOV.U32 R53, RZ, RZ, R59 ;  /* 0x000000ffff357224 */ /* 0x000fe400078e003b */
[----:B------:R-:W-:Y:S01]  /*4710*/  FADD.FTZ R0, R88, R0 ;  /* 0x0000000058007221 */ /* 0x000fe20000010000 */
[----:B------:R-:W-:Y:S01]  /*4720*/  HMMA.16816.F32.BF16 R144, R4, R46, R24 ;  /* 0x0000002e0490723c */ /* 0x000fe20000041818 */
[----:B------:R-:W1:Y:S01]  /*4730*/  LDSM.16.MT88.4 R24, [R249+0x6100] ;  /* 0x00610000f918783b */ /* 0x000e620000004200 */
[----:B------:R-:W-:Y:S01]  /*4740*/  FADD.FTZ R3, R84, R3 ;  /* 0x0000000354037221 */ /* 0x000fe20000010000 */
[----:B------:R-:W-:Y:S01]  /*4750*/  MOV R88, R38 ;  /* 0x0000002600587202 */ /* 0x000fe20000000f00 */
[----:B------:R-:W-:Y:S02]  /*4760*/  FADD.FTZ R0, R89, R0 ;  /* 0x0000000059007221 */ /* 0x000fe40000010000 */
[----:B------:R-:W-:-:S02]  /*4770*/  FFMA.FTZ R14, R101, c[0x0][0x2d0], -R13 ;  /* 0x0000b400650e7a23 */ /* 0x000fc4000001080d */
[----:B------:R-:W-:Y:S01]  /*4780*/  HMMA.16816.F32.BF16 R16, R8, R34, RZ ;  /* 0x000000220810723c */ /* 0x000fe200000418ff */
[----:B------:R-:W-:Y:S02]  /*4790*/  IMAD.MOV.U32 R46, RZ, RZ, R105 ;  /* 0x000000ffff2e7224 */ /* 0x000fe400078e0069 */
[----:B------:R-:W-:Y:S02]  /*47a0*/  IMAD.MOV.U32 R47, RZ, RZ, R104 ;  /* 0x000000ffff2f7224 */ /* 0x000fe400078e0068 */
[----:B------:R-:W-:Y:S02]  /*47b0*/  IMAD.MOV.U32 R98, RZ, RZ, R46 ;  /* 0x000000ffff627224 */ /* 0x000fe400078e002e */
[----:B------:R-:W-:Y:S02]  /*47c0*/  IMAD.MOV.U32 R99, RZ, RZ, R47 ;  /* 0x000000ffff637224 */ /* 0x000fe400078e002f */
[----:B------:R-:W-:Y:S01]  /*47d0*/  FFMA.FTZ R84, R97, c[0x0][0x2d0], -R13 ;  /* 0x0000b40061547a23 */ /* 0x000fe2000001080d */
[----:B------:R-:W-:Y:S01]  /*47e0*/  MOV R97, R29 ;  /* 0x0000001d00617202 */ /* 0x000fe20000000f00 */
[----:B------:R-:W-:-:S02]  /*47f0*/  FADD.FTZ R0, R90, R0 ;  /* 0x000000005a007221 */ /* 0x000fc40000010000 */
[----:B------:R-:W-:Y:S02]  /*4800*/  FADD.FTZ R29, R87, R3 ;  /* 0x00000003571d7221 */ /* 0x000fe40000010000 */
[--C-:B------:R-:W-:Y:S01]  /*4810*/  FFMA.FTZ R15, R100, c[0x0][0x2d0], -R13.reuse ;  /* 0x0000b400640f7a23 */ /* 0x100fe2000001080d */
[----:B------:R2:W3:Y:S01]  /*4820*/  MUFU.EX2 R3, R14 ;  /* 0x0000000e00037308 */ /* 0x0004e20000000800 */
[----:B------:R-:W-:Y:S02]  /*4830*/  FFMA.FTZ R35, R96, c[0x0][0x2d0], -R13 ;  /* 0x0000b40060237a23 */ /* 0x000fe4000001080d */
[----:B------:R-:W-:Y:S02]  /*4840*/  IMAD.MOV.U32 R96, RZ, RZ, R30 ;  /* 0x000000ffff607224 */ /* 0x000fe400078e001e */
[----:B------:R-:W-:Y:S01]  /*4850*/  FADD.FTZ R30, R91, R0 ;  /* 0x000000005b1e7221 */ /* 0x000fe20000010000 */
[----:B------:R-:W-:Y:S01]  /*4860*/  MOV R91, R37 ;  /* 0x00000025005b7202 */ /* 0x000fe20000000f00 */
[----:B------:R-:W-:Y:S01]  /*4870*/  IMAD.MOV.U32 R89, RZ, RZ, R39 ;  /* 0x000000ffff597224 */ /* 0x000fe200078e0027 */
[----:B------:R-:W-:Y:S01]  /*4880*/  HMMA.16816.F32.BF16 R120, R4, R22, R16 ;  /* 0x000000160478723c */ /* 0x000fe20000041810 */
[----:B------:R-:W4:Y:S01]  /*4890*/  LDSM.16.MT88.4 R20, [R249+0x6900] ;  /* 0x00690000f914783b */ /* 0x000f220000004200 */
[----:B------:R5:W3:Y:S01]  /*48a0*/  MUFU.EX2 R0, R15 ;  /* 0x0000000f00007308 */ /* 0x000ae20000000800 */
[----:B------:R-:W-:-:S02]  /*48b0*/  IMAD.MOV.U32 R90, RZ, RZ, R36 ;  /* 0x000000ffff5a7224 */ /* 0x000fc400078e0024 */
[--C-:B------:R-:W-:Y:S02]  /*48c0*/  FFMA.FTZ R34, R95, c[0x0][0x2d0], -R13.reuse ;  /* 0x0000b4005f227a23 */ /* 0x100fe4000001080d */
[----:B------:R-:W-:Y:S01]  /*48d0*/  FFMA.FTZ R33, R94, c[0x0][0x2d0], -R13 ;  /* 0x0000b4005e217a23 */ /* 0x000fe2000001080d */
[----:B-1----:R-:W-:Y:S01]  /*48e0*/  HMMA.16816.F32.BF16 R16, R8, R24, RZ ;  /* 0x000000180810723c */ /* 0x002fe200000418ff */
[--C-:B------:R-:W-:Y:S02]  /*48f0*/  FFMA.FTZ R13, R112, c[0x0][0x2d0], -R12.reuse ;  /* 0x0000b400700d7a23 */ /* 0x100fe4000001080c */
[--C-:B--2---:R-:W-:Y:S02]  /*4900*/  FFMA.FTZ R14, R110, c[0x0][0x2d0], -R12.reuse ;  /* 0x0000b4006e0e7a23 */ /* 0x104fe4000001080c */
[----:B------:R-:W-:Y:S02]  /*4910*/  IMAD.MOV.U32 R112, RZ, RZ, R85 ;  /* 0x000000ffff707224 */ /* 0x000fe400078e0055 */
[----:B-----5:R-:W-:-:S02]  /*4920*/  FFMA.FTZ R15, R111, c[0x0][0x2d0], -R12 ;  /* 0x0000b4006f0f7a23 */ /* 0x020fc4000001080c */
[----:B------:R-:W-:Y:S08]  /*4930*/  MUFU.EX2 R14, R14 ;  /* 0x0000000e000e7308 */ /* 0x000ff00000000800 */
[----:B------:R-:W-:Y:S07]  /*4940*/  MUFU.EX2 R15, R15 ;  /* 0x0000000f000f7308 */ /* 0x000fee0000000800 */
[----:B----4-:R-:W-:Y:S08]  /*4950*/  HMMA.16816.F32.BF16 R116, R4, R20, R16 ;  /* 0x000000140474723c */ /* 0x010ff00000041810 */
[----:B------:R-:W-:Y:S01]  /*4960*/  HMMA.16816.F32.BF16 R16, R8, R26, RZ ;  /* 0x0000001a0810723c */ /* 0x000fe200000418ff */
[----:B------:R-:W1:Y:S11]  /*4970*/  LDSM.16.MT88.4 R24, [R252+0x6100] ;  /* 0x00610000fc18783b */ /* 0x000e760000004200 */
[----:B------:R-:W-:Y:S11]  /*4980*/  @!UPT UIADD3 URZ, URZ, URZ, URZ ;  /* 0x0000003f3f3ff290 */ /* 0x000ff6000fffe03f */
[----:B------:R-:W-:Y:S01]  /*4990*/  @!UPT UIADD3 URZ, URZ, URZ, URZ ;  /* 0x0000003f3f3ff290 */ /* 0x000fe2000fffe03f */
[----:B------:R-:W-:Y:S01]  /*49a0*/  HMMA.16816.F32.BF16 R104, R4, R22, R16 ;  /* 0x000000160468723c */ /* 0x000fe20000041810 */
[----:B------:R-:W2:Y:S07]  /*49b0*/  LDSM.16.MT88.4 R20, [R252+0x6900] ;  /* 0x00690000fc14783b */ /* 0x000eae0000004200 */
[----:B-1----:R-:W-:Y:S11]  /*49c0*/  HMMA.16816.F32.BF16 R16, R8, R24, RZ ;  /* 0x000000180810723c */ /* 0x002ff600000418ff */
[----:B------:R-:W-:Y:S11]  /*49d0*/  @!UPT UIADD3 URZ, URZ, URZ, URZ ;  /* 0x0000003f3f3ff290 */ /* 0x000ff6000fffe03f */
[----:B------:R-:W-:Y:S02]  /*49e0*/  @!UPT UIADD3 URZ, URZ, URZ, URZ ;  /* 0x0000003f3f3ff290 */ /* 0x000fe4000fffe03f */
[----:B--2---:R-:W-:Y:S08]  /*49f0*/  HMMA.16816.F32.BF16 R56, R4, R20, R16 ;  /* 0x000000140438723c */ /* 0x004ff00000041810 */
[----:B------:R-:W-:Y:S11]  /*4a00*/  HMMA.16816.F32.BF16 R16, R8, R26, RZ ;  /* 0x0000001a0810723c */ /* 0x000ff600000418ff */
[----:B------:R-:W-:Y:S11]  /*4a10*/  @!UPT UIADD3 URZ, URZ, URZ, URZ ;  /* 0x0000003f3f3ff290 */ /* 0x000ff6000fffe03f */
[----:B------:R-:W-:Y:S02]  /*4a20*/  @!UPT UIADD3 URZ, URZ, URZ, URZ ;  /* 0x0000003f3f3ff290 */ /* 0x000fe4000fffe03f */
[----:B------:R-:W-:Y:S01]  /*4a30*/  HMMA.16816.F32.BF16 R44, R4, R22, R16 ;  /* 0x00000016042c723c */ /* 0x000fe20000041810 */
[----:B------:R-:W1:Y:S07]  /*4a40*/  LDSM.16.MT88.4 R16, [R251+0x6100] ;  /* 0x00610000fb10783b */ /* 0x000e6e0000004200 */
[C---:B-1----:R-:W-:Y:S08]  /*4a50*/  HMMA.16816.F32.BF16 R20, R8.reuse, R16, RZ ;  /* 0x000000100814723c */ /* 0x042ff000000418ff */
[----:B------:R-:W-:Y:S01]  /*4a60*/  HMMA.16816.F32.BF16 R8, R8, R18, RZ ;  /* 0x000000120808723c */ /* 0x000fe200000418ff */
[----:B------:R-:W1:Y:S11]  /*4a70*/  LDSM.16.MT88.4 R16, [R251+0x6900] ;  /* 0x00690000fb10783b */ /* 0x000e760000004200 */
[----:B------:R-:W-:Y:S04]  /*4a80*/  @!UPT UIADD3 URZ, URZ, URZ, URZ ;  /* 0x0000003f3f3ff290 */ /* 0x000fe8000fffe03f */
[C---:B-1----:R-:W-:Y:S01]  /*4a90*/  HMMA.16816.F32.BF16 R36, R4.reuse, R16, R20 ;  /* 0x000000100424723c */ /* 0x042fe20000041814 */
[----:B------:R-:W-:Y:S07]  /*4aa0*/  MUFU.EX2 R16, R31 ;  /* 0x0000001f00107308 */ /* 0x000fee0000000800 */
[----:B------:R-:W-:Y:S01]  /*4ab0*/  HMMA.16816.F32.BF16 R20, R4, R18, R8 ;  /* 0x000000120414723c */ /* 0x000fe20000041808 */
[----:B------:R-:W1:Y:S01]  /*4ac0*/  LDSM.16.MT88.4 R8, [R248+0x1100] ;  /* 0x00110000f808783b */ /* 0x000e620000004200 */
[----:B------:R2:W4:Y:S05]  /*4ad0*/  MUFU.EX2 R6, R28 ;  /* 0x0000001c00067308 */ /* 0x00052a0000000800 */
[----:B---3--:R-:W-:-:S02]  /*4ae0*/  FADD.FTZ R4, R3, R30 ;  /* 0x0000001e03047221 */ /* 0x008fc40000010000 */
[--C-:B------:R-:W-:Y:S01]  /*4af0*/  FFMA.FTZ R7, R113, c[0x0][0x2d0], -R12.reuse ;  /* 0x0000b40071077a23 */ /* 0x100fe2000001080c */
[----:B------:R-:W-:Y:S01]  /*4b00*/  MOV R113, R32 ;  /* 0x0000002000717202 */ /* 0x000fe20000000f00 */
[--C-:B------:R-:W-:Y:S01]  /*4b10*/  FFMA.FTZ R18, R109, c[0x0][0x2d0], -R12.reuse ;  /* 0x0000b4006d127a23 */ /* 0x100fe2000001080c */
[----:B------:R-:W-:Y:S01]  /*4b20*/  MUFU.EX2 R17, R33 ;  /* 0x0000002100117308 */ /* 0x000fe20000000800 */
[--C-:B------:R-:W-:Y:S02]  /*4b30*/  FFMA.FTZ R19, R108, c[0x0][0x2d0], -R12.reuse ;  /* 0x0000b4006c137a23 */ /* 0x100fe4000001080c */
[--C-:B------:R-:W-:Y:S02]  /*4b40*/  FFMA.FTZ R32, R102, c[0x0][0x2d0], -R12.reuse ;  /* 0x0000b40066207a23 */ /* 0x100fe4000001080c */
[----:B------:R-:W-:Y:S02]  /*4b50*/  FADD.FTZ R5, R93, R29 ;  /* 0x0000001d5d057221 */ /* 0x000fe40000010000 */
[----:B--2---:R-:W-:-:S02]  /*4b60*/  FFMA.FTZ R28, R103, c[0x0][0x2d0], -R12 ;  /* 0x0000b400671c7a23 */ /* 0x004fc4000001080c */
[C---:B------:R-:W-:Y:S01]  /*4b70*/  FADD.FTZ R12, R0.reuse, R4 ;  /* 0x00000004000c7221 */ /* 0x040fe20000010000 */
[----:B------:R-:W-:Y:S01]  /*4b80*/  F2FP.BF16.PACK_AB R4, R0, R3 ;  /* 0x000000030004723e */ /* 0x000fe200000010ff */
[----:B------:R-:W-:Y:S01]  /*4b90*/  FADD.FTZ R5, R92, R5 ;  /* 0x000000055c057221 */ /* 0x000fe20000010000 */
[----:B------:R-:W2:Y:S01]  /*4ba0*/  MUFU.EX2 R3, R7 ;  /* 0x0000000700037308 */ /* 0x000ea20000000800 */
[----:B----4-:R-:W-:Y:S01]  /*4bb0*/  FADD.FTZ R12, R6, R12 ;  /* 0x0000000c060c7221 */ /* 0x010fe20000010000 */
[----:B------:R-:W-:-:S06]  /*4bc0*/  F2FP.BF16.PACK_AB R6, R16, R6 ;  /* 0x000000061006723e */ /* 0x000fcc00000010ff */
[----:B------:R-:W3:Y:S01]  /*4bd0*/  MUFU.EX2 R0, R13 ;  /* 0x0000000d00007308 */ /* 0x000ee20000000800 */
[----:B--2---:R-:W-:Y:S01]  /*4be0*/  FADD.FTZ R5, R3, R5 ;  /* 0x0000000503057221 */ /* 0x004fe20000010000 */
[----:B------:R-:W-:-:S03]  /*4bf0*/  F2FP.BF16.PACK_AB R7, R14, R15 ;  /* 0x0000000f0e07723e */ /* 0x000fc600000010ff */
[C---:B---3--:R-:W-:Y:S01]  /*4c00*/  FADD.FTZ R13, R0.reuse, R5 ;  /* 0x00000005000d7221 */ /* 0x048fe20000010000 */
[----:B------:R-:W-:Y:S02]  /*4c10*/  F2FP.BF16.PACK_AB R5, R0, R3 ;  /* 0x000000030005723e */ /* 0x000fe400000010ff */
[----:B------:R2:W-:Y:S05]  /*4c20*/  MUFU.EX2 R3, R84 ;  /* 0x0000005400037308 */ /* 0x0005ea0000000800 */
[C---:B-1----:R-:W-:Y:S03]  /*4c30*/  HMMA.16816.F32.BF16 R164, R4.reuse, R8, R164 ;  /* 0x0000000804a4723c */ /* 0x042fe600000418a4 */
[----:B------:R1:W3:Y:S05]  /*4c40*/  MUFU.EX2 R0, R35 ;  /* 0x0000002300007308 */ /* 0x0002ea0000000800 */
[C---:B------:R-:W-:Y:S01]  /*4c50*/  HMMA.16816.F32.BF16 R24, R4.reuse, R10, R156 ;  /* 0x0000000a0418723c */ /* 0x040fe2000004189c */
[----:B------:R-:W4:Y:S07]  /*4c60*/  LDSM.16.MT88.4 R8, [R249+0x1100] ;  /* 0x00110000f908783b */ /* 0x000f2e0000004200 */
[C---:B----4-:R-:W-:Y:S08]  /*4c70*/  HMMA.16816.F32.BF16 R156, R4.reuse, R8, R40 ;  /* 0x00000008049c723c */ /* 0x050ff00000041828 */
        /* <DEDUP_REMOVED lines=27> */
[----:B------:R-:W-:Y:S11]  /*4e30*/  HMMA.16816.F32.BF16 R8, R4, R10, R144 ;  /* 0x0000000a0408723c */ /* 0x000ff60000041890 */
[----:B------:R-:W-:Y:S05]  /*4e40*/  @!UPT UIADD3 URZ, URZ, URZ, URZ ;  /* 0x0000003f3f3ff290 */ /* 0x000fea000fffe03f */
[----:B------:R-:W-:Y:S01]  /*4e50*/  IMAD.MOV.U32 R152, RZ, RZ, R180 ;  /* 0x000000ffff987224 */ /* 0x000fe200078e00b4 */
[----:B------:R-:W-:Y:S01]  /*4e60*/  MOV R86, R182 ;  /* 0x000000b600567202 */ /* 0x000fe20000000f00 */
[----:B------:R-:W-:Y:S02]  /*4e70*/  IMAD.MOV.U32 R85, RZ, RZ, R181 ;  /* 0x000000ffff557224 */ /* 0x000fe400078e00b5 */
[----:B------:R-:W-:Y:S01]  /*4e80*/  IMAD.MOV.U32 R87, RZ, RZ, R183 ;  /* 0x000000ffff577224 */ /* 0x000fe200078e00b7 */
[----:B--2---:R-:W-:Y:S02]  /*4e90*/  MOV R84, R152 ;  /* 0x0000009800547202 */ /* 0x004fe40000000f00 */
[----:B------:R-:W-:Y:S01]  /*4ea0*/  LDSM.16.MT88.4 R152, [R249+0x1900] ;  /* 0x00190000f998783b */ /* 0x000fe20000004200 */
[----:B------:R-:W-:Y:S01]  /*4eb0*/  IMAD.MOV.U32 R147, RZ, RZ, R8 ;  /* 0x000000ffff937224 */ /* 0x000fe200078e0008 */
[----:B------:R-:W-:Y:S01]  /*4ec0*/  MOV R146, R9 ;  /* 0x0000000900927202 */ /* 0x000fe20000000f00 */
[----:B------:R-:W-:-:S02]  /*4ed0*/  IMAD.MOV.U32 R145, RZ, RZ, R10 ;  /* 0x000000ffff917224 */ /* 0x000fc400078e000a */
[----:B------:R-:W-:Y:S02]  /*4ee0*/  IMAD.MOV.U32 R144, RZ, RZ, R11 ;  /* 0x000000ffff907224 */ /* 0x000fe400078e000b */
[----:B------:R-:W2:Y:S02]  /*4ef0*/  LDSM.16.MT88.4 R8, [R251+0x5100] ;  /* 0x00510000fb08783b */ /* 0x000ea40000004200 */
[C---:B--2---:R-:W-:Y:S08]  /*4f00*/  HMMA.16816.F32.BF16 R160, R4.reuse, R8, R136 ;  /* 0x0000000804a0723c */ /* 0x044ff00000041888 */
[C---:B------:R-:W-:Y:S01]  /*4f10*/  HMMA.16816.F32.BF16 R188, R4.reuse, R10, R128 ;  /* 0x0000000a04bc723c */ /* 0x040fe20000041880 */
[----:B------:R-:W2:Y:S11]  /*4f20*/  LDSM.16.MT88.4 R8, [R248+0x7100] ;  /* 0x00710000f808783b */ /* 0x000eb60000004200 */
[----:B------:R-:W-:Y:S04]  /*4f30*/  @!UPT UIADD3 URZ, URZ, URZ, URZ ;  /* 0x0000003f3f3ff290 */ /* 0x000fe8000fffe03f */
[----:B------:R-:W-:Y:S01]  /*4f40*/  MOV R139, R160 ;  /* 0x000000a0008b7202 */ /* 0x000fe20000000f00 */
[----:B------:R-:W-:Y:S01]  /*4f50*/  IMAD.MOV.U32 R138, RZ, RZ, R161 ;  /* 0x000000ffff8a7224 */ /* 0x000fe200078e00a1 */
[----:B------:R-:W-:Y:S01]  /*4f60*/  MOV R136, R163 ;  /* 0x000000a300887202 */ /* 0x000fe20000000f00 */
[----:B------:R-:W-:Y:S02]  /*4f70*/  IMAD.MOV.U32 R137, RZ, RZ, R162 ;  /* 0x000000ffff897224 */ /* 0x000fe400078e00a2 */
[----:B------:R-:W-:Y:S01]  /*4f80*/  LDSM.16.MT88.4 R160, [R248+0x1900] ;  /* 0x00190000f8a0783b */ /* 0x000fe20000004200 */
[C---:B--2---:R-:W-:Y:S08]  /*4f90*/  HMMA.16816.F32.BF16 R180, R4.reuse, R8, R124 ;  /* 0x0000000804b4723c */ /* 0x044ff0000004187c */
[C---:B------:R-:W-:Y:S01]  /*4fa0*/  HMMA.16816.F32.BF16 R120, R4.reuse, R10, R120 ;  /* 0x0000000a0478723c */ /* 0x040fe20000041878 */
[----:B------:R-:W2:Y:S07]  /*4fb0*/  LDSM.16.MT88.4 R8, [R249+0x7100] ;  /* 0x00710000f908783b */ /* 0x000eae0000004200 */
[C---:B--2---:R-:W-:Y:S08]  /*4fc0*/  HMMA.16816.F32.BF16 R116, R4.reuse, R8, R116 ;  /* 0x000000080474723c */ /* 0x044ff00000041874 */
[----:B------:R-:W-:Y:S11]  /*4fd0*/  HMMA.16816.F32.BF16 R8, R4, R10, R104 ;  /* 0x0000000a0408723c */ /* 0x000ff60000041868 */
[----:B------:R-:W-:Y:S05]  /*4fe0*/  @!UPT UIADD3 URZ, URZ, URZ, URZ ;  /* 0x0000003f3f3ff290 */ /* 0x000fea000fffe03f */
[----:B------:R-:W-:Y:S01]  /*4ff0*/  IMAD.MOV.U32 R131, RZ, RZ, R116 ;  /* 0x000000ffff837224 */ /* 0x000fe200078e0074 */
[----:B------:R-:W-:Y:S01]  /*5000*/  MOV R130, R117 ;  /* 0x0000007500827202 */ /* 0x000fe20000000f00 */
[----:B------:R-:W-:Y:S01]  /*5010*/  IMAD.MOV.U32 R129, RZ, RZ, R118 ;  /* 0x000000ffff817224 */ /* 0x000fe200078e0076 */
[----:B------:R-:W-:-:S03]  /*5020*/  MOV R128, R119 ;  /* 0x0000007700807202 */ /* 0x000fc60000000f00 */
[----:B------:R-:W-:Y:S02]  /*5030*/  IMAD.MOV.U32 R33, RZ, RZ, R130 ;  /* 0x000000ffff217224 */ /* 0x000fe400078e0082 */
[----:B------:R-:W-:Y:S01]  /*5040*/  IMAD.MOV.U32 R104, RZ, RZ, R8 ;  /* 0x000000ffff687224 */ /* 0x000fe200078e0008 */
[----:B------:R-:W-:Y:S01]  /*5050*/  MOV R29, R9 ;  /* 0x00000009001d7202 */ /* 0x000fe20000000f00 */
[----:B------:R-:W-:Y:S01]  /*5060*/  IMAD.MOV.U32 R30, RZ, RZ, R10 ;  /* 0x000000ffff1e7224 */ /* 0x000fe200078e000a */
[----:B------:R-:W-:Y:S01]  /*5070*/  MOV R31, R11 ;  /* 0x0000000b001f7202 */ /* 0x000fe20000000f00 */
[----:B-1----:R-:W-:Y:S01]  /*5080*/  IMAD.MOV.U32 R35, RZ, RZ, R128 ;  /* 0x000000ffff237224 */ /* 0x002fe200078e0080 */
[----:B------:R-:W1:Y:S01]  /*5090*/  LDSM.16.MT88.4 R8, [R252+0x7100] ;  /* 0x00710000fc08783b */ /* 0x000e620000004200 */
[----:B---3--:R-:W-:Y:S01]  /*50a0*/  F2FP.BF16.PACK_AB R128, R0, R3 ;  /* 0x000000030080723e */ /* 0x008fe200000010ff */
[C---:B-1----:R-:W-:Y:S02]  /*50b0*/  HMMA.16816.F32.BF16 R116, R4.reuse, R8, R56 ;  /* 0x000000080474723c */ /* 0x042fe40000041838 */
[----:B------:R-:W-:Y:S06]  /*50c0*/  LDSM.16.MT88.4 R56, [R252+0x3900] ;  /* 0x00390000fc38783b */ /* 0x000fec0000004200 */
[C---:B------:R-:W-:Y:S01]  /*50d0*/  HMMA.16816.F32.BF16 R184, R4.reuse, R10, R44 ;  /* 0x0000000a04b8723c */ /* 0x040fe2000004182c */
[----:B------:R-:W1:Y:S07]  /*50e0*/  LDSM.16.MT88.4 R8, [R251+0x7100] ;  /* 0x00710000fb08783b */ /* 0x000e6e0000004200 */
[C---:B-1----:R-:W-:Y:S07]  /*50f0*/  HMMA.16816.F32.BF16 R124, R4.reuse, R8, R36 ;  /* 0x00000008047c723c */ /* 0x042fee0000041824 */
[----:B------:R-:W-:Y:S01]  /*5100*/  FADD.FTZ R9, R16, R12 ;  /* 0x0000000c10097221 */ /* 0x000fe20000010000 */
[----:B------:R-:W-:Y:S01]  /*5110*/  HMMA.16816.F32.BF16 R20, R4, R10, R20 ;  /* 0x0000000a0414723c */ /* 0x000fe20000041814 */
[----:B------:R-:W1:Y:S01]  /*5120*/  MUFU.EX2 R5, R18 ;  /* 0x0000001200057308 */ /* 0x000e620000000800 */
[----:B------:R-:W-:-:S05]  /*5130*/  MOV R12, R139 ;  /* 0x0000008b000c7202 */ /* 0x000fca0000000f00 */
[----:B------:R-:W-:Y:S02]  /*5140*/  FADD.FTZ R7, R15, R13 ;  /* 0x0000000d0f077221 */ /* 0x000fe40000010000 */
[----:B------:R2:W3:Y:S01]  /*5150*/  MUFU.EX2 R6, R34 ;  /* 0x0000002200067308 */ /* 0x0004e20000000800 */
[----:B------:R-:W-:Y:S02]  /*5160*/  IMAD.MOV.U32 R13, RZ, RZ, R138 ;  /* 0x000000ffff0d7224 */ /* 0x000fe400078e008a */
[----:B------:R-:W-:Y:S01]  /*5170*/  FADD.FTZ R8, R14, R7 ;  /* 0x000000070e087221 */ /* 0x000fe20000010000 */
[----:B------:R-:W-:Y:S01]  /*5180*/  MOV R14, R137 ;  /* 0x00000089000e7202 */ /* 0x000fe20000000f00 */
[----:B------:R-:W-:Y:S02]  /*5190*/  FADD.FTZ R7, R3, R9 ;  /* 0x0000000903077221 */ /* 0x000fe40000010000 */
[----:B------:R-:W-:Y:S01]  /*51a0*/  IMAD.MOV.U32 R15, RZ, RZ, R136 ;  /* 0x000000ffff0f7224 */ /* 0x000fe200078e0088 */
[----:B------:R-:W4:Y:S01]  /*51b0*/  MUFU.EX2 R4, R19 ;  /* 0x0000001300047308 */ /* 0x000f220000000800 */
[----:B-1----:R-:W-:Y:S01]  /*51c0*/  FADD.FTZ R8, R5, R8 ;  /* 0x0000000805087221 */ /* 0x002fe20000010000 */
[----:B------:R-:W1:Y:S01]  /*51d0*/  LDSM.16.MT88.4 R136, [R251+0x1900] ;  /* 0x00190000fb88783b */ /* 0x000e620000004200 */
[----:B------:R-:W-:-:S05]  /*51e0*/  FADD.FTZ R7, R0, R7 ;  /* 0x0000000700077221 */ /* 0x000fca0000010000 */
[----:B------:R5:W-:Y:S01]  /*51f0*/  MUFU.EX2 R11, R28 ;  /* 0x0000001c000b7308 */ /* 0x000be20000000800 */
[----:B--2---:R-:W-:Y:S01]  /*5200*/  MOV R34, R129 ;  /* 0x0000008100227202 */ /* 0x004fe20000000f00 */
[----:B---3--:R-:W-:Y:S01]  /*5210*/  FADD.FTZ R0, R6, R7 ;  /* 0x0000000706007221 */ /* 0x008fe20000010000 */
[----:B------:R-:W-:Y:S01]  /*5220*/  F2FP.BF16.PACK_AB R130, R17, R6 ;  /* 0x000000061182723e */ /* 0x000fe200000010ff */
[----:B------:R-:W-:Y:S01]  /*5230*/  IMAD.MOV.U32 R7, RZ, RZ, R144 ;  /* 0x000000ffff077224 */ /* 0x000fe200078e0090 */
[----:B------:R-:W-:-:S03]  /*5240*/  MOV R6, R145 ;  /* 0x0000009100067202 */ /* 0x000fc60000000f00 */
[----:B------:R2:W3:Y:S01]  /*5250*/  MUFU.EX2 R10, R32 ;  /* 0x00000020000a7308 */ /* 0x0004e20000000800 */
[C---:B----4-:R-:W-:Y:S01]  /*5260*/  F2FP.BF16.PACK_AB R129, R4.reuse, R5 ;  /* 0x000000050481723e */ /* 0x050fe200000010ff */
[----:B------:R-:W-:Y:S01]  /*5270*/  FADD.FTZ R3, R4, R8 ;  /* 0x0000000804037221 */ /* 0x000fe20000010000 */
[----:B------:R-:W-:Y:S01]  /*5280*/  MOV R4, R147 ;  /* 0x0000009300047202 */ /* 0x000fe20000000f00 */
[----:B------:R-:W-:Y:S02]  /*5290*/  IMAD.MOV.U32 R5, RZ, RZ, R146 ;  /* 0x000000ffff057224 */ /* 0x000fe400078e0092 */
[----:B------:R-:W4:Y:S01]  /*52a0*/  LDSM.16.MT88.4 R144, [R252+0x1900] ;  /* 0x00190000fc90783b */ /* 0x000f220000004200 */
[----:B-----5:R-:W-:-:S03]  /*52b0*/  IMAD.MOV.U32 R28, RZ, RZ, R104 ;  /* 0x000000ffff1c7224 */ /* 0x020fc600078e0068 */
[----:B------:R-:W-:Y:S01]  /*52c0*/  LDSM.16.MT88.4 R104, [R248+0x7900] ;  /* 0x00790000f868783b */ /* 0x000fe20000004200 */
[----:B--2---:R-:W-:Y:S02]  /*52d0*/  MOV R32, R131 ;  /* 0x0000008300207202 */ /* 0x004fe40000000f00 */
[C---:B---3--:R-:W-:Y:S01]  /*52e0*/  F2FP.BF16.PACK_AB R131, R10.reuse, R11 ;  /* 0x0000000b0a83723e */ /* 0x048fe200000010ff */
[----:B------:R-:W-:Y:S02]  /*52f0*/  FADD.FTZ R11, R11, R3 ;  /* 0x000000030b0b7221 */ /* 0x000fe40000010000 */
[----:B------:R-:W-:Y:S02]  /*5300*/  FADD.FTZ R3, R17, R0 ;  /* 0x0000000011037221 */ /* 0x000fe40000010000 */
[----:B------:R-:W-:Y:S02]  /*5310*/  FADD.FTZ R0, R10, R11 ;  /* 0x0000000b0a007221 */ /* 0x000fe40000010000 */
[C---:B------:R-:W-:Y:S03]  /*5320*/  HMMA.16816.F32.BF16 R156, R128.reuse, R152, R156 ;  /* 0x00000098809c723c */ /* 0x040fe6000004189c */
[----:B------:R-:W-:Y:S04]  /*5330*/  STL [R1+0x84], R0 ;  /* 0x0000840001007387 */ /* 0x000fe80000100800 */
[----:B------:R-:W-:Y:S01]  /*5340*/  STL [R1+0x64], R3 ;  /* 0x0000640301007387 */ /* 0x000fe20000100800 */
[C---:B------:R-:W-:Y:S03]  /*5350*/  HMMA.16816.F32.BF16 R152, R128.reuse, R154, R40 ;  /* 0x0000009a8098723c */ /* 0x040fe60000041828 */
[----:B------:R-:W2:Y:S05]  /*5360*/  LDSM.16.MT88.4 R40, [R248+0x3900] ;  /* 0x00390000f828783b */ /* 0x000eaa0000004200 */
[C---:B-1----:R-:W-:Y:S08]  /*5370*/  HMMA.16816.F32.BF16 R140, R128.reuse, R136, R140 ;  /* 0x00000088808c723c */ /* 0x042ff0000004188c */
[C---:B----4-:R-:W-:Y:S08]  /*5380*/  HMMA.16816.F32.BF16 R148, R128.reuse, R144, R148 ;  /* 0x000000908094723c */ /* 0x050ff00000041894 */
[C---:B------:R-:W-:Y:S01]  /*5390*/  HMMA.16816.F32.BF16 R144, R128.reuse, R146, R48 ;  /* 0x000000928090723c */ /* 0x040fe20000041830 */
[----:B------:R-:W1:Y:S07]  /*53a0*/  LDSM.16.MT88.4 R48, [R249+0x3900] ;  /* 0x00390000f930783b */ /* 0x000e6e0000004200 */
[C---:B------:R-:W-:Y:S08]  /*53b0*/  HMMA.16816.F32.BF16 R136, R128.reuse, R138, R52 ;  /* 0x0000008a8088723c */ /* 0x040ff00000041834 */
[C---:B------:R-:W-:Y:S08]  /*53c0*/  HMMA.16816.F32.BF16 R52, R128.reuse, R56, R76 ;  /* 0x000000388034723c */ /* 0x040ff0000004184c */
[C---:B--2---:R-:W-:Y:S08]  /*53d0*/  HMMA.16816.F32.BF16 R36, R128.reuse, R40, R60 ;  /* 0x000000288024723c */ /* 0x044ff0000004183c */
[C---:B------:R-:W-:Y:S01]  /*53e0*/  HMMA.16816.F32.BF16 R40, R128.reuse, R42, R64 ;  /* 0x0000002a8028723c */ /* 0x040fe20000041840 */
[----:B------:R-:W2:Y:S07]  /*53f0*/  LDSM.16.MT88.4 R64, [R251+0x3900] ;  /* 0x00390000fb40783b */ /* 0x000eae0000004200 */
[C---:B------:R-:W-:Y:S01]  /*5400*/  HMMA.16816.F32.BF16 R56, R128.reuse, R58, R80 ;  /* 0x0000003a8038723c */ /* 0x040fe20000041850 */
[----:B------:R-:W3:Y:S07]  /*5410*/  LDSM.16.MT88.4 R80, [R249+0x5900] ;  /* 0x00590000f950783b */ /* 0x000eee0000004200 */
[C---:B-1----:R-:W-:Y:S08]  /*5420*/  HMMA.16816.F32.BF16 R44, R128.reuse, R48, R68 ;  /* 0x00000030802c723c */ /* 0x042ff00000041844 */
[C---:B------:R-:W-:Y:S01]  /*5430*/  HMMA.16816.F32.BF16 R48, R128.reuse, R50, R72 ;  /* 0x000000328030723c */ /* 0x040fe20000041848 */
[----:B------:R-:W1:Y:S07]  /*5440*/  LDSM.16.MT88.4 R72, [R248+0x5900] ;  /* 0x00590000f848783b */ /* 0x000e6e0000004200 */
[C---:B------:R-:W-:Y:S08]  /*5450*/  HMMA.16816.F32.BF16 R164, R128.reuse, R160, R164 ;  /* 0x000000a080a4723c */ /* 0x040ff000000418a4 */
[C---:B------:R-:W-:Y:S08]  /*5460*/  HMMA.16816.F32.BF16 R160, R128.reuse, R162, R24 ;  /* 0x000000a280a0723c */ /* 0x040ff00000041818 */
[C---:B--2---:R-:W-:Y:S01]  /*5470*/  HMMA.16816.F32.BF16 R60, R128.reuse, R64, R88 ;  /* 0x00000040803c723c */ /* 0x044fe20000041858 */
[----:B------:R-:W2:Y:S07]  /*5480*/  LDSM.16.MT88.4 R88, [R252+0x5900] ;  /* 0x00590000fc58783b */ /* 0x000eae0000004200 */
[C---:B---3--:R-:W-:Y:S08]  /*5490*/  HMMA.16816.F32.BF16 R76, R128.reuse, R80, R108 ;  /* 0x00000050804c723c */ /* 0x048ff0000004186c */
[C---:B------:R-:W-:Y:S01]  /*54a0*/  HMMA.16816.F32.BF16 R80, R128.reuse, R82, R112 ;  /* 0x000000528050723c */ /* 0x040fe20000041870 */
[----:B------:R-:W-:Y:S07]  /*54b0*/  LDSM.16.MT88.4 R112, [R249+0x7900] ;  /* 0x00790000f970783b */ /* 0x000fee0000004200 */
[C---:B-1----:R-:W-:Y:S01]  /*54c0*/  HMMA.16816.F32.BF16 R68, R128.reuse, R72, R96 ;  /* 0x000000488044723c */ /* 0x042fe20000041860 */
        /* <DEDUP_REMOVED lines=8> */
[C---:B------:R-:W-:Y:S08]  /*5550*/  HMMA.16816.F32.BF16 R64, R128.reuse, R66, R92 ;  /* 0x000000428040723c */ /* 0x040ff0000004185c */
[C---:B-1----:R-:W-:Y:S08]  /*5560*/  HMMA.16816.F32.BF16 R92, R128.reuse, R96, R12 ;  /* 0x00000060805c723c */ /* 0x042ff0000004180c */
[C---:B------:R-:W-:Y:S08]  /*5570*/  HMMA.16816.F32.BF16 R108, R128.reuse, R112, R32 ;  /* 0x00000070806c723c */ /* 0x040ff00000041820 */
[C---:B------:R-:W-:Y:S08]  /*5580*/  HMMA.16816.F32.BF16 R96, R128.reuse, R98, R188 ;  /* 0x000000628060723c */ /* 0x040ff000000418bc */
[C---:B--2---:R-:W-:Y:S08]  /*5590*/  HMMA.16816.F32.BF16 R116, R128.reuse, R120, R116 ;  /* 0x000000788074723c */ /* 0x044ff00000041874 */
[C---:B------:R-:W-:Y:S08]  /*55a0*/  HMMA.16816.F32.BF16 R112, R128.reuse, R114, R28 ;  /* 0x000000728070723c */ /* 0x040ff0000004181c */
[C---:B------:R-:W-:Y:S08]  /*55b0*/  HMMA.16816.F32.BF16 R120, R128.reuse, R122, R184 ;  /* 0x0000007a8078723c */ /* 0x040ff000000418b8 */
[C---:B---3--:R-:W-:Y:S08]  /*55c0*/  HMMA.16816.F32.BF16 R124, R128.reuse, R4, R124 ;  /* 0x00000004807c723c */ /* 0x048ff0000004187c */
[----:B------:R-:W-:Y:S01]  /*55d0*/  HMMA.16816.F32.BF16 R128, R128, R6, R20 ;  /* 0x000000068080723c */ /* 0x000fe20000041814 */
[----:B------:R-:W-:Y:S07]  /*55e0*/  @P0 BRA `(.L_x_2) ;  /* 0x00003d9000000947 */ /* 0x000fee0003800000 */
[----:B------:R-:W-:Y:S01]  /*55f0*/  SHF.R.S32.HI R3, RZ, 0x1f, R133 ;  /* 0x0000001fff037819 */ /* 0x000fe20000011485 */
[----:B------:R-:W-:Y:S01]  /*5600*/  UIADD3 UR8, UR8, -0x2, URZ ;  /* 0xfffffffe08087890 */ /* 0x000fe2000fffe03f */
[----:B------:R-:W-:-:S02]  /*5610*/  SHF.R.S32.HI R0, RZ, 0x1f, R134 ;  /* 0x0000001fff007819 */ /* 0x000fc40000011486 */
[----:B------:R-:W-:Y:S02]  /*5620*/  SHF.R.S32.HI R4, RZ, 0x1f, R177 ;  /* 0x0000001fff047819 */ /* 0x000fe400000114b1 */
[----:B------:R-:W-:Y:S01]  /*5630*/  LEA.HI R3, R3, R133, RZ, 0x3 ;  /* 0x0000008503037211 */ /* 0x000fe200078f18ff */
[----:B------:R-:W-:Y:S01]  /*5640*/  IMAD.MOV.U32 R133, RZ, RZ, R132 ;  /* 0x000000ffff857224 */ /* 0x000fe200078e0084 */
[----:B------:R-:W-:Y:S01]  /*5650*/  LEA.HI R0, R0, R134, RZ, 0x3 ;  /* 0x0000008600007211 */ /* 0x000fe200078f18ff */
[----:B------:R-:W-:Y:S01]  /*5660*/  IMAD.MOV.U32 R134, RZ, RZ, R2 ;  /* 0x000000ffff867224 */ /* 0x000fe200078e0002 */
[----:B------:R-:W-:Y:S02]  /*5670*/  LEA.HI R4, R4, R177, RZ, 0x3 ;  /* 0x000000b104047211 */ /* 0x000fe400078f18ff */
[----:B------:R-:W-:Y:S02]  /*5680*/  LOP3.LUT R2, R3, 0xfffffff8, RZ, 0xc0, !PT ;  /* 0xfffffff803027812 */ /* 0x000fe400078ec0ff */
[----:B------:R-:W-:-:S02]  /*5690*/  LOP3.LUT R0, R0, 0xfffffff8, RZ, 0xc0, !PT ;  /* 0xfffffff800007812 */ /* 0x000fc400078ec0ff */
[----:B------:R-:W-:Y:S02]  /*56a0*/  LOP3.LUT R3, R4, 0xfffffff8, RZ, 0xc0, !PT ;  /* 0xfffffff804037812 */ /* 0x000fe400078ec0ff */
[----:B------:R-:W-:Y:S02]  /*56b0*/  SHF.R.S32.HI R4, RZ, 0x1f, R0 ;  /* 0x0000001fff047819 */ /* 0x000fe40000011400 */
[----:B------:R-:W-:Y:S02]  /*56c0*/  SHF.R.S32.HI R5, RZ, 0x1f, R2 ;  /* 0x0000001fff057819 */ /* 0x000fe40000011402 */
[----:B------:R-:W-:Y:S02]  /*56d0*/  SHF.R.S32.HI R6, RZ, 0x1f, R3 ;  /* 0x0000001fff067819 */ /* 0x000fe40000011403 */
[C---:B------:R-:W-:Y:S01]  /*56e0*/  SHF.L.U64.HI R4, R0.reuse, 0x1, R4 ;  /* 0x0000000100047819 */ /* 0x040fe20000010204 */
[----:B------:R-:W-:Y:S01]  /*56f0*/  IMAD.SHL.U32 R0, R0, 0x2, RZ ;  /* 0x0000000200007824 */ /* 0x000fe200078e00ff */
[----:B------:R-:W-:-:S03]  /*5700*/  LEA R8, P0, R179, RZ, 0x1 ;  /* 0x000000ffb3087211 */ /* 0x000fc600078008ff */
[----:B------:R1:W-:Y:S01]  /*5710*/  STL [R1+0x68], R4 ;  /* 0x0000680401007387 */ /* 0x0003e20000100800 */
[----:B------:R-:W-:-:S03]  /*5720*/  LEA.HI.X.SX32 R9, R179, RZ, 0x1, P0 ;  /* 0x000000ffb3097211 */ /* 0x000fc600000f0eff */
[----:B------:R2:W-:Y:S01]  /*5730*/  STL [R1+0x6c], R0 ;  /* 0x00006c0001007387 */ /* 0x0005e20000100800 */
[----:B-1----:R-:W-:Y:S02]  /*5740*/  SEL R4, RZ, 0x10, P5 ;  /* 0x00000010ff047807 */ /* 0x002fe40002800000 */
[----:B--2---:R-:W-:-:S03]  /*5750*/  SHF.L.U64.HI R0, R2, 0x1, R5 ;  /* 0x0000000102007819 */ /* 0x004fc60000010205 */
[----:B------:R-:W-:Y:S01]  /*5760*/  STL [R1+0xa8], R4 ;  /* 0x0000a80401007387 */ /* 0x000fe20000100800 */
[----:B------:R-:W-:Y:S01]  /*5770*/  ISETP.NE.U32.AND P0, PT, R4, RZ, PT ;  /* 0x000000ff0400720c */ /* 0x000fe20003f05070 */
[----:B------:R-:W-:Y:S02]  /*5780*/  IMAD.SHL.U32 R5, R2, 0x2, RZ ;  /* 0x0000000202057824 */ /* 0x000fe400078e00ff */
[----:B------:R1:W-:Y:S01]  /*5790*/  STL [R1+0x70], R0 ;  /* 0x0000700001007387 */ /* 0x0003e20000100800 */
[----:B------:R-:W-:-:S03]  /*57a0*/  IMAD.SHL.U32 R2, R3, 0x2, RZ ;  /* 0x0000000203027824 */ /* 0x000fc600078e00ff */
[----:B------:R-:W-:Y:S04]  /*57b0*/  STL.64 [R1+0x58], R8 ;  /* 0x0000580801007387 */ /* 0x000fe80000100a00 */
[----:B------:R2:W-:Y:S01]  /*57c0*/  STL [R1+0x74], R5 ;  /* 0x0000740501007387 */ /* 0x0005e20000100800 */
[----:B-1----:R-:W-:Y:S02]  /*57d0*/  IADD3 R0, -R4, 0x10, RZ ;  /* 0x0000001004007810 */ /* 0x002fe40007ffe1ff */
[----:B------:R-:W-:Y:S02]  /*57e0*/  SHF.L.U64.HI R4, R3, 0x1, R6 ;  /* 0x0000000103047819 */ /* 0x000fe40000010206 */
[----:B------:R-:W-:Y:S02]  /*57f0*/  LOP3.LUT R0, R0, 0xf, RZ, 0xc0, !PT ;  /* 0x0000000f00007812 */ /* 0x000fe400078ec0ff */
[----:B------:R-:W-:Y:S01]  /*5800*/  SEL R6, RZ, 0x10, P4 ;  /* 0x00000010ff067807 */ /* 0x000fe20002000000 */
[----:B------:R1:W-:Y:S01]  /*5810*/  STL [R1+0x78], R4 ;  /* 0x0000780401007387 */ /* 0x0003e20000100800 */
[----:B--2---:R-:W-:-:S02]  /*5820*/  SEL R5, RZ, 0x10, P3 ;  /* 0x00000010ff057807 */ /* 0x004fc40001800000 */
[----:B------:R-:W-:Y:S01]  /*5830*/  ISETP.NE.U32.AND P0, PT, R6, RZ, PT ;  /* 0x000000ff0600720c */ /* 0x000fe20003f05070 */
[----:B------:R2:W-:Y:S01]  /*5840*/  STL [R1+0x7c], R2 ;  /* 0x00007c0201007387 */ /* 0x0005e20000100800 */
[----:B------:R-:W-:-:S03]  /*5850*/  ISETP.NE.U32.AND P1, PT, R5, RZ, PT ;  /* 0x000000ff0500720c */ /* 0x000fc60003f25070 */
[----:B------:R3:W-:Y:S04]  /*5860*/  STL [R1+0x98], R0 ;  /* 0x0000980001007387 */ /* 0x0007e80000100800 */
[----:B------:R-:W-:Y:S04]  /*5870*/  STL [R1+0xa4], R6 ;  /* 0x0000a40601007387 */ /* 0x000fe80000100800 */
[----:B------:R-:W-:Y:S01]  /*5880*/  STL [R1+0xa0], R5 ;  /* 0x0000a00501007387 */ /* 0x000fe20000100800 */
[----:B-1----:R-:W-:Y:S02]  /*5890*/  SEL R4, RZ, 0x10, P6 ;  /* 0x00000010ff047807 */ /* 0x002fe40003000000 */
[----:B--2---:R-:W-:-:S03]  /*58a0*/  IADD3 R2, -R5, 0x10, RZ ;  /* 0x0000001005027810 */ /* 0x004fc60007ffe1ff */
[----:B------:R-:W-:Y:S01]  /*58b0*/  STL [R1+0x9c], R4 ;  /* 0x00009c0401007387 */ /* 0x000fe20000100800 */
[----:B------:R-:W-:Y:S02]  /*58c0*/  IADD3 R3, -R4, 0x10, RZ ;  /* 0x0000001004037810 */ /* 0x000fe40007ffe1ff */
[----:B---3--:R-:W-:Y:S02]  /*58d0*/  IADD3 R0, -R6, 0x10, RZ ;  /* 0x0000001006007810 */ /* 0x008fe40007ffe1ff */
[----:B------:R-:W-:Y:S02]  /*58e0*/  LOP3.LUT R7, R2, 0xf, RZ, 0xc0, !PT ;  /* 0x0000000f02077812 */ /* 0x000fe400078ec0ff */
[----:B------:R-:W-:Y:S02]  /*58f0*/  LOP3.LUT R0, R0, 0xf, RZ, 0xc0, !PT ;  /* 0x0000000f00007812 */ /* 0x000fe400078ec0ff */
[----:B------:R-:W-:Y:S02]  /*5900*/  LOP3.LUT R2, R3, 0xf, RZ, 0xc0, !PT ;  /* 0x0000000f03027812 */ /* 0x000fe400078ec0ff */
[----:B------:R-:W-:Y:S01]  /*5910*/  ISETP.NE.U32.AND P0, PT, R4, RZ, PT ;  /* 0x000000ff0400720c */ /* 0x000fe20003f05070 */
[----:B------:R1:W-:Y:S04]  /*5920*/  STL [R1+0x94], R0 ;  /* 0x0000940001007387 */ /* 0x0003e80000100800 */
[----:B------:R2:W-:Y:S04]  /*5930*/  STL [R1+0x90], R7 ;  /* 0x0000900701007387 */ /* 0x0005e80000100800 */
[----:B------:R2:W-:Y:S01]  /*5940*/  STL [R1+0x8c], R2 ;  /* 0x00008c0201007387 */ /* 0x0005e20000100800 */
[----:B-1----:R-:W-:-:S05]  /*5950*/  IMAD.SHL.U32 R0, R178, 0x2, RZ ;  /* 0x00000002b2007824 */ /* 0x002fca00078e00ff */
[----:B------:R2:W-:Y:S01]  /*5960*/  STL [R1+0x44], R0 ;  /* 0x0000440001007387 */ /* 0x0005e20000100800 */
[----:B------:R-:W-:Y:S05]  /*5970*/  BRA `(.L_x_3) ;  /* 0x0000045000007947 */ /* 0x000fea0003800000 */
.L_x_5:
[----:B------:R-:W2:Y:S01]  /*5980*/  LDL R12, [R1+0x88] ;  /* 0x00008800010c7983 */ /* 0x000ea20000100800 */
[----:B------:R-:W-:Y:S01]  /*5990*/  IMAD.MOV.U32 R2, RZ, RZ, c[0x0][0x2b8] ;  /* 0x0000ae00ff027624 */ /* 0x000fe200078e00ff */
[----:B------:R-:W-:Y:S01]  /*59a0*/  ULEA UR4, UR8, UR11, 0x6 ;  /* 0x0000000b08047291 */ /* 0x000fe2000f8e303f */
[----:B------:R-:W-:Y:S01]  /*59b0*/  IMAD.MOV.U32 R8, RZ, RZ, RZ ;  /* 0x000000ffff087224 */ /* 0x000fe200078e00ff */
[----:B------:R-:W3:Y:S02]  /*59c0*/  LDL.64 R30, [R1+0x58] ;  /* 0x00005800011e7983 */ /* 0x000ee40000100a00 */
[----:B------:R-:W-:Y:S02]  /*59d0*/  ISETP.NE.AND P1, PT, R2, 0x1, PT ;  /* 0x000000010200780c */ /* 0x000fe40003f25270 */
[----:B------:R-:W4:Y:S01]  /*59e0*/  LDL R29, [R1+0x6c] ;  /* 0x00006c00011d7983 */ /* 0x000f220000100800 */
[----:B------:R-:W-:Y:S03]  /*59f0*/  IMAD.U32 R2, RZ, RZ, UR4 ;  /* 0x00000004ff027e24 */ /* 0x000fe6000f8e00ff */
[----:B------:R-:W5:Y:S04]  /*5a00*/  LDL R28, [R1+0x68] ;  /* 0x00006800011c7983 */ /* 0x000f680000100800 */
[----:B------:R-:W3:Y:S04]  /*5a10*/  LDL R27, [R1+0x74] ;  /* 0x00007400011b7983 */ /* 0x000ee80000100800 */
[----:B------:R-:W3:Y:S04]  /*5a20*/  LDL R26, [R1+0x70] ;  /* 0x00007000011a7983 */ /* 0x000ee80000100800 */
[----:B------:R-:W3:Y:S04]  /*5a30*/  LDL R25, [R1+0x7c] ;  /* 0x00007c0001197983 */ /* 0x000ee80000100800 */
[----:B------:R-:W3:Y:S01]  /*5a40*/  LDL R24, [R1+0x78] ;  /* 0x0000780001187983 */ /* 0x000ee20000100800 */
[----:B--2---:R-:W-:Y:S05]  /*5a50*/  IADD3 R2, R2, -0x40, R12 ;  /* 0xffffffc002027810 */ /* 0x004fea0007ffe00c */
[----:B------:R-:W-:Y:S04]  /*5a60*/  @P1 IMAD.HI.U32 R5, R2, c[0x0][0x2bc], RZ ;  /* 0x0000af0002051a27 */ /* 0x000fe800078e00ff */
[----:B------:R-:W-:Y:S01]  /*5a70*/  IMAD.MOV.U32 R0, RZ, RZ, R2 ;  /* 0x000000ffff007224 */ /* 0x000fe200078e0002 */
[----:B------:R-:W-:Y:S04]  /*5a80*/  @P1 SHF.R.U32.HI R0, RZ, c[0x0][0x2c0], R5 ;  /* 0x0000b000ff001a19 */ /* 0x000fe80000011605 */
[C---:B------:R-:W-:Y:S04]  /*5a90*/  @!P2 IADD3 R5, P0, R0.reuse, UR12, RZ ;  /* 0x0000000c0005ac10 */ /* 0x040fe8000ff1e0ff */
[----:B------:R-:W-:Y:S01]  /*5aa0*/  @!P2 LEA.HI.X.SX32 R7, R0, UR6, 0x1, P0 ;  /* 0x000000060007ac11 */ /* 0x000fe200080f0eff */
[----:B------:R-:W-:Y:S01]  /*5ab0*/  IMAD.MOV R0, RZ, RZ, -R0 ;  /* 0x000000ffff007224 */ /* 0x000fe200078e0a00 */
[C---:B------:R-:W-:Y:S03]  /*5ac0*/  @!P2 LEA R6, P0, R5.reuse, c[0x0][0x2a0], 0x2 ;  /* 0x0000a8000506aa11 */ /* 0x040fe600078010ff */
[----:B------:R-:W-:Y:S01]  /*5ad0*/  IMAD R9, R0, c[0x0][0x2b8], R2 ;  /* 0x0000ae0000097a24 */ /* 0x000fe200078e0202 */
[----:B------:R-:W-:Y:S04]  /*5ae0*/  @!P2 LEA.HI.X R7, R5, c[0x0][0x2a4], R7, 0x2, P0 ;  /* 0x0000a9000507aa11 */ /* 0x000fe800000f1407 */
[----:B------:R-:W-:Y:S01]  /*5af0*/  STL [R1+0x60], R9 ;  /* 0x0000600901007387 */ /* 0x000fe20000100800 */
[----:B------:R-:W-:Y:S03]  /*5b00*/  SHF.R.S32.HI R0, RZ, 0x1f, R9 ;  /* 0x0000001fff007819 */ /* 0x000fe60000011409 */
[----:B------:R1:W2:Y:S02]  /*5b10*/  @!P2 LDG.E R8, [R6.64] ;  /* 0x0000000e0608a981 */ /* 0x0002a4000c1e1900 */
[----:B------:R-:W-:Y:S04]  /*5b20*/  IMAD R0, R0, c[0x0][0x1e0], RZ ;  /* 0x0000780000007a24 */ /* 0x000fe800078e02ff */
[C---:B------:R-:W-:Y:S02]  /*5b30*/  IMAD R0, R9.reuse, c[0x0][0x1e4], R0 ;  /* 0x0000790009007a24 */ /* 0x040fe400078e0200 */
[----:B-1----:R-:W-:Y:S04]  /*5b40*/  IMAD.WIDE.U32 R6, R9, c[0x0][0x1e0], RZ ;  /* 0x0000780009067a25 */ /* 0x002fe800078e00ff */
[----:B------:R-:W-:Y:S01]  /*5b50*/  IMAD.IADD R7, R7, 0x1, R0 ;  /* 0x0000000107077824 */ /* 0x000fe200078e0200 */
[----:B--2---:R-:W-:Y:S01]  /*5b60*/  STL [R1+0x54], R8 ;  /* 0x0000540801007387 */ /* 0x004fe20000100800 */
[----:B------:R-:W-:Y:S02]  /*5b70*/  SHF.R.S32.HI R5, RZ, 0x1f, R8 ;  /* 0x0000001fff057819 */ /* 0x000fe40000011408 */
[----:B------:R-:W-:Y:S04]  /*5b80*/  IMAD.WIDE.U32 R6, R8, c[0x0][0x1f0], R6 ;  /* 0x00007c0008067a25 */ /* 0x000fe800078e0006 */
[----:B------:R-:W-:Y:S01]  /*5b90*/  IMAD R5, R5, c[0x0][0x1f0], RZ ;  /* 0x00007c0005057a24 */ /* 0x000fe200078e02ff */
[----:B------:R-:W-:Y:S03]  /*5ba0*/  IADD3 R0, P0, R6, UR18, RZ ;  /* 0x0000001206007c10 */ /* 0x000fe6000ff1e0ff */
[----:B------:R-:W-:Y:S05]  /*5bb0*/  IMAD R5, R8, c[0x0][0x1f4], R5 ;  /* 0x00007d0008057a24 */ /* 0x000fea00078e0205 */
[----:B------:R-:W-:Y:S02]  /*5bc0*/  IADD3.X R5, R7, UR16, R5, P0, !PT ;  /* 0x0000001007057c10 */ /* 0x000fe400087fe405 */
[C---:B------:R-:W-:Y:S04]  /*5bd0*/  LEA R12, P0, R0.reuse, c[0x0][0x1c8], 0x1 ;  /* 0x00007200000c7a11 */ /* 0x040fe800078008ff */
[----:B------:R-:W-:Y:S02]  /*5be0*/  LEA.HI.X R5, R0, c[0x0][0x1cc], R5, 0x1, P0 ;  /* 0x0000730000057a11 */ /* 0x000fe400000f0c05 */
[----:B------:R-:W3:Y:S04]  /*5bf0*/  SHFL.IDX PT, R0, R12, RZ, 0x181f ;  /* 0x00181fff0c007589 */ /* 0x000ee800000e0000 */
[----:B------:R-:W1:Y:S01]  /*5c00*/  SHFL.IDX PT, R2, R5, RZ, 0x181f ;  /* 0x00181fff05027589 */ /* 0x000e6200000e0000 */
[----:B---3--:R-:W-:Y:S05]  /*5c10*/  IADD3 R8, P0, R30, R0, RZ ;  /* 0x000000001e087210 */ /* 0x008fea0007f1e0ff */
[C---:B-1----:R-:W-:Y:S01]  /*5c20*/  IMAD.X R9, R31.reuse, 0x1, R2, P0 ;  /* 0x000000011f097824 */ /* 0x042fe200000e0602 */
[----:B----4-:R-:W-:Y:S04]  /*5c30*/  IADD3 R6, P0, R0, R29, RZ ;  /* 0x0000001d00067210 */ /* 0x010fe80007f1e0ff */
[----:B------:R-:W-:Y:S01]  /*5c40*/  @!PT LDS RZ, [RZ] ;  /* 0x00000000fffff984 */ /* 0x000fe20000000800 */
[----:B------:R1:W-:Y:S01]  /*5c50*/  LDGSTS.E.BYPASS.LTC128B.128 [R132+0x10100], [R8.64], !P5 ;  /* 0x1010000008847fae */ /* 0x0003e2000e901d4e */
[----:B-----5:R-:W-:Y:S05]  /*5c60*/  IADD3.X R7, R2, R28, RZ, P0, !PT ;  /* 0x0000001c02077210 */ /* 0x020fea00007fe4ff */
[----:B------:R2:W-:Y:S02]  /*5c70*/  LDGSTS.E.BYPASS.LTC128B.128 [R132+0x12100], [R6.64], !P4 ;  /* 0x1210000006847fae */ /* 0x0005e4000e101d4e */
[----:B--2---:R-:W-:Y:S05]  /*5c80*/  IADD3 R6, P0, R0, R27, RZ ;  /* 0x0000001b00067210 */ /* 0x004fea0007f1e0ff */
[----:B------:R-:W-:Y:S01]  /*5c90*/  IMAD.X R7, R2, 0x1, R26, P0 ;  /* 0x0000000102077824 */ /* 0x000fe200000e061a */
[----:B------:R-:W-:Y:S02]  /*5ca0*/  IADD3 R10, P0, R0, R25, RZ ;  /* 0x00000019000a7210 */ /* 0x000fe40007f1e0ff */
[----:B------:R-:W2:Y:S03]  /*5cb0*/  SHFL.IDX PT, R0, R12, 0x1, 0x181f ;  /* 0x00381f000c007f89 */ /* 0x000ea600000e0000 */
[----:B------:R-:W-:Y:S01]  /*5cc0*/  IMAD.X R11, R2, 0x1, R24, P0 ;  /* 0x00000001020b7824 */ /* 0x000fe200000e0618 */
[----:B------:R2:W-:Y:S04]  /*5cd0*/  LDGSTS.E.BYPASS.LTC128B.128 [R132+0x14100], [R6.64], !P3 ;  /* 0x1410000006847fae */ /* 0x0005e8000d901d4e */
[----:B------:R-:W3:Y:S04]  /*5ce0*/  SHFL.IDX PT, R2, R5, 0x1, 0x181f ;  /* 0x00381f0005027f89 */ /* 0x000ee800000e0000 */
[----:B------:R4:W-:Y:S01]  /*5cf0*/  LDGSTS.E.BYPASS.LTC128B.128 [R132+0x16100], [R10.64], !P6 ;  /* 0x161000000a847fae */ /* 0x0009e2000f101d4e */
[----:B--2---:R-:W-:Y:S05]  /*5d00*/  IADD3 R6, P0, R30, R0, RZ ;  /* 0x000000001e067210 */ /* 0x004fea0007f1e0ff */
[----:B---3--:R-:W-:Y:S05]  /*5d10*/  IMAD.X R7, R31, 0x1, R2, P0 ;  /* 0x000000011f077824 */ /* 0x008fea00000e0602 */
[----:B------:R2:W-:Y:S02]  /*5d20*/  LDGSTS.E.BYPASS.LTC128B.128 [R132+0x11100], [R6.64], !P5 ;  /* 0x1110000006847fae */ /* 0x0005e4000e901d4e */
[----:B--2---:R-:W-:Y:S04]  /*5d30*/  IADD3 R6, P0, R0, R29, RZ ;  /* 0x0000001d00067210 */ /* 0x004fe80007f1e0ff */
[----:B------:R-:W-:Y:S02]  /*5d40*/  IADD3.X R7, R2, R28, RZ, P0, !PT ;  /* 0x0000001c02077210 */ /* 0x000fe400007fe4ff */
[----:B-1----:R-:W-:Y:S03]  /*5d50*/  IADD3 R8, P0, R0, R27, RZ ;  /* 0x0000001b00087210 */ /* 0x002fe60007f1e0ff */
[----:B------:R1:W-:Y:S02]  /*5d60*/  LDGSTS.E.BYPASS.LTC128B.128 [R132+0x13100], [R6.64], !P4 ;  /* 0x1310000006847fae */ /* 0x0003e4000e101d4e */
[----:B------:R-:W-:Y:S05]  /*5d70*/  IMAD.X R9, R2, 0x1, R26, P0 ;  /* 0x0000000102097824 */ /* 0x000fea00000e061a */
[----:B------:R4:W-:Y:S01]  /*5d80*/  LDGSTS.E.BYPASS.LTC128B.128 [R132+0x15100], [R8.64], !P3 ;  /* 0x1510000008847fae */ /* 0x0009e2000d901d4e */
[----:B-1----:R-:W-:Y:S05]  /*5d90*/  IADD3 R6, P0, R0, R25, RZ ;  /* 0x0000001900067210 */ /* 0x002fea0007f1e0ff */
[----:B------:R-:W-:Y:S05]  /*5da0*/  IMAD.X R7, R2, 0x1, R24, P0 ;  /* 0x0000000102077824 */ /* 0x000fea00000e0618 */
[----:B------:R4:W-:Y:S01]  /*5db0*/  LDGSTS.E.BYPASS.LTC128B.128 [R132+0x17100], [R6.64], !P6 ;  /* 0x1710000006847fae */ /* 0x0009e2000f101d4e */
[----:B------:R-:W-:-:S05]  /*5dc0*/  BRA `(.L_x_4) ;  /* 0x000015e000007947 */ /* 0x000fca0003800000 */
.L_x_3:
[----:B------:R-:W3:Y:S01]  /*5dd0*/  LDL R4, [R1+0x60] ;  /* 0x0000600001047983 */ /* 0x000ee20000100800 */
[----:B------:R-:W-:Y:S04]  /*5de0*/  DEPBAR.LE SB0, 0x0 ;  /* 0x000080000000791a */ /* 0x000fe80000000000 */
[----:B------:R-:W4:Y:S01]  /*5df0*/  LDL R17, [R1+0x54] ;  /* 0x0000540001117983 */ /* 0x000f220000100800 */
[----:B------:R-:W-:Y:S04]  /*5e00*/  UISETP.GE.AND UP0, UPT, UR8, 0x1, UPT ;  /* 0x000000010800788c */ /* 0x000fe8000bf06270 */
[----:B------:R-:W5:Y:S05]  /*5e10*/  LDL.64 R14, [R1+0x58] ;  /* 0x00005800010e7983 */ /* 0x000f6a0000100a00 */
[----:B------:R-:W5:Y:S05]  /*5e20*/  LDL R16, [R1+0x98] ;  /* 0x0000980001107983 */ /* 0x000f6a0000100800 */
[----:B--2---:R-:W2:Y:S05]  /*5e30*/  LDL R13, [R1+0x94] ;  /* 0x00009400010d7983 */ /* 0x004eaa0000100800 */
[----:B------:R-:W2:Y:S05]  /*5e40*/  LDL R6, [R1+0x6c] ;  /* 0x00006c0001067983 */ /* 0x000eaa0000100800 */
        /* <DEDUP_REMOVED lines=12> */
[----:B------:R-:W-:Y:S06]  /*5f10*/  BAR.SYNC.DEFER_BLOCKING 0x0 ;  /* 0x0000000000007b1d */ /* 0x000fec0000010000 */
[----:B------:R-:W-:Y:S05]  /*5f20*/  LDSM.16.M88.4 R24, [R135+0x11100] ;  /* 0x011100008718783b */ /* 0x000fea0000000200 */
[----:B------:R-:W-:Y:S01]  /*5f30*/  LDSM.16.M88.4 R32, [R135+0x11900] ;  /* 0x011900008720783b */ /* 0x000fe20000000200 */
[----:B---3--:R-:W-:Y:S01]  /*5f40*/  SHF.R.S32.HI R0, RZ, 0x1f, R4 ;  /* 0x0000001fff007819 */ /* 0x008fe20000011404 */
[----:B------:R-:W-:Y:S04]  /*5f50*/  IMAD.WIDE.U32 R2, R4, c[0x0][0x208], RZ ;  /* 0x0000820004027a25 */ /* 0x000fe800078e00ff */
[----:B------:R-:W-:Y:S04]  /*5f60*/  IMAD R0, R0, c[0x0][0x208], RZ ;  /* 0x0000820000007a24 */ /* 0x000fe800078e02ff */
[----:B------:R-:W-:Y:S01]  /*5f70*/  IMAD R0, R4, c[0x0][0x20c], R0 ;  /* 0x0000830004007a24 */ /* 0x000fe200078e0200 */
[----:B----4-:R-:W-:Y:S04]  /*5f80*/  SHF.R.S32.HI R4, RZ, 0x1f, R17 ;  /* 0x0000001fff047819 */ /* 0x010fe80000011411 */
[----:B------:R-:W-:Y:S01]  /*5f90*/  IADD3 R3, R3, R0, RZ ;  /* 0x0000000003037210 */ /* 0x000fe20007ffe0ff */
[----:B------:R-:W-:Y:S04]  /*5fa0*/  IMAD R4, R4, c[0x0][0x218], RZ ;  /* 0x0000860004047a24 */ /* 0x000fe800078e02ff */
[C---:B------:R-:W-:Y:S04]  /*5fb0*/  IMAD.WIDE.U32 R2, R17.reuse, c[0x0][0x218], R2 ;  /* 0x0000860011027a25 */ /* 0x040fe800078e0002 */
[----:B------:R-:W-:Y:S01]  /*5fc0*/  IMAD R4, R17, c[0x0][0x21c], R4 ;  /* 0x0000870011047a24 */ /* 0x000fe200078e0204 */
[----:B------:R-:W-:Y:S04]  /*5fd0*/  IADD3 R0, P0, R2, UR20, RZ ;  /* 0x0000001402007c10 */ /* 0x000fe8000ff1e0ff */
[----:B------:R-:W-:Y:S02]  /*5fe0*/  IADD3.X R3, R3, UR5, R4, P0, !PT ;  /* 0x0000000503037c10 */ /* 0x000fe400087fe404 */
[C---:B------:R-:W-:Y:S04]  /*5ff0*/  LEA R4, P0, R0.reuse, c[0x0][0x1f8], 0x1 ;  /* 0x00007e0000047a11 */ /* 0x040fe800078008ff */
[----:B------:R-:W-:Y:S02]  /*6000*/  LEA.HI.X R3, R0, c[0x0][0x1fc], R3, 0x1, P0 ;  /* 0x00007f0000037a11 */ /* 0x000fe400000f0c03 */
[----:B------:R-:W5:Y:S05]  /*6010*/  SHFL.IDX PT, R0, R4, 0x1, 0x181f ;  /* 0x00381f0004007f89 */ /* 0x000f6a00000e0000 */
[----:B------:R-:W1:Y:S01]  /*6020*/  SHFL.IDX PT, R2, R3, 0x1, 0x181f ;  /* 0x00381f0003027f89 */ /* 0x000e6200000e0000 */
[----:B-----5:R-:W-:Y:S04]  /*6030*/  IADD3 R20, P1, P0, R16, R0, R14 ;  /* 0x0000000010147210 */ /* 0x020fe8000783e00e */
[----:B------:R-:W-:Y:S01]  /*6040*/  LDSM.16.M88.4 R16, [R135+0x10900] ;  /* 0x010900008710783b */ /* 0x000fe20000000200 */
[----:B-1----:R-:W-:Y:S02]  /*6050*/  IADD3.X R21, RZ, R2, R15, P1, P0 ;  /* 0x00000002ff157210 */ /* 0x002fe40000fe040f */
[----:B--2---:R-:W-:Y:S02]  /*6060*/  IADD3 R22, P1, P0, R13, R0, R6 ;  /* 0x000000000d167210 */ /* 0x004fe4000783e006 */
[----:B------:R-:W-:Y:S02]  /*6070*/  LDSM.16.M88.4 R176, [R176] ;  /* 0x00000000b0b0783b */ /* 0x000fe40000000200 */
[----:B------:R-:W-:Y:S02]  /*6080*/  IADD3.X R23, RZ, R2, R11, P1, P0 ;  /* 0x00000002ff177210 */ /* 0x000fe40000fe040b */
[----:B------:R-:W-:Y:S01]  /*6090*/  IADD3 R28, P1, P0, R12, R0, R5 ;  /* 0x000000000c1c7210 */ /* 0x000fe2000783e005 */
[----:B------:R-:W-:Y:S03]  /*60a0*/  LDSM.16.M88.4 R180, [R180] ;  /* 0x00000000b4b4783b */ /* 0x000fe60000000200 */
[----:B------:R-:W-:Y:S02]  /*60b0*/  IADD3.X R29, RZ, R2, R10, P1, P0 ;  /* 0x00000002ff1d7210 */ /* 0x000fe40000fe040a */
[----:B------:R-:W-:Y:S01]  /*60c0*/  IADD3 R30, P1, P0, R7, R0, R9 ;  /* 0x00000000071e7210 */ /* 0x000fe2000783e009 */
[----:B------:R-:W-:Y:S03]  /*60d0*/  LDSM.16.M88.4 R184, [R184] ;  /* 0x00000000b8b8783b */ /* 0x000fe60000000200 */
[----:B------:R-:W-:Y:S02]  /*60e0*/  IADD3.X R31, RZ, R2, R8, P1, P0 ;  /* 0x00000002ff1f7210 */ /* 0x000fe40000fe0408 */
[----:B------:R-:W1:Y:S05]  /*60f0*/  SHFL.IDX PT, R0, R4, RZ, 0x181f ;  /* 0x00181fff04007589 */ /* 0x000e6a00000e0000 */
[----:B------:R2:W3:Y:S05]  /*6100*/  SHFL.IDX PT, R2, R3, RZ, 0x181f ;  /* 0x00181fff03027589 */ /* 0x0004ea00000e0000 */
[----:B------:R-:W-:Y:S01]  /*6110*/  LDSM.16.M88.4 R188, [R188] ;  /* 0x00000000bcbc783b */ /* 0x000fe20000000200 */
[----:B-1----:R-:W-:Y:S04]  /*6120*/  IADD3 R12, P0, R14, R0, RZ ;  /* 0x000000000e0c7210 */ /* 0x002fe80007f1e0ff */
[----:B--2---:R-:W2:Y:S01]  /*6130*/  LDL R3, [R1+0xa0] ;  /* 0x0000a00001037983 */ /* 0x004ea20000100800 */
[----:B---3--:R-:W-:Y:S02]  /*6140*/  IADD3.X R13, R15, R2, RZ, P0, !PT ;  /* 0x000000020f0d7210 */ /* 0x008fe400007fe4ff */
[----:B------:R-:W-:Y:S04]  /*6150*/  IADD3 R6, P0, R0, R6, RZ ;  /* 0x0000000600067210 */ /* 0x000fe80007f1e0ff */
[----:B------:R-:W-:Y:S02]  /*6160*/  IADD3.X R7, R2, R11, RZ, P0, !PT ;  /* 0x0000000b02077210 */ /* 0x000fe400007fe4ff */
[----:B------:R-:W-:Y:S04]  /*6170*/  IADD3 R4, P0, R0, R5, RZ ;  /* 0x0000000500047210 */ /* 0x000fe80007f1e0ff */
[----:B------:R-:W-:Y:S02]  /*6180*/  IADD3.X R5, R2, R10, RZ, P0, !PT ;  /* 0x0000000a02057210 */ /* 0x000fe400007fe4ff */
[----:B------:R-:W-:Y:S02]  /*6190*/  IADD3 R14, P0, R0, R9, RZ ;  /* 0x00000009000e7210 */ /* 0x000fe40007f1e0ff */
[----:B------:R-:W3:Y:S02]  /*61a0*/  LDL R0, [R1+0xa4] ;  /* 0x0000a40001007983 */ /* 0x000ee40000100800 */
[----:B------:R-:W-:Y:S03]  /*61b0*/  IADD3.X R15, R2, R8, RZ, P0, !PT ;  /* 0x00000008020f7210 */ /* 0x000fe600007fe4ff */
[----:B------:R-:W1:Y:S05]  /*61c0*/  LDSM.16.M88.4 R8, [R135+0x10100] ;  /* 0x010100008708783b */ /* 0x000e6a0000000200 */
[----:B------:R-:W-:Y:S01]  /*61d0*/  @!PT LDS RZ, [RZ] ;  /* 0x00000000fffff984 */ /* 0x000fe20000000800 */
[----:B------:R-:W-:Y:S01]  /*61e0*/  @!PT LDS RZ, [RZ] ;  /* 0x00000000fffff984 */ /* 0x000fe20000000800 */
[----:B------:R-:W-:Y:S01]  /*61f0*/  @!PT LDS RZ, [RZ] ;  /* 0x00000000fffff984 */ /* 0x000fe20000000800 */
[----:B------:R4:W-:Y:S05]  /*6200*/  LDGSTS.E.BYPASS.LTC128B.128 [R132+0x100], [R12.64], !P5 ;  /* 0x001000000c847fae */ /* 0x0009ea000e901d4e */
[----:B------:R-:W5:Y:S05]  /*6210*/  LDL R2, [R1+0x9c] ;  /* 0x00009c0001027983 */ /* 0x000f6a0000100800 */
[----:B------:R1:W-:Y:S05]  /*6220*/  LDGSTS.E.BYPASS.LTC128B.128 [R132+0x2100], [R6.64], !P4 ;  /* 0x0210000006847fae */ /* 0x0003ea000e101d4e */
[----:B------:R1:W-:Y:S05]  /*6230*/  LDGSTS.E.BYPASS.LTC128B.128 [R132+0x4100], [R4.64], !P3 ;  /* 0x0410000004847fae */ /* 0x0003ea000d901d4e */
[----:B------:R2:W-:Y:S05]  /*6240*/  LDGSTS.E.BYPASS.LTC128B.128 [R132+0x6100], [R14.64], !P6 ;  /* 0x061000000e847fae */ /* 0x0005ea000f101d4e */
[----:B----4-:R-:W4:Y:S01]  /*6250*/  LDL R13, [R1+0xa8] ;  /* 0x0000a800010d7983 */ /* 0x010f220000100800 */
[C---:B-1----:R-:W-:Y:S08]  /*6260*/  HMMA.16816.F32.BF16 R4, R168.reuse, R8, RZ ;  /* 0x00000008a804723c */ /* 0x042ff000000418ff */
[C---:B------:R-:W-:Y:S01]  /*6270*/  HMMA.16816.F32.BF16 R8, R168.reuse, R10, RZ ;  /* 0x0000000aa808723c */ /* 0x040fe200000418ff */
[----:B---3--:R-:W-:Y:S02]  /*6280*/  ISETP.NE.U32.AND P1, PT, R0, RZ, PT ;  /* 0x000000ff0000720c */ /* 0x008fe40003f25070 */
[----:B------:R-:W3:Y:S01]  /*6290*/  LDL R0, [R1] ;  /* 0x0000000001007983 */ /* 0x000ee20000100800 */
[----:B----4-:R-:W-:Y:S04]  /*62a0*/  ISETP.NE.U32.AND P0, PT, R13, RZ, PT ;  /* 0x000000ff0d00720c */ /* 0x010fe80003f05070 */
[C---:B--2---:R-:W-:Y:S08]  /*62b0*/  HMMA.16816.F32.BF16 R12, R168.reuse, R16, RZ ;  /* 0x00000010a80c723c */ /* 0x044ff000000418ff */
[C---:B------:R-:W-:Y:S01]  /*62c0*/  HMMA.16816.F32.BF16 R16, R168.reuse, R18, RZ ;  /* 0x00000012a810723c */ /* 0x040fe200000418ff */
[----:B------:R1:W-:Y:S01]  /*62d0*/  LDGSTS.E.BYPASS.LTC128B.128.ZFILL [R132+0x1100], [R20.64], P0 ;  /* 0x0110000014847fae */ /* 0x0003e20008141d4e */
[----:B------:R-:W-:Y:S04]  /*62e0*/  ISETP.NE.U32.AND P0, PT, R3, RZ, PT ;  /* 0x000000ff0300720c */ /* 0x000fe80003f05070 */
[----:B------:R1:W-:Y:S01]  /*62f0*/  LDGSTS.E.BYPASS.LTC128B.128.ZFILL [R132+0x3100], [R22.64], P1 ;  /* 0x0310000016847fae */ /* 0x0003e20008941d4e */
[----:B-----5:R-:W-:Y:S04]  /*6300*/  ISETP.NE.U32.AND P1, PT, R2, RZ, PT ;  /* 0x000000ff0200720c */ /* 0x020fe80003f25070 */
[----:B------:R-:W2:Y:S05]  /*6310*/  LDL R3, [R1+0x2c] ;  /* 0x00002c0001037983 */ /* 0x000eaa0000100800 */
[----:B------:R4:W-:Y:S01]  /*6320*/  LDGSTS.E.BYPASS.LTC128B.128.ZFILL [R132+0x5100], [R28.64], P0 ;  /* 0x051000001c847fae */ /* 0x0009e20008141d4e */
[----:B------:R-:W-:Y:S04]  /*6330*/  PLOP3.LUT P0, PT, PT, PT, UP0, 0x80, 0x0 ;  /* 0x000000000000781c */ /* 0x000fe80003f0f008 */
[----:B------:R4:W-:Y:S05]  /*6340*/  LDGSTS.E.BYPASS.LTC128B.128.ZFILL [R132+0x7100], [R30.64], P1 ;  /* 0x071000001e847fae */ /* 0x0009ea0008941d4e */
[----:B------:R-:W5:Y:S05]  /*6350*/  LDL R2, [R1+0x28] ;  /* 0x0000280001027983 */ /* 0x000f6a0000100800 */
[----:B------:R-:W0:Y:S01]  /*6360*/  LDGDEPBAR ;  /* 0x00000000000079af */ /* 0x000e220000000000 */
[C---:B-1----:R-:W-:Y:S08]  /*6370*/  HMMA.16816.F32.BF16 R20, R168.reuse, R24, RZ ;  /* 0x00000018a814723c */ /* 0x042ff000000418ff */
[C---:B------:R-:W-:Y:S08]  /*6380*/  HMMA.16816.F32.BF16 R24, R168.reuse, R26, RZ ;  /* 0x0000001aa818723c */ /* 0x040ff000000418ff */
[C---:B----4-:R-:W-:Y:S08]  /*6390*/  HMMA.16816.F32.BF16 R28, R168.reuse, R32, RZ ;  /* 0x00000020a81c723c */ /* 0x050ff000000418ff */
[----:B------:R-:W-:Y:S08]  /*63a0*/  HMMA.16816.F32.BF16 R32, R168, R34, RZ ;  /* 0x00000022a820723c */ /* 0x000ff000000418ff */
[C---:B------:R-:W-:Y:S08]  /*63b0*/  HMMA.16816.F32.BF16 R4, R172.reuse, R176, R4 ;  /* 0x000000b0ac04723c */ /* 0x040ff00000041804 */
[C---:B------:R-:W-:Y:S08]  /*63c0*/  HMMA.16816.F32.BF16 R8, R172.reuse, R178, R8 ;  /* 0x000000b2ac08723c */ /* 0x040ff00000041808 */
[C---:B------:R-:W-:Y:S08]  /*63d0*/  HMMA.16816.F32.BF16 R12, R172.reuse, R180, R12 ;  /* 0x000000b4ac0c723c */ /* 0x040ff0000004180c */
[C---:B------:R-:W-:Y:S08]  /*63e0*/  HMMA.16816.F32.BF16 R16, R172.reuse, R182, R16 ;  /* 0x000000b6ac10723c */ /* 0x040ff00000041810 */
[C---:B------:R-:W-:Y:S08]  /*63f0*/  HMMA.16816.F32.BF16 R20, R172.reuse, R184, R20 ;  /* 0x000000b8ac14723c */ /* 0x040ff00000041814 */
[C---:B------:R-:W-:Y:S08]  /*6400*/  HMMA.16816.F32.BF16 R24, R172.reuse, R186, R24 ;  /* 0x000000baac18723c */ /* 0x040ff00000041818 */
[C---:B------:R-:W-:Y:S01]  /*6410*/  HMMA.16816.F32.BF16 R28, R172.reuse, R188, R28 ;  /* 0x000000bcac1c723c */ /* 0x040fe2000004181c */
[----:B------:R-:W4:Y:S05]  /*6420*/  LDL R188, [R1+0x34] ;  /* 0x0000340001bc7983 */ /* 0x000f2a0000100800 */
[----:B------:R-:W2:Y:S02]  /*6430*/  LDL R189, [R1+0x30] ;  /* 0x0000300001bd7983 */ /* 0x000ea40000100800 */
[----:B------:R-:W-:Y:S03]  /*6440*/  HMMA.16816.F32.BF16 R32, R172, R190, R32 ;  /* 0x000000beac20723c */ /* 0x000fe60000041820 */
[----:B---3--:R-:W1:Y:S05]  /*6450*/  LDSM.16.M88.4 R176, [R0+0x10100] ;  /* 0x0101000000b0783b */ /* 0x008e6a0000000200 */
[----:B------:R-:W3:Y:S05]  /*6460*/  LDSM.16.M88.4 R180, [R0+0x10900] ;  /* 0x0109000000b4783b */ /* 0x000eea0000000200 */
[----:B------:R-:W-:Y:S01]  /*6470*/  LDSM.16.M88.4 R184, [R0+0x11900] ;  /* 0x0119000000b8783b */ /* 0x000fe20000000200 */
[C---:B-1----:R-:W-:Y:S08]  /*6480*/  HMMA.16816.F32.BF16 R4, R192.reuse, R176, R4 ;  /* 0x000000b0c004723c */ /* 0x042ff00000041804 */
[C---:B------:R-:W-:Y:S01]  /*6490*/  HMMA.16816.F32.BF16 R8, R192.reuse, R178, R8 ;  /* 0x000000b2c008723c */ /* 0x040fe20000041808 */
[----:B------:R-:W1:Y:S07]  /*64a0*/  LDSM.16.M88.4 R176, [R0+0x11100] ;  /* 0x0111000000b0783b */ /* 0x000e6e0000000200 */
[C---:B---3--:R-:W-:Y:S08]  /*64b0*/  HMMA.16816.F32.BF16 R12, R192.reuse, R180, R12 ;  /* 0x000000b4c00c723c */ /* 0x048ff0000004180c */
[C---:B------:R-:W-:Y:S01]  /*64c0*/  HMMA.16816.F32.BF16 R16, R192.reuse, R182, R16 ;  /* 0x000000b6c010723c */ /* 0x040fe20000041810 */
[----:B------:R-:W3:Y:S07]  /*64d0*/  LDSM.16.M88.4 R180, [R250] ;  /* 0x00000000fab4783b */ /* 0x000eee0000000200 */
[C---:B-1----:R-:W-:Y:S08]  /*64e0*/  HMMA.16816.F32.BF16 R20, R192.reuse, R176, R20 ;  /* 0x000000b0c014723c */ /* 0x042ff00000041814 */
[C---:B------:R-:W-:Y:S01]  /*64f0*/  HMMA.16816.F32.BF16 R24, R192.reuse, R178, R24 ;  /* 0x000000b2c018723c */ /* 0x040fe20000041818 */
[----:B------:R-:W1:Y:S07]  /*6500*/  LDSM.16.M88.4 R176, [R250+0x800] ;  /* 0x00080000fab0783b */ /* 0x000e6e0000000200 */
[C---:B------:R-:W-:Y:S08]  /*6510*/  HMMA.16816.F32.BF16 R28, R192.reuse, R184, R28 ;  /* 0x000000b8c01c723c */ /* 0x040ff0000004181c */
[----:B------:R-:W-:Y:S01]  /*6520*/  HMMA.16816.F32.BF16 R32, R192, R186, R32 ;  /* 0x000000bac020723c */ /* 0x000fe20000041820 */
[----:B------:R-:W5:Y:S07]  /*6530*/  LDSM.16.M88.4 R184, [R250+0x1000] ;  /* 0x00100000fab8783b */ /* 0x000f6e0000000200 */
[C---:B---3--:R-:W-:Y:S08]  /*6540*/  HMMA.16816.F32.BF16 R4, R196.reuse, R180, R4 ;  /* 0x000000b4c404723c */ /* 0x048ff00000041804 */
[C---:B------:R-:W-:Y:S01]  /*6550*/  HMMA.16816.F32.BF16 R8, R196.reuse, R182, R8 ;  /* 0x000000b6c408723c */ /* 0x040fe20000041808 */
[----:B------:R-:W3:Y:S07]  /*6560*/  LDSM.16.M88.4 R180, [R250+0x1800] ;  /* 0x00180000fab4783b */ /* 0x000eee0000000200 */
[C---:B-1----:R-:W-:Y:S08]  /*6570*/  HMMA.16816.F32.BF16 R12, R196.reuse, R176, R12 ;  /* 0x000000b0c40c723c */ /* 0x042ff0000004180c */
[C---:B------:R-:W-:Y:S01]  /*6580*/  HMMA.16816.F32.BF16 R16, R196.reuse, R178, R16 ;  /* 0x000000b2c410723c */ /* 0x040fe20000041810 */
[----:B------:R-:W1:Y:S07]  /*6590*/  LDSM.16.M88.4 R176, [R135+0x12100] ;  /* 0x0121000087b0783b */ /* 0x000e6e0000000200 */
[C---:B-----5:R-:W-:Y:S08]  /*65a0*/  HMMA.16816.F32.BF16 R20, R196.reuse, R184, R20 ;  /* 0x000000b8c414723c */ /* 0x060ff00000041814 */
[C---:B------:R-:W-:Y:S01]  /*65b0*/  HMMA.16816.F32.BF16 R24, R196.reuse, R186, R24 ;  /* 0x000000bac418723c */ /* 0x040fe20000041818 */
[----:B------:R-:W5:Y:S07]  /*65c0*/  LDSM.16.M88.4 R184, [R135+0x12900] ;  /* 0x0129000087b8783b */ /* 0x000f6e0000000200 */
[C---:B---3--:R-:W-:Y:S08]  /*65d0*/  HMMA.16816.F32.BF16 R28, R196.reuse, R180, R28 ;  /* 0x000000b4c41c723c */ /* 0x048ff0000004181c */
[----:B------:R-:W-:Y:S01]  /*65e0*/  HMMA.16816.F32.BF16 R32, R196, R182, R32 ;  /* 0x000000b6c420723c */ /* 0x000fe20000041820 */
[----:B------:R-:W3:Y:S07]  /*65f0*/  LDSM.16.M88.4 R180, [R135+0x13100] ;  /* 0x0131000087b4783b */ /* 0x000eee0000000200 */
[C---:B-1----:R-:W-:Y:S08]  /*6600*/  HMMA.16816.F32.BF16 R4, R200.reuse, R176, R4 ;  /* 0x000000b0c804723c */ /* 0x042ff00000041804 */
[C---:B------:R-:W-:Y:S01]  /*6610*/  HMMA.16816.F32.BF16 R8, R200.reuse, R178, R8 ;  /* 0x000000b2c808723c */ /* 0x040fe20000041808 */
[----:B------:R-:W1:Y:S07]  /*6620*/  LDSM.16.M88.4 R176, [R135+0x13900] ;  /* 0x0139000087b0783b */ /* 0x000e6e0000000200 */
[C---:B-----5:R-:W-:Y:S08]  /*6630*/  HMMA.16816.F32.BF16 R12, R200.reuse, R184, R12 ;  /* 0x000000b8c80c723c */ /* 0x060ff0000004180c */
[C---:B------:R-:W-:Y:S01]  /*6640*/  HMMA.16816.F32.BF16 R16, R200.reuse, R186, R16 ;  /* 0x000000bac810723c */ /* 0x040fe20000041810 */
[----:B----4-:R4:W5:Y:S07]  /*6650*/  LDSM.16.M88.4 R184, [R188] ;  /* 0x00000000bcb8783b */ /* 0x01096e0000000200 */
[C---:B---3--:R-:W-:Y:S08]  /*6660*/  HMMA.16816.F32.BF16 R20, R200.reuse, R180, R20 ;  /* 0x000000b4c814723c */ /* 0x048ff00000041814 */
[C---:B------:R-:W-:Y:S01]  /*6670*/  HMMA.16816.F32.BF16 R24, R200.reuse, R182, R24 ;  /* 0x000000b6c818723c */ /* 0x040fe20000041818 */
[----:B--2---:R2:W3:Y:S05]  /*6680*/  LDSM.16.M88.4 R180, [R189] ;  /* 0x00000000bdb4783b */ /* 0x0044ea0000000200 */
[----:B----4-:R-:W4:Y:S02]  /*6690*/  LDL R188, [R1+0x20] ;  /* 0x0000200001bc7983 */ /* 0x010f240000100800 */
[C---:B-1----:R-:W-:Y:S08]  /*66a0*/  HMMA.16816.F32.BF16 R28, R200.reuse, R176, R28 ;  /* 0x000000b0c81c723c */ /* 0x042ff0000004181c */
[----:B------:R-:W-:Y:S01]  /*66b0*/  HMMA.16816.F32.BF16 R32, R200, R178, R32 ;  /* 0x000000b2c820723c */ /* 0x000fe20000041820 */
[----:B------:R1:W1:Y:S05]  /*66c0*/  LDSM.16.M88.4 R176, [R3] ;  /* 0x0000000003b0783b */ /* 0x00026a0000000200 */
[----:B--2---:R-:W2:Y:S02]  /*66d0*/  LDL R189, [R1+0x24] ;  /* 0x0000240001bd7983 */ /* 0x004ea40000100800 */
[C---:B-----5:R-:W-:Y:S08]  /*66e0*/  HMMA.16816.F32.BF16 R4, R204.reuse, R184, R4 ;  /* 0x000000b8cc04723c */ /* 0x060ff00000041804 */
[C---:B------:R-:W-:Y:S01]  /*66f0*/  HMMA.16816.F32.BF16 R8, R204.reuse, R186, R8 ;  /* 0x000000bacc08723c */ /* 0x040fe20000041808 */
[----:B------:R5:W1:Y:S07]  /*6700*/  LDSM.16.M88.4 R184, [R2] ;  /* 0x0000000002b8783b */ /* 0x000a6e0000000200 */
[C---:B---3--:R-:W-:Y:S01]  /*6710*/  HMMA.16816.F32.BF16 R12, R204.reuse, R180, R12 ;  /* 0x000000b4cc0c723c */ /* 0x048fe2000004180c */
[----:B-1----:R-:W3:Y:S07]  /*6720*/  LDL R3, [R1+0x1c] ;  /* 0x00001c0001037983 */ /* 0x002eee0000100800 */
[C---:B------:R-:W-:Y:S01]  /*6730*/  HMMA.16816.F32.BF16 R16, R204.reuse, R182, R16 ;  /* 0x000000b6cc10723c */ /* 0x040fe20000041810 */
[----:B------:R-:W1:Y:S05]  /*6740*/  LDSM.16.M88.4 R180, [R0+0x12100] ;  /* 0x0121000000b4783b */ /* 0x000e6a0000000200 */
[----:B-----5:R-:W4:Y:S02]  /*6750*/  LDL R2, [R1+0x18] ;  /* 0x0000180001027983 */ /* 0x020f240000100800 */
[C---:B------:R-:W-:Y:S08]  /*6760*/  HMMA.16816.F32.BF16 R20, R204.reuse, R176, R20 ;  /* 0x000000b0cc14723c */ /* 0x040ff00000041814 */
[C---:B------:R-:W-:Y:S01]  /*6770*/  HMMA.16816.F32.BF16 R24, R204.reuse, R178, R24 ;  /* 0x000000b2cc18723c */ /* 0x040fe20000041818 */
[----:B------:R-:W1:Y:S07]  /*6780*/  LDSM.16.M88.4 R176, [R0+0x12900] ;  /* 0x0129000000b0783b */ /* 0x000e6e0000000200 */
[C---:B------:R-:W-:Y:S08]  /*6790*/  HMMA.16816.F32.BF16 R28, R204.reuse, R184, R28 ;  /* 0x000000b8cc1c723c */ /* 0x040ff0000004181c */
[----:B------:R-:W-:Y:S01]  /*67a0*/  HMMA.16816.F32.BF16 R32, R204, R186, R32 ;  /* 0x000000bacc20723c */ /* 0x000fe20000041820 */
[----:B------:R-:W1:Y:S07]  /*67b0*/  LDSM.16.M88.4 R184, [R0+0x13100] ;  /* 0x0131000000b8783b */ /* 0x000e6e0000000200 */
[C---:B-1----:R-:W-:Y:S08]  /*67c0*/  HMMA.16816.F32.BF16 R4, R208.reuse, R180, R4 ;  /* 0x000000b4d004723c */ /* 0x042ff00000041804 */
[C---:B------:R-:W-:Y:S01]  /*67d0*/  HMMA.16816.F32.BF16 R8, R208.reuse, R182, R8 ;  /* 0x000000b6d008723c */ /* 0x040fe20000041808 */
[----:B------:R-:W1:Y:S07]  /*67e0*/  LDSM.16.M88.4 R180, [R0+0x13900] ;  /* 0x0139000000b4783b */ /* 0x000e6e0000000200 */
[C---:B------:R-:W-:Y:S08]  /*67f0*/  HMMA.16816.F32.BF16 R12, R208.reuse, R176, R12 ;  /* 0x000000b0d00c723c */ /* 0x040ff0000004180c */
[C---:B------:R-:W-:Y:S01]  /*6800*/  HMMA.16816.F32.BF16 R16, R208.reuse, R178, R16 ;  /* 0x000000b2d010723c */ /* 0x040fe20000041810 */
[----:B------:R-:W1:Y:S07]  /*6810*/  LDSM.16.M88.4 R176, [R250+0x2000] ;  /* 0x00200000fab0783b */ /* 0x000e6e0000000200 */
[C---:B------:R-:W-:Y:S08]  /*6820*/  HMMA.16816.F32.BF16 R20, R208.reuse, R184, R20 ;  /* 0x000000b8d014723c */ /* 0x040ff00000041814 */
[C---:B------:R-:W-:Y:S01]  /*6830*/  HMMA.16816.F32.BF16 R24, R208.reuse, R186, R24 ;  /* 0x000000bad018723c */ /* 0x040fe20000041818 */
[----:B------:R-:W1:Y:S07]  /*6840*/  LDSM.16.M88.4 R184, [R250+0x2800] ;  /* 0x00280000fab8783b */ /* 0x000e6e0000000200 */
[C---:B-1----:R-:W-:Y:S08]  /*6850*/  HMMA.16816.F32.BF16 R28, R208.reuse, R180, R28 ;  /* 0x000000b4d01c723c */ /* 0x042ff0000004181c */
[----:B------:R-:W-:Y:S01]  /*6860*/  HMMA.16816.F32.BF16 R32, R208, R182, R32 ;  /* 0x000000b6d020723c */ /* 0x000fe20000041820 */
        /* <DEDUP_REMOVED lines=8> */
[C---:B------:R-:W-:Y:S01]  /*68f0*/  HMMA.16816.F32.BF16 R24, R212.reuse, R182, R24 ;  /* 0x000000b6d418723c */ /* 0x040fe20000041818 */
[----:B------:R-:W1:Y:S07]  /*6900*/  LDSM.16.M88.4 R180, [R135+0x14900] ;  /* 0x0149000087b4783b */ /* 0x000e6e0000000200 */
[C---:B------:R-:W-:Y:S08]  /*6910*/  HMMA.16816.F32.BF16 R28, R212.reuse, R176, R28 ;  /* 0x000000b0d41c723c */ /* 0x040ff0000004181c */
[----:B------:R-:W-:Y:S01]  /*6920*/  HMMA.16816.F32.BF16 R32, R212, R178, R32 ;  /* 0x000000b2d420723c */ /* 0x000fe20000041820 */
[----:B------:R-:W1:Y:S07]  /*6930*/  LDSM.16.M88.4 R176, [R135+0x15100] ;  /* 0x0151000087b0783b */ /* 0x000e6e0000000200 */
[C---:B------:R-:W-:Y:S08]  /*6940*/  HMMA.16816.F32.BF16 R4, R216.reuse, R184, R4 ;  /* 0x000000b8d804723c */ /* 0x040ff00000041804 */
[C---:B------:R-:W-:Y:S01]  /*6950*/  HMMA.16816.F32.BF16 R8, R216.reuse, R186, R8 ;  /* 0x000000bad808723c */ /* 0x040fe20000041808 */
[----:B------:R-:W1:Y:S07]  /*6960*/  LDSM.16.M88.4 R184, [R135+0x15900] ;  /* 0x0159000087b8783b */ /* 0x000e6e0000000200 */
[C---:B-1----:R-:W-:Y:S08]  /*6970*/  HMMA.16816.F32.BF16 R12, R216.reuse, R180, R12 ;  /* 0x000000b4d80c723c */ /* 0x042ff0000004180c */
[C---:B------:R-:W-:Y:S08]  /*6980*/  HMMA.16816.F32.BF16 R16, R216.reuse, R182, R16 ;  /* 0x000000b6d810723c */ /* 0x040ff00000041810 */
[C---:B------:R-:W-:Y:S08]  /*6990*/  HMMA.16816.F32.BF16 R20, R216.reuse, R176, R20 ;  /* 0x000000b0d814723c */ /* 0x040ff00000041814 */
[C---:B------:R-:W-:Y:S08]  /*69a0*/  HMMA.16816.F32.BF16 R24, R216.reuse, R178, R24 ;  /* 0x000000b2d818723c */ /* 0x040ff00000041818 */
[C---:B------:R-:W-:Y:S08]  /*69b0*/  HMMA.16816.F32.BF16 R28, R216.reuse, R184, R28 ;  /* 0x000000b8d81c723c */ /* 0x040ff0000004181c */
[----:B------:R-:W-:Y:S01]  /*69c0*/  HMMA.16816.F32.BF16 R32, R216, R186, R32 ;  /* 0x000000bad820723c */ /* 0x000fe20000041820 */
[----:B----4-:R1:W-:Y:S05]  /*69d0*/  LDSM.16.M88.4 R176, [R188] ;  /* 0x00000000bcb0783b */ /* 0x0103ea0000000200 */
[----:B--2---:R2:W4:Y:S05]  /*69e0*/  LDSM.16.M88.4 R180, [R189] ;  /* 0x00000000bdb4783b */ /* 0x00452a0000000200 */
[----:B-1----:R-:W5:Y:S05]  /*69f0*/  LDL R188, [R1+0x10] ;  /* 0x0000100001bc7983 */ /* 0x002f6a0000100800 */
[----:B---3--:R1:W3:Y:S05]  /*6a00*/  LDSM.16.M88.4 R184, [R3] ;  /* 0x0000000003b8783b */ /* 0x0082ea0000000200 */
[----:B--2---:R-:W2:Y:S01]  /*6a10*/  LDL R189, [R1+0x14] ;  /* 0x0000140001bd7983 */ /* 0x004ea20000100800 */
[C---:B----4-:R-:W-:Y:S04]  /*6a20*/  HMMA.16816.F32.BF16 R4, R220.reuse, R180, R4 ;  /* 0x000000b4dc04723c */ /* 0x050fe80000041804 */
[----:B-1----:R-:W4:Y:S04]  /*6a30*/  LDL R3, [R1+0xc] ;  /* 0x00000c0001037983 */ /* 0x002f280000100800 */
[C---:B------:R-:W-:Y:S01]  /*6a40*/  HMMA.16816.F32.BF16 R8, R220.reuse, R182, R8 ;  /* 0x000000b6dc08723c */ /* 0x040fe20000041808 */
[----:B------:R1:W1:Y:S07]  /*6a50*/  LDSM.16.M88.4 R180, [R2] ;  /* 0x0000000002b4783b */ /* 0x00026e0000000200 */
[C---:B------:R-:W-:Y:S08]  /*6a60*/  HMMA.16816.F32.BF16 R12, R220.reuse, R176, R12 ;  /* 0x000000b0dc0c723c */ /* 0x040ff0000004180c */
[C---:B------:R-:W-:Y:S01]  /*6a70*/  HMMA.16816.F32.BF16 R16, R220.reuse, R178, R16 ;  /* 0x000000b2dc10723c */ /* 0x040fe20000041810 */
[----:B------:R-:W1:Y:S07]  /*6a80*/  LDSM.16.M88.4 R176, [R0+0x14100] ;  /* 0x0141000000b0783b */ /* 0x000e6e0000000200 */
[C---:B---3--:R-:W-:Y:S01]  /*6a90*/  HMMA.16816.F32.BF16 R20, R220.reuse, R184, R20 ;  /* 0x000000b8dc14723c */ /* 0x048fe20000041814 */
[----:B-1----:R-:W3:Y:S07]  /*6aa0*/  LDL R2, [R1+0x8] ;  /* 0x0000080001027983 */ /* 0x002eee0000100800 */
        /* <DEDUP_REMOVED lines=33> */
[C---:B------:R-:W-:Y:S08]  /*6cc0*/  HMMA.16816.F32.BF16 R16, R232.reuse, R178, R16 ;  /* 0x000000b2e810723c */ /* 0x040ff00000041810 */
[C---:B-1----:R-:W-:Y:S08]  /*6cd0*/  HMMA.16816.F32.BF16 R20, R232.reuse, R184, R20 ;  /* 0x000000b8e814723c */ /* 0x042ff00000041814 */
[C---:B------:R-:W-:Y:S08]  /*6ce0*/  HMMA.16816.F32.BF16 R24, R232.reuse, R186, R24 ;  /* 0x000000bae818723c */ /* 0x040ff00000041818 */
[C---:B------:R-:W-:Y:S08]  /*6cf0*/  HMMA.16816.F32.BF16 R28, R232.reuse, R180, R28 ;  /* 0x000000b4e81c723c */ /* 0x040ff0000004181c */
[----:B------:R-:W-:Y:S01]  /*6d00*/  HMMA.16816.F32.BF16 R32, R232, R182, R32 ;  /* 0x000000b6e820723c */ /* 0x000fe20000041820 */
[----:B-----5:R-:W-:Y:S05]  /*6d10*/  LDSM.16.M88.4 R184, [R188] ;  /* 0x00000000bcb8783b */ /* 0x020fea0000000200 */
[----:B--2---:R-:W1:Y:S05]  /*6d20*/  LDSM.16.M88.4 R176, [R189] ;  /* 0x00000000bdb0783b */ /* 0x004e6a0000000200 */
[----:B----4-:R-:W2:Y:S01]  /*6d30*/  LDSM.16.M88.4 R180, [R3] ;  /* 0x0000000003b4783b */ /* 0x010ea20000000200 */
[C---:B-1----:R-:W-:Y:S08]  /*6d40*/  HMMA.16816.F32.BF16 R4, R236.reuse, R176, R4 ;  /* 0x000000b0ec04723c */ /* 0x042ff00000041804 */
[C---:B------:R-:W-:Y:S01]  /*6d50*/  HMMA.16816.F32.BF16 R8, R236.reuse, R178, R8 ;  /* 0x000000b2ec08723c */ /* 0x040fe20000041808 */
[----:B---3--:R-:W1:Y:S07]  /*6d60*/  LDSM.16.M88.4 R176, [R2] ;  /* 0x0000000002b0783b */ /* 0x008e6e0000000200 */
[C---:B------:R-:W-:Y:S08]  /*6d70*/  HMMA.16816.F32.BF16 R12, R236.reuse, R184, R12 ;  /* 0x000000b8ec0c723c */ /* 0x040ff0000004180c */
[C---:B------:R-:W-:Y:S01]  /*6d80*/  HMMA.16816.F32.BF16 R16, R236.reuse, R186, R16 ;  /* 0x000000baec10723c */ /* 0x040fe20000041810 */
[----:B------:R-:W3:Y:S07]  /*6d90*/  LDSM.16.M88.4 R184, [R0+0x16100] ;  /* 0x0161000000b8783b */ /* 0x000eee0000000200 */
[C---:B--2---:R-:W-:Y:S08]  /*6da0*/  HMMA.16816.F32.BF16 R20, R236.reuse, R180, R20 ;  /* 0x000000b4ec14723c */ /* 0x044ff00000041814 */
[C---:B------:R-:W-:Y:S01]  /*6db0*/  HMMA.16816.F32.BF16 R24, R236.reuse, R182, R24 ;  /* 0x000000b6ec18723c */ /* 0x040fe20000041818 */
[----:B------:R-:W2:Y:S07]  /*6dc0*/  LDSM.16.M88.4 R180, [R0+0x16900] ;  /* 0x0169000000b4783b */ /* 0x000eae0000000200 */
[C---:B-1----:R-:W-:Y:S08]  /*6dd0*/  HMMA.16816.F32.BF16 R28, R236.reuse, R176, R28 ;  /* 0x000000b0ec1c723c */ /* 0x042ff0000004181c */
[----:B------:R-:W-:Y:S01]  /*6de0*/  HMMA.16816.F32.BF16 R32, R236, R178, R32 ;  /* 0x000000b2ec20723c */ /* 0x000fe20000041820 */
[----:B------:R-:W1:Y:S07]  /*6df0*/  LDSM.16.M88.4 R176, [R0+0x17100] ;  /* 0x0171000000b0783b */ /* 0x000e6e0000000200 */
[C---:B---3--:R-:W-:Y:S08]  /*6e00*/  HMMA.16816.F32.BF16 R4, R240.reuse, R184, R4 ;  /* 0x000000b8f004723c */ /* 0x048ff00000041804 */
[C---:B------:R-:W-:Y:S01]  /*6e10*/  HMMA.16816.F32.BF16 R8, R240.reuse, R186, R8 ;  /* 0x000000baf008723c */ /* 0x040fe20000041808 */
[----:B------:R-:W3:Y:S07]  /*6e20*/  LDSM.16.M88.4 R184, [R0+0x17900] ;  /* 0x0179000000b8783b */ /* 0x000eee0000000200 */
[C---:B--2---:R-:W-:Y:S08]  /*6e30*/  HMMA.16816.F32.BF16 R12, R240.reuse, R180, R12 ;  /* 0x000000b4f00c723c */ /* 0x044ff0000004180c */
[C---:B------:R-:W-:Y:S01]  /*6e40*/  HMMA.16816.F32.BF16 R16, R240.reuse, R182, R16 ;  /* 0x000000b6f010723c */ /* 0x040fe20000041810 */
[----:B------:R-:W2:Y:S07]  /*6e50*/  LDSM.16.M88.4 R180, [R250+0x6000] ;  /* 0x00600000fab4783b */ /* 0x000eae0000000200 */
[C---:B-1----:R-:W-:Y:S08]  /*6e60*/  HMMA.16816.F32.BF16 R20, R240.reuse, R176, R20 ;  /* 0x000000b0f014723c */ /* 0x042ff00000041814 */
[C---:B------:R-:W-:Y:S01]  /*6e70*/  HMMA.16816.F32.BF16 R24, R240.reuse, R178, R24 ;  /* 0x000000b2f018723c */ /* 0x040fe20000041818 */
[----:B------:R-:W1:Y:S07]  /*6e80*/  LDSM.16.M88.4 R176, [R250+0x6800] ;  /* 0x00680000fab0783b */ /* 0x000e6e0000000200 */
[C---:B---3--:R-:W-:Y:S08]  /*6e90*/  HMMA.16816.F32.BF16 R28, R240.reuse, R184, R28 ;  /* 0x000000b8f01c723c */ /* 0x048ff0000004181c */
[----:B------:R-:W-:Y:S08]  /*6ea0*/  HMMA.16816.F32.BF16 R32, R240, R186, R32 ;  /* 0x000000baf020723c */ /* 0x000ff00000041820 */
[C---:B--2---:R-:W-:Y:S08]  /*6eb0*/  HMMA.16816.F32.BF16 R4, R244.reuse, R180, R4 ;  /* 0x000000b4f404723c */ /* 0x044ff00000041804 */
[C---:B------:R-:W-:Y:S08]  /*6ec0*/  HMMA.16816.F32.BF16 R8, R244.reuse, R182, R8 ;  /* 0x000000b6f408723c */ /* 0x040ff00000041808 */
[C---:B-1----:R-:W-:Y:S08]  /*6ed0*/  HMMA.16816.F32.BF16 R12, R244.reuse, R176, R12 ;  /* 0x000000b0f40c723c */ /* 0x042ff0000004180c */
[----:B------:R-:W-:Y:S01]  /*6ee0*/  FMUL.FTZ R6, R6, c[0x0][0x320] ;  /* 0x0000c80006067a20 */ /* 0x000fe20000410000 */
[C---:B------:R-:W-:Y:S03]  /*6ef0*/  HMMA.16816.F32.BF16 R16, R244.reuse, R178, R16 ;  /* 0x000000b2f410723c */ /* 0x040fe60000041810 */
[----:B------:R-:W1:Y:S01]  /*6f00*/  MUFU.TANH R2, R6 ;  /* 0x0000000600027308 */ /* 0x000e620000002400 */
[----:B------:R-:W-:Y:S02]  /*6f10*/  FMUL.FTZ R7, R7, c[0x0][0x320] ;  /* 0x0000c80007077a20 */ /* 0x000fe40000410000 */
[----:B------:R-:W-:Y:S02]  /*6f20*/  FMUL.FTZ R4, R4, c[0x0][0x320] ;  /* 0x0000c80004047a20 */ /* 0x000fe40000410000 */
[----:B------:R-:W-:Y:S04]  /*6f30*/  FMUL.FTZ R5, R5, c[0x0][0x320] ;  /* 0x0000c80005057a20 */ /* 0x000fe80000410000 */
[----:B------:R-:W-:Y:S01]  /*6f40*/  FMUL.FTZ R8, R8, c[0x0][0x320] ;  /* 0x0000c80008087a20 */ /* 0x000fe20000410000 */
[----:B------:R-:W2:Y:S01]  /*6f50*/  MUFU.TANH R0, R7 ;  /* 0x0000000700007308 */ /* 0x000ea20000002400 */
[----:B------:R-:W-:Y:S02]  /*6f60*/  FMUL.FTZ R9, R9, c[0x0][0x320] ;  /* 0x0000c80009097a20 */ /* 0x000fe40000410000 */
[----:B------:R-:W-:Y:S02]  /*6f70*/  FMUL.FTZ R10, R10, c[0x0][0x320] ;  /* 0x0000c8000a0a7a20 */ /* 0x000fe40000410000 */
[----:B------:R-:W-:Y:S02]  /*6f80*/  FMUL.FTZ R11, R11, c[0x0][0x320] ;  /* 0x0000c8000b0b7a20 */ /* 0x000fe40000410000 */
[----:B------:R-:W-:Y:S02]  /*6f90*/  FMUL.FTZ R13, R13, c[0x0][0x320] ;  /* 0x0000c8000d0d7a20 */ /* 0x000fe40000410000 */
[----:B------:R-:W-:Y:S01]  /*6fa0*/  FMUL.FTZ R14, R14, c[0x0][0x320] ;  /* 0x0000c8000e0e7a20 */ /* 0x000fe20000410000 */
[----:B------:R-:W-:Y:S01]  /*6fb0*/  MUFU.TANH R184, R4 ;  /* 0x0000000400b87308 */ /* 0x000fe20000002400 */
[----:B------:R-:W-:Y:S02]  /*6fc0*/  FMUL.FTZ R15, R15, c[0x0][0x320] ;  /* 0x0000c8000f0f7a20 */ /* 0x000fe40000410000 */
[----:B------:R-:W-:Y:S01]  /*6fd0*/  FMUL.FTZ R16, R16, c[0x0][0x320] ;  /* 0x0000c80010107a20 */ /* 0x000fe20000410000 */
[----:B-1----:R-:W-:Y:S01]  /*6fe0*/  STL [R1+0x48], R2 ;  /* 0x0000480201007387 */ /* 0x002fe20000100800 */
[----:B------:R-:W-:Y:S02]  /*6ff0*/  FMUL.FTZ R17, R17, c[0x0][0x320] ;  /* 0x0000c80011117a20 */ /* 0x000fe40000410000 */
[----:B------:R-:W-:Y:S02]  /*7000*/  FMUL.FTZ R18, R18, c[0x0][0x320] ;  /* 0x0000c80012127a20 */ /* 0x000fe40000410000 */
[----:B------:R-:W-:Y:S01]  /*7010*/  FMUL.FTZ R19, R19, c[0x0][0x320] ;  /* 0x0000c80013137a20 */ /* 0x000fe20000410000 */
[----:B------:R1:W-:Y:S01]  /*7020*/  MUFU.TANH R186, R5 ;  /* 0x0000000500ba7308 */ /* 0x0003e20000002400 */
[----:B------:R-:W-:Y:S01]  /*7030*/  FMUL.FTZ R12, R12, c[0x0][0x320] ;  /* 0x0000c8000c0c7a20 */ /* 0x000fe20000410000 */
[----:B--2---:R2:W-:Y:S08]  /*7040*/  STL [R1+0x50], R0 ;  /* 0x0000500001007387 */ /* 0x0045f00000100800 */
[----:B------:R-:W-:Y:S10]  /*7050*/  MUFU.TANH R185, R8 ;  /* 0x0000000800b97308 */ /* 0x000ff40000002400 */
[----:B------:R-:W-:Y:S01]  /*7060*/  MUFU.TANH R183, R9 ;  /* 0x0000000900b77308 */ /* 0x000fe20000002400 */
[----:B-1----:R-:W1:Y:S09]  /*7070*/  LDSM.16.M88.4 R4, [R250+0x7000] ;  /* 0x00700000fa04783b */ /* 0x002e720000000200 */
[----:B--2---:R-:W2:Y:S10]  /*7080*/  MUFU.TANH R0, R10 ;  /* 0x0000000a00007308 */ /* 0x004eb40000002400 */
[----:B------:R3:W4:Y:S10]  /*7090*/  MUFU.TANH R191, R11 ;  /* 0x0000000b00bf7308 */ /* 0x0007340000002400 */
[----:B------:R-:W4:Y:S01]  /*70a0*/  MUFU.TANH R181, R13 ;  /* 0x0000000d00b57308 */ /* 0x000f220000002400 */
[----:B--2---:R-:W-:Y:S09]  /*70b0*/  STL [R1+0x4c], R0 ;  /* 0x00004c0001007387 */ /* 0x004ff20000100800 */
[----:B------:R-:W2:Y:S01]  /*70c0*/  MUFU.TANH R190, R14 ;  /* 0x0000000e00be7308 */ /* 0x000ea20000002400 */
[----:B---3--:R-:W3:Y:S01]  /*70d0*/  LDSM.16.M88.4 R8, [R250+0x7800] ;  /* 0x00780000fa08783b */ /* 0x008ee20000000200 */
[----:B------:R-:W-:Y:S08]  /*70e0*/  DEPBAR.LE SB0, 0x0 ;  /* 0x000080000000791a */ /* 0x000ff00000000000 */
[----:B------:R-:W2:Y:S01]  /*70f0*/  MUFU.TANH R189, R15 ;  /* 0x0000000f00bd7308 */ /* 0x000ea20000002400 */
[----:B------:R-:W-:Y:S01]  /*7100*/  BAR.SYNC.DEFER_BLOCKING 0x0 ;  /* 0x0000000000007b1d */ /* 0x000fe20000010000 */
[C---:B-1----:R-:W-:Y:S08]  /*7110*/  HMMA.16816.F32.BF16 R20, R244.reuse, R4, R20 ;  /* 0x00000004f414723c */ /* 0x042ff00000041814 */
[----:B------:R-:W1:Y:S01]  /*7120*/  MUFU.TANH R178, R16 ;  /* 0x0000001000b27308 */ /* 0x000e620000002400 */
[C---:B------:R-:W-:Y:S09]  /*7130*/  HMMA.16816.F32.BF16 R24, R244.reuse, R6, R24 ;  /* 0x00000006f418723c */ /* 0x040ff20000041818 */
[----:B------:R5:W1:Y:S06]  /*7140*/  MUFU.TANH R177, R17 ;  /* 0x0000001100b17308 */ /* 0x000a6c0000002400 */
[----:B------:R-:W-:Y:S02]  /*7150*/  FMUL.FTZ R20, R20, c[0x0][0x320] ;  /* 0x0000c80014147a20 */ /* 0x000fe40000410000 */
[----:B------:R-:W-:Y:S02]  /*7160*/  FMUL.FTZ R22, R22, c[0x0][0x320] ;  /* 0x0000c80016167a20 */ /* 0x000fe40000410000 */
[----:B------:R1:W1:Y:S01]  /*7170*/  MUFU.TANH R188, R18 ;  /* 0x0000001200bc7308 */ /* 0x0002620000002400 */
[----:B------:R-:W-:Y:S02]  /*7180*/  FMUL.FTZ R23, R23, c[0x0][0x320] ;  /* 0x0000c80017177a20 */ /* 0x000fe40000410000 */
[----:B------:R-:W-:Y:S01]  /*7190*/  FMUL.FTZ R21, R21, c[0x0][0x320] ;  /* 0x0000c80015157a20 */ /* 0x000fe20000410000 */
[C---:B---3--:R-:W-:Y:S06]  /*71a0*/  HMMA.16816.F32.BF16 R28, R244.reuse, R8, R28 ;  /* 0x00000008f41c723c */ /* 0x048fec000004181c */
[----:B------:R3:W2:Y:S02]  /*71b0*/  MUFU.TANH R187, R19 ;  /* 0x0000001300bb7308 */ /* 0x0006a40000002400 */
[----:B------:R-:W-:Y:S04]  /*71c0*/  HMMA.16816.F32.BF16 R32, R244, R10, R32 ;  /* 0x0000000af420723c */ /* 0x000fe80000041820 */
[----:B-----5:R-:W-:Y:S04]  /*71d0*/  FMUL.FTZ R17, R25, c[0x0][0x320] ;  /* 0x0000c80019117a20 */ /* 0x020fe80000410000 */
[----:B------:R5:W2:Y:S08]  /*71e0*/  MUFU.TANH R176, R20 ;  /* 0x0000001400b07308 */ /* 0x000ab00000002400 */
[----:B------:R-:W-:Y:S02]  /*71f0*/  FMUL.FTZ R16, R28, c[0x0][0x320] ;  /* 0x0000c8001c107a20 */ /* 0x000fe40000410000 */
[----:B------:R2:W2:Y:S01]  /*7200*/  MUFU.TANH R180, R22 ;  /* 0x0000001600b47308 */ /* 0x0004a20000002400 */
[----:B------:R-:W-:Y:S02]  /*7210*/  FMUL.FTZ R15, R29, c[0x0][0x320] ;  /* 0x0000c8001d0f7a20 */ /* 0x000fe40000410000 */
[----:B-1----:R-:W-:Y:S02]  /*7220*/  FMUL.FTZ R18, R31, c[0x0][0x320] ;  /* 0x0000c8001f127a20 */ /* 0x002fe40000410000 */
[----:B---3--:R-:W-:Y:S02]  /*7230*/  FMUL.FTZ R19, R24, c[0x0][0x320] ;  /* 0x0000c80018137a20 */ /* 0x008fe40000410000 */
[----:B------:R-:W-:Y:S02]  /*7240*/  FMUL.FTZ R14, R32, c[0x0][0x320] ;  /* 0x0000c800200e7a20 */ /* 0x000fe40000410000 */
[----:B------:R-:W-:Y:S01]  /*7250*/  FMUL.FTZ R13, R33, c[0x0][0x320] ;  /* 0x0000c800210d7a20 */ /* 0x000fe20000410000 */
[----:B------:R1:W3:Y:S01]  /*7260*/  MUFU.TANH R179, R23 ;  /* 0x0000001700b37308 */ /* 0x0002e20000002400 */
[----:B------:R-:W-:Y:S02]  /*7270*/  FMUL.FTZ R4, R34, c[0x0][0x320] ;  /* 0x0000c80022047a20 */ /* 0x000fe40000410000 */
[----:B------:R-:W-:Y:S02]  /*7280*/  FMUL.FTZ R0, R35, c[0x0][0x320] ;  /* 0x0000c80023007a20 */ /* 0x000fe40000410000 */
[----:B-----5:R-:W-:Y:S05]  /*7290*/  FMUL.FTZ R20, R30, c[0x0][0x320] ;  /* 0x0000c8001e147a20 */ /* 0x020fea0000410000 */
[----:B------:R3:W3:Y:S01]  /*72a0*/  MUFU.TANH R182, R12 ;  /* 0x0000000c00b67308 */ /* 0x0006e20000002400 */
[----:B--2---:R-:W-:Y:S09]  /*72b0*/  FMUL.FTZ R22, R27, c[0x0][0x320] ;  /* 0x0000c8001b167a20 */ /* 0x004ff20000410000 */
[----:B------:R-:W2:Y:S01]  /*72c0*/  MUFU.TANH R21, R21 ;  /* 0x0000001500157308 */ /* 0x000ea20000002400 */
[----:B-1----:R-:W-:Y:S09]  /*72d0*/  FMUL.FTZ R23, R26, c[0x0][0x320] ;  /* 0x0000c8001a177a20 */ /* 0x002ff20000410000 */
[----:B------:R-:W1:Y:S10]  /*72e0*/  MUFU.TANH R19, R19 ;  /* 0x0000001300137308 */ /* 0x000e740000002400 */
        /* <DEDUP_REMOVED lines=10> */
[----:B------:R1:W1:Y:S02]  /*7390*/  MUFU.TANH R3, R0 ;  /* 0x0000000000037308 */ /* 0x0002640000002400 */
[----:B-1234-:R-:W-:-:S05]  /*73a0*/  @P0 BRA `(.L_x_5) ;  /* 0xffffe5d000000947 */ /* 0x01efca000383ffff */
.L_x_4:
[----:B----4-:R-:W2:Y:S01]  /*73b0*/  LDL.LU R9, [R1+0x64] ;  /* 0x0000640001097983 */ /* 0x010ea20000300800 */
[----:B------:R-:W-:Y:S01]  /*73c0*/  FMNMX.FTZ R132, R184, R133, !PT ;  /* 0x00000085b8847209 */ /* 0x000fe20007810000 */
[----:B------:R-:W-:Y:S01]  /*73d0*/  UIADD3 UR4, UR8, -0x1, URZ ;  /* 0xffffffff08047890 */ /* 0x000fe2000fffe03f */
[----:B------:R-:W-:Y:S01]  /*73e0*/  ISETP.LT.AND P0, PT, RZ, UR8, PT ;  /* 0x00000008ff007c0c */ /* 0x000fe2000bf01270 */
[----:B------:R-:W3:Y:S01]  /*73f0*/  LDL.LU R8, [R1+0x48] ;  /* 0x0000480001087983 */ /* 0x000ee20000300800 */
[----:B------:R-:W-:Y:S03]  /*7400*/  FMNMX.FTZ R132, R186, R132, !PT ;  /* 0x00000084ba847209 */ /* 0x000fe60007810000 */
[----:B------:R-:W4:Y:S01]  /*7410*/  LDL.LU R12, [R1+0x50] ;  /* 0x00005000010c7983 */ /* 0x000f220000300800 */
[----:B------:R-:W-:Y:S01]  /*7420*/  FMNMX.FTZ R132, R185, R132, !PT ;  /* 0x00000084b9847209 */ /* 0x000fe20007810000 */
[----:B------:R-:W-:Y:S02]  /*7430*/  UMOV UR8, UR4 ;  /* 0x0000000400087c82 */ /* 0x000fe40008000000 */
[----:B------:R-:W5:Y:S01]  /*7440*/  LDL.LU R10, [R1+0x4c] ;  /* 0x00004c00010a7983 */ /* 0x000f620000300800 */
[----:B------:R-:W-:Y:S03]  /*7450*/  FMNMX.FTZ R132, R183, R132, !PT ;  /* 0x00000084b7847209 */ /* 0x000fe60007810000 */
[----:B------:R-:W0:Y:S01]  /*7460*/  LDGDEPBAR ;  /* 0x00000000000079af */ /* 0x000e220000000000 */
[----:B------:R-:W-:Y:S04]  /*7470*/  FMNMX.FTZ R132, R182, R132, !PT ;  /* 0x00000084b6847209 */ /* 0x000fe80007810000 */
        /* <DEDUP_REMOVED lines=10> */
[----:B------:R-:W-:Y:S05]  /*7520*/  FMNMX.FTZ R132, R13, R132, !PT ;  /* 0x000000840d847209 */ /* 0x000fea0007810000 */
[----:B------:R-:W1:Y:S02]  /*7530*/  SHFL.BFLY PT, R0, R132, 0x2, 0x1f ;  /* 0x0c401f0084007f89 */ /* 0x000e6400000e0000 */
[----:B-1----:R-:W-:Y:S06]  /*7540*/  FMNMX.FTZ R132, R132, R0, !PT ;  /* 0x0000000084847209 */ /* 0x002fec0007810000 */
[----:B------:R-:W1:Y:S02]  /*7550*/  SHFL.BFLY PT, R0, R132, 0x1, 0x1f ;  /* 0x0c201f0084007f89 */ /* 0x000e6400000e0000 */
[----:B-1----:R-:W-:Y:S05]  /*7560*/  FMNMX.FTZ R132, R132, R0, !PT ;  /* 0x0000000084847209 */ /* 0x002fea0007810000 */
[C---:B------:R-:W-:Y:S02]  /*7570*/  FADD.FTZ R0, -R132.reuse, R133 ;  /* 0x0000008584007221 */ /* 0x040fe40000010100 */
[----:B------:R-:W-:Y:S02]  /*7580*/  FMUL.FTZ R2, R132, c[0x0][0x2d0] ;  /* 0x0000b40084027a20 */ /* 0x000fe40000410000 */
[----:B------:R-:W-:Y:S02]  /*7590*/  FMUL.FTZ R0, R0, c[0x0][0x2d0] ;  /* 0x0000b40000007a20 */ /* 0x000fe40000410000 */
[--C-:B------:R-:W-:Y:S02]  /*75a0*/  FFMA.FTZ R184, R184, c[0x0][0x2d0], -R2.reuse ;  /* 0x0000b400b8b87a23 */ /* 0x100fe40000010802 */
[--C-:B------:R-:W-:Y:S01]  /*75b0*/  FFMA.FTZ R26, R176, c[0x0][0x2d0], -R2.reuse ;  /* 0x0000b400b01a7a23 */ /* 0x100fe20000010802 */
[----:B------:R-:W1:Y:S01]  /*75c0*/  MUFU.EX2 R6, R0 ;  /* 0x0000000000067308 */ /* 0x000e620000000800 */
[--C-:B------:R-:W-:Y:S02]  /*75d0*/  FFMA.FTZ R5, R186, c[0x0][0x2d0], -R2.reuse ;  /* 0x0000b400ba057a23 */ /* 0x100fe40000010802 */
[--C-:B------:R-:W-:Y:S02]  /*75e0*/  FFMA.FTZ R7, R185, c[0x0][0x2d0], -R2.reuse ;  /* 0x0000b400b9077a23 */ /* 0x100fe40000010802 */
[--C-:B------:R-:W-:Y:S02]  /*75f0*/  FFMA.FTZ R183, R183, c[0x0][0x2d0], -R2.reuse ;  /* 0x0000b400b7b77a23 */ /* 0x100fe40000010802 */
[--C-:B------:R-:W-:Y:S02]  /*7600*/  FFMA.FTZ R186, R182, c[0x0][0x2d0], -R2.reuse ;  /* 0x0000b400b6ba7a23 */ /* 0x100fe40000010802 */
[--C-:B------:R-:W-:Y:S01]  /*7610*/  FFMA.FTZ R182, R178, c[0x0][0x2d0], -R2.reuse ;  /* 0x0000b400b2b67a23 */ /* 0x100fe20000010802 */
[----:B------:R-:W2:Y:S01]  /*7620*/  MUFU.EX2 R176, R184 ;  /* 0x000000b800b07308 */ /* 0x000ea20000000800 */
        /* <DEDUP_REMOVED lines=9> */
[----:B------:R-:W-:Y:S02]  /*76c0*/  FFMA.FTZ R11, R19, c[0x0][0x2d0], -R2 ;  /* 0x0000b400130b7a23 */ /* 0x000fe40000010802 */
[C---:B-1----:R-:W-:Y:S01]  /*76d0*/  FMUL.FTZ R32, R6.reuse, R136 ;  /* 0x0000008806207220 */ /* 0x042fe20000410000 */
[----:B------:R-:W1:Y:S01]  /*76e0*/  MUFU.EX2 R7, R7 ;  /* 0x0000000700077308 */ /* 0x000e620000000800 */
[C---:B------:R-:W-:Y:S02]  /*76f0*/  FMUL.FTZ R33, R6.reuse, R137 ;  /* 0x0000008906217220 */ /* 0x040fe40000410000 */
[C---:B------:R-:W-:Y:S01]  /*7700*/  FMUL.FTZ R13, R6.reuse, R157 ;  /* 0x0000009d060d7220 */ /* 0x040fe20000410000 */
[----:B------:R-:W-:Y:S01]  /*7710*/  MOV R157, R28 ;  /* 0x0000001c009d7202 */ /* 0x000fe20000000f00 */
[C---:B------:R-:W-:Y:S02]  /*7720*/  FMUL.FTZ R28, R6.reuse, R140 ;  /* 0x0000008c061c7220 */ /* 0x040fe40000410000 */
[C---:B------:R-:W-:Y:S02]  /*7730*/  FMUL.FTZ R16, R6.reuse, R152 ;  /* 0x0000009806107220 */ /* 0x040fe40000410000 */
[C---:B------:R-:W-:Y:S01]  /*7740*/  FMUL.FTZ R17, R6.reuse, R153 ;  /* 0x0000009906117220 */ /* 0x040fe20000410000 */
[----:B------:R-:W1:Y:S01]  /*7750*/  MUFU.EX2 R178, R183 ;  /* 0x000000b700b27308 */ /* 0x000e620000000800 */
[----:B------:R-:W-:Y:S01]  /*7760*/  MOV R153, R29 ;  /* 0x0000001d00997202 */ /* 0x000fe20000000f00 */
[C---:B------:R-:W-:Y:S02]  /*7770*/  FMUL.FTZ R29, R6.reuse, R141 ;  /* 0x0000008d061d7220 */ /* 0x040fe40000410000 */
[C---:B------:R-:W-:Y:S01]  /*7780*/  FMUL.FTZ R21, R6.reuse, R149 ;  /* 0x0000009506157220 */ /* 0x040fe20000410000 */
[----:B------:R-:W-:Y:S01]  /*7790*/  MOV R149, R31 ;  /* 0x0000001f00957202 */ /* 0x000fe20000000f00 */
[C---:B------:R-:W-:Y:S02]  /*77a0*/  FMUL.FTZ R36, R6.reuse, R36 ;  /* 0x0000002406247220 */ /* 0x040fe40000410000 */
        /* <DEDUP_REMOVED lines=47> */
[----:B--2---:R-:W-:Y:S01]  /*7aa0*/  FFMA.FTZ R0, R6, R9, R176 ;  /* 0x0000000906007223 */ /* 0x004fe200000100b0 */
[C---:B------:R-:W-:Y:S01]  /*7ab0*/  F2FP.BF16.PACK_AB R176, R5.reuse, R176 ;  /* 0x000000b005b0723e */ /* 0x040fe200000010ff */
[----:B------:R-:W2:Y:S02]  /*7ac0*/  LDL.LU R9, [R1+0x84] ;  /* 0x0000840001097983 */ /* 0x000ea40000300800 */
[----:B------:R-:W-:Y:S04]  /*7ad0*/  FADD.FTZ R0, R5, R0 ;  /* 0x0000000005007221 */ /* 0x000fe80000010000 */
[----:B-1----:R-:W-:Y:S04]  /*7ae0*/  FADD.FTZ R0, R7, R0 ;  /* 0x0000000007007221 */ /* 0x002fe80000010000 */
[----:B------:R-:W-:Y:S01]  /*7af0*/  FADD.FTZ R183, R178, R0 ;  /* 0x00000000b2b77221 */ /* 0x000fe20000010000 */
[----:B---3--:R-:W-:Y:S02]  /*7b00*/  FMNMX.FTZ R0, R8, R134, !PT ;  /* 0x0000008608007209 */ /* 0x008fe40007810000 */
[----:B------:R-:W-:Y:S02]  /*7b10*/  F2FP.BF16.PACK_AB R178, R178, R7 ;  /* 0x00000007b2b2723e */ /* 0x000fe400000010ff */
[----:B----4-:R-:W-:Y:S04]  /*7b20*/  FMNMX.FTZ R0, R12, R0, !PT ;  /* 0x000000000c007209 */ /* 0x010fe80007810000 */
[----:B-----5:R-:W-:Y:S04]  /*7b30*/  FMNMX.FTZ R0, R10, R0, !PT ;  /* 0x000000000a007209 */ /* 0x020fe80007810000 */
        /* <DEDUP_REMOVED lines=18> */
[----:B------:R-:W-:Y:S01]  /*7c60*/  FMUL.FTZ R5, R2, c[0x0][0x2d0] ;  /* 0x0000b40002057a20 */ /* 0x000fe20000410000 */
[----:B------:R-:W-:Y:S01]  /*7c70*/  MUFU.EX2 R134, R181 ;  /* 0x000000b500867308 */ /* 0x000fe20000000800 */
[----:B------:R-:W-:Y:S02]  /*7c80*/  FMUL.FTZ R0, R0, c[0x0][0x2d0] ;  /* 0x0000b40000007a20 */ /* 0x000fe40000410000 */
[--C-:B------:R-:W-:Y:S02]  /*7c90*/  FFMA.FTZ R8, R8, c[0x0][0x2d0], -R5.reuse ;  /* 0x0000b40008087a23 */ /* 0x100fe40000010805 */
[--C-:B------:R-:W-:Y:S02]  /*7ca0*/  FFMA.FTZ R7, R12, c[0x0][0x2d0], -R5.reuse ;  /* 0x0000b4000c077a23 */ /* 0x100fe40000010805 */
        /* <DEDUP_REMOVED lines=8> */
[----:B------:R-:W-:Y:S01]  /*7d30*/  MUFU.EX2 R8, R8 ;  /* 0x0000000800087308 */ /* 0x000fe20000000800 */
[--C-:B------:R-:W-:Y:S02]  /*7d40*/  FFMA.FTZ R14, R22, c[0x0][0x2d0], -R5.reuse ;  /* 0x0000b400160e7a23 */ /* 0x100fe40000010805 */
[--C-:B------:R-:W-:Y:S02]  /*7d50*/  FFMA.FTZ R18, R18, c[0x0][0x2d0], -R5.reuse ;  /* 0x0000b40012127a23 */ /* 0x100fe40000010805 */
[--C-:B------:R-:W-:Y:S02]  /*7d60*/  FFMA.FTZ R19, R4, c[0x0][0x2d0], -R5.reuse ;  /* 0x0000b40004137a23 */ /* 0x100fe40000010805 */
[C---:B------:R-:W-:Y:S01]  /*7d70*/  FMUL.FTZ R4, R6.reuse, R164 ;  /* 0x000000a406047220 */ /* 0x040fe20000410000 */
[----:B------:R-:W-:Y:S01]  /*7d80*/  MOV R164, R15 ;  /* 0x0000000f00a47202 */ /* 0x000fe20000000f00 */
[C---:B------:R-:W-:Y:S01]  /*7d90*/  FMUL.FTZ R12, R6.reuse, R156 ;  /* 0x0000009c060c7220 */ /* 0x040fe20000410000 */
[----:B------:R-:W3:Y:S01]  /*7da0*/  MUFU.EX2 R7, R7 ;  /* 0x0000000700077308 */ /* 0x000ee20000000800 */
[C---:B------:R-:W-:Y:S01]  /*7db0*/  FMUL.FTZ R20, R6.reuse, R148 ;  /* 0x0000009406147220 */ /* 0x040fe20000410000 */
[----:B------:R-:W-:Y:S01]  /*7dc0*/  MOV R156, R25 ;  /* 0x00000019009c7202 */ /* 0x000fe20000000f00 */
[----:B------:R-:W-:Y:S01]  /*7dd0*/  FMUL.FTZ R25, R6, R145 ;  /* 0x0000009106197220 */ /* 0x000fe20000410000 */
[----:B------:R-:W-:Y:S01]  /*7de0*/  MOV R148, R11 ;  /* 0x0000000b00947202 */ /* 0x000fe20000000f00 */
[C---:B-1----:R-:W-:Y:S02]  /*7df0*/  FMUL.FTZ R34, R0.reuse, R138 ;  /* 0x0000008a00227220 */ /* 0x042fe40000410000 */
[----:B------:R-:W-:Y:S02]  /*7e00*/  FMUL.FTZ R35, R0, R139 ;  /* 0x0000008b00237220 */ /* 0x000fe40000410000 */
[----:B------:R-:W1:Y:S01]  /*7e10*/  LDSM.16.MT88.4 R136, [R248+0x100] ;  /* 0x00010000f888783b */ /* 0x000e620000004200 */
[----:B------:R-:W4:Y:S01]  /*7e20*/  MUFU.EX2 R179, R133 ;  /* 0x0000008500b37308 */ /* 0x000f220000000800 */
[--C-:B------:R-:W-:Y:S02]  /*7e30*/  FFMA.FTZ R190, R190, c[0x0][0x2d0], -R5.reuse ;  /* 0x0000b400bebe7a23 */ /* 0x100fe40000010805 */
[--C-:B------:R-:W-:Y:S02]  /*7e40*/  FFMA.FTZ R189, R189, c[0x0][0x2d0], -R5.reuse ;  /* 0x0000b400bdbd7a23 */ /* 0x100fe40000010805 */
[--C-:B------:R-:W-:Y:S02]  /*7e50*/  FFMA.FTZ R188, R188, c[0x0][0x2d0], -R5.reuse ;  /* 0x0000b400bcbc7a23 */ /* 0x100fe40000010805 */
[----:B------:R-:W-:Y:S02]  /*7e60*/  FFMA.FTZ R187, R187, c[0x0][0x2d0], -R5 ;  /* 0x0000b400bbbb7a23 */ /* 0x000fe40000010805 */
[----:B------:R-:W-:Y:S01]  /*7e70*/  FMUL.FTZ R5, R6, R165 ;  /* 0x000000a506057220 */ /* 0x000fe20000410000 */
[----:B------:R-:W5:Y:S01]  /*7e80*/  MUFU.EX2 R191, R191 ;  /* 0x000000bf00bf7308 */ /* 0x000f620000000800 */
[C---:B------:R-:W-:Y:S01]  /*7e90*/  FMUL.FTZ R11, R0.reuse, R163 ;  /* 0x000000a3000b7220 */ /* 0x040fe20000410000 */
[----:B------:R-:W-:Y:S01]  /*7ea0*/  MOV R165, R19 ;  /* 0x0000001300a57202 */ /* 0x000fe20000000f00 */
[C---:B------:R-:W-:Y:S01]  /*7eb0*/  FMUL.FTZ R15, R0.reuse, R159 ;  /* 0x0000009f000f7220 */ /* 0x040fe20000410000 */
[C---:B---3--:R-:W-:Y:S01]  /*7ec0*/  F2FP.BF16.PACK_AB R177, R7.reuse, R8 ;  /* 0x0000000807b1723e */ /* 0x048fe200000010ff */
[C---:B------:R-:W-:Y:S01]  /*7ed0*/  FMUL.FTZ R19, R0.reuse, R155 ;  /* 0x0000009b00137220 */ /* 0x040fe20000410000 */
[----:B------:R-:W-:Y:S01]  /*7ee0*/  MOV R163, R27 ;  /* 0x0000001b00a37202 */ /* 0x000fe20000000f00 */
[C---:B------:R-:W-:Y:S02]  /*7ef0*/  FMUL.FTZ R22, R0.reuse, R150 ;  /* 0x0000009600167220 */ /* 0x040fe40000410000 */
[C---:B------:R-:W-:Y:S01]  /*7f00*/  FMUL.FTZ R23, R0.reuse, R151 ;  /* 0x0000009700177220 */ /* 0x040fe20000410000 */
[----:B------:R-:W-:Y:S01]  /*7f10*/  MUFU.EX2 R148, R148 ;  /* 0x0000009400947308 */ /* 0x000fe20000000800 */
[C---:B------:R-:W-:Y:S02]  /*7f20*/  FMUL.FTZ R27, R0.reuse, R147 ;  /* 0x00000093001b7220 */ /* 0x040fe40000410000 */
[C---:B------:R-:W-:Y:S02]  /*7f30*/  FMUL.FTZ R31, R0.reuse, R143 ;  /* 0x0000008f001f7220 */ /* 0x040fe40000410000 */
[C---:B------:R-:W-:Y:S02]  /*7f40*/  FMUL.FTZ R38, R0.reuse, R38 ;  /* 0x0000002600267220 */ /* 0x040fe40000410000 */
[C---:B------:R-:W-:Y:S02]  /*7f50*/  FMUL.FTZ R39, R0.reuse, R39 ;  /* 0x0000002700277220 */ /* 0x040fe40000410000 */
[C---:B------:R-:W-:Y:S01]  /*7f60*/  FMUL.FTZ R42, R0.reuse, R42 ;  /* 0x0000002a002a7220 */ /* 0x040fe20000410000 */
[----:B------:R-:W3:Y:S01]  /*7f70*/  MUFU.EX2 R133, R186 ;  /* 0x000000ba00857308 */ /* 0x000ee20000000800 */
[C---:B------:R-:W-:Y:S02]  /*7f80*/  FMUL.FTZ R43, R0.reuse, R43 ;  /* 0x0000002b002b7220 */ /* 0x040fe40000410000 */
[C---:B------:R-:W-:Y:S02]  /*7f90*/  FMUL.FTZ R46, R0.reuse, R46 ;  /* 0x0000002e002e7220 */ /* 0x040fe40000410000 */
[C---:B------:R-:W-:Y:S02]  /*7fa0*/  FMUL.FTZ R47, R0.reuse, R47 ;  /* 0x0000002f002f7220 */ /* 0x040fe40000410000 */
        /* <DEDUP_REMOVED lines=47> */
[----:B--2---:R-:W-:Y:S02]  /*82a0*/  FFMA.FTZ R3, R0, R9, R8 ;  /* 0x0000000900037223 */ /* 0x004fe40000010008 */
[C---:B------:R-:W-:Y:S01]  /*82b0*/  FMUL.FTZ R8, R6.reuse, R160 ;  /* 0x000000a006087220 */ /* 0x040fe20000410000 */
[----:B------:R-:W-:Y:S01]  /*82c0*/  MOV R160, R18 ;  /* 0x0000001200a07202 */ /* 0x000fe20000000f00 */
[----:B------:R-:W-:Y:S02]  /*82d0*/  FADD.FTZ R3, R7, R3 ;  /* 0x0000000307037221 */ /* 0x000fe40000010000 */
[C---:B------:R-:W-:Y:S01]  /*82e0*/  FMUL.FTZ R9, R6.reuse, R161 ;  /* 0x000000a106097220 */ /* 0x040fe20000410000 */
[----:B------:R-:W-:Y:S01]  /*82f0*/  MOV R161, R24 ;  /* 0x0000001800a17202 */ /* 0x000fe20000000f00 */
[----:B----4-:R-:W-:Y:S01]  /*8300*/  FADD.FTZ R152, R179, R3 ;  /* 0x00000003b3987221 */ /* 0x010fe20000010000 */
[----:B-----5:R-:W-:Y:S01]  /*8310*/  F2FP.BF16.PACK_AB R179, R191, R179 ;  /* 0x000000b3bfb3723e */ /* 0x020fe200000010ff */
[----:B------:R-:W-:Y:S01]  /*8320*/  FMUL.FTZ R24, R6, R144 ;  /* 0x0000009006187220 */ /* 0x000fe20000410000 */
[----:B------:R-:W-:Y:S01]  /*8330*/  MUFU.EX2 R181, R161 ;  /* 0x000000a100b57308 */ /* 0x000fe20000000800 */
[C---:B------:R-:W-:Y:S01]  /*8340*/  FMUL.FTZ R6, R0.reuse, R166 ;  /* 0x000000a600067220 */ /* 0x040fe20000410000 */
[----:B------:R-:W-:Y:S01]  /*8350*/  MOV R166, R14 ;  /* 0x0000000e00a67202 */ /* 0x000fe20000000f00 */
[C---:B------:R-:W-:Y:S01]  /*8360*/  FMUL.FTZ R7, R0.reuse, R167 ;  /* 0x000000a700077220 */ /* 0x040fe20000410000 */
[----:B------:R-:W-:Y:S01]  /*8370*/  MOV R167, R10 ;  /* 0x0000000a00a77202 */ /* 0x000fe20000000f00 */
[C---:B------:R-:W-:Y:S02]  /*8380*/  FMUL.FTZ R18, R0.reuse, R154 ;  /* 0x0000009a00127220 */ /* 0x040fe40000410000 */
[C---:B------:R-:W-:Y:S01]  /*8390*/  FMUL.FTZ R10, R0.reuse, R162 ;  /* 0x000000a2000a7220 */ /* 0x040fe20000410000 */
[----:B------:R-:W-:Y:S01]  /*83a0*/  MOV R162, R30 ;  /* 0x0000001e00a27202 */ /* 0x000fe20000000f00 */
[C---:B------:R-:W-:Y:S01]  /*83b0*/  FMUL.FTZ R30, R0.reuse, R142 ;  /* 0x0000008e001e7220 */ /* 0x040fe20000410000 */
[C---:B-1----:R-:W-:Y:S01]  /*83c0*/  HMMA.16816.F32.BF16 R4, R176.reuse, R136, R4 ;  /* 0x00000088b004723c */ /* 0x042fe20000041804 */
[----:B------:R-:W-:Y:S01]  /*83d0*/  LDSM.16.MT88.4 R140, [R248+0x900] ;  /* 0x00090000f88c783b */ /* 0x000fe20000004200 */
[----:B------:R-:W-:Y:S03]  /*83e0*/  MUFU.EX2 R144, R182 ;  /* 0x000000b600907308 */ /* 0x000fe60000000800 */
[C---:B------:R-:W-:Y:S01]  /*83f0*/  FMUL.FTZ R14, R0.reuse, R158 ;  /* 0x0000009e000e7220 */ /* 0x040fe20000410000 */
[----:B------:R-:W-:Y:S01]  /*8400*/  MOV R158, R26 ;  /* 0x0000001a009e7202 */ /* 0x000fe20000000f00 */
[----:B------:R-:W-:Y:S01]  /*8410*/  FMUL.FTZ R26, R0, R146 ;  /* 0x00000092001a7220 */ /* 0x000fe20000410000 */
[C---:B------:R-:W-:Y:S01]  /*8420*/  HMMA.16816.F32.BF16 R8, R176.reuse, R138, R8 ;  /* 0x0000008ab008723c */ /* 0x040fe20000041808 */
[----:B------:R-:W1:Y:S03]  /*8430*/  LDSM.16.MT88.4 R136, [R249+0x100] ;  /* 0x00010000f988783b */ /* 0x000e660000004200 */
[----:B------:R-:W-:Y:S01]  /*8440*/  MUFU.EX2 R182, R160 ;  /* 0x000000a000b67308 */ /* 0x000fe20000000800 */
[----:B---3--:R-:W-:Y:S09]  /*8450*/  FADD.FTZ R0, R133, R183 ;  /* 0x000000b785007221 */ /* 0x008ff20000010000 */
[----:B------:R-:W2:Y:S10]  /*8460*/  MUFU.EX2 R3, R185 ;  /* 0x000000b900037308 */ /* 0x000eb40000000800 */
[----:B------:R3:W-:Y:S10]  /*8470*/  MUFU.EX2 R183, R166 ;  /* 0x000000a600b77308 */ /* 0x0007f40000000800 */
[----:B------:R-:W-:Y:S01]  /*8480*/  MUFU.EX2 R185, R180 ;  /* 0x000000b400b97308 */ /* 0x000fe20000000800 */
[C---:B--2---:R-:W-:Y:S01]  /*8490*/  FADD.FTZ R0, R3.reuse, R0 ;  /* 0x0000000003007221 */ /* 0x044fe20000010000 */
[C---:B-1----:R-:W-:Y:S03]  /*84a0*/  HMMA.16816.F32.BF16 R12, R176.reuse, R136, R12 ;  /* 0x00000088b00c723c */ /* 0x042fe6000004180c */
[----:B------:R-:W-:Y:S05]  /*84b0*/  FADD.FTZ R0, R144, R0 ;  /* 0x0000000090007221 */ /* 0x000fea0000010000 */
[----:B------:R-:W-:Y:S01]  /*84c0*/  MUFU.EX2 R184, R167 ;  /* 0x000000a700b87308 */ /* 0x000fe20000000800 */
[----:B---3--:R-:W-:Y:S01]  /*84d0*/  MOV R166, R149 ;  /* 0x0000009500a67202 */ /* 0x008fe20000000f00 */
[C---:B------:R-:W-:Y:S01]  /*84e0*/  HMMA.16816.F32.BF16 R16, R176.reuse, R138, R16 ;  /* 0x0000008ab010723c */ /* 0x040fe20000041810 */
[----:B------:R-:W1:Y:S02]  /*84f0*/  LDSM.16.MT88.4 R136, [R252+0x100] ;  /* 0x00010000fc88783b */ /* 0x000e640000004200 */
[C---:B------:R-:W-:Y:S05]  /*8500*/  FADD.FTZ R0, R134.reuse, R0 ;  /* 0x0000000086007221 */ /* 0x040fea0000010000 */
[----:B------:R-:W-:Y:S01]  /*8510*/  MUFU.EX2 R180, R165 ;  /* 0x000000a500b47308 */ /* 0x000fe20000000800 */
[C---:B-1----:R-:W-:Y:S08]  /*8520*/  HMMA.16816.F32.BF16 R20, R176.reuse, R136, R20 ;  /* 0x00000088b014723c */ /* 0x042ff00000041814 */
[C---:B------:R-:W-:Y:S01]  /*8530*/  HMMA.16816.F32.BF16 R24, R176.reuse, R138, R24 ;  /* 0x0000008ab018723c */ /* 0x040fe20000041818 */
[----:B------:R-:W1:Y:S07]  /*8540*/  LDSM.16.MT88.4 R136, [R251+0x100] ;  /* 0x00010000fb88783b */ /* 0x000e6e0000004200 */
        /* <DEDUP_REMOVED lines=36> */
[C---:B-1----:R-:W-:Y:S07]  /*8790*/  HMMA.16816.F32.BF16 R124, R176.reuse, R136, R124 ;  /* 0x00000088b07c723c */ /* 0x042fee000004187c */
[----:B------:R-:W-:Y:S01]  /*87a0*/  F2FP.BF16.PACK_AB R136, R3, R133 ;  /* 0x000000850388723e */ /* 0x000fe200000010ff */
[----:B------:R-:W-:Y:S01]  /*87b0*/  HMMA.16816.F32.BF16 R128, R176, R138, R128 ;  /* 0x0000008ab080723c */ /* 0x000fe20000041880 */
[----:B------:R-:W-:Y:S03]  /*87c0*/  MUFU.EX2 R3, R163 ;  /* 0x000000a300037308 */ /* 0x000fe60000000800 */
[----:B------:R-:W-:Y:S03]  /*87d0*/  F2FP.BF16.PACK_AB R137, R189, R190 ;  /* 0x000000bebd89723e */ /* 0x000fe600000010ff */
[----:B------:R-:W-:Y:S02]  /*87e0*/  F2FP.BF16.PACK_AB R138, R134, R144 ;  /* 0x00000090868a723e */ /* 0x000fe400000010ff */
[----:B------:R-:W1:Y:S02]  /*87f0*/  LDSM.16.MT88.4 R144, [R249+0x900] ;  /* 0x00090000f990783b */ /* 0x000e640000004200 */
[----:B------:R2:W-:Y:S01]  /*8800*/  MUFU.EX2 R134, R162 ;  /* 0x000000a200867308 */ /* 0x0005e20000000800 */
[----:B------:R-:W-:Y:S02]  /*8810*/  F2FP.BF16.PACK_AB R139, R187, R188 ;  /* 0x000000bcbb8b723e */ /* 0x000fe400000010ff */
[----:B------:R-:W-:Y:S05]  /*8820*/  F2FP.BF16.PACK_AB R177, R182, R181 ;  /* 0x000000b5b6b1723e */ /* 0x000fea00000010ff */
[C---:B------:R-:W-:Y:S02]  /*8830*/  HMMA.16816.F32.BF16 R4, R136.reuse, R140, R4 ;  /* 0x0000008c8804723c */ /* 0x040fe40000041804 */
[----:B------:R-:W-:Y:S06]  /*8840*/  MUFU.EX2 R176, R153 ;  /* 0x0000009900b07308 */ /* 0x000fec0000000800 */
[C---:B------:R-:W-:Y:S01]  /*8850*/  HMMA.16816.F32.BF16 R8, R136.reuse, R142, R8 ;  /* 0x0000008e8808723c */ /* 0x040fe20000041808 */
[----:B------:R-:W3:Y:S03]  /*8860*/  LDSM.16.MT88.4 R140, [R252+0x900] ;  /* 0x00090000fc8c783b */ /* 0x000ee60000004200 */
[----:B------:R-:W4:Y:S05]  /*8870*/  MUFU.EX2 R133, R158 ;  /* 0x0000009e00857308 */ /* 0x000f2a0000000800 */
[----:B--2---:R-:W-:Y:S05]  /*8880*/  LDSM.16.MT88.4 R160, [R248+0x1900] ;  /* 0x00190000f8a0783b */ /* 0x004fea0000004200 */
[----:B------:R-:W-:Y:S01]  /*8890*/  MUFU.EX2 R178, R156 ;  /* 0x0000009c00b27308 */ /* 0x000fe20000000800 */
[C---:B-1----:R-:W-:Y:S03]  /*88a0*/  HMMA.16816.F32.BF16 R12, R136.reuse, R144, R12 ;  /* 0x00000090880c723c */ /* 0x042fe6000004180c */
[----:B----4-:R-:W-:Y:S05]  /*88b0*/  FADD.FTZ R0, R133, R0 ;  /* 0x0000000085007221 */ /* 0x010fea0000010000 */
[C---:B------:R-:W-:Y:S01]  /*88c0*/  HMMA.16816.F32.BF16 R16, R136.reuse, R146, R16 ;  /* 0x000000928810723c */ /* 0x040fe20000041810 */
[----:B------:R-:W1:Y:S03]  /*88d0*/  LDSM.16.MT88.4 R144, [R251+0x900] ;  /* 0x00090000fb90783b */ /* 0x000e660000004200 */
[C---:B------:R-:W-:Y:S04]  /*88e0*/  FADD.FTZ R0, R3.reuse, R0 ;  /* 0x0000000003007221 */ /* 0x040fe80000010000 */
[----:B------:R-:W-:Y:S01]  /*88f0*/  FADD.FTZ R0, R148, R0 ;  /* 0x0000000094007221 */ /* 0x000fe20000010000 */
[C---:B---3--:R-:W-:Y:S03]  /*8900*/  HMMA.16816.F32.BF16 R20, R136.reuse, R140, R20 ;  /* 0x0000008c8814723c */ /* 0x048fe60000041814 */
[C---:B------:R-:W-:Y:S05]  /*8910*/  FADD.FTZ R0, R134.reuse, R0 ;  /* 0x0000000086007221 */ /* 0x040fea0000010000 */
[C---:B------:R-:W-:Y:S01]  /*8920*/  HMMA.16816.F32.BF16 R24, R136.reuse, R142, R24 ;  /* 0x0000008e8818723c */ /* 0x040fe20000041818 */
[----:B------:R-:W2:Y:S07]  /*8930*/  LDSM.16.MT88.4 R140, [R248+0x2900] ;  /* 0x00290000f88c783b */ /* 0x000eae0000004200 */
[C---:B-1----:R-:W-:Y:S08]  /*8940*/  HMMA.16816.F32.BF16 R28, R136.reuse, R144, R28 ;  /* 0x00000090881c723c */ /* 0x042ff0000004181c */
[C---:B------:R-:W-:Y:S01]  /*8950*/  HMMA.16816.F32.BF16 R32, R136.reuse, R146, R32 ;  /* 0x000000928820723c */ /* 0x040fe20000041820 */
[----:B------:R-:W1:Y:S07]  /*8960*/  LDSM.16.MT88.4 R144, [R249+0x2900] ;  /* 0x00290000f990783b */ /* 0x000e6e0000004200 */
[C---:B--2---:R-:W-:Y:S08]  /*8970*/  HMMA.16816.F32.BF16 R36, R136.reuse, R140, R36 ;  /* 0x0000008c8824723c */ /* 0x044ff00000041824 */
        /* <DEDUP_REMOVED lines=33> */
[----:B------:R-:W-:Y:S01]  /*8b90*/  HMMA.16816.F32.BF16 R128, R136, R146, R128 ;  /* 0x000000928880723c */ /* 0x000fe20000041880 */
[----:B------:R-:W1:Y:S06]  /*8ba0*/  LDSM.16.MT88.4 R144, [R249+0x1100] ;  /* 0x00110000f990783b */ /* 0x000e6c0000004200 */
[----:B------:R-:W-:Y:S02]  /*8bb0*/  F2FP.BF16.PACK_AB R138, R134, R148 ;  /* 0x00000094868a723e */ /* 0x000fe400000010ff */
[----:B------:R-:W3:Y:S01]  /*8bc0*/  LDSM.16.MT88.4 R148, [R252+0x1100] ;  /* 0x00110000fc94783b */ /* 0x000ee20000004200 */
[----:B------:R-:W4:Y:S02]  /*8bd0*/  MUFU.EX2 R134, R164 ;  /* 0x000000a400867308 */ /* 0x000f240000000800 */
[----:B------:R-:W-:Y:S02]  /*8be0*/  F2FP.BF16.PACK_AB R136, R3, R133 ;  /* 0x000000850388723e */ /* 0x000fe400000010ff */
[----:B------:R-:W-:Y:S02]  /*8bf0*/  F2FP.BF16.PACK_AB R137, R185, R186 ;  /* 0x000000bab989723e */ /* 0x000fe400000010ff */
[----:B------:R-:W-:Y:S04]  /*8c00*/  F2FP.BF16.PACK_AB R139, R183, R184 ;  /* 0x000000b8b78b723e */ /* 0x000fe800000010ff */
[----:B------:R-:W5:Y:S03]  /*8c10*/  MUFU.EX2 R3, R166 ;  /* 0x000000a600037308 */ /* 0x000f660000000800 */
[C---:B--2---:R-:W-:Y:S07]  /*8c20*/  HMMA.16816.F32.BF16 R4, R136.reuse, R140, R4 ;  /* 0x0000008c8804723c */ /* 0x044fee0000041804 */
[----:B------:R-:W2:Y:S01]  /*8c30*/  MUFU.EX2 R133, R157 ;  /* 0x0000009d00857308 */ /* 0x000ea20000000800 */
[C---:B------:R-:W-:Y:S01]  /*8c40*/  HMMA.16816.F32.BF16 R8, R136.reuse, R142, R8 ;  /* 0x0000008e8808723c */ /* 0x040fe20000041808 */
[----:B------:R-:W3:Y:S03]  /*8c50*/  LDSM.16.MT88.4 R140, [R251+0x1100] ;  /* 0x00110000fb8c783b */ /* 0x000ee60000004200 */
[----:B----4-:R-:W-:Y:S04]  /*8c60*/  F2FP.BF16.PACK_AB R179, R134, R180 ;  /* 0x000000b486b3723e */ /* 0x010fe800000010ff */
[C---:B-1----:R-:W-:Y:S04]  /*8c70*/  HMMA.16816.F32.BF16 R12, R136.reuse, R144, R12 ;  /* 0x00000090880c723c */ /* 0x042fe8000004180c */
[----:B-----5:R-:W-:Y:S04]  /*8c80*/  FADD.FTZ R0, R3, R0 ;  /* 0x0000000003007221 */ /* 0x020fe80000010000 */
[C---:B------:R-:W-:Y:S01]  /*8c90*/  FADD.FTZ R0, R176.reuse, R0 ;  /* 0x00000000b0007221 */ /* 0x040fe20000010000 */
[C---:B------:R-:W-:Y:S01]  /*8ca0*/  HMMA.16816.F32.BF16 R16, R136.reuse, R146, R16 ;  /* 0x000000928810723c */ /* 0x040fe20000041810 */
[----:B------:R-:W1:Y:S02]  /*8cb0*/  LDSM.16.MT88.4 R144, [R248+0x3100] ;  /* 0x00310000f890783b */ /* 0x000e640000004200 */
[----:B------:R-:W-:Y:S01]  /*8cc0*/  F2FP.BF16.PACK_AB R176, R176, R3 ;  /* 0x00000003b0b0723e */ /* 0x000fe200000010ff */
[----:B------:R-:W-:Y:S02]  /*8cd0*/  FADD.FTZ R3, R191, R152 ;  /* 0x00000098bf037221 */ /* 0x000fe40000010000 */
[----:B--2---:R-:W-:Y:S02]  /*8ce0*/  FADD.FTZ R0, R133, R0 ;  /* 0x0000000085007221 */ /* 0x004fe40000010000 */
[C---:B---3--:R-:W-:Y:S01]  /*8cf0*/  HMMA.16816.F32.BF16 R20, R136.reuse, R148, R20 ;  /* 0x000000948814723c */ /* 0x048fe20000041814 */
[----:B------:R-:W-:Y:S03]  /*8d00*/  LDSM.16.MT88.4 R152, [R249+0x1900] ;  /* 0x00190000f998783b */ /* 0x000fe60000004200 */
[C---:B------:R-:W-:Y:S01]  /*8d10*/  FADD.FTZ R0, R178.reuse, R0 ;  /* 0x00000000b2007221 */ /* 0x040fe20000010000 */
[----:B------:R-:W-:Y:S02]  /*8d20*/  F2FP.BF16.PACK_AB R178, R178, R133 ;  /* 0x00000085b2b2723e */ /* 0x000fe400000010ff */
[----:B------:R-:W-:Y:S01]  /*8d30*/  MOV R133, R132 ;  /* 0x0000008400857202 */ /* 0x000fe20000000f00 */
[C---:B------:R-:W-:Y:S01]  /*8d40*/  HMMA.16816.F32.BF16 R24, R136.reuse, R150, R24 ;  /* 0x000000968818723c */ /* 0x040fe20000041818 */
[----:B------:R-:W2:Y:S07]  /*8d50*/  LDSM.16.MT88.4 R148, [R249+0x3100] ;  /* 0x00310000f994783b */ /* 0x000eae0000004200 */
[C---:B------:R-:W-:Y:S01]  /*8d60*/  HMMA.16816.F32.BF16 R28, R136.reuse, R140, R28 ;  /* 0x0000008c881c723c */ /* 0x040fe2000004181c */
[----:B------:R3:W-:Y:S07]  /*8d70*/  STL [R1+0x64], R0 ;  /* 0x0000640001007387 */ /* 0x0007ee0000100800 */
[C---:B------:R-:W-:Y:S01]  /*8d80*/  HMMA.16816.F32.BF16 R32, R136.reuse, R142, R32 ;  /* 0x0000008e8820723c */ /* 0x040fe20000041820 */
[----:B------:R-:W4:Y:S07]  /*8d90*/  LDSM.16.MT88.4 R140, [R252+0x3100] ;  /* 0x00310000fc8c783b */ /* 0x000f2e0000004200 */
[C---:B-1----:R-:W-:Y:S08]  /*8da0*/  HMMA.16816.F32.BF16 R36, R136.reuse, R144, R36 ;  /* 0x000000908824723c */ /* 0x042ff00000041824 */
[C---:B------:R-:W-:Y:S01]  /*8db0*/  HMMA.16816.F32.BF16 R40, R136.reuse, R146, R40 ;  /* 0x000000928828723c */ /* 0x040fe20000041828 */
[----:B------:R-:W1:Y:S03]  /*8dc0*/  LDSM.16.MT88.4 R144, [R251+0x3100] ;  /* 0x00310000fb90783b */ /* 0x000e660000004200 */
[----:B---3--:R-:W-:Y:S04]  /*8dd0*/  FADD.FTZ R0, R190, R3 ;  /* 0x00000003be007221 */ /* 0x008fe80000010000 */
[C---:B--2---:R-:W-:Y:S04]  /*8de0*/  HMMA.16816.F32.BF16 R44, R136.reuse, R148, R44 ;  /* 0x00000094882c723c */ /* 0x044fe8000004182c */
[----:B------:R-:W-:Y:S04]  /*8df0*/  FADD.FTZ R0, R189, R0 ;  /* 0x00000000bd007221 */ /* 0x000fe80000010000 */
[C---:B------:R-:W-:Y:S01]  /*8e00*/  HMMA.16816.F32.BF16 R48, R136.reuse, R150, R48 ;  /* 0x000000968830723c */ /* 0x040fe20000041830 */
[----:B------:R-:W2:Y:S03]  /*8e10*/  LDSM.16.MT88.4 R148, [R248+0x5100] ;  /* 0x00510000f894783b */ /* 0x000ea60000004200 */
[----:B------:R-:W-:Y:S04]  /*8e20*/  FADD.FTZ R0, R188, R0 ;  /* 0x00000000bc007221 */ /* 0x000fe80000010000 */
[C---:B----4-:R-:W-:Y:S04]  /*8e30*/  HMMA.16816.F32.BF16 R52, R136.reuse, R140, R52 ;  /* 0x0000008c8834723c */ /* 0x050fe80000041834 */
[----:B------:R-:W-:Y:S04]  /*8e40*/  FADD.FTZ R0, R187, R0 ;  /* 0x00000000bb007221 */ /* 0x000fe80000010000 */
[C---:B------:R-:W-:Y:S01]  /*8e50*/  HMMA.16816.F32.BF16 R56, R136.reuse, R142, R56 ;  /* 0x0000008e8838723c */ /* 0x040fe20000041838 */
[----:B------:R-:W3:Y:S03]  /*8e60*/  LDSM.16.MT88.4 R140, [R249+0x5100] ;  /* 0x00510000f98c783b */ /* 0x000ee60000004200 */
[----:B------:R-:W-:Y:S04]  /*8e70*/  FADD.FTZ R0, R186, R0 ;  /* 0x00000000ba007221 */ /* 0x000fe80000010000 */
[----:B------:R-:W-:Y:S01]  /*8e80*/  FADD.FTZ R0, R185, R0 ;  /* 0x00000000b9007221 */ /* 0x000fe20000010000 */
[C---:B-1----:R-:W-:Y:S03]  /*8e90*/  HMMA.16816.F32.BF16 R60, R136.reuse, R144, R60 ;  /* 0x00000090883c723c */ /* 0x042fe6000004183c */
[----:B------:R-:W-:Y:S04]  /*8ea0*/  FADD.FTZ R0, R184, R0 ;  /* 0x00000000b8007221 */ /* 0x000fe80000010000 */
[----:B------:R-:W-:Y:S01]  /*8eb0*/  FADD.FTZ R0, R183, R0 ;  /* 0x00000000b7007221 */ /* 0x000fe20000010000 */
[C---:B------:R-:W-:Y:S01]  /*8ec0*/  HMMA.16816.F32.BF16 R64, R136.reuse, R146, R64 ;  /* 0x000000928840723c */ /* 0x040fe20000041840 */
[----:B------:R-:W1:Y:S03]  /*8ed0*/  LDSM.16.MT88.4 R144, [R252+0x5100] ;  /* 0x00510000fc90783b */ /* 0x000e660000004200 */
[----:B------:R-:W-:Y:S04]  /*8ee0*/  FADD.FTZ R0, R181, R0 ;  /* 0x00000000b5007221 */ /* 0x000fe80000010000 */
[C---:B--2---:R-:W-:Y:S04]  /*8ef0*/  HMMA.16816.F32.BF16 R68, R136.reuse, R148, R68 ;  /* 0x000000948844723c */ /* 0x044fe80000041844 */
[----:B------:R-:W-:Y:S04]  /*8f00*/  FADD.FTZ R0, R182, R0 ;  /* 0x00000000b6007221 */ /* 0x000fe80000010000 */
[C---:B------:R-:W-:Y:S01]  /*8f10*/  HMMA.16816.F32.BF16 R72, R136.reuse, R150, R72 ;  /* 0x000000968848723c */ /* 0x040fe20000041848 */
[----:B------:R-:W2:Y:S03]  /*8f20*/  LDSM.16.MT88.4 R148, [R251+0x5100] ;  /* 0x00510000fb94783b */ /* 0x000ea60000004200 */
[----:B------:R-:W-:Y:S04]  /*8f30*/  FADD.FTZ R0, R180, R0 ;  /* 0x00000000b4007221 */ /* 0x000fe80000010000 */
[C---:B---3--:R-:W-:Y:S04]  /*8f40*/  HMMA.16816.F32.BF16 R76, R136.reuse, R140, R76 ;  /* 0x0000008c884c723c */ /* 0x048fe8000004184c */
[----:B------:R-:W-:Y:S01]  /*8f50*/  FADD.FTZ R0, R134, R0 ;  /* 0x0000000086007221 */ /* 0x000fe20000010000 */
[----:B------:R-:W-:Y:S03]  /*8f60*/  MOV R134, R2 ;  /* 0x0000000200867202 */ /* 0x000fe60000000f00 */
[C---:B------:R-:W-:Y:S01]  /*8f70*/  HMMA.16816.F32.BF16 R80, R136.reuse, R142, R80 ;  /* 0x0000008e8850723c */ /* 0x040fe20000041850 */
[----:B------:R-:W3:Y:S07]  /*8f80*/  LDSM.16.MT88.4 R140, [R248+0x7100] ;  /* 0x00710000f88c783b */ /* 0x000eee0000004200 */
[C---:B-1----:R-:W-:Y:S01]  /*8f90*/  HMMA.16816.F32.BF16 R84, R136.reuse, R144, R84 ;  /* 0x000000908854723c */ /* 0x042fe20000041854 */
[----:B------:R-:W-:Y:S07]  /*8fa0*/  STL [R1+0x84], R0 ;  /* 0x0000840001007387 */ /* 0x000fee0000100800 */
[C---:B------:R-:W-:Y:S01]  /*8fb0*/  HMMA.16816.F32.BF16 R88, R136.reuse, R146, R88 ;  /* 0x000000928858723c */ /* 0x040fe20000041858 */
[----:B------:R-:W1:Y:S07]  /*8fc0*/  LDSM.16.MT88.4 R144, [R249+0x7100] ;  /* 0x00710000f990783b */ /* 0x000e6e0000004200 */
[C---:B--2---:R-:W-:Y:S08]  /*8fd0*/  HMMA.16816.F32.BF16 R92, R136.reuse, R148, R92 ;  /* 0x00000094885c723c */ /* 0x044ff0000004185c */
[C---:B------:R-:W-:Y:S01]  /*8fe0*/  HMMA.16816.F32.BF16 R96, R136.reuse, R150, R96 ;  /* 0x000000968860723c */ /* 0x040fe20000041860 */
[----:B------:R-:W2:Y:S07]  /*8ff0*/  LDSM.16.MT88.4 R148, [R252+0x7100] ;  /* 0x00710000fc94783b */ /* 0x000eae0000004200 */
[C---:B---3--:R-:W-:Y:S08]  /*9000*/  HMMA.16816.F32.BF16 R100, R136.reuse, R140, R100 ;  /* 0x0000008c8864723c */ /* 0x048ff00000041864 */
[C---:B------:R-:W-:Y:S01]  /*9010*/  HMMA.16816.F32.BF16 R104, R136.reuse, R142, R104 ;  /* 0x0000008e8868723c */ /* 0x040fe20000041868 */
[----:B------:R-:W3:Y:S07]  /*9020*/  LDSM.16.MT88.4 R140, [R251+0x7100] ;  /* 0x00710000fb8c783b */ /* 0x000eee0000004200 */
[C---:B-1----:R-:W-:Y:S08]  /*9030*/  HMMA.16816.F32.BF16 R108, R136.reuse, R144, R108 ;  /* 0x00000090886c723c */ /* 0x042ff0000004186c */
[C---:B------:R-:W-:Y:S01]  /*9040*/  HMMA.16816.F32.BF16 R112, R136.reuse, R146, R112 ;  /* 0x000000928870723c */ /* 0x040fe20000041870 */
[----:B------:R-:W1:Y:S07]  /*9050*/  LDSM.16.MT88.4 R144, [R252+0x1900] ;  /* 0x00190000fc90783b */ /* 0x000e6e0000004200 */
[C---:B--2---:R-:W-:Y:S08]  /*9060*/  HMMA.16816.F32.BF16 R116, R136.reuse, R148, R116 ;  /* 0x000000948874723c */ /* 0x044ff00000041874 */
[C---:B------:R-:W-:Y:S08]  /*9070*/  HMMA.16816.F32.BF16 R120, R136.reuse, R150, R120 ;  /* 0x000000968878723c */ /* 0x040ff00000041878 */
[C---:B---3--:R-:W-:Y:S08]  /*9080*/  HMMA.16816.F32.BF16 R124, R136.reuse, R140, R124 ;  /* 0x0000008c887c723c */ /* 0x048ff0000004187c */
[----:B------:R-:W-:Y:S01]  /*9090*/  HMMA.16816.F32.BF16 R128, R136, R142, R128 ;  /* 0x0000008e8880723c */ /* 0x000fe20000041880 */
[----:B------:R-:W2:Y:S07]  /*90a0*/  LDSM.16.MT88.4 R136, [R251+0x1900] ;  /* 0x00190000fb88783b */ /* 0x000eae0000004200 */
[C---:B------:R-:W-:Y:S01]  /*90b0*/  HMMA.16816.F32.BF16 R164, R176.reuse, R160, R4 ;  /* 0x000000a0b0a4723c */ /* 0x040fe20000041804 */
[----:B------:R-:W3:Y:S07]  /*90c0*/  LDSM.16.MT88.4 R4, [R248+0x3900] ;  /* 0x00390000f804783b */ /* 0x000eee0000004200 */
[C---:B------:R-:W-:Y:S01]  /*90d0*/  HMMA.16816.F32.BF16 R160, R176.reuse, R162, R8 ;  /* 0x000000a2b0a0723c */ /* 0x040fe20000041808 */
[----:B------:R-:W4:Y:S07]  /*90e0*/  LDSM.16.MT88.4 R8, [R249+0x3900] ;  /* 0x00390000f908783b */ /* 0x000f2e0000004200 */
[C---:B------:R-:W-:Y:S01]  /*90f0*/  HMMA.16816.F32.BF16 R156, R176.reuse, R152, R12 ;  /* 0x00000098b09c723c */ /* 0x040fe2000004180c */
[----:B------:R-:W5:Y:S07]  /*9100*/  LDSM.16.MT88.4 R12, [R252+0x3900] ;  /* 0x00390000fc0c783b */ /* 0x000f6e0000004200 */
[C---:B------:R-:W-:Y:S01]  /*9110*/  HMMA.16816.F32.BF16 R152, R176.reuse, R154, R16 ;  /* 0x0000009ab098723c */ /* 0x040fe20000041810 */
[----:B------:R-:W4:Y:S07]  /*9120*/  LDSM.16.MT88.4 R16, [R251+0x3900] ;  /* 0x00390000fb10783b */ /* 0x000f2e0000004200 */
[C---:B-1----:R-:W-:Y:S08]  /*9130*/  HMMA.16816.F32.BF16 R148, R176.reuse, R144, R20 ;  /* 0x00000090b094723c */ /* 0x042ff00000041814 */
[C---:B------:R-:W-:Y:S08]  /*9140*/  HMMA.16816.F32.BF16 R144, R176.reuse, R146, R24 ;  /* 0x00000092b090723c */ /* 0x040ff00000041818 */
[C---:B--2---:R-:W-:Y:S08]  /*9150*/  HMMA.16816.F32.BF16 R140, R176.reuse, R136, R28 ;  /* 0x00000088b08c723c */ /* 0x044ff0000004181c */
[C---:B------:R-:W-:Y:S08]  /*9160*/  HMMA.16816.F32.BF16 R136, R176.reuse, R138, R32 ;  /* 0x0000008ab088723c */ /* 0x040ff00000041820 */
[C---:B---3--:R-:W-:Y:S08]  /*9170*/  HMMA.16816.F32.BF16 R36, R176.reuse, R4, R36 ;  /* 0x00000004b024723c */ /* 0x048ff00000041824 */
[C---:B------:R-:W-:Y:S01]  /*9180*/  HMMA.16816.F32.BF16 R40, R176.reuse, R6, R40 ;  /* 0x00000006b028723c */ /* 0x040fe20000041828 */
[----:B------:R-:W1:Y:S07]  /*9190*/  LDSM.16.MT88.4 R4, [R248+0x5900] ;  /* 0x00590000f804783b */ /* 0x000e6e0000004200 */
[C---:B----4-:R-:W-:Y:S08]  /*91a0*/  HMMA.16816.F32.BF16 R44, R176.reuse, R8, R44 ;  /* 0x00000008b02c723c */ /* 0x050ff0000004182c */
[C---:B------:R-:W-:Y:S01]  /*91b0*/  HMMA.16816.F32.BF16 R48, R176.reuse, R10, R48 ;  /* 0x0000000ab030723c */ /* 0x040fe20000041830 */
[----:B------:R-:W2:Y:S07]  /*91c0*/  LDSM.16.MT88.4 R8, [R249+0x5900] ;  /* 0x00590000f908783b */ /* 0x000eae0000004200 */
[C---:B-----5:R-:W-:Y:S08]  /*91d0*/  HMMA.16816.F32.BF16 R52, R176.reuse, R12, R52 ;  /* 0x0000000cb034723c */ /* 0x060ff00000041834 */
[C---:B------:R-:W-:Y:S01]  /*91e0*/  HMMA.16816.F32.BF16 R56, R176.reuse, R14, R56 ;  /* 0x0000000eb038723c */ /* 0x040fe20000041838 */
[----:B------:R-:W3:Y:S07]  /*91f0*/  LDSM.16.MT88.4 R12, [R252+0x5900] ;  /* 0x00590000fc0c783b */ /* 0x000eee0000004200 */
[C---:B------:R-:W-:Y:S08]  /*9200*/  HMMA.16816.F32.BF16 R60, R176.reuse, R16, R60 ;  /* 0x00000010b03c723c */ /* 0x040ff0000004183c */
[C---:B------:R-:W-:Y:S01]  /*9210*/  HMMA.16816.F32.BF16 R64, R176.reuse, R18, R64 ;  /* 0x00000012b040723c */ /* 0x040fe20000041840 */
[----:B------:R-:W4:Y:S07]  /*9220*/  LDSM.16.MT88.4 R16, [R251+0x5900] ;  /* 0x00590000fb10783b */ /* 0x000f2e0000004200 */
[C---:B-1----:R-:W-:Y:S08]  /*9230*/  HMMA.16816.F32.BF16 R68, R176.reuse, R4, R68 ;  /* 0x00000004b044723c */ /* 0x042ff00000041844 */
        /* <DEDUP_REMOVED lines=8> */
[C---:B----4-:R-:W-:Y:S08]  /*92c0*/  HMMA.16816.F32.BF16 R92, R176.reuse, R16, R92 ;  /* 0x00000010b05c723c */ /* 0x050ff0000004185c */
[C---:B------:R-:W-:Y:S01]  /*92d0*/  HMMA.16816.F32.BF16 R96, R176.reuse, R18, R96 ;  /* 0x00000012b060723c */ /* 0x040fe20000041860 */
[----:B------:R-:W4:Y:S07]  /*92e0*/  LDSM.16.MT88.4 R16, [R251+0x7900] ;  /* 0x00790000fb10783b */ /* 0x000f2e0000004200 */
[C---:B-1----:R-:W-:Y:S08]  /*92f0*/  HMMA.16816.F32.BF16 R100, R176.reuse, R4, R100 ;  /* 0x00000004b064723c */ /* 0x042ff00000041864 */
[C---:B------:R-:W-:Y:S08]  /*9300*/  HMMA.16816.F32.BF16 R104, R176.reuse, R6, R104 ;  /* 0x00000006b068723c */ /* 0x040ff00000041868 */
[C---:B--2---:R-:W-:Y:S08]  /*9310*/  HMMA.16816.F32.BF16 R108, R176.reuse, R8, R108 ;  /* 0x00000008b06c723c */ /* 0x044ff0000004186c */
[C---:B------:R-:W-:Y:S08]  /*9320*/  HMMA.16816.F32.BF16 R112, R176.reuse, R10, R112 ;  /* 0x0000000ab070723c */ /* 0x040ff00000041870 */
[C---:B---3--:R-:W-:Y:S08]  /*9330*/  HMMA.16816.F32.BF16 R116, R176.reuse, R12, R116 ;  /* 0x0000000cb074723c */ /* 0x048ff00000041874 */
[C---:B------:R-:W-:Y:S08]  /*9340*/  HMMA.16816.F32.BF16 R120, R176.reuse, R14, R120 ;  /* 0x0000000eb078723c */ /* 0x040ff00000041878 */
[C---:B----4-:R-:W-:Y:S08]  /*9350*/  HMMA.16816.F32.BF16 R124, R176.reuse, R16, R124 ;  /* 0x00000010b07c723c */ /* 0x050ff0000004187c */
[----:B------:R-:W-:Y:S01]  /*9360*/  HMMA.16816.F32.BF16 R128, R176, R18, R128 ;  /* 0x00000012b080723c */ /* 0x000fe20000041880 */
[----:B------:R-:W-:-:S07]  /*9370*/  @P0 BRA `(.L_x_3) ;  /* 0xffffca5000000947 */ /* 0x000fce000383ffff */
.L_x_2:
[----:B------:R-:W2:Y:S04]  /*9380*/  LDL.LU R0, [R1+0x64] ;  /* 0x0000640001007983 */ /* 0x000ea80000300800 */
[----:B------:R-:W1:Y:S01]  /*9390*/  S2R R8, SR_TID.X ;  /* 0x0000000000087919 */ /* 0x000e620000002100 */
[----:B------:R-:W-:Y:S01]  /*93a0*/  MOV R178, c[0x0][0x4e8] ;  /* 0x00013a0000b27a02 */ /* 0x000fe20000000f00 */
[----:B------:R-:W3:Y:S01]  /*93b0*/  S2UR UR7, SR_CTAID.Y ;  /* 0x00000000000779c3 */ /* 0x000ee20000002600 */
[----:B------:R-:W-:Y:S01]  /*93c0*/  ULDC.64 UR4, c[0x0][0x490] ;  /* 0x0001240000047ab9 */ /* 0x000fe20000000a00 */
[----:B------:R-:W4:Y:S04]  /*93d0*/  LDL.LU R3, [R1+0x84] ;  /* 0x0000840001037983 */ /* 0x000f280000300800 */
[----:B------:R-:W4:Y:S01]  /*93e0*/  LDL.LU R9, [R1+0xb4] ;  /* 0x0000b40001097983 */ /* 0x000f220000300800 */
[----:B------:R-:W-:-:S03]  /*93f0*/  ISETP.NE.AND P4, PT, R178, 0x1, PT ;  /* 0x00000001b200780c */ /* 0x000fc60003f85270 */
[----:B------:R-:W4:Y:S01]  /*9400*/  LDL.LU R179, [R1+0xb8] ;  /* 0x0000b80001b37983 */ /* 0x000f220000300800 */
[----:B-1----:R-:W-:-:S04]  /*9410*/  SHF.R.S32.HI R5, RZ, 0x1f, R8 ;  /* 0x0000001fff057819 */ /* 0x002fc80000011408 */
[CC--:B------:R-:W-:Y:S02]  /*9420*/  LEA.HI R177, R5.reuse, R8.reuse, RZ, 0x5 ;  /* 0x0000000805b17211 */ /* 0x0c0fe400078f28ff */
[----:B------:R-:W-:Y:S02]  /*9430*/  LEA.HI R5, R5, R8, RZ, 0x2 ;  /* 0x0000000805057211 */ /* 0x000fe400078f10ff */
[----:B------:R-:W-:Y:S01]  /*9440*/  LOP3.LUT R4, R177, 0xffffffe0, RZ, 0xc0, !PT ;  /* 0xffffffe0b1047812 */ /* 0x000fe200078ec0ff */
[----:B---3--:R-:W-:Y:S01]  /*9450*/  USHF.R.S32.HI UR6, URZ, 0x1f, UR7 ;  /* 0x0000001f3f067899 */ /* 0x008fe20008011407 */
[----:B------:R-:W-:-:S03]  /*9460*/  LOP3.LUT R17, R5, 0xfffffffc, RZ, 0xc0, !PT ;  /* 0xfffffffc05117812 */ /* 0x000fc600078ec0ff */
[----:B------:R-:W-:Y:S01]  /*9470*/  UIMAD UR8, UR6, UR4, URZ ;  /* 0x00000004060872a4 */ /* 0x000fe2000f8e023f */
[----:B------:R-:W-:Y:S01]  /*9480*/  IADD3 R17, -R17, R8, RZ ;  /* 0x0000000811117210 */ /* 0x000fe20007ffe1ff */
[----:B------:R-:W-:Y:S02]  /*9490*/  UIMAD.WIDE.U32 UR10, UR7, UR4, URZ ;  /* 0x00000004070a72a5 */ /* 0x000fe4000f8e003f */
[----:B------:R-:W-:-:S03]  /*94a0*/  UIMAD UR8, UR7, UR5, UR8 ;  /* 0x00000005070872a4 */ /* 0x000fc6000f8e0208 */
[----:B------:R-:W-:Y:S02]  /*94b0*/  ULDC.64 UR4, c[0x0][0x3e8] ;  /* 0x0000fa0000047ab9 */ /* 0x000fe40000000a00 */
[----:B------:R-:W-:Y:S01]  /*94c0*/  UIMAD.WIDE.U32 UR12, UR7, UR4, URZ ;  /* 0x00000004070c72a5 */ /* 0x000fe2000f8e003f */
[----:B------:R-:W-:Y:S06]  /*94d0*/  BAR.SYNC.DEFER_BLOCKING 0x1, 0x100 ;  /* 0x0044000000007b1d */ /* 0x000fec0000010000 */
[----:B--2---:R-:W1:Y:S04]  /*94e0*/  SHFL.BFLY PT, R11, R0, 0x2, 0x1f ;  /* 0x0c401f00000b7f89 */ /* 0x004e6800000e0000 */
[----:B----4-:R-:W2:Y:S01]  /*94f0*/  SHFL.BFLY PT, R6, R3, 0x2, 0x1f ;  /* 0x0c401f0003067f89 */ /* 0x010ea200000e0000 */
[----:B------:R-:W-:Y:S01]  /*9500*/  MOV R15, R9 ;  /* 0x00000009000f7202 */ /* 0x000fe20000000f00 */
[----:B-1----:R-:W-:-:S05]  /*9510*/  FADD.FTZ R11, R11, R0 ;  /* 0x000000000b0b7221 */ /* 0x002fca0000010000 */
[----:B------:R-:W1:Y:S01]  /*9520*/  SHFL.BFLY PT, R0, R11, 0x1, 0x1f ;  /* 0x0c201f000b007f89 */ /* 0x000e6200000e0000 */
[----:B--2---:R-:W-:-:S05]  /*9530*/  FADD.FTZ R6, R6, R3 ;  /* 0x0000000306067221 */ /* 0x004fca0000010000 */
[----:B------:R-:W2:Y:S01]  /*9540*/  SHFL.BFLY PT, R3, R6, 0x1, 0x1f ;  /* 0x0c201f0006037f89 */ /* 0x000ea200000e0000 */
[----:B-1----:R-:W-:Y:S01]  /*9550*/  FADD.FTZ R11, R11, R0 ;  /* 0x000000000b0b7221 */ /* 0x002fe20000010000 */
[----:B------:R-:W-:-:S04]  /*9560*/  MOV R0, RZ ;  /* 0x000000ff00007202 */ /* 0x000fc80000000f00 */
[----:B------:R-:W-:Y:S01]  /*9570*/  FSETP.NE.FTZ.AND P1, PT, R11, RZ, PT ;  /* 0x000000ff0b00720b */ /* 0x000fe20003f35000 */
[----:B--2---:R-:W-:Y:S02]  /*9580*/  FADD.FTZ R6, R6, R3 ;  /* 0x0000000306067221 */ /* 0x004fe40000010000 */
[----:B------:R-:W-:-:S03]  /*9590*/  @P4 IMAD.HI.U32 R3, R9, c[0x0][0x4ec], RZ ;  /* 0x00013b0009034a27 */ /* 0x000fc600078e00ff */
[----:B------:R-:W-:Y:S02]  /*95a0*/  FSETP.NE.FTZ.AND P0, PT, R6, RZ, PT ;  /* 0x000000ff0600720b */ /* 0x000fe40003f15000 */
[----:B------:R-:W-:Y:S02]  /*95b0*/  @P4 SHF.R.U32.HI R15, RZ, c[0x0][0x4f0], R3 ;  /* 0x00013c00ff0f4a19 */ /* 0x000fe40000011603 */
[----:B------:R-:W-:-:S03]  /*95c0*/  IADD3 R3, -R4, R8, RZ ;  /* 0x0000000804037210 */ /* 0x000fc60007ffe1ff */
[----:B------:R-:W1:Y:S01]  /*95d0*/  @P1 MUFU.RCP R0, R11 ;  /* 0x0000000b00001308 */ /* 0x000e620000001000 */
[----:B------:R-:W-:Y:S02]  /*95e0*/  MOV R4, RZ ;  /* 0x000000ff00047202 */ /* 0x000fe40000000f00 */
[----:B------:R-:W-:Y:S02]  /*95f0*/  LOP3.LUT P3, RZ, R3, 0x3, RZ, 0xc0, !PT ;  /* 0x0000000303ff7812 */ /* 0x000fe4000786c0ff */
[----:B------:R-:W-:-:S03]  /*9600*/  IADD3 R7, -R15, RZ, RZ ;  /* 0x000000ff0f077210 */ /* 0x000fc60007ffe1ff */
[----:B------:R-:W2:Y:S01]  /*9610*/  @P0 MUFU.RCP R4, R6 ;  /* 0x0000000600040308 */ /* 0x000ea20000001000 */
[C---:B-1----:R-:W-:Y:S02]  /*9620*/  FMUL.FTZ R85, R0.reuse, R85 ;  /* 0x0000005500557220 */ /* 0x042fe40000410000 */
[C---:B------:R-:W-:Y:S02]  /*9630*/  FMUL.FTZ R84, R0.reuse, R84 ;  /* 0x0000005400547220 */ /* 0x040fe40000410000 */
[C---:B------:R-:W-:Y:S02]  /*9640*/  FMUL.FTZ R176, R0.reuse, R165 ;  /* 0x000000a500b07220 */ /* 0x040fe40000410000 */
[----:B------:R-:W-:Y:S02]  /*9650*/  FMUL.FTZ R14, R0, R164 ;  /* 0x000000a4000e7220 */ /* 0x000fe40000410000 */
[C---:B--2---:R-:W-:Y:S02]  /*9660*/  FMUL.FTZ R87, R4.reuse, R87 ;  /* 0x0000005704577220 */ /* 0x044fe40000410000 */
[----:B------:R-:W-:-:S02]  /*9670*/  FMUL.FTZ R30, R4, R86 ;  /* 0x00000056041e7220 */ /* 0x000fc40000410000 */
[C---:B------:R-:W-:Y:S02]  /*9680*/  FMUL.FTZ R175, R0.reuse, R161 ;  /* 0x000000a100af7220 */ /* 0x040fe40000410000 */
[C---:B------:R-:W-:Y:S01]  /*9690*/  FMUL.FTZ R20, R0.reuse, R156 ;  /* 0x0000009c00147220 */ /* 0x040fe20000410000 */
[----:B------:R-:W-:Y:S01]  /*96a0*/  F2FP.BF16.PACK_AB R30, R87, R30 ;  /* 0x0000001e571e723e */ /* 0x000fe200000010ff */
[C---:B------:R-:W-:Y:S01]  /*96b0*/  FMUL.FTZ R173, R0.reuse, R153 ;  /* 0x0000009900ad7220 */ /* 0x040fe20000410000 */
[----:B------:R-:W2:Y:S01]  /*96c0*/  LDL.LU R87, [R1+0xb0] ;  /* 0x0000b00001577983 */ /* 0x000ea20000300800 */
[C---:B------:R-:W-:Y:S02]  /*96d0*/  FMUL.FTZ R22, R0.reuse, R152 ;  /* 0x0000009800167220 */ /* 0x040fe40000410000 */
[----:B------:R-:W-:Y:S01]  /*96e0*/  FMUL.FTZ R172, R0, R149 ;  /* 0x0000009500ac7220 */ /* 0x000fe20000410000 */
[----:B------:R-:W3:Y:S01]  /*96f0*/  LDL R86, [R1+0xac] ;  /* 0x0000ac0001567983 */ /* 0x000ee20000100800 */
[----:B------:R-:W-:-:S02]  /*9700*/  FMUL.FTZ R12, R4, R46 ;  /* 0x0000002e040c7220 */ /* 0x000fc40000410000 */
[C---:B------:R-:W-:Y:S02]  /*9710*/  FMUL.FTZ R31, R4.reuse, R55 ;  /* 0x00000037041f7220 */ /* 0x040fe40000410000 */
[----:B------:R-:W-:Y:S02]  /*9720*/  FMUL.FTZ R46, R4, R54 ;  /* 0x00000036042e7220 */ /* 0x000fe40000410000 */
[C---:B------:R-:W-:Y:S02]  /*9730*/  FMUL.FTZ R24, R0.reuse, R148 ;  /* 0x0000009400187220 */ /* 0x040fe40000410000 */
[C---:B------:R-:W-:Y:S01]  /*9740*/  FMUL.FTZ R26, R0.reuse, R144 ;  /* 0x00000090001a7220 */ /* 0x040fe20000410000 */
[----:B------:R-:W-:Y:S01]  /*9750*/  F2FP.BF16.PACK_AB R46, R31, R46 ;  /* 0x0000002e1f2e723e */ /* 0x000fe200000010ff */
[C---:B------:R-:W-:Y:S01]  /*9760*/  FMUL.FTZ R170, R0.reuse, R141 ;  /* 0x0000008d00aa7220 */ /* 0x040fe20000410000 */
[----:B------:R-:W-:Y:S01]  /*9770*/  F2FP.BF16.PACK_AB R31, R85, R84 ;  /* 0x00000054551f723e */ /* 0x000fe200000010ff */
[C---:B------:R-:W-:Y:S01]  /*9780*/  FMUL.FTZ R18, R0.reuse, R160 ;  /* 0x000000a000127220 */ /* 0x040fe20000410000 */
[----:B------:R1:W5:Y:S01]  /*9790*/  LDL R85, [R1+0x80] ;  /* 0x0000800001557983 */ /* 0x0003620000100800 */
[----:B------:R-:W-:-:S02]  /*97a0*/  FMUL.FTZ R174, R0, R157 ;  /* 0x0000009d00ae7220 */ /* 0x000fc40000410000 */
[C---:B------:R-:W-:Y:S02]  /*97b0*/  FMUL.FTZ R171, R0.reuse, R145 ;  /* 0x0000009100ab7220 */ /* 0x040fe40000410000 */
[C---:B------:R-:W-:Y:S02]  /*97c0*/  FMUL.FTZ R144, R0.reuse, R140 ;  /* 0x0000008c00907220 */ /* 0x040fe40000410000 */
[C---:B------:R-:W-:Y:S02]  /*97d0*/  FMUL.FTZ R169, R0.reuse, R137 ;  /* 0x0000008900a97220 */ /* 0x040fe40000410000 */
[C---:B------:R-:W-:Y:S02]  /*97e0*/  FMUL.FTZ R141, R0.reuse, R136 ;  /* 0x00000088008d7220 */ /* 0x040fe40000410000 */
[C---:B------:R-:W-:Y:S02]  /*97f0*/  FMUL.FTZ R168, R0.reuse, R37 ;  /* 0x0000002500a87220 */ /* 0x040fe40000410000 */
        /* <DEDUP_REMOVED lines=8> */
[C---:B------:R-:W-:Y:S01]  /*9880*/  FMUL.FTZ R148, R0.reuse, R77 ;  /* 0x0000004d00947220 */ /* 0x040fe20000410000 */
[----:B------:R-:W-:Y:S01]  /*9890*/  SHF.R.S32.HI R3, RZ, 0x2, R5 ;  /* 0x00000002ff037819 */ /* 0x000fe20000011405 */
        /* <DEDUP_REMOVED lines=35> */
[----:B------:R-:W-:Y:S01]  /*9ad0*/  FMUL.FTZ R128, R0, R128 ;  /* 0x0000008000807220 */ /* 0x000fe20000410000 */
[----:B------:R-:W-:Y:S01]  /*9ae0*/  SHF.R.S32.HI R0, RZ, 0x1f, R5 ;  /* 0x0000001fff007819 */ /* 0x000fe20000011405 */
[C---:B------:R-:W-:Y:S01]  /*9af0*/  FMUL.FTZ R39, R4.reuse, R39 ;  /* 0x0000002704277220 */ /* 0x040fe20000410000 */
[----:B------:R-:W4:Y:S01]  /*9b00*/  @P0 MUFU.LG2 R6, R6 ;  /* 0x0000000600060308 */ /* 0x000f220000000c00 */
[----:B------:R-:W-:Y:S01]  /*9b10*/  FMUL.FTZ R16, R4, R38 ;  /* 0x0000002604107220 */ /* 0x000fe20000410000 */
[----:B------:R-:W-:Y:S01]  /*9b20*/  LEA.HI R0, R0, R3, RZ, 0x3 ;  /* 0x0000000300007211 */ /* 0x000fe200078f18ff */
[----:B------:R-:W-:-:S03]  /*9b30*/  IMAD R133, R7, c[0x0][0x4e8], R9 ;  /* 0x00013a0007857a24 */ /* 0x000fc600078e0209 */
[----:B------:R-:W-:Y:S02]  /*9b40*/  F2FP.BF16.PACK_AB R54, R39, R16 ;  /* 0x000000102736723e */ /* 0x000fe400000010ff */
[----:B------:R-:W-:Y:S01]  /*9b50*/  LOP3.LUT R0, R0, 0xfffffff8, RZ, 0xc0, !PT ;  /* 0xfffffff800007812 */ /* 0x000fe200078ec0ff */
[----:B------:R-:W1:Y:S03]  /*9b60*/  S2R R16, SR_CTAID.Z ;  /* 0x0000000000107919 */ /* 0x000e660000002700 */
[----:B------:R-:W-:Y:S02]  /*9b70*/  IADD3 R10, R3, -R0, RZ ;  /* 0x80000000030a7210 */ /* 0x000fe40007ffe0ff */
[----:B------:R-:W-:Y:S02]  /*9b80*/  @P1 MOV R3, 0x3f317218 ;  /* 0x3f31721800031802 */ /* 0x000fe40000000f00 */
[----:B------:R-:W-:-:S02]  /*9b90*/  @P0 MOV R0, 0x3f317218 ;  /* 0x3f31721800000802 */ /* 0x000fc40000000f00 */
[----:B------:R-:W-:Y:S01]  /*9ba0*/  MOV R9, UR13 ;  /* 0x0000000d00097c02 */ /* 0x000fe20008000f00 */
[----:B------:R-:W-:Y:S01]  /*9bb0*/  @P1 FMUL.FTZ R9, R3, c[0x0][0x2d0] ;  /* 0x0000b40003091a20 */ /* 0x000fe20000410000 */
[----:B------:R-:W1:Y:S01]  /*9bc0*/  @P1 MUFU.LG2 R11, R11 ;  /* 0x0000000b000b1308 */ /* 0x000e620000000c00 */
[----:B----4-:R-:W-:Y:S02]  /*9bd0*/  @P0 FMUL.FTZ R3, R6, 0.69314718246459960938 ;  /* 0x3f31721806030820 */ /* 0x010fe40000410000 */
[----:B------:R-:W-:Y:S01]  /*9be0*/  @P0 FMUL.FTZ R0, R0, c[0x0][0x2d0] ;  /* 0x0000b40000000a20 */ /* 0x000fe20000410000 */
[----:B------:R-:W-:Y:S01]  /*9bf0*/  UIMAD UR6, UR6, UR4, URZ ;  /* 0x00000004060672a4 */ /* 0x000fe2000f8e023f */
[----:B------:R-:W-:Y:S01]  /*9c00*/  MOV R80, 0xff800000 ;  /* 0xff80000000507802 */ /* 0x000fe20000000f00 */
[----:B------:R-:W-:Y:S02]  /*9c10*/  FMUL.FTZ R52, R4, R42 ;  /* 0x0000002a04347220 */ /* 0x000fe40000410000 */
[----:B------:R-:W-:Y:S01]  /*9c20*/  @P0 FFMA.FTZ R80, R0, R2, R3 ;  /* 0x0000000200500223 */ /* 0x000fe20000010003 */
[----:B------:R-:W-:Y:S01]  /*9c30*/  SHF.R.S32.HI R0, RZ, 0x5, R177 ;  /* 0x00000005ff007819 */ /* 0x000fe200000114b1 */
[----:B------:R-:W-:-:S02]  /*9c40*/  FMUL.FTZ R42, R4, R62 ;  /* 0x0000003e042a7220 */ /* 0x000fc40000410000 */
[C---:B------:R-:W-:Y:S02]  /*9c50*/  FMUL.FTZ R40, R4.reuse, R66 ;  /* 0x0000004204287220 */ /* 0x040fe40000410000 */
[C---:B------:R-:W-:Y:S02]  /*9c60*/  FMUL.FTZ R38, R4.reuse, R70 ;  /* 0x0000004604267220 */ /* 0x040fe40000410000 */
[C---:B------:R-:W-:Y:S02]  /*9c70*/  FMUL.FTZ R36, R4.reuse, R74 ;  /* 0x0000004a04247220 */ /* 0x040fe40000410000 */
[C---:B------:R-:W-:Y:S01]  /*9c80*/  FMUL.FTZ R34, R4.reuse, R78 ;  /* 0x0000004e04227220 */ /* 0x040fe20000410000 */
[----:B------:R-:W-:Y:S01]  /*9c90*/  UIMAD UR5, UR7, UR5, UR6 ;  /* 0x00000005070572a4 */ /* 0x000fe2000f8e0206 */
        /* <DEDUP_REMOVED lines=50> */
[----:B------:R-:W-:Y:S01]  /*9fc0*/  FMUL.FTZ R130, R4, R130 ;  /* 0x0000008204827220 */ /* 0x000fe20000410000 */
[----:B------:R-:W-:Y:S02]  /*9fd0*/  MOV R4, UR10 ;  /* 0x0000000a00047c02 */ /* 0x000fe40008000f00 */
[----:B------:R-:W-:Y:S02]  /*9fe0*/  MOV R8, UR12 ;  /* 0x0000000c00087c02 */ /* 0x000fe40008000f00 */
[----:B------:R-:W-:Y:S01]  /*9ff0*/  SHF.R.S32.HI R3, RZ, 0x1f, R0 ;  /* 0x0000001fff037819 */ /* 0x000fe20000011400 */
[----:B------:R-:W-:Y:S01]  /*a000*/  UIADD3 UR5, UR13, UR5, URZ ;  /* 0x000000050d057290 */ /* 0x000fe2000fffe03f */
[----:B------:R-:W-:Y:S01]  /*a010*/  MOV R6, R4 ;  /* 0x0000000400067202 */ /* 0x000fe20000000f00 */
[----:B------:R-:W4:Y:S01]  /*a020*/  S2R R84, SR_CTAID.X ;  /* 0x0000000000547919 */ /* 0x000f220000002500 */
[----:B------:R-:W-:Y:S02]  /*a030*/  MOV R4, R8 ;  /* 0x0000000800047202 */ /* 0x000fe40000000f00 */
[----:B------:R-:W-:-:S02]  /*a040*/  LEA.HI R3, R3, R0, RZ, 0x3 ;  /* 0x0000000003037211 */ /* 0x000fc400078f18ff */
[----:B-1----:R-:W-:Y:S02]  /*a050*/  SHF.R.S32.HI R8, RZ, 0x1f, R16 ;  /* 0x0000001fff087819 */ /* 0x002fe40000011410 */
[----:B------:R-:W-:Y:S01]  /*a060*/  LEA.HI R2, R17, R17, RZ, 0x1 ;  /* 0x0000001111027211 */ /* 0x000fe200078f08ff */
[----:B------:R-:W-:Y:S01]  /*a070*/  UIADD3 UR8, UR11, UR8, URZ ;  /* 0x000000080b087290 */ /* 0x000fe2000fffe03f */
[----:B------:R-:W-:Y:S01]  /*a080*/  MOV R5, UR11 ;  /* 0x0000000b00057c02 */ /* 0x000fe20008000f00 */
[----:B------:R-:W-:Y:S01]  /*a090*/  @P1 FMUL.FTZ R11, R11, 0.69314718246459960938 ;  /* 0x3f3172180b0b1820 */ /* 0x000fe20000410000 */
[----:B------:R-:W-:Y:S01]  /*a0a0*/  MOV R5, UR5 ;  /* 0x0000000500057c02 */ /* 0x000fe20008000f00 */
[----:B------:R-:W-:Y:S01]  /*a0b0*/  IMAD R82, R8, c[0x0][0x3f0], RZ ;  /* 0x0000fc0008527a24 */ /* 0x000fe200078e02ff */
[----:B------:R-:W-:Y:S02]  /*a0c0*/  LOP3.LUT R3, R3, 0xffffff8, RZ, 0xc0, !PT ;  /* 0x0ffffff803037812 */ /* 0x000fe400078ec0ff */
[----:B------:R-:W-:-:S02]  /*a0d0*/  LOP3.LUT R2, R2, 0x1ffffffe, RZ, 0xc0, !PT ;  /* 0x1ffffffe02027812 */ /* 0x000fc400078ec0ff */
[----:B------:R-:W-:Y:S01]  /*a0e0*/  MOV R81, 0xff800000 ;  /* 0xff80000000517802 */ /* 0x000fe20000000f00 */
[----:B------:R-:W-:Y:S01]  /*a0f0*/  @P1 FFMA.FTZ R81, R9, R132, R11 ;  /* 0x0000008409511223 */ /* 0x000fe2000001000b */
[----:B------:R-:W-:Y:S02]  /*a100*/  F2FP.BF16.PACK_AB R50, R47, R12 ;  /* 0x0000000c2f32723e */ /* 0x000fe400000010ff */
[----:B------:R-:W-:Y:S01]  /*a110*/  F2FP.BF16.PACK_AB R34, R79, R34 ;  /* 0x000000224f22723e */ /* 0x000fe200000010ff */
[----:B------:R-:W-:Y:S01]  /*a120*/  IMAD R79, R8, c[0x0][0x498], RZ ;  /* 0x00012600084f7a24 */ /* 0x000fe200078e02ff */
[----:B------:R-:W-:Y:S02]  /*a130*/  MOV R7, UR8 ;  /* 0x0000000800077c02 */ /* 0x000fe40008000f00 */
[C---:B------:R-:W-:Y:S02]  /*a140*/  IADD3 R9, R0.reuse, -R3, RZ ;  /* 0x8000000300097210 */ /* 0x040fe40007ffe0ff */
[----:B------:R-:W-:Y:S01]  /*a150*/  LEA R12, R0, R17, 0x9 ;  /* 0x00000011000c7211 */ /* 0x000fe200078e48ff */
[C---:B------:R-:W-:Y:S01]  /*a160*/  IMAD R0, R16.reuse, c[0x0][0x3f4], R82 ;  /* 0x0000fd0010007a24 */ /* 0x040fe200078e0252 */
[----:B------:R-:W-:Y:S01]  /*a170*/  IADD3 R11, R17, -R2, RZ ;  /* 0x80000002110b7210 */ /* 0x000fe20007ffe0ff */
[----:B------:R-:W-:Y:S01]  /*a180*/  IMAD.WIDE.U32 R2, R16, c[0x0][0x3f0], R4 ;  /* 0x0000fc0010027a25 */ /* 0x000fe200078e0004 */
[----:B------:R-:W-:-:S02]  /*a190*/  SHF.L.U32 R4, R10, 0x6, RZ ;  /* 0x000000060a047819 */ /* 0x000fc400000006ff */
[----:B------:R-:W-:Y:S01]  /*a1a0*/  SHF.R.S32.HI R8, RZ, 0x2, R179 ;  /* 0x00000002ff087819 */ /* 0x000fe200000114b3 */
[----:B------:R-:W-:Y:S01]  /*a1b0*/  IMAD R79, R16, c[0x0][0x49c], R79 ;  /* 0x00012700104f7a24 */ /* 0x000fe200078e024f */
[----:B------:R-:W-:Y:S01]  /*a1c0*/  LOP3.LUT R5, R10, 0x1, RZ, 0xc0, !PT ;  /* 0x000000010a057812 */ /* 0x000fe200078ec0ff */
[----:B------:R-:W-:Y:S01]  /*a1d0*/  IMAD.WIDE.U32 R16, R16, c[0x0][0x498], R6 ;  /* 0x0001260010107a25 */ /* 0x000fe200078e0006 */
[----:B------:R-:W-:Y:S02]  /*a1e0*/  IADD3 R3, R3, R0, RZ ;  /* 0x0000000003037210 */ /* 0x000fe40007ffe0ff */
[----:B------:R-:W-:Y:S02]  /*a1f0*/  LOP3.LUT R7, R4, 0x1c0, RZ, 0xc0, !PT ;  /* 0x000001c004077812 */ /* 0x000fe400078ec0ff */
[----:B------:R-:W-:Y:S02]  /*a200*/  LEA R0, R9, R8, 0x4 ;  /* 0x0000000809007211 */ /* 0x000fe400078e20ff */
[----:B------:R-:W-:-:S02]  /*a210*/  R2P PR, R10, 0x6 ;  /* 0x000000060a007804 */ /* 0x000fc40000000000 */
[----:B------:R-:W-:Y:S02]  /*a220*/  ISETP.NE.U32.AND P0, PT, R5, 0x1, PT ;  /* 0x000000010500780c */ /* 0x000fe40003f05070 */
[----:B------:R-:W-:Y:S02]  /*a230*/  LEA.HI R7, R7, R7, RZ, 0x1d ;  /* 0x0000000707077211 */ /* 0x000fe400078fe8ff */
[----:B------:R-:W-:Y:S02]  /*a240*/  SHF.R.S32.HI R5, RZ, 0x1f, R15 ;  /* 0x0000001fff057819 */ /* 0x000fe4000001140f */
[----:B------:R-:W-:Y:S02]  /*a250*/  LEA R4, R11, R0, 0x3 ;  /* 0x000000000b047211 */ /* 0x000fe400078e18ff */
[----:B------:R-:W-:Y:S01]  /*a260*/  F2FP.BF16.PACK_AB R32, R83, R32 ;  /* 0x000000205320723e */ /* 0x000fe200000010ff */
[----:B------:R-:W-:Y:S01]  /*a270*/  IMAD R83, R178, c[0x0][0x388], RZ ;  /* 0x0000e200b2537a24 */ /* 0x000fe200078e02ff */
[----:B------:R-:W-:-:S02]  /*a280*/  LEA R7, R12, R7, 0x1 ;  /* 0x000000070c077211 */ /* 0x000fc400078e08ff */
[C---:B----4-:R-:W-:Y:S01]  /*a290*/  LEA R12, R84.reuse, R4, 0x7 ;  /* 0x00000004540c7211 */ /* 0x050fe200078e38ff */
[----:B------:R-:W-:Y:S01]  /*a2a0*/  IMAD R4, R5, c[0x0][0x3e0], RZ ;  /* 0x0000f80005047a24 */ /* 0x000fe200078e02ff */
[----:B------:R-:W-:Y:S01]  /*a2b0*/  LEA R0, R84, R0, 0x7 ;  /* 0x0000000054007211 */ /* 0x000fe200078e38ff */
[----:B------:R-:W-:-:S03]  /*a2c0*/  IMAD.WIDE.U32 R2, R15, c[0x0][0x3e0], R2 ;  /* 0x0000f8000f027a25 */ /* 0x000fc600078e0002 */
[CC--:B------:R-:W-:Y:S01]  /*a2d0*/  ISETP.GE.OR P5, PT, R0.reuse, R83.reuse, P3 ;  /* 0x000000530000720c */ /* 0x0c0fe20001fa6670 */
[----:B------:R-:W-:Y:S01]  /*a2e0*/  IMAD R4, R15, c[0x0][0x3e4], R4 ;  /* 0x0000f9000f047a24 */ /* 0x000fe200078e0204 */
[----:B------:R-:W-:Y:S01]  /*a2f0*/  IADD3 R0, R0, 0x8, RZ ;  /* 0x0000000800007810 */ /* 0x000fe20007ffe0ff */
[----:B------:R-:W-:Y:S01]  /*a300*/  @P4 IMAD.HI.U32 R8, R12, c[0x0][0x4ec], RZ ;  /* 0x00013b000c084a27 */ /* 0x000fe200078e00ff */
[----:B------:R-:W-:Y:S02]  /*a310*/  F2FP.BF16.PACK_AB R14, R176, R14 ;  /* 0x0000000eb00e723e */ /* 0x000fe400000010ff */
[----:B------:R-:W-:Y:S02]  /*a320*/  SHF.L.U32 R7, R7, 0x1, RZ ;  /* 0x0000000107077819 */ /* 0x000fe400000006ff */
[----:B------:R-:W-:Y:S02]  /*a330*/  ISETP.GE.OR P3, PT, R0, R83, P3 ;  /* 0x000000530000720c */ /* 0x000fe40001f66670 */
[----:B------:R-:W-:-:S02]  /*a340*/  IADD3 R3, R3, R4, RZ ;  /* 0x0000000403037210 */ /* 0x000fc40007ffe0ff */
[----:B------:R-:W-:Y:S02]  /*a350*/  MOV R0, R12 ;  /* 0x0000000c00007202 */ /* 0x000fe40000000f00 */
[----:B------:R-:W-:Y:S01]  /*a360*/  @P4 SHF.R.U32.HI R0, RZ, c[0x0][0x4f0], R8 ;  /* 0x00013c00ff004a19 */ /* 0x000fe20000011608 */
[----:B------:R1:W-:Y:S01]  /*a370*/  STS [R7+0x80], R14 ;  /* 0x0000800e07007388 */ /* 0x0003e20000000800 */
[----:B------:R-:W-:Y:S02]  /*a380*/  SHF.R.S32.HI R5, RZ, 0x1f, R133 ;  /* 0x0000001fff057819 */ /* 0x000fe40000011485 */
[----:B------:R-:W-:-:S03]  /*a390*/  IADD3 R9, R7, 0x80, RZ ;  /* 0x0000008007097810 */ /* 0x000fc60007ffe0ff */
[----:B------:R-:W-:Y:S01]  /*a3a0*/  IMAD R4, R5, c[0x0][0x3d8], RZ ;  /* 0x0000f60005047a24 */ /* 0x000fe200078e02ff */
[----:B------:R-:W-:Y:S02]  /*a3b0*/  MOV R5, 0x20 ;  /* 0x0000002000057802 */ /* 0x000fe40000000f00 */
[----:B------:R-:W-:Y:S01]  /*a3c0*/  IADD3 R6, R7, 0x70, RZ ;  /* 0x0000007007067810 */ /* 0x000fe20007ffe0ff */
[----:B------:R-:W-:Y:S01]  /*a3d0*/  IMAD R82, R133, c[0x0][0x3dc], R4 ;  /* 0x0000f70085527a24 */ /* 0x000fe200078e0204 */
[----:B------:R-:W-:Y:S02]  /*a3e0*/  @P0 IADD3 R6, R9, 0x10, RZ ;  /* 0x0000001009060810 */ /* 0x000fe40007ffe0ff */
[----:B------:R-:W-:Y:S02]  /*a3f0*/  SHF.R.S32.HI R4, RZ, 0x1f, R0 ;  /* 0x0000001fff047819 */ /* 0x000fe40000011400 */
[C---:B------:R-:W-:Y:S01]  /*a400*/  IADD3 R10, P0, R0.reuse, R16, RZ ;  /* 0x00000010000a7210 */ /* 0x040fe20007f1e0ff */
[----:B-1----:R-:W-:Y:S01]  /*a410*/  IMAD.WIDE.U32 R14, R133, c[0x0][0x3d8], R2 ;  /* 0x0000f600850e7a25 */ /* 0x002fe200078e0002 */
[----:B------:R-:W-:-:S05]  /*a420*/  IADD3 R3, -R0, RZ, RZ ;  /* 0x000000ff00037210 */ /* 0x000fca0007ffe1ff */
[----:B------:R-:W-:Y:S01]  /*a430*/  IMAD R3, R3, c[0x0][0x4e8], R12 ;  /* 0x00013a0003037a24 */ /* 0x000fe200078e020c */
[----:B------:R-:W-:-:S04]  /*a440*/  SEL R2, R5, 0xffffffe0, !P1 ;  /* 0xffffffe005027807 */ /* 0x000fc80004800000 */
[----:B------:R-:W-:Y:S02]  /*a450*/  SHF.R.S32.HI R5, RZ, 0x1f, R3 ;  /* 0x0000001fff057819 */ /* 0x000fe40000011403 */
[----:B------:R-:W-:Y:S02]  /*a460*/  IADD3.X R11, R4, R17, R79, P0, !PT ;  /* 0x00000011040b7210 */ /* 0x000fe400007fe44f */
[----:B------:R-:W-:Y:S01]  /*a470*/  MOV R4, 0x40 ;  /* 0x0000004000047802 */ /* 0x000fe20000000f00 */
[----:B------:R-:W-:Y:S01]  /*a480*/  IMAD R5, R5, c[0x0][0x488], RZ ;  /* 0x0001220005057a24 */ /* 0x000fe200078e02ff */
[----:B------:R-:W-:Y:S01]  /*a490*/  F2FP.BF16.PACK_AB R13, R167, R13 ;  /* 0x0000000da70d723e */ /* 0x000fe200000010ff */
[----:B------:R-:W-:Y:S01]  /*a4a0*/  IMAD.WIDE.U32 R10, R3, c[0x0][0x488], R10 ;  /* 0x00012200030a7a25 */ /* 0x000fe200078e000a */
[----:B------:R-:W-:Y:S02]  /*a4b0*/  SEL R12, R4, 0xffffffc0, !P2 ;  /* 0xffffffc0040c7807 */ /* 0x000fe40005000000 */
[----:B------:R-:W-:Y:S01]  /*a4c0*/  F2FP.BF16.PACK_AB R18, R175, R18 ;  /* 0x00000012af12723e */ /* 0x000fe200000010ff */
[----:B------:R-:W-:Y:S01]  /*a4d0*/  IMAD R5, R3, c[0x0][0x48c], R5 ;  /* 0x0001230003057a24 */ /* 0x000fe200078e0205 */
[----:B------:R-:W-:-:S02]  /*a4e0*/  F2FP.BF16.PACK_AB R19, R163, R19 ;  /* 0x00000013a313723e */ /* 0x000fc400000010ff */
[----:B------:R-:W-:Y:S02]  /*a4f0*/  F2FP.BF16.PACK_AB R20, R174, R20 ;  /* 0x00000014ae14723e */ /* 0x000fe400000010ff */
[----:B------:R-:W-:Y:S02]  /*a500*/  F2FP.BF16.PACK_AB R23, R159, R23 ;  /* 0x000000179f17723e */ /* 0x000fe400000010ff */
[----:B------:R-:W-:Y:S02]  /*a510*/  IADD3 R0, R7, R2, RZ ;  /* 0x0000000207007210 */ /* 0x000fe40007ffe0ff */
[----:B------:R-:W-:Y:S02]  /*a520*/  F2FP.BF16.PACK_AB R22, R173, R22 ;  /* 0x00000016ad16723e */ /* 0x000fe400000010ff */
[----:B------:R-:W-:Y:S02]  /*a530*/  F2FP.BF16.PACK_AB R21, R155, R21 ;  /* 0x000000159b15723e */ /* 0x000fe400000010ff */
[----:B------:R-:W-:Y:S01]  /*a540*/  IADD3 R2, R2, R6, RZ ;  /* 0x0000000602027210 */ /* 0x000fe20007ffe0ff */
[----:B------:R-:W-:Y:S01]  /*a550*/  STS [R7+0x480], R13 ;  /* 0x0004800d07007388 */ /* 0x000fe20000000800 */
[----:B------:R-:W-:-:S02]  /*a560*/  F2FP.BF16.PACK_AB R24, R172, R24 ;  /* 0x00000018ac18723e */ /* 0x000fc400000010ff */
[----:B------:R-:W-:Y:S02]  /*a570*/  F2FP.BF16.PACK_AB R25, R151, R25 ;  /* 0x000000199719723e */ /* 0x000fe400000010ff */
[----:B------:R-:W-:Y:S01]  /*a580*/  IADD3 R4, R7, R12, RZ ;  /* 0x0000000c07047210 */ /* 0x000fe20007ffe0ff */
[----:B------:R-:W-:Y:S01]  /*a590*/  STS [R6], R18 ;  /* 0x0000001206007388 */ /* 0x000fe20000000800 */
[----:B------:R-:W-:Y:S02]  /*a5a0*/  F2FP.BF16.PACK_AB R26, R171, R26 ;  /* 0x0000001aab1a723e */ /* 0x000fe400000010ff */
[----:B------:R-:W-:Y:S01]  /*a5b0*/  F2FP.BF16.PACK_AB R27, R147, R27 ;  /* 0x0000001b931b723e */ /* 0x000fe200000010ff */
[----:B------:R-:W-:Y:S01]  /*a5c0*/  STS [R6+0x400], R19 ;  /* 0x0004001306007388 */ /* 0x000fe20000000800 */
[----:B------:R-:W-:Y:S02]  /*a5d0*/  IADD3 R8, R12, R6, RZ ;  /* 0x000000060c087210 */ /* 0x000fe40007ffe0ff */
[----:B------:R-:W-:Y:S01]  /*a5e0*/  F2FP.BF16.PACK_AB R59, R170, R144 ;  /* 0x00000090aa3b723e */ /* 0x000fe200000010ff */
[----:B------:R-:W-:Y:S01]  /*a5f0*/  STS [R0+0x80], R20 ;  /* 0x0000801400007388 */ /* 0x000fe20000000800 */
[----:B------:R-:W-:-:S02]  /*a600*/  F2FP.BF16.PACK_AB R58, R143, R142 ;  /* 0x0000008e8f3a723e */ /* 0x000fc400000010ff */
[----:B------:R-:W-:Y:S01]  /*a610*/  IADD3 R3, R12, R0, RZ ;  /* 0x000000000c037210 */ /* 0x000fe20007ffe0ff */
[----:B------:R-:W-:Y:S01]  /*a620*/  STS [R0+0x480], R23 ;  /* 0x0004801700007388 */ /* 0x000fe20000000800 */
[----:B------:R-:W-:Y:S02]  /*a630*/  IADD3 R11, R11, R5, RZ ;  /* 0x000000050b0b7210 */ /* 0x000fe40007ffe0ff */
[----:B------:R-:W-:Y:S01]  /*a640*/  F2FP.BF16.PACK_AB R57, R169, R141 ;  /* 0x0000008da939723e */ /* 0x000fe200000010ff */
[----:B------:R-:W-:Y:S01]  /*a650*/  STS [R2], R22 ;  /* 0x0000001602007388 */ /* 0x000fe20000000800 */
[----:B------:R-:W-:Y:S02]  /*a660*/  F2FP.BF16.PACK_AB R56, R139, R56 ;  /* 0x000000388b38723e */ /* 0x000fe400000010ff */
[----:B------:R-:W-:Y:S01]  /*a670*/  IADD3 R5, R2, R12, RZ ;  /* 0x0000000c02057210 */ /* 0x000fe20007ffe0ff */
[----:B------:R-:W-:Y:S01]  /*a680*/  STS [R2+0x400], R21 ;  /* 0x0004001502007388 */ /* 0x000fe20000000800 */
[----:B------:R-:W-:-:S02]  /*a690*/  F2FP.BF16.PACK_AB R55, R168, R140 ;  /* 0x0000008ca837723e */ /* 0x000fc400000010ff */
[----:B------:R-:W-:Y:S01]  /*a6a0*/  F2FP.BF16.PACK_AB R53, R165, R137 ;  /* 0x00000089a535723e */ /* 0x000fe200000010ff */
[----:B------:R-:W-:Y:S01]  /*a6b0*/  STS [R4+0x80], R24 ;  /* 0x0000801804007388 */ /* 0x000fe20000000800 */
[----:B------:R-:W-:Y:S02]  /*a6c0*/  F2FP.BF16.PACK_AB R52, R43, R52 ;  /* 0x000000342b34723e */ /* 0x000fe400000010ff */
[----:B------:R-:W-:Y:S01]  /*a6d0*/  F2FP.BF16.PACK_AB R51, R164, R136 ;  /* 0x00000088a433723e */ /* 0x000fe200000010ff */
[----:B------:R-:W-:Y:S01]  /*a6e0*/  STS [R4+0x480], R25 ;  /* 0x0004801904007388 */ /* 0x000fe20000000800 */
[----:B------:R-:W-:Y:S02]  /*a6f0*/  F2FP.BF16.PACK_AB R49, R161, R49 ;  /* 0x00000031a131723e */ /* 0x000fe400000010ff */
[----:B------:R-:W-:Y:S01]  /*a700*/  F2FP.BF16.PACK_AB R48, R33, R48 ;  /* 0x000000302130723e */ /* 0x000fe200000010ff */
[----:B------:R-:W-:Y:S01]  /*a710*/  STS [R8], R26 ;  /* 0x0000001a08007388 */ /* 0x000fe20000000800 */
[----:B------:R-:W-:-:S03]  /*a720*/  F2FP.BF16.PACK_AB R47, R160, R135 ;  /* 0x00000087a02f723e */ /* 0x000fc600000010ff */
[----:B------:R-:W-:Y:S01]  /*a730*/  STS [R8+0x400], R27 ;  /* 0x0004001b08007388 */ /* 0x000fe20000000800 */
[----:B------:R-:W-:-:S03]  /*a740*/  F2FP.BF16.PACK_AB R45, R157, R45 ;  /* 0x0000002d9d2d723e */ /* 0x000fc600000010ff */
[----:B------:R-:W-:Y:S01]  /*a750*/  STS [R3+0x80], R59 ;  /* 0x0000803b03007388 */ /* 0x000fe20000000800 */
[----:B------:R-:W-:-:S03]  /*a760*/  F2FP.BF16.PACK_AB R44, R29, R44 ;  /* 0x0000002c1d2c723e */ /* 0x000fc600000010ff */
[----:B------:R-:W-:Y:S01]  /*a770*/  STS [R3+0x480], R58 ;  /* 0x0004803a03007388 */ /* 0x000fe20000000800 */
[----:B------:R-:W-:-:S03]  /*a780*/  F2FP.BF16.PACK_AB R43, R156, R134 ;  /* 0x000000869c2b723e */ /* 0x000fc600000010ff */
        /* <DEDUP_REMOVED lines=18> */
[----:B------:R-:W-:Y:S04]  /*a8b0*/  STS [R2+0x4400], R48 ;  /* 0x0044003002007388 */ /* 0x000fe80000000800 */
[----:B------:R-:W-:Y:S04]  /*a8c0*/  STS [R4+0x4080], R47 ;  /* 0x0040802f04007388 */ /* 0x000fe80000000800 */
        /* <DEDUP_REMOVED lines=33> */
[----:B------:R-:W-:-:S03]  /*aae0*/  LEA R9, P0, R10, c[0x0][0x450], 0x2 ;  /* 0x000114000a097a11 */ /* 0x000fc600078010ff */
        /* <DEDUP_REMOVED lines=13> */
[----:B------:R-:W-:-:S03]  /*abc0*/  LEA.HI.X R11, R10, c[0x0][0x454], R11, 0x2, P0 ;  /* 0x000115000a0b7a11 */ /* 0x000fc600000f140b */
[----:B------:R-:W-:Y:S04]  /*abd0*/  STS [R7+0xc480], R74 ;  /* 0x00c4804a07007388 */ /* 0x000fe80000000800 */
[----:B------:R-:W-:Y:S04]  /*abe0*/  STS [R6+0xc000], R73 ;  /* 0x00c0004906007388 */ /* 0x000fe80000000800 */
[----:B------:R-:W-:Y:S04]  /*abf0*/  STS [R6+0xc400], R72 ;  /* 0x00c4004806007388 */ /* 0x000fe80000000800 */
[----:B------:R-:W-:Y:S04]  /*ac00*/  STS [R0+0xc080], R71 ;  /* 0x00c0804700007388 */ /* 0x000fe80000000800 */
[----:B------:R2:W-:Y:S04]  /*ac10*/  STS [R0+0xc480], R70 ;  /* 0x00c4804600007388 */ /* 0x0005e80000000800 */
[----:B------:R-:W-:Y:S04]  /*ac20*/  STS [R2+0xc000], R69 ;  /* 0x00c0004502007388 */ /* 0x000fe80000000800 */
        /* <DEDUP_REMOVED lines=9> */
[----:B------:R-:W-:Y:S04]  /*acc0*/  SHFL.IDX PT, R12, R9, RZ, 0x1c1f ;  /* 0x001c1fff090c7589 */ /* 0x000fe800000e0000 */
[----:B------:R-:W1:Y:S04]  /*acd0*/  SHFL.IDX PT, R13, R11, RZ, 0x1c1f ;  /* 0x001c1fff0b0d7589 */ /* 0x000e6800000e0000 */
[----:B------:R-:W-:Y:S06]  /*ace0*/  BAR.SYNC.DEFER_BLOCKING 0x1, 0x100 ;  /* 0x0044000000007b1d */ /* 0x000fec0000010000 */
[----:B------:R-:W-:Y:S04]  /*acf0*/  SHFL.IDX PT, R10, R9, 0x1, 0x1c1f ;  /* 0x003c1f00090a7f89 */ /* 0x000fe800000e0000 */
[----:B------:R-:W4:Y:S01]  /*ad00*/  SHFL.IDX PT, R11, R11, 0x1, 0x1c1f ;  /* 0x003c1f000b0b7f89 */ /* 0x000f2200000e0000 */
[----:B--2---:R-:W-:-:S03]  /*ad10*/  SHF.L.U32 R0, R87, 0x1, RZ ;  /* 0x0000000157007819 */ /* 0x004fc600000006ff */
[----:B-1----:R-:W-:Y:S04]  /*ad20*/  @!P5 ST.E [R12.64], R81 ;  /* 0x000000510c00d985 */ /* 0x002fe8000c10190e */
[----:B----4-:R1:W-:Y:S04]  /*ad30*/  @!P3 ST.E [R10.64], R80 ;  /* 0x000000500a00b985 */ /* 0x0103e8000c10190e */
[----:B------:R2:W4:Y:S04]  /*ad40*/  LDS.128 R40, [R0+0x1080] ;  /* 0x0010800000287984 */ /* 0x0005280000000c00 */
[----:B------:R2:W1:Y:S04]  /*ad50*/  LDS.128 R56, [R0+0x2080] ;  /* 0x0020800000387984 */ /* 0x0004680000000c00 */
[----:B------:R2:W2:Y:S04]  /*ad60*/  LDS.128 R68, [R0+0x3080] ;  /* 0x0030800000447984 */ /* 0x0004a80000000c00 */
        /* <DEDUP_REMOVED lines=8> */
[----:B------:R2:W2:Y:S01]  /*adf0*/  LDS.128 R72, [R0+0xf080] ;  /* 0x00f0800000487984 */ /* 0x0004a20000000c00 */
[----:B------:R-:W-:-:S02]  /*ae00*/  IADD3 R2, R15, R82, RZ ;  /* 0x000000520f027210 */ /* 0x000fc40007ffe0ff */
[----:B-1----:R-:W-:-:S04]  /*ae10*/  LEA R11, P0, R14, c[0x0][0x380], 0x1 ;  /* 0x0000e0000e0b7a11 */ /* 0x002fc800078008ff */
[----:B------:R-:W-:Y:S02]  /*ae20*/  LEA.HI.X R10, R14, c[0x0][0x384], R2, 0x1, P0 ;  /* 0x0000e1000e0a7a11 */ /* 0x000fe400000f0c02 */
[----:B---3--:R-:W-:Y:S01]  /*ae30*/  ISETP.GE.AND P0, PT, R86, R83, PT ;  /* 0x000000535600720c */ /* 0x008fe20003f06270 */
[----:B------:R1:W3:Y:S01]  /*ae40*/  SHFL.IDX PT, R2, R11, RZ, 0x181f ;  /* 0x00181fff0b027589 */ /* 0x0002e200000e0000 */
[----:B------:R-:W-:Y:S03]  /*ae50*/  BSSY B0, `(.L_x_6) ;  /* 0x000001f000007945 */ /* 0x000fe60003800000 */
[----:B------:R1:W1:Y:S08]  /*ae60*/  SHFL.IDX PT, R3, R10, RZ, 0x181f ;  /* 0x00181fff0a037589 */ /* 0x00027000000e0000 */
[----:B------:R-:W-:Y:S05]  /*ae70*/  @P0 BRA `(.L_x_7) ;  /* 0x000001c000000947 */ /* 0x000fea0003800000 */
[----:B----4-:R-:W4:Y:S01]  /*ae80*/  LDS.128 R24, [R0+0x80] ;  /* 0x0000800000187984 */ /* 0x010f220000000c00 */
[----:B-----5:R-:W-:-:S02]  /*ae90*/  IADD3 R6, R85, 0x40, RZ ;  /* 0x0000004055067810 */ /* 0x020fc40007ffe0ff */
[C---:B------:R-:W-:Y:S01]  /*aea0*/  IADD3 R7, R85.reuse, 0x80, RZ ;  /* 0x0000008055077810 */ /* 0x040fe20007ffe0ff */
[----:B------:R-:W3:Y:S01]  /*aeb0*/  LDS.128 R20, [R0+0x4080] ;  /* 0x0040800000147984 */ /* 0x000ee20000000c00 */
[----:B------:R-:W-:Y:S02]  /*aec0*/  IADD3 R8, R85, 0xc0, RZ ;  /* 0x000000c055087810 */ /* 0x000fe40007ffe0ff */
[----:B------:R-:W-:Y:S01]  /*aed0*/  ISETP.GE.AND P2, PT, R6, c[0x0][0x3c8], PT ;  /* 0x0000f20006007a0c */ /* 0x000fe20003f46270 */
[----:B------:R-:W2:Y:S01]  /*aee0*/  LDS.128 R16, [R0+0x8080] ;  /* 0x0080800000107984 */ /* 0x000ea20000000c00 */
[----:B------:R-:W-:Y:S02]  /*aef0*/  ISETP.GE.AND P1, PT, R7, c[0x0][0x3c8], PT ;  /* 0x0000f20007007a0c */ /* 0x000fe40003f26270 */
[----:B------:R-:W-:Y:S01]  /*af00*/  ISETP.GE.AND P0, PT, R8, c[0x0][0x3c8], PT ;  /* 0x0000f20008007a0c */ /* 0x000fe20003f06270 */
[----:B------:R1:W2:Y:S01]  /*af10*/  LDS.128 R12, [R0+0xc080] ;  /* 0x00c08000000c7984 */ /* 0x0002a20000000c00 */
[----:B------:R-:W-:-:S07]  /*af20*/  ISETP.GE.AND P3, PT, R85, c[0x0][0x3c8], PT ;  /* 0x0000f20055007a0c */ /* 0x000fce0003f66270 */
[----:B------:R-:W-:-:S04]  /*af30*/  @!P2 SHF.R.S32.HI R4, RZ, 0x1f, R6 ;  /* 0x0000001fff04a819 */ /* 0x000fc80000011406 */
[----:B------:R-:W-:Y:S02]  /*af40*/  @!P0 SHF.R.S32.HI R5, RZ, 0x1f, R8 ;  /* 0x0000001fff058819 */ /* 0x000fe40000011408 */
[----:B------:R-:W-:-:S04]  /*af50*/  @!P2 LEA.HI R6, R4, R6, RZ, 0x3 ;  /* 0x000000060406a211 */ /* 0x000fc800078f18ff */
[----:B------:R-:W-:Y:S02]  /*af60*/  @!P2 LOP3.LUT R6, R6, 0xfffffff8, RZ, 0xc0, !PT ;  /* 0xfffffff80606a812 */ /* 0x000fe400078ec0ff */
[----:B-12---:R-:W-:-:S04]  /*af70*/  @!P1 SHF.R.S32.HI R0, RZ, 0x1f, R7 ;  /* 0x0000001fff009819 */ /* 0x006fc80000011407 */
[----:B------:R-:W-:Y:S01]  /*af80*/  @!P1 LEA.HI R4, R0, R7, RZ, 0x3 ;  /* 0x0000000700049211 */ /* 0x000fe200078f18ff */
[--C-:B---3--:R-:W-:Y:S01]  /*af90*/  @!P2 IMAD.WIDE R6, R6, 0x2, R2.reuse ;  /* 0x000000020606a825 */ /* 0x108fe200078e0202 */
[----:B------:R-:W-:Y:S02]  /*afa0*/  @!P0 LEA.HI R0, R5, R8, RZ, 0x3 ;  /* 0x0000000805008211 */ /* 0x000fe400078f18ff */
[----:B------:R-:W-:Y:S01]  /*afb0*/  @!P1 LOP3.LUT R4, R4, 0xfffffff8, RZ, 0xc0, !PT ;  /* 0xfffffff804049812 */ /* 0x000fe200078ec0ff */
[----:B------:R-:W-:Y:S01]  /*afc0*/  @!P3 IMAD.WIDE R8, R85, 0x2, R2 ;  /* 0x000000025508b825 */ /* 0x000fe200078e0202 */
[----:B------:R-:W-:-:S03]  /*afd0*/  @!P0 LOP3.LUT R0, R0, 0xfffffff8, RZ, 0xc0, !PT ;  /* 0xfffffff800008812 */ /* 0x000fc600078ec0ff */
[--C-:B------:R-:W-:Y:S01]  /*afe0*/  @!P1 IMAD.WIDE R4, R4, 0x2, R2.reuse ;  /* 0x0000000204049825 */ /* 0x100fe200078e0202 */
[----:B----4-:R1:W-:Y:S03]  /*aff0*/  @!P3 ST.E.128 [R8.64], R24 ;  /* 0x000000180800b985 */ /* 0x0103e6000c101d0e */
[----:B------:R-:W-:Y:S01]  /*b000*/  @!P0 IMAD.WIDE R2, R0, 0x2, R2 ;  /* 0x0000000200028825 */ /* 0x000fe200078e0202 */
[----:B------:R1:W-:Y:S04]  /*b010*/  @!P2 ST.E.128 [R6.64], R20 ;  /* 0x000000140600a985 */ /* 0x0003e8000c101d0e */
[----:B------:R1:W-:Y:S04]  /*b020*/  @!P1 ST.E.128 [R4.64], R16 ;  /* 0x0000001004009985 */ /* 0x0003e8000c101d0e */
[----:B------:R1:W-:Y:S02]  /*b030*/  @!P0 ST.E.128 [R2.64], R12 ;  /* 0x0000000c02008985 */ /* 0x0003e4000c101d0e */
.L_x_7:
[----:B----4-:R-:W-:Y:S05]  /*b040*/  BSYNC B0 ;  /* 0x0000000000007941 */ /* 0x010fea0003800000 */
.L_x_6:
[----:B--2---:R-:W-:Y:S01]  /*b050*/  IADD3 R0, R86, 0x20, RZ ;  /* 0x0000002056007810 */ /* 0x004fe20007ffe0ff */
[----:B-1----:R1:W2:Y:S01]  /*b060*/  SHFL.IDX PT, R3, R10, 0x1, 0x181f ;  /* 0x00381f000a037f89 */ /* 0x0022a200000e0000 */
[----:B------:R-:W-:Y:S02]  /*b070*/  BSSY B0, `(.L_x_8) ;  /* 0x000001c000007945 */ /* 0x000fe40003800000 */
[----:B------:R-:W-:Y:S01]  /*b080*/  ISETP.GE.AND P0, PT, R0, R83, PT ;  /* 0x000000530000720c */ /* 0x000fe20003f06270 */
[----:B---3--:R1:W3:-:S12]  /*b090*/  SHFL.IDX PT, R2, R11, 0x1, 0x181f ;  /* 0x00381f000b027f89 */ /* 0x0082d800000e0000 */
[----:B------:R-:W-:Y:S05]  /*b0a0*/  @P0 BRA `(.L_x_9) ;  /* 0x0000018000000947 */ /* 0x000fea0003800000 */
[C---:B-----5:R-:W-:Y:S02]  /*b0b0*/  IADD3 R6, R85.reuse, 0x40, RZ ;  /* 0x0000004055067810 */ /* 0x060fe40007ffe0ff */
[C---:B------:R-:W-:Y:S02]  /*b0c0*/  IADD3 R7, R85.reuse, 0x80, RZ ;  /* 0x0000008055077810 */ /* 0x040fe40007ffe0ff */
[----:B------:R-:W-:Y:S02]  /*b0d0*/  IADD3 R8, R85, 0xc0, RZ ;  /* 0x000000c055087810 */ /* 0x000fe40007ffe0ff */
[----:B------:R-:W-:Y:S02]  /*b0e0*/  ISETP.GE.AND P2, PT, R6, c[0x0][0x3c8], PT ;  /* 0x0000f20006007a0c */ /* 0x000fe40003f46270 */
[----:B------:R-:W-:Y:S02]  /*b0f0*/  ISETP.GE.AND P1, PT, R7, c[0x0][0x3c8], PT ;  /* 0x0000f20007007a0c */ /* 0x000fe40003f26270 */
[----:B------:R-:W-:-:S02]  /*b100*/  ISETP.GE.AND P0, PT, R8, c[0x0][0x3c8], PT ;  /* 0x0000f20008007a0c */ /* 0x000fc40003f06270 */
[----:B------:R-:W-:-:S07]  /*b110*/  ISETP.GE.AND P3, PT, R85, c[0x0][0x3c8], PT ;  /* 0x0000f20055007a0c */ /* 0x000fce0003f66270 */
[----:B------:R-:W-:Y:S02]  /*b120*/  @!P2 SHF.R.S32.HI R4, RZ, 0x1f, R6 ;  /* 0x0000001fff04a819 */ /* 0x000fe40000011406 */
[----:B------:R-:W-:Y:S02]  /*b130*/  @!P1 SHF.R.S32.HI R0, RZ, 0x1f, R7 ;  /* 0x0000001fff009819 */ /* 0x000fe40000011407 */
[----:B------:R-:W-:Y:S02]  /*b140*/  @!P0 SHF.R.S32.HI R5, RZ, 0x1f, R8 ;  /* 0x0000001fff058819 */ /* 0x000fe40000011408 */
[----:B------:R-:W-:Y:S02]  /*b150*/  @!P2 LEA.HI R6, R4, R6, RZ, 0x3 ;  /* 0x000000060406a211 */ /* 0x000fe400078f18ff */
[----:B------:R-:W-:Y:S02]  /*b160*/  @!P1 LEA.HI R4, R0, R7, RZ, 0x3 ;  /* 0x0000000700049211 */ /* 0x000fe400078f18ff */
[----:B------:R-:W-:Y:S01]  /*b170*/  @!P0 LEA.HI R0, R5, R8, RZ, 0x3 ;  /* 0x0000000805008211 */ /* 0x000fe200078f18ff */
[----:B--23--:R-:W-:Y:S01]  /*b180*/  @!P3 IMAD.WIDE R8, R85, 0x2, R2 ;  /* 0x000000025508b825 */ /* 0x00cfe200078e0202 */
[----:B------:R-:W-:-:S02]  /*b190*/  @!P2 LOP3.LUT R6, R6, 0xfffffff8, RZ, 0xc0, !PT ;  /* 0xfffffff80606a812 */ /* 0x000fc400078ec0ff */
[----:B------:R-:W-:Y:S02]  /*b1a0*/  @!P1 LOP3.LUT R4, R4, 0xfffffff8, RZ, 0xc0, !PT ;  /* 0xfffffff804049812 */ /* 0x000fe400078ec0ff */
[----:B------:R-:W-:Y:S01]  /*b1b0*/  @!P0 LOP3.LUT R0, R0, 0xfffffff8, RZ, 0xc0, !PT ;  /* 0xfffffff800008812 */ /* 0x000fe200078ec0ff */
[--C-:B------:R-:W-:Y:S01]  /*b1c0*/  @!P2 IMAD.WIDE R6, R6, 0x2, R2.reuse ;  /* 0x000000020606a825 */ /* 0x100fe200078e0202 */
[----:B------:R2:W-:Y:S03]  /*b1d0*/  @!P3 ST.E.128 [R8.64], R40 ;  /* 0x000000280800b985 */ /* 0x0005e6000c101d0e */
[--C-:B------:R-:W-:Y:S01]  /*b1e0*/  @!P1 IMAD.WIDE R4, R4, 0x2, R2.reuse ;  /* 0x0000000204049825 */ /* 0x100fe200078e0202 */
[----:B------:R2:W-:Y:S03]  /*b1f0*/  @!P2 ST.E.128 [R6.64], R36 ;  /* 0x000000240600a985 */ /* 0x0005e6000c101d0e */
[----:B------:R-:W-:Y:S01]  /*b200*/  @!P0 IMAD.WIDE R2, R0, 0x2, R2 ;  /* 0x0000000200028825 */ /* 0x000fe200078e0202 */
[----:B------:R2:W-:Y:S04]  /*b210*/  @!P1 ST.E.128 [R4.64], R32 ;  /* 0x0000002004009985 */ /* 0x0005e8000c101d0e */
[----:B------:R2:W-:Y:S02]  /*b220*/  @!P0 ST.E.128 [R2.64], R28 ;  /* 0x0000001c02008985 */ /* 0x0005e4000c101d0e */
.L_x_9:
[----:B------:R-:W-:Y:S05]  /*b230*/  BSYNC B0 ;  /* 0x0000000000007941 */ /* 0x000fea0003800000 */
.L_x_8:
[----:B------:R-:W-:Y:S01]  /*b240*/  IADD3 R0, R86, 0x40, RZ ;  /* 0x0000004056007810 */ /* 0x000fe20007ffe0ff */
[----:B--2---:R2:W4:Y:S01]  /*b250*/  SHFL.IDX PT, R3, R10, 0x2, 0x181f ;  /* 0x00581f000a037f89 */ /* 0x00452200000e0000 */
        /* <DEDUP_REMOVED lines=17> */
[----:B---34-:R-:W-:Y:S01]  /*b370*/  @!P3 IMAD.WIDE R8, R85, 0x2, R2 ;  /* 0x000000025508b825 */ /* 0x018fe200078e0202 */
        /* <DEDUP_REMOVED lines=10> */
.L_x_11:
[----:B------:R-:W-:Y:S05]  /*b420*/  BSYNC B0 ;  /* 0x0000000000007941 */ /* 0x000fea0003800000 */
.L_x_10:
[----:B------:R-:W-:Y:S01]  /*b430*/  IADD3 R0, R86, 0x60, RZ ;  /* 0x0000006056007810 */ /* 0x000fe20007ffe0ff */
[----:B---34-:R3:W4:Y:S03]  /*b440*/  SHFL.IDX PT, R3, R10, 0x3, 0x181f ;  /* 0x00781f000a037f89 */ /* 0x01872600000e0000 */
[----:B------:R-:W-:Y:S01]  /*b450*/  ISETP.GE.AND P0, PT, R0, R83, PT ;  /* 0x000000530000720c */ /* 0x000fe20003f06270 */
[----:B------:R3:W1:-:S12]  /*b460*/  SHFL.IDX PT, R2, R11, 0x3, 0x181f ;  /* 0x00781f000b027f89 */ /* 0x00065800000e0000 */
[----:B------:R-:W-:Y:S05]  /*b470*/  @P0 EXIT ;  /* 0x000000000000094d */ /* 0x000fea0003800000 */
[C---:B-----5:R-:W-:Y:S02]  /*b480*/  IADD3 R5, R85.reuse, 0x40, RZ ;  /* 0x0000004055057810 */ /* 0x060fe40007ffe0ff */
[----:B------:R-:W-:Y:S02]  /*b490*/  IADD3 R6, R85, 0x80, RZ ;  /* 0x0000008055067810 */ /* 0x000fe40007ffe0ff */
[----:B------:R-:W-:Y:S02]  /*b4a0*/  ISETP.GE.AND P1, PT, R5, c[0x0][0x3c8], PT ;  /* 0x0000f20005007a0c */ /* 0x000fe40003f26270 */
[----:B------:R-:W-:Y:S02]  /*b4b0*/  ISETP.GE.AND P0, PT, R6, c[0x0][0x3c8], PT ;  /* 0x0000f20006007a0c */ /* 0x000fe40003f06270 */
[----:B------:R-:W-:-:S09]  /*b4c0*/  ISETP.GE.AND P2, PT, R85, c[0x0][0x3c8], PT ;  /* 0x0000f20055007a0c */ /* 0x000fd20003f46270 */
[----:B------:R-:W-:Y:S02]  /*b4d0*/  @!P1 SHF.R.S32.HI R4, RZ, 0x1f, R5 ;  /* 0x0000001fff049819 */ /* 0x000fe40000011405 */
[----:B------:R-:W-:Y:S02]  /*b4e0*/  @!P0 SHF.R.S32.HI R0, RZ, 0x1f, R6 ;  /* 0x0000001fff008819 */ /* 0x000fe40000011406 */
[----:B------:R-:W-:Y:S01]  /*b4f0*/  @!P1 LEA.HI R4, R4, R5, RZ, 0x3 ;  /* 0x0000000504049211 */ /* 0x000fe200078f18ff */
[--C-:B-1--4-:R-:W-:Y:S01]  /*b500*/  @!P2 IMAD.WIDE R8, R85, 0x2, R2.reuse ;  /* 0x000000025508a825 */ /* 0x112fe200078e0202 */
[----:B------:R-:W-:Y:S02]  /*b510*/  @!P0 LEA.HI R0, R0, R6, RZ, 0x3 ;  /* 0x0000000600008211 */ /* 0x000fe400078f18ff */
[----:B------:R-:W-:Y:S02]  /*b520*/  @!P1 LOP3.LUT R4, R4, 0xfffffff8, RZ, 0xc0, !PT ;  /* 0xfffffff804049812 */ /* 0x000fe400078ec0ff */
[----:B------:R-:W-:Y:S01]  /*b530*/  @!P0 LOP3.LUT R0, R0, 0xfffffff8, RZ, 0xc0, !PT ;  /* 0xfffffff800008812 */ /* 0x000fe200078ec0ff */
[----:B------:R1:W-:Y:S02]  /*b540*/  @!P2 ST.E.128 [R8.64], R68 ;  /* 0x000000440800a985 */ /* 0x0003e4000c101d0e */
[----:B------:R-:W-:-:S04]  /*b550*/  @!P1 IMAD.WIDE R6, R4, 0x2, R2 ;  /* 0x0000000204069825 */ /* 0x000fc800078e0202 */
[----:B------:R-:W-:Y:S01]  /*b560*/  @!P0 IMAD.WIDE R4, R0, 0x2, R2 ;  /* 0x0000000200048825 */ /* 0x000fe200078e0202 */
[----:B------:R-:W-:Y:S01]  /*b570*/  IADD3 R0, R85, 0xc0, RZ ;  /* 0x000000c055007810 */ /* 0x000fe20007ffe0ff */
[----:B------:R1:W-:Y:S04]  /*b580*/  @!P1 ST.E.128 [R6.64], R64 ;  /* 0x0000004006009985 */ /* 0x0003e8000c101d0e */
[----:B------:R1:W-:Y:S01]  /*b590*/  @!P0 ST.E.128 [R4.64], R60 ;  /* 0x0000003c04008985 */ /* 0x0003e2000c101d0e */
[----:B------:R-:W-:-:S13]  /*b5a0*/  ISETP.GE.AND P0, PT, R0, c[0x0][0x3c8], PT ;  /* 0x0000f20000007a0c */ /* 0x000fda0003f06270 */
[----:B------:R-:W-:Y:S05]  /*b5b0*/  @P0 EXIT ;  /* 0x000000000000094d */ /* 0x000fea0003800000 */
[----:B-1----:R-:W-:-:S04]  /*b5c0*/  SHF.R.S32.HI R4, RZ, 0x1f, R0 ;  /* 0x0000001fff047819 */ /* 0x002fc80000011400 */
[----:B------:R-:W-:-:S04]  /*b5d0*/  LEA.HI R0, R4, R0, RZ, 0x3 ;  /* 0x0000000004007211 */ /* 0x000fc800078f18ff */
[----:B------:R-:W-:-:S05]  /*b5e0*/  LOP3.LUT R0, R0, 0xfffffff8, RZ, 0xc0, !PT ;  /* 0xfffffff800007812 */ /* 0x000fca00078ec0ff */
[----:B------:R-:W-:-:S05]  /*b5f0*/  IMAD.WIDE R2, R0, 0x2, R2 ;  /* 0x0000000200027825 */ /* 0x000fca00078e0202 */
[----:B------:R-:W-:Y:S01]  /*b600*/  ST.E.128 [R2.64], R72 ;  /* 0x0000004802007985 */ /* 0x000fe2000c101d0e */
[----:B------:R-:W-:Y:S05]  /*b610*/  EXIT ;  /* 0x000000000000794d */ /* 0x000fea0003800000 */
.L_x_12:
[----:B------:R-:W-:-:S00]  /*b620*/  BRA `(.L_x_12) ;  /* 0xfffffff000007947 */ /* 0x000fc0000383ffff */
[----:B------:R-:W-:-:S00]  /*b630*/  NOP ;  /* 0x0000000000007918 */ /* 0x000fc00000000000 */
        /* <DEDUP_REMOVED lines=12> */
.L_x_3627:


//--------------------- .text._ZN7cutlass13device_kernelIN5flash19enable_sm80_to_sm89INS1_16FlashAttnFwdSm80INS1_25CollectiveMainloopFwdSm80ILi8ELi1ELb1EN4cute5tupleIJNS5_1CILi128EEENS7_ILi64EEENS7_ILi256EEEEEELi256ENS_10bfloat16_tEfNS_4arch4Sm80ELb0ELb0ELb1ELb1ELb1ELb0ELb1ELb0EEENS1_21CollectiveEpilogueFwdINS6_IJS8_SA_S9_EEENS6_IJNS7_ILi1EEESI_SI_EEESC_SE_Li256ELb1ELb1ELb0ELb0EEENS1_19SingleTileSchedulerILb1ELb0ELb1ELi128EEEEEEEEEvNT_6ParamsE --------------------------
	.section	.text._ZN7cutlass13device_kernelIN5flash19enable_sm80_to_sm89INS1_16FlashAttnFwdSm80INS1_25CollectiveMainloopFwdSm80ILi8ELi1ELb1EN4cute5tupleIJNS5_1CILi128EEENS7_ILi64EEENS7_ILi256EEEEEELi256ENS_10bfloat16_tEfNS_4arch4Sm80ELb0ELb0ELb1ELb1ELb1ELb0ELb1ELb0EEENS1_21CollectiveEpilogueFwdINS6_IJS8_SA_S9_EEENS6_IJNS7_ILi1EEESI_SI_EEESC_SE_Li256ELb1ELb1ELb0ELb0EEENS1_19SingleTileSchedulerILb1ELb0ELb1ELi128EEEEEEEEEvNT_6ParamsE,"ax",@progbits
	.sectioninfo	@"SHI_REGISTERS=255"
	.align	128
.text._ZN7cutlass13device_kernelIN5flash19enable_sm80_to_sm89INS1_16FlashAttnFwdSm80INS1_25CollectiveMainloopFwdSm80ILi8ELi1ELb1EN4cute5tupleIJNS5_1CILi128EEENS7_ILi64EEENS7_ILi256EEEEEELi256ENS_10bfloat16_tEfNS_4arch4Sm80ELb0ELb0ELb1ELb1ELb1ELb0ELb1ELb0EEENS1_21CollectiveEpilogueFwdINS6_IJS8_SA_S9_EEENS6_IJNS7_ILi1EEESI_SI_EEESC_SE_Li256ELb1ELb1ELb0ELb0EEENS1_19SingleTileSchedulerILb1ELb0ELb1ELi128EEEEEEEEEvNT_6ParamsE:
        .type           _ZN7cutlass13device_kernelIN5flash19enable_sm80_to_sm89INS1_16FlashAttnFwdSm80INS1_25CollectiveMainloopFwdSm80ILi8ELi1ELb1EN4cute5tupleIJNS5_1CILi128EEENS7_ILi64EEENS7_ILi256EEEEEELi256ENS_10bfloat16_tEfNS_4arch4Sm80ELb0ELb0ELb1ELb1ELb1ELb0ELb1ELb0EEENS1_21CollectiveEpilogueFwdINS6_IJS8_SA_S9_EEENS6_IJNS7_ILi1EEESI_SI_EEESC_SE_Li256ELb1ELb1ELb0ELb0EEENS1_19SingleTileSchedulerILb1ELb0ELb1ELi128EEEEEEEEEvNT_6ParamsE,@function
        .size           _ZN7cutlass13device_kernelIN5flash19enable_sm80_to_sm89INS1_16FlashAttnFwdSm80INS1_25CollectiveMainloopFwdSm80ILi8ELi1ELb1EN4cute5tupleIJNS5_1CILi128EEENS7_ILi64EEENS7_ILi256EEEEEELi256ENS_10bfloat16_tEfNS_4arch4Sm80ELb0ELb0ELb1ELb1ELb1ELb0ELb1ELb0EEENS1_21CollectiveEpilogueFwdINS6_IJS8_SA_S9_EEENS6_IJNS7_ILi1EEESI_SI_EEESC_SE_Li256ELb1ELb1ELb0ELb0EEENS1_19SingleTileSchedulerILb1ELb0ELb1ELi128EEEEEEEEEvNT_6ParamsE,(.L_x_3628 - _ZN7cutlass13device_kernelIN5flash19enable_sm80_to_sm89INS1_16FlashAttnFwdSm80INS1_25CollectiveMainloopFwdSm80ILi8ELi1ELb1EN4cute5tupleIJNS5_1CILi128EEENS7_ILi64EEENS7_ILi256EEEEEELi256ENS_10bfloat16_tEfNS_4arch4Sm80ELb0ELb0ELb1ELb1ELb1ELb0ELb1ELb0EEENS1_21CollectiveEpilogueFwdINS6_IJS8_SA_S9_EEENS6_IJNS7_ILi1EEESI_SI_EEESC_SE_Li256ELb1ELb1ELb0ELb0EEENS1_19SingleTileSchedulerILb1ELb0ELb1ELi128EEEEEEEEEvNT_6ParamsE)
        .other          _ZN7cutlass13device_kernelIN5flash19enable_sm80_to_sm89INS1_16FlashAttnFwdSm80INS1_25CollectiveMainloopFwdSm80ILi8ELi1ELb1EN4cute5tupleIJNS5_1CILi128EEENS7_ILi64EEENS7_ILi256EEEEEELi256ENS_10bfloat16_tEfNS_4arch4Sm80ELb0ELb0ELb1ELb1ELb1ELb0ELb1ELb0EEENS1_21CollectiveEpilogueFwdINS6_IJS8_SA_S9_EEENS6_IJNS7_ILi1EEESI_SI_EEESC_SE_Li256ELb1ELb1ELb0ELb0EEENS1_19SingleTileSchedulerILb1ELb0ELb1ELi128EEEEEEEEEvNT_6ParamsE,@"STO_CUDA_ENTRY STV_DEFAULT"
_ZN7cutlass13device_kernelIN5flash19enable_sm80_to_sm89INS1_16FlashAttnFwdSm80INS1_25CollectiveMainloopFwdSm80ILi8ELi1ELb1EN4cute5tupleIJNS5_1CILi128EEENS7_ILi64EEENS7_ILi256EEEEEELi256ENS_10bfloat16_tEfNS_4arch4Sm80ELb0ELb0ELb1ELb1ELb1ELb0ELb1ELb0EEENS1_21CollectiveEpilogueFwdINS6_IJS8_SA_S9_EEENS6_IJNS7_ILi1EEESI_SI_EEESC_SE_Li256ELb1ELb1ELb0ELb0EEENS1_19SingleTileSchedulerILb1ELb0ELb1ELi128EEEEEEEEEvNT_6ParamsE:
[----:B------:R-:W-:Y:S02]  /*0000*/  MOV R1, c[0x0][0x28] ;  /* 0x00000a0000017a02 */ /* 0x000fe40000000f00 */
[----:B------:R-:W1:Y:S01]  /*0010*/  S2R R85, SR_TID.X ;  /* 0x0000000000557919 */ /* 0x000e620000002100 */
[----:B------:R-:W2:Y:S01]  /*0020*/  S2UR UR11, SR_CTAID.Z ;  /* 0x00000000000b79c3 */ /* 0x000ea20000002700 */
[----:B------:R-:W-:Y:S01]  /*0030*/  UMOV UR14, 0x4 ;  /* 0x00000004000e7882 */ /* 0x000fe20000000000 */
[----:B------:R-:W-:Y:S01]  /*0040*/  IADD3 R1, R1, -0xa8, RZ ;  /* 0xffffff5801017810 */ /* 0x000fe20007ffe0ff */
[----:B------:R-:W-:Y:S02]  /*0050*/  ULDC.64 UR6, c[0x0][0x568] ;  /* 0x00015a0000067ab9 */ /* 0x000fe40000000a00 */
[----:B------:R-:W-:-:S03]  /*0060*/  ULDC.64 UR12, c[0x0][0x118] ;  /* 0x00004600000c7ab9 */ /* 0x000fc60000000a00 */
[----:B------:R-:W3:Y:S01]  /*0070*/  S2UR UR5, SR_CTAID.X ;  /* 0x00000000000579c3 */ /* 0x000ee20000002500 */
[----:B-1----:R-:W-:Y:S01]  /*0080*/  SHF.R.U32.HI R0, RZ, 0x5, R85 ;  /* 0x00000005ff007819 */ /* 0x002fe20000011655 */
[----:B--2---:R-:W-:-:S05]  /*0090*/  UIMAD.WIDE UR6, UR11, UR14, UR6 ;  /* 0x0000000e0b0672a5 */ /* 0x004fca000f8e0206 */
[----:B------:R-:W1:Y:S02]  /*00a0*/  SHFL.IDX PT, R0, R0, RZ, 0x1f ;  /* 0x00001fff00007589 */ /* 0x000e6400000e0000 */
[----:B-1----:R-:W-:-:S13]  /*00b0*/  ISETP.NE.AND P0, PT, R0, RZ, PT ;  /* 0x000000ff0000720c */ /* 0x002fda0003f05270 */
[----:B---3--:R-:W-:Y:S05]  /*00c0*/  @!P0 BRA `(.L_x_13) ;  /* 0x000001c000008947 */ /* 0x008fea0003800000 */
[----:B------:R-:W-:-:S04]  /*00d0*/  ISETP.NE.U32.AND P0, PT, RZ, c[0x0][0x568], PT ;  /* 0x00015a00ff007a0c */ /* 0x000fc80003f05070 */
[----:B------:R-:W-:-:S13]  /*00e0*/  ISETP.NE.AND.EX P0, PT, RZ, c[0x0][0x56c], PT, P0 ;  /* 0x00015b00ff007a0c */ /* 0x000fda0003f05300 */
[----:B------:R-:W-:Y:S05]  /*00f0*/  @!P0 BRA `(.L_x_14) ;  /* 0x0000005000008947 */ /* 0x000fea0003800000 */
[----:B------:R-:W-:Y:S02]  /*0100*/  MOV R2, UR6 ;  /* 0x0000000600027c02 */ /* 0x000fe40008000f00 */
[----:B------:R-:W-:-:S05]  /*0110*/  MOV R3, UR7 ;  /* 0x0000000700037c02 */ /* 0x000fca0008000f00 */
[----:B------:R-:W2:Y:S02]  /*0120*/  LDG.E R0, [R2.64] ;  /* 0x0000000c02007981 */ /* 0x000ea4000c1e1900 */
[----:B--2---:R1:W2:Y:S02]  /*0130*/  R2UR UR6, R0 ;  /* 0x00000000000673c2 */ /* 0x0042a400000e0000 */
[----:B-12---:R-:W-:Y:S05]  /*0140*/  BRA `(.L_x_15) ;  /* 0x000000e000007947 */ /* 0x006fea0003800000 */
.L_x_14:
[----:B------:R-:W-:-:S04]  /*0150*/  ISETP.NE.U32.AND P0, PT, RZ, c[0x0][0x560], PT ;  /* 0x00015800ff007a0c */ /* 0x000fc80003f05070 */
[----:B------:R-:W-:-:S13]  /*0160*/  ISETP.NE.AND.EX P0, PT, RZ, c[0x0][0x564], PT, P0 ;  /* 0x00015900ff007a0c */ /* 0x000fda0003f05300 */
[----:B------:R-:W-:Y:S05]  /*0170*/  @!P0 BRA `(.L_x_16) ;  /* 0x000000a000008947 */ /* 0x000fea0003800000 */
[----:B------:R-:W-:Y:S02]  /*0180*/  ULDC.64 UR6, c[0x0][0x560] ;  /* 0x0001580000067ab9 */ /* 0x000fe40000000a00 */
[----:B------:R-:W-:-:S06]  /*0190*/  UIMAD.WIDE UR6, UR11, UR14, UR6 ;  /* 0x0000000e0b0672a5 */ /* 0x000fcc000f8e0206 */
[----:B------:R-:W-:Y:S02]  /*01a0*/  MOV R2, UR6 ;  /* 0x0000000600027c02 */ /* 0x000fe40008000f00 */
[----:B------:R-:W-:-:S05]  /*01b0*/  MOV R3, UR7 ;  /* 0x0000000700037c02 */ /* 0x000fca0008000f00 */
[----:B------:R1:W2:Y:S04]  /*01c0*/  LDG.E R0, [R2.64] ;  /* 0x0000000c02007981 */ /* 0x0002a8000c1e1900 */
[----:B-1----:R-:W3:Y:S01]  /*01d0*/  LDG.E R2, [R2.64+0x4] ;  /* 0x0000040c02027981 */ /* 0x002ee2000c1e1900 */
[----:B--2---:R-:W1:Y:S08]  /*01e0*/  R2UR UR4, R0 ;  /* 0x00000000000473c2 */ /* 0x004e7000000e0000 */
[----:B---3--:R-:W1:Y:S02]  /*01f0*/  R2UR UR6, R2 ;  /* 0x00000000020673c2 */ /* 0x008e6400000e0000 */
[----:B-1----:R-:W-:Y:S01]  /*0200*/  UIADD3 UR6, -UR4, UR6, URZ ;  /* 0x0000000604067290 */ /* 0x002fe2000fffe13f */
[----:B------:R-:W-:Y:S05]  /*0210*/  BRA `(.L_x_15) ;  /* 0x0000001000007947 */ /* 0x000fea0003800000 */
.L_x_16:
[----:B------:R-:W-:Y:S02]  /*0220*/  ULDC UR6, c[0x0][0x54c] ;  /* 0x0001530000067ab9 */ /* 0x000fe40000000800 */
.L_x_15:
[----:B------:R-:W-:Y:S02]  /*0230*/  ULDC UR4, c[0x0][0x548] ;  /* 0x0001520000047ab9 */ /* 0x000fe40000000800 */
[----:B------:R-:W-:-:S02]  /*0240*/  USHF.L.U32 UR5, UR5, 0x7, URZ ;  /* 0x0000000705057899 */ /* 0x000fc4000800063f */
[----:B------:R-:W-:-:S04]  /*0250*/  UIMAD UR4, UR6, UR4, URZ ;  /* 0x00000004060472a4 */ /* 0x000fc8000f8e023f */
[----:B------:R-:W-:-:S04]  /*0260*/  UISETP.GE.AND UP0, UPT, UR5, UR4, UPT ;  /* 0x000000040500728c */ /* 0x000fc8000bf06270 */
[----:B------:R-:W-:Y:S01]  /*0270*/  USEL UR11, UR11, 0xffffffff, !UP0 ;  /* 0xffffffff0b0b7887 */ /* 0x000fe2000c000000 */
[----:B------:R-:W-:Y:S05]  /*0280*/  BRA `(.L_x_17) ;  /* 0x000001b000007947 */ /* 0x000fea0003800000 */
.L_x_13:
        /* <DEDUP_REMOVED lines=8> */
.L_x_18:
        /* <DEDUP_REMOVED lines=13> */
.L_x_20:
[----:B------:R-:W-:Y:S02]  /*03e0*/  ULDC UR6, c[0x0][0x54c] ;  /* 0x0001530000067ab9 */ /* 0x000fe40000000800 */
.L_x_19:
[----:B------:R-:W-:Y:S02]  /*03f0*/  ULDC UR4, c[0x0][0x548] ;  /* 0x0001520000047ab9 */ /* 0x000fe40000000800 */
[----:B------:R-:W-:-:S02]  /*0400*/  USHF.L.U32 UR5, UR5, 0x7, URZ ;  /* 0x0000000705057899 */ /* 0x000fc4000800063f */
[----:B------:R-:W-:-:S04]  /*0410*/  UIMAD UR4, UR6, UR4, URZ ;  /* 0x00000004060472a4 */ /* 0x000fc8000f8e023f */
[----:B------:R-:W-:-:S04]  /*0420*/  UISETP.GE.AND UP0, UPT, UR5, UR4, UPT ;  /* 0x000000040500728c */ /* 0x000fc8000bf06270 */
[----:B------:R-:W-:-:S06]  /*0430*/  USEL UR11, UR11, 0xffffffff, !UP0 ;  /* 0xffffffff0b0b7887 */ /* 0x000fcc000c000000 */
.L_x_17:
[----:B------:R-:W-:-:S13]  /*0440*/  ISETP.LE.AND P0, PT, RZ, UR11, PT ;  /* 0x0000000bff007c0c */ /* 0x000fda000bf03270 */
[----:B------:R-:W-:Y:S05]  /*0450*/  @!P0 EXIT ;  /* 0x000000000000894d */ /* 0x000fea0003800000 */
[----:B------:R-:W-:Y:S02]  /*0460*/  ULDC.64 UR4, c[0x0][0x370] ;  /* 0x0000dc0000047ab9 */ /* 0x000fe40000000a00 */
[----:B------:R-:W-:Y:S02]  /*0470*/  UISETP.NE.U32.AND UP0, UPT, URZ, UR4, UPT ;  /* 0x000000043f00728c */ /* 0x000fe4000bf05070 */
[----:B------:R-:W-:Y:S02]  /*0480*/  ULDC.64 UR6, c[0x0][0x370] ;  /* 0x0000dc0000067ab9 */ /* 0x000fe40000000a00 */
[----:B------:R-:W-:-:S03]  /*0490*/  UISETP.NE.AND.EX UP0, UPT, URZ, UR5, UPT, UP0 ;  /* 0x000000053f00728c */ /* 0x000fc6000bf05300 */
[----:B------:R-:W-:Y:S02]  /*04a0*/  ULDC.64 UR4, c[0x0][0x348] ;  /* 0x0000d20000047ab9 */ /* 0x000fe40000000a00 */
[----:B------:R-:W-:Y:S01]  /*04b0*/  UISETP.NE.U32.AND UP1, UPT, URZ, UR4, UPT ;  /* 0x000000043f00728c */ /* 0x000fe2000bf25070 */
[----:B------:R-:W-:-:S03]  /*04c0*/  PLOP3.LUT P2, PT, PT, PT, UP0, 0x80, 0x0 ;  /* 0x000000000000781c */ /* 0x000fc60003f4f008 */
[----:B------:R-:W-:Y:S02]  /*04d0*/  UISETP.NE.AND.EX UP1, UPT, URZ, UR5, UPT, UP1 ;  /* 0x000000053f00728c */ /* 0x000fe4000bf25310 */
[----:B------:R-:W-:Y:S02]  /*04e0*/  @UP0 UIMAD.WIDE UR6, UR11, UR14, UR6 ;  /* 0x0000000e0b0602a5 */ /* 0x000fe4000f8e0206 */
[----:B------:R-:W-:Y:S02]  /*04f0*/  ULDC.64 UR4, c[0x0][0x348] ;  /* 0x0000d20000047ab9 */ /* 0x000fe40000000a00 */
[----:B------:R-:W-:Y:S01]  /*0500*/  UIMAD.WIDE UR4, UR11, UR14, UR4 ;  /* 0x0000000e0b0472a5 */ /* 0x000fe2000f8e0204 */
[----:B------:R-:W-:Y:S01]  /*0510*/  PLOP3.LUT P0, PT, PT, PT, UP1, 0x80, 0x0 ;  /* 0x000000000000781c */ /* 0x000fe20003f0f018 */
[----:B------:R-:W-:Y:S02]  /*0520*/  IMAD.U32 R2, RZ, RZ, UR6 ;  /* 0x00000006ff027e24 */ /* 0x000fe4000f8e00ff */
[----:B------:R-:W-:-:S02]  /*0530*/  IMAD.U32 R3, RZ, RZ, UR7 ;  /* 0x00000007ff037e24 */ /* 0x000fc4000f8e00ff */
[----:B------:R-:W-:Y:S01]  /*0540*/  MOV R6, UR4 ;  /* 0x0000000400067c02 */ /* 0x000fe20008000f00 */
[----:B------:R-:W-:Y:S01]  /*0550*/  IMAD.U32 R7, RZ, RZ, UR5 ;  /* 0x00000005ff077e24 */ /* 0x000fe2000f8e00ff */
[----:B------:R-:W-:Y:S01]  /*0560*/  ULDC.64 UR4, c[0x0][0x360] ;  /* 0x0000d80000047ab9 */ /* 0x000fe20000000a00 */
[----:B------:R-:W2:Y:S01]  /*0570*/  @P2 LDG.E R2, [R2.64] ;  /* 0x0000000c02022981 */ /* 0x000ea2000c1e1900 */
[----:B------:R-:W-:-:S04]  /*0580*/  UISETP.NE.U32.AND UP0, UPT, URZ, UR4, UPT ;  /* 0x000000043f00728c */ /* 0x000fc8000bf05070 */
[----:B------:R-:W-:Y:S01]  /*0590*/  UISETP.NE.AND.EX UP0, UPT, URZ, UR5, UPT, UP0 ;  /* 0x000000053f00728c */ /* 0x000fe2000bf05300 */
[----:B------:R-:W3:Y:S02]  /*05a0*/  @P0 LDG.E R0, [R6.64] ;  /* 0x0000000c06000981 */ /* 0x000ee4000c1e1900 */
[----:B------:R-:W-:-:S03]  /*05b0*/  ULDC.64 UR4, c[0x0][0x360] ;  /* 0x0000d80000047ab9 */ /* 0x000fc60000000a00 */
[----:B------:R-:W-:-:S05]  /*05c0*/  PLOP3.LUT P1, PT, PT, PT, UP0, 0x80, 0x0 ;  /* 0x000000000000781c */ /* 0x000fca0003f2f008 */
[----:B------:R-:W-:Y:S01]  /*05d0*/  @UP0 UIMAD.WIDE UR4, UR11, UR14, UR4 ;  /* 0x0000000e0b0402a5 */ /* 0x000fe2000f8e0204 */
[----:B------:R-:W-:-:S05]  /*05e0*/  MOV R13, c[0x0][0x168] ;  /* 0x00005a00000d7a02 */ /* 0x000fca0000000f00 */
[----:B------:R-:W-:Y:S01]  /*05f0*/  IMAD.U32 R4, RZ, RZ, UR4 ;  /* 0x00000004ff047e24 */ /* 0x000fe2000f8e00ff */
[----:B------:R-:W-:-:S05]  /*0600*/  MOV R5, UR5 ;  /* 0x0000000500057c02 */ /* 0x000fca0008000f00 */
[----:B------:R1:W5:Y:S01]  /*0610*/  @P1 LDG.E R13, [R4.64] ;  /* 0x0000000c040d1981 */ /* 0x000362000c1e1900 */
[----:B------:R-:W4:Y:S01]  /*0620*/  S2UR UR9, SR_CTAID.Y ;  /* 0x00000000000979c3 */ /* 0x000f220000002600 */
[----:B------:R-:W-:Y:S02]  /*0630*/  UMOV UR10, URZ ;  /* 0x0000003f000a7c82 */ /* 0x000fe40008000000 */
[----:B------:R-:W-:Y:S02]  /*0640*/  UMOV UR15, URZ ;  /* 0x0000003f000f7c82 */ /* 0x000fe40008000000 */
[----:B------:R-:W-:Y:S02]  /*0650*/  ULDC UR5, c[0x0][0x2ac] ;  /* 0x0000ab0000057ab9 */ /* 0x000fe40000000800 */
[----:B------:R-:W-:Y:S02]  /*0660*/  ULDC UR4, c[0x0][0x1d0] ;  /* 0x0000740000047ab9 */ /* 0x000fe40000000800 */
[----:B------:R-:W-:-:S02]  /*0670*/  UIMAD UR4, UR5, UR4, URZ ;  /* 0x00000004050472a4 */ /* 0x000fc4000f8e023f */
[----:B----4-:R-:W-:Y:S01]  /*0680*/  USHF.R.S32.HI UR8, URZ, 0x1f, UR9 ;  /* 0x0000001f3f087899 */ /* 0x010fe20008011409 */
[----:B--2---:R1:W2:Y:S08]  /*0690*/  @P2 R2UR UR10, R2 ;  /* 0x00000000020a23c2 */ /* 0x0042b000000e0000 */
[----:B---3--:R1:W3:Y:S02]  /*06a0*/  @P0 R2UR UR15, R0 ;  /* 0x00000000000f03c2 */ /* 0x0082e400000e0000 */
[----:B-123--:R-:W-:Y:S05]  /*06b0*/  @P1 BRA `(.L_x_21) ;  /* 0x0000004000001947 */ /* 0x00efea0003800000 */
[----:B------:R-:W-:Y:S05]  /*06c0*/  @!P0 BRA `(.L_x_21) ;  /* 0x0000003000008947 */ /* 0x000fea0003800000 */
[----:B------:R-:W2:Y:S04]  /*06d0*/  LDG.E R0, [R6.64] ;  /* 0x0000000c06007981 */ /* 0x000ea8000c1e1900 */
[----:B------:R-:W2:Y:S02]  /*06e0*/  LDG.E R2, [R6.64+0x4] ;  /* 0x0000040c06027981 */ /* 0x000ea4000c1e1900 */
[----:B--2--5:R-:W-:-:S02]  /*06f0*/  IADD3 R13, -R0, R2, RZ ;  /* 0x00000002000d7210 */ /* 0x024fc40007ffe1ff */
.L_x_21:
[----:B------:R-:W-:-:S04]  /*0700*/  ISETP.NE.U32.AND P0, PT, RZ, c[0x0][0x368], PT ;  /* 0x0000da00ff007a0c */ /* 0x000fc80003f05070 */
[----:B------:R-:W-:-:S13]  /*0710*/  ISETP.NE.AND.EX P0, PT, RZ, c[0x0][0x36c], PT, P0 ;  /* 0x0000db00ff007a0c */ /* 0x000fda0003f05300 */
[----:B------:R-:W-:Y:S05]  /*0720*/  @!P0 BRA `(.L_x_22) ;  /* 0x0000007000008947 */ /* 0x000fea0003800000 */
[----:B------:R-:W-:Y:S02]  /*0730*/  ULDC.64 UR4, c[0x0][0x368] ;  /* 0x0000da0000047ab9 */ /* 0x000fe40000000a00 */
[----:B------:R-:W-:-:S06]  /*0740*/  UIMAD.WIDE UR4, UR11, UR14, UR4 ;  /* 0x0000000e0b0472a5 */ /* 0x000fcc000f8e0204 */
[----:B------:R-:W-:Y:S02]  /*0750*/  MOV R2, UR4 ;  /* 0x0000000400027c02 */ /* 0x000fe40008000f00 */
[----:B------:R-:W-:-:S05]  /*0760*/  MOV R3, UR5 ;  /* 0x0000000500037c02 */ /* 0x000fca0008000f00 */
[----:B------:R-:W2:Y:S02]  /*0770*/  LDG.E R0, [R2.64] ;  /* 0x0000000c02007981 */ /* 0x000ea4000c1e1900 */
[----:B--2---:R1:W2:Y:S02]  /*0780*/  R2UR UR4, R0 ;  /* 0x00000000000473c2 */ /* 0x0042a400000e0000 */
[----:B-12---:R-:W-:Y:S05]  /*0790*/  BRA `(.L_x_23) ;  /* 0x000000c000007947 */ /* 0x006fea0003800000 */
.L_x_22:
[----:B------:R-:W-:-:S04]  /*07a0*/  ISETP.NE.U32.AND P0, PT, RZ, c[0x0][0x350], PT ;  /* 0x0000d400ff007a0c */ /* 0x000fc80003f05070 */
[----:B------:R-:W-:-:S13]  /*07b0*/  ISETP.NE.AND.EX P0, PT, RZ, c[0x0][0x354], PT, P0 ;  /* 0x0000d500ff007a0c */ /* 0x000fda0003f05300 */
[----:B------:R-:W-:Y:S05]  /*07c0*/  @!P0 BRA `(.L_x_23) ;  /* 0x0000009000008947 */ /* 0x000fea0003800000 */
[----:B------:R-:W-:Y:S02]  /*07d0*/  ULDC.64 UR4, c[0x0][0x350] ;  /* 0x0000d40000047ab9 */ /* 0x000fe40000000a00 */
[----:B------:R-:W-:-:S06]  /*07e0*/  UIMAD.WIDE UR4, UR11, UR14, UR4 ;  /* 0x0000000e0b0472a5 */ /* 0x000fcc000f8e0204 */
[----:B------:R-:W-:Y:S02]  /*07f0*/  MOV R2, UR4 ;  /* 0x0000000400027c02 */ /* 0x000fe40008000f00 */
[----:B------:R-:W-:-:S05]  /*0800*/  MOV R3, UR5 ;  /* 0x0000000500037c02 */ /* 0x000fca0008000f00 */
[----:B------:R-:W2:Y:S04]  /*0810*/  LDG.E R4, [R2.64] ;  /* 0x0000000c02047981 */ /* 0x000ea8000c1e1900 */
[----:B------:R-:W3:Y:S01]  /*0820*/  LDG.E R0, [R2.64+0x4] ;  /* 0x0000040c02007981 */ /* 0x000ee2000c1e1900 */
[----:B--2---:R-:W1:Y:S08]  /*0830*/  R2UR UR5, R4 ;  /* 0x00000000040573c2 */ /* 0x004e7000000e0000 */
[----:B---3--:R-:W1:Y:S02]  /*0840*/  R2UR UR4, R0 ;  /* 0x00000000000473c2 */ /* 0x008e6400000e0000 */
[----:B-1----:R-:W-:-:S06]  /*0850*/  UIADD3 UR4, -UR5, UR4, URZ ;  /* 0x0000000405047290 */ /* 0x002fcc000fffe13f */
.L_x_23:
[----:B------:R-:W-:Y:S01]  /*0860*/  UIADD3 UR7, -UR10, UR4, URZ ;  /* 0x000000040a077290 */ /* 0x000fe2000fffe13f */
[----:B------:R-:W-:Y:S01]  /*0870*/  PLOP3.LUT P2, PT, PT, PT, PT, 0x80, 0x0 ;  /* 0x000000000000781c */ /* 0x000fe20003f4f070 */
[----:B------:R-:W-:Y:S01]  /*0880*/  CS2R R10, SRZ ;  /* 0x00000000000a7805 */ /* 0x000fe2000001ff00 */
[----:B------:R-:W-:Y:S01]  /*0890*/  IMAD.MOV.U32 R130, RZ, RZ, RZ ;  /* 0x000000ffff827224 */ /* 0x000fe200078e00ff */
[----:B------:R-:W-:Y:S01]  /*08a0*/  UISETP.GE.AND UP0, UPT, UR7, 0x1, UPT ;  /* 0x000000010700788c */ /* 0x000fe2000bf06270 */
[----:B------:R-:W-:Y:S01]  /*08b0*/  CS2R R128, SRZ ;  /* 0x0000000000807805 */ /* 0x000fe2000001ff00 */
[----:B------:R-:W-:Y:S01]  /*08c0*/  UIADD3 UR4, UR7, 0x3f, URZ ;  /* 0x0000003f07047890 */ /* 0x000fe2000fffe03f */
[----:B------:R-:W-:Y:S01]  /*08d0*/  CS2R R14, SRZ ;  /* 0x00000000000e7805 */ /* 0x000fe2000001ff00 */
[----:B------:R-:W-:Y:S01]  /*08e0*/  IMAD.MOV.U32 R126, RZ, RZ, RZ ;  /* 0x000000ffff7e7224 */ /* 0x000fe200078e00ff */
[----:B------:R-:W-:Y:S01]  /*08f0*/  CS2R R124, SRZ ;  /* 0x00000000007c7805 */ /* 0x000fe2000001ff00 */
[----:B------:R-:W-:Y:S01]  /*0900*/  PLOP3.LUT P0, PT, PT, PT, UP0, 0x80, 0x0 ;  /* 0x000000000000781c */ /* 0x000fe20003f0f008 */
[----:B------:R-:W-:Y:S01]  /*0910*/  USHF.R.S32.HI UR6, URZ, 0x1f, UR4 ;  /* 0x0000001f3f067899 */ /* 0x000fe20008011404 */
[----:B------:R-:W-:Y:S01]  /*0920*/  MOV R122, RZ ;  /* 0x000000ff007a7202 */ /* 0x000fe20000000f00 */
[----:B------:R-:W-:Y:S01]  /*0930*/  CS2R R120, SRZ ;  /* 0x0000000000787805 */ /* 0x000fe2000001ff00 */
[----:B------:R-:W-:Y:S01]  /*0940*/  CS2R R118, SRZ ;  /* 0x0000000000767805 */ /* 0x000fe2000001ff00 */
[----:B------:R-:W-:Y:S01]  /*0950*/  ULEA.HI UR6, UR6, UR4, URZ, 0x6 ;  /* 0x0000000406067291 */ /* 0x000fe2000f8f303f */
[----:B------:R-:W-:Y:S01]  /*0960*/  CS2R R116, SRZ ;  /* 0x0000000000747805 */ /* 0x000fe2000001ff00 */
[----:B------:R-:W-:Y:S01]  /*0970*/  CS2R R16, SRZ ;  /* 0x0000000000107805 */ /* 0x000fe2000001ff00 */
[----:B------:R-:W-:Y:S01]  /*0980*/  IMAD.MOV.U32 R114, RZ, RZ, RZ ;  /* 0x000000ffff727224 */ /* 0x000fe200078e00ff */
[----:B------:R-:W-:Y:S01]  /*0990*/  CS2R R112, SRZ ;  /* 0x0000000000707805 */ /* 0x000fe2000001ff00 */
[----:B------:R-:W-:Y:S01]  /*09a0*/  CS2R R18, SRZ ;  /* 0x0000000000127805 */ /* 0x000fe2000001ff00 */
[----:B------:R-:W-:Y:S01]  /*09b0*/  MOV R110, RZ ;  /* 0x000000ff006e7202 */ /* 0x000fe20000000f00 */
[----:B------:R-:W-:Y:S01]  /*09c0*/  CS2R R108, SRZ ;  /* 0x00000000006c7805 */ /* 0x000fe2000001ff00 */
[----:B------:R-:W-:Y:S01]  /*09d0*/  CS2R R106, SRZ ;  /* 0x00000000006a7805 */ /* 0x000fe2000001ff00 */
[----:B------:R-:W-:Y:S01]  /*09e0*/  CS2R R20, SRZ ;  /* 0x0000000000147805 */ /* 0x000fe2000001ff00 */
[----:B------:R-:W-:Y:S01]  /*09f0*/  IMAD.MOV.U32 R104, RZ, RZ, RZ ;  /* 0x000000ffff687224 */ /* 0x000fe200078e00ff */
[----:B------:R-:W-:Y:S01]  /*0a00*/  CS2R R102, SRZ ;  /* 0x0000000000667805 */ /* 0x000fe2000001ff00 */
[----:B------:R-:W-:Y:S01]  /*0a10*/  MOV R23, RZ ;  /* 0x000000ff00177202 */ /* 0x000fe20000000f00 */
[----:B------:R-:W-:Y:S01]  /*0a20*/  IMAD.MOV.U32 R100, RZ, RZ, RZ ;  /* 0x000000ffff647224 */ /* 0x000fe200078e00ff */
[----:B------:R-:W-:Y:S01]  /*0a30*/  CS2R R98, SRZ ;  /* 0x0000000000627805 */ /* 0x000fe2000001ff00 */
[----:B------:R-:W-:Y:S01]  /*0a40*/  CS2R R24, SRZ ;  /* 0x0000000000187805 */ /* 0x000fe2000001ff00 */
[----:B------:R-:W-:Y:S01]  /*0a50*/  MOV R96, RZ ;  /* 0x000000ff00607202 */ /* 0x000fe20000000f00 */
[----:B------:R-:W-:Y:S01]  /*0a60*/  CS2R R94, SRZ ;  /* 0x00000000005e7805 */ /* 0x000fe2000001ff00 */
        /* <DEDUP_REMOVED lines=27> */
[----:B------:R-:W-:Y:S01]  /*0c20*/  CS2R R46, SRZ ;  /* 0x00000000002e7805 */ /* 0x000fe2000001ff00 */
[----:B------:R-:W-:Y:S01]  /*0c30*/  CS2R R8, SRZ ;  /* 0x0000000000087805 */ /* 0x000fe2000001ff00 */
[----:B------:R-:W-:Y:S01]  /*0c40*/  CS2R R42, SRZ ;  /* 0x00000000002a7805 */ /* 0x000fe2000001ff00 */
[----:B------:R-:W-:Y:S01]  /*0c50*/  IMAD.MOV.U32 R41, RZ, RZ, RZ ;  /* 0x000000ffff297224 */ /* 0x000fe200078e00ff */
        /* <DEDUP_REMOVED lines=19> */
[----:B------:R-:W-:Y:S05]  /*0d90*/  @!P0 BRA `(.L_x_24) ;  /* 0x0000955000008947 */ /* 0x000fea0003800000 */
[----:B------:R-:W-:Y:S02]  /*0da0*/  ULDC.64 UR4, c[0x0][0x340] ;  /* 0x0000d00000047ab9 */ /* 0x000fe40000000a00 */
[----:B------:R-:W-:-:S04]  /*0db0*/  UISETP.NE.U32.AND UP0, UPT, URZ, UR4, UPT ;  /* 0x000000043f00728c */ /* 0x000fc8000bf05070 */
[----:B------:R-:W-:-:S03]  /*0dc0*/  UISETP.NE.AND.EX UP0, UPT, URZ, UR5, UPT, UP0 ;  /* 0x000000053f00728c */ /* 0x000fc6000bf05300 */
[----:B------:R-:W-:-:S03]  /*0dd0*/  ULDC.64 UR4, c[0x0][0x340] ;  /* 0x0000d00000047ab9 */ /* 0x000fc60000000a00 */
[----:B------:R-:W-:-:S05]  /*0de0*/  PLOP3.LUT P0, PT, PT, PT, UP0, 0x80, 0x0 ;  /* 0x000000000000781c */ /* 0x000fca0003f0f008 */
[----:B------:R-:W-:-:S06]  /*0df0*/  @UP0 UIMAD.WIDE UR4, UR11, UR14, UR4 ;  /* 0x0000000e0b0402a5 */ /* 0x000fcc000f8e0204 */
[----:B------:R-:W-:Y:S02]  /*0e00*/  IMAD.U32 R2, RZ, RZ, UR4 ;  /* 0x00000004ff027e24 */ /* 0x000fe4000f8e00ff */
[----:B------:R-:W-:Y:S01]  /*0e10*/  IMAD.U32 R3, RZ, RZ, UR5 ;  /* 0x00000005ff037e24 */ /* 0x000fe2000f8e00ff */
[----:B------:R-:W-:Y:S01]  /*0e20*/  SHF.R.S32.HI R32, RZ, 0x1f, R85 ;  /* 0x0000001fff207819 */ /* 0x000fe20000011455 */
[----:B------:R-:W-:Y:S01]  /*0e30*/  USHF.R.S32.HI UR6, URZ, 0x6, UR6 ;  /* 0x000000063f067899 */ /* 0x000fe20008011406 */
[----:B------:R-:W-:Y:S01]  /*0e40*/  IMAD.MOV.U32 R88, RZ, RZ, c[0x0][0x2b8] ;  /* 0x0000ae00ff587624 */ /* 0x000fe200078e00ff */
[----:B------:R-:W-:Y:S01]  /*0e50*/  ULDC.64 UR4, c[0x0][0x2b0] ;  /* 0x0000ac0000047ab9 */ /* 0x000fe20000000a00 */
[----:B------:R-:W-:Y:S01]  /*0e60*/  LEA.HI R18, R32, R85, RZ, 0x3 ;  /* 0x0000005520127211 */ /* 0x000fe200078f18ff */
[----:B------:R-:W2:Y:S01]  /*0e70*/  @P0 LDG.E R0, [R2.64] ;  /* 0x0000000c02000981 */ /* 0x000ea2000c1e1900 */
[----:B------:R-:W-:-:S03]  /*0e80*/  IMAD.MOV.U32 R19, RZ, RZ, RZ ;  /* 0x000000ffff137224 */ /* 0x000fc600078e00ff */
[----:B------:R-:W-:Y:S01]  /*0e90*/  BAR.SYNC.DEFER_BLOCKING 0x0 ;  /* 0x0000000000007b1d */ /* 0x000fe20000010000 */
[----:B------:R-:W-:Y:S02]  /*0ea0*/  SHF.R.S32.HI R21, RZ, 0x3, R18 ;  /* 0x00000003ff157819 */ /* 0x000fe40000011412 */
[----:B------:R-:W-:-:S03]  /*0eb0*/  ISETP.NE.AND P1, PT, R88, 0x1, PT ;  /* 0x000000015800780c */ /* 0x000fc60003f25270 */
[----:B------:R-:W1:Y:S01]  /*0ec0*/  S2R R17, SR_CTAID.X ;  /* 0x0000000000117919 */ /* 0x000e620000002500 */
[----:B------:R-:W-:Y:S01]  /*0ed0*/  USEL UR19, UR11, URZ, !UP1 ;  /* 0x0000003f0b137287 */ /* 0x000fe2000c800000 */
[----:B-----5:R-:W-:Y:S01]  /*0ee0*/  IMAD R13, R13, c[0x0][0x2c4], RZ ;  /* 0x0000b1000d0d7a24 */ /* 0x020fe200078e02ff */
[----:B--2---:R2:W3:Y:S02]  /*0ef0*/  @P0 R2UR UR18, R0 ;  /* 0x00000000001203c2 */ /* 0x0044e400000e0000 */
[----:B---3--:R-:W-:Y:S02]  /*0f00*/  @!UP0 UMOV UR18, UR11 ;  /* 0x0000000b00128c82 */ /* 0x008fe40008000000 */
[----:B------:R-:W-:Y:S02]  /*0f10*/  USHF.R.S32.HI UR14, URZ, 0x1f, UR18 ;  /* 0x0000001f3f0e7899 */ /* 0x000fe40008011412 */
[----:B------:R-:W-:Y:S02]  /*0f20*/  UIMAD.WIDE.U32 UR16, UR18, UR4, URZ ;  /* 0x00000004121072a5 */ /* 0x000fe4000f8e003f */
[----:B------:R-:W-:-:S04]  /*0f30*/  UIMAD UR14, UR14, UR4, URZ ;  /* 0x000000040e0e72a4 */ /* 0x000fc8000f8e023f */
[----:B------:R-:W-:Y:S01]  /*0f40*/  UIMAD UR14, UR18, UR5, UR14 ;  /* 0x00000005120e72a4 */ /* 0x000fe2000f8e020e */
[----:B--2---:R-:W-:-:S03]  /*0f50*/  LOP3.LUT R0, R18, 0xfffffff8, RZ, 0xc0, !PT ;  /* 0xfffffff812007812 */ /* 0x004fc600078ec0ff */
[----:B------:R-:W-:Y:S02]  /*0f60*/  UIADD3 UR14, UR17, UR14, URZ ;  /* 0x0000000e110e7290 */ /* 0x000fe4000fffe03f */
[----:B------:R-:W-:Y:S01]  /*0f70*/  USHF.R.S32.HI UR18, URZ, 0x1f, UR15 ;  /* 0x0000001f3f127899 */ /* 0x000fe2000801140f */
[----:B------:R-:W-:Y:S01]  /*0f80*/  IMAD.IADD R20, R85, 0x1, -R0 ;  /* 0x0000000155147824 */ /* 0x000fe200078e0a00 */
[----:B------:R-:W-:Y:S01]  /*0f90*/  ULDC.64 UR4, c[0x0][0x178] ;  /* 0x00005e0000047ab9 */ /* 0x000fe20000000a00 */
[----:B------:R-:W-:Y:S02]  /*0fa0*/  IMAD.U32 R0, RZ, RZ, UR6 ;  /* 0x00000006ff007e24 */ /* 0x000fe4000f8e00ff */
[----:B------:R-:W-:-:S04]  /*0fb0*/  IMAD R87, R20, 0x20, R21 ;  /* 0x0000002014577824 */ /* 0x000fc800078e0215 */
[--C-:B------:R-:W-:Y:S01]  /*0fc0*/  IMAD R0, R0, 0x40, R87.reuse ;  /* 0x0000004000007824 */ /* 0x100fe200078e0257 */
[----:B------:R-:W-:Y:S02]  /*0fd0*/  UIMAD UR18, UR18, UR4, URZ ;  /* 0x00000004121272a4 */ /* 0x000fe4000f8e023f */
[----:B------:R-:W-:Y:S01]  /*0fe0*/  UIMAD.WIDE.U32 UR20, UR15, UR4, URZ ;  /* 0x000000040f1472a5 */ /* 0x000fe2000f8e003f */
[----:B-1----:R-:W-:Y:S01]  /*0ff0*/  IMAD R4, R17, 0x80, R87 ;  /* 0x0000008011047824 */ /* 0x002fe200078e0257 */
[----:B------:R-:W-:Y:S01]  /*1000*/  IADD3 R0, R0, -0x40, RZ ;  /* 0xffffffc000007810 */ /* 0x000fe20007ffe0ff */
[----:B------:R-:W-:Y:S01]  /*1010*/  IMAD.SHL.U32 R133, R20, 0x8, RZ ;  /* 0x0000000814857824 */ /* 0x000fe200078e00ff */
[----:B------:R-:W-:Y:S02]  /*1020*/  STL [R1+0x84], R87 ;  /* 0x0000845701007387 */ /* 0x000fe40000100800 */
[C---:B------:R-:W-:Y:S02]  /*1030*/  ISETP.GE.AND P0, PT, R0.reuse, UR7, PT ;  /* 0x0000000700007c0c */ /* 0x040fe4000bf06270 */
[----:B------:R-:W-:-:S02]  /*1040*/  IADD3 R16, R0, UR10, RZ ;  /* 0x0000000a00107c10 */ /* 0x000fc4000fffe0ff */
[----:B------:R-:W-:-:S03]  /*1050*/  ISETP.GT.OR P0, PT, R87, 0x3f, P0 ;  /* 0x0000003f5700780c */ /* 0x000fc60000704670 */
[----:B------:R-:W-:-:S04]  /*1060*/  @P1 IMAD.HI.U32 R0, R16, c[0x0][0x2bc], RZ ;  /* 0x0000af0010001a27 */ /* 0x000fc800078e00ff */
[----:B------:R-:W-:Y:S01]  /*1070*/  IMAD.MOV.U32 R12, RZ, RZ, R16 ;  /* 0x000000ffff0c7224 */ /* 0x000fe200078e0010 */
[----:B------:R-:W-:-:S05]  /*1080*/  @P1 SHF.R.U32.HI R12, RZ, c[0x0][0x2c0], R0 ;  /* 0x0000b000ff0c1a19 */ /* 0x000fca0000011600 */
[----:B------:R-:W-:-:S04]  /*1090*/  @!P0 IADD3 R0, P2, R12, UR16, RZ ;  /* 0x000000100c008c10 */ /* 0x000fc8000ff5e0ff */
[----:B------:R-:W-:Y:S02]  /*10a0*/  @!P0 LEA R2, P1, R0, c[0x0][0x2a0], 0x2 ;  /* 0x0000a80000028a11 */ /* 0x000fe400078210ff */
[----:B------:R-:W-:-:S04]  /*10b0*/  @!P0 LEA.HI.X.SX32 R3, R12, UR14, 0x1, P2 ;  /* 0x0000000e0c038c11 */ /* 0x000fc800090f0eff */
[----:B------:R-:W-:-:S05]  /*10c0*/  @!P0 LEA.HI.X R3, R0, c[0x0][0x2a4], R3, 0x2, P1 ;  /* 0x0000a90000038a11 */ /* 0x000fca00008f1403 */
[----:B------:R1:W2:Y:S01]  /*10d0*/  @!P0 LDG.E R19, [R2.64] ;  /* 0x0000000c02138981 */ /* 0x0002a2000c1e1900 */
[----:B------:R-:W-:Y:S01]  /*10e0*/  IMAD.MOV.U32 R0, RZ, RZ, c[0x0][0x2c4] ;  /* 0x0000b100ff007624 */ /* 0x000fe200078e00ff */
[----:B------:R-:W-:Y:S01]  /*10f0*/  UIMAD UR18, UR15, UR5, UR18 ;  /* 0x000000050f1272a4 */ /* 0x000fe2000f8e0212 */
[----:B------:R-:W-:Y:S01]  /*1100*/  IMAD R17, R17, 0x80, R21 ;  /* 0x0000008011117824 */ /* 0x000fe200078e0215 */
[C---:B------:R-:W-:Y:S01]  /*1110*/  IADD3 R52, R133.reuse, 0x40, RZ ;  /* 0x0000004085347810 */ /* 0x040fe20007ffe0ff */
[----:B------:R-:W-:Y:S01]  /*1120*/  ULDC.64 UR4, c[0x0][0x1b8] ;  /* 0x00006e0000047ab9 */ /* 0x000fe20000000a00 */
[----:B------:R-:W-:Y:S01]  /*1130*/  ISETP.NE.AND P0, PT, R0, 0x1, PT ;  /* 0x000000010000780c */ /* 0x000fe20003f05270 */
[----:B------:R-:W-:Y:S01]  /*1140*/  UIADD3 UR21, UR21, UR18, URZ ;  /* 0x0000001215157290 */ /* 0x000fe2000fffe03f */
[----:B------:R-:W-:Y:S01]  /*1150*/  IMAD.MOV.U32 R0, RZ, RZ, R4 ;  /* 0x000000ffff007224 */ /* 0x000fe200078e0004 */
[----:B------:R-:W-:Y:S01]  /*1160*/  UIMAD UR15, UR8, UR4, URZ ;  /* 0x00000004080f72a4 */ /* 0x000fe2000f8e023f */
[C---:B------:R-:W-:Y:S01]  /*1170*/  IADD3 R53, R133.reuse, 0x80, RZ ;  /* 0x0000008085357810 */ /* 0x040fe20007ffe0ff */
[----:B------:R-:W-:Y:S01]  /*1180*/  USHF.R.S32.HI UR18, URZ, 0x1f, UR11 ;  /* 0x0000001f3f127899 */ /* 0x000fe2000801140b */
[C---:B------:R-:W-:Y:S01]  /*1190*/  IADD3 R23, R133.reuse, 0xc0, RZ ;  /* 0x000000c085177810 */ /* 0x040fe20007ffe0ff */
[----:B------:R-:W-:Y:S01]  /*11a0*/  UIMAD UR15, UR9, UR5, UR15 ;  /* 0x00000005090f72a4 */ /* 0x000fe2000f8e020f */
[----:B------:R-:W-:Y:S01]  /*11b0*/  ISETP.GE.AND P4, PT, R133, c[0x0][0x198], PT ;  /* 0x0000660085007a0c */ /* 0x000fe20003f86270 */
[----:B------:R-:W-:Y:S01]  /*11c0*/  UIMAD.WIDE.U32 UR20, UR9, UR4, UR20 ;  /* 0x00000004091472a5 */ /* 0x000fe2000f8e0014 */
[----:B------:R-:W-:Y:S01]  /*11d0*/  ISETP.GE.AND P3, PT, R52, c[0x0][0x198], PT ;  /* 0x0000660034007a0c */ /* 0x000fe20003f66270 */
[----:B------:R-:W-:Y:S01]  /*11e0*/  USEL UR18, UR18, URZ, !UP1 ;  /* 0x0000003f12127287 */ /* 0x000fe2000c800000 */
[----:B------:R-:W-:Y:S01]  /*11f0*/  ISETP.GE.AND P2, PT, R53, c[0x0][0x198], PT ;  /* 0x0000660035007a0c */ /* 0x000fe20003f46270 */
[----:B------:R-:W-:Y:S01]  /*1200*/  ULDC.64 UR4, c[0x0][0x1c0] ;  /* 0x0000700000047ab9 */ /* 0x000fe20000000a00 */
[----:B------:R-:W-:Y:S01]  /*1210*/  ISETP.GE.AND P5, PT, R23, c[0x0][0x198], PT ;  /* 0x0000660017007a0c */ /* 0x000fe20003fa6270 */
[----:B------:R-:W-:Y:S01]  /*1220*/  UIMAD UR18, UR18, UR4, URZ ;  /* 0x00000004121272a4 */ /* 0x000fe2000f8e023f */
[----:B------:R-:W-:Y:S01]  /*1230*/  LOP3.LUT P6, RZ, R20, 0x2, RZ, 0xc0, !PT ;  /* 0x0000000214ff7812 */ /* 0x000fe200078cc0ff */
[----:B------:R-:W-:Y:S01]  /*1240*/  UIADD3 UR21, UR21, UR15, URZ ;  /* 0x0000000f15157290 */ /* 0x000fe2000fffe03f */
[----:B------:R-:W-:Y:S01]  /*1250*/  LEA.HI R84, R32, R85, RZ, 0x5 ;  /* 0x0000005520547211 */ /* 0x000fe200078f28ff */
[----:B-1----:R-:W-:Y:S01]  /*1260*/  @P0 IMAD.HI.U32 R2, R4, c[0x0][0x2c8], RZ ;  /* 0x0000b20004020a27 */ /* 0x002fe200078e00ff */
[----:B------:R-:W-:-:S02]  /*1270*/  UIMAD UR5, UR19, UR5, UR18 ;  /* 0x00000005130572a4 */ /* 0x000fc4000f8e0212 */
[----:B------:R-:W-:Y:S01]  /*1280*/  UIMAD.WIDE.U32 UR20, UR19, UR4, UR20 ;  /* 0x00000004131472a5 */ /* 0x000fe2000f8e0014 */
[----:B------:R-:W-:Y:S01]  /*1290*/  IMAD.SHL.U32 R232, R84, 0x20, RZ ;  /* 0x0000002054e87824 */ /* 0x000fe200078e00ff */
[----:B------:R-:W-:Y:S01]  /*12a0*/  @P0 SHF.R.U32.HI R0, RZ, c[0x0][0x2cc], R2 ;  /* 0x0000b300ff000a19 */ /* 0x000fe20000011602 */
[----:B------:R-:W-:Y:S02]  /*12b0*/  UISETP.GE.AND UP0, UPT, UR7, 0x41, UPT ;  /* 0x000000410700788c */ /* 0x000fe4000bf06270 */
[----:B------:R-:W-:Y:S01]  /*12c0*/  UIADD3 UR5, UR21, UR5, URZ ;  /* 0x0000000515057290 */ /* 0x000fe2000fffe03f */
[--C-:B------:R-:W-:Y:S01]  /*12d0*/  SHF.R.S32.HI R6, RZ, 0x1f, R0.reuse ;  /* 0x0000001fff067819 */ /* 0x100fe20000011400 */
[----:B------:R-:W-:Y:S01]  /*12e0*/  IMAD.MOV R5, RZ, RZ, -R0 ;  /* 0x000000ffff057224 */ /* 0x000fe200078e0a00 */
[----:B------:R-:W-:Y:S01]  /*12f0*/  LOP3.LUT R232, R232, 0x7ffffc00, RZ, 0xc0, !PT ;  /* 0x7ffffc00e8e87812 */ /* 0x000fe200078ec0ff */
[----:B------:R-:W-:Y:S02]  /*1300*/  IMAD.U32 R3, RZ, RZ, UR21 ;  /* 0x00000015ff037e24 */ /* 0x000fe4000f8e00ff */
[----:B------:R-:W-:-:S02]  /*1310*/  IMAD.U32 R2, RZ, RZ, UR20 ;  /* 0x00000014ff027e24 */ /* 0x000fc4000f8e00ff */
[----:B------:R-:W-:Y:S01]  /*1320*/  IMAD.U32 R3, RZ, RZ, UR5 ;  /* 0x00000005ff037e24 */ /* 0x000fe2000f8e00ff */
[----:B------:R-:W-:Y:S01]  /*1330*/  ULDC.64 UR4, c[0x0][0x1e8] ;  /* 0x00007a0000047ab9 */ /* 0x000fe20000000a00 */
[----:B------:R-:W-:Y:S01]  /*1340*/  IMAD R6, R6, c[0x0][0x1b0], RZ ;  /* 0x00006c0006067a24 */ /* 0x000fe200078e02ff */
[----:B------:R-:W-:Y:S01]  /*1350*/  UIMAD UR15, UR8, UR4, URZ ;  /* 0x00000004080f72a4 */ /* 0x000fe2000f8e023f */
[----:B------:R-:W-:Y:S01]  /*1360*/  IMAD R4, R5, c[0x0][0x2c4], R4 ;  /* 0x0000b10005047a24 */ /* 0x000fe200078e0204 */
[----:B------:R-:W-:Y:S01]  /*1370*/  UIMAD.WIDE.U32 UR18, UR9, UR4, URZ ;  /* 0x00000004091272a5 */ /* 0x000fe2000f8e003f */
[C---:B------:R-:W-:Y:S01]  /*1380*/  IMAD R5, R0.reuse, c[0x0][0x1b4], R6 ;  /* 0x00006d0000057a24 */ /* 0x040fe200078e0206 */
[----:B------:R-:W-:Y:S01]  /*1390*/  UIMAD UR15, UR9, UR5, UR15 ;  /* 0x00000005090f72a4 */ /* 0x000fe2000f8e020f */
[----:B------:R-:W-:Y:S01]  /*13a0*/  IMAD.WIDE.U32 R2, R0, c[0x0][0x1b0], R2 ;  /* 0x00006c0000027a25 */ /* 0x000fe200078e0002 */
[----:B------:R-:W-:Y:S01]  /*13b0*/  SHF.R.S32.HI R0, RZ, 0x1f, R4 ;  /* 0x0000001fff007819 */ /* 0x000fe20000011404 */
[----:B------:R-:W-:-:S02]  /*13c0*/  ULDC.64 UR4, c[0x0][0x210] ;  /* 0x0000840000047ab9 */ /* 0x000fc40000000a00 */
[----:B------:R-:W-:Y:S01]  /*13d0*/  IMAD.IADD R3, R3, 0x1, R5 ;  /* 0x0000000103037824 */ /* 0x000fe200078e0205 */
[----:B------:R-:W-:Y:S01]  /*13e0*/  UIADD3 UR15, UR19, UR15, URZ ;  /* 0x0000000f130f7290 */ /* 0x000fe2000fffe03f */
[----:B------:R-:W-:Y:S01]  /*13f0*/  IMAD R0, R0, c[0x0][0x1a8], RZ ;  /* 0x00006a0000007a24 */ /* 0x000fe200078e02ff */
[----:B------:R-:W-:Y:S01]  /*1400*/  UIMAD.WIDE.U32 UR20, UR9, UR4, URZ ;  /* 0x00000004091472a5 */ /* 0x000fe2000f8e003f */
[----:B------:R-:W-:Y:S01]  /*1410*/  IMAD.SHL.U32 R5, R21, 0x40, RZ ;  /* 0x0000004015057824 */ /* 0x000fe200078e00ff */
[----:B------:R-:W-:Y:S01]  /*1420*/  UIMAD UR4, UR8, UR4, URZ ;  /* 0x00000004080472a4 */ /* 0x000fe2000f8e023f */
[C---:B------:R-:W-:Y:S02]  /*1430*/  IMAD R6, R4.reuse, c[0x0][0x1ac], R0 ;  /* 0x00006b0004067a24 */ /* 0x040fe400078e0200 */
[----:B------:R-:W-:Y:S01]  /*1440*/  IMAD.WIDE.U32 R2, R4, c[0x0][0x1a8], R2 ;  /* 0x00006a0004027a25 */ /* 0x000fe200078e0002 */
[----:B------:R-:W-:Y:S01]  /*1450*/  LOP3.LUT R0, R5, 0x1c0, RZ, 0xc0, !PT ;  /* 0x000001c005007812 */ /* 0x000fe200078ec0ff */
[----:B------:R-:W-:-:S02]  /*1460*/  UIMAD UR5, UR9, UR5, UR4 ;  /* 0x00000005090572a4 */ /* 0x000fc4000f8e0204 */
[----:B------:R-:W-:Y:S01]  /*1470*/  ULEA UR4, UR6, 0xffffffc0, 0x6 ;  /* 0xffffffc006047891 */ /* 0x000fe2000f8e303f */
[----:B------:R-:W-:Y:S01]  /*1480*/  SHF.R.U32.HI R5, RZ, 0x3, R0 ;  /* 0x00000003ff057819 */ /* 0x000fe20000011600 */
[----:B------:R-:W-:Y:S01]  /*1490*/  UIADD3 UR5, UR21, UR5, URZ ;  /* 0x0000000515057290 */ /* 0x000fe2000fffe03f */
[----:B------:R-:W-:Y:S01]  /*14a0*/  LOP3.LUT R4, R0, 0x38, R133, 0xf8, !PT ;  /* 0x0000003800047812 */ /* 0x000fe200078ef885 */
[----:B------:R-:W-:Y:S01]  /*14b0*/  IMAD.IADD R0, R3, 0x1, R6 ;  /* 0x0000000103007824 */ /* 0x000fe200078e0206 */
[----:B------:R-:W-:Y:S01]  /*14c0*/  LEA R15, P0, R2, c[0x0][0x160], 0x1 ;  /* 0x00005800020f7a11 */ /* 0x000fe200078008ff */
[----:B------:R-:W-:Y:S01]  /*14d0*/  UIADD3 UR4, UR7, -UR4, URZ ;  /* 0x8000000407047290 */ /* 0x000fe2000fffe03f */
[----:B------:R-:W-:Y:S02]  /*14e0*/  LEA.HI R3, R32, R85, RZ, 0x6 ;  /* 0x0000005520037211 */ /* 0x000fe400078f30ff */
[----:B------:R-:W-:Y:S02]  /*14f0*/  LEA.HI.X R14, R2, c[0x0][0x164], R0, 0x1, P0 ;  /* 0x00005900020e7a11 */ /* 0x000fe400000f0c00 */
[----:B------:R-:W-:Y:S01]  /*1500*/  SHFL.IDX PT, R2, R15, RZ, 0x181f ;  /* 0x00181fff0f027589 */ /* 0x000fe200000e0000 */
[----:B------:R-:W-:Y:S01]  /*1510*/  IMAD.SHL.U32 R0, R3, 0x8, RZ ;  /* 0x0000000803007824 */ /* 0x000fe200078e00ff */
[----:B------:R-:W-:-:S02]  /*1520*/  LOP3.LUT R4, R4, R5, RZ, 0x3c, !PT ;  /* 0x0000000504047212 */ /* 0x000fc400078e3cff */
[----:B------:R-:W1:Y:S01]  /*1530*/  SHFL.IDX PT, R3, R14, RZ, 0x181f ;  /* 0x00181fff0e037589 */ /* 0x000e6200000e0000 */
[----:B------:R-:W-:Y:S02]  /*1540*/  ISETP.GE.AND P0, PT, R17, R13, PT ;  /* 0x0000000d1100720c */ /* 0x000fe40003f06270 */
[----:B------:R-:W-:Y:S02]  /*1550*/  LOP3.LUT R6, R4, 0xfffffe00, R0, 0xf8, !PT ;  /* 0xfffffe0004067812 */ /* 0x000fe400078ef800 */
[----:B------:R-:W-:Y:S02]  /*1560*/  SHF.R.S32.HI R5, RZ, 0x1f, R52 ;  /* 0x0000001fff057819 */ /* 0x000fe40000011434 */
[----:B------:R-:W-:Y:S01]  /*1570*/  SHF.R.S32.HI R4, RZ, 0x1f, R53 ;  /* 0x0000001fff047819 */ /* 0x000fe20000011435 */
[----:B------:R-:W-:Y:S01]  /*1580*/  IMAD.SHL.U32 R86, R6, 0x2, RZ ;  /* 0x0000000206567824 */ /* 0x000fe200078e00ff */
[----:B------:R-:W-:Y:S02]  /*1590*/  SHF.R.S32.HI R0, RZ, 0x1f, R23 ;  /* 0x0000001fff007819 */ /* 0x000fe40000011417 */
[----:B------:R-:W-:-:S02]  /*15a0*/  LEA.HI R5, R5, R52, RZ, 0x3 ;  /* 0x0000003405057211 */ /* 0x000fc400078f18ff */
[----:B------:R-:W-:Y:S02]  /*15b0*/  LEA.HI R4, R4, R53, RZ, 0x3 ;  /* 0x0000003504047211 */ /* 0x000fe400078f18ff */
[----:B------:R-:W-:Y:S02]  /*15c0*/  LEA.HI R0, R0, R23, RZ, 0x3 ;  /* 0x0000001700007211 */ /* 0x000fe400078f18ff */
[----:B------:R-:W-:Y:S02]  /*15d0*/  LOP3.LUT R134, R5, 0xfffffff8, RZ, 0xc0, !PT ;  /* 0xfffffff805867812 */ /* 0x000fe400078ec0ff */
[----:B------:R-:W-:Y:S01]  /*15e0*/  LOP3.LUT R176, R4, 0xfffffff8, RZ, 0xc0, !PT ;  /* 0xfffffff804b07812 */ /* 0x000fe200078ec0ff */
[----:B------:R-:W-:Y:S01]  /*15f0*/  SHFL.IDX PT, R5, R14, 0x1, 0x181f ;  /* 0x00381f000e057f89 */ /* 0x000fe200000e0000 */
[----:B------:R-:W-:Y:S02]  /*1600*/  LOP3.LUT R177, R0, 0xfffffff8, RZ, 0xc0, !PT ;  /* 0xfffffff800b17812 */ /* 0x000fe400078ec0ff */
[----:B------:R-:W-:Y:S01]  /*1610*/  IADD3 R0, R17, 0x20, RZ ;  /* 0x0000002011007810 */ /* 0x000fe20007ffe0ff */
[----:B------:R-:W3:Y:S01]  /*1620*/  SHFL.IDX PT, R4, R15, 0x1, 0x181f ;  /* 0x00381f000f047f89 */ /* 0x000ee200000e0000 */
[----:B-1----:R-:W-:Y:S01]  /*1630*/  @!P0 IMAD.WIDE R10, R133, 0x2, R2 ;  /* 0x00000002850a8825 */ /* 0x002fe200078e0202 */
[----:B------:R-:W-:-:S02]  /*1640*/  IADD3 R21, -R21, UR4, RZ ;  /* 0x0000000415157c10 */ /* 0x000fc4000fffe1ff */
[----:B------:R-:W-:Y:S01]  /*1650*/  SHF.R.S32.HI R178, RZ, 0x1f, R134 ;  /* 0x0000001fffb27819 */ /* 0x000fe20000011486 */
[----:B------:R-:W-:Y:S01]  /*1660*/  @!P0 IMAD.WIDE R8, R134, 0x2, R2 ;  /* 0x0000000286088825 */ /* 0x000fe200078e0202 */
[----:B------:R1:W-:Y:S01]  /*1670*/  @!P0 LDGSTS.E.BYPASS.LTC128B.128 [R86+0x100], [R10.64], !P4 ;  /* 0x001000000a568fae */ /* 0x0003e2000e101d4c */
[----:B------:R-:W-:Y:S02]  /*1680*/  SHF.R.S32.HI R179, RZ, 0x1f, R176 ;  /* 0x0000001fffb37819 */ /* 0x000fe400000114b0 */
[--C-:B------:R-:W-:Y:S01]  /*1690*/  @!P0 IMAD.WIDE R6, R176, 0x2, R2.reuse ;  /* 0x00000002b0068825 */ /* 0x100fe200078e0202 */
[----:B------:R3:W-:Y:S03]  /*16a0*/  @!P0 LDGSTS.E.BYPASS.LTC128B.128 [R86+0x4100], [R8.64], !P3 ;  /* 0x0410000008568fae */ /* 0x0007e6000d901d4c */
[----:B------:R-:W-:Y:S01]  /*16b0*/  @!P0 IMAD.WIDE R2, R177, 0x2, R2 ;  /* 0x00000002b1028825 */ /* 0x000fe200078e0202 */
[----:B------:R4:W-:Y:S04]  /*16c0*/  @!P0 LDGSTS.E.BYPASS.LTC128B.128 [R86+0x8100], [R6.64], !P2 ;  /* 0x0810000006568fae */ /* 0x0009e8000d101d4c */
[----:B------:R4:W-:Y:S01]  /*16d0*/  @!P0 LDGSTS.E.BYPASS.LTC128B.128 [R86+0xc100], [R2.64], !P5 ;  /* 0x0c10000002568fae */ /* 0x0009e2000e901d4c */
[----:B------:R-:W-:Y:S01]  /*16e0*/  ISETP.GE.AND P0, PT, R0, R13, PT ;  /* 0x0000000d0000720c */ /* 0x000fe20003f06270 */
[----:B------:R-:W-:-:S04]  /*16f0*/  IMAD.MOV R0, RZ, RZ, -R12 ;  /* 0x000000ffff007224 */ /* 0x000fc800078e0a0c */
[----:B------:R-:W-:Y:S01]  /*1700*/  IMAD R22, R0, c[0x0][0x2b8], R16 ;  /* 0x0000ae0000167a24 */ /* 0x000fe200078e0210 */
[----:B------:R-:W-:-:S04]  /*1710*/  IADD3 R0, R17, 0x40, RZ ;  /* 0x0000004011007810 */ /* 0x000fc80007ffe0ff */
[----:B-1----:R-:W-:-:S03]  /*1720*/  SHF.R.S32.HI R10, RZ, 0x1f, R22 ;  /* 0x0000001fff0a7819 */ /* 0x002fc60000011416 */
[----:B---3--:R-:W-:-:S04]  /*1730*/  @!P0 IMAD.WIDE R8, R134, 0x2, R4 ;  /* 0x0000000286088825 */ /* 0x008fc800078e0204 */
[--C-:B----4-:R-:W-:Y:S01]  /*1740*/  @!P0 IMAD.WIDE R6, R133, 0x2, R4.reuse ;  /* 0x0000000285068825 */ /* 0x110fe200078e0204 */
[----:B------:R-:W-:Y:S04]  /*1750*/  SHFL.IDX PT, R2, R15, 0x2, 0x181f ;  /* 0x00581f000f027f89 */ /* 0x000fe800000e0000 */
[----:B------:R-:W1:Y:S04]  /*1760*/  SHFL.IDX PT, R3, R14, 0x2, 0x181f ;  /* 0x00581f000e037f89 */ /* 0x000e6800000e0000 */
[----:B------:R3:W-:Y:S04]  /*1770*/  @!P0 LDGSTS.E.BYPASS.LTC128B.128 [R86+0x1100], [R6.64], !P4 ;  /* 0x0110000006568fae */ /* 0x0007e8000e101d4c */
[----:B------:R1:W-:Y:S01]  /*1780*/  @!P0 LDGSTS.E.BYPASS.LTC128B.128 [R86+0x5100], [R8.64], !P3 ;  /* 0x0510000008568fae */ /* 0x0003e2000d901d4c */
[----:B---3--:R-:W-:-:S04]  /*1790*/  @!P0 IMAD.WIDE R6, R176, 0x2, R4 ;  /* 0x00000002b0068825 */ /* 0x008fc800078e0204 */
[----:B------:R-:W-:Y:S01]  /*17a0*/  @!P0 IMAD.WIDE R4, R177, 0x2, R4 ;  /* 0x00000002b1048825 */ /* 0x000fe200078e0204 */
[----:B------:R3:W-:Y:S04]  /*17b0*/  @!P0 LDGSTS.E.BYPASS.LTC128B.128 [R86+0x9100], [R6.64], !P2 ;  /* 0x0910000006568fae */ /* 0x0007e8000d101d4c */
[----:B------:R4:W-:Y:S01]  /*17c0*/  @!P0 LDGSTS.E.BYPASS.LTC128B.128 [R86+0xd100], [R4.64], !P5 ;  /* 0x0d10000004568fae */ /* 0x0009e2000e901d4c */
[----:B------:R-:W-:Y:S01]  /*17d0*/  ISETP.GE.AND P0, PT, R0, R13, PT ;  /* 0x0000000d0000720c */ /* 0x000fe20003f06270 */
[----:B------:R-:W-:-:S04]  /*17e0*/  IMAD R0, R10, c[0x0][0x1e0], RZ ;  /* 0x000078000a007a24 */ /* 0x000fc800078e02ff */
[----:B------:R-:W-:-:S08]  /*17f0*/  IMAD R0, R22, c[0x0][0x1e4], R0 ;  /* 0x0000790016007a24 */ /* 0x000fd000078e0200 */
[----:B-1----:R-:W-:-:S05]  /*1800*/  @!P0 IMAD.WIDE R8, R133, 0x2, R2 ;  /* 0x0000000285088825 */ /* 0x002fca00078e0202 */
[----:B------:R1:W-:Y:S01]  /*1810*/  @!P0 LDGSTS.E.BYPASS.LTC128B.128 [R86+0x2100], [R8.64], !P4 ;  /* 0x0210000008568fae */ /* 0x0003e2000e101d4c */
[----:B---3--:R-:W-:-:S04]  /*1820*/  @!P0 IMAD.WIDE R6, R134, 0x2, R2 ;  /* 0x0000000286068825 */ /* 0x008fc800078e0202 */
[----:B----4-:R-:W-:Y:S01]  /*1830*/  IMAD.WIDE.U32 R4, R22, c[0x0][0x1e0], RZ ;  /* 0x0000780016047a25 */ /* 0x010fe200078e00ff */
[----:B------:R3:W-:Y:S03]  /*1840*/  @!P0 LDGSTS.E.BYPASS.LTC128B.128 [R86+0x6100], [R6.64], !P3 ;  /* 0x0610000006568fae */ /* 0x0007e6000d901d4c */
[----:B------:R-:W-:Y:S02]  /*1850*/  IMAD.IADD R5, R5, 0x1, R0 ;  /* 0x0000000105057824 */ /* 0x000fe400078e0200 */
[----:B-1----:R-:W-:-:S04]  /*1860*/  @!P0 IMAD.WIDE R8, R176, 0x2, R2 ;  /* 0x00000002b0088825 */ /* 0x002fc800078e0202 */
[----:B------:R-:W-:Y:S01]  /*1870*/  @!P0 IMAD.WIDE R2, R177, 0x2, R2 ;  /* 0x00000002b1028825 */ /* 0x000fe200078e0202 */
[----:B------:R1:W-:Y:S03]  /*1880*/  @!P0 LDGSTS.E.BYPASS.LTC128B.128 [R86+0xa100], [R8.64], !P2 ;  /* 0x0a10000008568fae */ /* 0x0003e6000d101d4c */
[----:B---3--:R-:W-:Y:S01]  /*1890*/  IMAD R6, R10, c[0x0][0x208], RZ ;  /* 0x000082000a067a24 */ /* 0x008fe200078e02ff */
[----:B------:R3:W-:Y:S03]  /*18a0*/  @!P0 LDGSTS.E.BYPASS.LTC128B.128 [R86+0xe100], [R2.64], !P5 ;  /* 0x0e10000002568fae */ /* 0x0007e6000e901d4c */
[----:B------:R-:W-:Y:S01]  /*18b0*/  IMAD R6, R22, c[0x0][0x20c], R6 ;  /* 0x0000830016067a24 */ /* 0x000fe200078e0206 */
[----:B-1----:R-:W-:-:S04]  /*18c0*/  IADD3 R8, R17, 0x60, RZ ;  /* 0x0000006011087810 */ /* 0x002fc80007ffe0ff */
[----:B------:R-:W-:Y:S01]  /*18d0*/  ISETP.GE.AND P1, PT, R8, R13, PT ;  /* 0x0000000d0800720c */ /* 0x000fe20003f26270 */
[----:B---3--:R-:W-:-:S04]  /*18e0*/  IMAD.WIDE.U32 R2, R22, c[0x0][0x208], RZ ;  /* 0x0000820016027a25 */ /* 0x008fc800078e00ff */
[----:B------:R-:W-:Y:S02]  /*18f0*/  IMAD.IADD R3, R3, 0x1, R6 ;  /* 0x0000000103037824 */ /* 0x000fe400078e0206 */
[----:B------:R-:W-:Y:S01]  /*1900*/  SHFL.IDX PT, R6, R15, 0x3, 0x181f ;  /* 0x00781f000f067f89 */ /* 0x000fe200000e0000 */
[----:B--2---:R-:W-:Y:S01]  /*1910*/  SHF.R.S32.HI R9, RZ, 0x1f, R19 ;  /* 0x0000001fff097819 */ /* 0x004fe20000011413 */
[----:B------:R-:W-:Y:S02]  /*1920*/  IMAD.WIDE.U32 R4, R19, c[0x0][0x1f0], R4 ;  /* 0x00007c0013047a25 */ /* 0x000fe400078e0004 */
[----:B------:R1:W-:Y:S02]  /*1930*/  STL [R1+0x50], R19 ;  /* 0x0000501301007387 */ /* 0x0003e40000100800 */
[----:B------:R-:W-:Y:S02]  /*1940*/  IMAD R0, R9, c[0x0][0x1f0], RZ ;  /* 0x00007c0009007a24 */ /* 0x000fe400078e02ff */
[----:B------:R-:W-:Y:S01]  /*1950*/  STL [R1+0x4c], R86 ;  /* 0x00004c5601007387 */ /* 0x000fe20000100800 */
[----:B------:R-:W-:-:S03]  /*1960*/  IMAD.WIDE.U32 R2, R19, c[0x0][0x218], R2 ;  /* 0x0000860013027a25 */ /* 0x000fc600078e0002 */
[----:B------:R-:W-:Y:S01]  /*1970*/  STL [R1+0x54], R22 ;  /* 0x0000541601007387 */ /* 0x000fe20000100800 */
[----:B------:R-:W-:Y:S01]  /*1980*/  IMAD R7, R19, c[0x0][0x1f4], R0 ;  /* 0x00007d0013077a24 */ /* 0x000fe200078e0200 */
[----:B------:R-:W-:-:S04]  /*1990*/  IADD3 R0, P0, R4, UR18, RZ ;  /* 0x0000001204007c10 */ /* 0x000fc8000ff1e0ff */
[----:B------:R-:W-:Y:S02]  /*19a0*/  IADD3.X R4, R5, UR15, R7, P0, !PT ;  /* 0x0000000f05047c10 */ /* 0x000fe400087fe407 */
[----:B------:R-:W-:Y:S01]  /*19b0*/  LEA R13, P0, R0, c[0x0][0x1c8], 0x1 ;  /* 0x00007200000d7a11 */ /* 0x000fe200078008ff */
[----:B------:R-:W2:Y:S01]  /*19c0*/  SHFL.IDX PT, R7, R14, 0x3, 0x181f ;  /* 0x00781f000e077f89 */ /* 0x000ea200000e0000 */
[----:B------:R-:W-:Y:S02]  /*19d0*/  LEA.HI R5, R32, R85, RZ, 0x4 ;  /* 0x0000005520057211 */ /* 0x000fe400078f20ff */
[----:B------:R-:W-:Y:S01]  /*19e0*/  LEA.HI.X R12, R0, c[0x0][0x1cc], R4, 0x1, P0 ;  /* 0x00007300000c7a11 */ /* 0x000fe200000f0c04 */
[----:B------:R-:W-:Y:S01]  /*19f0*/  IMAD R4, R9, c[0x0][0x218], RZ ;  /* 0x0000860009047a24 */ /* 0x000fe200078e02ff */
[----:B------:R-:W-:Y:S01]  /*1a00*/  LOP3.LUT R0, R5, 0xfffffff0, RZ, 0xc0, !PT ;  /* 0xfffffff005007812 */ /* 0x000fe200078ec0ff */
[----:B------:R-:W-:Y:S01]  /*1a10*/  IMAD.SHL.U32 R9, R20, 0x40, RZ ;  /* 0x0000004014097824 */ /* 0x000fe200078e00ff */
[----:B------:R-:W-:Y:S01]  /*1a20*/  SHF.R.S32.HI R10, RZ, 0x4, R5 ;  /* 0x00000004ff0a7819 */ /* 0x000fe20000011405 */
[----:B------:R-:W-:Y:S01]  /*1a30*/  IMAD R4, R19, c[0x0][0x21c], R4 ;  /* 0x0000870013047a24 */ /* 0x000fe200078e0204 */
[----:B------:R-:W-:Y:S01]  /*1a40*/  IADD3 R8, P0, R2, UR20, RZ ;  /* 0x0000001402087c10 */ /* 0x000fe2000ff1e0ff */
[----:B------:R-:W-:Y:S01]  /*1a50*/  IMAD.IADD R2, R85, 0x1, -R0 ;  /* 0x0000000155027824 */ /* 0x000fe200078e0a00 */
[----:B------:R-:W-:-:S02]  /*1a60*/  LEA.HI R5, R5, R10, RZ, 0x1 ;  /* 0x0000000a05057211 */ /* 0x000fc400078f08ff */
[----:B------:R-:W-:Y:S02]  /*1a70*/  LOP3.LUT R0, R9, 0x1c0, RZ, 0xc0, !PT ;  /* 0x000001c009007812 */ /* 0x000fe400078ec0ff */
[----:B------:R-:W-:Y:S02]  /*1a80*/  IADD3.X R9, R3, UR5, R4, P0, !PT ;  /* 0x0000000503097c10 */ /* 0x000fe400087fe404 */
[----:B------:R-:W-:Y:S02]  /*1a90*/  LOP3.LUT R4, R5, 0xfffffffe, RZ, 0xc0, !PT ;  /* 0xfffffffe05047812 */ /* 0x000fe400078ec0ff */
[----:B------:R-:W-:Y:S02]  /*1aa0*/  LOP3.LUT R5, R0, 0x8, R18, 0xf8, !PT ;  /* 0x0000000800057812 */ /* 0x000fe400078ef812 */
[----:B------:R-:W-:Y:S01]  /*1ab0*/  SHF.R.U32.HI R0, RZ, 0x3, R0 ;  /* 0x00000003ff007819 */ /* 0x000fe20000011600 */
[----:B-1----:R-:W-:Y:S01]  /*1ac0*/  IMAD.IADD R19, R10, 0x1, -R4 ;  /* 0x000000010a137824 */ /* 0x002fe200078e0a04 */
[----:B------:R-:W-:-:S02]  /*1ad0*/  LEA R3, P0, R8, c[0x0][0x1f8], 0x1 ;  /* 0x00007e0008037a11 */ /* 0x000fc400078008ff */
[----:B------:R-:W-:Y:S02]  /*1ae0*/  SHF.R.S32.HI R11, RZ, 0x1f, R2 ;  /* 0x0000001fff0b7819 */ /* 0x000fe40000011402 */
[----:B------:R-:W-:Y:S01]  /*1af0*/  LOP3.LUT R5, R5, R0, RZ, 0x3c, !PT ;  /* 0x0000000005057212 */ /* 0x000fe200078e3cff */
[----:B------:R-:W1:Y:S01]  /*1b00*/  SHFL.IDX PT, R17, R3, RZ, 0x181f ;  /* 0x00181fff03117589 */ /* 0x000e6200000e0000 */
[----:B------:R-:W-:Y:S01]  /*1b10*/  LEA.HI.X R0, R8, c[0x0][0x1fc], R9, 0x1, P0 ;  /* 0x00007f0008007a11 */ /* 0x000fe200000f0c09 */
[--C-:B--2---:R-:W-:Y:S01]  /*1b20*/  @!P1 IMAD.WIDE R8, R133, 0x2, R6.reuse ;  /* 0x0000000285089825 */ /* 0x104fe200078e0206 */
[----:B------:R-:W-:Y:S01]  /*1b30*/  LEA.HI R22, R11, R2, RZ, 0x3 ;  /* 0x000000020b167211 */ /* 0x000fe200078f18ff */
[----:B------:R2:W-:Y:S01]  /*1b40*/  SHFL.IDX PT, R15, R3, 0x1, 0x181f ;  /* 0x00381f00030f7f89 */ /* 0x0005e200000e0000 */
[----:B------:R-:W-:Y:S01]  /*1b50*/  ISETP.GE.AND P0, PT, R21, 0x1, PT ;  /* 0x000000011500780c */ /* 0x000fe20003f06270 */
[----:B------:R-:W-:Y:S01]  /*1b60*/  @!P1 IMAD.WIDE R10, R176, 0x2, R6 ;  /* 0x00000002b00a9825 */ /* 0x000fe200078e0206 */
[----:B------:R-:W-:Y:S01]  /*1b70*/  LOP3.LUT R4, R22, 0xfffffff8, RZ, 0xc0, !PT ;  /* 0xfffffff816047812 */ /* 0x000fe200078ec0ff */
[----:B------:R-:W-:Y:S04]  /*1b80*/  SHFL.IDX PT, R16, R0, RZ, 0x181f ;  /* 0x00181fff00107589 */ /* 0x000fe800000e0000 */
[----:B------:R3:W-:Y:S01]  /*1b90*/  SHFL.IDX PT, R14, R0, 0x1, 0x181f ;  /* 0x00381f00000e7f89 */ /* 0x0007e200000e0000 */
[----:B------:R-:W-:-:S03]  /*1ba0*/  IMAD.IADD R18, R2, 0x1, -R4 ;  /* 0x0000000102127824 */ /* 0x000fc600078e0a04 */
[----:B------:R-:W-:Y:S04]  /*1bb0*/  SHFL.IDX PT, R4, R13, RZ, 0x181f ;  /* 0x00181fff0d047589 */ /* 0x000fe800000e0000 */
[----:B------:R4:W-:Y:S01]  /*1bc0*/  @!P1 LDGSTS.E.BYPASS.LTC128B.128 [R86+0x3100], [R8.64], !P4 ;  /* 0x0310000008569fae */ /* 0x0009e2000e101d4c */
[----:B------:R-:W-:Y:S01]  /*1bd0*/  ISETP.GE.AND P4, PT, R52, c[0x0][0x1d4], PT ;  /* 0x0000750034007a0c */ /* 0x000fe20003f86270 */
[----:B--2---:R-:W-:-:S04]  /*1be0*/  @!P1 IMAD.WIDE R2, R134, 0x2, R6 ;  /* 0x0000000286029825 */ /* 0x004fc800078e0206 */
[----:B------:R-:W-:Y:S01]  /*1bf0*/  @!P1 IMAD.WIDE R6, R177, 0x2, R6 ;  /* 0x00000002b1069825 */ /* 0x000fe200078e0206 */
[----:B------:R2:W-:Y:S03]  /*1c00*/  @!P1 LDGSTS.E.BYPASS.LTC128B.128 [R86+0x7100], [R2.64], !P3 ;  /* 0x0710000002569fae */ /* 0x0005e6000d901d4c */
[----:B---3--:R-:W-:Y:S01]  /*1c10*/  IMAD R0, R19, 0x200, R5 ;  /* 0x0000020013007824 */ /* 0x008fe200078e0205 */
[----:B------:R3:W-:Y:S03]  /*1c20*/  @!P1 LDGSTS.E.BYPASS.LTC128B.128 [R86+0xb100], [R10.64], !P2 ;  /* 0x0b1000000a569fae */ /* 0x0007e6000d101d4c */
[----:B------:R-:W-:Y:S01]  /*1c30*/  IMAD.SHL.U32 R135, R0, 0x2, RZ ;  /* 0x0000000200877824 */ /* 0x000fe200078e00ff */
[----:B------:R-:W3:Y:S04]  /*1c40*/  SHFL.IDX PT, R5, R12, RZ, 0x181f ;  /* 0x00181fff0c057589 */ /* 0x000ee800000e0000 */
[----:B------:R4:W-:Y:S01]  /*1c50*/  @!P1 LDGSTS.E.BYPASS.LTC128B.128 [R86+0xf100], [R6.64], !P5 ;  /* 0x0f10000006569fae */ /* 0x0009e2000e901d4c */
[----:B------:R-:W-:-:S02]  /*1c60*/  ISETP.GE.AND P5, PT, R133, c[0x0][0x1d4], PT ;  /* 0x0000750085007a0c */ /* 0x000fc40003fa6270 */
[C---:B------:R-:W-:Y:S01]  /*1c70*/  IADD3 R0, R135.reuse, 0x10100, RZ ;  /* 0x0001010087007810 */ /* 0x040fe20007ffe0ff */
[----:B------:R-:W0:Y:S01]  /*1c80*/  LDGDEPBAR ;  /* 0x00000000000079af */ /* 0x000e220000000000 */
[----:B------:R-:W-:Y:S02]  /*1c90*/  IADD3 R89, R135, 0x10120, RZ ;  /* 0x0001012087597810 */ /* 0x000fe40007ffe0ff */
[----:B------:R-:W-:Y:S01]  /*1ca0*/  @P6 IADD3 R89, R0, -0x20, RZ ;  /* 0xffffffe000596810 */ /* 0x000fe20007ffe0ff */
[----:B------:R-:W-:Y:S01]  /*1cb0*/  IMAD.SHL.U32 R0, R18, 0x40, RZ ;  /* 0x0000004012007824 */ /* 0x000fe200078e00ff */
[----:B------:R-:W-:-:S03]  /*1cc0*/  ISETP.GE.AND P6, PT, R133, c[0x0][0x1d4], PT ;  /* 0x0000750085007a0c */ /* 0x000fc60003fc6270 */
[----:B------:R-:W-:Y:S01]  /*1cd0*/  STL [R1+0x4], R89 ;  /* 0x0000045901007387 */ /* 0x000fe20000100800 */
[----:B------:R-:W-:Y:S01]  /*1ce0*/  LOP3.LUT R0, R0, 0x1c0, RZ, 0xc0, !PT ;  /* 0x000001c000007812 */ /* 0x000fe200078ec0ff */
[----:B--2---:R-:W-:-:S05]  /*1cf0*/  IMAD.WIDE R2, R133, 0x2, RZ ;  /* 0x0000000285027825 */ /* 0x004fca00078e02ff */
[----:B-1----:R-:W-:Y:S01]  /*1d00*/  IADD3 R30, P3, R17, R2, RZ ;  /* 0x00000002111e7210 */ /* 0x002fe20007f7e0ff */
[----:B---3--:R-:W-:Y:S01]  /*1d10*/  @P0 IMAD.WIDE R10, R134, 0x2, R4 ;  /* 0x00000002860a0825 */ /* 0x008fe200078e0204 */
[----:B------:R-:W-:Y:S02]  /*1d20*/  IADD3 R28, P2, R2, R15, RZ ;  /* 0x0000000f021c7210 */ /* 0x000fe40007f5e0ff */
[----:B------:R-:W-:Y:S01]  /*1d30*/  SHFL.IDX PT, R2, R13, 0x1, 0x181f ;  /* 0x00381f000d027f89 */ /* 0x000fe200000e0000 */
[----:B------:R-:W-:Y:S01]  /*1d40*/  IMAD.X R31, R16, 0x1, R3, P3 ;  /* 0x00000001101f7824 */ /* 0x000fe200018e0603 */
[----:B------:R-:W-:Y:S01]  /*1d50*/  ISETP.GE.AND P3, PT, R53, c[0x0][0x1d4], PT ;  /* 0x0000750035007a0c */ /* 0x000fe20003f66270 */
[----:B------:R-:W-:Y:S01]  /*1d60*/  IMAD.X R29, R3, 0x1, R14, P2 ;  /* 0x00000001031d7824 */ /* 0x000fe200010e060e */
[----:B------:R-:W-:Y:S01]  /*1d70*/  ISETP.GE.AND P2, PT, R23, c[0x0][0x1d4], PT ;  /* 0x0000750017007a0c */ /* 0x000fe20003f46270 */
[----:B------:R1:W2:Y:S01]  /*1d80*/  SHFL.IDX PT, R3, R12, 0x1, 0x181f ;  /* 0x00381f000c037f89 */ /* 0x0002a200000e0000 */
[----:B----4-:R-:W-:-:S04]  /*1d90*/  @P0 IMAD.WIDE R8, R176, 0x2, R4 ;  /* 0x00000002b0080825 */ /* 0x010fc800078e0204 */
[----:B------:R-:W-:-:S05]  /*1da0*/  IMAD.WIDE R6, R134, 0x2, RZ ;  /* 0x0000000286067825 */ /* 0x000fca00078e02ff */
[----:B------:R-:W-:-:S05]  /*1db0*/  IADD3 R26, P1, R17, R6, RZ ;  /* 0x00000006111a7210 */ /* 0x000fca0007f3e0ff */
[----:B------:R-:W-:Y:S01]  /*1dc0*/  IMAD.X R27, R16, 0x1, R7, P1 ;  /* 0x00000001101b7824 */ /* 0x000fe200008e0607 */
[----:B------:R-:W-:-:S05]  /*1dd0*/  IADD3 R24, P1, R6, R15, RZ ;  /* 0x0000000f06187210 */ /* 0x000fca0007f3e0ff */
[----:B------:R-:W-:Y:S02]  /*1de0*/  IMAD.X R25, R7, 0x1, R14, P1 ;  /* 0x0000000107197824 */ /* 0x000fe400008e060e */
[----:B-1----:R-:W-:-:S04]  /*1df0*/  @P0 IMAD.WIDE R12, R133, 0x2, R4 ;  /* 0x00000002850c0825 */ /* 0x002fc800078e0204 */
[----:B------:R-:W-:Y:S01]  /*1e00*/  @P0 IMAD.WIDE R4, R177, 0x2, R4 ;  /* 0x00000002b1040825 */ /* 0x000fe200078e0204 */
[----:B------:R1:W-:Y:S04]  /*1e10*/  @P0 LDGSTS.E.BYPASS.LTC128B.128 [R86+0x10100], [R12.64], !P5 ;  /* 0x101000000c560fae */ /* 0x0003e8000e901d4c */
[----:B------:R3:W-:Y:S04]  /*1e20*/  @P0 LDGSTS.E.BYPASS.LTC128B.128 [R86+0x12100], [R10.64], !P4 ;  /* 0x121000000a560fae */ /* 0x0007e8000e101d4c */
[----:B------:R4:W-:Y:S04]  /*1e30*/  @P0 LDGSTS.E.BYPASS.LTC128B.128 [R86+0x14100], [R8.64], !P3 ;  /* 0x1410000008560fae */ /* 0x0009e8000d901d4c */
[----:B------:R1:W-:Y:S01]  /*1e40*/  @P0 LDGSTS.E.BYPASS.LTC128B.128 [R86+0x16100], [R4.64], !P2 ;  /* 0x1610000004560fae */ /* 0x0003e2000d101d4c */
[----:B------:R-:W-:-:S13]  /*1e50*/  ISETP.GT.AND P0, PT, R21, 0x20, PT ;  /* 0x000000201500780c */ /* 0x000fda0003f04270 */
[----:B--2---:R-:W-:-:S05]  /*1e60*/  @P0 IMAD.WIDE R6, R133, 0x2, R2 ;  /* 0x0000000285060825 */ /* 0x004fca00078e0202 */
[----:B------:R2:W-:Y:S01]  /*1e70*/  @P0 LDGSTS.E.BYPASS.LTC128B.128 [R86+0x11100], [R6.64], !P5 ;  /* 0x1110000006560fae */ /* 0x0005e2000e901d4c */
[----:B----4-:R-:W-:Y:S02]  /*1e80*/  IMAD.SHL.U32 R8, R19, 0x8, RZ ;  /* 0x0000000813087824 */ /* 0x010fe400078e00ff */
[----:B-1----:R-:W-:-:S03]  /*1e90*/  IMAD.WIDE R4, R176, 0x2, RZ ;  /* 0x00000002b0047825 */ /* 0x002fc600078e02ff */
[----:B------:R-:W-:Y:S02]  /*1ea0*/  LOP3.LUT R8, R0, 0x8, R8, 0xf8, !PT ;  /* 0x0000000800087812 */ /* 0x000fe400078ef808 */
[----:B------:R-:W-:Y:S02]  /*1eb0*/  SHF.R.U32.HI R0, RZ, 0x3, R0 ;  /* 0x00000003ff007819 */ /* 0x000fe40000011600 */
[----:B------:R-:W-:Y:S02]  /*1ec0*/  IADD3 R12, P1, R17, R4, RZ ;  /* 0x00000004110c7210 */ /* 0x000fe40007f3e0ff */
[----:B------:R-:W-:Y:S01]  /*1ed0*/  LOP3.LUT R0, R8, R0, RZ, 0x3c, !PT ;  /* 0x0000000008007212 */ /* 0x000fe200078e3cff */
[----:B------:R-:W-:-:S04]  /*1ee0*/  @P0 IMAD.WIDE R8, R134, 0x2, R2 ;  /* 0x0000000286080825 */ /* 0x000fc800078e0202 */
[----:B------:R-:W-:Y:S01]  /*1ef0*/  IMAD.X R13, R16, 0x1, R5, P1 ;  /* 0x00000001100d7824 */ /* 0x000fe200008e0605 */
[----:B------:R1:W-:Y:S01]  /*1f00*/  @P0 LDGSTS.E.BYPASS.LTC128B.128 [R86+0x13100], [R8.64], !P4 ;  /* 0x1310000008560fae */ /* 0x0003e2000e101d4c */
[----:B---3--:R-:W-:Y:S01]  /*1f10*/  IADD3 R10, P1, R4, R15, RZ ;  /* 0x0000000f040a7210 */ /* 0x008fe20007f3e0ff */
[----:B--2---:R-:W-:-:S04]  /*1f20*/  @P0 IMAD.WIDE R6, R176, 0x2, R2 ;  /* 0x00000002b0060825 */ /* 0x004fc800078e0202 */
[----:B------:R-:W-:Y:S01]  /*1f30*/  @P0 IMAD.WIDE R2, R177, 0x2, R2 ;  /* 0x00000002b1020825 */ /* 0x000fe200078e0202 */
[----:B------:R2:W-:Y:S03]  /*1f40*/  @P0 LDGSTS.E.BYPASS.LTC128B.128 [R86+0x15100], [R6.64], !P3 ;  /* 0x1510000006560fae */ /* 0x0005e6000d901d4c */
[----:B------:R-:W-:Y:S01]  /*1f50*/  IMAD.X R11, R5, 0x1, R14, P1 ;  /* 0x00000001050b7824 */ /* 0x000fe200008e060e */
[----:B------:R3:W-:Y:S01]  /*1f60*/  @P0 LDGSTS.E.BYPASS.LTC128B.128 [R86+0x17100], [R2.64], !P2 ;  /* 0x1710000002560fae */ /* 0x0007e2000d101d4c */
[----:B------:R-:W-:-:S03]  /*1f70*/  IMAD.WIDE R4, R177, 0x2, RZ ;  /* 0x00000002b1047825 */ /* 0x000fc600078e02ff */
[----:B------:R-:W0:Y:S02]  /*1f80*/  LDGDEPBAR ;  /* 0x00000000000079af */ /* 0x000e240000000000 */
[----:B-1----:R-:W-:-:S05]  /*1f90*/  IADD3 R8, P1, R17, R4, RZ ;  /* 0x0000000411087210 */ /* 0x002fca0007f3e0ff */
[----:B------:R-:W-:Y:S01]  /*1fa0*/  IMAD.X R9, R16, 0x1, R5, P1 ;  /* 0x0000000110097824 */ /* 0x000fe200008e0605 */
[----:B------:R-:W-:Y:S02]  /*1fb0*/  LOP3.LUT P1, RZ, R18, 0x4, RZ, 0xc0, !PT ;  /* 0x0000000412ff7812 */ /* 0x000fe4000782c0ff */
[----:B--2---:R-:W-:Y:S01]  /*1fc0*/  IADD3 R6, P0, R4, R15, RZ ;  /* 0x0000000f04067210 */ /* 0x004fe20007f1e0ff */
[----:B------:R-:W-:Y:S02]  /*1fd0*/  IMAD.MOV.U32 R4, RZ, RZ, 0x10 ;  /* 0x00000010ff047424 */ /* 0x000fe400078e00ff */
[----:B---3--:R-:W-:Y:S01]  /*1fe0*/  IMAD.SHL.U32 R3, R22, 0x40, RZ ;  /* 0x0000004016037824 */ /* 0x008fe200078e00ff */
[----:B------:R-:W-:-:S04]  /*1ff0*/  DEPBAR.LE SB0, 0x1 ;  /* 0x000080400000791a */ /* 0x000fc80000000000 */
[----:B------:R-:W-:Y:S01]  /*2000*/  LOP3.LUT R3, R0, 0xfffffe00, R3, 0xf8, !PT ;  /* 0xfffffe0000037812 */ /* 0x000fe200078ef803 */
[----:B------:R-:W-:Y:S01]  /*2010*/  IMAD.X R7, R5, 0x1, R14, P0 ;  /* 0x0000000105077824 */ /* 0x000fe200000e060e */
[----:B------:R-:W-:Y:S01]  /*2020*/  BAR.SYNC.DEFER_BLOCKING 0x0 ;  /* 0x0000000000007b1d */ /* 0x000fe20000010000 */
[----:B------:R-:W-:Y:S01]  /*2030*/  LOP3.LUT P0, RZ, R18, 0x2, RZ, 0xc0, !PT ;  /* 0x0000000212ff7812 */ /* 0x000fe2000780c0ff */
[----:B------:R-:W-:Y:S01]  /*2040*/  IMAD.MOV.U32 R0, RZ, RZ, 0x20 ;  /* 0x00000020ff007424 */ /* 0x000fe200078e00ff */
[----:B------:R-:W-:Y:S01]  /*2050*/  IADD3 R5, R89, 0x1000, RZ ;  /* 0x0000100059057810 */ /* 0x000fe20007ffe0ff */
[----:B------:R-:W-:Y:S01]  /*2060*/  IMAD.IADD R232, R3, 0x1, R232 ;  /* 0x0000000103e87824 */ /* 0x000fe200078e02e8 */
[----:B------:R-:W-:Y:S01]  /*2070*/  SEL R4, R4, 0xfffffff0, !P0 ;  /* 0xfffffff004047807 */ /* 0x000fe20004000000 */
[----:B------:R-:W-:Y:S01]  /*2080*/  IMAD.MOV.U32 R2, RZ, RZ, 0x40 ;  /* 0x00000040ff027424 */ /* 0x000fe200078e00ff */
[----:B------:R-:W-:Y:S02]  /*2090*/  SEL R0, R0, 0xffffffe0, !P1 ;  /* 0xffffffe000007807 */ /* 0x000fe40004800000 */
[C---:B------:R-:W-:Y:S01]  /*20a0*/  LEA R240, R232.reuse, 0x100, 0x1 ;  /* 0x00000100e8f07811 */ /* 0x040fe200078e08ff */
[----:B------:R-:W-:Y:S01]  /*20b0*/  IMAD.SHL.U32 R232, R232, 0x2, RZ ;  /* 0x00000002e8e87824 */ /* 0x000fe200078e00ff */
[----:B------:R-:W-:-:S02]  /*20c0*/  ISETP.LT.OR P0, PT, R21, 0x1, P6 ;  /* 0x000000011500780c */ /* 0x000fc40003701670 */
[----:B------:R-:W-:Y:S01]  /*20d0*/  ISETP.GE.AND P1, PT, R52, c[0x0][0x1d4], PT ;  /* 0x0000750034007a0c */ /* 0x000fe20003f26270 */
[--C-:B------:R-:W-:Y:S01]  /*20e0*/  IMAD R236, R4, 0x2, R240.reuse ;  /* 0x0000000204ec7824 */ /* 0x100fe200078e02f0 */
[----:B------:R-:W-:Y:S01]  /*20f0*/  ISETP.GE.AND P6, PT, R53, c[0x0][0x1d4], PT ;  /* 0x0000750035007a0c */ /* 0x000fe20003fc6270 */
[C---:B------:R-:W-:Y:S02]  /*2100*/  IMAD R240, R0.reuse, 0x2, R240 ;  /* 0x0000000200f07824 */ /* 0x040fe400078e02f0 */
[----:B------:R-:W-:Y:S01]  /*2110*/  IMAD R244, R0, 0x2, R236 ;  /* 0x0000000200f47824 */ /* 0x000fe200078e02ec */
[----:B------:R-:W-:Y:S04]  /*2120*/  LDSM.16.M88.4 R168, [R232+0x100] ;  /* 0x00010000e8a8783b */ /* 0x000fe80000000200 */
[----:B------:R-:W-:Y:S04]  /*2130*/  LDSM.16.M88.4 R200, [R232+0x4100] ;  /* 0x00410000e8c8783b */ /* 0x000fe80000000200 */
[----:B------:R-:W-:Y:S04]  /*2140*/  LDSM.16.M88.4 R216, [R232+0x8100] ;  /* 0x00810000e8d8783b */ /* 0x000fe80000000200 */
[----:B------:R-:W-:Y:S04]  /*2150*/  LDSM.16.M88.4 R172, [R236] ;  /* 0x00000000ecac783b */ /* 0x000fe80000000200 */
        /* <DEDUP_REMOVED lines=8> */
[----:B------:R-:W-:Y:S04]  /*21e0*/  LDSM.16.M88.4 R232, [R232+0xc100] ;  /* 0x00c10000e8e8783b */ /* 0x000fe80000000200 */
[----:B------:R-:W-:Y:S04]  /*21f0*/  LDSM.16.M88.4 R236, [R236+0xc000] ;  /* 0x00c00000ecec783b */ /* 0x000fe80000000200 */
[----:B------:R-:W-:Y:S04]  /*2200*/  LDSM.16.M88.4 R240, [R240+0xc000] ;  /* 0x00c00000f0f0783b */ /* 0x000fe80000000200 */
[----:B------:R-:W-:Y:S04]  /*2210*/  LDSM.16.M88.4 R244, [R244+0xc000] ;  /* 0x00c00000f4f4783b */ /* 0x000fe80000000200 */
[----:B------:R-:W-:Y:S06]  /*2220*/  BAR.SYNC.DEFER_BLOCKING 0x0 ;  /* 0x0000000000007b1d */ /* 0x000fec0000010000 */
[----:B------:R-:W-:-:S04]  /*2230*/  DEPBAR.LE SB0, 0x0 ;  /* 0x000080000000791a */ /* 0x000fc80000000000 */
[----:B------:R-:W-:Y:S06]  /*2240*/  BAR.SYNC.DEFER_BLOCKING 0x0 ;  /* 0x0000000000007b1d */ /* 0x000fec0000010000 */
[----:B------:R-:W1:Y:S04]  /*2250*/  LDSM.16.M88.4 R32, [R135+0x10100] ;  /* 0x010100008720783b */ /* 0x000e680000000200 */
[----:B------:R-:W-:Y:S04]  /*2260*/  LDSM.16.M88.4 R40, [R135+0x10900] ;  /* 0x010900008728783b */ /* 0x000fe80000000200 */
[----:B------:R-:W-:Y:S04]  /*2270*/  LDSM.16.M88.4 R44, [R135+0x11100] ;  /* 0x01110000872c783b */ /* 0x000fe80000000200 */
[----:B------:R-:W-:Y:S04]  /*2280*/  LDSM.16.M88.4 R48, [R135+0x11900] ;  /* 0x011900008730783b */ /* 0x000fe80000000200 */
[----:B------:R-:W2:Y:S04]  /*2290*/  LDSM.16.M88.4 R36, [R89] ;  /* 0x000000005924783b */ /* 0x000ea80000000200 */
[----:B------:R-:W3:Y:S04]  /*22a0*/  LDSM.16.M88.4 R60, [R89+0x800] ;  /* 0x00080000593c783b */ /* 0x000ee80000000200 */
[----:B------:R-:W4:Y:S04]  /*22b0*/  LDSM.16.M88.4 R68, [R89+0x1000] ;  /* 0x001000005944783b */ /* 0x000f280000000200 */
[----:B------:R-:W3:Y:S04]  /*22c0*/  LDSM.16.M88.4 R76, [R89+0x1800] ;  /* 0x00180000594c783b */ /* 0x000ee80000000200 */
[----:B------:R-:W-:Y:S01]  /*22d0*/  @!PT LDS RZ, [RZ] ;  /* 0x00000000fffff984 */ /* 0x000fe20000000800 */
[----:B------:R-:W-:Y:S01]  /*22e0*/  @!PT LDS RZ, [RZ] ;  /* 0x00000000fffff984 */ /* 0x000fe20000000800 */
[----:B------:R-:W-:Y:S01]  /*22f0*/  @!PT LDS RZ, [RZ] ;  /* 0x00000000fffff984 */ /* 0x000fe20000000800 */
[----:B------:R2:W-:Y:S01]  /*2300*/  LDGSTS.E.BYPASS.LTC128B.128 [R86+0x100], [R30.64], !P0 ;  /* 0x001000001e567fae */ /* 0x0005e2000c101d4c */
[C---:B------:R-:W-:Y:S01]  /*2310*/  ISETP.LT.OR P0, PT, R21.reuse, 0x1, P1 ;  /* 0x000000011500780c */ /* 0x040fe20000f01670 */
[----:B-1----:R-:W-:Y:S11]  /*2320*/  HMMA.16816.F32.BF16 R16, R168, R32, RZ ;  /* 0x00000020a810723c */ /* 0x002ff600000418ff */
[----:B------:R-:W-:Y:S01]  /*2330*/  @!UPT UIADD3 URZ, URZ, URZ, URZ ;  /* 0x0000003f3f3ff290 */ /* 0x000fe2000fffe03f */
[----:B------:R1:W-:Y:S01]  /*2340*/  LDGSTS.E.BYPASS.LTC128B.128 [R86+0x2100], [R26.64], !P0 ;  /* 0x021000001a567fae */ /* 0x0003e2000c101d4c */
[----:B------:R-:W-:Y:S02]  /*2350*/  ISETP.LT.OR P0, PT, R21, 0x1, P6 ;  /* 0x000000011500780c */ /* 0x000fe40003701670 */
[----:B------:R-:W-:-:S11]  /*2360*/  ISETP.GE.AND P6, PT, R23, c[0x0][0x1d4], PT ;  /* 0x0000750017007a0c */ /* 0x000fd60003fc6270 */
[----:B------:R1:W-:Y:S01]  /*2370*/  LDGSTS.E.BYPASS.LTC128B.128 [R86+0x4100], [R12.64], !P0 ;  /* 0x041000000c567fae */ /* 0x0003e2000c101d4c */
[----:B------:R-:W-:Y:S01]  /*2380*/  ISETP.LT.OR P0, PT, R21, 0x1, P6 ;  /* 0x000000011500780c */ /* 0x000fe20003701670 */
[----:B--2---:R-:W-:Y:S08]  /*2390*/  HMMA.16816.F32.BF16 R64, R172, R36, R16 ;  /* 0x00000024ac40723c */ /* 0x004ff00000041810 */
[----:B------:R-:W-:Y:S04]  /*23a0*/  HMMA.16816.F32.BF16 R16, R168, R42, RZ ;  /* 0x0000002aa810723c */ /* 0x000fe800000418ff */
[----:B------:R2:W-:Y:S01]  /*23b0*/  LDGSTS.E.BYPASS.LTC128B.128 [R86+0x6100], [R8.64], !P0 ;  /* 0x0610000008567fae */ /* 0x0005e2000c101d4c */
[----:B------:R-:W-:-:S04]  /*23c0*/  ISETP.GE.AND P0, PT, R133, c[0x0][0x1d4], PT ;  /* 0x0000750085007a0c */ /* 0x000fc80003f06270 */
[C---:B------:R-:W-:Y:S01]  /*23d0*/  ISETP.LT.OR P0, PT, R21.reuse, 0x21, P0 ;  /* 0x000000211500780c */ /* 0x040fe20000701670 */
[C---:B-1----:R-:W-:Y:S11]  /*23e0*/  HMMA.16816.F32.BF16 R12, R168.reuse, R34, RZ ;  /* 0x00000022a80c723c */ /* 0x042ff600000418ff */
[----:B------:R-:W-:Y:S01]  /*23f0*/  @!UPT UIADD3 URZ, URZ, URZ, URZ ;  /* 0x0000003f3f3ff290 */ /* 0x000fe2000fffe03f */
[----:B------:R1:W-:Y:S01]  /*2400*/  LDGSTS.E.BYPASS.LTC128B.128 [R86+0x1100], [R28.64], !P0 ;  /* 0x011000001c567fae */ /* 0x0003e2000c101d4c */
[----:B------:R-:W-:Y:S02]  /*2410*/  ISETP.LT.OR P0, PT, R21, 0x21, P1 ;  /* 0x000000211500780c */ /* 0x000fe40000f01670 */
[----:B------:R-:W-:Y:S01]  /*2420*/  ISETP.GE.AND P1, PT, R53, c[0x0][0x1d4], PT ;  /* 0x0000750035007a0c */ /* 0x000fe20003f26270 */
[----:B------:R-:W-:Y:S03]  /*2430*/  HMMA.16816.F32.BF16 R32, R168, R48, RZ ;  /* 0x00000030a820723c */ /* 0x000fe600000418ff */
[----:B------:R-:W-:-:S05]  /*2440*/  ISETP.LT.OR P1, PT, R21, 0x21, P1 ;  /* 0x000000211500780c */ /* 0x000fca0000f21670 */
[----:B---3--:R-:W-:Y:S02]  /*2450*/  HMMA.16816.F32.BF16 R16, R172, R62, R16 ;  /* 0x0000003eac10723c */ /* 0x008fe40000041810 */
[----:B------:R3:W-:Y:S01]  /*2460*/  LDGSTS.E.BYPASS.LTC128B.128 [R86+0x3100], [R24.64], !P0 ;  /* 0x0310000018567fae */ /* 0x0007e2000c101d4c */
[----:B------:R-:W-:-:S04]  /*2470*/  LOP3.LUT P0, RZ, R20, 0x4, RZ, 0xc0, !PT ;  /* 0x0000000414ff7812 */ /* 0x000fc8000780c0ff */
[----:B------:R-:W-:Y:S01]  /*2480*/  SEL R2, R2, 0xffffffc0, !P0 ;  /* 0xffffffc002027807 */ /* 0x000fe20004000000 */
[----:B------:R-:W-:Y:S01]  /*2490*/  HMMA.16816.F32.BF16 R56, R172, R38, R12 ;  /* 0x00000026ac38723c */ /* 0x000fe2000004180c */
[----:B------:R-:W-:Y:S01]  /*24a0*/  ISETP.LT.OR P0, PT, R21, 0x21, P6 ;  /* 0x000000211500780c */ /* 0x000fe20003701670 */
[----:B------:R2:W-:Y:S01]  /*24b0*/  LDGSTS.E.BYPASS.LTC128B.128 [R86+0x5100], [R10.64], !P1 ;  /* 0x051000000a567fae */ /* 0x0005e2000c901d4c */
[----:B------:R-:W-:Y:S01]  /*24c0*/  ISETP.GT.AND P1, PT, R87, 0x3f, PT ;  /* 0x0000003f5700780c */ /* 0x000fe20003f24270 */
[----:B------:R-:W-:Y:S02]  /*24d0*/  IMAD.IADD R90, R135, 0x1, R2 ;  /* 0x00000001875a7824 */ /* 0x000fe400078e0202 */
[----:B------:R-:W-:Y:S01]  /*24e0*/  IMAD.IADD R250, R2, 0x1, R89 ;  /* 0x0000000102fa7824 */ /* 0x000fe200078e0259 */
[----:B------:R-:W-:Y:S01]  /*24f0*/  IADD3 R2, R86, 0x100, RZ ;  /* 0x0000010056027810 */ /* 0x000fe20007ffe0ff */
[C---:B------:R-:W-:Y:S01]  /*2500*/  HMMA.16816.F32.BF16 R12, R168.reuse, R40, RZ ;  /* 0x00000028a80c723c */ /* 0x040fe200000418ff */
[----:B------:R-:W-:Y:S04]  /*2510*/  STL [R1], R90 ;  /* 0x0000005a01007387 */ /* 0x000fe80000100800 */
[----:B------:R2:W-:Y:S03]  /*2520*/  STL [R1+0x58], R2 ;  /* 0x0000580201007387 */ /* 0x0005e60000100800 */
[----:B-1----:R-:W-:Y:S01]  /*2530*/  HMMA.16816.F32.BF16 R28, R168, R46, RZ ;  /* 0x0000002ea81c723c */ /* 0x002fe200000418ff */
[----:B------:R1:W-:Y:S01]  /*2540*/  LDGSTS.E.BYPASS.LTC128B.128 [R86+0x7100], [R6.64], !P0 ;  /* 0x0710000006567fae */ /* 0x0003e2000c101d4c */
[----:B------:R-:W-:-:S03]  /*2550*/  PLOP3.LUT P0, PT, PT, PT, UP0, 0x40, 0x0 ;  /* 0x000000000000781c */ /* 0x000fc60003f0e808 */
[----:B------:R-:W4:Y:S03]  /*2560*/  LDSM.16.M88.4 R40, [R90+0x10100] ;  /* 0x010100005a28783b */ /* 0x000f260000000200 */
[C---:B---3--:R-:W-:Y:S01]  /*2570*/  HMMA.16816.F32.BF16 R24, R168.reuse, R44, RZ ;  /* 0x0000002ca818723c */ /* 0x048fe200000418ff */
[----:B------:R-:W3:Y:S04]  /*2580*/  LDSM.16.M88.4 R52, [R90+0x11100] ;  /* 0x011100005a34783b */ /* 0x000ee80000000200 */
[----:B------:R-:W3:Y:S03]  /*2590*/  LDSM.16.M88.4 R44, [R90+0x10900] ;  /* 0x010900005a2c783b */ /* 0x000ee60000000200 */
[----:B------:R-:W-:Y:S01]  /*25a0*/  HMMA.16816.F32.BF16 R36, R168, R50, RZ ;  /* 0x00000032a824723c */ /* 0x000fe200000418ff */
[----:B------:R-:W3:Y:S04]  /*25b0*/  LDSM.16.M88.4 R72, [R90+0x11900] ;  /* 0x011900005a48783b */ /* 0x000ee80000000200 */
[----:B------:R-:W3:Y:S01]  /*25c0*/  LDSM.16.M88.4 R48, [R250] ;  /* 0x00000000fa30783b */ /* 0x000ee20000000200 */
[----:B--2---:R-:W-:-:S02]  /*25d0*/  IADD3 R2, R89, 0x1800, RZ ;  /* 0x0000180059027810 */ /* 0x004fc40007ffe0ff */
[----:B------:R-:W-:Y:S01]  /*25e0*/  HMMA.16816.F32.BF16 R8, R172, R60, R12 ;  /* 0x0000003cac08723c */ /* 0x000fe2000004180c */
[----:B------:R-:W2:Y:S01]  /*25f0*/  LDSM.16.M88.4 R60, [R250+0x800] ;  /* 0x00080000fa3c783b */ /* 0x000ea20000000200 */
[----:B-1----:R-:W-:-:S03]  /*2600*/  IADD3 R6, R89, 0x800, RZ ;  /* 0x0000080059067810 */ /* 0x002fc60007ffe0ff */
[----:B------:R-:W-:Y:S03]  /*2610*/  LDSM.16.M88.4 R80, [R250+0x3800] ;  /* 0x00380000fa50783b */ /* 0x000fe60000000200 */
[C---:B----4-:R-:W-:Y:S01]  /*2620*/  HMMA.16816.F32.BF16 R20, R172.reuse, R68, R24 ;  /* 0x00000044ac14723c */ /* 0x050fe20000041818 */
[----:B------:R1:W-:Y:S04]  /*2630*/  STL [R1+0x40], R6 ;  /* 0x0000400601007387 */ /* 0x0003e80000100800 */
[----:B------:R4:W-:Y:S03]  /*2640*/  STL [R1+0x3c], R5 ;  /* 0x00003c0501007387 */ /* 0x0009e60000100800 */
[C---:B------:R-:W-:Y:S01]  /*2650*/  HMMA.16816.F32.BF16 R24, R172.reuse, R70, R28 ;  /* 0x00000046ac18723c */ /* 0x040fe2000004181c */
[----:B------:R-:W2:Y:S04]  /*2660*/  LDSM.16.M88.4 R68, [R250+0x1000] ;  /* 0x00100000fa44783b */ /* 0x000ea80000000200 */
[----:B------:R3:W-:Y:S03]  /*2670*/  STL [R1+0x38], R2 ;  /* 0x0000380201007387 */ /* 0x0007e60000100800 */
[C---:B------:R-:W-:Y:S01]  /*2680*/  HMMA.16816.F32.BF16 R28, R172.reuse, R76, R32 ;  /* 0x0000004cac1c723c */ /* 0x040fe20000041820 */
[----:B------:R-:W0:Y:S07]  /*2690*/  LDGDEPBAR ;  /* 0x00000000000079af */ /* 0x000e2e0000000000 */
[----:B------:R-:W-:Y:S01]  /*26a0*/  HMMA.16816.F32.BF16 R32, R172, R78, R36 ;  /* 0x0000004eac20723c */ /* 0x000fe20000041824 */
[----:B------:R-:W2:Y:S01]  /*26b0*/  LDSM.16.M88.4 R76, [R250+0x1800] ;  /* 0x00180000fa4c783b */ /* 0x000ea20000000200 */
[----:B-1----:R-:W-:-:S02]  /*26c0*/  IADD3 R6, R89, 0x2000, RZ ;  /* 0x0000200059067810 */ /* 0x002fc40007ffe0ff */
[----:B----4-:R-:W-:-:S03]  /*26d0*/  IADD3 R5, R89, 0x2800, RZ ;  /* 0x0000280059057810 */ /* 0x010fc60007ffe0ff */
[----:B------:R1:W-:Y:S01]  /*26e0*/  STL [R1+0x34], R6 ;  /* 0x0000340601007387 */ /* 0x0003e20000100800 */
[----:B------:R-:W-:Y:S03]  /*26f0*/  HMMA.16816.F32.BF16 R36, R192, R40, R64 ;  /* 0x00000028c024723c */ /* 0x000fe60000041840 */
[----:B------:R-:W-:Y:S01]  /*2700*/  LDSM.16.M88.4 R64, [R135+0x13100] ;  /* 0x013100008740783b */ /* 0x000fe20000000200 */
[----:B---3--:R-:W-:-:S03]  /*2710*/  IADD3 R2, R89, 0x3000, RZ ;  /* 0x0000300059027810 */ /* 0x008fc60007ffe0ff */
[----:B------:R3:W-:Y:S01]  /*2720*/  STL [R1+0x30], R5 ;  /* 0x0000300501007387 */ /* 0x0007e20000100800 */
[C---:B------:R-:W-:Y:S03]  /*2730*/  HMMA.16816.F32.BF16 R40, R192.reuse, R42, R56 ;  /* 0x0000002ac028723c */ /* 0x040fe60000041838 */
[----:B------:R-:W-:Y:S04]  /*2740*/  LDSM.16.M88.4 R56, [R135+0x12900] ;  /* 0x012900008738783b */ /* 0x000fe80000000200 */
[----:B------:R4:W-:Y:S01]  /*2750*/  STL [R1+0x2c], R2 ;  /* 0x00002c0201007387 */ /* 0x0009e20000100800 */
[C---:B------:R-:W-:Y:S08]  /*2760*/  HMMA.16816.F32.BF16 R20, R192.reuse, R52, R20 ;  /* 0x00000034c014723c */ /* 0x040ff00000041814 */
[----:B------:R-:W-:Y:S01]  /*2770*/  HMMA.16816.F32.BF16 R24, R192, R54, R24 ;  /* 0x00000036c018723c */ /* 0x000fe20000041818 */
[----:B------:R-:W2:Y:S01]  /*2780*/  LDSM.16.M88.4 R52, [R135+0x12100] ;  /* 0x012100008734783b */ /* 0x000ea20000000200 */
[----:B-1----:R-:W-:-:S05]  /*2790*/  IADD3 R6, R89, 0x3800, RZ ;  /* 0x0000380059067810 */ /* 0x002fca0007ffe0ff */
[----:B------:R1:W-:Y:S01]  /*27a0*/  STL [R1+0x28], R6 ;  /* 0x0000280601007387 */ /* 0x0003e20000100800 */
[----:B------:R-:W-:Y:S01]  /*27b0*/  HMMA.16816.F32.BF16 R12, R192, R44, R8 ;  /* 0x0000002cc00c723c */ /* 0x000fe20000041808 */
[----:B---3--:R-:W-:-:S05]  /*27c0*/  IADD3 R5, R89, 0x4000, RZ ;  /* 0x0000400059057810 */ /* 0x008fca0007ffe0ff */
[----:B------:R3:W-:Y:S02]  /*27d0*/  STL [R1+0x24], R5 ;  /* 0x0000240501007387 */ /* 0x0007e40000100800 */
[C---:B------:R-:W-:Y:S01]  /*27e0*/  HMMA.16816.F32.BF16 R8, R192.reuse, R46, R16 ;  /* 0x0000002ec008723c */ /* 0x040fe20000041810 */
[C---:B----4-:R-:W-:Y:S01]  /*27f0*/  IADD3 R2, R89.reuse, 0x4800, RZ ;  /* 0x0000480059027810 */ /* 0x050fe20007ffe0ff */
[----:B------:R-:W-:Y:S04]  /*2800*/  LDSM.16.M88.4 R44, [R89+0x2000] ;  /* 0x00200000592c783b */ /* 0x000fe80000000200 */
[----:B------:R4:W-:Y:S02]  /*2810*/  STL [R1+0x20], R2 ;  /* 0x0000200201007387 */ /* 0x0009e40000100800 */
[C---:B------:R-:W-:Y:S08]  /*2820*/  HMMA.16816.F32.BF16 R28, R192.reuse, R72, R28 ;  /* 0x00000048c01c723c */ /* 0x040ff0000004181c */
[----:B------:R-:W-:Y:S01]  /*2830*/  HMMA.16816.F32.BF16 R32, R192, R74, R32 ;  /* 0x0000004ac020723c */ /* 0x000fe20000041820 */
[----:B------:R-:W2:Y:S01]  /*2840*/  LDSM.16.M88.4 R72, [R135+0x13900] ;  /* 0x013900008748783b */ /* 0x000ea20000000200 */
[----:B-1----:R-:W-:-:S02]  /*2850*/  IADD3 R6, R89, 0x5000, RZ ;  /* 0x0000500059067810 */ /* 0x002fc40007ffe0ff */
[----:B---3--:R-:W-:-:S04]  /*2860*/  IADD3 R5, R89, 0x5800, RZ ;  /* 0x0000580059057810 */ /* 0x008fc80007ffe0ff */
[C---:B------:R-:W-:Y:S01]  /*2870*/  HMMA.16816.F32.BF16 R36, R196.reuse, R48, R36 ;  /* 0x00000030c424723c */ /* 0x040fe20000041824 */
[----:B------:R1:W-:Y:S04]  /*2880*/  STL [R1+0x1c], R6 ;  /* 0x00001c0601007387 */ /* 0x0003e80000100800 */
[----:B------:R3:W-:Y:S01]  /*2890*/  STL [R1+0x18], R5 ;  /* 0x0000180501007387 */ /* 0x0007e20000100800 */
[C---:B----4-:R-:W-:Y:S02]  /*28a0*/  IADD3 R2, R89.reuse, 0x6000, RZ ;  /* 0x0000600059027810 */ /* 0x050fe40007ffe0ff */
[C---:B------:R-:W-:Y:S01]  /*28b0*/  HMMA.16816.F32.BF16 R40, R196.reuse, R50, R40 ;  /* 0x00000032c428723c */ /* 0x040fe20000041828 */
[----:B------:R-:W-:Y:S04]  /*28c0*/  LDSM.16.M88.4 R48, [R90+0x12100] ;  /* 0x012100005a30783b */ /* 0x000fe80000000200 */
[----:B------:R4:W-:Y:S03]  /*28d0*/  STL [R1+0x14], R2 ;  /* 0x0000140201007387 */ /* 0x0009e60000100800 */
[C---:B--2---:R-:W-:Y:S08]  /*28e0*/  HMMA.16816.F32.BF16 R16, R196.reuse, R60, R12 ;  /* 0x0000003cc410723c */ /* 0x044ff0000004180c */
[----:B------:R-:W-:Y:S01]  /*28f0*/  HMMA.16816.F32.BF16 R12, R196, R62, R8 ;  /* 0x0000003ec40c723c */ /* 0x000fe20000041808 */
[----:B------:R-:W2:Y:S01]  /*2900*/  LDSM.16.M88.4 R60, [R89+0x2800] ;  /* 0x00280000593c783b */ /* 0x000ea20000000200 */
[----:B-1----:R-:W-:-:S02]  /*2910*/  IADD3 R6, R89, 0x6800, RZ ;  /* 0x0000680059067810 */ /* 0x002fc40007ffe0ff */
[----:B---3--:R-:W-:-:S03]  /*2920*/  IADD3 R5, R89, 0x7000, RZ ;  /* 0x0000700059057810 */ /* 0x008fc60007ffe0ff */
[----:B------:R-:W-:Y:S01]  /*2930*/  STL [R1+0x10], R6 ;  /* 0x0000100601007387 */ /* 0x000fe20000100800 */
[----:B------:R-:W-:Y:S01]  /*2940*/  HMMA.16816.F32.BF16 R8, R196, R68, R20 ;  /* 0x00000044c408723c */ /* 0x000fe20000041814 */
[----:B----4-:R-:W-:-:S07]  /*2950*/  IADD3 R2, R89, 0x7800, RZ ;  /* 0x0000780059027810 */ /* 0x010fce0007ffe0ff */
[C---:B------:R-:W-:Y:S01]  /*2960*/  HMMA.16816.F32.BF16 R24, R196.reuse, R70, R24 ;  /* 0x00000046c418723c */ /* 0x040fe20000041818 */
[----:B------:R-:W1:Y:S04]  /*2970*/  LDSM.16.M88.4 R68, [R89+0x3000] ;  /* 0x003000005944783b */ /* 0x000e680000000200 */
[----:B------:R-:W-:Y:S03]  /*2980*/  STL [R1+0x8], R2 ;  /* 0x0000080201007387 */ /* 0x000fe60000100800 */
[C---:B------:R-:W-:Y:S01]  /*2990*/  HMMA.16816.F32.BF16 R28, R196.reuse, R76, R28 ;  /* 0x0000004cc41c723c */ /* 0x040fe2000004181c */
[----:B------:R-:W-:Y:S07]  /*29a0*/  STL [R1+0xc], R5 ;  /* 0x00000c0501007387 */ /* 0x000fee0000100800 */
[----:B------:R-:W-:Y:S01]  /*29b0*/  HMMA.16816.F32.BF16 R32, R196, R78, R32 ;  /* 0x0000004ec420723c */ /* 0x000fe20000041820 */
[----:B------:R-:W3:Y:S07]  /*29c0*/  LDSM.16.M88.4 R76, [R89+0x3800] ;  /* 0x00380000594c783b */ /* 0x000eee0000000200 */
[C---:B------:R-:W-:Y:S08]  /*29d0*/  HMMA.16816.F32.BF16 R36, R200.reuse, R52, R36 ;  /* 0x00000034c824723c */ /* 0x040ff00000041824 */
[C---:B------:R-:W-:Y:S01]  /*29e0*/  HMMA.16816.F32.BF16 R40, R200.reuse, R54, R40 ;  /* 0x00000036c828723c */ /* 0x040fe20000041828 */
[----:B------:R-:W4:Y:S07]  /*29f0*/  LDSM.16.M88.4 R52, [R90+0x12900] ;  /* 0x012900005a34783b */ /* 0x000f2e0000000200 */
[C---:B------:R-:W-:Y:S08]  /*2a00*/  HMMA.16816.F32.BF16 R20, R200.reuse, R56, R16 ;  /* 0x00000038c814723c */ /* 0x040ff00000041810 */
[C---:B------:R-:W-:Y:S01]  /*2a10*/  HMMA.16816.F32.BF16 R16, R200.reuse, R58, R12 ;  /* 0x0000003ac810723c */ /* 0x040fe2000004180c */
[----:B------:R-:W1:Y:S07]  /*2a20*/  LDSM.16.M88.4 R56, [R90+0x13100] ;  /* 0x013100005a38783b */ /* 0x000e6e0000000200 */
[C---:B------:R-:W-:Y:S08]  /*2a30*/  HMMA.16816.F32.BF16 R12, R200.reuse, R64, R8 ;  /* 0x00000040c80c723c */ /* 0x040ff00000041808 */
[C---:B------:R-:W-:Y:S01]  /*2a40*/  HMMA.16816.F32.BF16 R8, R200.reuse, R66, R24 ;  /* 0x00000042c808723c */ /* 0x040fe20000041818 */
[----:B------:R-:W-:Y:S07]  /*2a50*/  LDSM.16.M88.4 R64, [R135+0x15100] ;  /* 0x015100008740783b */ /* 0x000fee0000000200 */
[C---:B------:R-:W-:Y:S08]  /*2a60*/  HMMA.16816.F32.BF16 R28, R200.reuse, R72, R28 ;  /* 0x00000048c81c723c */ /* 0x040ff0000004181c */
[----:B------:R-:W-:Y:S01]  /*2a70*/  HMMA.16816.F32.BF16 R32, R200, R74, R32 ;  /* 0x0000004ac820723c */ /* 0x000fe20000041820 */
[----:B------:R-:W3:Y:S07]  /*2a80*/  LDSM.16.M88.4 R72, [R90+0x13900] ;  /* 0x013900005a48783b */ /* 0x000eee0000000200 */
[C---:B------:R-:W-:Y:S08]  /*2a90*/  HMMA.16816.F32.BF16 R36, R204.reuse, R44, R36 ;  /* 0x0000002ccc24723c */ /* 0x040ff00000041824 */
[C---:B------:R-:W-:Y:S01]  /*2aa0*/  HMMA.16816.F32.BF16 R40, R204.reuse, R46, R40 ;  /* 0x0000002ecc28723c */ /* 0x040fe20000041828 */
[----:B------:R-:W4:Y:S07]  /*2ab0*/  LDSM.16.M88.4 R44, [R250+0x2000] ;  /* 0x00200000fa2c783b */ /* 0x000f2e0000000200 */
[C---:B--2---:R-:W-:Y:S08]  /*2ac0*/  HMMA.16816.F32.BF16 R24, R204.reuse, R60, R20 ;  /* 0x0000003ccc18723c */ /* 0x044ff00000041814 */
[C---:B------:R-:W-:Y:S01]  /*2ad0*/  HMMA.16816.F32.BF16 R20, R204.reuse, R62, R16 ;  /* 0x0000003ecc14723c */ /* 0x040fe20000041810 */
[----:B------:R-:W2:Y:S07]  /*2ae0*/  LDSM.16.M88.4 R60, [R250+0x2800] ;  /* 0x00280000fa3c783b */ /* 0x000eae0000000200 */
[C---:B-1----:R-:W-:Y:S08]  /*2af0*/  HMMA.16816.F32.BF16 R16, R204.reuse, R68, R12 ;  /* 0x00000044cc10723c */ /* 0x042ff0000004180c */
[C---:B------:R-:W-:Y:S01]  /*2b00*/  HMMA.16816.F32.BF16 R12, R204.reuse, R70, R8 ;  /* 0x00000046cc0c723c */ /* 0x040fe20000041808 */
[----:B------:R-:W1:Y:S07]  /*2b10*/  LDSM.16.M88.4 R68, [R250+0x3000] ;  /* 0x00300000fa44783b */ /* 0x000e6e0000000200 */
[C---:B---3--:R-:W-:Y:S08]  /*2b20*/  HMMA.16816.F32.BF16 R8, R204.reuse, R76, R28 ;  /* 0x0000004ccc08723c */ /* 0x048ff0000004181c */
[----:B------:R-:W-:Y:S01]  /*2b30*/  HMMA.16816.F32.BF16 R32, R204, R78, R32 ;  /* 0x0000004ecc20723c */ /* 0x000fe20000041820 */
[----:B------:R-:W-:Y:S07]  /*2b40*/  LDSM.16.M88.4 R76, [R135+0x15900] ;  /* 0x01590000874c783b */ /* 0x000fee0000000200 */
[C---:B------:R-:W-:Y:S08]  /*2b50*/  HMMA.16816.F32.BF16 R36, R208.reuse, R48, R36 ;  /* 0x00000030d024723c */ /* 0x040ff00000041824 */
[C---:B------:R-:W-:Y:S01]  /*2b60*/  HMMA.16816.F32.BF16 R40, R208.reuse, R50, R40 ;  /* 0x00000032d028723c */ /* 0x040fe20000041828 */
[----:B------:R-:W3:Y:S07]  /*2b70*/  LDSM.16.M88.4 R48, [R135+0x14100] ;  /* 0x014100008730783b */ /* 0x000eee0000000200 */
[C---:B----4-:R-:W-:Y:S08]  /*2b80*/  HMMA.16816.F32.BF16 R28, R208.reuse, R52, R24 ;  /* 0x00000034d01c723c */ /* 0x050ff00000041818 */
[C---:B------:R-:W-:Y:S01]  /*2b90*/  HMMA.16816.F32.BF16 R24, R208.reuse, R54, R20 ;  /* 0x00000036d018723c */ /* 0x040fe20000041814 */
[----:B------:R-:W-:Y:S07]  /*2ba0*/  LDSM.16.M88.4 R52, [R89+0x4800] ;  /* 0x004800005934783b */ /* 0x000fee0000000200 */
[C---:B------:R-:W-:Y:S08]  /*2bb0*/  HMMA.16816.F32.BF16 R20, R208.reuse, R56, R16 ;  /* 0x00000038d014723c */ /* 0x040ff00000041810 */
[C---:B------:R-:W-:Y:S01]  /*2bc0*/  HMMA.16816.F32.BF16 R16, R208.reuse, R58, R12 ;  /* 0x0000003ad010723c */ /* 0x040fe2000004180c */
[----:B------:R-:W4:Y:S07]  /*2bd0*/  LDSM.16.M88.4 R56, [R135+0x14900] ;  /* 0x014900008738783b */ /* 0x000f2e0000000200 */
[C---:B------:R-:W-:Y:S08]  /*2be0*/  HMMA.16816.F32.BF16 R12, R208.reuse, R72, R8 ;  /* 0x00000048d00c723c */ /* 0x040ff00000041808 */
[----:B------:R-:W-:Y:S01]  /*2bf0*/  HMMA.16816.F32.BF16 R8, R208, R74, R32 ;  /* 0x0000004ad008723c */ /* 0x000fe20000041820 */
[----:B------:R-:W-:Y:S07]  /*2c00*/  LDSM.16.M88.4 R72, [R89+0x5800] ;  /* 0x005800005948783b */ /* 0x000fee0000000200 */
[C---:B------:R-:W-:Y:S08]  /*2c10*/  HMMA.16816.F32.BF16 R36, R212.reuse, R44, R36 ;  /* 0x0000002cd424723c */ /* 0x040ff00000041824 */
[C---:B------:R-:W-:Y:S01]  /*2c20*/  HMMA.16816.F32.BF16 R40, R212.reuse, R46, R40 ;  /* 0x0000002ed428723c */ /* 0x040fe20000041828 */
[----:B------:R-:W3:Y:S07]  /*2c30*/  LDSM.16.M88.4 R44, [R89+0x4000] ;  /* 0x00400000592c783b */ /* 0x000eee0000000200 */
[C---:B--2---:R-:W-:Y:S08]  /*2c40*/  HMMA.16816.F32.BF16 R32, R212.reuse, R60, R28 ;  /* 0x0000003cd420723c */ /* 0x044ff0000004181c */
[C---:B------:R-:W-:Y:S01]  /*2c50*/  HMMA.16816.F32.BF16 R28, R212.reuse, R62, R24 ;  /* 0x0000003ed41c723c */ /* 0x040fe20000041818 */
[----:B------:R-:W2:Y:S07]  /*2c60*/  LDSM.16.M88.4 R60, [R89+0x5000] ;  /* 0x00500000593c783b */ /* 0x000eae0000000200 */
[C---:B-1----:R-:W-:Y:S08]  /*2c70*/  HMMA.16816.F32.BF16 R24, R212.reuse, R68, R20 ;  /* 0x00000044d418723c */ /* 0x042ff00000041814 */
[C---:B------:R-:W-:Y:S01]  /*2c80*/  HMMA.16816.F32.BF16 R20, R212.reuse, R70, R16 ;  /* 0x00000046d414723c */ /* 0x040fe20000041810 */
[----:B------:R-:W-:Y:S07]  /*2c90*/  LDSM.16.M88.4 R68, [R90+0x14900] ;  /* 0x014900005a44783b */ /* 0x000fee0000000200 */
[C---:B------:R-:W-:Y:S08]  /*2ca0*/  HMMA.16816.F32.BF16 R16, R212.reuse, R80, R12 ;  /* 0x00000050d410723c */ /* 0x040ff0000004180c */
[----:B------:R-:W-:Y:S08]  /*2cb0*/  HMMA.16816.F32.BF16 R12, R212, R82, R8 ;  /* 0x00000052d40c723c */ /* 0x000ff00000041808 */
[C---:B---3--:R-:W-:Y:S08]  /*2cc0*/  HMMA.16816.F32.BF16 R8, R216.reuse, R48, R36 ;  /* 0x00000030d808723c */ /* 0x048ff00000041824 */
[C---:B------:R-:W-:Y:S01]  /*2cd0*/  HMMA.16816.F32.BF16 R40, R216.reuse, R50, R40 ;  /* 0x00000032d828723c */ /* 0x040fe20000041828 */
[----:B------:R-:W1:Y:S07]  /*2ce0*/  LDSM.16.M88.4 R48, [R90+0x14100] ;  /* 0x014100005a30783b */ /* 0x000e6e0000000200 */
[C---:B----4-:R-:W-:Y:S08]  /*2cf0*/  HMMA.16816.F32.BF16 R36, R216.reuse, R56, R32 ;  /* 0x00000038d824723c */ /* 0x050ff00000041820 */
[C---:B------:R-:W-:Y:S01]  /*2d00*/  HMMA.16816.F32.BF16 R32, R216.reuse, R58, R28 ;  /* 0x0000003ad820723c */ /* 0x040fe2000004181c */
[----:B------:R-:W-:Y:S07]  /*2d10*/  LDSM.16.M88.4 R56, [R90+0x15900] ;  /* 0x015900005a38783b */ /* 0x000fee0000000200 */
[C---:B------:R-:W-:Y:S08]  /*2d20*/  HMMA.16816.F32.BF16 R28, R216.reuse, R64, R24 ;  /* 0x00000040d81c723c */ /* 0x040ff00000041818 */
        /* <DEDUP_REMOVED lines=8> */
[----:B-1----:R-:W-:Y:S01]  /*2db0*/  HMMA.16816.F32.BF16 R16, R224, R48, R12 ;  /* 0x00000030e010723c */ /* 0x002fe2000004180c */
        /* <DEDUP_REMOVED lines=70> */
[----:B------:R-:W2:Y:S06]  /*3220*/  MUFU.TANH R65, R29 ;  /* 0x0000001d00417308 */ /* 0x000eac0000002400 */
[----:B------:R-:W-:Y:S01]  /*3230*/  SHF.R.S32.HI R59, RZ, 0x1f, R133 ;  /* 0x0000001fff3b7819 */ /* 0x000fe20000011485 */
[----:B------:R-:W-:Y:S01]  /*3240*/  HMMA.16816.F32.BF16 R8, R232, R66, R68 ;  /* 0x00000042e808723c */ /* 0x000fe20000041844 */
[----:B------:R-:W2:Y:S01]  /*3250*/  MUFU.TANH R64, R30 ;  /* 0x0000001e00407308 */ /* 0x000ea20000002400 */
[----:B------:R-:W-:-:S06]  /*3260*/  SHF.R.S32.HI R58, RZ, 0x1f, R177 ;  /* 0x0000001fff3a7819 */ /* 0x000fcc00000114b1 */
[----:B-1----:R-:W-:Y:S01]  /*3270*/  HMMA.16816.F32.BF16 R32, R236, R54, R36 ;  /* 0x00000036ec20723c */ /* 0x002fe20000041824 */
[----:B------:R-:W1:Y:S07]  /*3280*/  LDSM.16.M88.4 R36, [R90+0x17900] ;  /* 0x017900005a24783b */ /* 0x000e6e0000000200 */
        /* <DEDUP_REMOVED lines=8> */
[----:B------:R-:W-:Y:S02]  /*3310*/  HMMA.16816.F32.BF16 R8, R236, R50, R8 ;  /* 0x00000032ec08723c */ /* 0x000fe40000041808 */
[----:B------:R-:W1:Y:S06]  /*3320*/  MUFU.TANH R49, R13 ;  /* 0x0000000d00317308 */ /* 0x000e6c0000002400 */
[----:B--2---:R-:W-:Y:S01]  /*3330*/  HMMA.16816.F32.BF16 R28, R240, R42, R32 ;  /* 0x0000002af01c723c */ /* 0x004fe20000041820 */
[----:B------:R-:W2:Y:S01]  /*3340*/  LDSM.16.M88.4 R32, [R250+0x7800] ;  /* 0x00780000fa20783b */ /* 0x000ea20000000200 */
[----:B------:R-:W-:Y:S01]  /*3350*/  FMUL.FTZ R24, R24, c[0x0][0x320] ;  /* 0x0000c80018187a20 */ /* 0x000fe20000410000 */
[----:B------:R-:W2:Y:S01]  /*3360*/  MUFU.TANH R48, R14 ;  /* 0x0000000e00307308 */ /* 0x000ea20000002400 */
[----:B------:R-:W-:Y:S01]  /*3370*/  FMUL.FTZ R25, R25, c[0x0][0x320] ;  /* 0x0000c80019197a20 */ /* 0x000fe20000410000 */
[----:B------:R-:W-:-:S04]  /*3380*/  DEPBAR.LE SB0, 0x0 ;  /* 0x000080000000791a */ /* 0x000fc80000000000 */
[----:B------:R-:W-:Y:S02]  /*3390*/  FMUL.FTZ R26, R26, c[0x0][0x320] ;  /* 0x0000c8001a1a7a20 */ /* 0x000fe40000410000 */
[----:B------:R-:W-:Y:S01]  /*33a0*/  FMUL.FTZ R27, R27, c[0x0][0x320] ;  /* 0x0000c8001b1b7a20 */ /* 0x000fe20000410000 */
[----:B------:R-:W2:Y:S04]  /*33b0*/  MUFU.TANH R56, R24 ;  /* 0x0000001800387308 */ /* 0x000ea80000002400 */
[----:B-1----:R-:W-:Y:S04]  /*33c0*/  HMMA.16816.F32.BF16 R8, R240, R38, R8 ;  /* 0x00000026f008723c */ /* 0x002fe80000041808 */
[----:B------:R-:W1:Y:S08]  /*33d0*/  MUFU.TANH R55, R25 ;  /* 0x0000001900377308 */ /* 0x000e700000002400 */
[----:B------:R-:W1:Y:S08]  /*33e0*/  MUFU.TANH R54, R26 ;  /* 0x0000001a00367308 */ /* 0x000e700000002400 */
[----:B------:R1:W1:Y:S04]  /*33f0*/  MUFU.TANH R53, R27 ;  /* 0x0000001b00357308 */ /* 0x0002680000002400 */
[C---:B--2---:R-:W-:Y:S08]  /*3400*/  HMMA.16816.F32.BF16 R8, R244.reuse, R34, R8 ;  /* 0x00000022f408723c */ /* 0x044ff00000041808 */
[----:B-1----:R-:W-:Y:S01]  /*3410*/  HMMA.16816.F32.BF16 R24, R244, R44, R16 ;  /* 0x0000002cf418723c */ /* 0x002fe20000041810 */
[----:B------:R1:W2:Y:S07]  /*3420*/  MUFU.TANH R45, R15 ;  /* 0x0000000f002d7308 */ /* 0x0002ae0000002400 */
[----:B------:R-:W-:Y:S08]  /*3430*/  HMMA.16816.F32.BF16 R16, R240, R36, R20 ;  /* 0x00000024f010723c */ /* 0x000ff00000041814 */
[----:B------:R-:W-:-:S02]  /*3440*/  FMUL.FTZ R8, R8, c[0x0][0x320] ;  /* 0x0000c80008087a20 */ /* 0x000fc40000410000 */
[----:B------:R-:W-:Y:S01]  /*3450*/  FMUL.FTZ R9, R9, c[0x0][0x320] ;  /* 0x0000c80009097a20 */ /* 0x000fe20000410000 */
[----:B------:R-:W-:Y:S01]  /*3460*/  HMMA.16816.F32.BF16 R20, R244, R46, R28 ;  /* 0x0000002ef414723c */ /* 0x000fe2000004181c */
[----:B------:R-:W-:Y:S02]  /*3470*/  FMUL.FTZ R10, R10, c[0x0][0x320] ;  /* 0x0000c8000a0a7a20 */ /* 0x000fe40000410000 */
[----:B------:R-:W-:Y:S01]  /*3480*/  FMUL.FTZ R11, R11, c[0x0][0x320] ;  /* 0x0000c8000b0b7a20 */ /* 0x000fe20000410000 */
[----:B------:R2:W2:Y:S01]  /*3490*/  MUFU.TANH R31, R9 ;  /* 0x00000009001f7308 */ /* 0x0004a20000002400 */
[----:B------:R-:W-:Y:S02]  /*34a0*/  FMUL.FTZ R24, R24, c[0x0][0x320] ;  /* 0x0000c80018187a20 */ /* 0x000fe40000410000 */
[----:B------:R-:W-:Y:S02]  /*34b0*/  FMUL.FTZ R25, R25, c[0x0][0x320] ;  /* 0x0000c80019197a20 */ /* 0x000fe40000410000 */
[----:B------:R-:W-:-:S03]  /*34c0*/  FMUL.FTZ R26, R26, c[0x0][0x320] ;  /* 0x0000c8001a1a7a20 */ /* 0x000fc60000410000 */
[----:B------:R2:W2:Y:S01]  /*34d0*/  MUFU.TANH R44, R24 ;  /* 0x00000018002c7308 */ /* 0x0004a20000002400 */
[----:B------:R-:W-:Y:S01]  /*34e0*/  FMUL.FTZ R27, R27, c[0x0][0x320] ;  /* 0x0000c8001b1b7a20 */ /* 0x000fe20000410000 */
[----:B-1----:R-:W-:Y:S06]  /*34f0*/  HMMA.16816.F32.BF16 R12, R244, R32, R16 ;  /* 0x00000020f40c723c */ /* 0x002fec0000041810 */
[----:B------:R1:W1:Y:S04]  /*3500*/  MUFU.TANH R43, R25 ;  /* 0x00000019002b7308 */ /* 0x0002680000002400 */
[----:B------:R-:W-:-:S02]  /*3510*/  FMUL.FTZ R20, R20, c[0x0][0x320] ;  /* 0x0000c80014147a20 */ /* 0x000fc40000410000 */
[----:B------:R-:W-:Y:S02]  /*3520*/  FMUL.FTZ R21, R21, c[0x0][0x320] ;  /* 0x0000c80015157a20 */ /* 0x000fe40000410000 */
[----:B------:R-:W-:Y:S01]  /*3530*/  FMUL.FTZ R22, R22, c[0x0][0x320] ;  /* 0x0000c80016167a20 */ /* 0x000fe20000410000 */
[----:B------:R1:W1:Y:S01]  /*3540*/  MUFU.TANH R42, R26 ;  /* 0x0000001a002a7308 */ /* 0x0002620000002400 */
[----:B------:R-:W-:-:S07]  /*3550*/  FMUL.FTZ R23, R23, c[0x0][0x320] ;  /* 0x0000c80017177a20 */ /* 0x000fce0000410000 */
[----:B------:R1:W1:Y:S01]  /*3560*/  MUFU.TANH R41, R27 ;  /* 0x0000001b00297308 */ /* 0x0002620000002400 */
[----:B------:R-:W-:Y:S02]  /*3570*/  FMUL.FTZ R12, R12, c[0x0][0x320] ;  /* 0x0000c8000c0c7a20 */ /* 0x000fe40000410000 */
[----:B------:R-:W-:Y:S02]  /*3580*/  FMUL.FTZ R13, R13, c[0x0][0x320] ;  /* 0x0000c8000d0d7a20 */ /* 0x000fe40000410000 */
[----:B------:R-:W-:-:S03]  /*3590*/  FMUL.FTZ R14, R14, c[0x0][0x320] ;  /* 0x0000c8000e0e7a20 */ /* 0x000fc60000410000 */
[----:B------:R1:W1:Y:S01]  /*35a0*/  MUFU.TANH R40, R20 ;  /* 0x0000001400287308 */ /* 0x0002620000002400 */
[----:B------:R-:W-:-:S07]  /*35b0*/  FMUL.FTZ R15, R15, c[0x0][0x320] ;  /* 0x0000c8000f0f7a20 */ /* 0x000fce0000410000 */
        /* <DEDUP_REMOVED lines=12> */
[----:B--234-:R-:W-:Y:S01]  /*3680*/  ULEA UR7, UR6, UR10, 0x6 ;  /* 0x0000000a06077291 */ /* 0x01cfe2000f8e303f */
[----:B------:R-:W-:Y:S01]  /*3690*/  ISETP.NE.AND P6, PT, R88, 0x1, PT ;  /* 0x000000015800780c */ /* 0x000fe20003fc5270 */
[----:B------:R-:W-:-:S04]  /*36a0*/  IMAD.MOV.U32 R9, RZ, RZ, RZ ;  /* 0x000000ffff097224 */ /* 0x000fc800078e00ff */
[----:B------:R-:W-:-:S05]  /*36b0*/  IMAD.U32 R5, RZ, RZ, UR7 ;  /* 0x00000007ff057e24 */ /* 0x000fca000f8e00ff */
[----:B------:R-:W-:-:S05]  /*36c0*/  IADD3 R5, R5, -0x80, R87 ;  /* 0xffffff8005057810 */ /* 0x000fca0007ffe057 */
[----:B------:R-:W-:-:S04]  /*36d0*/  @P6 IMAD.HI.U32 R6, R5, c[0x0][0x2bc], RZ ;  /* 0x0000af0005066a27 */ /* 0x000fc800078e00ff */
[----:B------:R-:W-:Y:S01]  /*36e0*/  IMAD.MOV.U32 R2, RZ, RZ, R5 ;  /* 0x000000ffff027224 */ /* 0x000fe200078e0005 */
[----:B------:R-:W-:-:S04]  /*36f0*/  @P6 SHF.R.U32.HI R2, RZ, c[0x0][0x2c0], R6 ;  /* 0x0000b000ff026a19 */ /* 0x000fc80000011606 */
[----:B------:R-:W-:-:S04]  /*3700*/  @!P1 IADD3 R7, P0, R2, UR16, RZ ;  /* 0x0000001002079c10 */ /* 0x000fc8000ff1e0ff */
[----:B-1----:R-:W-:Y:S02]  /*3710*/  @!P1 LEA.HI.X.SX32 R8, R2, UR14, 0x1, P0 ;  /* 0x0000000e02089c11 */ /* 0x002fe400080f0eff */
[----:B------:R-:W-:-:S04]  /*3720*/  @!P1 LEA R6, P0, R7, c[0x0][0x2a0], 0x2 ;  /* 0x0000a80007069a11 */ /* 0x000fc800078010ff */
[----:B------:R-:W-:-:S05]  /*3730*/  @!P1 LEA.HI.X R7, R7, c[0x0][0x2a4], R8, 0x2, P0 ;  /* 0x0000a90007079a11 */ /* 0x000fca00000f1408 */
[----:B------:R1:W2:Y:S01]  /*3740*/  @!P1 LDG.E R9, [R6.64] ;  /* 0x0000000c06099981 */ /* 0x0002a2000c1e1900 */
[----:B------:R-:W-:Y:S01]  /*3750*/  IMAD.MOV R2, RZ, RZ, -R2 ;  /* 0x000000ffff027224 */ /* 0x000fe200078e0a02 */
[----:B------:R-:W-:Y:S01]  /*3760*/  SEL R28, RZ, 0x10, P5 ;  /* 0x00000010ff1c7807 */ /* 0x000fe20002800000 */
[----:B------:R-:W-:Y:S01]  /*3770*/  IMAD.SHL.U32 R12, R133, 0x2, RZ ;  /* 0x00000002850c7824 */ /* 0x000fe200078e00ff */
[----:B------:R-:W-:Y:S01]  /*3780*/  SEL R27, RZ, 0x10, P4 ;  /* 0x00000010ff1b7807 */ /* 0x000fe20002000000 */
[----:B------:R-:W-:Y:S01]  /*3790*/  IMAD R10, R2, c[0x0][0x2b8], R5 ;  /* 0x0000ae00020a7a24 */ /* 0x000fe200078e0205 */
[----:B------:R-:W-:Y:S01]  /*37a0*/  IADD3 R20, -R28, 0x10, RZ ;  /* 0x000000101c147810 */ /* 0x000fe20007ffe1ff */
[----:B------:R-:W-:Y:S01]  /*37b0*/  IMAD.SHL.U32 R22, R177, 0x2, RZ ;  /* 0x00000002b1167824 */ /* 0x000fe200078e00ff */
[----:B------:R-:W-:Y:S02]  /*37c0*/  IADD3 R18, -R27, 0x10, RZ ;  /* 0x000000101b127810 */ /* 0x000fe40007ffe1ff */
[----:B------:R-:W-:Y:S01]  /*37d0*/  SHF.R.S32.HI R2, RZ, 0x1f, R10 ;  /* 0x0000001fff027819 */ /* 0x000fe2000001140a */
[----:B------:R3:W-:Y:S01]  /*37e0*/  STL [R1+0x54], R10 ;  /* 0x0000540a01007387 */ /* 0x0007e20000100800 */
[----:B------:R-:W-:-:S02]  /*37f0*/  LOP3.LUT R20, R20, 0xf, RZ, 0xc0, !PT ;  /* 0x0000000f14147812 */ /* 0x000fc400078ec0ff */
[----:B------:R-:W-:Y:S01]  /*3800*/  SEL R26, RZ, 0x10, P3 ;  /* 0x00000010ff1a7807 */ /* 0x000fe20001800000 */
[----:B------:R-:W-:Y:S01]  /*3810*/  IMAD R2, R2, c[0x0][0x1e0], RZ ;  /* 0x0000780002027a24 */ /* 0x000fe200078e02ff */
[----:B------:R-:W-:Y:S02]  /*3820*/  SHF.L.U64.HI R8, R133, 0x1, R59 ;  /* 0x0000000185087819 */ /* 0x000fe4000001023b */
[----:B------:R-:W-:Y:S01]  /*3830*/  LOP3.LUT R18, R18, 0xf, RZ, 0xc0, !PT ;  /* 0x0000000f12127812 */ /* 0x000fe200078ec0ff */
[----:B------:R-:W-:Y:S01]  /*3840*/  IMAD R2, R10, c[0x0][0x1e4], R2 ;  /* 0x000079000a027a24 */ /* 0x000fe200078e0202 */
[----:B------:R-:W-:Y:S02]  /*3850*/  IADD3 R16, -R26, 0x10, RZ ;  /* 0x000000101a107810 */ /* 0x000fe40007ffe1ff */
[----:B------:R-:W-:Y:S02]  /*3860*/  SEL R25, RZ, 0x10, P2 ;  /* 0x00000010ff197807 */ /* 0x000fe40001000000 */
[----:B------:R-:W-:Y:S01]  /*3870*/  SHF.L.U64.HI R11, R134, 0x1, R178 ;  /* 0x00000001860b7819 */ /* 0x000fe200000102b2 */
[----:B-1----:R-:W-:Y:S01]  /*3880*/  IMAD.WIDE.U32 R6, R10, c[0x0][0x1e0], RZ ;  /* 0x000078000a067a25 */ /* 0x002fe200078e00ff */
[----:B------:R-:W-:-:S02]  /*3890*/  LOP3.LUT R16, R16, 0xf, RZ, 0xc0, !PT ;  /* 0x0000000f10107812 */ /* 0x000fc400078ec0ff */
[----:B------:R-:W-:Y:S01]  /*38a0*/  IADD3 R14, -R25, 0x10, RZ ;  /* 0x00000010190e7810 */ /* 0x000fe20007ffe1ff */
[----:B------:R-:W-:Y:S01]  /*38b0*/  IMAD.IADD R7, R7, 0x1, R2 ;  /* 0x0000000107077824 */ /* 0x000fe200078e0202 */
[----:B------:R-:W-:Y:S02]  /*38c0*/  SHF.L.U64.HI R23, R176, 0x1, R179 ;  /* 0x00000001b0177819 */ /* 0x000fe400000102b3 */
[----:B------:R-:W-:Y:S02]  /*38d0*/  LOP3.LUT R14, R14, 0xf, RZ, 0xc0, !PT ;  /* 0x0000000f0e0e7812 */ /* 0x000fe400078ec0ff */
[----:B------:R-:W-:Y:S01]  /*38e0*/  SHF.L.U64.HI R24, R177, 0x1, R58 ;  /* 0x00000001b1187819 */ /* 0x000fe2000001023a */
[----:B---3--:R-:W-:Y:S01]  /*38f0*/  IMAD.SHL.U32 R10, R134, 0x2, RZ ;  /* 0x00000002860a7824 */ /* 0x008fe200078e00ff */
[----:B--2---:R-:W-:Y:S01]  /*3900*/  SHF.R.S32.HI R2, RZ, 0x1f, R9 ;  /* 0x0000001fff027819 */ /* 0x004fe20000011409 */
[----:B------:R-:W-:Y:S01]  /*3910*/  IMAD.WIDE.U32 R6, R9, c[0x0][0x1f0], R6 ;  /* 0x00007c0009067a25 */ /* 0x000fe200078e0006 */
[----:B------:R1:W-:Y:S03]  /*3920*/  STL [R1+0x50], R9 ;  /* 0x0000500901007387 */ /* 0x0003e60000100800 */
[----:B------:R-:W-:-:S04]  /*3930*/  IMAD R2, R2, c[0x0][0x1f0], RZ ;  /* 0x00007c0002027a24 */ /* 0x000fc800078e02ff */
[----:B------:R-:W-:Y:S01]  /*3940*/  IMAD R5, R9, c[0x0][0x1f4], R2 ;  /* 0x00007d0009057a24 */ /* 0x000fe200078e0202 */
[----:B------:R-:W-:-:S04]  /*3950*/  IADD3 R2, P0, R6, UR18, RZ ;  /* 0x0000001206027c10 */ /* 0x000fc8000ff1e0ff */
[----:B------:R-:W-:Y:S02]  /*3960*/  IADD3.X R6, R7, UR15, R5, P0, !PT ;  /* 0x0000000f07067c10 */ /* 0x000fe400087fe405 */
[----:B------:R-:W-:-:S04]  /*3970*/  LEA R7, P0, R2, c[0x0][0x1c8], 0x1 ;  /* 0x0000720002077a11 */ /* 0x000fc800078008ff */
[----:B------:R-:W-:Y:S02]  /*3980*/  LEA.HI.X R6, R2, c[0x0][0x1cc], R6, 0x1, P0 ;  /* 0x0000730002067a11 */ /* 0x000fe400000f0c06 */
[----:B------:R-:W2:Y:S04]  /*3990*/  SHFL.IDX PT, R2, R7, 0x1, 0x181f ;  /* 0x00381f0007027f89 */ /* 0x000ea800000e0000 */
[----:B------:R-:W3:Y:S01]  /*39a0*/  SHFL.IDX PT, R5, R6, 0x1, 0x181f ;  /* 0x00381f0006057f89 */ /* 0x000ee200000e0000 */
[----:B-1----:R-:W-:Y:S01]  /*39b0*/  IMAD.SHL.U32 R9, R176, 0x2, RZ ;  /* 0x00000002b0097824 */ /* 0x002fe200078e00ff */
[----:B--2---:R-:W-:-:S04]  /*39c0*/  IADD3 R20, P6, P0, R20, R2, R12 ;  /* 0x0000000214147210 */ /* 0x004fc800078de00c */
[----:B---3--:R-:W-:Y:S02]  /*39d0*/  IADD3.X R21, RZ, R5, R8, P6, P0 ;  /* 0x00000005ff157210 */ /* 0x008fe400037e0408 */
[----:B------:R-:W-:-:S04]  /*39e0*/  IADD3 R18, P6, P0, R18, R2, R10 ;  /* 0x0000000212127210 */ /* 0x000fc800078de00a */
[----:B------:R-:W-:Y:S02]  /*39f0*/  IADD3.X R19, RZ, R5, R11, P6, P0 ;  /* 0x00000005ff137210 */ /* 0x000fe400037e040b */
[----:B------:R-:W-:-:S04]  /*3a00*/  IADD3 R16, P6, P0, R16, R2, R9 ;  /* 0x0000000210107210 */ /* 0x000fc800078de009 */
[-C--:B------:R-:W-:Y:S02]  /*3a10*/  IADD3.X R17, RZ, R5.reuse, R23, P6, P0 ;  /* 0x00000005ff117210 */ /* 0x080fe400037e0417 */
[----:B------:R-:W-:Y:S02]  /*3a20*/  IADD3 R14, P6, P0, R14, R2, R22 ;  /* 0x000000020e0e7210 */ /* 0x000fe400078de016 */
[----:B------:R-:W1:Y:S02]  /*3a30*/  SHFL.IDX PT, R2, R7, RZ, 0x181f ;  /* 0x00181fff07027589 */ /* 0x000e6400000e0000 */
[----:B------:R-:W-:Y:S02]  /*3a40*/  IADD3.X R15, RZ, R5, R24, P6, P0 ;  /* 0x00000005ff0f7210 */ /* 0x000fe400037e0418 */
[----:B------:R-:W2:Y:S01]  /*3a50*/  SHFL.IDX PT, R5, R6, RZ, 0x181f ;  /* 0x00181fff06057589 */ /* 0x000ea200000e0000 */
[----:B-1----:R-:W-:-:S05]  /*3a60*/  IADD3 R12, P0, R2, R12, RZ ;  /* 0x0000000c020c7210 */ /* 0x002fca0007f1e0ff */
[----:B--2---:R-:W-:Y:S01]  /*3a70*/  IMAD.X R13, R5, 0x1, R8, P0 ;  /* 0x00000001050d7824 */ /* 0x004fe200000e0608 */
[----:B------:R-:W-:-:S04]  /*3a80*/  IADD3 R10, P0, R2, R10, RZ ;  /* 0x0000000a020a7210 */ /* 0x000fc80007f1e0ff */
[----:B------:R1:W-:Y:S01]  /*3a90*/  LDGSTS.E.BYPASS.LTC128B.128 [R86+0x10100], [R12.64], !P5 ;  /* 0x101000000c567fae */ /* 0x0003e2000e901d4c */
[----:B------:R-:W-:Y:S01]  /*3aa0*/  IMAD.X R11, R5, 0x1, R11, P0 ;  /* 0x00000001050b7824 */ /* 0x000fe200000e060b */
[----:B------:R-:W-:-:S04]  /*3ab0*/  IADD3 R8, P0, R2, R9, RZ ;  /* 0x0000000902087210 */ /* 0x000fc80007f1e0ff */
[----:B------:R1:W-:Y:S01]  /*3ac0*/  LDGSTS.E.BYPASS.LTC128B.128 [R86+0x12100], [R10.64], !P4 ;  /* 0x121000000a567fae */ /* 0x0003e2000e101d4c */
[----:B------:R-:W-:Y:S01]  /*3ad0*/  IMAD.X R9, R5, 0x1, R23, P0 ;  /* 0x0000000105097824 */ /* 0x000fe200000e0617 */
[----:B------:R-:W-:-:S04]  /*3ae0*/  IADD3 R6, P0, R2, R22, RZ ;  /* 0x0000001602067210 */ /* 0x000fc80007f1e0ff */
[----:B------:R1:W-:Y:S01]  /*3af0*/  LDGSTS.E.BYPASS.LTC128B.128 [R86+0x14100], [R8.64], !P3 ;  /* 0x1410000008567fae */ /* 0x0003e2000d901d4c */
[----:B------:R-:W-:Y:S01]  /*3b00*/  IMAD.X R7, R5, 0x1, R24, P0 ;  /* 0x0000000105077824 */ /* 0x000fe200000e0618 */
[----:B------:R-:W-:-:S04]  /*3b10*/  ISETP.NE.U32.AND P0, PT, R28, RZ, PT ;  /* 0x000000ff1c00720c */ /* 0x000fc80003f05070 */
[----:B------:R1:W-:Y:S09]  /*3b20*/  LDGSTS.E.BYPASS.LTC128B.128 [R86+0x16100], [R6.64], !P2 ;  /* 0x1610000006567fae */ /* 0x0003f2000d101d4c */
[----:B------:R1:W-:Y:S01]  /*3b30*/  LDGSTS.E.BYPASS.LTC128B.128.ZFILL [R86+0x11100], [R20.64], P0 ;  /* 0x1110000014567fae */ /* 0x0003e20008141d4c */
[----:B------:R-:W-:-:S13]  /*3b40*/  ISETP.NE.U32.AND P0, PT, R27, RZ, PT ;  /* 0x000000ff1b00720c */ /* 0x000fda0003f05070 */
[----:B------:R1:W-:Y:S01]  /*3b50*/  LDGSTS.E.BYPASS.LTC128B.128.ZFILL [R86+0x13100], [R18.64], P0 ;  /* 0x1310000012567fae */ /* 0x0003e20008141d4c */
[----:B------:R-:W-:-:S13]  /*3b60*/  ISETP.NE.U32.AND P0, PT, R26, RZ, PT ;  /* 0x000000ff1a00720c */ /* 0x000fda0003f05070 */
[----:B------:R1:W-:Y:S01]  /*3b70*/  LDGSTS.E.BYPASS.LTC128B.128.ZFILL [R86+0x15100], [R16.64], P0 ;  /* 0x1510000010567fae */ /* 0x0003e20008141d4c */
[----:B------:R-:W-:-:S13]  /*3b80*/  ISETP.NE.U32.AND P0, PT, R25, RZ, PT ;  /* 0x000000ff1900720c */ /* 0x000fda0003f05070 */
[----:B------:R1:W-:Y:S02]  /*3b90*/  LDGSTS.E.BYPASS.LTC128B.128.ZFILL [R86+0x17100], [R14.64], P0 ;  /* 0x171000000e567fae */ /* 0x0003e40008141d4c */
.L_x_25:
[----:B--234-:R-:W-:Y:S01]  /*3ba0*/  LOP3.LUT R2, R84, 0xffffffe0, RZ, 0xc0, !PT ;  /* 0xffffffe054027812 */ /* 0x01cfe200078ec0ff */
[----:B-1----:R-:W-:Y:S01]  /*3bb0*/  IMAD.U32 R6, RZ, RZ, UR4 ;  /* 0x00000004ff067e24 */ /* 0x002fe2000f8e00ff */
[----:B------:R-:W0:Y:S01]  /*3bc0*/  LDGDEPBAR ;  /* 0x00000000000079af */ /* 0x000e220000000000 */
[----:B------:R-:W-:Y:S02]  /*3bd0*/  IMAD.SHL.U32 R248, R3, 0x2, RZ ;  /* 0x0000000203f87824 */ /* 0x000fe400078e00ff */
[----:B------:R-:W-:Y:S02]  /*3be0*/  IMAD.IADD R2, R85, 0x1, -R2 ;  /* 0x0000000155027824 */ /* 0x000fe400078e0a02 */
[----:B------:R-:W-:Y:S01]  /*3bf0*/  IMAD R249, R4, 0x2, R248 ;  /* 0x0000000204f97824 */ /* 0x000fe200078e02f8 */
[C---:B------:R-:W-:Y:S01]  /*3c00*/  LEA R252, R0.reuse, R248, 0x1 ;  /* 0x000000f800fc7211 */ /* 0x040fe200078e08ff */
[----:B------:R-:W-:Y:S01]  /*3c10*/  LDSM.16.MT88.4 R60, [R248+0x2900] ;  /* 0x00290000f83c783b */ /* 0x000fe20000004200 */
[----:B------:R-:W-:Y:S01]  /*3c20*/  SHF.R.S32.HI R5, RZ, 0x1f, R2 ;  /* 0x0000001fff057819 */ /* 0x000fe20000011402 */
[----:B------:R-:W-:-:S02]  /*3c30*/  IMAD R251, R0, 0x2, R249 ;  /* 0x0000000200fb7824 */ /* 0x000fc400078e02f9 */
[----:B------:R-:W-:Y:S01]  /*3c40*/  LDSM.16.MT88.4 R24, [R252+0x100] ;  /* 0x00010000fc18783b */ /* 0x000fe20000004200 */
[----:B------:R-:W-:-:S03]  /*3c50*/  LEA.HI R5, R5, R2, RZ, 0x2 ;  /* 0x0000000205057211 */ /* 0x000fc600078f10ff */
[----:B------:R-:W-:Y:S01]  /*3c60*/  LDSM.16.MT88.4 R84, [R249+0x2900] ;  /* 0x00290000f954783b */ /* 0x000fe20000004200 */
[----:B------:R-:W-:-:S03]  /*3c70*/  LOP3.LUT R5, R5, 0x7ffffffc, RZ, 0xc0, !PT ;  /* 0x7ffffffc05057812 */ /* 0x000fc600078ec0ff */
[----:B------:R-:W-:Y:S01]  /*3c80*/  LDSM.16.MT88.4 R76, [R249+0x900] ;  /* 0x00090000f94c783b */ /* 0x000fe20000004200 */
[----:B------:R-:W-:-:S03]  /*3c90*/  IADD3 R2, R2, -R5, RZ ;  /* 0x8000000502027210 */ /* 0x000fc60007ffe0ff */
[----:B------:R-:W-:Y:S02]  /*3ca0*/  LDSM.16.MT88.4 R68, [R252+0x900] ;  /* 0x00090000fc44783b */ /* 0x000fe40000004200 */
[----:B------:R-:W-:-:S05]  /*3cb0*/  IMAD R2, R2, -0x2, R6 ;  /* 0xfffffffe02027824 */ /* 0x000fca00078e0206 */
[----:B------:R-:W-:-:S04]  /*3cc0*/  ISETP.GT.AND P0, PT, R2, RZ, PT ;  /* 0x000000ff0200720c */ /* 0x000fc80003f04270 */
[----:B------:R-:W-:Y:S02]  /*3cd0*/  FSEL R15, R74, -INF , P0 ;  /* 0xff8000004a0f7808 */ /* 0x000fe40000000000 */
[----:B------:R-:W-:Y:S02]  /*3ce0*/  FSEL R10, R80, -INF , P0 ;  /* 0xff800000500a7808 */ /* 0x000fe40000000000 */
[----:B------:R-:W-:Y:S01]  /*3cf0*/  ISETP.GT.AND P0, PT, R2, 0x1, PT ;  /* 0x000000010200780c */ /* 0x000fe20003f04270 */
[----:B------:R-:W-:Y:S03]  /*3d00*/  LDSM.16.MT88.4 R80, [R249+0x2100] ;  /* 0x00210000f950783b */ /* 0x000fe60000004200 */
        /* <DEDUP_REMOVED lines=54> */
[----:B------:R-:W-:Y:S02]  /*4070*/  FMNMX.FTZ R13, R19, R13, !PT ;  /* 0x0000000d130d7209 */ /* 0x000fe40007810000 */
[----:B------:R-:W-:Y:S02]  /*4080*/  ISETP.GT.AND P0, PT, R2, 0x38, PT ;  /* 0x000000380200780c */ /* 0x000fe40003f04270 */
[----:B------:R-:W-:Y:S02]  /*4090*/  FMNMX.FTZ R5, R106, R5, !PT ;  /* 0x000000056a057209 */ /* 0x000fe40007810000 */
[----:B------:R-:W-:Y:S02]  /*40a0*/  FMNMX.FTZ R13, R18, R13, !PT ;  /* 0x0000000d120d7209 */ /* 0x000fe40007810000 */
[----:B------:R-:W-:Y:S02]  /*40b0*/  FSEL R108, R29, -INF , P0 ;  /* 0xff8000001d6c7808 */ /* 0x000fe40000000000 */
[----:B------:R-:W-:-:S02]  /*40c0*/  FSEL R104, R33, -INF , P0 ;  /* 0xff80000021687808 */ /* 0x000fc40000000000 */
[----:B------:R-:W-:Y:S01]  /*40d0*/  ISETP.GT.AND P0, PT, R2, 0x39, PT ;  /* 0x000000390200780c */ /* 0x000fe20003f04270 */
[----:B------:R-:W-:Y:S01]  /*40e0*/  LDSM.16.MT88.4 R32, [R248+0x900] ;  /* 0x00090000f820783b */ /* 0x000fe20000004200 */
[----:B------:R-:W-:Y:S02]  /*40f0*/  FMNMX.FTZ R2, R105, R5, !PT ;  /* 0x0000000569027209 */ /* 0x000fe40007810000 */
[----:B------:R-:W-:Y:S02]  /*4100*/  FMNMX.FTZ R5, R17, R13, !PT ;  /* 0x0000000d11057209 */ /* 0x000fe40007810000 */
[----:B------:R-:W-:Y:S02]  /*4110*/  FSEL R102, R31, -INF , P0 ;  /* 0xff8000001f667808 */ /* 0x000fe40000000000 */
[----:B------:R-:W-:Y:S01]  /*4120*/  FMNMX.FTZ R5, R16, R5, !PT ;  /* 0x0000000510057209 */ /* 0x000fe20007810000 */
[----:B------:R-:W-:Y:S01]  /*4130*/  LDSM.16.MT88.4 R28, [R249+0x100] ;  /* 0x00010000f91c783b */ /* 0x000fe20000004200 */
[----:B------:R-:W-:-:S02]  /*4140*/  FMNMX.FTZ R2, R104, R2, !PT ;  /* 0x0000000268027209 */ /* 0x000fc40007810000 */
        /* <DEDUP_REMOVED lines=14> */
[----:B------:R-:W1:Y:S01]  /*4230*/  SHFL.BFLY PT, R132, R2, 0x1, 0x1f ;  /* 0x0c201f0002847f89 */ /* 0x000e6200000e0000 */
[----:B------:R-:W-:-:S05]  /*4240*/  FMNMX.FTZ R5, R101, R5, !PT ;  /* 0x0000000565057209 */ /* 0x000fca0007810000 */
[----:B------:R-:W2:Y:S01]  /*4250*/  SHFL.BFLY PT, R23, R5, 0x2, 0x1f ;  /* 0x0c401f0005177f89 */ /* 0x000ea200000e0000 */
[----:B-1----:R-:W-:-:S04]  /*4260*/  FMNMX.FTZ R132, R2, R132, !PT ;  /* 0x0000008402847209 */ /* 0x002fc80007810000 */
[C---:B------:R-:W-:Y:S01]  /*4270*/  FSETP.NEU.FTZ.AND P0, PT, R132.reuse, -INF , PT ;  /* 0xff8000008400780b */ /* 0x040fe20003f1d000 */
[----:B------:R-:W-:Y:S01]  /*4280*/  FMUL.FTZ R13, R132, c[0x0][0x2d0] ;  /* 0x0000b400840d7a20 */ /* 0x000fe20000410000 */
[----:B--2---:R-:W-:-:S04]  /*4290*/  FMNMX.FTZ R2, R5, R23, !PT ;  /* 0x0000001705027209 */ /* 0x004fc80007810000 */
[----:B------:R-:W-:Y:S01]  /*42a0*/  FSEL R13, R13, RZ, P0 ;  /* 0x000000ff0d0d7208 */ /* 0x000fe20000000000 */
[----:B------:R-:W1:Y:S04]  /*42b0*/  SHFL.BFLY PT, R5, R2, 0x1, 0x1f ;  /* 0x0c201f0002057f89 */ /* 0x000e6800000e0000 */
[--C-:B------:R-:W-:Y:S02]  /*42c0*/  FFMA.FTZ R12, R12, c[0x0][0x2d0], -R13.reuse ;  /* 0x0000b4000c0c7a23 */ /* 0x100fe4000001080d */
[--C-:B------:R-:W-:Y:S02]  /*42d0*/  FFMA.FTZ R14, R14, c[0x0][0x2d0], -R13.reuse ;  /* 0x0000b4000e0e7a23 */ /* 0x100fe4000001080d */
[----:B------:R2:W-:Y:S01]  /*42e0*/  MUFU.EX2 R98, R12 ;  /* 0x0000000c00627308 */ /* 0x0005e20000000800 */
[----:B------:R-:W-:-:S02]  /*42f0*/  FFMA.FTZ R10, R10, c[0x0][0x2d0], -R13 ;  /* 0x0000b4000a0a7a23 */ /* 0x000fc4000001080d */
[--C-:B------:R-:W-:Y:S02]  /*4300*/  FFMA.FTZ R9, R9, c[0x0][0x2d0], -R13.reuse ;  /* 0x0000b40009097a23 */ /* 0x100fe4000001080d */
[--C-:B------:R-:W-:Y:S02]  /*4310*/  FFMA.FTZ R8, R8, c[0x0][0x2d0], -R13.reuse ;  /* 0x0000b40008087a23 */ /* 0x100fe4000001080d */
[--C-:B------:R-:W-:Y:S01]  /*4320*/  FFMA.FTZ R7, R7, c[0x0][0x2d0], -R13.reuse ;  /* 0x0000b40007077a23 */ /* 0x100fe2000001080d */
[----:B------:R-:W-:Y:S01]  /*4330*/  MUFU.EX2 R100, R14 ;  /* 0x0000000e00647308 */ /* 0x000fe20000000800 */
[--C-:B------:R-:W-:Y:S02]  /*4340*/  FFMA.FTZ R11, R11, c[0x0][0x2d0], -R13.reuse ;  /* 0x0000b4000b0b7a23 */ /* 0x100fe4000001080d */
[----:B------:R-:W-:Y:S01]  /*4350*/  FFMA.FTZ R6, R6, c[0x0][0x2d0], -R13 ;  /* 0x0000b40006067a23 */ /* 0x000fe2000001080d */
[----:B-1----:R-:W-:-:S04]  /*4360*/  FMNMX.FTZ R2, R5, R2, !PT ;  /* 0x0000000205027209 */ /* 0x002fc80007810000 */
[----:B------:R-:W-:Y:S01]  /*4370*/  MUFU.EX2 R91, R10 ;  /* 0x0000000a005b7308 */ /* 0x000fe20000000800 */
[C---:B------:R-:W-:Y:S01]  /*4380*/  FSETP.NEU.FTZ.AND P0, PT, R2.reuse, -INF , PT ;  /* 0xff8000000200780b */ /* 0x040fe20003f1d000 */
[----:B--2---:R-:W-:-:S06]  /*4390*/  FMUL.FTZ R12, R2, c[0x0][0x2d0] ;  /* 0x0000b400020c7a20 */ /* 0x004fcc0000410000 */
[----:B------:R-:W1:Y:S01]  /*43a0*/  MUFU.EX2 R90, R9 ;  /* 0x00000009005a7308 */ /* 0x000e620000000800 */
[----:B------:R-:W-:Y:S02]  /*43b0*/  FSEL R12, R12, RZ, P0 ;  /* 0x000000ff0c0c7208 */ /* 0x000fe40000000000 */
[----:B------:R-:W-:-:S03]  /*43c0*/  PLOP3.LUT P0, PT, PT, PT, UP0, 0x40, 0x0 ;  /* 0x000000000000781c */ /* 0x000fc60003f0e808 */
[--C-:B------:R-:W-:Y:S02]  /*43d0*/  FFMA.FTZ R3, R19, c[0x0][0x2d0], -R12.reuse ;  /* 0x0000b40013037a23 */ /* 0x100fe4000001080c */
[--C-:B------:R-:W-:Y:S01]  /*43e0*/  FFMA.FTZ R15, R15, c[0x0][0x2d0], -R12.reuse ;  /* 0x0000b4000f0f7a23 */ /* 0x100fe2000001080c */
[----:B------:R1:W-:Y:S01]  /*43f0*/  MUFU.EX2 R93, R8 ;  /* 0x00000008005d7308 */ /* 0x0003e20000000800 */
[----:B------:R-:W-:-:S07]  /*4400*/  FFMA.FTZ R20, R20, c[0x0][0x2d0], -R12 ;  /* 0x0000b40014147a23 */ /* 0x000fce000001080c */
[----:B------:R2:W-:Y:S08]  /*4410*/  MUFU.EX2 R14, R3 ;  /* 0x00000003000e7308 */ /* 0x0005f00000000800 */
[----:B------:R-:W-:Y:S01]  /*4420*/  MUFU.EX2 R88, R15 ;  /* 0x0000000f00587308 */ /* 0x000fe20000000800 */
[----:B-1----:R-:W-:Y:S01]  /*4430*/  F2FP.BF16.PACK_AB R8, R90, R91 ;  /* 0x0000005b5a08723e */ /* 0x002fe200000010ff */
[----:B--2---:R-:W-:-:S06]  /*4440*/  FFMA.FTZ R3, R18, c[0x0][0x2d0], -R12 ;  /* 0x0000b40012037a23 */ /* 0x004fcc000001080c */
[----:B------:R-:W1:Y:S08]  /*4450*/  MUFU.EX2 R92, R7 ;  /* 0x00000007005c7308 */ /* 0x000e700000000800 */
[----:B------:R-:W2:Y:S08]  /*4460*/  MUFU.EX2 R15, R20 ;  /* 0x00000014000f7308 */ /* 0x000eb00000000800 */
[----:B------:R3:W4:Y:S01]  /*4470*/  MUFU.EX2 R89, R3 ;  /* 0x0000000300597308 */ /* 0x0007220000000800 */
[----:B-1----:R-:W-:-:S07]  /*4480*/  F2FP.BF16.PACK_AB R10, R92, R93 ;  /* 0x0000005d5c0a723e */ /* 0x002fce00000010ff */
[----:B------:R4:W-:Y:S01]  /*4490*/  MUFU.EX2 R99, R11 ;  /* 0x0000000b00637308 */ /* 0x0009e20000000800 */
[----:B--2---:R-:W-:Y:S01]  /*44a0*/  F2FP.BF16.PACK_AB R9, R15, R88 ;  /* 0x000000580f09723e */ /* 0x004fe200000010ff */
[----:B---3--:R-:W-:-:S06]  /*44b0*/  FFMA.FTZ R3, R17, c[0x0][0x2d0], -R12 ;  /* 0x0000b40011037a23 */ /* 0x008fcc000001080c */
[----:B------:R-:W1:Y:S01]  /*44c0*/  MUFU.EX2 R96, R6 ;  /* 0x0000000600607308 */ /* 0x000e620000000800 */
[----:B----4-:R-:W-:-:S07]  /*44d0*/  F2FP.BF16.PACK_AB R11, R89, R14 ;  /* 0x0000000e590b723e */ /* 0x010fce00000010ff */
[----:B------:R2:W-:Y:S01]  /*44e0*/  MUFU.EX2 R94, R3 ;  /* 0x00000003005e7308 */ /* 0x0005e20000000800 */
[----:B------:R-:W-:Y:S01]  /*44f0*/  HMMA.16816.F32.BF16 R40, R8, R24, RZ ;  /* 0x000000180828723c */ /* 0x000fe200000418ff */
[----:B-1----:R-:W-:Y:S02]  /*4500*/  F2FP.BF16.PACK_AB R4, R98, R96 ;  /* 0x000000606204723e */ /* 0x002fe400000010ff */
[----:B------:R-:W-:-:S05]  /*4510*/  F2FP.BF16.PACK_AB R6, R100, R99 ;  /* 0x000000636406723e */ /* 0x000fca00000010ff */
[----:B------:R-:W-:Y:S01]  /*4520*/  HMMA.16816.F32.BF16 R56, R8, R28, RZ ;  /* 0x0000001c0838723c */ /* 0x000fe200000418ff */
[----:B--2---:R-:W-:-:S04]  /*4530*/  FFMA.FTZ R3, R16, c[0x0][0x2d0], -R12 ;  /* 0x0000b40010037a23 */ /* 0x004fc8000001080c */
[----:B------:R1:W2:Y:S03]  /*4540*/  MUFU.EX2 R95, R3 ;  /* 0x00000003005f7308 */ /* 0x0002a60000000800 */
[C---:B------:R-:W-:Y:S08]  /*4550*/  HMMA.16816.F32.BF16 R16, R8.reuse, R38, RZ ;  /* 0x000000260810723c */ /* 0x040ff000000418ff */
[----:B------:R-:W-:Y:S01]  /*4560*/  HMMA.16816.F32.BF16 R44, R8, R30, RZ ;  /* 0x0000001e082c723c */ /* 0x000fe200000418ff */
[----:B-1----:R-:W-:Y:S01]  /*4570*/  FFMA.FTZ R3, R21, c[0x0][0x2d0], -R12 ;  /* 0x0000b40015037a23 */ /* 0x002fe2000001080c */
[----:B--2---:R-:W-:-:S06]  /*4580*/  F2FP.BF16.PACK_AB R5, R95, R94 ;  /* 0x0000005e5f05723e */ /* 0x004fcc00000010ff */
[----:B------:R-:W-:Y:S01]  /*4590*/  HMMA.16816.F32.BF16 R28, R8, R50, RZ ;  /* 0x00000032081c723c */ /* 0x000fe200000418ff */
[----:B------:R1:W-:Y:S02]  /*45a0*/  MUFU.EX2 R97, R3 ;  /* 0x0000000300617308 */ /* 0x0003e40000000800 */
[----:B-1----:R-:W-:-:S05]  /*45b0*/  FFMA.FTZ R3, R22, c[0x0][0x2d0], -R12 ;  /* 0x0000b40016037a23 */ /* 0x002fca000001080c */
[C---:B------:R-:W-:Y:S01]  /*45c0*/  HMMA.16816.F32.BF16 R20, R8.reuse, R36, RZ ;  /* 0x000000240814723c */ /* 0x040fe200000418ff */
[----:B------:R-:W1:Y:S07]  /*45d0*/  MUFU.EX2 R103, R3 ;  /* 0x0000000300677308 */ /* 0x000e6e0000000800 */
[C---:B------:R-:W-:Y:S08]  /*45e0*/  HMMA.16816.F32.BF16 R36, R8.reuse, R26, RZ ;  /* 0x0000001a0824723c */ /* 0x040ff000000418ff */
[----:B------:R-:W-:Y:S01]  /*45f0*/  HMMA.16816.F32.BF16 R24, R8, R52, RZ ;  /* 0x000000340818723c */ /* 0x000fe200000418ff */
[----:B-1----:R-:W-:-:S07]  /*4600*/  F2FP.BF16.PACK_AB R7, R103, R97 ;  /* 0x000000616707723e */ /* 0x002fce00000010ff */
[----:B------:R-:W-:Y:S08]  /*4610*/  HMMA.16816.F32.BF16 R120, R4, R34, R16 ;  /* 0x000000220478723c */ /* 0x000ff00000041810 */
[----:B------:R-:W-:Y:S08]  /*4620*/  HMMA.16816.F32.BF16 R16, R8, R80, RZ ;  /* 0x000000500810723c */ /* 0x000ff000000418ff */
[----:B------:R-:W-:Y:S08]  /*4630*/  HMMA.16816.F32.BF16 R164, R4, R32, R20 ;  /* 0x0000002004a4723c */ /* 0x000ff00000041814 */
[----:B------:R-:W-:Y:S01]  /*4640*/  HMMA.16816.F32.BF16 R32, R8, R48, RZ ;  /* 0x000000300820723c */ /* 0x000fe200000418ff */
[----:B------:R-:W1:Y:S01]  /*4650*/  LDSM.16.MT88.4 R48, [R252+0x2100] ;  /* 0x00210000fc30783b */ /* 0x000e620000004200 */
[----:B------:R-:W-:Y:S01]  /*4660*/  IMAD.MOV.U32 R130, RZ, RZ, R122 ;  /* 0x000000ffff827224 */ /* 0x000fe200078e007a */
[----:B------:R-:W-:Y:S01]  /*4670*/  MOV R129, R123 ;  /* 0x0000007b00817202 */ /* 0x000fe20000000f00 */
[----:B------:R-:W-:-:S02]  /*4680*/  IMAD.MOV.U32 R128, RZ, RZ, R120 ;  /* 0x000000ffff807224 */ /* 0x000fc400078e0078 */
[----:B------:R-:W-:Y:S02]  /*4690*/  IMAD.MOV.U32 R127, RZ, RZ, R121 ;  /* 0x000000ffff7f7224 */ /* 0x000fe400078e0079 */
[C---:B------:R-:W-:Y:S08]  /*46a0*/  HMMA.16816.F32.BF16 R24, R4.reuse, R60, R24 ;  /* 0x0000003c0418723c */ /* 0x040ff00000041818 */
[C---:B------:R-:W-:Y:S08]  /*46b0*/  HMMA.16816.F32.BF16 R16, R4.reuse, R84, R16 ;  /* 0x000000540410723c */ /* 0x040ff00000041810 */
[----:B------:R-:W-:Y:S01]  /*46c0*/  HMMA.16816.F32.BF16 R148, R4, R78, R44 ;  /* 0x0000004e0494723c */ /* 0x000fe2000004182c */
[----:B------:R-:W-:Y:S07]  /*46d0*/  LDSM.16.MT88.4 R44, [R248+0x4100] ;  /* 0x00410000f82c783b */ /* 0x000fee0000004200 */
[----:B------:R-:W-:Y:S01]  /*46e0*/  MOV R145, R25 ;  /* 0x0000001900917202 */ /* 0x000fe20000000f00 */
[----:B------:R-:W-:Y:S01]  /*46f0*/  IMAD.MOV.U32 R144, RZ, RZ, R26 ;  /* 0x000000ffff907224 */ /* 0x000fe200078e001a */
[----:B------:R-:W-:Y:S01]  /*4700*/  MOV R138, R24 ;  /* 0x00000018008a7202 */ /* 0x000fe20000000f00 */
[----:B------:R-:W-:Y:S01]  /*4710*/  IMAD.MOV.U32 R139, RZ, RZ, R27 ;  /* 0x000000ffff8b7224 */ /* 0x000fe200078e001b */
[----:B------:R-:W-:Y:S01]  /*4720*/  HMMA.16816.F32.BF16 R20, R8, R54, RZ ;  /* 0x000000360814723c */ /* 0x000fe200000418ff */
[----:B------:R-:W2:Y:S03]  /*4730*/  LDSM.16.MT88.4 R24, [R252+0x2900] ;  /* 0x00290000fc18783b */ /* 0x000ea60000004200 */
[----:B------:R-:W-:Y:S01]  /*4740*/  IMAD.MOV.U32 R137, RZ, RZ, R19 ;  /* 0x000000ffff897224 */ /* 0x000fe200078e0013 */
[----:B------:R-:W-:Y:S01]  /*4750*/  MOV R131, R17 ;  /* 0x0000001100837202 */ /* 0x000fe20000000f00 */
[----:B------:R-:W-:Y:S01]  /*4760*/  IMAD.MOV.U32 R136, RZ, RZ, R18 ;  /* 0x000000ffff887224 */ /* 0x000fe200078e0012 */
[----:B------:R-:W-:Y:S01]  /*4770*/  LDSM.16.MT88.4 R52, [R249+0x4100] ;  /* 0x00410000f934783b */ /* 0x000fe20000004200 */
[----:B------:R-:W-:Y:S01]  /*4780*/  HMMA.16816.F32.BF16 R120, R4, R68, R40 ;  /* 0x000000440478723c */ /* 0x000fe20000041828 */
[----:B------:R-:W-:-:S02]  /*4790*/  IMAD.MOV.U32 R80, RZ, RZ, R16 ;  /* 0x000000ffff507224 */ /* 0x000fc400078e0010 */
[----:B------:R-:W3:Y:S05]  /*47a0*/  LDSM.16.MT88.4 R40, [R251+0x2900] ;  /* 0x00290000fb28783b */ /* 0x000eea0000004200 */
[C---:B------:R-:W-:Y:S08]  /*47b0*/  HMMA.16816.F32.BF16 R28, R4.reuse, R66, R28 ;  /* 0x00000042041c723c */ /* 0x040ff0000004181c */
[----:B------:R-:W-:Y:S08]  /*47c0*/  HMMA.16816.F32.BF16 R32, R4, R64, R32 ;  /* 0x000000400420723c */ /* 0x000ff00000041820 */
[----:B-1----:R-:W-:Y:S01]  /*47d0*/  HMMA.16816.F32.BF16 R16, R8, R48, RZ ;  /* 0x000000300810723c */ /* 0x002fe200000418ff */
[----:B------:R-:W-:Y:S01]  /*47e0*/  IMAD.MOV.U32 R124, RZ, RZ, R120 ;  /* 0x000000ffff7c7224 */ /* 0x000fe200078e0078 */
[----:B------:R-:W-:Y:S01]  /*47f0*/  MOV R126, R122 ;  /* 0x0000007a007e7202 */ /* 0x000fe20000000f00 */
[----:B------:R-:W-:Y:S01]  /*4800*/  IMAD.MOV.U32 R125, RZ, RZ, R123 ;  /* 0x000000ffff7d7224 */ /* 0x000fe200078e007b */
[----:B------:R-:W-:-:S04]  /*4810*/  MOV R123, R121 ;  /* 0x00000079007b7202 */ /* 0x000fc80000000f00 */
[C---:B------:R-:W-:Y:S01]  /*4820*/  HMMA.16816.F32.BF16 R156, R4.reuse, R76, R56 ;  /* 0x0000004c049c723c */ /* 0x040fe20000041838 */
[----:B------:R-:W1:Y:S01]  /*4830*/  LDSM.16.MT88.4 R56, [R248+0x4900] ;  /* 0x00490000f838783b */ /* 0x000e620000004200 */
[----:B------:R-:W-:Y:S01]  /*4840*/  IMAD.MOV.U32 R153, RZ, RZ, R29 ;  /* 0x000000ffff997224 */ /* 0x000fe200078e001d */
[----:B------:R-:W-:Y:S01]  /*4850*/  MOV R152, R30 ;  /* 0x0000001e00987202 */ /* 0x000fe20000000f00 */
[----:B------:R-:W-:Y:S02]  /*4860*/  IMAD.MOV.U32 R147, RZ, RZ, R31 ;  /* 0x000000ffff937224 */ /* 0x000fe400078e001f */
[----:B------:R-:W-:Y:S02]  /*4870*/  IMAD.MOV.U32 R146, RZ, RZ, R28 ;  /* 0x000000ffff927224 */ /* 0x000fe400078e001c */
[----:B------:R-:W-:Y:S01]  /*4880*/  HMMA.16816.F32.BF16 R140, R4, R70, R36 ;  /* 0x00000046048c723c */ /* 0x000fe20000041824 */
[----:B------:R-:W-:Y:S01]  /*4890*/  IMAD.MOV.U32 R120, RZ, RZ, R32 ;  /* 0x000000ffff787224 */ /* 0x000fe200078e0020 */
[----:B------:R-:W-:Y:S01]  /*48a0*/  MOV R118, R34 ;  /* 0x0000002200767202 */ /* 0x000fe20000000f00 */
[----:B------:R-:W-:-:S02]  /*48b0*/  IMAD.MOV.U32 R81, RZ, RZ, R33 ;  /* 0x000000ffff517224 */ /* 0x000fc400078e0021 */
[----:B------:R-:W-:-:S03]  /*48c0*/  IMAD.MOV.U32 R119, RZ, RZ, R35 ;  /* 0x000000ffff777224 */ /* 0x000fc600078e0023 */
[----:B------:R-:W-:Y:S01]  /*48d0*/  HMMA.16816.F32.BF16 R64, R4, R62, R20 ;  /* 0x0000003e0440723c */ /* 0x000fe20000041814 */
[----:B------:R-:W4:Y:S07]  /*48e0*/  LDSM.16.MT88.4 R60, [R252+0x4100] ;  /* 0x00410000fc3c783b */ /* 0x000f2e0000004200 */
[C---:B------:R-:W-:Y:S08]  /*48f0*/  HMMA.16816.F32.BF16 R20, R8.reuse, R82, RZ ;  /* 0x000000520814723c */ /* 0x040ff000000418ff */
[C---:B------:R-:W-:Y:S01]  /*4900*/  HMMA.16816.F32.BF16 R36, R8.reuse, R50, RZ ;  /* 0x000000320824723c */ /* 0x040fe200000418ff */
[----:B------:R-:W5:Y:S07]  /*4910*/  LDSM.16.MT88.4 R48, [R249+0x4900] ;  /* 0x00490000f930783b */ /* 0x000f6e0000004200 */
[C---:B------:R-:W-:Y:S08]  /*4920*/  HMMA.16816.F32.BF16 R28, R8.reuse, R74, RZ ;  /* 0x0000004a081c723c */ /* 0x040ff000000418ff */
[----:B------:R-:W-:Y:S08]  /*4930*/  HMMA.16816.F32.BF16 R32, R8, R72, RZ ;  /* 0x000000480820723c */ /* 0x000ff000000418ff */
[----:B--2---:R-:W-:Y:S08]  /*4940*/  HMMA.16816.F32.BF16 R72, R4, R24, R16 ;  /* 0x000000180448723c */ /* 0x004ff00000041810 */
[----:B------:R-:W-:Y:S07]  /*4950*/  HMMA.16816.F32.BF16 R16, R8, R44, RZ ;  /* 0x0000002c0810723c */ /* 0x000fee00000418ff */
[----:B------:R-:W-:Y:S01]  /*4960*/  IMAD.MOV.U32 R44, RZ, RZ, R130 ;  /* 0x000000ffff2c7224 */ /* 0x000fe200078e0082 */
[----:B------:R-:W-:Y:S01]  /*4970*/  HMMA.16816.F32.BF16 R68, R4, R86, R20 ;  /* 0x000000560444723c */ /* 0x000fe20000041814 */
[----:B------:R-:W-:-:S07]  /*4980*/  IMAD.MOV.U32 R45, RZ, RZ, R129 ;  /* 0x000000ffff2d7224 */ /* 0x000fce00078e0081 */
[C---:B------:R-:W-:Y:S01]  /*4990*/  HMMA.16816.F32.BF16 R76, R4.reuse, R26, R36 ;  /* 0x0000001a044c723c */ /* 0x040fe20000041824 */
[----:B------:R-:W2:Y:S07]  /*49a0*/  LDSM.16.MT88.4 R36, [R252+0x4900] ;  /* 0x00490000fc24783b */ /* 0x000eae0000004200 */
[C---:B---3--:R-:W-:Y:S08]  /*49b0*/  HMMA.16816.F32.BF16 R160, R4.reuse, R42, R28 ;  /* 0x0000002a04a0723c */ /* 0x048ff0000004181c */
[----:B------:R-:W-:Y:S01]  /*49c0*/  HMMA.16816.F32.BF16 R84, R4, R40, R32 ;  /* 0x000000280454723c */ /* 0x000fe20000041820 */
[----:B------:R-:W3:Y:S07]  /*49d0*/  LDSM.16.MT88.4 R40, [R251+0x4100] ;  /* 0x00410000fb28783b */ /* 0x000eee0000004200 */
[----:B------:R-:W-:Y:S07]  /*49e0*/  HMMA.16816.F32.BF16 R24, R8, R54, RZ ;  /* 0x000000360818723c */ /* 0x000fee00000418ff */
[----:B------:R-:W-:Y:S01]  /*49f0*/  MOV R54, R144 ;  /* 0x0000009000367202 */ /* 0x000fe20000000f00 */
[----:B-1----:R-:W-:Y:S01]  /*4a00*/  HMMA.16816.F32.BF16 R16, R4, R56, R16 ;  /* 0x000000380410723c */ /* 0x002fe20000041810 */
[----:B------:R-:W-:Y:S01]  /*4a10*/  IMAD.MOV.U32 R122, RZ, RZ, R163 ;  /* 0x000000ffff7a7224 */ /* 0x000fe200078e00a3 */
[----:B------:R-:W-:Y:S01]  /*4a20*/  MOV R121, R161 ;  /* 0x000000a100797202 */ /* 0x000fe20000000f00 */
[----:B------:R-:W-:-:S02]  /*4a30*/  IMAD.MOV.U32 R83, RZ, RZ, R162 ;  /* 0x000000ffff537224 */ /* 0x000fc400078e00a2 */
[----:B------:R-:W-:Y:S02]  /*4a40*/  IMAD.MOV.U32 R82, RZ, RZ, R160 ;  /* 0x000000ffff527224 */ /* 0x000fe400078e00a0 */
[----:B------:R-:W-:Y:S01]  /*4a50*/  IMAD.MOV.U32 R55, RZ, RZ, R139 ;  /* 0x000000ffff377224 */ /* 0x000fe200078e008b */
[C---:B----4-:R-:W-:Y:S07]  /*4a60*/  HMMA.16816.F32.BF16 R20, R8.reuse, R60, RZ ;  /* 0x0000003c0814723c */ /* 0x050fee00000418ff */
[----:B------:R-:W-:Y:S01]  /*4a70*/  IMAD.MOV.U32 R61, RZ, RZ, R153 ;  /* 0x000000ffff3d7224 */ /* 0x000fe200078e0099 */
[----:B------:R-:W-:Y:S01]  /*4a80*/  HMMA.16816.F32.BF16 R28, R8, R52, RZ ;  /* 0x00000034081c723c */ /* 0x000fe200000418ff */
[----:B------:R-:W-:-:S06]  /*4a90*/  IMAD.MOV.U32 R60, RZ, RZ, R146 ;  /* 0x000000ffff3c7224 */ /* 0x000fcc00078e0092 */
[----:B------:R-:W-:Y:S01]  /*4aa0*/  IMAD.MOV.U32 R53, RZ, RZ, R145 ;  /* 0x000000ffff357224 */ /* 0x000fe200078e0091 */
[----:B-----5:R-:W-:Y:S01]  /*4ab0*/  HMMA.16816.F32.BF16 R160, R4, R50, R24 ;  /* 0x0000003204a0723c */ /* 0x020fe20000041818 */
[----:B------:R-:W1:Y:S01]  /*4ac0*/  LDSM.16.MT88.4 R24, [R251+0x4900] ;  /* 0x00490000fb18783b */ /* 0x000e620000004200 */
[----:B------:R-:W-:Y:S01]  /*4ad0*/  MOV R57, R19 ;  /* 0x0000001300397202 */ /* 0x000fe20000000f00 */
[----:B------:R-:W-:Y:S01]  /*4ae0*/  IMAD.MOV.U32 R56, RZ, RZ, R17 ;  /* 0x000000ffff387224 */ /* 0x000fe200078e0011 */
[----:B------:R-:W-:Y:S01]  /*4af0*/  MOV R3, R16 ;  /* 0x0000001000037202 */ /* 0x000fe20000000f00 */
[----:B------:R-:W-:Y:S02]  /*4b00*/  IMAD.MOV.U32 R0, RZ, RZ, R18 ;  /* 0x000000ffff007224 */ /* 0x000fe400078e0012 */
[----:B------:R-:W-:Y:S01]  /*4b10*/  IMAD.MOV.U32 R52, RZ, RZ, R138 ;  /* 0x000000ffff347224 */ /* 0x000fe200078e008a */
[----:B------:R-:W-:Y:S01]  /*4b20*/  HMMA.16816.F32.BF16 R16, R8, R62, RZ ;  /* 0x0000003e0810723c */ /* 0x000fe200000418ff */
[----:B------:R-:W-:Y:S01]  /*4b30*/  IMAD.MOV.U32 R50, RZ, RZ, R136 ;  /* 0x000000ffff327224 */ /* 0x000fe200078e0088 */
[----:B------:R-:W-:-:S05]  /*4b40*/  MOV R51, R122 ;  /* 0x0000007a00337202 */ /* 0x000fca0000000f00 */
[----:B------:R-:W-:Y:S01]  /*4b50*/  IMAD.MOV.U32 R62, RZ, RZ, R152 ;  /* 0x000000ffff3e7224 */ /* 0x000fe200078e0098 */
[----:B--2---:R-:W-:Y:S01]  /*4b60*/  HMMA.16816.F32.BF16 R184, R4, R36, R20 ;  /* 0x0000002404b8723c */ /* 0x004fe20000041814 */
[----:B------:R-:W-:-:S06]  /*4b70*/  MOV R63, R147 ;  /* 0x00000093003f7202 */ /* 0x000fcc0000000f00 */
[----:B------:R-:W-:Y:S01]  /*4b80*/  MOV R36, R80 ;  /* 0x0000005000247202 */ /* 0x000fe20000000f00 */
[----:B------:R-:W-:Y:S01]  /*4b90*/  HMMA.16816.F32.BF16 R188, R4, R48, R28 ;  /* 0x0000003004bc723c */ /* 0x000fe2000004181c */
[----:B------:R-:W2:Y:S01]  /*4ba0*/  LDSM.16.MT88.4 R28, [R248+0x6100] ;  /* 0x00610000f81c783b */ /* 0x000ea20000004200 */
[----:B------:R-:W-:Y:S01]  /*4bb0*/  IMAD.MOV.U32 R37, RZ, RZ, R131 ;  /* 0x000000ffff257224 */ /* 0x000fe200078e0083 */
[----:B------:R-:W-:-:S04]  /*4bc0*/  MOV R80, R128 ;  /* 0x0000008000507202 */ /* 0x000fc80000000f00 */
[----:B------:R-:W-:Y:S01]  /*4bd0*/  MOV R49, R137 ;  /* 0x0000008900317202 */ /* 0x000fe20000000f00 */
[----:B---3--:R-:W-:Y:S01]  /*4be0*/  HMMA.16816.F32.BF16 R20, R8, R40, RZ ;  /* 0x000000280814723c */ /* 0x008fe200000418ff */
[----:B------:R-:W-:-:S06]  /*4bf0*/  IMAD.MOV.U32 R48, RZ, RZ, R123 ;  /* 0x000000ffff307224 */ /* 0x000fcc00078e007b */
[----:B------:R-:W-:Y:S01]  /*4c00*/  MOV R40, R57 ;  /* 0x0000003900287202 */ /* 0x000fe20000000f00 */
[----:B------:R-:W-:Y:S01]  /*4c10*/  HMMA.16816.F32.BF16 R152, R4, R38, R16 ;  /* 0x000000260498723c */ /* 0x000fe20000041810 */
[----:B------:R-:W-:Y:S01]  /*4c20*/  MOV R41, R82 ;  /* 0x0000005200297202 */ /* 0x000fe20000000f00 */
[----:B------:R-:W-:-:S05]  /*4c30*/  FFMA.FTZ R82, R105, c[0x0][0x2d0], -R13 ;  /* 0x0000b40069527a23 */ /* 0x000fca000001080d */
[----:B------:R-:W-:Y:S01]  /*4c40*/  IMAD.MOV.U32 R38, RZ, RZ, R121 ;  /* 0x000000ffff267224 */ /* 0x000fe200078e0079 */
[----:B------:R-:W-:Y:S01]  /*4c50*/  HMMA.16816.F32.BF16 R16, R8, R42, RZ ;  /* 0x0000002a0810723c */ /* 0x000fe200000418ff */
[----:B------:R-:W-:Y:S02]  /*4c60*/  IMAD.MOV.U32 R39, RZ, RZ, R83 ;  /* 0x000000ffff277224 */ /* 0x000fe400078e0053 */
[----:B------:R-:W-:-:S04]  /*4c70*/  FFMA.FTZ R83, R106, c[0x0][0x2d0], -R13 ;  /* 0x0000b4006a537a23 */ /* 0x000fc8000001080d */
[----:B------:R-:W-:Y:S01]  /*4c80*/  IMAD.MOV.U32 R42, RZ, RZ, R56 ;  /* 0x000000ffff2a7224 */ /* 0x000fe200078e0038 */
[----:B-1----:R-:W-:Y:S01]  /*4c90*/  HMMA.16816.F32.BF16 R144, R4, R24, R20 ;  /* 0x000000180490723c */ /* 0x002fe20000041814 */
[----:B------:R-:W1:Y:S01]  /*4ca0*/  LDSM.16.MT88.4 R20, [R248+0x6900] ;  /* 0x00690000f814783b */ /* 0x000e620000004200 */
[----:B------:R-:W-:Y:S02]  /*4cb0*/  IMAD.MOV.U32 R43, RZ, RZ, R0 ;  /* 0x000000ffff2b7224 */ /* 0x000fe400078e0000 */
[----:B------:R-:W-:Y:S01]  /*4cc0*/  FADD.FTZ R0, R91, R90 ;  /* 0x0000005a5b007221 */ /* 0x000fe20000010000 */
[----:B------:R-:W-:Y:S01]  /*4cd0*/  MOV R90, R3 ;  /* 0x00000003005a7202 */ /* 0x000fe20000000f00 */
[----:B------:R-:W-:Y:S01]  /*4ce0*/  FADD.FTZ R3, R88, R15 ;  /* 0x0000000f58037221 */ /* 0x000fe20000010000 */
[----:B------:R-:W-:Y:S01]  /*4cf0*/  MOV R106, R43 ;  /* 0x0000002b006a7202 */ /* 0x000fe20000000f00 */
[----:B------:R-:W-:Y:S01]  /*4d00*/  HMMA.16816.F32.BF16 R32, R8, R46, RZ ;  /* 0x0000002e0820723c */ /* 0x000fe200000418ff */
[----:B------:R-:W-:-:S02]  /*4d10*/  IMAD.MOV.U32 R91, RZ, RZ, R51 ;  /* 0x000000ffff5b7224 */ /* 0x000fc400078e0033 */
[----:B------:R-:W-:Y:S02]  /*4d20*/  FADD.FTZ R3, R14, R3 ;  /* 0x000000030e037221 */ /* 0x000fe40000010000 */
[----:B------:R-:W-:Y:S02]  /*4d30*/  IMAD.MOV.U32 R105, RZ, RZ, R42 ;  /* 0x000000ffff697224 */ /* 0x000fe400078e002a */
[----:B------:R-:W-:Y:S01]  /*4d40*/  IMAD.MOV.U32 R47, RZ, RZ, R127 ;  /* 0x000000ffff2f7224 */ /* 0x000fe200078e007f */
[----:B------:R-:W-:Y:S01]  /*4d50*/  HMMA.16816.F32.BF16 R136, R4, R26, R16 ;  /* 0x0000001a0488723c */ /* 0x000fe20000041810 */
[----:B------:R-:W3:Y:S01]  /*4d60*/  LDSM.16.MT88.4 R24, [R249+0x6100] ;  /* 0x00610000f918783b */ /* 0x000ee20000004200 */
[----:B------:R-:W-:Y:S02]  /*4d70*/  IMAD.MOV.U32 R46, RZ, RZ, R124 ;  /* 0x000000ffff2e7224 */ /* 0x000fe400078e007c */
[----:B------:R-:W-:Y:S01]  /*4d80*/  FADD.FTZ R3, R89, R3 ;  /* 0x0000000359037221 */ /* 0x000fe20000010000 */
[----:B------:R-:W-:Y:S01]  /*4d90*/  MOV R89, R38 ;  /* 0x0000002600597202 */ /* 0x000fe20000000f00 */
[----:B------:R-:W-:Y:S01]  /*4da0*/  IMAD.MOV.U32 R88, RZ, RZ, R41 ;  /* 0x000000ffff587224 */ /* 0x000fe200078e0029 */
[----:B------:R-:W-:Y:S01]  /*4db0*/  MOV R51, R46 ;  /* 0x0000002e00337202 */ /* 0x000fe20000000f00 */
[----:B--2---:R-:W-:Y:S01]  /*4dc0*/  HMMA.16816.F32.BF16 R16, R8, R28, RZ ;  /* 0x0000001c0810723c */ /* 0x004fe200000418ff */
[----:B------:R-:W-:-:S02]  /*4dd0*/  FADD.FTZ R3, R94, R3 ;  /* 0x000000035e037221 */ /* 0x000fc40000010000 */
[----:B------:R-:W-:Y:S02]  /*4de0*/  IMAD.MOV.U32 R46, RZ, RZ, R80 ;  /* 0x000000ffff2e7224 */ /* 0x000fe400078e0050 */
[----:B------:R-:W-:Y:S02]  /*4df0*/  FADD.FTZ R3, R95, R3 ;  /* 0x000000035f037221 */ /* 0x000fe40000010000 */
[----:B------:R-:W-:Y:S01]  /*4e00*/  IMAD.MOV.U32 R95, RZ, RZ, R49 ;  /* 0x000000ffff5f7224 */ /* 0x000fe200078e0031 */
[----:B------:R-:W-:Y:S01]  /*4e10*/  HMMA.16816.F32.BF16 R180, R4, R58, R32 ;  /* 0x0000003a04b4723c */ /* 0x000fe20000041820 */
[--C-:B------:R-:W-:Y:S02]  /*4e20*/  FFMA.FTZ R28, R116, c[0x0][0x2d0], -R12.reuse ;  /* 0x0000b400741c7a23 */ /* 0x100fe4000001080c */
[----:B------:R-:W-:Y:S01]  /*4e30*/  FFMA.FTZ R49, R113, c[0x0][0x2d0], -R12 ;  /* 0x0000b40071317a23 */ /* 0x000fe2000001080c */
[----:B------:R-:W-:Y:S01]  /*4e40*/  MOV R113, R48 ;  /* 0x0000003000717202 */ /* 0x000fe20000000f00 */
[----:B------:R-:W-:-:S02]  /*4e50*/  IMAD.MOV.U32 R94, RZ, RZ, R50 ;  /* 0x000000ffff5e7224 */ /* 0x000fc400078e0032 */
[----:B------:R-:W-:Y:S01]  /*4e60*/  IMAD.MOV.U32 R34, RZ, RZ, R126 ;  /* 0x000000ffff227224 */ /* 0x000fe200078e007e */
[----:B------:R-:W-:Y:S01]  /*4e70*/  MOV R35, R125 ;  /* 0x0000007d00237202 */ /* 0x000fe20000000f00 */
[----:B------:R-:W-:Y:S02]  /*4e80*/  IMAD.MOV.U32 R32, RZ, RZ, R120 ;  /* 0x000000ffff207224 */ /* 0x000fe400078e0078 */
[----:B------:R-:W-:Y:S02]  /*4e90*/  IMAD.MOV.U32 R33, RZ, RZ, R81 ;  /* 0x000000ffff217224 */ /* 0x000fe400078e0051 */
[--C-:B------:R-:W-:Y:S01]  /*4ea0*/  FFMA.FTZ R29, R110, c[0x0][0x2d0], -R13.reuse ;  /* 0x0000b4006e1d7a23 */ /* 0x100fe2000001080d */
[----:B------:R-:W-:Y:S01]  /*4eb0*/  MOV R116, R32 ;  /* 0x0000002000747202 */ /* 0x000fe20000000f00 */
[--C-:B------:R-:W-:Y:S01]  /*4ec0*/  FFMA.FTZ R81, R104, c[0x0][0x2d0], -R13.reuse ;  /* 0x0000b40068517a23 */ /* 0x100fe2000001080d */
[----:B-1----:R-:W-:Y:S01]  /*4ed0*/  HMMA.16816.F32.BF16 R128, R4, R20, R16 ;  /* 0x000000140480723c */ /* 0x002fe20000041810 */
[----:B------:R-:W-:-:S02]  /*4ee0*/  FFMA.FTZ R80, R102, c[0x0][0x2d0], -R13 ;  /* 0x0000b40066507a23 */ /* 0x000fc4000001080d */
[--C-:B------:R-:W-:Y:S02]  /*4ef0*/  FFMA.FTZ R32, R115, c[0x0][0x2d0], -R12.reuse ;  /* 0x0000b40073207a23 */ /* 0x100fe4000001080c */
[--C-:B------:R-:W-:Y:S01]  /*4f00*/  FFMA.FTZ R48, R111, c[0x0][0x2d0], -R12.reuse ;  /* 0x0000b4006f307a23 */ /* 0x100fe2000001080c */
[----:B------:R-:W-:Y:S01]  /*4f10*/  MOV R111, R45 ;  /* 0x0000002d006f7202 */ /* 0x000fe20000000f00 */
[----:B------:R-:W-:Y:S01]  /*4f20*/  FFMA.FTZ R50, R108, c[0x0][0x2d0], -R12 ;  /* 0x0000b4006c327a23 */ /* 0x000fe2000001080c */
[----:B------:R-:W-:Y:S01]  /*4f30*/  HMMA.16816.F32.BF16 R16, R8, R30, RZ ;  /* 0x0000001e0810723c */ /* 0x000fe200000418ff */
[----:B------:R-:W-:Y:S01]  /*4f40*/  MOV R108, R46 ;  /* 0x0000002e006c7202 */ /* 0x000fe20000000f00 */
[----:B------:R-:W-:Y:S02]  /*4f50*/  IMAD.MOV.U32 R110, RZ, RZ, R44 ;  /* 0x000000ffff6e7224 */ /* 0x000fe400078e002c */
[----:B------:R-:W-:Y:S01]  /*4f60*/  FADD.FTZ R0, R93, R0 ;  /* 0x000000005d007221 */ /* 0x000fe20000010000 */
[----:B------:R-:W-:Y:S01]  /*4f70*/  MOV R93, R37 ;  /* 0x00000025005d7202 */ /* 0x000fe20000000f00 */
[----:B------:R-:W-:-:S02]  /*4f80*/  IMAD.MOV.U32 R104, RZ, RZ, R90 ;  /* 0x000000ffff687224 */ /* 0x000fc400078e005a */
[--C-:B------:R-:W-:Y:S02]  /*4f90*/  FFMA.FTZ R30, R109, c[0x0][0x2d0], -R13.reuse ;  /* 0x0000b4006d1e7a23 */ /* 0x100fe4000001080d */
[----:B------:R-:W-:Y:S02]  /*4fa0*/  FFMA.FTZ R31, R107, c[0x0][0x2d0], -R13 ;  /* 0x0000b4006b1f7a23 */ /* 0x000fe4000001080d */
[----:B------:R-:W-:Y:S02]  /*4fb0*/  IMAD.MOV.U32 R109, RZ, RZ, R47 ;  /* 0x000000ffff6d7224 */ /* 0x000fe400078e002f */
[----:B------:R-:W-:Y:S02]  /*4fc0*/  IMAD.MOV.U32 R107, RZ, RZ, R40 ;  /* 0x000000ffff6b7224 */ /* 0x000fe400078e0028 */
[----:B------:R-:W-:Y:S02]  /*4fd0*/  FADD.FTZ R0, R92, R0 ;  /* 0x000000005c007221 */ /* 0x000fe40000010000 */
[----:B------:R-:W-:-:S02]  /*4fe0*/  IMAD.MOV.U32 R90, RZ, RZ, R39 ;  /* 0x000000ffff5a7224 */ /* 0x000fc400078e0027 */
[----:B------:R-:W-:Y:S02]  /*4ff0*/  FADD.FTZ R0, R96, R0 ;  /* 0x0000000060007221 */ /* 0x000fe40000010000 */
[----:B------:R-:W-:Y:S02]  /*5000*/  IMAD.MOV.U32 R92, RZ, RZ, R36 ;  /* 0x000000ffff5c7224 */ /* 0x000fe400078e0024 */
[----:B------:R-:W-:Y:S01]  /*5010*/  HMMA.16816.F32.BF16 R124, R4, R22, R16 ;  /* 0x00000016047c723c */ /* 0x000fe20000041810 */
[----:B------:R-:W1:Y:S01]  /*5020*/  LDSM.16.MT88.4 R20, [R249+0x6900] ;  /* 0x00690000f914783b */ /* 0x000e620000004200 */
[----:B------:R-:W-:Y:S02]  /*5030*/  FADD.FTZ R0, R98, R0 ;  /* 0x0000000062007221 */ /* 0x000fe40000010000 */
[----:B------:R-:W-:Y:S02]  /*5040*/  IMAD.MOV.U32 R115, RZ, RZ, R35 ;  /* 0x000000ffff737224 */ /* 0x000fe400078e0023 */
[----:B------:R-:W-:-:S02]  /*5050*/  FADD.FTZ R0, R99, R0 ;  /* 0x0000000063007221 */ /* 0x000fc40000010000 */
[----:B---3--:R-:W-:Y:S07]  /*5060*/  HMMA.16816.F32.BF16 R16, R8, R24, RZ ;  /* 0x000000180810723c */ /* 0x008fee00000418ff */
[--C-:B------:R-:W-:Y:S02]  /*5070*/  FFMA.FTZ R25, R117, c[0x0][0x2d0], -R12.reuse ;  /* 0x0000b40075197a23 */ /* 0x100fe4000001080c */
[----:B------:R-:W-:Y:S02]  /*5080*/  IMAD.MOV.U32 R117, RZ, RZ, R33 ;  /* 0x000000ffff757224 */ /* 0x000fe400078e0021 */
[----:B------:R-:W-:-:S02]  /*5090*/  FFMA.FTZ R33, R114, c[0x0][0x2d0], -R12 ;  /* 0x0000b40072217a23 */ /* 0x000fc4000001080c */
[----:B------:R-:W-:Y:S02]  /*50a0*/  FADD.FTZ R24, R100, R0 ;  /* 0x0000000064187221 */ /* 0x000fe40000010000 */
[----:B------:R-:W-:Y:S01]  /*50b0*/  MUFU.EX2 R0, R29 ;  /* 0x0000001d00007308 */ /* 0x000fe20000000800 */
[----:B------:R-:W-:-:S08]  /*50c0*/  IMAD.MOV.U32 R114, RZ, RZ, R34 ;  /* 0x000000ffff727224 */ /* 0x000fd000078e0022 */
[----:B-1----:R-:W-:Y:S08]  /*50d0*/  HMMA.16816.F32.BF16 R120, R4, R20, R16 ;  /* 0x000000140478723c */ /* 0x002ff00000041810 */
[----:B------:R-:W-:Y:S07]  /*50e0*/  HMMA.16816.F32.BF16 R16, R8, R26, RZ ;  /* 0x0000001a0810723c */ /* 0x000fee00000418ff */
[----:B------:R-:W-:-:S02]  /*50f0*/  FFMA.FTZ R26, R112, c[0x0][0x2d0], -R13 ;  /* 0x0000b400701a7a23 */ /* 0x000fc4000001080d */
[----:B------:R-:W-:Y:S02]  /*5100*/  IMAD.MOV.U32 R112, RZ, RZ, R51 ;  /* 0x000000ffff707224 */ /* 0x000fe400078e0033 */
[----:B------:R-:W-:Y:S02]  /*5110*/  FFMA.FTZ R51, R101, c[0x0][0x2d0], -R12 ;  /* 0x0000b40065337a23 */ /* 0x000fe4000001080c */
[----:B------:R-:W-:Y:S02]  /*5120*/  FADD.FTZ R27, R97, R3 ;  /* 0x00000003611b7221 */ /* 0x000fe40000010000 */
[----:B------:R-:W1:Y:S09]  /*5130*/  MUFU.EX2 R3, R26 ;  /* 0x0000001a00037308 */ /* 0x000e720000000800 */
[----:B------:R-:W-:Y:S01]  /*5140*/  HMMA.16816.F32.BF16 R56, R4, R22, R16 ;  /* 0x000000160438723c */ /* 0x000fe20000041810 */
[----:B------:R-:W2:Y:S04]  /*5150*/  LDSM.16.MT88.4 R20, [R252+0x6100] ;  /* 0x00610000fc14783b */ /* 0x000ea80000004200 */
[----:B------:R-:W3:Y:S03]  /*5160*/  LDSM.16.MT88.4 R16, [R252+0x6900] ;  /* 0x00690000fc10783b */ /* 0x000ee60000004200 */
[----:B--2---:R-:W-:Y:S11]  /*5170*/  HMMA.16816.F32.BF16 R12, R8, R20, RZ ;  /* 0x00000014080c723c */ /* 0x004ff600000418ff */
[----:B------:R-:W-:Y:S11]  /*5180*/  @!UPT UIADD3 URZ, URZ, URZ, URZ ;  /* 0x0000003f3f3ff290 */ /* 0x000ff6000fffe03f */
[----:B------:R-:W-:Y:S02]  /*5190*/  @!UPT UIADD3 URZ, URZ, URZ, URZ ;  /* 0x0000003f3f3ff290 */ /* 0x000fe4000fffe03f */
[----:B---3--:R-:W-:Y:S08]  /*51a0*/  HMMA.16816.F32.BF16 R44, R4, R16, R12 ;  /* 0x00000010042c723c */ /* 0x008ff0000004180c */
[----:B------:R-:W-:Y:S11]  /*51b0*/  HMMA.16816.F32.BF16 R12, R8, R22, RZ ;  /* 0x00000016080c723c */ /* 0x000ff600000418ff */
[----:B------:R-:W-:Y:S11]  /*51c0*/  @!UPT UIADD3 URZ, URZ, URZ, URZ ;  /* 0x0000003f3f3ff290 */ /* 0x000ff6000fffe03f */
[----:B------:R-:W-:Y:S02]  /*51d0*/  @!UPT UIADD3 URZ, URZ, URZ, URZ ;  /* 0x0000003f3f3ff290 */ /* 0x000fe4000fffe03f */
[----:B------:R-:W-:Y:S01]  /*51e0*/  HMMA.16816.F32.BF16 R40, R4, R18, R12 ;  /* 0x000000120428723c */ /* 0x000fe2000004180c */
[----:B------:R-:W2:Y:S07]  /*51f0*/  LDSM.16.MT88.4 R12, [R251+0x6100] ;  /* 0x00610000fb0c783b */ /* 0x000eae0000004200 */
[C---:B--2---:R-:W-:Y:S08]  /*5200*/  HMMA.16816.F32.BF16 R16, R8.reuse, R12, RZ ;  /* 0x0000000c0810723c */ /* 0x044ff000000418ff */
[----:B------:R-:W-:Y:S01]  /*5210*/  HMMA.16816.F32.BF16 R8, R8, R14, RZ ;  /* 0x0000000e0808723c */ /* 0x000fe200000418ff */
[----:B------:R-:W2:Y:S11]  /*5220*/  LDSM.16.MT88.4 R12, [R251+0x6900] ;  /* 0x00690000fb0c783b */ /* 0x000eb60000004200 */
[----:B------:R-:W-:Y:S04]  /*5230*/  @!UPT UIADD3 URZ, URZ, URZ, URZ ;  /* 0x0000003f3f3ff290 */ /* 0x000fe8000fffe03f */
[C---:B--2---:R-:W-:Y:S01]  /*5240*/  HMMA.16816.F32.BF16 R36, R4.reuse, R12, R16 ;  /* 0x0000000c0424723c */ /* 0x044fe20000041810 */
[----:B------:R-:W-:Y:S07]  /*5250*/  MUFU.EX2 R12, R33 ;  /* 0x00000021000c7308 */ /* 0x000fee0000000800 */
[----:B------:R-:W-:Y:S01]  /*5260*/  HMMA.16816.F32.BF16 R20, R4, R14, R8 ;  /* 0x0000000e0414723c */ /* 0x000fe20000041808 */
[----:B------:R-:W2:Y:S06]  /*5270*/  MUFU.EX2 R5, R30 ;  /* 0x0000001e00057308 */ /* 0x000eac0000000800 */
[----:B-1----:R-:W-:-:S02]  /*5280*/  FADD.FTZ R4, R3, R24 ;  /* 0x0000001803047221 */ /* 0x002fc40000010000 */
[----:B------:R-:W1:Y:S01]  /*5290*/  MUFU.EX2 R6, R31 ;  /* 0x0000001f00067308 */ /* 0x000e620000000800 */
[----:B------:R-:W-:Y:S02]  /*52a0*/  FADD.FTZ R10, R103, R27 ;  /* 0x0000001b670a7221 */ /* 0x000fe40000010000 */
[C---:B------:R-:W-:Y:S01]  /*52b0*/  FADD.FTZ R9, R0.reuse, R4 ;  /* 0x0000000400097221 */ /* 0x040fe20000010000 */
[----:B------:R-:W-:-:S04]  /*52c0*/  F2FP.BF16.PACK_AB R4, R0, R3 ;  /* 0x000000030004723e */ /* 0x000fc800000010ff */
[----:B------:R-:W3:Y:S01]  /*52d0*/  MUFU.EX2 R8, R25 ;  /* 0x0000001900087308 */ /* 0x000ee20000000800 */
[----:B--2---:R-:W-:-:S07]  /*52e0*/  FADD.FTZ R0, R5, R9 ;  /* 0x0000000905007221 */ /* 0x004fce0000010000 */
[----:B------:R-:W2:Y:S01]  /*52f0*/  MUFU.EX2 R7, R28 ;  /* 0x0000001c00077308 */ /* 0x000ea20000000800 */
[C---:B-1----:R-:W-:Y:S01]  /*5300*/  FADD.FTZ R14, R6.reuse, R0 ;  /* 0x00000000060e7221 */ /* 0x042fe20000010000 */
[----:B------:R-:W-:Y:S01]  /*5310*/  F2FP.BF16.PACK_AB R6, R6, R5 ;  /* 0x000000050606723e */ /* 0x000fe200000010ff */
[----:B---3--:R-:W-:-:S05]  /*5320*/  FADD.FTZ R3, R8, R10 ;  /* 0x0000000a08037221 */ /* 0x008fca0000010000 */
[----:B------:R-:W1:Y:S01]  /*5330*/  MUFU.EX2 R0, R32 ;  /* 0x0000002000007308 */ /* 0x000e620000000800 */
[C---:B--2---:R-:W-:Y:S01]  /*5340*/  F2FP.BF16.PACK_AB R5, R7.reuse, R8 ;  /* 0x000000080705723e */ /* 0x044fe200000010ff */
[----:B------:R-:W-:Y:S01]  /*5350*/  FADD.FTZ R3, R7, R3 ;  /* 0x0000000307037221 */ /* 0x000fe20000010000 */
[----:B------:R-:W2:Y:S01]  /*5360*/  LDSM.16.MT88.4 R8, [R248+0x1100] ;  /* 0x00110000f808783b */ /* 0x000ea20000004200 */
[----:B-1----:R-:W-:Y:S02]  /*5370*/  F2FP.BF16.PACK_AB R7, R12, R0 ;  /* 0x000000000c07723e */ /* 0x002fe400000010ff */
[----:B------:R-:W-:-:S05]  /*5380*/  FADD.FTZ R13, R0, R3 ;  /* 0x00000003000d7221 */ /* 0x000fca0000010000 */
[C---:B--2---:R-:W-:Y:S08]  /*5390*/  HMMA.16816.F32.BF16 R164, R4.reuse, R8, R164 ;  /* 0x0000000804a4723c */ /* 0x044ff000000418a4 */
        /* <DEDUP_REMOVED lines=28> */
[----:B------:R-:W1:Y:S04]  /*5560*/  LDSM.16.MT88.4 R8, [R252+0x5100] ;  /* 0x00510000fc08783b */ /* 0x000e680000004200 */
[----:B------:R-:W-:Y:S03]  /*5570*/  LDSM.16.MT88.4 R160, [R248+0x1900] ;  /* 0x00190000f8a0783b */ /* 0x000fe60000004200 */
[C---:B-1----:R-:W-:Y:S11]  /*5580*/  HMMA.16816.F32.BF16 R112, R4.reuse, R8, R184 ;  /* 0x000000080470723c */ /* 0x042ff600000418b8 */
[----:B------:R-:W-:Y:S11]  /*5590*/  @!UPT UIADD3 URZ, URZ, URZ, URZ ;  /* 0x0000003f3f3ff290 */ /* 0x000ff6000fffe03f */
[----:B------:R-:W-:Y:S02]  /*55a0*/  @!UPT UIADD3 URZ, URZ, URZ, URZ ;  /* 0x0000003f3f3ff290 */ /* 0x000fe4000fffe03f */
[----:B------:R-:W-:Y:S01]  /*55b0*/  MOV R9, R115 ;  /* 0x0000007300097202 */ /* 0x000fe20000000f00 */
[----:B------:R-:W-:Y:S02]  /*55c0*/  IMAD.MOV.U32 R8, RZ, RZ, R112 ;  /* 0x000000ffff087224 */ /* 0x000fe400078e0070 */
[----:B------:R-:W-:Y:S02]  /*55d0*/  IMAD.MOV.U32 R110, RZ, RZ, R113 ;  /* 0x000000ffff6e7224 */ /* 0x000fe400078e0071 */
[----:B------:R-:W-:Y:S02]  /*55e0*/  IMAD.MOV.U32 R109, RZ, RZ, R114 ;  /* 0x000000ffff6d7224 */ /* 0x000fe400078e0072 */
[C---:B------:R-:W-:Y:S07]  /*55f0*/  HMMA.16816.F32.BF16 R112, R4.reuse, R10, R152 ;  /* 0x0000000a0470723c */ /* 0x040fee0000041898 */
[----:B------:R-:W-:Y:S01]  /*5600*/  IMAD.MOV.U32 R155, RZ, RZ, R9 ;  /* 0x000000ffff9b7224 */ /* 0x000fe200078e0009 */
[----:B------:R-:W-:Y:S01]  /*5610*/  MOV R152, R8 ;  /* 0x0000000800987202 */ /* 0x000fe20000000f00 */
[----:B------:R-:W-:Y:S01]  /*5620*/  IMAD.MOV.U32 R154, RZ, RZ, R109 ;  /* 0x000000ffff9a7224 */ /* 0x000fe200078e006d */
[----:B------:R-:W1:Y:S01]  /*5630*/  LDSM.16.MT88.4 R8, [R251+0x5100] ;  /* 0x00510000fb08783b */ /* 0x000e620000004200 */
[----:B------:R-:W-:Y:S11]  /*5640*/  MOV R153, R110 ;  /* 0x0000006e00997202 */ /* 0x000ff60000000f00 */
[----:B------:R-:W-:Y:S02]  /*5650*/  @!UPT UIADD3 URZ, URZ, URZ, URZ ;  /* 0x0000003f3f3ff290 */ /* 0x000fe4000fffe03f */
[----:B------:R-:W-:Y:S01]  /*5660*/  IMAD.MOV.U32 R108, RZ, RZ, R113 ;  /* 0x000000ffff6c7224 */ /* 0x000fe200078e0071 */
[----:B------:R-:W-:Y:S01]  /*5670*/  MOV R15, R114 ;  /* 0x00000072000f7202 */ /* 0x000fe20000000f00 */
[----:B------:R-:W-:Y:S02]  /*5680*/  IMAD.MOV.U32 R3, RZ, RZ, R115 ;  /* 0x000000ffff037224 */ /* 0x000fe400078e0073 */
[----:B------:R-:W-:Y:S01]  /*5690*/  IMAD.MOV.U32 R0, RZ, RZ, R112 ;  /* 0x000000ffff007224 */ /* 0x000fe200078e0070 */
[C---:B-1----:R-:W-:Y:S07]  /*56a0*/  HMMA.16816.F32.BF16 R188, R4.reuse, R8, R144 ;  /* 0x0000000804bc723c */ /* 0x042fee0000041890 */
[----:B------:R-:W-:Y:S01]  /*56b0*/  IMAD.MOV.U32 R145, RZ, RZ, R108 ;  /* 0x000000ffff917224 */ /* 0x000fe200078e006c */
[C---:B------:R-:W-:Y:S01]  /*56c0*/  HMMA.16816.F32.BF16 R112, R4.reuse, R10, R136 ;  /* 0x0000000a0470723c */ /* 0x040fe20000041888 */
[----:B------:R-:W1:Y:S01]  /*56d0*/  LDSM.16.MT88.4 R8, [R248+0x7100] ;  /* 0x00710000f808783b */ /* 0x000e620000004200 */
[----:B------:R-:W-:Y:S01]  /*56e0*/  IMAD.MOV.U32 R146, RZ, RZ, R15 ;  /* 0x000000ffff927224 */ /* 0x000fe200078e000f */
[----:B------:R-:W-:Y:S01]  /*56f0*/  MOV R147, R3 ;  /* 0x0000000300937202 */ /* 0x000fe20000000f00 */
[----:B------:R-:W-:Y:S01]  /*5700*/  IMAD.MOV.U32 R144, RZ, RZ, R0 ;  /* 0x000000ffff907224 */ /* 0x000fe200078e0000 */
[----:B------:R-:W-:Y:S01]  /*5710*/  MUFU.EX2 R3, R83 ;  /* 0x0000005300037308 */ /* 0x000fe20000000800 */
[----:B------:R-:W-:Y:S07]  /*5720*/  LDSM.16.MT88.4 R136, [R251+0x1900] ;  /* 0x00190000fb88783b */ /* 0x000fee0000004200 */
[----:B------:R-:W2:Y:S01]  /*5730*/  MUFU.EX2 R0, R82 ;  /* 0x0000005200007308 */ /* 0x000ea20000000800 */
[C---:B-1----:R-:W-:Y:S07]  /*5740*/  HMMA.16816.F32.BF16 R108, R4.reuse, R8, R128 ;  /* 0x00000008046c723c */ /* 0x042fee0000041880 */
[----:B--2---:R-:W-:Y:S01]  /*5750*/  F2FP.BF16.PACK_AB R128, R0, R3 ;  /* 0x000000030080723e */ /* 0x004fe200000010ff */
[C---:B------:R-:W-:Y:S01]  /*5760*/  HMMA.16816.F32.BF16 R124, R4.reuse, R10, R124 ;  /* 0x0000000a047c723c */ /* 0x040fe2000004187c */
[----:B------:R-:W1:Y:S07]  /*5770*/  LDSM.16.MT88.4 R8, [R249+0x7100] ;  /* 0x00710000f908783b */ /* 0x000e6e0000004200 */
[C---:B-1----:R-:W-:Y:S08]  /*5780*/  HMMA.16816.F32.BF16 R116, R4.reuse, R8, R120 ;  /* 0x000000080474723c */ /* 0x042ff00000041878 */
[----:B------:R-:W-:Y:S11]  /*5790*/  HMMA.16816.F32.BF16 R8, R4, R10, R56 ;  /* 0x0000000a0408723c */ /* 0x000ff60000041838 */
[----:B------:R-:W-:Y:S05]  /*57a0*/  @!UPT UIADD3 URZ, URZ, URZ, URZ ;  /* 0x0000003f3f3ff290 */ /* 0x000fea000fffe03f */
[----:B------:R-:W-:Y:S01]  /*57b0*/  IMAD.MOV.U32 R123, RZ, RZ, R116 ;  /* 0x000000ffff7b7224 */ /* 0x000fe200078e0074 */
[----:B------:R-:W-:Y:S01]  /*57c0*/  MOV R122, R117 ;  /* 0x00000075007a7202 */ /* 0x000fe20000000f00 */
[----:B------:R-:W-:Y:S02]  /*57d0*/  IMAD.MOV.U32 R121, RZ, RZ, R118 ;  /* 0x000000ffff797224 */ /* 0x000fe400078e0076 */
[----:B------:R-:W-:-:S04]  /*57e0*/  IMAD.MOV.U32 R120, RZ, RZ, R119 ;  /* 0x000000ffff787224 */ /* 0x000fc800078e0077 */
[----:B------:R-:W-:Y:S01]  /*57f0*/  MOV R58, R8 ;  /* 0x00000008003a7202 */ /* 0x000fe20000000f00 */
[----:B------:R-:W-:Y:S01]  /*5800*/  IMAD.MOV.U32 R57, RZ, RZ, R9 ;  /* 0x000000ffff397224 */ /* 0x000fe200078e0009 */
[----:B------:R-:W-:Y:S01]  /*5810*/  MOV R15, R11 ;  /* 0x0000000b000f7202 */ /* 0x000fe20000000f00 */
[----:B------:R-:W-:Y:S02]  /*5820*/  IMAD.MOV.U32 R56, RZ, RZ, R10 ;  /* 0x000000ffff387224 */ /* 0x000fe400078e000a */
[----:B------:R-:W1:Y:S02]  /*5830*/  LDSM.16.MT88.4 R8, [R252+0x7100] ;  /* 0x00710000fc08783b */ /* 0x000e640000004200 */
[C---:B-1----:R-:W-:Y:S08]  /*5840*/  HMMA.16816.F32.BF16 R116, R4.reuse, R8, R44 ;  /* 0x000000080474723c */ /* 0x042ff0000004182c */
[C---:B------:R-:W-:Y:S01]  /*5850*/  HMMA.16816.F32.BF16 R184, R4.reuse, R10, R40 ;  /* 0x0000000a04b8723c */ /* 0x040fe20000041828 */
[----:B------:R-:W1:Y:S04]  /*5860*/  LDSM.16.MT88.4 R8, [R251+0x7100] ;  /* 0x00710000fb08783b */ /* 0x000e680000004200 */
[----:B------:R-:W2:Y:S03]  /*5870*/  LDSM.16.MT88.4 R40, [R248+0x3900] ;  /* 0x00390000f828783b */ /* 0x000ea60000004200 */
[C---:B-1----:R-:W-:Y:S01]  /*5880*/  HMMA.16816.F32.BF16 R180, R4.reuse, R8, R36 ;  /* 0x0000000804b4723c */ /* 0x042fe20000041824 */
[----:B------:R-:W-:Y:S06]  /*5890*/  MUFU.EX2 R8, R50 ;  /* 0x0000003200087308 */ /* 0x000fec0000000800 */
[----:B------:R-:W-:Y:S01]  /*58a0*/  FADD.FTZ R9, R3, R14 ;  /* 0x0000000e03097221 */ /* 0x000fe20000010000 */
[----:B------:R-:W-:Y:S01]  /*58b0*/  HMMA.16816.F32.BF16 R20, R4, R10, R20 ;  /* 0x0000000a0414723c */ /* 0x000fe20000041814 */
[----:B------:R-:W1:Y:S01]  /*58c0*/  MUFU.EX2 R7, R49 ;  /* 0x0000003100077308 */ /* 0x000e620000000800 */
[----:B------:R-:W-:Y:S01]  /*58d0*/  MOV R14, R56 ;  /* 0x00000038000e7202 */ /* 0x000fe20000000f00 */
[----:B------:R-:W-:-:S04]  /*58e0*/  FADD.FTZ R9, R0, R9 ;  /* 0x0000000900097221 */ /* 0x000fc80000010000 */
[----:B------:R-:W-:Y:S02]  /*58f0*/  FADD.FTZ R10, R12, R13 ;  /* 0x0000000d0c0a7221 */ /* 0x000fe40000010000 */
[----:B------:R-:W3:Y:S01]  /*5900*/  MUFU.EX2 R6, R48 ;  /* 0x0000003000067308 */ /* 0x000ee20000000800 */
[----:B------:R-:W-:Y:S02]  /*5910*/  IMAD.MOV.U32 R12, RZ, RZ, R58 ;  /* 0x000000ffff0c7224 */ /* 0x000fe400078e003a */
[----:B------:R-:W-:Y:S02]  /*5920*/  IMAD.MOV.U32 R13, RZ, RZ, R57 ;  /* 0x000000ffff0d7224 */ /* 0x000fe400078e0039 */
[----:B------:R-:W4:Y:S03]  /*5930*/  LDSM.16.MT88.4 R56, [R252+0x3900] ;  /* 0x00390000fc38783b */ /* 0x000f260000004200 */
[----:B------:R5:W2:Y:S01]  /*5940*/  MUFU.EX2 R11, R51 ;  /* 0x00000033000b7308 */ /* 0x000aa20000000800 */
[----:B-1----:R-:W-:-:S07]  /*5950*/  FADD.FTZ R3, R7, R10 ;  /* 0x0000000a07037221 */ /* 0x002fce0000010000 */
[----:B------:R-:W1:Y:S01]  /*5960*/  MUFU.EX2 R5, R81 ;  /* 0x0000005100057308 */ /* 0x000e620000000800 */
[----:B---3--:R-:W-:Y:S02]  /*5970*/  F2FP.BF16.PACK_AB R129, R6, R7 ;  /* 0x000000070681723e */ /* 0x008fe400000010ff */
[----:B------:R-:W-:Y:S01]  /*5980*/  MOV R7, R155 ;  /* 0x0000009b00077202 */ /* 0x000fe20000000f00 */
[----:B-----5:R-:W3:Y:S04]  /*5990*/  LDSM.16.MT88.4 R48, [R249+0x3900] ;  /* 0x00390000f930783b */ /* 0x020ee80000004200 */
[----:B------:R-:W5:Y:S01]  /*59a0*/  MUFU.EX2 R4, R80 ;  /* 0x0000005000047308 */ /* 0x000f620000000800 */
[----:B--2---:R-:W-:Y:S01]  /*59b0*/  F2FP.BF16.PACK_AB R131, R11, R8 ;  /* 0x000000080b83723e */ /* 0x004fe200000010ff */
[----:B-1----:R-:W-:Y:S01]  /*59c0*/  FADD.FTZ R0, R5, R9 ;  /* 0x0000000905007221 */ /* 0x002fe20000010000 */
[C---:B-----5:R-:W-:Y:S01]  /*59d0*/  F2FP.BF16.PACK_AB R130, R4.reuse, R5 ;  /* 0x000000050482723e */ /* 0x060fe200000010ff */
[----:B------:R-:W-:Y:S02]  /*59e0*/  LDSM.16.MT88.4 R80, [R249+0x5900] ;  /* 0x00590000f950783b */ /* 0x000fe40000004200 */
[----:B------:R-:W-:Y:S01]  /*59f0*/  FADD.FTZ R0, R4, R0 ;  /* 0x0000000004007221 */ /* 0x000fe20000010000 */
[----:B------:R-:W-:Y:S01]  /*5a00*/  MOV R5, R153 ;  /* 0x0000009900057202 */ /* 0x000fe20000000f00 */
[----:B------:R-:W-:-:S02]  /*5a10*/  IMAD.MOV.U32 R4, RZ, RZ, R152 ;  /* 0x000000ffff047224 */ /* 0x000fc400078e0098 */
[C---:B------:R-:W-:Y:S01]  /*5a20*/  HMMA.16816.F32.BF16 R36, R128.reuse, R40, R52 ;  /* 0x000000288024723c */ /* 0x040fe20000041834 */
[----:B------:R1:W-:Y:S07]  /*5a30*/  STL [R1+0x5c], R0 ;  /* 0x00005c0001007387 */ /* 0x0003ee0000100800 */
[C---:B----4-:R-:W-:Y:S01]  /*5a40*/  HMMA.16816.F32.BF16 R52, R128.reuse, R56, R72 ;  /* 0x000000388034723c */ /* 0x050fe20000041848 */
[----:B------:R-:W2:Y:S07]  /*5a50*/  LDSM.16.MT88.4 R72, [R248+0x5900] ;  /* 0x00590000f848783b */ /* 0x000eae0000004200 */
[C---:B---3--:R-:W-:Y:S01]  /*5a60*/  HMMA.16816.F32.BF16 R44, R128.reuse, R48, R64 ;  /* 0x00000030802c723c */ /* 0x048fe20000041840 */
[----:B------:R-:W3:Y:S07]  /*5a70*/  LDSM.16.MT88.4 R64, [R251+0x3900] ;  /* 0x00390000fb40783b */ /* 0x000eee0000004200 */
[----:B------:R-:W-:Y:S01]  /*5a80*/  HMMA.16816.F32.BF16 R40, R128, R42, R60 ;  /* 0x0000002a8028723c */ /* 0x000fe2000004183c */
[----:B-1----:R-:W-:-:S02]  /*5a90*/  FADD.FTZ R0, R6, R3 ;  /* 0x0000000306007221 */ /* 0x002fc40000010000 */
[----:B------:R-:W-:Y:S02]  /*5aa0*/  IMAD.MOV.U32 R6, RZ, RZ, R154 ;  /* 0x000000ffff067224 */ /* 0x000fe400078e009a */
[----:B------:R-:W1:Y:S01]  /*5ab0*/  LDSM.16.MT88.4 R152, [R249+0x1900] ;  /* 0x00190000f998783b */ /* 0x000e620000004200 */
[----:B------:R-:W-:Y:S02]  /*5ac0*/  FADD.FTZ R0, R8, R0 ;  /* 0x0000000008007221 */ /* 0x000fe40000010000 */
[----:B------:R-:W-:Y:S02]  /*5ad0*/  HMMA.16816.F32.BF16 R48, R128, R50, R68 ;  /* 0x000000328030723c */ /* 0x000fe40000041844 */
[----:B------:R-:W-:-:S06]  /*5ae0*/  FADD.FTZ R0, R11, R0 ;  /* 0x000000000b007221 */ /* 0x000fcc0000010000 */
[C---:B------:R-:W-:Y:S01]  /*5af0*/  HMMA.16816.F32.BF16 R164, R128.reuse, R160, R164 ;  /* 0x000000a080a4723c */ /* 0x040fe200000418a4 */
[----:B------:R-:W-:Y:S07]  /*5b00*/  STL [R1+0x80], R0 ;  /* 0x0000800001007387 */ /* 0x000fee0000100800 */
[C---:B------:R-:W-:Y:S07]  /*5b10*/  HMMA.16816.F32.BF16 R160, R128.reuse, R162, R16 ;  /* 0x000000a280a0723c */ /* 0x040fee0000041810 */
[----:B------:R-:W-:Y:S01]  /*5b20*/  IMAD.MOV.U32 R16, RZ, RZ, R123 ;  /* 0x000000ffff107224 */ /* 0x000fe200078e007b */
[C---:B--2---:R-:W-:Y:S01]  /*5b30*/  HMMA.16816.F32.BF16 R68, R128.reuse, R72, R92 ;  /* 0x000000488044723c */ /* 0x044fe2000004185c */
[----:B------:R-:W-:Y:S01]  /*5b40*/  MOV R17, R122 ;  /* 0x0000007a00117202 */ /* 0x000fe20000000f00 */
[----:B------:R-:W-:Y:S01]  /*5b50*/  IMAD.MOV.U32 R18, RZ, RZ, R121 ;  /* 0x000000ffff127224 */ /* 0x000fe200078e0079 */
[----:B------:R-:W-:Y:S01]  /*5b60*/  MOV R19, R120 ;  /* 0x0000007800137202 */ /* 0x000fe20000000f00 */
[----:B------:R-:W-:Y:S01]  /*5b70*/  IMAD.MOV.U32 R120, RZ, RZ, R144 ;  /* 0x000000ffff787224 */ /* 0x000fe200078e0090 */
[----:B------:R-:W-:Y:S01]  /*5b80*/  MOV R121, R145 ;  /* 0x0000009100797202 */ /* 0x000fe20000000f00 */
[----:B------:R-:W-:Y:S01]  /*5b90*/  IMAD.MOV.U32 R122, RZ, RZ, R146 ;  /* 0x000000ffff7a7224 */ /* 0x000fe200078e0092 */
[----:B------:R-:W-:Y:S01]  /*5ba0*/  MOV R123, R147 ;  /* 0x00000093007b7202 */ /* 0x000fe20000000f00 */
[C---:B---3--:R-:W-:Y:S01]  /*5bb0*/  HMMA.16816.F32.BF16 R60, R128.reuse, R64, R84 ;  /* 0x00000040803c723c */ /* 0x048fe20000041854 */
[----:B------:R-:W-:Y:S07]  /*5bc0*/  LDSM.16.MT88.4 R144, [R252+0x1900] ;  /* 0x00190000fc90783b */ /* 0x000fee0000004200 */
[C---:B------:R-:W-:Y:S01]  /*5bd0*/  HMMA.16816.F32.BF16 R64, R128.reuse, R66, R88 ;  /* 0x000000428040723c */ /* 0x040fe20000041858 */
[----:B------:R-:W2:Y:S07]  /*5be0*/  LDSM.16.MT88.4 R88, [R252+0x5900] ;  /* 0x00590000fc58783b */ /* 0x000eae0000004200 */
[C---:B------:R-:W-:Y:S01]  /*5bf0*/  HMMA.16816.F32.BF16 R72, R128.reuse, R74, R96 ;  /* 0x0000004a8048723c */ /* 0x040fe20000041860 */
[----:B------:R-:W3:Y:S07]  /*5c00*/  LDSM.16.MT88.4 R96, [R251+0x5900] ;  /* 0x00590000fb60783b */ /* 0x000eee0000004200 */
[C---:B------:R-:W-:Y:S08]  /*5c10*/  HMMA.16816.F32.BF16 R56, R128.reuse, R58, R76 ;  /* 0x0000003a8038723c */ /* 0x040ff0000004184c */
[C---:B------:R-:W-:Y:S08]  /*5c20*/  HMMA.16816.F32.BF16 R76, R128.reuse, R80, R100 ;  /* 0x00000050804c723c */ /* 0x040ff00000041864 */
[C---:B------:R-:W-:Y:S01]  /*5c30*/  HMMA.16816.F32.BF16 R80, R128.reuse, R82, R104 ;  /* 0x000000528050723c */ /* 0x040fe20000041868 */
[----:B------:R-:W4:Y:S07]  /*5c40*/  LDSM.16.MT88.4 R104, [R248+0x7900] ;  /* 0x00790000f868783b */ /* 0x000f2e0000004200 */
[C---:B-1----:R-:W-:Y:S08]  /*5c50*/  HMMA.16816.F32.BF16 R156, R128.reuse, R152, R156 ;  /* 0x00000098809c723c */ /* 0x042ff0000004189c */
[C---:B--2---:R-:W-:Y:S01]  /*5c60*/  HMMA.16816.F32.BF16 R84, R128.reuse, R88, R4 ;  /* 0x000000588054723c */ /* 0x044fe20000041804 */
[----:B------:R-:W-:Y:S07]  /*5c70*/  LDSM.16.MT88.4 R4, [R251+0x7900] ;  /* 0x00790000fb04783b */ /* 0x000fee0000004200 */
[C---:B---3--:R-:W-:Y:S08]  /*5c80*/  HMMA.16816.F32.BF16 R92, R128.reuse, R96, R188 ;  /* 0x00000060805c723c */ /* 0x048ff000000418bc */
[C---:B------:R-:W-:Y:S01]  /*5c90*/  HMMA.16816.F32.BF16 R88, R128.reuse, R90, R120 ;  /* 0x0000005a8058723c */ /* 0x040fe20000041878 */
[----:B------:R-:W1:Y:S07]  /*5ca0*/  LDSM.16.MT88.4 R120, [R252+0x7900] ;  /* 0x00790000fc78783b */ /* 0x000e6e0000004200 */
[C---:B------:R-:W-:Y:S01]  /*5cb0*/  HMMA.16816.F32.BF16 R96, R128.reuse, R98, R112 ;  /* 0x000000628060723c */ /* 0x040fe20000041870 */
[----:B------:R-:W2:Y:S07]  /*5cc0*/  LDSM.16.MT88.4 R112, [R249+0x7900] ;  /* 0x00790000f970783b */ /* 0x000eae0000004200 */
[C---:B----4-:R-:W-:Y:S08]  /*5cd0*/  HMMA.16816.F32.BF16 R100, R128.reuse, R104, R108 ;  /* 0x000000688064723c */ /* 0x050ff0000004186c */
[C---:B------:R-:W-:Y:S08]  /*5ce0*/  HMMA.16816.F32.BF16 R148, R128.reuse, R144, R148 ;  /* 0x000000908094723c */ /* 0x040ff00000041894 */
[C---:B------:R-:W-:Y:S08]  /*5cf0*/  HMMA.16816.F32.BF16 R140, R128.reuse, R136, R140 ;  /* 0x00000088808c723c */ /* 0x040ff0000004188c */
[C---:B------:R-:W-:Y:S08]  /*5d00*/  HMMA.16816.F32.BF16 R104, R128.reuse, R106, R124 ;  /* 0x0000006a8068723c */ /* 0x040ff0000004187c */
[C---:B-1----:R-:W-:Y:S08]  /*5d10*/  HMMA.16816.F32.BF16 R116, R128.reuse, R120, R116 ;  /* 0x000000788074723c */ /* 0x042ff00000041874 */
[C---:B--2---:R-:W-:Y:S08]  /*5d20*/  HMMA.16816.F32.BF16 R108, R128.reuse, R112, R16 ;  /* 0x00000070806c723c */ /* 0x044ff00000041810 */
[C---:B------:R-:W-:Y:S08]  /*5d30*/  HMMA.16816.F32.BF16 R152, R128.reuse, R154, R24 ;  /* 0x0000009a8098723c */ /* 0x040ff00000041818 */
[C---:B------:R-:W-:Y:S08]  /*5d40*/  HMMA.16816.F32.BF16 R144, R128.reuse, R146, R28 ;  /* 0x000000928090723c */ /* 0x040ff0000004181c */
[C---:B------:R-:W-:Y:S08]  /*5d50*/  HMMA.16816.F32.BF16 R136, R128.reuse, R138, R32 ;  /* 0x0000008a8088723c */ /* 0x040ff00000041820 */
[C---:B------:R-:W-:Y:S08]  /*5d60*/  HMMA.16816.F32.BF16 R112, R128.reuse, R114, R12 ;  /* 0x000000728070723c */ /* 0x040ff0000004180c */
[C---:B------:R-:W-:Y:S08]  /*5d70*/  HMMA.16816.F32.BF16 R120, R128.reuse, R122, R184 ;  /* 0x0000007a8078723c */ /* 0x040ff000000418b8 */
[C---:B------:R-:W-:Y:S08]  /*5d80*/  HMMA.16816.F32.BF16 R124, R128.reuse, R4, R180 ;  /* 0x00000004807c723c */ /* 0x040ff000000418b4 */
[----:B------:R-:W-:Y:S01]  /*5d90*/  HMMA.16816.F32.BF16 R128, R128, R6, R20 ;  /* 0x000000068080723c */ /* 0x000fe20000041814 */
[----:B------:R-:W-:Y:S07]  /*5da0*/  @P0 BRA `(.L_x_26) ;  /* 0x00003b7000000947 */ /* 0x000fee0003800000 */
[----:B------:R-:W-:Y:S01]  /*5db0*/  SHF.R.S32.HI R15, RZ, 0x1f, R133 ;  /* 0x0000001fff0f7819 */ /* 0x000fe20000011485 */
[C---:B------:R-:W-:Y:S01]  /*5dc0*/  IMAD.SHL.U32 R3, R133.reuse, 0x2, RZ ;  /* 0x0000000285037824 */ /* 0x040fe200078e00ff */
[----:B------:R-:W-:Y:S01]  /*5dd0*/  SHF.L.U64.HI R0, R134, 0x1, R178 ;  /* 0x0000000186007819 */ /* 0x000fe200000102b2 */
[----:B------:R-:W-:Y:S01]  /*5de0*/  UIADD3 UR6, UR6, -0x2, URZ ;  /* 0xfffffffe06067890 */ /* 0x000fe2000fffe03f */
[----:B------:R-:W-:Y:S01]  /*5df0*/  SHF.L.U64.HI R4, R133, 0x1, R15 ;  /* 0x0000000185047819 */ /* 0x000fe2000001020f */
[----:B------:R-:W-:Y:S01]  /*5e00*/  IMAD.MOV.U32 R133, RZ, RZ, R132 ;  /* 0x000000ffff857224 */ /* 0x000fe200078e0084 */
[----:B------:R-:W-:-:S03]  /*5e10*/  SHF.R.S32.HI R15, RZ, 0x1f, R177 ;  /* 0x0000001fff0f7819 */ /* 0x000fc600000114b1 */
[----:B------:R1:W-:Y:S04]  /*5e20*/  STL [R1+0x7c], R4 ;  /* 0x00007c0401007387 */ /* 0x0003e80000100800 */
[----:B------:R2:W-:Y:S04]  /*5e30*/  STL [R1+0x78], R3 ;  /* 0x0000780301007387 */ /* 0x0005e80000100800 */
[----:B------:R3:W-:Y:S01]  /*5e40*/  STL [R1+0x74], R0 ;  /* 0x0000740001007387 */ /* 0x0007e20000100800 */
[----:B-1----:R-:W-:Y:S02]  /*5e50*/  IMAD.SHL.U32 R4, R134, 0x2, RZ ;  /* 0x0000000286047824 */ /* 0x002fe400078e00ff */
[----:B------:R-:W-:Y:S01]  /*5e60*/  IMAD.MOV.U32 R134, RZ, RZ, R2 ;  /* 0x000000ffff867224 */ /* 0x000fe200078e0002 */
[----:B------:R-:W-:-:S02]  /*5e70*/  SHF.L.U64.HI R2, R177, 0x1, R15 ;  /* 0x00000001b1027819 */ /* 0x000fc4000001020f */
[C---:B--2---:R-:W-:Y:S01]  /*5e80*/  SHF.L.U64.HI R3, R176.reuse, 0x1, R179 ;  /* 0x00000001b0037819 */ /* 0x044fe200000102b3 */
[----:B------:R-:W-:Y:S01]  /*5e90*/  STL [R1+0x70], R4 ;  /* 0x0000700401007387 */ /* 0x000fe20000100800 */
[----:B---3--:R-:W-:-:S03]  /*5ea0*/  IMAD.SHL.U32 R0, R176, 0x2, RZ ;  /* 0x00000002b0007824 */ /* 0x008fc600078e00ff */
[----:B------:R-:W-:Y:S04]  /*5eb0*/  STL [R1+0x6c], R3 ;  /* 0x00006c0301007387 */ /* 0x000fe80000100800 */
[----:B------:R1:W-:Y:S02]  /*5ec0*/  STL [R1+0x68], R0 ;  /* 0x0000680001007387 */ /* 0x0003e40000100800 */
[----:B-1----:R-:W-:-:S05]  /*5ed0*/  IMAD.SHL.U32 R0, R177, 0x2, RZ ;  /* 0x00000002b1007824 */ /* 0x002fca00078e00ff */
[----:B------:R1:W-:Y:S04]  /*5ee0*/  STL [R1+0x60], R0 ;  /* 0x0000600001007387 */ /* 0x0003e80000100800 */
[----:B------:R1:W-:Y:S01]  /*5ef0*/  STL [R1+0x64], R2 ;  /* 0x0000640201007387 */ /* 0x0003e20000100800 */
[----:B------:R-:W-:Y:S05]  /*5f00*/  BRA `(.L_x_27) ;  /* 0x0000045000007947 */ /* 0x000fea0003800000 */
.L_x_29:
[----:B------:R-:W2:Y:S01]  /*5f10*/  LDL R5, [R1+0x84] ;  /* 0x0000840001057983 */ /* 0x000ea20000100800 */
[----:B------:R-:W-:Y:S01]  /*5f20*/  IMAD.MOV.U32 R2, RZ, RZ, c[0x0][0x2b8] ;  /* 0x0000ae00ff027624 */ /* 0x000fe200078e00ff */
[----:B------:R-:W-:Y:S01]  /*5f30*/  ULEA UR4, UR6, UR10, 0x6 ;  /* 0x0000000a06047291 */ /* 0x000fe2000f8e303f */
[----:B------:R-:W-:Y:S01]  /*5f40*/  IMAD.MOV.U32 R8, RZ, RZ, RZ ;  /* 0x000000ffff087224 */ /* 0x000fe200078e00ff */
[----:B------:R-:W3:Y:S02]  /*5f50*/  LDL R31, [R1+0x78] ;  /* 0x00007800011f7983 */ /* 0x000ee40000100800 */
[----:B------:R-:W-:Y:S02]  /*5f60*/  ISETP.NE.AND P6, PT, R2, 0x1, PT ;  /* 0x000000010200780c */ /* 0x000fe40003fc5270 */
[----:B------:R-:W4:Y:S01]  /*5f70*/  LDL R30, [R1+0x7c] ;  /* 0x00007c00011e7983 */ /* 0x000f220000100800 */
[----:B------:R-:W-:Y:S03]  /*5f80*/  IMAD.U32 R2, RZ, RZ, UR4 ;  /* 0x00000004ff027e24 */ /* 0x000fe6000f8e00ff */
[----:B------:R-:W5:Y:S04]  /*5f90*/  LDL R29, [R1+0x70] ;  /* 0x00007000011d7983 */ /* 0x000f680000100800 */
[----:B------:R-:W3:Y:S04]  /*5fa0*/  LDL R28, [R1+0x74] ;  /* 0x00007400011c7983 */ /* 0x000ee80000100800 */
        /* <DEDUP_REMOVED lines=29> */
[----:B------:R-:W-:Y:S01]  /*6180*/  LEA.HI.X R7, R0, c[0x0][0x1cc], R7, 0x1, P0 ;  /* 0x0000730000077a11 */ /* 0x000fe200000f0c07 */
[----:B------:R-:W3:Y:S04]  /*6190*/  SHFL.IDX PT, R5, R2, RZ, 0x181f ;  /* 0x00181fff02057589 */ /* 0x000ee800000e0000 */
[----:B------:R-:W4:Y:S04]  /*61a0*/  SHFL.IDX PT, R6, R7, RZ, 0x181f ;  /* 0x00181fff07067589 */ /* 0x000f2800000e0000 */
[----:B------:R-:W1:Y:S04]  /*61b0*/  SHFL.IDX PT, R0, R2, 0x1, 0x181f ;  /* 0x00381f0002007f89 */ /* 0x000e6800000e0000 */
[----:B------:R-:W2:Y:S01]  /*61c0*/  SHFL.IDX PT, R2, R7, 0x1, 0x181f ;  /* 0x00381f0007027f89 */ /* 0x000ea200000e0000 */
[C---:B---3--:R-:W-:Y:S05]  /*61d0*/  IADD3 R8, P0, R5.reuse, R31, RZ ;  /* 0x0000001f05087210 */ /* 0x048fea0007f1e0ff */
[C---:B----4-:R-:W-:Y:S05]  /*61e0*/  IMAD.X R9, R6.reuse, 0x1, R30, P0 ;  /* 0x0000000106097824 */ /* 0x050fea00000e061e */
[----:B------:R5:W-:Y:S02]  /*61f0*/  LDGSTS.E.BYPASS.LTC128B.128 [R132+0x10100], [R8.64], !P5 ;  /* 0x1010000008847fae */ /* 0x000be4000e901d4c */
[C---:B-----5:R-:W-:Y:S04]  /*6200*/  IADD3 R8, P0, R5.reuse, R29, RZ ;  /* 0x0000001d05087210 */ /* 0x060fe80007f1e0ff */
[CC--:B------:R-:W-:Y:S02]  /*6210*/  IADD3.X R9, R6.reuse, R28.reuse, RZ, P0, !PT ;  /* 0x0000001c06097210 */ /* 0x0c0fe400007fe4ff */
[C---:B------:R-:W-:Y:S03]  /*6220*/  IADD3 R10, P0, R5.reuse, R27, RZ ;  /* 0x0000001b050a7210 */ /* 0x040fe60007f1e0ff */
[----:B------:R3:W-:Y:S02]  /*6230*/  LDGSTS.E.BYPASS.LTC128B.128 [R132+0x12100], [R8.64], !P4 ;  /* 0x1210000008847fae */ /* 0x0007e4000e101d4c */
[C---:B------:R-:W-:Y:S05]  /*6240*/  IMAD.X R11, R6.reuse, 0x1, R26, P0 ;  /* 0x00000001060b7824 */ /* 0x040fea00000e061a */
[----:B------:R4:W-:Y:S01]  /*6250*/  LDGSTS.E.BYPASS.LTC128B.128 [R132+0x14100], [R10.64], !P3 ;  /* 0x141000000a847fae */ /* 0x0009e2000d901d4c */
[----:B---3--:R-:W-:Y:S05]  /*6260*/  IADD3 R8, P0, R5, R25, RZ ;  /* 0x0000001905087210 */ /* 0x008fea0007f1e0ff */
[----:B------:R-:W-:Y:S01]  /*6270*/  IMAD.X R9, R6, 0x1, R24, P0 ;  /* 0x0000000106097824 */ /* 0x000fe200000e0618 */
[----:B-1----:R-:W-:Y:S04]  /*6280*/  IADD3 R6, P0, R0, R31, RZ ;  /* 0x0000001f00067210 */ /* 0x002fe80007f1e0ff */
[----:B------:R1:W-:Y:S01]  /*6290*/  LDGSTS.E.BYPASS.LTC128B.128 [R132+0x16100], [R8.64], !P2 ;  /* 0x1610000008847fae */ /* 0x0003e2000d101d4c */
[----:B--2---:R-:W-:Y:S05]  /*62a0*/  IMAD.X R7, R2, 0x1, R30, P0 ;  /* 0x0000000102077824 */ /* 0x004fea00000e061e */
        /* <DEDUP_REMOVED lines=11> */
.L_x_27:
[----:B------:R-:W2:Y:S01]  /*6360*/  LDL R4, [R1+0x54] ;  /* 0x0000540001047983 */ /* 0x000ea20000100800 */
[----:B------:R-:W-:Y:S04]  /*6370*/  DEPBAR.LE SB0, 0x0 ;  /* 0x000080000000791a */ /* 0x000fe80000000000 */
[----:B------:R-:W3:Y:S01]  /*6380*/  LDL R6, [R1+0x50] ;  /* 0x0000500001067983 */ /* 0x000ee20000100800 */
[----:B------:R-:W-:Y:S04]  /*6390*/  UISETP.GE.AND UP0, UPT, UR6, 0x1, UPT ;  /* 0x000000010600788c */ /* 0x000fe8000bf06270 */
[----:B------:R4:W-:Y:S05]  /*63a0*/  STL [R1+0xa0], R42 ;  /* 0x0000a02a01007387 */ /* 0x0009ea0000100800 */
[----:B------:R1:W-:Y:S05]  /*63b0*/  STL [R1+0x9c], R41 ;  /* 0x00009c2901007387 */ /* 0x0003ea0000100800 */
[----:B------:R1:W-:Y:S05]  /*63c0*/  STL [R1+0x98], R40 ;  /* 0x0000982801007387 */ /* 0x0003ea0000100800 */
[----:B------:R1:W-:Y:S05]  /*63d0*/  STL [R1+0x94], R39 ;  /* 0x0000942701007387 */ /* 0x0003ea0000100800 */
[----:B------:R1:W-:Y:S05]  /*63e0*/  STL [R1+0x90], R38 ;  /* 0x0000902601007387 */ /* 0x0003ea0000100800 */
[----:B------:R1:W-:Y:S05]  /*63f0*/  STL [R1+0x8c], R37 ;  /* 0x00008c2501007387 */ /* 0x0003ea0000100800 */
[----:B------:R1:W-:Y:S05]  /*6400*/  STL [R1+0x88], R36 ;  /* 0x0000882401007387 */ /* 0x0003ea0000100800 */
[----:B------:R-:W3:Y:S05]  /*6410*/  LDL R22, [R1+0x3c] ;  /* 0x00003c0001167983 */ /* 0x000eea0000100800 */
[----:B------:R-:W3:Y:S05]  /*6420*/  LDL R23, [R1+0x40] ;  /* 0x0000400001177983 */ /* 0x000eea0000100800 */
[----:B------:R-:W3:Y:S05]  /*6430*/  LDL R20, [R1+0x78] ;  /* 0x0000780001147983 */ /* 0x000eea0000100800 */
[----:B------:R-:W3:Y:S05]  /*6440*/  LDL R21, [R1+0x38] ;  /* 0x0000380001157983 */ /* 0x000eea0000100800 */
[----:B----4-:R-:W4:Y:S05]  /*6450*/  LDL R42, [R1+0x7c] ;  /* 0x00007c00012a7983 */ /* 0x010f2a0000100800 */
[----:B------:R-:W4:Y:S05]  /*6460*/  LDL R5, [R1+0x4] ;  /* 0x0000040001057983 */ /* 0x000f2a0000100800 */
[----:B-1----:R-:W4:Y:S05]  /*6470*/  LDL R41, [R1+0x70] ;  /* 0x0000700001297983 */ /* 0x002f2a0000100800 */
[----:B------:R-:W4:Y:S05]  /*6480*/  LDL R40, [R1+0x74] ;  /* 0x0000740001287983 */ /* 0x000f2a0000100800 */
[----:B------:R-:W4:Y:S05]  /*6490*/  LDL R29, [R1+0x58] ;  /* 0x00005800011d7983 */ /* 0x000f2a0000100800 */
[----:B------:R-:W4:Y:S05]  /*64a0*/  LDL R39, [R1+0x68] ;  /* 0x0000680001277983 */ /* 0x000f2a0000100800 */
[----:B------:R-:W4:Y:S05]  /*64b0*/  LDL R132, [R1+0x4c] ;  /* 0x00004c0001847983 */ /* 0x000f2a0000100800 */
[----:B------:R-:W4:Y:S05]  /*64c0*/  LDL R38, [R1+0x6c] ;  /* 0x00006c0001267983 */ /* 0x000f2a0000100800 */
[----:B------:R-:W4:Y:S05]  /*64d0*/  LDL R37, [R1+0x60] ;  /* 0x0000600001257983 */ /* 0x000f2a0000100800 */
[----:B------:R-:W4:Y:S05]  /*64e0*/  LDL R36, [R1+0x64] ;  /* 0x0000640001247983 */ /* 0x000f2a0000100800 */
[----:B------:R-:W-:Y:S06]  /*64f0*/  BAR.SYNC.DEFER_BLOCKING 0x0 ;  /* 0x0000000000007b1d */ /* 0x000fec0000010000 */
[----:B------:R-:W-:Y:S05]  /*6500*/  LDSM.16.M88.4 R8, [R135+0x10100] ;  /* 0x010100008708783b */ /* 0x000fea0000000200 */
[----:B------:R-:W-:Y:S05]  /*6510*/  LDSM.16.M88.4 R16, [R135+0x10900] ;  /* 0x010900008710783b */ /* 0x000fea0000000200 */
[----:B------:R-:W-:Y:S05]  /*6520*/  LDSM.16.M88.4 R24, [R135+0x11100] ;  /* 0x011100008718783b */ /* 0x000fea0000000200 */
[----:B------:R-:W-:Y:S01]  /*6530*/  LDSM.16.M88.4 R32, [R135+0x11900] ;  /* 0x011900008720783b */ /* 0x000fe20000000200 */
[----:B--2---:R-:W-:Y:S01]  /*6540*/  SHF.R.S32.HI R0, RZ, 0x1f, R4 ;  /* 0x0000001fff007819 */ /* 0x004fe20000011404 */
[----:B------:R-:W-:Y:S04]  /*6550*/  IMAD.WIDE.U32 R2, R4, c[0x0][0x208], RZ ;  /* 0x0000820004027a25 */ /* 0x000fe800078e00ff */
[----:B------:R-:W-:Y:S04]  /*6560*/  IMAD R0, R0, c[0x0][0x208], RZ ;  /* 0x0000820000007a24 */ /* 0x000fe800078e02ff */
[----:B------:R-:W-:Y:S01]  /*6570*/  IMAD R0, R4, c[0x0][0x20c], R0 ;  /* 0x0000830004007a24 */ /* 0x000fe200078e0200 */
[----:B---3--:R-:W-:Y:S04]  /*6580*/  SHF.R.S32.HI R4, RZ, 0x1f, R6 ;  /* 0x0000001fff047819 */ /* 0x008fe80000011406 */
        /* <DEDUP_REMOVED lines=8> */
[----:B------:R-:W1:Y:S05]  /*6610*/  SHFL.IDX PT, R0, R3, RZ, 0x181f ;  /* 0x00181fff03007589 */ /* 0x000e6a00000e0000 */
[----:B------:R-:W4:Y:S05]  /*6620*/  SHFL.IDX PT, R2, R28, RZ, 0x181f ;  /* 0x00181fff1c027589 */ /* 0x000f2a00000e0000 */
[----:B------:R2:W-:Y:S05]  /*6630*/  LDSM.16.M88.4 R184, [R22] ;  /* 0x0000000016b8783b */ /* 0x0005ea0000000200 */
[----:B------:R-:W-:Y:S05]  /*6640*/  LDSM.16.M88.4 R180, [R23] ;  /* 0x0000000017b4783b */ /* 0x000fea0000000200 */
[----:B------:R-:W3:Y:S01]  /*6650*/  SHFL.IDX PT, R3, R3, 0x1, 0x181f ;  /* 0x00381f0003037f89 */ /* 0x000ee200000e0000 */
[----:B-1----:R-:W-:Y:S04]  /*6660*/  IADD3 R12, P0, R0, R20, RZ ;  /* 0x00000014000c7210 */ /* 0x002fe80007f1e0ff */
[----:B------:R-:W1:Y:S01]  /*6670*/  SHFL.IDX PT, R28, R28, 0x1, 0x181f ;  /* 0x00381f001c1c7f89 */ /* 0x000e6200000e0000 */
[----:B----4-:R-:W-:Y:S04]  /*6680*/  IADD3.X R13, R2, R42, RZ, P0, !PT ;  /* 0x0000002a020d7210 */ /* 0x010fe800007fe4ff */
[----:B------:R-:W-:Y:S05]  /*6690*/  LDSM.16.M88.4 R188, [R21] ;  /* 0x0000000015bc783b */ /* 0x000fea0000000200 */
[----:B------:R4:W1:Y:S01]  /*66a0*/  LDSM.16.M88.4 R176, [R5] ;  /* 0x0000000005b0783b */ /* 0x0008620000000200 */
[----:B------:R-:W-:Y:S04]  /*66b0*/  IADD3 R14, P0, R0, R41, RZ ;  /* 0x00000029000e7210 */ /* 0x000fe80007f1e0ff */
[----:B------:R-:W-:Y:S01]  /*66c0*/  IADD3.X R15, R2, R40, RZ, P0, !PT ;  /* 0x00000028020f7210 */ /* 0x000fe200007fe4ff */
[----:B------:R-:W-:Y:S01]  /*66d0*/  @!PT LDS RZ, [RZ] ;  /* 0x00000000fffff984 */ /* 0x000fe20000000800 */
[----:B------:R-:W-:Y:S01]  /*66e0*/  @!PT LDS RZ, [RZ] ;  /* 0x00000000fffff984 */ /* 0x000fe20000000800 */
[----:B------:R-:W-:Y:S01]  /*66f0*/  @!PT LDS RZ, [RZ] ;  /* 0x00000000fffff984 */ /* 0x000fe20000000800 */
[----:B------:R1:W-:Y:S01]  /*6700*/  LDGSTS.E.BYPASS.LTC128B.128 [R29], [R12.64], !P5 ;  /* 0x000000000c1d7fae */ /* 0x0003e2000e901d4c */
[----:B--2---:R-:W-:Y:S01]  /*6710*/  IADD3 R22, P0, R0, R39, RZ ;  /* 0x0000002700167210 */ /* 0x004fe20007f1e0ff */
[C---:B----4-:R-:W-:Y:S03]  /*6720*/  HMMA.16816.F32.BF16 R4, R168.reuse, R8, RZ ;  /* 0x00000008a804723c */ /* 0x050fe600000418ff */
[----:B------:R2:W-:Y:S01]  /*6730*/  LDGSTS.E.BYPASS.LTC128B.128 [R132+0x2100], [R14.64], !P4 ;  /* 0x021000000e847fae */ /* 0x0005e2000e101d4c */
[----:B------:R-:W-:Y:S04]  /*6740*/  IADD3.X R23, R2, R38, RZ, P0, !PT ;  /* 0x0000002602177210 */ /* 0x000fe800007fe4ff */
[C---:B------:R-:W-:Y:S01]  /*6750*/  HMMA.16816.F32.BF16 R8, R168.reuse, R10, RZ ;  /* 0x0000000aa808723c */ /* 0x040fe200000418ff */
[----:B------:R4:W-:Y:S03]  /*6760*/  LDGSTS.E.BYPASS.LTC128B.128 [R132+0x4100], [R22.64], !P3 ;  /* 0x0410000016847fae */ /* 0x0009e6000d901d4c */
[----:B------:R-:W-:Y:S04]  /*6770*/  IADD3 R30, P0, R0, R37, RZ ;  /* 0x00000025001e7210 */ /* 0x000fe80007f1e0ff */
[----:B------:R-:W-:Y:S04]  /*6780*/  IADD3.X R31, R2, R36, RZ, P0, !PT ;  /* 0x00000024021f7210 */ /* 0x000fe800007fe4ff */
[C---:B---3--:R-:W-:Y:S01]  /*6790*/  IADD3 R20, P0, R3.reuse, R20, RZ ;  /* 0x0000001403147210 */ /* 0x048fe20007f1e0ff */
[----:B------:R3:W-:Y:S03]  /*67a0*/  LDGSTS.E.BYPASS.LTC128B.128 [R132+0x6100], [R30.64], !P2 ;  /* 0x061000001e847fae */ /* 0x0007e6000d101d4c */
[C---:B-1----:R-:W-:Y:S02]  /*67b0*/  IADD3.X R21, R28.reuse, R42, RZ, P0, !PT ;  /* 0x0000002a1c157210 */ /* 0x042fe400007fe4ff */
[----:B------:R1:W5:Y:S01]  /*67c0*/  LDL.LU R42, [R1+0xa0] ;  /* 0x0000a000012a7983 */ /* 0x0003620000300800 */
[C---:B--2---:R-:W-:Y:S04]  /*67d0*/  HMMA.16816.F32.BF16 R12, R168.reuse, R16, RZ ;  /* 0x00000010a80c723c */ /* 0x044fe800000418ff */
[----:B------:R2:W-:Y:S04]  /*67e0*/  LDGSTS.E.BYPASS.LTC128B.128 [R29+0x1000], [R20.64], !P5 ;  /* 0x01000000141d7fae */ /* 0x0005e8000e901d4c */
[C---:B------:R-:W-:Y:S01]  /*67f0*/  HMMA.16816.F32.BF16 R16, R168.reuse, R18, RZ ;  /* 0x00000012a810723c */ /* 0x040fe200000418ff */
[C---:B----4-:R-:W-:Y:S02]  /*6800*/  IADD3 R22, P0, R3.reuse, R41, RZ ;  /* 0x0000002903167210 */ /* 0x050fe40007f1e0ff */
[----:B------:R1:W5:Y:S02]  /*6810*/  LDL.LU R41, [R1+0x9c] ;  /* 0x00009c0001297983 */ /* 0x0003640000300800 */
[C---:B------:R-:W-:Y:S03]  /*6820*/  IADD3.X R23, R28.reuse, R40, RZ, P0, !PT ;  /* 0x000000281c177210 */ /* 0x040fe600007fe4ff */
[----:B------:R1:W5:Y:S05]  /*6830*/  LDL.LU R40, [R1+0x98] ;  /* 0x0000980001287983 */ /* 0x00036a0000300800 */
[----:B------:R4:W-:Y:S01]  /*6840*/  LDGSTS.E.BYPASS.LTC128B.128 [R29+0x3000], [R22.64], !P4 ;  /* 0x03000000161d7fae */ /* 0x0009e2000e101d4c */
[C---:B--2---:R-:W-:Y:S04]  /*6850*/  IADD3 R20, P0, R3.reuse, R39, RZ ;  /* 0x0000002703147210 */ /* 0x044fe80007f1e0ff */
[----:B------:R1:W5:Y:S01]  /*6860*/  LDL.LU R39, [R1+0x94] ;  /* 0x0000940001277983 */ /* 0x0003620000300800 */
[C---:B------:R-:W-:Y:S02]  /*6870*/  IADD3.X R21, R28.reuse, R38, RZ, P0, !PT ;  /* 0x000000261c157210 */ /* 0x040fe400007fe4ff */
[----:B------:R-:W-:Y:S02]  /*6880*/  IADD3 R2, P0, R3, R37, RZ ;  /* 0x0000002503027210 */ /* 0x000fe40007f1e0ff */
[----:B------:R-:W2:Y:S02]  /*6890*/  LDL R0, [R1] ;  /* 0x0000000001007983 */ /* 0x000ea40000100800 */
[----:B------:R-:W-:Y:S03]  /*68a0*/  IADD3.X R3, R28, R36, RZ, P0, !PT ;  /* 0x000000241c037210 */ /* 0x000fe600007fe4ff */
[----:B------:R4:W-:Y:S01]  /*68b0*/  LDGSTS.E.BYPASS.LTC128B.128 [R29+0x5000], [R20.64], !P3 ;  /* 0x05000000141d7fae */ /* 0x0009e2000d901d4c */
[----:B------:R-:W-:Y:S04]  /*68c0*/  PLOP3.LUT P0, PT, PT, PT, UP0, 0x80, 0x0 ;  /* 0x000000000000781c */ /* 0x000fe80003f0f008 */
[----:B------:R1:W-:Y:S05]  /*68d0*/  LDGSTS.E.BYPASS.LTC128B.128 [R29+0x7000], [R2.64], !P2 ;  /* 0x07000000021d7fae */ /* 0x0003ea000d101d4c */
[----:B------:R-:W0:Y:S05]  /*68e0*/  LDGDEPBAR ;  /* 0x00000000000079af */ /* 0x000e2a0000000000 */
[----:B------:R2:W5:Y:S05]  /*68f0*/  LDL.LU R38, [R1+0x90] ;  /* 0x0000900001267983 */ /* 0x00056a0000300800 */
[----:B------:R2:W5:Y:S05]  /*6900*/  LDL.LU R37, [R1+0x8c] ;  /* 0x00008c0001257983 */ /* 0x00056a0000300800 */
[----:B------:R2:W5:Y:S01]  /*6910*/  LDL.LU R36, [R1+0x88] ;  /* 0x0000880001247983 */ /* 0x0005620000300800 */
[C---:B----4-:R-:W-:Y:S04]  /*6920*/  HMMA.16816.F32.BF16 R20, R168.reuse, R24, RZ ;  /* 0x00000018a814723c */ /* 0x050fe800000418ff */
[----:B-1----:R-:W4:Y:S04]  /*6930*/  LDL R3, [R1+0x28] ;  /* 0x0000280001037983 */ /* 0x002f280000100800 */
[C---:B------:R-:W-:Y:S01]  /*6940*/  HMMA.16816.F32.BF16 R24, R168.reuse, R26, RZ ;  /* 0x0000001aa818723c */ /* 0x040fe200000418ff */
[----:B------:R-:W4:Y:S07]  /*6950*/  LDL R2, [R1+0x2c] ;  /* 0x00002c0001027983 */ /* 0x000f2e0000100800 */
[C---:B---3--:R-:W-:Y:S08]  /*6960*/  HMMA.16816.F32.BF16 R28, R168.reuse, R32, RZ ;  /* 0x00000020a81c723c */ /* 0x048ff000000418ff */
        /* <DEDUP_REMOVED lines=8> */
[----:B------:R-:W3:Y:S05]  /*69f0*/  LDL R188, [R1+0x34] ;  /* 0x0000340001bc7983 */ /* 0x000eea0000100800 */
[----:B------:R-:W3:Y:S02]  /*6a00*/  LDL R189, [R1+0x30] ;  /* 0x0000300001bd7983 */ /* 0x000ee40000100800 */
[----:B------:R-:W-:Y:S03]  /*6a10*/  HMMA.16816.F32.BF16 R32, R172, R190, R32 ;  /* 0x000000beac20723c */ /* 0x000fe60000041820 */
[----:B--2---:R-:W1:Y:S05]  /*6a20*/  LDSM.16.M88.4 R176, [R0+0x10100] ;  /* 0x0101000000b0783b */ /* 0x004e6a0000000200 */
[----:B------:R-:W2:Y:S05]  /*6a30*/  LDSM.16.M88.4 R180, [R0+0x10900] ;  /* 0x0109000000b4783b */ /* 0x000eaa0000000200 */
[----:B------:R-:W-:Y:S01]  /*6a40*/  LDSM.16.M88.4 R184, [R0+0x11900] ;  /* 0x0119000000b8783b */ /* 0x000fe20000000200 */
[C---:B-1----:R-:W-:Y:S08]  /*6a50*/  HMMA.16816.F32.BF16 R4, R192.reuse, R176, R4 ;  /* 0x000000b0c004723c */ /* 0x042ff00000041804 */
[C---:B------:R-:W-:Y:S01]  /*6a60*/  HMMA.16816.F32.BF16 R8, R192.reuse, R178, R8 ;  /* 0x000000b2c008723c */ /* 0x040fe20000041808 */
[----:B------:R-:W1:Y:S07]  /*6a70*/  LDSM.16.M88.4 R176, [R0+0x11100] ;  /* 0x0111000000b0783b */ /* 0x000e6e0000000200 */
[C---:B--2---:R-:W-:Y:S08]  /*6a80*/  HMMA.16816.F32.BF16 R12, R192.reuse, R180, R12 ;  /* 0x000000b4c00c723c */ /* 0x044ff0000004180c */
[C---:B------:R-:W-:Y:S01]  /*6a90*/  HMMA.16816.F32.BF16 R16, R192.reuse, R182, R16 ;  /* 0x000000b6c010723c */ /* 0x040fe20000041810 */
[----:B------:R-:W2:Y:S07]  /*6aa0*/  LDSM.16.M88.4 R180, [R250] ;  /* 0x00000000fab4783b */ /* 0x000eae0000000200 */
[C---:B-1----:R-:W-:Y:S08]  /*6ab0*/  HMMA.16816.F32.BF16 R20, R192.reuse, R176, R20 ;  /* 0x000000b0c014723c */ /* 0x042ff00000041814 */
[C---:B------:R-:W-:Y:S01]  /*6ac0*/  HMMA.16816.F32.BF16 R24, R192.reuse, R178, R24 ;  /* 0x000000b2c018723c */ /* 0x040fe20000041818 */
[----:B------:R-:W1:Y:S07]  /*6ad0*/  LDSM.16.M88.4 R176, [R250+0x800] ;  /* 0x00080000fab0783b */ /* 0x000e6e0000000200 */
[C---:B------:R-:W-:Y:S08]  /*6ae0*/  HMMA.16816.F32.BF16 R28, R192.reuse, R184, R28 ;  /* 0x000000b8c01c723c */ /* 0x040ff0000004181c */
[----:B------:R-:W-:Y:S01]  /*6af0*/  HMMA.16816.F32.BF16 R32, R192, R186, R32 ;  /* 0x000000bac020723c */ /* 0x000fe20000041820 */
        /* <DEDUP_REMOVED lines=8> */
[C---:B------:R-:W-:Y:S01]  /*6b80*/  HMMA.16816.F32.BF16 R24, R196.reuse, R186, R24 ;  /* 0x000000bac418723c */ /* 0x040fe20000041818 */
[----:B------:R-:W3:Y:S07]  /*6b90*/  LDSM.16.M88.4 R184, [R135+0x12900] ;  /* 0x0129000087b8783b */ /* 0x000eee0000000200 */
[C---:B--2---:R-:W-:Y:S08]  /*6ba0*/  HMMA.16816.F32.BF16 R28, R196.reuse, R180, R28 ;  /* 0x000000b4c41c723c */ /* 0x044ff0000004181c */
[----:B------:R-:W-:Y:S01]  /*6bb0*/  HMMA.16816.F32.BF16 R32, R196, R182, R32 ;  /* 0x000000b6c420723c */ /* 0x000fe20000041820 */
[----:B------:R-:W2:Y:S07]  /*6bc0*/  LDSM.16.M88.4 R180, [R135+0x13100] ;  /* 0x0131000087b4783b */ /* 0x000eae0000000200 */
[C---:B-1----:R-:W-:Y:S08]  /*6bd0*/  HMMA.16816.F32.BF16 R4, R200.reuse, R176, R4 ;  /* 0x000000b0c804723c */ /* 0x042ff00000041804 */
[C---:B------:R-:W-:Y:S01]  /*6be0*/  HMMA.16816.F32.BF16 R8, R200.reuse, R178, R8 ;  /* 0x000000b2c808723c */ /* 0x040fe20000041808 */
[----:B------:R-:W1:Y:S07]  /*6bf0*/  LDSM.16.M88.4 R176, [R135+0x13900] ;  /* 0x0139000087b0783b */ /* 0x000e6e0000000200 */
[C---:B---3--:R-:W-:Y:S08]  /*6c00*/  HMMA.16816.F32.BF16 R12, R200.reuse, R184, R12 ;  /* 0x000000b8c80c723c */ /* 0x048ff0000004180c */
[C---:B------:R-:W-:Y:S01]  /*6c10*/  HMMA.16816.F32.BF16 R16, R200.reuse, R186, R16 ;  /* 0x000000bac810723c */ /* 0x040fe20000041810 */
[----:B------:R3:W4:Y:S07]  /*6c20*/  LDSM.16.M88.4 R184, [R188] ;  /* 0x00000000bcb8783b */ /* 0x00072e0000000200 */
[C---:B--2---:R-:W-:Y:S08]  /*6c30*/  HMMA.16816.F32.BF16 R20, R200.reuse, R180, R20 ;  /* 0x000000b4c814723c */ /* 0x044ff00000041814 */
[C---:B------:R-:W-:Y:S01]  /*6c40*/  HMMA.16816.F32.BF16 R24, R200.reuse, R182, R24 ;  /* 0x000000b6c818723c */ /* 0x040fe20000041818 */
[----:B------:R2:W4:Y:S05]  /*6c50*/  LDSM.16.M88.4 R180, [R189] ;  /* 0x00000000bdb4783b */ /* 0x00052a0000000200 */
[----:B---3--:R-:W3:Y:S02]  /*6c60*/  LDL R188, [R1+0x20] ;  /* 0x0000200001bc7983 */ /* 0x008ee40000100800 */
[C---:B-1----:R-:W-:Y:S08]  /*6c70*/  HMMA.16816.F32.BF16 R28, R200.reuse, R176, R28 ;  /* 0x000000b0c81c723c */ /* 0x042ff0000004181c */
[----:B------:R-:W-:Y:S01]  /*6c80*/  HMMA.16816.F32.BF16 R32, R200, R178, R32 ;  /* 0x000000b2c820723c */ /* 0x000fe20000041820 */
[----:B----4-:R1:W4:Y:S05]  /*6c90*/  LDSM.16.M88.4 R176, [R2] ;  /* 0x0000000002b0783b */ /* 0x01032a0000000200 */
[----:B--2---:R-:W2:Y:S02]  /*6ca0*/  LDL R189, [R1+0x24] ;  /* 0x0000240001bd7983 */ /* 0x004ea40000100800 */
[C---:B------:R-:W-:Y:S08]  /*6cb0*/  HMMA.16816.F32.BF16 R4, R204.reuse, R184, R4 ;  /* 0x000000b8cc04723c */ /* 0x040ff00000041804 */
[C---:B------:R-:W-:Y:S01]  /*6cc0*/  HMMA.16816.F32.BF16 R8, R204.reuse, R186, R8 ;  /* 0x000000bacc08723c */ /* 0x040fe20000041808 */
[----:B------:R4:W4:Y:S07]  /*6cd0*/  LDSM.16.M88.4 R184, [R3] ;  /* 0x0000000003b8783b */ /* 0x00092e0000000200 */
[C---:B------:R-:W-:Y:S01]  /*6ce0*/  HMMA.16816.F32.BF16 R12, R204.reuse, R180, R12 ;  /* 0x000000b4cc0c723c */ /* 0x040fe2000004180c */
[----:B-1----:R-:W2:Y:S07]  /*6cf0*/  LDL R2, [R1+0x18] ;  /* 0x0000180001027983 */ /* 0x002eae0000100800 */
[C---:B------:R-:W-:Y:S01]  /*6d00*/  HMMA.16816.F32.BF16 R16, R204.reuse, R182, R16 ;  /* 0x000000b6cc10723c */ /* 0x040fe20000041810 */
[----:B------:R-:W1:Y:S05]  /*6d10*/  LDSM.16.M88.4 R180, [R0+0x12100] ;  /* 0x0121000000b4783b */ /* 0x000e6a0000000200 */
[----:B----4-:R-:W4:Y:S02]  /*6d20*/  LDL R3, [R1+0x1c] ;  /* 0x00001c0001037983 */ /* 0x010f240000100800 */
        /* <DEDUP_REMOVED lines=39> */
[----:B---3--:R1:W-:Y:S05]  /*6fa0*/  LDSM.16.M88.4 R176, [R188] ;  /* 0x00000000bcb0783b */ /* 0x0083ea0000000200 */
[----:B--2---:R2:W2:Y:S05]  /*6fb0*/  LDSM.16.M88.4 R180, [R189] ;  /* 0x00000000bdb4783b */ /* 0x0044aa0000000200 */
[----:B-1----:R-:W3:Y:S05]  /*6fc0*/  LDL R188, [R1+0x10] ;  /* 0x0000100001bc7983 */ /* 0x002eea0000100800 */
[----:B--2---:R-:W2:Y:S05]  /*6fd0*/  LDL R189, [R1+0x14] ;  /* 0x0000140001bd7983 */ /* 0x004eaa0000100800 */
[----:B----4-:R1:W4:Y:S01]  /*6fe0*/  LDSM.16.M88.4 R184, [R3] ;  /* 0x0000000003b8783b */ /* 0x0103220000000200 */
        /* <DEDUP_REMOVED lines=47> */
[----:B---3--:R-:W-:Y:S05]  /*72e0*/  LDSM.16.M88.4 R184, [R188] ;  /* 0x00000000bcb8783b */ /* 0x008fea0000000200 */
[----:B--2---:R-:W1:Y:S05]  /*72f0*/  LDSM.16.M88.4 R176, [R189] ;  /* 0x00000000bdb0783b */ /* 0x004e6a0000000200 */
[----:B------:R-:W2:Y:S01]  /*7300*/  LDSM.16.M88.4 R180, [R3] ;  /* 0x0000000003b4783b */ /* 0x000ea20000000200 */
[C---:B-1----:R-:W-:Y:S08]  /*7310*/  HMMA.16816.F32.BF16 R4, R236.reuse, R176, R4 ;  /* 0x000000b0ec04723c */ /* 0x042ff00000041804 */
[C---:B------:R-:W-:Y:S01]  /*7320*/  HMMA.16816.F32.BF16 R8, R236.reuse, R178, R8 ;  /* 0x000000b2ec08723c */ /* 0x040fe20000041808 */
[----:B----4-:R-:W1:Y:S07]  /*7330*/  LDSM.16.M88.4 R176, [R2] ;  /* 0x0000000002b0783b */ /* 0x010e6e0000000200 */
        /* <DEDUP_REMOVED lines=30> */
[----:B------:R-:W-:Y:S01]  /*7520*/  MUFU.TANH R183, R4 ;  /* 0x0000000400b77308 */ /* 0x000fe20000002400 */
        /* <DEDUP_REMOVED lines=8> */
[----:B-1----:R1:W-:Y:S01]  /*75b0*/  STL [R1+0x48], R0 ;  /* 0x0000480001007387 */ /* 0x0023e20000100800 */
[----:B------:R-:W-:Y:S02]  /*75c0*/  FMUL.FTZ R16, R16, c[0x0][0x320] ;  /* 0x0000c80010107a20 */ /* 0x000fe40000410000 */
[----:B------:R-:W-:Y:S02]  /*75d0*/  FMUL.FTZ R17, R17, c[0x0][0x320] ;  /* 0x0000c80011117a20 */ /* 0x000fe40000410000 */
[----:B------:R-:W-:Y:S01]  /*75e0*/  FMUL.FTZ R18, R18, c[0x0][0x320] ;  /* 0x0000c80012127a20 */ /* 0x000fe20000410000 */
[----:B------:R2:W-:Y:S01]  /*75f0*/  MUFU.TANH R191, R6 ;  /* 0x0000000600bf7308 */ /* 0x0005e20000002400 */
[----:B------:R-:W-:Y:S09]  /*7600*/  FMUL.FTZ R19, R19, c[0x0][0x320] ;  /* 0x0000c80013137a20 */ /* 0x000ff20000410000 */
[----:B------:R-:W-:Y:S10]  /*7610*/  MUFU.TANH R184, R8 ;  /* 0x0000000800b87308 */ /* 0x000ff40000002400 */
[----:B------:R-:W-:Y:S01]  /*7620*/  MUFU.TANH R182, R9 ;  /* 0x0000000900b67308 */ /* 0x000fe20000002400 */
[----:B--2---:R-:W2:Y:S09]  /*7630*/  LDSM.16.M88.4 R4, [R250+0x7000] ;  /* 0x00700000fa04783b */ /* 0x004eb20000000200 */
[----:B-1----:R-:W1:Y:S10]  /*7640*/  MUFU.TANH R0, R10 ;  /* 0x0000000a00007308 */ /* 0x002e740000002400 */
[----:B------:R3:W4:Y:S10]  /*7650*/  MUFU.TANH R190, R11 ;  /* 0x0000000b00be7308 */ /* 0x0007340000002400 */
[----:B------:R-:W4:Y:S01]  /*7660*/  MUFU.TANH R181, R12 ;  /* 0x0000000c00b57308 */ /* 0x000f220000002400 */
[----:B-1----:R-:W-:Y:S09]  /*7670*/  STL [R1+0x44], R0 ;  /* 0x0000440001007387 */ /* 0x002ff20000100800 */
[----:B------:R-:W1:Y:S01]  /*7680*/  MUFU.TANH R180, R13 ;  /* 0x0000000d00b47308 */ /* 0x000e620000002400 */
[----:B---3--:R-:W3:Y:S01]  /*7690*/  LDSM.16.M88.4 R8, [R250+0x7800] ;  /* 0x00780000fa08783b */ /* 0x008ee20000000200 */
[----:B------:R-:W-:Y:S08]  /*76a0*/  DEPBAR.LE SB0, 0x0 ;  /* 0x000080000000791a */ /* 0x000ff00000000000 */
[----:B------:R-:W1:Y:S01]  /*76b0*/  MUFU.TANH R189, R14 ;  /* 0x0000000e00bd7308 */ /* 0x000e620000002400 */
[----:B------:R-:W-:Y:S01]  /*76c0*/  BAR.SYNC.DEFER_BLOCKING 0x0 ;  /* 0x0000000000007b1d */ /* 0x000fe20000010000 */
[C---:B--2---:R-:W-:Y:S08]  /*76d0*/  HMMA.16816.F32.BF16 R20, R244.reuse, R4, R20 ;  /* 0x00000004f414723c */ /* 0x044ff00000041814 */
[----:B------:R-:W2:Y:S01]  /*76e0*/  MUFU.TANH R188, R15 ;  /* 0x0000000f00bc7308 */ /* 0x000ea20000002400 */
[C---:B------:R-:W-:Y:S09]  /*76f0*/  HMMA.16816.F32.BF16 R24, R244.reuse, R6, R24 ;  /* 0x00000006f418723c */ /* 0x040ff20000041818 */
[----:B------:R1:W1:Y:S06]  /*7700*/  MUFU.TANH R178, R16 ;  /* 0x0000001000b27308 */ /* 0x00026c0000002400 */
[----:B------:R-:W-:Y:S02]  /*7710*/  FMUL.FTZ R20, R20, c[0x0][0x320] ;  /* 0x0000c80014147a20 */ /* 0x000fe40000410000 */
[----:B------:R-:W-:Y:S02]  /*7720*/  FMUL.FTZ R22, R22, c[0x0][0x320] ;  /* 0x0000c80016167a20 */ /* 0x000fe40000410000 */
[----:B------:R2:W2:Y:S01]  /*7730*/  MUFU.TANH R177, R17 ;  /* 0x0000001100b17308 */ /* 0x0004a20000002400 */
[----:B------:R-:W-:Y:S01]  /*7740*/  FMUL.FTZ R23, R23, c[0x0][0x320] ;  /* 0x0000c80017177a20 */ /* 0x000fe20000410000 */
[C---:B---3--:R-:W-:Y:S08]  /*7750*/  HMMA.16816.F32.BF16 R28, R244.reuse, R8, R28 ;  /* 0x00000008f41c723c */ /* 0x048ff0000004181c */
[----:B------:R3:W3:Y:S01]  /*7760*/  MUFU.TANH R187, R18 ;  /* 0x0000001200bb7308 */ /* 0x0006e20000002400 */
[----:B------:R-:W-:Y:S03]  /*7770*/  HMMA.16816.F32.BF16 R32, R244, R10, R32 ;  /* 0x0000000af420723c */ /* 0x000fe60000041820 */
[----:B-1----:R-:W-:Y:S06]  /*7780*/  FMUL.FTZ R16, R25, c[0x0][0x320] ;  /* 0x0000c80019107a20 */ /* 0x002fec0000410000 */
[----:B------:R1:W1:Y:S06]  /*7790*/  MUFU.TANH R186, R19 ;  /* 0x0000001300ba7308 */ /* 0x00026c0000002400 */
[----:B------:R-:W-:Y:S04]  /*77a0*/  FMUL.FTZ R15, R28, c[0x0][0x320] ;  /* 0x0000c8001c0f7a20 */ /* 0x000fe80000410000 */
[----:B------:R4:W4:Y:S01]  /*77b0*/  MUFU.TANH R176, R20 ;  /* 0x0000001400b07308 */ /* 0x0009220000002400 */
[----:B------:R-:W-:Y:S02]  /*77c0*/  FMUL.FTZ R14, R29, c[0x0][0x320] ;  /* 0x0000c8001d0e7a20 */ /* 0x000fe40000410000 */
[----:B--2---:R-:W-:Y:S02]  /*77d0*/  FMUL.FTZ R17, R31, c[0x0][0x320] ;  /* 0x0000c8001f117a20 */ /* 0x004fe40000410000 */
[----:B---3--:R-:W-:Y:S02]  /*77e0*/  FMUL.FTZ R18, R24, c[0x0][0x320] ;  /* 0x0000c80018127a20 */ /* 0x008fe40000410000 */
[----:B------:R-:W-:Y:S02]  /*77f0*/  FMUL.FTZ R13, R32, c[0x0][0x320] ;  /* 0x0000c800200d7a20 */ /* 0x000fe40000410000 */
[----:B------:R-:W-:Y:S01]  /*7800*/  FMUL.FTZ R12, R33, c[0x0][0x320] ;  /* 0x0000c800210c7a20 */ /* 0x000fe20000410000 */
[----:B------:R2:W3:Y:S01]  /*7810*/  MUFU.TANH R179, R22 ;  /* 0x0000001600b37308 */ /* 0x0004e20000002400 */
[----:B------:R-:W-:Y:S02]  /*7820*/  FMUL.FTZ R4, R34, c[0x0][0x320] ;  /* 0x0000c80022047a20 */ /* 0x000fe40000410000 */
[----:B------:R-:W-:Y:S02]  /*7830*/  FMUL.FTZ R0, R35, c[0x0][0x320] ;  /* 0x0000c80023007a20 */ /* 0x000fe40000410000 */
[----:B-1----:R-:W-:Y:S05]  /*7840*/  FMUL.FTZ R19, R30, c[0x0][0x320] ;  /* 0x0000c8001e137a20 */ /* 0x002fea0000410000 */
[----:B------:R-:W1:Y:S01]  /*7850*/  MUFU.TANH R23, R23 ;  /* 0x0000001700177308 */ /* 0x000e620000002400 */
[----:B----4-:R-:W-:Y:S02]  /*7860*/  FMUL.FTZ R20, R21, c[0x0][0x320] ;  /* 0x0000c80015147a20 */ /* 0x010fe40000410000 */
[----:B------:R-:W-:Y:S07]  /*7870*/  FMUL.FTZ R21, R27, c[0x0][0x320] ;  /* 0x0000c8001b157a20 */ /* 0x000fee0000410000 */
[----:B------:R-:W4:Y:S01]  /*7880*/  MUFU.TANH R20, R20 ;  /* 0x0000001400147308 */ /* 0x000f220000002400 */
[----:B--2---:R-:W-:Y:S09]  /*7890*/  FMUL.FTZ R22, R26, c[0x0][0x320] ;  /* 0x0000c8001a167a20 */ /* 0x004ff20000410000 */
[----:B------:R-:W2:Y:S10]  /*78a0*/  MUFU.TANH R18, R18 ;  /* 0x0000001200127308 */ /* 0x000eb40000002400 */
        /* <DEDUP_REMOVED lines=11> */
[----:B-12345:R-:W-:-:S05]  /*7960*/  @P0 BRA `(.L_x_29) ;  /* 0xffffe5a000000947 */ /* 0x03efca000383ffff */
.L_x_28:
[----:B----4-:R-:W2:Y:S01]  /*7970*/  LDL.LU R8, [R1+0x5c] ;  /* 0x00005c0001087983 */ /* 0x010ea20000300800 */
[----:B------:R-:W-:Y:S02]  /*7980*/  FMNMX.FTZ R0, R183, R133, !PT ;  /* 0x00000085b7007209 */ /* 0x000fe40007810000 */
[----:B------:R-:W-:Y:S01]  /*7990*/  ISETP.LT.AND P0, PT, RZ, UR6, PT ;  /* 0x00000006ff007c0c */ /* 0x000fe2000bf01270 */
[----:B------:R-:W3:Y:S01]  /*79a0*/  LDL.LU R24, [R1+0x48] ;  /* 0x0000480001187983 */ /* 0x000ee20000300800 */
[----:B------:R-:W-:Y:S01]  /*79b0*/  FMNMX.FTZ R0, R185, R0, !PT ;  /* 0x00000000b9007209 */ /* 0x000fe20007810000 */
[----:B------:R-:W-:Y:S02]  /*79c0*/  UIADD3 UR6, UR6, -0x1, URZ ;  /* 0xffffffff06067890 */ /* 0x000fe4000fffe03f */
[----:B------:R-:W4:Y:S01]  /*79d0*/  LDL.LU R10, [R1+0x44] ;  /* 0x00004400010a7983 */ /* 0x000f220000300800 */
[----:B------:R-:W-:Y:S03]  /*79e0*/  FMNMX.FTZ R0, R184, R0, !PT ;  /* 0x00000000b8007209 */ /* 0x000fe60007810000 */
        /* <DEDUP_REMOVED lines=19> */
[C---:B------:R-:W-:Y:S02]  /*7b20*/  FMUL.FTZ R2, R132.reuse, c[0x0][0x2d0] ;  /* 0x0000b40084027a20 */ /* 0x040fe40000410000 */
[----:B------:R-:W-:Y:S02]  /*7b30*/  FADD.FTZ R0, -R132, R133 ;  /* 0x0000008584007221 */ /* 0x000fe40000010100 */
[--C-:B------:R-:W-:Y:S02]  /*7b40*/  FFMA.FTZ R183, R183, c[0x0][0x2d0], -R2.reuse ;  /* 0x0000b400b7b77a23 */ /* 0x100fe40000010802 */
        /* <DEDUP_REMOVED lines=18> */
[----:B------:R-:W-:Y:S02]  /*7c70*/  FFMA.FTZ R11, R18, c[0x0][0x2d0], -R2 ;  /* 0x0000b400120b7a23 */ /* 0x000fe40000010802 */
[C---:B-1----:R-:W-:Y:S02]  /*7c80*/  FMUL.FTZ R32, R6.reuse, R136 ;  /* 0x0000008806207220 */ /* 0x042fe40000410000 */
[C---:B------:R-:W-:Y:S01]  /*7c90*/  FMUL.FTZ R33, R6.reuse, R137 ;  /* 0x0000008906217220 */ /* 0x040fe20000410000 */
[----:B------:R-:W1:Y:S01]  /*7ca0*/  MUFU.EX2 R7, R7 ;  /* 0x0000000700077308 */ /* 0x000e620000000800 */
[C---:B------:R-:W-:Y:S01]  /*7cb0*/  FMUL.FTZ R12, R6.reuse, R156 ;  /* 0x0000009c060c7220 */ /* 0x040fe20000410000 */
[----:B------:R-:W-:Y:S01]  /*7cc0*/  MOV R156, R25 ;  /* 0x00000019009c7202 */ /* 0x000fe20000000f00 */
[C---:B------:R-:W-:Y:S02]  /*7cd0*/  FMUL.FTZ R25, R6.reuse, R145 ;  /* 0x0000009106197220 */ /* 0x040fe40000410000 */
[C---:B------:R-:W-:Y:S01]  /*7ce0*/  FMUL.FTZ R13, R6.reuse, R157 ;  /* 0x0000009d060d7220 */ /* 0x040fe20000410000 */
[----:B------:R-:W-:Y:S01]  /*7cf0*/  MOV R157, R28 ;  /* 0x0000001c009d7202 */ /* 0x000fe20000000f00 */
[C---:B------:R-:W-:Y:S02]  /*7d00*/  FMUL.FTZ R28, R6.reuse, R140 ;  /* 0x0000008c061c7220 */ /* 0x040fe40000410000 */
[C---:B------:R-:W-:Y:S01]  /*7d10*/  FMUL.FTZ R16, R6.reuse, R152 ;  /* 0x0000009806107220 */ /* 0x040fe20000410000 */
[----:B------:R-:W1:Y:S01]  /*7d20*/  MUFU.EX2 R178, R182 ;  /* 0x000000b600b27308 */ /* 0x000e620000000800 */
[C---:B------:R-:W-:Y:S01]  /*7d30*/  FMUL.FTZ R20, R6.reuse, R148 ;  /* 0x0000009406147220 */ /* 0x040fe20000410000 */
[----:B------:R-:W-:Y:S01]  /*7d40*/  MOV R148, R11 ;  /* 0x0000000b00947202 */ /* 0x000fe20000000f00 */
        /* <DEDUP_REMOVED lines=50> */
[C---:B------:R-:W-:Y:S03]  /*8070*/  F2FP.BF16.PACK_AB R176, R5.reuse, R176 ;  /* 0x000000b005b0723e */ /* 0x040fe600000010ff */
[----:B------:R-:W-:Y:S04]  /*8080*/  FADD.FTZ R0, R5, R0 ;  /* 0x0000000005007221 */ /* 0x000fe80000010000 */
[----:B-1----:R-:W-:Y:S04]  /*8090*/  FADD.FTZ R0, R7, R0 ;  /* 0x0000000007007221 */ /* 0x002fe80000010000 */
[C---:B------:R-:W-:Y:S01]  /*80a0*/  FADD.FTZ R182, R178.reuse, R0 ;  /* 0x00000000b2b67221 */ /* 0x040fe20000010000 */
[----:B------:R-:W-:Y:S02]  /*80b0*/  FMNMX.FTZ R0, R191, R134, !PT ;  /* 0x00000086bf007209 */ /* 0x000fe40007810000 */
[----:B------:R-:W-:Y:S02]  /*80c0*/  F2FP.BF16.PACK_AB R178, R178, R7 ;  /* 0x00000007b2b2723e */ /* 0x000fe400000010ff */
[----:B---3--:R-:W-:Y:S04]  /*80d0*/  FMNMX.FTZ R0, R24, R0, !PT ;  /* 0x0000000018007209 */ /* 0x008fe80007810000 */
[----:B----4-:R-:W-:Y:S04]  /*80e0*/  FMNMX.FTZ R0, R10, R0, !PT ;  /* 0x000000000a007209 */ /* 0x010fe80007810000 */
        /* <DEDUP_REMOVED lines=31> */
[----:B------:R-:W5:Y:S01]  /*82e0*/  MUFU.EX2 R8, R8 ;  /* 0x0000000800087308 */ /* 0x000f620000000800 */
[--C-:B------:R-:W-:Y:S02]  /*82f0*/  FFMA.FTZ R19, R19, c[0x0][0x2d0], -R5.reuse ;  /* 0x0000b40013137a23 */ /* 0x100fe40000010805 */
[--C-:B------:R-:W-:Y:S02]  /*8300*/  FFMA.FTZ R18, R4, c[0x0][0x2d0], -R5.reuse ;  /* 0x0000b40004127a23 */ /* 0x100fe40000010805 */
[C---:B------:R-:W-:Y:S01]  /*8310*/  FMUL.FTZ R4, R6.reuse, R164 ;  /* 0x000000a406047220 */ /* 0x040fe20000410000 */
[----:B------:R-:W-:Y:S01]  /*8320*/  MOV R164, R15 ;  /* 0x0000000f00a47202 */ /* 0x000fe20000000f00 */
[C---:B------:R-:W-:Y:S01]  /*8330*/  FMUL.FTZ R17, R6.reuse, R153 ;  /* 0x0000009906117220 */ /* 0x040fe20000410000 */
[----:B------:R-:W-:Y:S01]  /*8340*/  MOV R153, R29 ;  /* 0x0000001d00997202 */ /* 0x000fe20000000f00 */
[----:B------:R-:W-:Y:S01]  /*8350*/  FMUL.FTZ R29, R6, R141 ;  /* 0x0000008d061d7220 */ /* 0x000fe20000410000 */
[----:B------:R-:W2:Y:S01]  /*8360*/  MUFU.EX2 R7, R7 ;  /* 0x0000000700077308 */ /* 0x000ea20000000800 */
[--C-:B------:R-:W-:Y:S02]  /*8370*/  FFMA.FTZ R189, R189, c[0x0][0x2d0], -R5.reuse ;  /* 0x0000b400bdbd7a23 */ /* 0x100fe40000010805 */
[--C-:B------:R-:W-:Y:S02]  /*8380*/  FFMA.FTZ R188, R188, c[0x0][0x2d0], -R5.reuse ;  /* 0x0000b400bcbc7a23 */ /* 0x100fe40000010805 */
[C---:B-1----:R-:W-:Y:S02]  /*8390*/  FMUL.FTZ R34, R0.reuse, R138 ;  /* 0x0000008a00227220 */ /* 0x042fe40000410000 */
[----:B------:R-:W-:Y:S02]  /*83a0*/  FMUL.FTZ R35, R0, R139 ;  /* 0x0000008b00237220 */ /* 0x000fe40000410000 */
[----:B------:R-:W1:Y:S01]  /*83b0*/  LDSM.16.MT88.4 R136, [R248+0x100] ;  /* 0x00010000f888783b */ /* 0x000e620000004200 */
[----:B------:R-:W3:Y:S01]  /*83c0*/  MUFU.EX2 R179, R133 ;  /* 0x0000008500b37308 */ /* 0x000ee20000000800 */
[--C-:B------:R-:W-:Y:S02]  /*83d0*/  FFMA.FTZ R187, R187, c[0x0][0x2d0], -R5.reuse ;  /* 0x0000b400bbbb7a23 */ /* 0x100fe40000010805 */
[--C-:B------:R-:W-:Y:S02]  /*83e0*/  FFMA.FTZ R186, R186, c[0x0][0x2d0], -R5.reuse ;  /* 0x0000b400baba7a23 */ /* 0x100fe40000010805 */
[----:B-----5:R-:W-:Y:S02]  /*83f0*/  FFMA.FTZ R3, R0, R9, R8 ;  /* 0x0000000900037223 */ /* 0x020fe40000010008 */
[C---:B------:R-:W-:Y:S01]  /*8400*/  FMUL.FTZ R9, R6.reuse, R161 ;  /* 0x000000a106097220 */ /* 0x040fe20000410000 */
[----:B------:R-:W-:Y:S01]  /*8410*/  MOV R161, R19 ;  /* 0x0000001300a17202 */ /* 0x000fe20000000f00 */
[----:B------:R-:W-:Y:S01]  /*8420*/  FFMA.FTZ R14, R21, c[0x0][0x2d0], -R5 ;  /* 0x0000b400150e7a23 */ /* 0x000fe20000010805 */
[----:B------:R-:W4:Y:S01]  /*8430*/  MUFU.EX2 R190, R190 ;  /* 0x000000be00be7308 */ /* 0x000f220000000800 */
[C---:B------:R-:W-:Y:S01]  /*8440*/  FMUL.FTZ R5, R6.reuse, R165 ;  /* 0x000000a506057220 */ /* 0x040fe20000410000 */
[----:B------:R-:W-:Y:S01]  /*8450*/  MOV R165, R18 ;  /* 0x0000001200a57202 */ /* 0x000fe20000000f00 */
[C---:B------:R-:W-:Y:S01]  /*8460*/  FMUL.FTZ R21, R6.reuse, R149 ;  /* 0x0000009506157220 */ /* 0x040fe20000410000 */
[C---:B--2---:R-:W-:Y:S01]  /*8470*/  F2FP.BF16.PACK_AB R177, R7.reuse, R8 ;  /* 0x0000000807b1723e */ /* 0x044fe200000010ff */
[----:B------:R-:W-:Y:S01]  /*8480*/  FADD.FTZ R3, R7, R3 ;  /* 0x0000000307037221 */ /* 0x000fe20000010000 */
[----:B------:R-:W-:Y:S01]  /*8490*/  MOV R149, R31 ;  /* 0x0000001f00957202 */ /* 0x000fe20000000f00 */
[C---:B------:R-:W-:Y:S01]  /*84a0*/  FMUL.FTZ R8, R6.reuse, R160 ;  /* 0x000000a006087220 */ /* 0x040fe20000410000 */
[----:B------:R-:W-:Y:S01]  /*84b0*/  MOV R160, R24 ;  /* 0x0000001800a07202 */ /* 0x000fe20000000f00 */
[----:B------:R-:W-:Y:S01]  /*84c0*/  FMUL.FTZ R24, R6, R144 ;  /* 0x0000009006187220 */ /* 0x000fe20000410000 */
[----:B------:R-:W-:Y:S01]  /*84d0*/  MUFU.EX2 R191, R191 ;  /* 0x000000bf00bf7308 */ /* 0x000fe20000000800 */
[C---:B------:R-:W-:Y:S01]  /*84e0*/  FMUL.FTZ R6, R0.reuse, R166 ;  /* 0x000000a600067220 */ /* 0x040fe20000410000 */
[----:B------:R-:W-:Y:S01]  /*84f0*/  MOV R166, R14 ;  /* 0x0000000e00a67202 */ /* 0x000fe20000000f00 */
[C---:B------:R-:W-:Y:S01]  /*8500*/  FMUL.FTZ R7, R0.reuse, R167 ;  /* 0x000000a700077220 */ /* 0x040fe20000410000 */
[----:B------:R-:W-:Y:S01]  /*8510*/  MOV R167, R10 ;  /* 0x0000000a00a77202 */ /* 0x000fe20000000f00 */
[----:B---3--:R-:W-:Y:S02]  /*8520*/  FADD.FTZ R152, R179, R3 ;  /* 0x00000003b3987221 */ /* 0x008fe40000010000 */
[C---:B------:R-:W-:Y:S01]  /*8530*/  FMUL.FTZ R10, R0.reuse, R162 ;  /* 0x000000a2000a7220 */ /* 0x040fe20000410000 */
[----:B------:R-:W-:Y:S01]  /*8540*/  MOV R162, R30 ;  /* 0x0000001e00a27202 */ /* 0x000fe20000000f00 */
[C---:B------:R-:W-:Y:S01]  /*8550*/  FMUL.FTZ R11, R0.reuse, R163 ;  /* 0x000000a3000b7220 */ /* 0x040fe20000410000 */
[----:B------:R-:W-:Y:S01]  /*8560*/  MOV R163, R27 ;  /* 0x0000001b00a37202 */ /* 0x000fe20000000f00 */
[C---:B------:R-:W-:Y:S01]  /*8570*/  FMUL.FTZ R14, R0.reuse, R158 ;  /* 0x0000009e000e7220 */ /* 0x040fe20000410000 */
[----:B------:R-:W-:Y:S01]  /*8580*/  MOV R158, R26 ;  /* 0x0000001a009e7202 */ /* 0x000fe20000000f00 */
[----:B------:R-:W-:Y:S01]  /*8590*/  FMUL.FTZ R15, R0, R159 ;  /* 0x0000009f000f7220 */ /* 0x000fe20000410000 */
[----:B----4-:R-:W-:Y:S01]  /*85a0*/  F2FP.BF16.PACK_AB R179, R190, R179 ;  /* 0x000000b3beb3723e */ /* 0x010fe200000010ff */
[C---:B------:R-:W-:Y:S01]  /*85b0*/  FMUL.FTZ R18, R0.reuse, R154 ;  /* 0x0000009a00127220 */ /* 0x040fe20000410000 */
[----:B------:R-:W-:Y:S01]  /*85c0*/  MUFU.EX2 R144, R181 ;  /* 0x000000b500907308 */ /* 0x000fe20000000800 */
[C---:B------:R-:W-:Y:S02]  /*85d0*/  FMUL.FTZ R19, R0.reuse, R155 ;  /* 0x0000009b00137220 */ /* 0x040fe40000410000 */
[C---:B------:R-:W-:Y:S02]  /*85e0*/  FMUL.FTZ R22, R0.reuse, R150 ;  /* 0x0000009600167220 */ /* 0x040fe40000410000 */
[C---:B-1----:R-:W-:Y:S05]  /*85f0*/  HMMA.16816.F32.BF16 R4, R176.reuse, R136, R4 ;  /* 0x00000088b004723c */ /* 0x042fea0000041804 */
[C---:B------:R-:W-:Y:S01]  /*8600*/  FMUL.FTZ R23, R0.reuse, R151 ;  /* 0x0000009700177220 */ /* 0x040fe20000410000 */
[----:B------:R-:W-:Y:S01]  /*8610*/  MUFU.EX2 R181, R161 ;  /* 0x000000a100b57308 */ /* 0x000fe20000000800 */
[C---:B------:R-:W-:Y:S01]  /*8620*/  FMUL.FTZ R26, R0.reuse, R146 ;  /* 0x00000092001a7220 */ /* 0x040fe20000410000 */
[C---:B------:R-:W-:Y:S01]  /*8630*/  HMMA.16816.F32.BF16 R8, R176.reuse, R138, R8 ;  /* 0x0000008ab008723c */ /* 0x040fe20000041808 */
[----:B------:R-:W1:Y:S03]  /*8640*/  LDSM.16.MT88.4 R136, [R249+0x100] ;  /* 0x00010000f988783b */ /* 0x000e660000004200 */
[C---:B------:R-:W-:Y:S02]  /*8650*/  FMUL.FTZ R27, R0.reuse, R147 ;  /* 0x00000093001b7220 */ /* 0x040fe40000410000 */
[C---:B------:R-:W-:Y:S02]  /*8660*/  FMUL.FTZ R30, R0.reuse, R142 ;  /* 0x0000008e001e7220 */ /* 0x040fe40000410000 */
[C---:B------:R-:W-:Y:S01]  /*8670*/  FMUL.FTZ R31, R0.reuse, R143 ;  /* 0x0000008f001f7220 */ /* 0x040fe20000410000 */
[----:B------:R-:W-:Y:S01]  /*8680*/  MUFU.EX2 R180, R160 ;  /* 0x000000a000b47308 */ /* 0x000fe20000000800 */
[----:B------:R-:W-:Y:S02]  /*8690*/  LDSM.16.MT88.4 R140, [R248+0x900] ;  /* 0x00090000f88c783b */ /* 0x000fe40000004200 */
        /* <DEDUP_REMOVED lines=17> */
[C---:B------:R-:W-:Y:S01]  /*87b0*/  FMUL.FTZ R66, R0.reuse, R66 ;  /* 0x0000004200427220 */ /* 0x040fe20000410000 */
[C---:B-1----:R-:W-:Y:S03]  /*87c0*/  HMMA.16816.F32.BF16 R12, R176.reuse, R136, R12 ;  /* 0x00000088b00c723c */ /* 0x042fe6000004180c */
[C---:B------:R-:W-:Y:S02]  /*87d0*/  FMUL.FTZ R67, R0.reuse, R67 ;  /* 0x0000004300437220 */ /* 0x040fe40000410000 */
[C---:B------:R-:W-:Y:S02]  /*87e0*/  FMUL.FTZ R70, R0.reuse, R70 ;  /* 0x0000004600467220 */ /* 0x040fe40000410000 */
[C---:B------:R-:W-:Y:S01]  /*87f0*/  FMUL.FTZ R71, R0.reuse, R71 ;  /* 0x0000004700477220 */ /* 0x040fe20000410000 */
[C---:B------:R-:W-:Y:S01]  /*8800*/  HMMA.16816.F32.BF16 R16, R176.reuse, R138, R16 ;  /* 0x0000008ab010723c */ /* 0x040fe20000041810 */
[----:B------:R-:W1:Y:S01]  /*8810*/  LDSM.16.MT88.4 R136, [R252+0x100] ;  /* 0x00010000fc88783b */ /* 0x000e620000004200 */
[----:B------:R-:W2:Y:S02]  /*8820*/  MUFU.EX2 R133, R185 ;  /* 0x000000b900857308 */ /* 0x000ea40000000800 */
[C---:B------:R-:W-:Y:S02]  /*8830*/  FMUL.FTZ R74, R0.reuse, R74 ;  /* 0x0000004a004a7220 */ /* 0x040fe40000410000 */
[C---:B------:R-:W-:Y:S02]  /*8840*/  FMUL.FTZ R75, R0.reuse, R75 ;  /* 0x0000004b004b7220 */ /* 0x040fe40000410000 */
[C---:B------:R-:W-:Y:S04]  /*8850*/  FMUL.FTZ R78, R0.reuse, R78 ;  /* 0x0000004e004e7220 */ /* 0x040fe80000410000 */
        /* <DEDUP_REMOVED lines=17> */
[C---:B------:R-:W-:Y:S01]  /*8970*/  FMUL.FTZ R107, R0.reuse, R107 ;  /* 0x0000006b006b7220 */ /* 0x040fe20000410000 */
[C---:B-1----:R-:W-:Y:S02]  /*8980*/  HMMA.16816.F32.BF16 R20, R176.reuse, R136, R20 ;  /* 0x00000088b014723c */ /* 0x042fe40000041814 */
[----:B------:R-:W1:Y:S01]  /*8990*/  MUFU.EX2 R186, R186 ;  /* 0x000000ba00ba7308 */ /* 0x000e620000000800 */
[C---:B------:R-:W-:Y:S02]  /*89a0*/  FMUL.FTZ R110, R0.reuse, R110 ;  /* 0x0000006e006e7220 */ /* 0x040fe40000410000 */
[C---:B------:R-:W-:Y:S02]  /*89b0*/  FMUL.FTZ R111, R0.reuse, R111 ;  /* 0x0000006f006f7220 */ /* 0x040fe40000410000 */
[C---:B------:R-:W-:Y:S01]  /*89c0*/  FMUL.FTZ R114, R0.reuse, R114 ;  /* 0x0000007200727220 */ /* 0x040fe20000410000 */
[C---:B------:R-:W-:Y:S01]  /*89d0*/  HMMA.16816.F32.BF16 R24, R176.reuse, R138, R24 ;  /* 0x0000008ab018723c */ /* 0x040fe20000041818 */
[----:B------:R-:W4:Y:S03]  /*89e0*/  LDSM.16.MT88.4 R136, [R251+0x100] ;  /* 0x00010000fb88783b */ /* 0x000f260000004200 */
[C---:B------:R-:W-:Y:S02]  /*89f0*/  FMUL.FTZ R115, R0.reuse, R115 ;  /* 0x0000007300737220 */ /* 0x040fe40000410000 */
[C---:B------:R-:W-:Y:S02]  /*8a00*/  FMUL.FTZ R118, R0.reuse, R118 ;  /* 0x0000007600767220 */ /* 0x040fe40000410000 */
[C---:B------:R-:W-:Y:S04]  /*8a10*/  FMUL.FTZ R119, R0.reuse, R119 ;  /* 0x0000007700777220 */ /* 0x040fe80000410000 */
[C---:B------:R-:W-:Y:S02]  /*8a20*/  FMUL.FTZ R122, R0.reuse, R122 ;  /* 0x0000007a007a7220 */ /* 0x040fe40000410000 */
[C---:B------:R-:W-:Y:S02]  /*8a30*/  FMUL.FTZ R123, R0.reuse, R123 ;  /* 0x0000007b007b7220 */ /* 0x040fe40000410000 */
[C---:B------:R-:W-:Y:S02]  /*8a40*/  FMUL.FTZ R126, R0.reuse, R126 ;  /* 0x0000007e007e7220 */ /* 0x040fe40000410000 */
[C---:B------:R-:W-:Y:S02]  /*8a50*/  FMUL.FTZ R127, R0.reuse, R127 ;  /* 0x0000007f007f7220 */ /* 0x040fe40000410000 */
[C---:B------:R-:W-:Y:S02]  /*8a60*/  FMUL.FTZ R130, R0.reuse, R130 ;  /* 0x0000008200827220 */ /* 0x040fe40000410000 */
[----:B------:R-:W-:Y:S02]  /*8a70*/  FMUL.FTZ R131, R0, R131 ;  /* 0x0000008300837220 */ /* 0x000fe40000410000 */
[----:B--2---:R-:W-:Y:S02]  /*8a80*/  FADD.FTZ R0, R133, R182 ;  /* 0x000000b685007221 */ /* 0x004fe40000010000 */
[----:B------:R2:W-:Y:S02]  /*8a90*/  MUFU.EX2 R182, R166 ;  /* 0x000000a600b67308 */ /* 0x0005e40000000800 */
[C---:B------:R-:W-:Y:S04]  /*8aa0*/  FADD.FTZ R0, R3.reuse, R0 ;  /* 0x0000000003007221 */ /* 0x040fe80000010000 */
[----:B------:R-:W-:Y:S04]  /*8ab0*/  FADD.FTZ R0, R144, R0 ;  /* 0x0000000090007221 */ /* 0x000fe80000010000 */
[----:B------:R-:W-:Y:S01]  /*8ac0*/  FADD.FTZ R0, R134, R0 ;  /* 0x0000000086007221 */ /* 0x000fe20000010000 */
[C---:B----4-:R-:W-:Y:S08]  /*8ad0*/  HMMA.16816.F32.BF16 R28, R176.reuse, R136, R28 ;  /* 0x00000088b01c723c */ /* 0x050ff0000004181c */
[C---:B------:R-:W-:Y:S01]  /*8ae0*/  HMMA.16816.F32.BF16 R32, R176.reuse, R138, R32 ;  /* 0x0000008ab020723c */ /* 0x040fe20000041820 */
[----:B------:R-:W4:Y:S03]  /*8af0*/  LDSM.16.MT88.4 R136, [R248+0x2100] ;  /* 0x00210000f888783b */ /* 0x000f260000004200 */
[----:B--2---:R-:W-:Y:S04]  /*8b00*/  MOV R166, R149 ;  /* 0x0000009500a67202 */ /* 0x004fe80000000f00 */
[C---:B----4-:R-:W-:Y:S08]  /*8b10*/  HMMA.16816.F32.BF16 R36, R176.reuse, R136, R36 ;  /* 0x00000088b024723c */ /* 0x050ff00000041824 */
[C---:B------:R-:W-:Y:S01]  /*8b20*/  HMMA.16816.F32.BF16 R40, R176.reuse, R138, R40 ;  /* 0x0000008ab028723c */ /* 0x040fe20000041828 */
[----:B------:R-:W2:Y:S07]  /*8b30*/  LDSM.16.MT88.4 R136, [R249+0x2100] ;  /* 0x00210000f988783b */ /* 0x000eae0000004200 */
[C---:B--2---:R-:W-:Y:S08]  /*8b40*/  HMMA.16816.F32.BF16 R44, R176.reuse, R136, R44 ;  /* 0x00000088b02c723c */ /* 0x044ff0000004182c */
        /* <DEDUP_REMOVED lines=29> */
[C---:B--2---:R-:W-:Y:S07]  /*8d20*/  HMMA.16816.F32.BF16 R124, R176.reuse, R136, R124 ;  /* 0x00000088b07c723c */ /* 0x044fee000004187c */
[----:B------:R-:W-:Y:S01]  /*8d30*/  F2FP.BF16.PACK_AB R136, R3, R133 ;  /* 0x000000850388723e */ /* 0x000fe200000010ff */
[----:B------:R-:W-:Y:S01]  /*8d40*/  HMMA.16816.F32.BF16 R128, R176, R138, R128 ;  /* 0x0000008ab080723c */ /* 0x000fe20000041880 */
[----:B------:R-:W-:Y:S03]  /*8d50*/  MUFU.EX2 R3, R163 ;  /* 0x000000a300037308 */ /* 0x000fe60000000800 */
[----:B---3--:R-:W-:Y:S03]  /*8d60*/  F2FP.BF16.PACK_AB R137, R188, R189 ;  /* 0x000000bdbc89723e */ /* 0x008fe600000010ff */
[----:B------:R-:W-:Y:S02]  /*8d70*/  F2FP.BF16.PACK_AB R138, R134, R144 ;  /* 0x00000090868a723e */ /* 0x000fe400000010ff */
[----:B------:R-:W2:Y:S02]  /*8d80*/  LDSM.16.MT88.4 R144, [R249+0x900] ;  /* 0x00090000f990783b */ /* 0x000ea40000004200 */
[----:B------:R3:W-:Y:S01]  /*8d90*/  MUFU.EX2 R134, R162 ;  /* 0x000000a200867308 */ /* 0x0007e20000000800 */
[----:B-1----:R-:W-:Y:S02]  /*8da0*/  F2FP.BF16.PACK_AB R139, R186, R187 ;  /* 0x000000bbba8b723e */ /* 0x002fe400000010ff */
[----:B------:R-:W-:Y:S05]  /*8db0*/  F2FP.BF16.PACK_AB R177, R180, R181 ;  /* 0x000000b5b4b1723e */ /* 0x000fea00000010ff */
[C---:B------:R-:W-:Y:S02]  /*8dc0*/  HMMA.16816.F32.BF16 R4, R136.reuse, R140, R4 ;  /* 0x0000008c8804723c */ /* 0x040fe40000041804 */
[----:B------:R-:W-:Y:S06]  /*8dd0*/  MUFU.EX2 R176, R153 ;  /* 0x0000009900b07308 */ /* 0x000fec0000000800 */
[C---:B------:R-:W-:Y:S01]  /*8de0*/  HMMA.16816.F32.BF16 R8, R136.reuse, R142, R8 ;  /* 0x0000008e8808723c */ /* 0x040fe20000041808 */
[----:B------:R-:W1:Y:S03]  /*8df0*/  LDSM.16.MT88.4 R140, [R252+0x900] ;  /* 0x00090000fc8c783b */ /* 0x000e660000004200 */
[----:B------:R-:W4:Y:S05]  /*8e00*/  MUFU.EX2 R133, R158 ;  /* 0x0000009e00857308 */ /* 0x000f2a0000000800 */
[----:B---3--:R-:W-:Y:S05]  /*8e10*/  LDSM.16.MT88.4 R160, [R248+0x1900] ;  /* 0x00190000f8a0783b */ /* 0x008fea0000004200 */
[----:B------:R-:W-:Y:S01]  /*8e20*/  MUFU.EX2 R178, R156 ;  /* 0x0000009c00b27308 */ /* 0x000fe20000000800 */
[C---:B--2---:R-:W-:Y:S03]  /*8e30*/  HMMA.16816.F32.BF16 R12, R136.reuse, R144, R12 ;  /* 0x00000090880c723c */ /* 0x044fe6000004180c */
[----:B----4-:R-:W-:Y:S05]  /*8e40*/  FADD.FTZ R0, R133, R0 ;  /* 0x0000000085007221 */ /* 0x010fea0000010000 */
[C---:B------:R-:W-:Y:S01]  /*8e50*/  HMMA.16816.F32.BF16 R16, R136.reuse, R146, R16 ;  /* 0x000000928810723c */ /* 0x040fe20000041810 */
[----:B------:R-:W2:Y:S03]  /*8e60*/  LDSM.16.MT88.4 R144, [R251+0x900] ;  /* 0x00090000fb90783b */ /* 0x000ea60000004200 */
[C---:B------:R-:W-:Y:S04]  /*8e70*/  FADD.FTZ R0, R3.reuse, R0 ;  /* 0x0000000003007221 */ /* 0x040fe80000010000 */
[----:B------:R-:W-:Y:S01]  /*8e80*/  FADD.FTZ R0, R148, R0 ;  /* 0x0000000094007221 */ /* 0x000fe20000010000 */
[C---:B-1----:R-:W-:Y:S03]  /*8e90*/  HMMA.16816.F32.BF16 R20, R136.reuse, R140, R20 ;  /* 0x0000008c8814723c */ /* 0x042fe60000041814 */
[C---:B------:R-:W-:Y:S05]  /*8ea0*/  FADD.FTZ R0, R134.reuse, R0 ;  /* 0x0000000086007221 */ /* 0x040fea0000010000 */
        /* <DEDUP_REMOVED lines=39> */
[----:B------:R-:W-:Y:S01]  /*9120*/  HMMA.16816.F32.BF16 R128, R136, R146, R128 ;  /* 0x000000928880723c */ /* 0x000fe20000041880 */
[----:B------:R-:W2:Y:S06]  /*9130*/  LDSM.16.MT88.4 R144, [R249+0x1100] ;  /* 0x00110000f990783b */ /* 0x000eac0000004200 */
[----:B------:R-:W-:Y:S02]  /*9140*/  F2FP.BF16.PACK_AB R138, R134, R148 ;  /* 0x00000094868a723e */ /* 0x000fe400000010ff */
[----:B------:R-:W3:Y:S01]  /*9150*/  LDSM.16.MT88.4 R148, [R252+0x1100] ;  /* 0x00110000fc94783b */ /* 0x000ee20000004200 */
[----:B------:R-:W4:Y:S02]  /*9160*/  MUFU.EX2 R134, R166 ;  /* 0x000000a600867308 */ /* 0x000f240000000800 */
[----:B------:R-:W-:Y:S02]  /*9170*/  F2FP.BF16.PACK_AB R136, R3, R133 ;  /* 0x000000850388723e */ /* 0x000fe400000010ff */
[----:B------:R-:W-:Y:S02]  /*9180*/  F2FP.BF16.PACK_AB R137, R184, R191 ;  /* 0x000000bfb889723e */ /* 0x000fe400000010ff */
[----:B------:R-:W-:Y:S04]  /*9190*/  F2FP.BF16.PACK_AB R139, R182, R183 ;  /* 0x000000b7b68b723e */ /* 0x000fe800000010ff */
[----:B------:R-:W5:Y:S03]  /*91a0*/  MUFU.EX2 R133, R157 ;  /* 0x0000009d00857308 */ /* 0x000f660000000800 */
[C---:B-1----:R-:W-:Y:S08]  /*91b0*/  HMMA.16816.F32.BF16 R4, R136.reuse, R140, R4 ;  /* 0x0000008c8804723c */ /* 0x042ff00000041804 */
[C---:B------:R-:W-:Y:S01]  /*91c0*/  HMMA.16816.F32.BF16 R8, R136.reuse, R142, R8 ;  /* 0x0000008e8808723c */ /* 0x040fe20000041808 */
[----:B------:R-:W1:Y:S03]  /*91d0*/  LDSM.16.MT88.4 R140, [R251+0x1100] ;  /* 0x00110000fb8c783b */ /* 0x000e660000004200 */
[----:B----4-:R-:W-:Y:S04]  /*91e0*/  FADD.FTZ R0, R134, R0 ;  /* 0x0000000086007221 */ /* 0x010fe80000010000 */
[C---:B------:R-:W-:Y:S01]  /*91f0*/  FADD.FTZ R0, R176.reuse, R0 ;  /* 0x00000000b0007221 */ /* 0x040fe20000010000 */
[----:B------:R-:W-:Y:S01]  /*9200*/  F2FP.BF16.PACK_AB R176, R176, R134 ;  /* 0x00000086b0b0723e */ /* 0x000fe200000010ff */
[C---:B--2---:R-:W-:Y:S03]  /*9210*/  HMMA.16816.F32.BF16 R12, R136.reuse, R144, R12 ;  /* 0x00000090880c723c */ /* 0x044fe6000004180c */
[----:B-----5:R-:W-:Y:S01]  /*9220*/  FADD.FTZ R3, R133, R0 ;  /* 0x0000000085037221 */ /* 0x020fe20000010000 */
[----:B------:R-:W-:Y:S01]  /*9230*/  MOV R134, R2 ;  /* 0x0000000200867202 */ /* 0x000fe20000000f00 */
[----:B------:R-:W-:Y:S02]  /*9240*/  FADD.FTZ R0, R190, R152 ;  /* 0x00000098be007221 */ /* 0x000fe40000010000 */
[----:B------:R-:W-:Y:S01]  /*9250*/  LDSM.16.MT88.4 R152, [R249+0x1900] ;  /* 0x00190000f998783b */ /* 0x000fe20000004200 */
[C---:B------:R-:W-:Y:S04]  /*9260*/  HMMA.16816.F32.BF16 R16, R136.reuse, R146, R16 ;  /* 0x000000928810723c */ /* 0x040fe80000041810 */
[C---:B------:R-:W-:Y:S01]  /*9270*/  FADD.FTZ R3, R178.reuse, R3 ;  /* 0x00000003b2037221 */ /* 0x040fe20000010000 */
[----:B------:R-:W-:Y:S01]  /*9280*/  F2FP.BF16.PACK_AB R178, R178, R133 ;  /* 0x00000085b2b2723e */ /* 0x000fe200000010ff */
[----:B------:R-:W-:Y:S01]  /*9290*/  FADD.FTZ R0, R189, R0 ;  /* 0x00000000bd007221 */ /* 0x000fe20000010000 */
[----:B------:R-:W2:Y:S01]  /*92a0*/  LDSM.16.MT88.4 R144, [R248+0x3100] ;  /* 0x00310000f890783b */ /* 0x000ea20000004200 */
[C---:B---3--:R-:W-:Y:S01]  /*92b0*/  HMMA.16816.F32.BF16 R20, R136.reuse, R148, R20 ;  /* 0x000000948814723c */ /* 0x048fe20000041814 */
[----:B------:R-:W-:Y:S03]  /*92c0*/  MUFU.EX2 R133, R165 ;  /* 0x000000a500857308 */ /* 0x000fe60000000800 */
[----:B------:R-:W-:Y:S03]  /*92d0*/  FADD.FTZ R0, R188, R0 ;  /* 0x00000000bc007221 */ /* 0x000fe60000010000 */
[----:B------:R3:W-:Y:S01]  /*92e0*/  STL [R1+0x5c], R3 ;  /* 0x00005c0301007387 */ /* 0x0007e20000100800 */
[C---:B------:R-:W-:Y:S03]  /*92f0*/  HMMA.16816.F32.BF16 R24, R136.reuse, R150, R24 ;  /* 0x000000968818723c */ /* 0x040fe60000041818 */
[----:B------:R-:W4:Y:S01]  /*9300*/  LDSM.16.MT88.4 R148, [R249+0x3100] ;  /* 0x00310000f994783b */ /* 0x000f220000004200 */
[----:B------:R-:W-:Y:S04]  /*9310*/  FADD.FTZ R0, R187, R0 ;  /* 0x00000000bb007221 */ /* 0x000fe80000010000 */
[C---:B-1----:R-:W-:Y:S04]  /*9320*/  HMMA.16816.F32.BF16 R28, R136.reuse, R140, R28 ;  /* 0x0000008c881c723c */ /* 0x042fe8000004181c */
[----:B------:R-:W-:Y:S04]  /*9330*/  FADD.FTZ R0, R186, R0 ;  /* 0x00000000ba007221 */ /* 0x000fe80000010000 */
[C---:B------:R-:W-:Y:S01]  /*9340*/  HMMA.16816.F32.BF16 R32, R136.reuse, R142, R32 ;  /* 0x0000008e8820723c */ /* 0x040fe20000041820 */
[----:B------:R-:W1:Y:S03]  /*9350*/  LDSM.16.MT88.4 R140, [R252+0x3100] ;  /* 0x00310000fc8c783b */ /* 0x000e660000004200 */
[----:B------:R-:W-:Y:S01]  /*9360*/  FADD.FTZ R0, R191, R0 ;  /* 0x00000000bf007221 */ /* 0x000fe20000010000 */
[----:B---3--:R-:W3:Y:S03]  /*9370*/  MUFU.EX2 R3, R164 ;  /* 0x000000a400037308 */ /* 0x008ee60000000800 */
[----:B------:R-:W-:Y:S04]  /*9380*/  FADD.FTZ R0, R184, R0 ;  /* 0x00000000b8007221 */ /* 0x000fe80000010000 */
[----:B------:R-:W-:Y:S01]  /*9390*/  FADD.FTZ R0, R183, R0 ;  /* 0x00000000b7007221 */ /* 0x000fe20000010000 */
[C---:B--2---:R-:W-:Y:S03]  /*93a0*/  HMMA.16816.F32.BF16 R36, R136.reuse, R144, R36 ;  /* 0x000000908824723c */ /* 0x044fe60000041824 */
[----:B------:R-:W-:Y:S04]  /*93b0*/  FADD.FTZ R0, R182, R0 ;  /* 0x00000000b6007221 */ /* 0x000fe80000010000 */
[----:B------:R-:W-:Y:S01]  /*93c0*/  FADD.FTZ R0, R181, R0 ;  /* 0x00000000b5007221 */ /* 0x000fe20000010000 */
[C---:B------:R-:W-:Y:S01]  /*93d0*/  HMMA.16816.F32.BF16 R40, R136.reuse, R146, R40 ;  /* 0x000000928828723c */ /* 0x040fe20000041828 */
[----:B------:R-:W2:Y:S03]  /*93e0*/  LDSM.16.MT88.4 R144, [R251+0x3100] ;  /* 0x00310000fb90783b */ /* 0x000ea60000004200 */
[----:B------:R-:W-:Y:S04]  /*93f0*/  FADD.FTZ R0, R180, R0 ;  /* 0x00000000b4007221 */ /* 0x000fe80000010000 */
[C---:B----4-:R-:W-:Y:S04]  /*9400*/  HMMA.16816.F32.BF16 R44, R136.reuse, R148, R44 ;  /* 0x00000094882c723c */ /* 0x050fe8000004182c */
[----:B---3--:R-:W-:Y:S01]  /*9410*/  F2FP.BF16.PACK_AB R179, R3, R133 ;  /* 0x0000008503b3723e */ /* 0x008fe200000010ff */
[----:B------:R-:W-:Y:S01]  /*9420*/  FADD.FTZ R0, R133, R0 ;  /* 0x0000000085007221 */ /* 0x000fe20000010000 */
[----:B------:R-:W-:Y:S02]  /*9430*/  MOV R133, R132 ;  /* 0x0000008400857202 */ /* 0x000fe40000000f00 */
[C---:B------:R-:W-:Y:S01]  /*9440*/  HMMA.16816.F32.BF16 R48, R136.reuse, R150, R48 ;  /* 0x000000968830723c */ /* 0x040fe20000041830 */
[----:B------:R-:W3:Y:S03]  /*9450*/  LDSM.16.MT88.4 R148, [R248+0x5100] ;  /* 0x00510000f894783b */ /* 0x000ee60000004200 */
[----:B------:R-:W-:Y:S04]  /*9460*/  FADD.FTZ R0, R3, R0 ;  /* 0x0000000003007221 */ /* 0x000fe80000010000 */
        /* <DEDUP_REMOVED lines=26> */
[C---:B------:R-:W-:Y:S08]  /*9610*/  HMMA.16816.F32.BF16 R120, R136.reuse, R150, R120 ;  /* 0x000000968878723c */ /* 0x040ff00000041878 */
[C---:B-1----:R-:W-:Y:S08]  /*9620*/  HMMA.16816.F32.BF16 R124, R136.reuse, R140, R124 ;  /* 0x0000008c887c723c */ /* 0x042ff0000004187c */
[----:B------:R-:W-:Y:S01]  /*9630*/  HMMA.16816.F32.BF16 R128, R136, R142, R128 ;  /* 0x0000008e8880723c */ /* 0x000fe20000041880 */
[----:B------:R-:W1:Y:S07]  /*9640*/  LDSM.16.MT88.4 R136, [R251+0x1900] ;  /* 0x00190000fb88783b */ /* 0x000e6e0000004200 */
        /* <DEDUP_REMOVED lines=8> */
[C---:B--2---:R-:W-:Y:S08]  /*96d0*/  HMMA.16816.F32.BF16 R148, R176.reuse, R144, R20 ;  /* 0x00000090b094723c */ /* 0x044ff00000041814 */
[C---:B------:R-:W-:Y:S08]  /*96e0*/  HMMA.16816.F32.BF16 R144, R176.reuse, R146, R24 ;  /* 0x00000092b090723c */ /* 0x040ff00000041818 */
[C---:B-1----:R-:W-:Y:S08]  /*96f0*/  HMMA.16816.F32.BF16 R140, R176.reuse, R136, R28 ;  /* 0x00000088b08c723c */ /* 0x042ff0000004181c */
        /* <DEDUP_REMOVED lines=34> */
.L_x_26:
[----:B------:R-:W2:Y:S04]  /*9920*/  LDL.LU R5, [R1+0x5c] ;  /* 0x00005c0001057983 */ /* 0x000ea80000300800 */
[----:B------:R-:W3:Y:S01]  /*9930*/  LDL.LU R3, [R1+0x80] ;  /* 0x0000800001037983 */ /* 0x000ee20000300800 */
[----:B------:R-:W-:-:S03]  /*9940*/  PLOP3.LUT P2, PT, PT, PT, PT, 0x8, 0x0 ;  /* 0x000000000000781c */ /* 0x000fc60003f4e170 */
[----:B--2---:R-:W1:Y:S04]  /*9950*/  SHFL.BFLY PT, R0, R5, 0x2, 0x1f ;  /* 0x0c401f0005007f89 */ /* 0x004e6800000e0000 */
[----:B---3--:R-:W2:Y:S01]  /*9960*/  SHFL.BFLY PT, R4, R3, 0x2, 0x1f ;  /* 0x0c401f0003047f89 */ /* 0x008ea200000e0000 */
[----:B-1----:R-:W-:Y:S02]  /*9970*/  FADD.FTZ R0, R0, R5 ;  /* 0x0000000500007221 */ /* 0x002fe40000010000 */
[----:B--2---:R-:W-:-:S03]  /*9980*/  FADD.FTZ R4, R4, R3 ;  /* 0x0000000304047221 */ /* 0x004fc60000010000 */
[----:B------:R-:W1:Y:S01]  /*9990*/  SHFL.BFLY PT, R6, R0, 0x1, 0x1f ;  /* 0x0c201f0000067f89 */ /* 0x000e6200000e0000 */
[----:B------:R-:W-:-:S03]  /*99a0*/  MOV R3, RZ ;  /* 0x000000ff00037202 */ /* 0x000fc60000000f00 */
[----:B------:R-:W2:Y:S01]  /*99b0*/  SHFL.BFLY PT, R5, R4, 0x1, 0x1f ;  /* 0x0c201f0004057f89 */ /* 0x000ea200000e0000 */
[----:B-1----:R-:W-:Y:S01]  /*99c0*/  FADD.FTZ R6, R0, R6 ;  /* 0x0000000600067221 */ /* 0x002fe20000010000 */
[----:B------:R-:W-:Y:S01]  /*99d0*/  MOV R0, RZ ;  /* 0x000000ff00007202 */ /* 0x000fe20000000f00 */
[----:B--2---:R-:W-:-:S03]  /*99e0*/  FADD.FTZ R4, R5, R4 ;  /* 0x0000000405047221 */ /* 0x004fc60000010000 */
[----:B------:R-:W-:Y:S02]  /*99f0*/  FSETP.NE.FTZ.AND P1, PT, R6, RZ, PT ;  /* 0x000000ff0600720b */ /* 0x000fe40003f35000 */
[----:B------:R-:W-:-:S11]  /*9a00*/  FSETP.NE.FTZ.AND P0, PT, R4, RZ, PT ;  /* 0x000000ff0400720b */ /* 0x000fd60003f15000 */
[----:B------:R-:W1:Y:S08]  /*9a10*/  @P1 MUFU.RCP R3, R6 ;  /* 0x0000000600031308 */ /* 0x000e700000001000 */
[----:B------:R-:W2:Y:S08]  /*9a20*/  @P1 MUFU.LG2 R6, R6 ;  /* 0x0000000600061308 */ /* 0x000eb00000000c00 */
[----:B------:R-:W3:Y:S01]  /*9a30*/  @P0 MUFU.LG2 R7, R4 ;  /* 0x0000000400070308 */ /* 0x000ee20000000c00 */
[----:B-1----:R-:W-:-:S02]  /*9a40*/  FMUL.FTZ R12, R3, R36 ;  /* 0x00000024030c7220 */ /* 0x002fc40000410000 */
[C---:B------:R-:W-:Y:S02]  /*9a50*/  FMUL.FTZ R164, R3.reuse, R164 ;  /* 0x000000a403a47220 */ /* 0x040fe40000410000 */
[C---:B------:R-:W-:Y:S02]  /*9a60*/  FMUL.FTZ R8, R3.reuse, R165 ;  /* 0x000000a503087220 */ /* 0x040fe40000410000 */
[C---:B------:R-:W-:Y:S01]  /*9a70*/  FMUL.FTZ R160, R3.reuse, R160 ;  /* 0x000000a003a07220 */ /* 0x040fe20000410000 */
[----:B------:R1:W4:Y:S01]  /*9a80*/  @P0 MUFU.RCP R0, R4 ;  /* 0x0000000400000308 */ /* 0x0003220000001000 */
[C---:B------:R-:W-:Y:S02]  /*9a90*/  FMUL.FTZ R161, R3.reuse, R161 ;  /* 0x000000a103a17220 */ /* 0x040fe40000410000 */
[C---:B------:R-:W-:Y:S02]  /*9aa0*/  FMUL.FTZ R156, R3.reuse, R156 ;  /* 0x0000009c039c7220 */ /* 0x040fe40000410000 */
[----:B------:R-:W-:-:S02]  /*9ab0*/  FMUL.FTZ R157, R3, R157 ;  /* 0x0000009d039d7220 */ /* 0x000fc40000410000 */
[C---:B------:R-:W-:Y:S02]  /*9ac0*/  FMUL.FTZ R152, R3.reuse, R152 ;  /* 0x0000009803987220 */ /* 0x040fe40000410000 */
[C---:B------:R-:W-:Y:S02]  /*9ad0*/  FMUL.FTZ R153, R3.reuse, R153 ;  /* 0x0000009903997220 */ /* 0x040fe40000410000 */
[C---:B------:R-:W-:Y:S02]  /*9ae0*/  FMUL.FTZ R148, R3.reuse, R148 ;  /* 0x0000009403947220 */ /* 0x040fe40000410000 */
[C---:B------:R-:W-:Y:S02]  /*9af0*/  FMUL.FTZ R149, R3.reuse, R149 ;  /* 0x0000009503957220 */ /* 0x040fe40000410000 */
[C---:B------:R-:W-:Y:S01]  /*9b00*/  FMUL.FTZ R144, R3.reuse, R144 ;  /* 0x0000009003907220 */ /* 0x040fe20000410000 */
[----:B-1----:R-:W-:Y:S01]  /*9b10*/  @P1 MOV R4, 0x3f317218 ;  /* 0x3f31721800041802 */ /* 0x002fe20000000f00 */
        /* <DEDUP_REMOVED lines=12> */
[C---:B------:R-:W-:Y:S01]  /*9be0*/  FMUL.FTZ R20, R3.reuse, R52 ;  /* 0x0000003403147220 */ /* 0x040fe20000410000 */
[----:B------:R-:W-:Y:S01]  /*9bf0*/  MOV R52, 0xff800000 ;  /* 0xff80000000347802 */ /* 0x000fe20000000f00 */
[C---:B------:R-:W-:Y:S01]  /*9c00*/  FMUL.FTZ R35, R3.reuse, R53 ;  /* 0x0000003503237220 */ /* 0x040fe20000410000 */
[----:B------:R-:W-:Y:S01]  /*9c10*/  MOV R53, 0xff800000 ;  /* 0xff80000000357802 */ /* 0x000fe20000000f00 */
        /* <DEDUP_REMOVED lines=38> */
[----:B------:R-:W-:Y:S01]  /*9e80*/  @P0 MOV R3, 0x3f317218 ;  /* 0x3f31721800030802 */ /* 0x000fe20000000f00 */
[----:B------:R-:W-:Y:S02]  /*9e90*/  @P1 FMUL.FTZ R5, R4, c[0x0][0x2d0] ;  /* 0x0000b40004051a20 */ /* 0x000fe40000410000 */
[----:B--2---:R-:W-:Y:S02]  /*9ea0*/  @P1 FMUL.FTZ R6, R6, 0.69314718246459960938 ;  /* 0x3f31721806061820 */ /* 0x004fe40000410000 */
[----:B---3--:R-:W-:Y:S02]  /*9eb0*/  @P0 FMUL.FTZ R4, R7, 0.69314718246459960938 ;  /* 0x3f31721807040820 */ /* 0x008fe40000410000 */
[----:B------:R-:W-:Y:S02]  /*9ec0*/  @P0 FMUL.FTZ R3, R3, c[0x0][0x2d0] ;  /* 0x0000b40003030a20 */ /* 0x000fe40000410000 */
[----:B----4-:R-:W-:-:S02]  /*9ed0*/  FMUL.FTZ R166, R0, R166 ;  /* 0x000000a600a67220 */ /* 0x010fc40000410000 */
        /* <DEDUP_REMOVED lines=62> */
[----:B------:R-:W-:Y:S02]  /*a2c0*/  FMUL.FTZ R10, R0, R131 ;  /* 0x00000083000a7220 */ /* 0x000fe40000410000 */
[----:B------:R-:W-:Y:S02]  /*a2d0*/  @P1 FFMA.FTZ R52, R5, R132, R6 ;  /* 0x0000008405341223 */ /* 0x000fe40000010006 */
[----:B------:R-:W-:Y:S02]  /*a2e0*/  @P0 FFMA.FTZ R53, R3, R2, R4 ;  /* 0x0000000203350223 */ /* 0x000fe40000010004 */
.L_x_24:
[----:B------:R-:W-:Y:S01]  /*a2f0*/  USHF.R.S32.HI UR8, URZ, 0x1f, UR9 ;  /* 0x0000001f3f087899 */ /* 0x000fe20008011409 */
[----:B------:R-:W-:Y:S05]  /*a300*/  @P2 BRA `(.L_x_30) ;  /* 0x00001be000002947 */ /* 0x000fea0003800000 */
[----:B------:R-:W1:Y:S01]  /*a310*/  S2R R57, SR_TID.X ;  /* 0x0000000000397919 */ /* 0x000e620000002100 */
[----:B------:R-:W-:Y:S01]  /*a320*/  F2FP.BF16.PACK_AB R46, R47, R46 ;  /* 0x0000002e2f2e723e */ /* 0x000fe200000010ff */
[----:B------:R-:W-:Y:S01]  /*a330*/  ULDC.64 UR4, c[0x0][0x500] ;  /* 0x0001400000047ab9 */ /* 0x000fe20000000a00 */
[----:B------:R-:W-:Y:S01]  /*a340*/  F2FP.BF16.PACK_AB R42, R43, R42 ;  /* 0x0000002a2b2a723e */ /* 0x000fe200000010ff */
[----:B------:R-:W-:Y:S01]  /*a350*/  UISETP.NE.U32.AND UP1, UPT, URZ, UR4, UPT ;  /* 0x000000043f00728c */ /* 0x000fe2000bf25070 */
[----:B------:R-:W-:Y:S01]  /*a360*/  F2FP.BF16.PACK_AB R39, R39, R38 ;  /* 0x000000262727723e */ /* 0x000fe200000010ff */
[----:B------:R-:W-:Y:S01]  /*a370*/  UMOV UR6, 0x4 ;  /* 0x0000000400067882 */ /* 0x000fe20000000000 */
[----:B------:R-:W-:Y:S01]  /*a380*/  F2FP.BF16.PACK_AB R38, R41, R14 ;  /* 0x0000000e2926723e */ /* 0x000fe200000010ff */
[----:B------:R-:W-:Y:S01]  /*a390*/  UISETP.NE.AND.EX UP1, UPT, URZ, UR5, UPT, UP1 ;  /* 0x000000053f00728c */ /* 0x000fe2000bf25310 */
[----:B------:R-:W-:-:S02]  /*a3a0*/  F2FP.BF16.PACK_AB R8, R8, R164 ;  /* 0x000000a40808723e */ /* 0x000fc400000010ff */
[----:B------:R-:W-:Y:S01]  /*a3b0*/  F2FP.BF16.PACK_AB R167, R167, R166 ;  /* 0x000000a6a7a7723e */ /* 0x000fe200000010ff */
[----:B------:R-:W-:Y:S01]  /*a3c0*/  ULDC.64 UR4, c[0x0][0x500] ;  /* 0x0001400000047ab9 */ /* 0x000fe20000000a00 */
[----:B------:R-:W-:Y:S01]  /*a3d0*/  F2FP.BF16.PACK_AB R6, R161, R160 ;  /* 0x000000a0a106723e */ /* 0x000fe200000010ff */
[----:B------:R-:W-:Y:S01]  /*a3e0*/  UIMAD.WIDE UR4, UR11, UR6, UR4 ;  /* 0x000000060b0472a5 */ /* 0x000fe2000f8e0204 */
[----:B------:R-:W-:Y:S02]  /*a3f0*/  F2FP.BF16.PACK_AB R162, R163, R162 ;  /* 0x000000a2a3a2723e */ /* 0x000fe400000010ff */
[----:B------:R-:W-:Y:S02]  /*a400*/  F2FP.BF16.PACK_AB R5, R157, R156 ;  /* 0x0000009c9d05723e */ /* 0x000fe400000010ff */
[----:B------:R-:W-:Y:S02]  /*a410*/  F2FP.BF16.PACK_AB R158, R159, R158 ;  /* 0x0000009e9f9e723e */ /* 0x000fe400000010ff */
[----:B------:R-:W-:-:S02]  /*a420*/  F2FP.BF16.PACK_AB R7, R153, R152 ;  /* 0x000000989907723e */ /* 0x000fc400000010ff */
[----:B------:R-:W-:Y:S02]  /*a430*/  F2FP.BF16.PACK_AB R154, R155, R154 ;  /* 0x0000009a9b9a723e */ /* 0x000fe400000010ff */
[----:B-1----:R-:W-:Y:S02]  /*a440*/  SHF.R.S32.HI R47, RZ, 0x1f, R57 ;  /* 0x0000001fff2f7819 */ /* 0x002fe40000011439 */
[----:B------:R-:W-:Y:S02]  /*a450*/  F2FP.BF16.PACK_AB R49, R149, R148 ;  /* 0x000000949531723e */ /* 0x000fe400000010ff */
[CC--:B------:R-:W-:Y:S02]  /*a460*/  LEA.HI R2, R47.reuse, R57.reuse, RZ, 0x2 ;  /* 0x000000392f027211 */ /* 0x0c0fe400078f10ff */
[----:B------:R-:W-:Y:S02]  /*a470*/  LEA.HI R43, R47, R57, RZ, 0x5 ;  /* 0x000000392f2b7211 */ /* 0x000fe400078f28ff */
[----:B------:R-:W-:-:S02]  /*a480*/  SHF.R.S32.HI R4, RZ, 0x2, R2 ;  /* 0x00000002ff047819 */ /* 0x000fc40000011402 */
[----:B------:R-:W-:Y:S02]  /*a490*/  SHF.R.S32.HI R0, RZ, 0x1f, R2 ;  /* 0x0000001fff007819 */ /* 0x000fe40000011402 */
[----:B------:R-:W-:Y:S02]  /*a4a0*/  SHF.R.S32.HI R41, RZ, 0x5, R43 ;  /* 0x00000005ff297819 */ /* 0x000fe4000001142b */
[----:B------:R-:W-:Y:S02]  /*a4b0*/  LEA.HI R0, R0, R4, RZ, 0x3 ;  /* 0x0000000400007211 */ /* 0x000fe400078f18ff */
[----:B------:R-:W-:Y:S02]  /*a4c0*/  F2FP.BF16.PACK_AB R150, R151, R150 ;  /* 0x000000969796723e */ /* 0x000fe400000010ff */
[----:B------:R-:W-:Y:S02]  /*a4d0*/  LOP3.LUT R0, R0, 0xfffffff8, RZ, 0xc0, !PT ;  /* 0xfffffff800007812 */ /* 0x000fe400078ec0ff */
[----:B------:R-:W-:-:S02]  /*a4e0*/  F2FP.BF16.PACK_AB R48, R145, R144 ;  /* 0x000000909130723e */ /* 0x000fc400000010ff */
[----:B------:R-:W-:Y:S01]  /*a4f0*/  F2FP.BF16.PACK_AB R146, R147, R146 ;  /* 0x000000929392723e */ /* 0x000fe200000010ff */
[----:B------:R-:W-:Y:S01]  /*a500*/  IMAD.IADD R4, R4, 0x1, -R0 ;  /* 0x0000000104047824 */ /* 0x000fe200078e0a00 */
[----:B------:R-:W-:Y:S02]  /*a510*/  LOP3.LUT R0, R2, 0xfffffffc, RZ, 0xc0, !PT ;  /* 0xfffffffc02007812 */ /* 0x000fe400078ec0ff */
[----:B------:R-:W-:Y:S01]  /*a520*/  F2FP.BF16.PACK_AB R45, R141, R140 ;  /* 0x0000008c8d2d723e */ /* 0x000fe200000010ff */
[C---:B------:R-:W-:Y:S01]  /*a530*/  IMAD.SHL.U32 R2, R4.reuse, 0x40, RZ ;  /* 0x0000004004027824 */ /* 0x040fe200078e00ff */
[----:B------:R-:W-:Y:S01]  /*a540*/  LOP3.LUT R3, R4, 0x1, RZ, 0xc0, !PT ;  /* 0x0000000104037812 */ /* 0x000fe200078ec0ff */
[----:B------:R-:W-:Y:S01]  /*a550*/  IMAD.IADD R22, R57, 0x1, -R0 ;  /* 0x0000000139167824 */ /* 0x000fe200078e0a00 */
[----:B------:R-:W-:Y:S02]  /*a560*/  F2FP.BF16.PACK_AB R142, R143, R142 ;  /* 0x0000008e8f8e723e */ /* 0x000fe400000010ff */
[----:B------:R-:W-:Y:S01]  /*a570*/  LOP3.LUT R0, R2, 0x1c0, RZ, 0xc0, !PT ;  /* 0x000001c002007812 */ /* 0x000fe200078ec0ff */
[----:B------:R-:W-:Y:S01]  /*a580*/  IMAD R2, R41, 0x200, R22 ;  /* 0x0000020029027824 */ /* 0x000fe200078e0216 */
[----:B------:R-:W-:-:S02]  /*a590*/  ISETP.NE.U32.AND P0, PT, R3, 0x1, PT ;  /* 0x000000010300780c */ /* 0x000fc40003f05070 */
[----:B------:R-:W-:Y:S02]  /*a5a0*/  LEA.HI R0, R0, R0, RZ, 0x1d ;  /* 0x0000000000007211 */ /* 0x000fe400078fe8ff */
[----:B------:R-:W-:Y:S01]  /*a5b0*/  R2P PR, R4, 0x6 ;  /* 0x0000000604007804 */ /* 0x000fe20000000000 */
[----:B------:R-:W-:Y:S01]  /*a5c0*/  IMAD.MOV.U32 R4, RZ, RZ, 0x20 ;  /* 0x00000020ff047424 */ /* 0x000fe200078e00ff */
[----:B------:R-:W-:Y:S01]  /*a5d0*/  F2FP.BF16.PACK_AB R44, R137, R136 ;  /* 0x00000088892c723e */ /* 0x000fe200000010ff */
[----:B------:R-:W-:Y:S01]  /*a5e0*/  IMAD.U32 R0, R2, 0x2, R0 ;  /* 0x0000000202007824 */ /* 0x000fe200078e0000 */
[----:B------:R-:W-:Y:S02]  /*a5f0*/  F2FP.BF16.PACK_AB R138, R139, R138 ;  /* 0x0000008a8b8a723e */ /* 0x000fe400000010ff */
[----:B------:R-:W-:Y:S01]  /*a600*/  SEL R4, R4, 0xffffffe0, !P1 ;  /* 0xffffffe004047807 */ /* 0x000fe20004800000 */
[----:B------:R-:W-:Y:S01]  /*a610*/  IMAD.SHL.U32 R0, R0, 0x2, RZ ;  /* 0x0000000200007824 */ /* 0x000fe200078e00ff */
[----:B------:R-:W-:Y:S01]  /*a620*/  BAR.SYNC.DEFER_BLOCKING 0x1, 0x100 ;  /* 0x0044000000007b1d */ /* 0x000fe20000010000 */
[----:B------:R-:W-:-:S02]  /*a630*/  F2FP.BF16.PACK_AB R40, R37, R12 ;  /* 0x0000000c2528723e */ /* 0x000fc400000010ff */
[----:B------:R-:W-:Y:S02]  /*a640*/  F2FP.BF16.PACK_AB R37, R9, R16 ;  /* 0x000000100925723e */ /* 0x000fe400000010ff */
[C---:B------:R-:W-:Y:S02]  /*a650*/  IADD3 R3, R0.reuse, 0x80, RZ ;  /* 0x0000008000037810 */ /* 0x040fe40007ffe0ff */
[C---:B------:R-:W-:Y:S02]  /*a660*/  IADD3 R2, R0.reuse, 0x70, RZ ;  /* 0x0000007000027810 */ /* 0x040fe40007ffe0ff */
[----:B------:R-:W-:Y:S01]  /*a670*/  @P0 IADD3 R2, R3, 0x10, RZ ;  /* 0x0000001003020810 */ /* 0x000fe20007ffe0ff */
[----:B------:R-:W-:Y:S01]  /*a680*/  IMAD.IADD R3, R0, 0x1, R4 ;  /* 0x0000000100037824 */ /* 0x000fe200078e0204 */
[----:B------:R-:W-:Y:S02]  /*a690*/  F2FP.BF16.PACK_AB R36, R36, R18 ;  /* 0x000000122424723e */ /* 0x000fe400000010ff */
[----:B------:R-:W-:-:S02]  /*a6a0*/  F2FP.BF16.PACK_AB R50, R51, R50 ;  /* 0x000000323332723e */ /* 0x000fc400000010ff */
[----:B------:R-:W-:Y:S02]  /*a6b0*/  F2FP.BF16.PACK_AB R35, R35, R20 ;  /* 0x000000142323723e */ /* 0x000fe400000010ff */
[----:B------:R-:W-:Y:S02]  /*a6c0*/  F2FP.BF16.PACK_AB R54, R55, R54 ;  /* 0x000000363736723e */ /* 0x000fe400000010ff */
[----:B------:R-:W-:Y:S02]  /*a6d0*/  F2FP.BF16.PACK_AB R34, R34, R56 ;  /* 0x000000382222723e */ /* 0x000fe400000010ff */
[----:B------:R-:W-:Y:S02]  /*a6e0*/  F2FP.BF16.PACK_AB R58, R59, R58 ;  /* 0x0000003a3b3a723e */ /* 0x000fe400000010ff */
[----:B------:R-:W-:Y:S01]  /*a6f0*/  F2FP.BF16.PACK_AB R33, R33, R60 ;  /* 0x0000003c2121723e */ /* 0x000fe200000010ff */
[----:B------:R1:W-:Y:S01]  /*a700*/  STS [R0+0x80], R8 ;  /* 0x0000800800007388 */ /* 0x0003e20000000800 */
[----:B------:R-:W-:-:S02]  /*a710*/  F2FP.BF16.PACK_AB R62, R63, R62 ;  /* 0x0000003e3f3e723e */ /* 0x000fc400000010ff */
[----:B------:R-:W-:Y:S01]  /*a720*/  F2FP.BF16.PACK_AB R32, R32, R64 ;  /* 0x000000402020723e */ /* 0x000fe200000010ff */
[----:B------:R-:W-:Y:S01]  /*a730*/  STS [R0+0x480], R167 ;  /* 0x000480a700007388 */ /* 0x000fe20000000800 */
[----:B------:R-:W-:Y:S02]  /*a740*/  F2FP.BF16.PACK_AB R66, R67, R66 ;  /* 0x000000424342723e */ /* 0x000fe400000010ff */
[----:B------:R-:W-:Y:S01]  /*a750*/  F2FP.BF16.PACK_AB R31, R31, R68 ;  /* 0x000000441f1f723e */ /* 0x000fe200000010ff */
[----:B------:R2:W-:Y:S01]  /*a760*/  STS [R2], R6 ;  /* 0x0000000602007388 */ /* 0x0005e20000000800 */
[----:B------:R-:W-:Y:S02]  /*a770*/  F2FP.BF16.PACK_AB R70, R71, R70 ;  /* 0x000000464746723e */ /* 0x000fe400000010ff */
[----:B------:R-:W-:Y:S01]  /*a780*/  F2FP.BF16.PACK_AB R30, R30, R72 ;  /* 0x000000481e1e723e */ /* 0x000fe200000010ff */
[----:B------:R-:W-:Y:S01]  /*a790*/  STS [R2+0x400], R162 ;  /* 0x000400a202007388 */ /* 0x000fe20000000800 */
[----:B------:R-:W-:-:S02]  /*a7a0*/  F2FP.BF16.PACK_AB R74, R75, R74 ;  /* 0x0000004a4b4a723e */ /* 0x000fc400000010ff */
[----:B------:R-:W-:Y:S01]  /*a7b0*/  F2FP.BF16.PACK_AB R29, R29, R76 ;  /* 0x0000004c1d1d723e */ /* 0x000fe200000010ff */
[----:B------:R3:W-:Y:S01]  /*a7c0*/  STS [R3+0x80], R5 ;  /* 0x0000800503007388 */ /* 0x0007e20000000800 */
[----:B------:R-:W-:Y:S02]  /*a7d0*/  F2FP.BF16.PACK_AB R78, R79, R78 ;  /* 0x0000004e4f4e723e */ /* 0x000fe400000010ff */
[----:B------:R-:W-:Y:S01]  /*a7e0*/  F2FP.BF16.PACK_AB R28, R28, R80 ;  /* 0x000000501c1c723e */ /* 0x000fe200000010ff */
[----:B------:R-:W-:Y:S01]  /*a7f0*/  STS [R3+0x480], R158 ;  /* 0x0004809e03007388 */ /* 0x000fe20000000800 */
[----:B------:R-:W-:Y:S02]  /*a800*/  F2FP.BF16.PACK_AB R82, R83, R82 ;  /* 0x000000525352723e */ /* 0x000fe400000010ff */
[----:B------:R-:W-:Y:S01]  /*a810*/  F2FP.BF16.PACK_AB R27, R27, R84 ;  /* 0x000000541b1b723e */ /* 0x000fe200000010ff */
[----:B-1----:R-:W-:Y:S01]  /*a820*/  IMAD.MOV.U32 R8, RZ, RZ, 0x40 ;  /* 0x00000040ff087424 */ /* 0x002fe200078e00ff */
[----:B------:R-:W-:-:S02]  /*a830*/  F2FP.BF16.PACK_AB R86, R87, R86 ;  /* 0x000000565756723e */ /* 0x000fc400000010ff */
[----:B------:R-:W-:Y:S02]  /*a840*/  F2FP.BF16.PACK_AB R26, R26, R88 ;  /* 0x000000581a1a723e */ /* 0x000fe400000010ff */
[----:B------:R-:W-:Y:S02]  /*a850*/  F2FP.BF16.PACK_AB R90, R91, R90 ;  /* 0x0000005a5b5a723e */ /* 0x000fe400000010ff */
[----:B------:R-:W-:Y:S02]  /*a860*/  F2FP.BF16.PACK_AB R25, R25, R92 ;  /* 0x0000005c1919723e */ /* 0x000fe400000010ff */
[----:B--2---:R-:W-:Y:S01]  /*a870*/  SEL R6, R8, 0xffffffc0, !P2 ;  /* 0xffffffc008067807 */ /* 0x004fe20005000000 */
[----:B------:R-:W-:Y:S01]  /*a880*/  IMAD.IADD R8, R4, 0x1, R2 ;  /* 0x0000000104087824 */ /* 0x000fe200078e0202 */
[----:B------:R-:W-:Y:S02]  /*a890*/  F2FP.BF16.PACK_AB R94, R95, R94 ;  /* 0x0000005e5f5e723e */ /* 0x000fe400000010ff */
[----:B------:R-:W-:Y:S01]  /*a8a0*/  F2FP.BF16.PACK_AB R24, R24, R96 ;  /* 0x000000601818723e */ /* 0x000fe200000010ff */
[----:B------:R-:W-:Y:S01]  /*a8b0*/  IMAD.IADD R4, R6, 0x1, R3 ;  /* 0x0000000106047824 */ /* 0x000fe200078e0203 */
[----:B------:R1:W-:Y:S01]  /*a8c0*/  STS [R8], R7 ;  /* 0x0000000708007388 */ /* 0x0003e20000000800 */
[----:B---3--:R-:W-:Y:S01]  /*a8d0*/  IMAD.IADD R5, R0, 0x1, R6 ;  /* 0x0000000100057824 */ /* 0x008fe200078e0206 */
[----:B------:R-:W-:-:S02]  /*a8e0*/  F2FP.BF16.PACK_AB R98, R99, R98 ;  /* 0x000000626362723e */ /* 0x000fc400000010ff */
[----:B------:R-:W-:Y:S01]  /*a8f0*/  STS [R8+0x400], R154 ;  /* 0x0004009a08007388 */ /* 0x000fe20000000800 */
[----:B------:R-:W-:Y:S02]  /*a900*/  F2FP.BF16.PACK_AB R23, R23, R100 ;  /* 0x000000641717723e */ /* 0x000fe400000010ff */
[----:B------:R-:W-:Y:S01]  /*a910*/  F2FP.BF16.PACK_AB R103, R103, R102 ;  /* 0x000000666767723e */ /* 0x000fe200000010ff */
[----:B------:R-:W-:Y:S01]  /*a920*/  STS [R5+0x80], R49 ;  /* 0x0000803105007388 */ /* 0x000fe20000000800 */
[----:B------:R-:W-:Y:S02]  /*a930*/  F2FP.BF16.PACK_AB R21, R21, R104 ;  /* 0x000000681515723e */ /* 0x000fe400000010ff */
[----:B------:R-:W-:Y:S01]  /*a940*/  F2FP.BF16.PACK_AB R107, R107, R106 ;  /* 0x0000006a6b6b723e */ /* 0x000fe200000010ff */
[----:B------:R-:W-:Y:S01]  /*a950*/  STS [R5+0x480], R150 ;  /* 0x0004809605007388 */ /* 0x000fe20000000800 */
[----:B------:R-:W-:Y:S02]  /*a960*/  F2FP.BF16.PACK_AB R20, R109, R108 ;  /* 0x0000006c6d14723e */ /* 0x000fe400000010ff */
[----:B------:R-:W-:-:S02]  /*a970*/  F2FP.BF16.PACK_AB R19, R19, R110 ;  /* 0x0000006e1313723e */ /* 0x000fc400000010ff */
[----:B------:R-:W-:Y:S02]  /*a980*/  F2FP.BF16.PACK_AB R18, R113, R112 ;  /* 0x000000707112723e */ /* 0x000fe400000010ff */
[----:B------:R-:W-:Y:S02]  /*a990*/  F2FP.BF16.PACK_AB R17, R17, R114 ;  /* 0x000000721111723e */ /* 0x000fe400000010ff */
[----:B------:R-:W-:Y:S02]  /*a9a0*/  F2FP.BF16.PACK_AB R16, R117, R116 ;  /* 0x000000747510723e */ /* 0x000fe400000010ff */
[----:B-----5:R-:W-:Y:S01]  /*a9b0*/  F2FP.BF16.PACK_AB R13, R119, R118 ;  /* 0x00000076770d723e */ /* 0x020fe200000010ff */
[----:B-1----:R-:W-:Y:S01]  /*a9c0*/  IMAD.IADD R7, R6, 0x1, R2 ;  /* 0x0000000106077824 */ /* 0x002fe200078e0202 */
[----:B------:R-:W-:Y:S01]  /*a9d0*/  F2FP.BF16.PACK_AB R12, R121, R120 ;  /* 0x00000078790c723e */ /* 0x000fe200000010ff */
[----:B------:R-:W-:Y:S01]  /*a9e0*/  IMAD.IADD R6, R8, 0x1, R6 ;  /* 0x0000000108067824 */ /* 0x000fe200078e0206 */
[----:B------:R-:W-:-:S02]  /*a9f0*/  F2FP.BF16.PACK_AB R11, R11, R122 ;  /* 0x0000007a0b0b723e */ /* 0x000fc400000010ff */
[----:B------:R-:W-:Y:S01]  /*aa00*/  STS [R7], R48 ;  /* 0x0000003007007388 */ /* 0x000fe20000000800 */
[----:B------:R-:W-:Y:S02]  /*aa10*/  F2FP.BF16.PACK_AB R9, R125, R124 ;  /* 0x0000007c7d09723e */ /* 0x000fe400000010ff */
[----:B------:R-:W-:Y:S01]  /*aa20*/  F2FP.BF16.PACK_AB R15, R15, R126 ;  /* 0x0000007e0f0f723e */ /* 0x000fe200000010ff */
[----:B------:R-:W-:Y:S01]  /*aa30*/  STS [R7+0x400], R146 ;  /* 0x0004009207007388 */ /* 0x000fe20000000800 */
[----:B------:R-:W-:Y:S02]  /*aa40*/  F2FP.BF16.PACK_AB R14, R129, R128 ;  /* 0x00000080810e723e */ /* 0x000fe400000010ff */
[----:B------:R-:W-:Y:S01]  /*aa50*/  F2FP.BF16.PACK_AB R10, R10, R130 ;  /* 0x000000820a0a723e */ /* 0x000fe200000010ff */
[----:B------:R-:W-:Y:S01]  /*aa60*/  STS [R4+0x80], R45 ;  /* 0x0000802d04007388 */ /* 0x000fe20000000800 */
[----:B------:R-:W-:-:S03]  /*aa70*/  PLOP3.LUT P0, PT, PT, PT, UP1, 0x80, 0x0 ;  /* 0x000000000000781c */ /* 0x000fc60003f0f018 */
[----:B------:R-:W-:Y:S04]  /*aa80*/  STS [R4+0x480], R142 ;  /* 0x0004808e04007388 */ /* 0x000fe80000000800 */
[----:B------:R-:W-:Y:S04]  /*aa90*/  STS [R6], R44 ;  /* 0x0000002c06007388 */ /* 0x000fe80000000800 */
        /* <DEDUP_REMOVED lines=45> */
[----:B------:R2:W-:Y:S04]  /*ad70*/  STS [R4+0xc080], R9 ;  /* 0x00c0800904007388 */ /* 0x0005e80000000800 */
[----:B------:R3:W-:Y:S01]  /*ad80*/  STS [R4+0xc480], R15 ;  /* 0x00c4800f04007388 */ /* 0x0007e20000000800 */
[----:B-1----:R-:W-:-:S03]  /*ad90*/  IMAD.U32 R8, RZ, RZ, UR4 ;  /* 0x00000004ff087e24 */ /* 0x002fc6000f8e00ff */
[----:B------:R3:W-:Y:S04]  /*ada0*/  STS [R6+0xc000], R14 ;  /* 0x00c0000e06007388 */ /* 0x0007e80000000800 */
[----:B------:R3:W-:Y:S01]  /*adb0*/  STS [R6+0xc400], R10 ;  /* 0x00c4000a06007388 */ /* 0x0007e20000000800 */
[----:B--2---:R-:W-:-:S03]  /*adc0*/  IMAD.U32 R9, RZ, RZ, UR5 ;  /* 0x00000005ff097e24 */ /* 0x004fc6000f8e00ff */
[----:B------:R-:W-:Y:S06]  /*add0*/  BAR.SYNC.DEFER_BLOCKING 0x1, 0x100 ;  /* 0x0044000000007b1d */ /* 0x000fec0000010000 */
[----:B------:R-:W-:Y:S02]  /*ade0*/  ULDC.64 UR4, c[0x0][0x508] ;  /* 0x0001420000047ab9 */ /* 0x000fe40000000a00 */
[----:B------:R-:W-:Y:S01]  /*adf0*/  UISETP.NE.U32.AND UP0, UPT, URZ, UR4, UPT ;  /* 0x000000043f00728c */ /* 0x000fe2000bf05070 */
[----:B------:R-:W2:Y:S03]  /*ae00*/  @P0 LDG.E R0, [R8.64] ;  /* 0x0000000c08000981 */ /* 0x000ea6000c1e1900 */
[----:B------:R-:W-:Y:S01]  /*ae10*/  UISETP.NE.AND.EX UP0, UPT, URZ, UR5, UPT, UP0 ;  /* 0x000000053f00728c */ /* 0x000fe2000bf05300 */
[----:B------:R-:W-:-:S02]  /*ae20*/  IMAD.MOV.U32 R16, RZ, RZ, c[0x0][0x388] ;  /* 0x0000e200ff107624 */ /* 0x000fc400078e00ff */
[----:B------:R-:W-:-:S03]  /*ae30*/  ULDC.64 UR4, c[0x0][0x508] ;  /* 0x0001420000047ab9 */ /* 0x000fc60000000a00 */
[----:B------:R-:W-:-:S05]  /*ae40*/  PLOP3.LUT P1, PT, PT, PT, UP0, 0x80, 0x0 ;  /* 0x000000000000781c */ /* 0x000fca0003f2f008 */
[----:B------:R-:W-:-:S06]  /*ae50*/  @UP0 UIMAD.WIDE UR4, UR11, UR6, UR4 ;  /* 0x000000060b0402a5 */ /* 0x000fcc000f8e0204 */
[----:B------:R-:W-:Y:S02]  /*ae60*/  IMAD.U32 R2, RZ, RZ, UR4 ;  /* 0x00000004ff027e24 */ /* 0x000fe4000f8e00ff */
[----:B------:R-:W-:-:S05]  /*ae70*/  IMAD.U32 R3, RZ, RZ, UR5 ;  /* 0x00000005ff037e24 */ /* 0x000fca000f8e00ff */
[----:B------:R3:W5:Y:S01]  /*ae80*/  @P1 LDG.E R16, [R2.64] ;  /* 0x0000000c02101981 */ /* 0x000762000c1e1900 */
[----:B------:R-:W-:Y:S02]  /*ae90*/  UMOV UR16, URZ ;  /* 0x0000003f00107c82 */ /* 0x000fe40008000000 */
[----:B------:R-:W-:Y:S01]  /*aea0*/  UMOV UR17, URZ ;  /* 0x0000003f00117c82 */ /* 0x000fe20008000000 */
[----:B--2---:R-:W1:Y:S02]  /*aeb0*/  @P0 R2UR UR5, R0 ;  /* 0x00000000000503c2 */ /* 0x004e6400000e0000 */
[----:B-1----:R-:W-:Y:S02]  /*aec0*/  @UP1 USHF.R.S32.HI UR4, URZ, 0x1f, UR5 ;  /* 0x0000001f3f041899 */ /* 0x002fe40008011405 */
[----:B------:R-:W-:-:S05]  /*aed0*/  @UP1 UMOV UR16, UR5 ;  /* 0x0000000500101c82 */ /* 0x000fca0008000000 */
[----:B------:R-:W-:Y:S01]  /*aee0*/  @UP1 UMOV UR17, UR4 ;  /* 0x0000000400111c82 */ /* 0x000fe20008000000 */
[----:B------:R-:W-:Y:S05]  /*aef0*/  @P1 BRA `(.L_x_31) ;  /* 0x0000004000001947 */ /* 0x000fea0003800000 */
[----:B---3--:R-:W-:Y:S05]  /*af00*/  @!P0 BRA `(.L_x_31) ;  /* 0x0000003000008947 */ /* 0x008fea0003800000 */
[----:B------:R-:W2:Y:S04]  /*af10*/  LDG.E R0, [R8.64] ;  /* 0x0000000c08007981 */ /* 0x000ea8000c1e1900 */
[----:B------:R-:W2:Y:S02]  /*af20*/  LDG.E R2, [R8.64+0x4] ;  /* 0x0000040c08027981 */ /* 0x000ea4000c1e1900 */
[----:B--2--5:R-:W-:Y:S02]  /*af30*/  IADD3 R16, -R0, R2, RZ ;  /* 0x0000000200107210 */ /* 0x024fe40007ffe1ff */
.L_x_31:
[----:B---3--:R-:W-:Y:S01]  /*af40*/  SHF.R.S32.HI R0, RZ, 0x1f, R41 ;  /* 0x0000001fff007819 */ /* 0x008fe20000011429 */
[----:B------:R-:W-:Y:S01]  /*af50*/  IMAD.MOV.U32 R2, RZ, RZ, c[0x0][0x4e8] ;  /* 0x00013a00ff027624 */ /* 0x000fe200078e00ff */
[----:B------:R-:W-:Y:S01]  /*af60*/  LOP3.LUT R3, R43, 0xffffffe0, RZ, 0xc0, !PT ;  /* 0xffffffe02b037812 */ /* 0x000fe200078ec0ff */
[----:B------:R-:W1:Y:S01]  /*af70*/  S2R R28, SR_CTAID.X ;  /* 0x00000000001c7919 */ /* 0x000e620000002500 */
[----:B------:R-:W-:Y:S01]  /*af80*/  LEA.HI R0, R0, R41, RZ, 0x3 ;  /* 0x0000002900007211 */ /* 0x000fe200078f18ff */
[----:B------:R-:W-:Y:S01]  /*af90*/  ULDC.64 UR4, c[0x0][0x3a0] ;  /* 0x0000e80000047ab9 */ /* 0x000fe20000000a00 */
[----:B------:R-:W-:Y:S01]  /*afa0*/  ISETP.NE.AND P1, PT, R2, 0x1, PT ;  /* 0x000000010200780c */ /* 0x000fe20003f25270 */
[----:B------:R-:W-:Y:S01]  /*afb0*/  IMAD.IADD R3, R57, 0x1, -R3 ;  /* 0x0000000139037824 */ /* 0x000fe200078e0a03 */
[----:B------:R-:W-:Y:S01]  /*afc0*/  LOP3.LUT R0, R0, 0xffffff8, RZ, 0xc0, !PT ;  /* 0x0ffffff800007812 */ /* 0x000fe200078ec0ff */
[----:B------:R-:W-:Y:S01]  /*afd0*/  UMOV UR15, UR17 ;  /* 0x00000011000f7c82 */ /* 0x000fe20008000000 */
[----:B------:R-:W-:Y:S01]  /*afe0*/  LEA.HI R6, R47, R57, RZ, 0x3 ;  /* 0x000000392f067211 */ /* 0x000fe200078f18ff */
[----:B------:R-:W-:Y:S01]  /*aff0*/  UIMAD UR17, UR17, UR4, URZ ;  /* 0x00000004111172a4 */ /* 0x000fe2000f8e023f */
[----:B------:R-:W-:Y:S01]  /*b000*/  SHF.R.S32.HI R2, RZ, 0x1f, R3 ;  /* 0x0000001fff027819 */ /* 0x000fe20000011403 */
[----:B------:R-:W-:Y:S01]  /*b010*/  IMAD.IADD R4, R41, 0x1, -R0 ;  /* 0x0000000129047824 */ /* 0x000fe200078e0a00 */
[----:B------:R-:W-:Y:S01]  /*b020*/  LEA.HI R0, R22, R22, RZ, 0x1 ;  /* 0x0000001616007211 */ /* 0x000fe200078f08ff */
[----:B------:R-:W-:Y:S01]  /*b030*/  UMOV UR14, UR16 ;  /* 0x00000010000e7c82 */ /* 0x000fe20008000000 */
[----:B------:R-:W-:Y:S01]  /*b040*/  LEA.HI R2, R2, R3, RZ, 0x2 ;  /* 0x0000000302027211 */ /* 0x000fe200078f10ff */
[----:B------:R-:W-:Y:S01]  /*b050*/  ULDC.64 UR6, c[0x0][0x490] ;  /* 0x0001240000067ab9 */ /* 0x000fe20000000a00 */
[----:B------:R-:W-:Y:S01]  /*b060*/  LOP3.LUT R0, R0, 0x1ffffffe, RZ, 0xc0, !PT ;  /* 0x1ffffffe00007812 */ /* 0x000fe200078ec0ff */
[----:B------:R-:W-:Y:S01]  /*b070*/  UIMAD.WIDE.U32 UR18, UR16, UR4, URZ ;  /* 0x00000004101272a5 */ /* 0x000fe2000f8e003f */
[----:B------:R-:W-:Y:S01]  /*b080*/  SHF.R.S32.HI R2, RZ, 0x2, R2 ;  /* 0x00000002ff027819 */ /* 0x000fe20000011402 */
[----:B------:R-:W-:Y:S01]  /*b090*/  UIMAD UR17, UR16, UR5, UR17 ;  /* 0x00000005101172a4 */ /* 0x000fe2000f8e0211 */
[----:B------:R-:W-:Y:S01]  /*b0a0*/  LOP3.LUT P2, RZ, R3, 0x3, RZ, 0xc0, !PT ;  /* 0x0000000303ff7812 */ /* 0x000fe2000784c0ff */
[----:B------:R-:W-:Y:S01]  /*b0b0*/  IMAD.IADD R0, R22, 0x1, -R0 ;  /* 0x0000000116007824 */ /* 0x000fe200078e0a00 */
[----:B------:R-:W-:Y:S01]  /*b0c0*/  USHF.R.S32.HI UR16, URZ, 0x1f, UR11 ;  /* 0x0000001f3f107899 */ /* 0x000fe2000801140b */
[----:B------:R-:W-:Y:S01]  /*b0d0*/  IMAD R15, R4, 0x10, R2 ;  /* 0x00000010040f7824 */ /* 0x000fe200078e0202 */
[----:B------:R-:W-:Y:S01]  /*b0e0*/  UIMAD UR10, UR8, UR6, URZ ;  /* 0x00000006080a72a4 */ /* 0x000fe2000f8e023f */
[----:B------:R-:W-:Y:S01]  /*b0f0*/  LOP3.LUT R4, R6, 0xfffffff8, RZ, 0xc0, !PT ;  /* 0xfffffff806047812 */ /* 0x000fe200078ec0ff */
[----:B------:R-:W-:Y:S01]  /*b100*/  USEL UR16, UR16, URZ, !UP1 ;  /* 0x0000003f10107287 */ /* 0x000fe2000c800000 */
[----:B------:R-:W-:Y:S01]  /*b110*/  IMAD R0, R0, 0x8, R15 ;  /* 0x0000000800007824 */ /* 0x000fe200078e020f */
[----:B------:R-:W-:Y:S01]  /*b120*/  UIMAD.WIDE.U32 UR14, UR9, UR6, UR14 ;  /* 0x00000006090e72a5 */ /* 0x000fe2000f8e000e */
[----:B------:R-:W-:Y:S01]  /*b130*/  SHF.R.S32.HI R14, RZ, 0x3, R6 ;  /* 0x00000003ff0e7819 */ /* 0x000fe20000011406 */
[----:B------:R-:W-:Y:S01]  /*b140*/  UIMAD UR10, UR9, UR7, UR10 ;  /* 0x00000007090a72a4 */ /* 0x000fe2000f8e020a */
[----:B------:R-:W-:Y:S01]  /*b150*/  IMAD.IADD R7, R57, 0x1, -R4 ;  /* 0x0000000139077824 */ /* 0x000fe200078e0a04 */
[----:B-1----:R-:W-:Y:S01]  /*b160*/  LEA R0, R28, R0, 0x7 ;  /* 0x000000001c007211 */ /* 0x002fe200078e38ff */
[----:B------:R-:W-:Y:S01]  /*b170*/  ULDC.64 UR6, c[0x0][0x498] ;  /* 0x0001260000067ab9 */ /* 0x000fe20000000a00 */
[----:B-----5:R-:W-:Y:S01]  /*b180*/  IMAD R29, R16, c[0x0][0x4e8], RZ ;  /* 0x00013a00101d7a24 */ /* 0x020fe200078e02ff */
[----:B------:R-:W-:Y:S01]  /*b190*/  USEL UR11, UR11, URZ, !UP1 ;  /* 0x0000003f0b0b7287 */ /* 0x000fe2000c800000 */
[----:B------:R-:W-:Y:S01]  /*b1a0*/  LEA R6, R7, R14, 0x5 ;  /* 0x0000000e07067211 */ /* 0x000fe200078e28ff */
[----:B------:R-:W-:Y:S01]  /*b1b0*/  @P1 IMAD.HI.U32 R3, R0, c[0x0][0x4ec], RZ ;  /* 0x00013b0000031a27 */ /* 0x000fe200078e00ff */
[----:B------:R-:W-:Y:S01]  /*b1c0*/  UIMAD UR20, UR16, UR6, URZ ;  /* 0x00000006101472a4 */ /* 0x000fe2000f8e023f */
[----:B------:R-:W-:Y:S01]  /*b1d0*/  LEA.HI R18, R47, R57, RZ, 0x6 ;  /* 0x000000392f127211 */ /* 0x000fe200078f30ff */
[----:B------:R-:W-:Y:S01]  /*b1e0*/  UIADD3 UR15, UR15, UR10, URZ ;  /* 0x0000000a0f0f7290 */ /* 0x000fe2000fffe03f */
[----:B------:R-:W-:Y:S01]  /*b1f0*/  IMAD.MOV.U32 R2, RZ, RZ, R0 ;  /* 0x000000ffff027224 */ /* 0x000fe200078e0000 */
[----:B------:R-:W-:Y:S01]  /*b200*/  @P1 SHF.R.U32.HI R2, RZ, c[0x0][0x4f0], R3 ;  /* 0x00013c00ff021a19 */ /* 0x000fe20000011603 */
[----:B------:R-:W-:Y:S01]  /*b210*/  UIMAD UR7, UR11, UR7, UR20 ;  /* 0x000000070b0772a4 */ /* 0x000fe2000f8e0214 */
[----:B------:R-:W-:Y:S01]  /*b220*/  IMAD R6, R28, 0x80, R6 ;  /* 0x000000801c067824 */ /* 0x000fe200078e0206 */
[----:B------:R-:W-:Y:S01]  /*b230*/  UIMAD.WIDE.U32 UR14, UR11, UR6, UR14 ;  /* 0x000000060b0e72a5 */ /* 0x000fe2000f8e000e */
[--C-:B------:R-:W-:Y:S01]  /*b240*/  SHF.R.S32.HI R5, RZ, 0x1f, R2.reuse ;  /* 0x0000001fff057819 */ /* 0x100fe20000011402 */
[----:B------:R-:W-:Y:S01]  /*b250*/  IMAD.MOV R3, RZ, RZ, -R2 ;  /* 0x000000ffff037224 */ /* 0x000fe200078e0a02 */
[----:B------:R-:W-:Y:S01]  /*b260*/  ULDC.64 UR4, c[0x0][0x3e8] ;  /* 0x0000fa0000047ab9 */ /* 0x000fe20000000a00 */
[----:B------:R-:W-:Y:S01]  /*b270*/  @P1 IMAD.HI.U32 R10, R6, c[0x0][0x4ec], RZ ;  /* 0x00013b00060a1a27 */ /* 0x000fe200078e00ff */
[----:B------:R-:W-:Y:S01]  /*b280*/  UIMAD UR8, UR8, UR4, URZ ;  /* 0x00000004080872a4 */ /* 0x000fe2000f8e023f */
[----:B------:R-:W-:Y:S01]  /*b290*/  IADD3 R2, P0, R2, UR14, RZ ;  /* 0x0000000e02027c10 */ /* 0x000fe2000ff1e0ff */
[----:B------:R-:W-:Y:S01]  /*b2a0*/  UIADD3 UR19, UR19, UR17, URZ ;  /* 0x0000001113137290 */ /* 0x000fe2000fffe03f */
[----:B------:R-:W-:Y:S01]  /*b2b0*/  IMAD R0, R3, c[0x0][0x4e8], R0 ;  /* 0x00013a0003007a24 */ /* 0x000fe200078e0200 */
[----:B------:R-:W-:Y:S01]  /*b2c0*/  UIMAD UR5, UR9, UR5, UR8 ;  /* 0x00000005090572a4 */ /* 0x000fe2000f8e0208 */
[----:B------:R-:W-:Y:S01]  /*b2d0*/  IMAD.U32 R3, RZ, RZ, UR7 ;  /* 0x00000007ff037e24 */ /* 0x000fe2000f8e00ff */
[----:B------:R-:W-:Y:S01]  /*b2e0*/  UIMAD.WIDE.U32 UR18, UR9, UR4, UR18 ;  /* 0x00000004091272a5 */ /* 0x000fe2000f8e0012 */
[----:B------:R-:W-:Y:S01]  /*b2f0*/  BSSY B0, `(.L_x_32) ;  /* 0x0000062000007945 */ /* 0x000fe20003800000 */
[----:B------:R-:W-:Y:S01]  /*b300*/  SHF.R.S32.HI R4, RZ, 0x1f, R0 ;  /* 0x0000001fff047819 */ /* 0x000fe20000011400 */
[----:B------:R-:W-:Y:S01]  /*b310*/  ULDC.64 UR6, c[0x0][0x3f0] ;  /* 0x0000fc0000067ab9 */ /* 0x000fe20000000a00 */
[----:B------:R-:W-:Y:S01]  /*b320*/  IADD3.X R3, R5, UR15, R3, P0, !PT ;  /* 0x0000000f05037c10 */ /* 0x000fe200087fe403 */
[----:B------:R-:W-:Y:S01]  /*b330*/  IMAD.SHL.U32 R5, R14, 0x40, RZ ;  /* 0x000000400e057824 */ /* 0x000fe200078e00ff */
[----:B------:R-:W-:Y:S01]  /*b340*/  UIMAD UR16, UR16, UR6, URZ ;  /* 0x00000006101072a4 */ /* 0x000fe2000f8e023f */
[----:B------:R-:W-:Y:S01]  /*b350*/  IMAD R4, R4, c[0x0][0x488], RZ ;  /* 0x0001220004047a24 */ /* 0x000fe200078e02ff */
[----:B------:R-:W-:Y:S01]  /*b360*/  UIADD3 UR19, UR19, UR5, URZ ;  /* 0x0000000513137290 */ /* 0x000fe2000fffe03f */
[----:B------:R-:W-:Y:S01]  /*b370*/  IMAD.WIDE.U32 R2, R0, c[0x0][0x488], R2 ;  /* 0x0001220000027a25 */ /* 0x000fe200078e0002 */
[----:B------:R-:W-:Y:S01]  /*b380*/  LOP3.LUT R5, R5, 0x1c0, RZ, 0xc0, !PT ;  /* 0x000001c005057812 */ /* 0x000fe200078ec0ff */
[----:B------:R-:W-:-:S02]  /*b390*/  UIMAD UR7, UR11, UR7, UR16 ;  /* 0x000000070b0772a4 */ /* 0x000fc4000f8e0210 */
[----:B------:R-:W-:Y:S01]  /*b3a0*/  IMAD R9, R0, c[0x0][0x48c], R4 ;  /* 0x0001230000097a24 */ /* 0x000fe200078e0204 */
[----:B------:R-:W-:Y:S01]  /*b3b0*/  SHF.R.U32.HI R8, RZ, 0x3, R5 ;  /* 0x00000003ff087819 */ /* 0x000fe20000011605 */
[----:B------:R-:W-:Y:S01]  /*b3c0*/  IMAD.SHL.U32 R4, R7, 0x8, RZ ;  /* 0x0000000807047824 */ /* 0x000fe200078e00ff */
[C---:B------:R-:W-:Y:S01]  /*b3d0*/  LEA R7, P0, R2.reuse, c[0x0][0x450], 0x2 ;  /* 0x0001140002077a11 */ /* 0x040fe200078010ff */
[----:B------:R-:W-:Y:S01]  /*b3e0*/  IMAD.IADD R3, R3, 0x1, R9 ;  /* 0x0000000103037824 */ /* 0x000fe200078e0209 */
[----:B------:R-:W-:Y:S01]  /*b3f0*/  UIMAD.WIDE.U32 UR18, UR11, UR6, UR18 ;  /* 0x000000060b1272a5 */ /* 0x000fe2000f8e0012 */
[----:B------:R-:W-:Y:S01]  /*b400*/  IMAD.MOV.U32 R0, RZ, RZ, R6 ;  /* 0x000000ffff007224 */ /* 0x000fe200078e0006 */
[----:B------:R-:W-:Y:S01]  /*b410*/  LOP3.LUT R5, R5, 0x38, R4, 0xf8, !PT ;  /* 0x0000003805057812 */ /* 0x000fe200078ef804 */
[----:B------:R-:W-:Y:S01]  /*b420*/  SHFL.IDX PT, R12, R7, RZ, 0x1c1f ;  /* 0x001c1fff070c7589 */ /* 0x000fe200000e0000 */
[----:B------:R-:W-:Y:S01]  /*b430*/  @P1 SHF.R.U32.HI R0, RZ, c[0x0][0x4f0], R10 ;  /* 0x00013c00ff001a19 */ /* 0x000fe2000001160a */
[----:B------:R-:W-:Y:S01]  /*b440*/  UIADD3 UR7, UR19, UR7, URZ ;  /* 0x0000000713077290 */ /* 0x000fe2000fffe03f */
[----:B------:R-:W-:Y:S01]  /*b450*/  LOP3.LUT R17, R5, R8, RZ, 0x3c, !PT ;  /* 0x0000000805117212 */ /* 0x000fe200078e3cff */
[----:B------:R1:W-:Y:S01]  /*b460*/  SHFL.IDX PT, R10, R7, 0x1, 0x1c1f ;  /* 0x003c1f00070a7f89 */ /* 0x0003e200000e0000 */
[----:B------:R-:W-:Y:S01]  /*b470*/  LEA.HI.X R5, R2, c[0x0][0x454], R3, 0x2, P0 ;  /* 0x0001150002057a11 */ /* 0x000fe200000f1403 */
[--C-:B------:R-:W-:Y:S01]  /*b480*/  IMAD.MOV R8, RZ, RZ, -R0.reuse ;  /* 0x000000ffff087224 */ /* 0x100fe200078e0a00 */
[----:B------:R-:W-:Y:S01]  /*b490*/  SHF.R.S32.HI R9, RZ, 0x1f, R0 ;  /* 0x0000001fff097819 */ /* 0x000fe20000011400 */
[----:B------:R-:W-:Y:S01]  /*b4a0*/  IMAD.U32 R3, RZ, RZ, UR19 ;  /* 0x00000013ff037e24 */ /* 0x000fe2000f8e00ff */
[----:B------:R-:W-:Y:S01]  /*b4b0*/  MOV R2, UR18 ;  /* 0x0000001200027c02 */ /* 0x000fe20008000f00 */
[----:B------:R-:W2:Y:S01]  /*b4c0*/  SHFL.IDX PT, R13, R5, RZ, 0x1c1f ;  /* 0x001c1fff050d7589 */ /* 0x000ea200000e0000 */
[----:B------:R-:W-:-:S02]  /*b4d0*/  IMAD.U32 R3, RZ, RZ, UR7 ;  /* 0x00000007ff037e24 */ /* 0x000fc4000f8e00ff */
[----:B------:R-:W-:Y:S01]  /*b4e0*/  IMAD R6, R8, c[0x0][0x4e8], R6 ;  /* 0x00013a0008067a24 */ /* 0x000fe200078e0206 */
[----:B------:R3:W4:Y:S01]  /*b4f0*/  SHFL.IDX PT, R11, R5, 0x1, 0x1c1f ;  /* 0x003c1f00050b7f89 */ /* 0x00072200000e0000 */
[----:B------:R-:W-:-:S04]  /*b500*/  IMAD.WIDE.U32 R2, R0, c[0x0][0x3e0], R2 ;  /* 0x0000f80000027a25 */ /* 0x000fc800078e0002 */
[----:B-1----:R-:W-:-:S04]  /*b510*/  IMAD R7, R9, c[0x0][0x3e0], RZ ;  /* 0x0000f80009077a24 */ /* 0x002fc800078e02ff */
[----:B------:R-:W-:Y:S01]  /*b520*/  IMAD R7, R0, c[0x0][0x3e4], R7 ;  /* 0x0000f90000077a24 */ /* 0x000fe200078e0207 */
[----:B------:R-:W-:-:S04]  /*b530*/  SHF.R.S32.HI R0, RZ, 0x1f, R6 ;  /* 0x0000001fff007819 */ /* 0x000fc80000011406 */
[----:B------:R-:W-:Y:S01]  /*b540*/  IADD3 R3, R3, R7, RZ ;  /* 0x0000000703037210 */ /* 0x000fe20007ffe0ff */
[----:B---3--:R-:W-:Y:S02]  /*b550*/  IMAD R5, R28, 0x80, R15 ;  /* 0x000000801c057824 */ /* 0x008fe400078e020f */
[----:B------:R-:W-:Y:S02]  /*b560*/  IMAD R0, R0, c[0x0][0x3d8], RZ ;  /* 0x0000f60000007a24 */ /* 0x000fe400078e02ff */
[----:B------:R-:W-:Y:S01]  /*b570*/  IMAD.WIDE.U32 R2, R6, c[0x0][0x3d8], R2 ;  /* 0x0000f60006027a25 */ /* 0x000fe200078e0002 */
[C---:B------:R-:W-:Y:S02]  /*b580*/  IADD3 R8, R5.reuse, 0x8, RZ ;  /* 0x0000000805087810 */ /* 0x040fe40007ffe0ff */
[-C--:B------:R-:W-:Y:S01]  /*b590*/  ISETP.GE.OR P1, PT, R5, R29.reuse, P2 ;  /* 0x0000001d0500720c */ /* 0x080fe20001726670 */
[----:B------:R-:W-:Y:S01]  /*b5a0*/  IMAD.SHL.U32 R5, R18, 0x8, RZ ;  /* 0x0000000812057824 */ /* 0x000fe200078e00ff */
[----:B------:R-:W-:Y:S01]  /*b5b0*/  ISETP.GE.OR P0, PT, R8, R29, P2 ;  /* 0x0000001d0800720c */ /* 0x000fe20001706670 */
[----:B------:R-:W-:-:S03]  /*b5c0*/  IMAD R28, R28, 0x80, R14 ;  /* 0x000000801c1c7824 */ /* 0x000fc600078e020e */
[----:B------:R-:W-:Y:S01]  /*b5d0*/  LOP3.LUT R7, R17, 0x7ffffe00, R5, 0xf8, !PT ;  /* 0x7ffffe0011077812 */ /* 0x000fe200078ef805 */
[----:B------:R-:W-:-:S04]  /*b5e0*/  IMAD R5, R6, c[0x0][0x3dc], R0 ;  /* 0x0000f70006057a24 */ /* 0x000fc800078e0200 */
[----:B------:R-:W-:Y:S02]  /*b5f0*/  IMAD.SHL.U32 R0, R7, 0x2, RZ ;  /* 0x0000000207007824 */ /* 0x000fe400078e00ff */
[----:B--2---:R1:W-:Y:S01]  /*b600*/  @!P1 ST.E [R12.64], R52 ;  /* 0x000000340c009985 */ /* 0x0043e2000c10190c */
[----:B------:R-:W-:-:S03]  /*b610*/  IMAD.IADD R3, R3, 0x1, R5 ;  /* 0x0000000103037824 */ /* 0x000fc600078e0205 */
[----:B----4-:R1:W-:Y:S01]  /*b620*/  @!P0 ST.E [R10.64], R53 ;  /* 0x000000350a008985 */ /* 0x0103e2000c10190c */
[----:B------:R-:W-:-:S03]  /*b630*/  LEA R31, P0, R2, c[0x0][0x380], 0x1 ;  /* 0x0000e000021f7a11 */ /* 0x000fc600078008ff */
[----:B------:R1:W2:Y:S01]  /*b640*/  LDS.128 R44, [R0+0x1080] ;  /* 0x00108000002c7984 */ /* 0x0002a20000000c00 */
[----:B------:R-:W-:Y:S02]  /*b650*/  LEA.HI.X R30, R2, c[0x0][0x384], R3, 0x1, P0 ;  /* 0x0000e100021e7a11 */ /* 0x000fe400000f0c03 */
[----:B------:R-:W-:Y:S01]  /*b660*/  ISETP.GE.AND P0, PT, R28, R29, PT ;  /* 0x0000001d1c00720c */ /* 0x000fe20003f06270 */
[----:B------:R1:W3:Y:S04]  /*b670*/  LDS.128 R60, [R0+0x2080] ;  /* 0x00208000003c7984 */ /* 0x0002e80000000c00 */
[----:B------:R1:W4:Y:S04]  /*b680*/  LDS.128 R72, [R0+0x3080] ;  /* 0x0030800000487984 */ /* 0x0003280000000c00 */
[----:B------:R1:W1:Y:S04]  /*b690*/  LDS.128 R40, [R0+0x5080] ;  /* 0x0050800000287984 */ /* 0x0002680000000c00 */
        /* <DEDUP_REMOVED lines=8> */
[----:B------:R1:W1:Y:S04]  /*b720*/  SHFL.IDX PT, R2, R31, RZ, 0x181f ;  /* 0x00181fff1f027589 */ /* 0x00026800000e0000 */
[----:B------:R1:W1:Y:S01]  /*b730*/  SHFL.IDX PT, R3, R30, RZ, 0x181f ;  /* 0x00181fff1e037589 */ /* 0x00026200000e0000 */
[----:B------:R-:W-:Y:S05]  /*b740*/  @P0 BRA `(.L_x_33) ;  /* 0x000001c000000947 */ /* 0x000fea0003800000 */
[----:B--234-:R-:W2:Y:S01]  /*b750*/  LDS.128 R24, [R0+0x80] ;  /* 0x0000800000187984 */ /* 0x01cea20000000c00 */
[----:B------:R-:W-:-:S02]  /*b760*/  IADD3 R7, R4, 0x40, RZ ;  /* 0x0000004004077810 */ /* 0x000fc40007ffe0ff */
[C---:B------:R-:W-:Y:S01]  /*b770*/  IADD3 R8, R4.reuse, 0x80, RZ ;  /* 0x0000008004087810 */ /* 0x040fe20007ffe0ff */
[----:B------:R-:W3:Y:S01]  /*b780*/  LDS.128 R20, [R0+0x4080] ;  /* 0x0040800000147984 */ /* 0x000ee20000000c00 */
[----:B------:R-:W-:Y:S02]  /*b790*/  IADD3 R9, R4, 0xc0, RZ ;  /* 0x000000c004097810 */ /* 0x000fe40007ffe0ff */
[----:B------:R-:W-:Y:S01]  /*b7a0*/  ISETP.GE.AND P2, PT, R7, c[0x0][0x3c8], PT ;  /* 0x0000f20007007a0c */ /* 0x000fe20003f46270 */
[----:B------:R-:W4:Y:S01]  /*b7b0*/  LDS.128 R16, [R0+0x8080] ;  /* 0x0080800000107984 */ /* 0x000f220000000c00 */
[----:B------:R-:W-:Y:S02]  /*b7c0*/  ISETP.GE.AND P1, PT, R8, c[0x0][0x3c8], PT ;  /* 0x0000f20008007a0c */ /* 0x000fe40003f26270 */
[----:B------:R-:W-:Y:S01]  /*b7d0*/  ISETP.GE.AND P0, PT, R9, c[0x0][0x3c8], PT ;  /* 0x0000f20009007a0c */ /* 0x000fe20003f06270 */
[----:B-1----:R1:W5:Y:S01]  /*b7e0*/  LDS.128 R12, [R0+0xc080] ;  /* 0x00c08000000c7984 */ /* 0x0023620000000c00 */
[----:B------:R-:W-:-:S07]  /*b7f0*/  ISETP.GE.AND P3, PT, R4, c[0x0][0x3c8], PT ;  /* 0x0000f20004007a0c */ /* 0x000fce0003f66270 */
[----:B------:R-:W-:-:S04]  /*b800*/  @!P2 SHF.R.S32.HI R5, RZ, 0x1f, R7 ;  /* 0x0000001fff05a819 */ /* 0x000fc80000011407 */
[----:B------:R-:W-:Y:S02]  /*b810*/  @!P0 SHF.R.S32.HI R6, RZ, 0x1f, R9 ;  /* 0x0000001fff068819 */ /* 0x000fe40000011409 */
[----:B------:R-:W-:Y:S01]  /*b820*/  @!P2 LEA.HI R7, R5, R7, RZ, 0x3 ;  /* 0x000000070507a211 */ /* 0x000fe200078f18ff */
[----:B------:R-:W-:Y:S01]  /*b830*/  @!P3 IMAD.WIDE R10, R4, 0x2, R2 ;  /* 0x00000002040ab825 */ /* 0x000fe200078e0202 */
[----:B-1----:R-:W-:-:S04]  /*b840*/  @!P1 SHF.R.S32.HI R0, RZ, 0x1f, R8 ;  /* 0x0000001fff009819 */ /* 0x002fc80000011408 */
[----:B------:R-:W-:Y:S01]  /*b850*/  @!P1 LEA.HI R5, R0, R8, RZ, 0x3 ;  /* 0x0000000800059211 */ /* 0x000fe200078f18ff */
[----:B--2---:R1:W-:Y:S01]  /*b860*/  @!P3 ST.E.128 [R10.64], R24 ;  /* 0x000000180a00b985 */ /* 0x0043e2000c101d0c */
[----:B------:R-:W-:Y:S02]  /*b870*/  @!P0 LEA.HI R0, R6, R9, RZ, 0x3 ;  /* 0x0000000906008211 */ /* 0x000fe400078f18ff */
[----:B------:R-:W-:Y:S02]  /*b880*/  @!P2 LOP3.LUT R6, R7, 0xfffffff8, RZ, 0xc0, !PT ;  /* 0xfffffff80706a812 */ /* 0x000fe400078ec0ff */
[----:B------:R-:W-:Y:S02]  /*b890*/  @!P1 LOP3.LUT R5, R5, 0xfffffff8, RZ, 0xc0, !PT ;  /* 0xfffffff805059812 */ /* 0x000fe400078ec0ff */
[----:B------:R-:W-:Y:S01]  /*b8a0*/  @!P0 LOP3.LUT R0, R0, 0xfffffff8, RZ, 0xc0, !PT ;  /* 0xfffffff800008812 */ /* 0x000fe200078ec0ff */
[----:B------:R-:W-:-:S04]  /*b8b0*/  @!P2 IMAD.WIDE R8, R6, 0x2, R2 ;  /* 0x000000020608a825 */ /* 0x000fc800078e0202 */
[--C-:B------:R-:W-:Y:S01]  /*b8c0*/  @!P1 IMAD.WIDE R6, R5, 0x2, R2.reuse ;  /* 0x0000000205069825 */ /* 0x100fe200078e0202 */
[----:B---3--:R1:W-:Y:S03]  /*b8d0*/  @!P2 ST.E.128 [R8.64], R20 ;  /* 0x000000140800a985 */ /* 0x0083e6000c101d0c */
[----:B------:R-:W-:Y:S01]  /*b8e0*/  @!P0 IMAD.WIDE R2, R0, 0x2, R2 ;  /* 0x0000000200028825 */ /* 0x000fe200078e0202 */
[----:B----4-:R1:W-:Y:S04]  /*b8f0*/  @!P1 ST.E.128 [R6.64], R16 ;  /* 0x0000001006009985 */ /* 0x0103e8000c101d0c */
[----:B-----5:R1:W-:Y:S02]  /*b900*/  @!P0 ST.E.128 [R2.64], R12 ;  /* 0x0000000c02008985 */ /* 0x0203e4000c101d0c */
.L_x_33:
[----:B--234-:R-:W-:Y:S05]  /*b910*/  BSYNC B0 ;  /* 0x0000000000007941 */ /* 0x01cfea0003800000 */
.L_x_32:
[----:B-1----:R-:W-:Y:S01]  /*b920*/  IADD3 R0, R28, 0x20, RZ ;  /* 0x000000201c007810 */ /* 0x002fe20007ffe0ff */
[----:B------:R1:W2:Y:S01]  /*b930*/  SHFL.IDX PT, R3, R30, 0x1, 0x181f ;  /* 0x00381f001e037f89 */ /* 0x0002a200000e0000 */
[----:B------:R-:W-:Y:S02]  /*b940*/  BSSY B0, `(.L_x_34) ;  /* 0x000001c000007945 */ /* 0x000fe40003800000 */
[----:B------:R-:W-:Y:S01]  /*b950*/  ISETP.GE.AND P0, PT, R0, R29, PT ;  /* 0x0000001d0000720c */ /* 0x000fe20003f06270 */
[----:B------:R1:W3:-:S12]  /*b960*/  SHFL.IDX PT, R2, R31, 0x1, 0x181f ;  /* 0x00381f001f027f89 */ /* 0x0002d800000e0000 */
[----:B------:R-:W-:Y:S05]  /*b970*/  @P0 BRA `(.L_x_35) ;  /* 0x0000018000000947 */ /* 0x000fea0003800000 */
[C---:B------:R-:W-:Y:S02]  /*b980*/  IADD3 R7, R4.reuse, 0x40, RZ ;  /* 0x0000004004077810 */ /* 0x040fe40007ffe0ff */
        /* <DEDUP_REMOVED lines=9> */
[----:B------:R-:W-:Y:S01]  /*ba20*/  @!P2 LEA.HI R7, R5, R7, RZ, 0x3 ;  /* 0x000000070507a211 */ /* 0x000fe200078f18ff */
[----:B--23--:R-:W-:Y:S01]  /*ba30*/  @!P3 IMAD.WIDE R10, R4, 0x2, R2 ;  /* 0x00000002040ab825 */ /* 0x00cfe200078e0202 */
[----:B------:R-:W-:Y:S02]  /*ba40*/  @!P1 LEA.HI R5, R0, R8, RZ, 0x3 ;  /* 0x0000000800059211 */ /* 0x000fe400078f18ff */
[----:B------:R-:W-:-:S02]  /*ba50*/  @!P0 LEA.HI R0, R6, R9, RZ, 0x3 ;  /* 0x0000000906008211 */ /* 0x000fc400078f18ff */
[----:B------:R-:W-:Y:S01]  /*ba60*/  @!P2 LOP3.LUT R6, R7, 0xfffffff8, RZ, 0xc0, !PT ;  /* 0xfffffff80706a812 */ /* 0x000fe200078ec0ff */
[----:B------:R2:W-:Y:S01]  /*ba70*/  @!P3 ST.E.128 [R10.64], R44 ;  /* 0x0000002c0a00b985 */ /* 0x0005e2000c101d0c */
[----:B------:R-:W-:Y:S02]  /*ba80*/  @!P1 LOP3.LUT R5, R5, 0xfffffff8, RZ, 0xc0, !PT ;  /* 0xfffffff805059812 */ /* 0x000fe400078ec0ff */
[----:B------:R-:W-:Y:S01]  /*ba90*/  @!P0 LOP3.LUT R0, R0, 0xfffffff8, RZ, 0xc0, !PT ;  /* 0xfffffff800008812 */ /* 0x000fe200078ec0ff */
[----:B------:R-:W-:-:S04]  /*baa0*/  @!P2 IMAD.WIDE R8, R6, 0x2, R2 ;  /* 0x000000020608a825 */ /* 0x000fc800078e0202 */
[--C-:B------:R-:W-:Y:S01]  /*bab0*/  @!P1 IMAD.WIDE R6, R5, 0x2, R2.reuse ;  /* 0x0000000205069825 */ /* 0x100fe200078e0202 */
[----:B------:R2:W-:Y:S03]  /*bac0*/  @!P2 ST.E.128 [R8.64], R40 ;  /* 0x000000280800a985 */ /* 0x0005e6000c101d0c */
[----:B------:R-:W-:Y:S01]  /*bad0*/  @!P0 IMAD.WIDE R2, R0, 0x2, R2 ;  /* 0x0000000200028825 */ /* 0x000fe200078e0202 */
[----:B------:R2:W-:Y:S04]  /*bae0*/  @!P1 ST.E.128 [R6.64], R36 ;  /* 0x0000002406009985 */ /* 0x0005e8000c101d0c */
[----:B------:R2:W-:Y:S02]  /*baf0*/  @!P0 ST.E.128 [R2.64], R32 ;  /* 0x0000002002008985 */ /* 0x0005e4000c101d0c */
.L_x_35:
[----:B------:R-:W-:Y:S05]  /*bb00*/  BSYNC B0 ;  /* 0x0000000000007941 */ /* 0x000fea0003800000 */
.L_x_34:
[----:B------:R-:W-:Y:S01]  /*bb10*/  IADD3 R0, R28, 0x40, RZ ;  /* 0x000000401c007810 */ /* 0x000fe20007ffe0ff */
[----:B--2---:R2:W4:Y:S01]  /*bb20*/  SHFL.IDX PT, R3, R30, 0x2, 0x181f ;  /* 0x00581f001e037f89 */ /* 0x00452200000e0000 */
[----:B------:R-:W-:Y:S02]  /*bb30*/  BSSY B0, `(.L_x_36) ;  /* 0x000001c000007945 */ /* 0x000fe40003800000 */
[----:B------:R-:W-:Y:S01]  /*bb40*/  ISETP.GE.AND P0, PT, R0, R29, PT ;  /* 0x0000001d0000720c */ /* 0x000fe20003f06270 */
[----:B---3--:R2:W3:-:S12]  /*bb50*/  SHFL.IDX PT, R2, R31, 0x2, 0x181f ;  /* 0x00581f001f027f89 */ /* 0x0084d800000e0000 */
        /* <DEDUP_REMOVED lines=12> */
[----:B---34-:R-:W-:Y:S01]  /*bc20*/  @!P3 IMAD.WIDE R10, R4, 0x2, R2 ;  /* 0x00000002040ab825 */ /* 0x018fe200078e0202 */
        /* <DEDUP_REMOVED lines=12> */
.L_x_37:
[----:B------:R-:W-:Y:S05]  /*bcf0*/  BSYNC B0 ;  /* 0x0000000000007941 */ /* 0x000fea0003800000 */
.L_x_36:
[----:B------:R-:W-:Y:S01]  /*bd00*/  IADD3 R0, R28, 0x60, RZ ;  /* 0x000000601c007810 */ /* 0x000fe20007ffe0ff */
[----:B---34-:R3:W4:Y:S03]  /*bd10*/  SHFL.IDX PT, R3, R30, 0x3, 0x181f ;  /* 0x00781f001e037f89 */ /* 0x01872600000e0000 */
[----:B------:R-:W-:Y:S01]  /*bd20*/  ISETP.GE.AND P0, PT, R0, R29, PT ;  /* 0x0000001d0000720c */ /* 0x000fe20003f06270 */
[----:B------:R3:W1:-:S12]  /*bd30*/  SHFL.IDX PT, R2, R31, 0x3, 0x181f ;  /* 0x00781f001f027f89 */ /* 0x00065800000e0000 */
[----:B------:R-:W-:Y:S05]  /*bd40*/  @P0 EXIT ;  /* 0x000000000000094d */ /* 0x000fea0003800000 */
[C---:B------:R-:W-:Y:S02]  /*bd50*/  IADD3 R6, R4.reuse, 0x40, RZ ;  /* 0x0000004004067810 */ /* 0x040fe40007ffe0ff */
        /* <DEDUP_REMOVED lines=19> */
[----:B------:R-:W-:-:S04]  /*be90*/  SHF.R.S32.HI R4, RZ, 0x1f, R0 ;  /* 0x0000001fff047819 */ /* 0x000fc80000011400 */
[----:B------:R-:W-:-:S04]  /*bea0*/  LEA.HI R0, R4, R0, RZ, 0x3 ;  /* 0x0000000004007211 */ /* 0x000fc800078f18ff */
[----:B------:R-:W-:-:S05]  /*beb0*/  LOP3.LUT R0, R0, 0xfffffff8, RZ, 0xc0, !PT ;  /* 0xfffffff800007812 */ /* 0x000fca00078ec0ff */
[----:B------:R-:W-:-:S05]  /*bec0*/  IMAD.WIDE R2, R0, 0x2, R2 ;  /* 0x0000000200027825 */ /* 0x000fca00078e0202 */
[----:B------:R-:W-:Y:S01]  /*bed0*/  ST.E.128 [R2.64], R76 ;  /* 0x0000004c02007985 */ /* 0x000fe2000c101d0c */
[----:B------:R-:W-:Y:S05]  /*bee0*/  EXIT ;  /* 0x000000000000794d */ /* 0x000fea0003800000 */
.L_x_30:
[----:B------:R-:W-:Y:S02]  /*bef0*/  ULDC.64 UR4, c[0x0][0x500] ;  /* 0x0001400000047ab9 */ /* 0x000fe40000000a00 */
[----:B------:R-:W-:Y:S02]  /*bf00*/  UISETP.NE.U32.AND UP1, UPT, URZ, UR4, UPT ;  /* 0x000000043f00728c */ /* 0x000fe4000bf25070 */
[----:B------:R-:W-:Y:S02]  /*bf10*/  UMOV UR6, 0x4 ;  /* 0x0000000400067882 */ /* 0x000fe40000000000 */
[----:B------:R-:W-:-:S03]  /*bf20*/  UISETP.NE.AND.EX UP1, UPT, URZ, UR5, UPT, UP1 ;  /* 0x000000053f00728c */ /* 0x000fc6000bf25310 */
[----:B------:R-:W-:Y:S02]  /*bf30*/  ULDC.64 UR4, c[0x0][0x500] ;  /* 0x0001400000047ab9 */ /* 0x000fe40000000a00 */
[----:B------:R-:W-:Y:S01]  /*bf40*/  UIMAD.WIDE UR4, UR11, UR6, UR4 ;  /* 0x000000060b0472a5 */ /* 0x000fe2000f8e0204 */
[----:B------:R-:W-:-:S05]  /*bf50*/  PLOP3.LUT P0, PT, PT, PT, UP1, 0x80, 0x0 ;  /* 0x000000000000781c */ /* 0x000fca0003f0f018 */
[----:B------:R-:W-:Y:S01]  /*bf60*/  IMAD.U32 R4, RZ, RZ, UR4 ;  /* 0x00000004ff047e24 */ /* 0x000fe2000f8e00ff */
[----:B------:R-:W-:Y:S01]  /*bf70*/  MOV R5, UR5 ;  /* 0x0000000500057c02 */ /* 0x000fe20008000f00 */
[----:B------:R-:W-:-:S06]  /*bf80*/  ULDC.64 UR4, c[0x0][0x508] ;  /* 0x0001420000047ab9 */ /* 0x000fcc0000000a00 */
[----:B------:R-:W2:Y:S01]  /*bf90*/  @P0 LDG.E R0, [R4.64] ;  /* 0x0000000c04000981 */ /* 0x000ea2000c1e1900 */
[----:B------:R-:W-:Y:S01]  /*bfa0*/  UISETP.NE.U32.AND UP0, UPT, URZ, UR4, UPT ;  /* 0x000000043f00728c */ /* 0x000fe2000bf05070 */
[----:B------:R-:W-:-:S03]  /*bfb0*/  IMAD.MOV.U32 R9, RZ, RZ, c[0x0][0x388] ;  /* 0x0000e200ff097624 */ /* 0x000fc600078e00ff */
[----:B------:R-:W-:-:S03]  /*bfc0*/  UISETP.NE.AND.EX UP0, UPT, URZ, UR5, UPT, UP0 ;  /* 0x000000053f00728c */ /* 0x000fc6000bf05300 */
[----:B------:R-:W-:-:S03]  /*bfd0*/  ULDC.64 UR4, c[0x0][0x508] ;  /* 0x0001420000047ab9 */ /* 0x000fc60000000a00 */
[----:B------:R-:W-:-:S05]  /*bfe0*/  PLOP3.LUT P1, PT, PT, PT, UP0, 0x80, 0x0 ;  /* 0x000000000000781c */ /* 0x000fca0003f2f008 */
[----:B------:R-:W-:-:S06]  /*bff0*/  @UP0 UIMAD.WIDE UR4, UR11, UR6, UR4 ;  /* 0x000000060b0402a5 */ /* 0x000fcc000f8e0204 */
[----:B------:R-:W-:Y:S01]  /*c000*/  MOV R2, UR4 ;  /* 0x0000000400027c02 */ /* 0x000fe20008000f00 */
[----:B------:R-:W-:-:S05]  /*c010*/  IMAD.U32 R3, RZ, RZ, UR5 ;  /* 0x00000005ff037e24 */ /* 0x000fca000f8e00ff */
[----:B------:R1:W5:Y:S01]  /*c020*/  @P1 LDG.E R9, [R2.64] ;  /* 0x0000000c02091981 */ /* 0x000362000c1e1900 */
[----:B------:R-:W-:Y:S02]  /*c030*/  UMOV UR14, URZ ;  /* 0x0000003f000e7c82 */ /* 0x000fe40008000000 */
[----:B------:R-:W-:Y:S01]  /*c040*/  UMOV UR15, URZ ;  /* 0x0000003f000f7c82 */ /* 0x000fe20008000000 */
[----:B--2---:R-:W2:Y:S02]  /*c050*/  @P0 R2UR UR5, R0 ;  /* 0x00000000000503c2 */ /* 0x004ea400000e0000 */
[----:B--2---:R-:W-:Y:S02]  /*c060*/  @UP1 USHF.R.S32.HI UR4, URZ, 0x1f, UR5 ;  /* 0x0000001f3f041899 */ /* 0x004fe40008011405 */
[----:B------:R-:W-:-:S05]  /*c070*/  @UP1 UMOV UR14, UR5 ;  /* 0x00000005000e1c82 */ /* 0x000fca0008000000 */
[----:B------:R-:W-:Y:S01]  /*c080*/  @UP1 UMOV UR15, UR4 ;  /* 0x00000004000f1c82 */ /* 0x000fe20008000000 */
[----:B------:R-:W-:Y:S05]  /*c090*/  @P1 BRA `(.L_x_38) ;  /* 0x0000004000001947 */ /* 0x000fea0003800000 */
[----:B-1----:R-:W-:Y:S05]  /*c0a0*/  @!P0 BRA `(.L_x_38) ;  /* 0x0000003000008947 */ /* 0x002fea0003800000 */
[----:B------:R-:W2:Y:S04]  /*c0b0*/  LDG.E R0, [R4.64] ;  /* 0x0000000c04007981 */ /* 0x000ea8000c1e1900 */
[----:B------:R-:W2:Y:S02]  /*c0c0*/  LDG.E R2, [R4.64+0x4] ;  /* 0x0000040c04027981 */ /* 0x000ea4000c1e1900 */
[----:B--2--5:R-:W-:Y:S02]  /*c0d0*/  IADD3 R9, -R0, R2, RZ ;  /* 0x0000000200097210 */ /* 0x024fe40007ffe1ff */
.L_x_38:
[----:B-1----:R-:W1:Y:S01]  /*c0e0*/  S2R R8, SR_TID.X ;  /* 0x0000000000087919 */ /* 0x002e620000002100 */
[----:B------:R-:W-:Y:S01]  /*c0f0*/  USHF.R.S32.HI UR6, URZ, 0x1f, UR11 ;  /* 0x0000001f3f067899 */ /* 0x000fe2000801140b */
[----:B------:R-:W-:Y:S01]  /*c100*/  BSSY B0, `(.L_x_39) ;  /* 0x0000029000007945 */ /* 0x000fe20003800000 */
[----:B------:R-:W-:-:S02]  /*c110*/  USEL UR11, UR11, URZ, !UP1 ;  /* 0x0000003f0b0b7287 */ /* 0x000fc4000c800000 */
[----:B------:R-:W-:Y:S01]  /*c120*/  USEL UR6, UR6, URZ, !UP1 ;  /* 0x0000003f06067287 */ /* 0x000fe2000c800000 */
[----:B-1----:R-:W-:-:S13]  /*c130*/  ISETP.GE.AND P0, PT, R8, 0x80, PT ;  /* 0x000000800800780c */ /* 0x002fda0003f06270 */
[----:B------:R-:W-:Y:S05]  /*c140*/  @P0 BRA `(.L_x_40) ;  /* 0x0000024000000947 */ /* 0x000fea0003800000 */
[----:B------:R-:W1:Y:S01]  /*c150*/  S2R R3, SR_CTAID.X ;  /* 0x0000000000037919 */ /* 0x000e620000002500 */
[----:B-----5:R-:W-:Y:S01]  /*c160*/  IMAD R0, R9, c[0x0][0x4e8], RZ ;  /* 0x00013a0009007a24 */ /* 0x020fe200078e02ff */
[----:B-1----:R-:W-:-:S04]  /*c170*/  LEA R3, R3, R8, 0x7 ;  /* 0x0000000803037211 */ /* 0x002fc800078e38ff */
[----:B------:R-:W-:-:S13]  /*c180*/  ISETP.GE.AND P0, PT, R3, R0, PT ;  /* 0x000000000300720c */ /* 0x000fda0003f06270 */
[----:B------:R-:W-:Y:S05]  /*c190*/  @P0 BRA `(.L_x_40) ;  /* 0x000001f000000947 */ /* 0x000fea0003800000 */
[----:B------:R-:W-:Y:S01]  /*c1a0*/  IMAD.MOV.U32 R0, RZ, RZ, c[0x0][0x4e8] ;  /* 0x00013a00ff007624 */ /* 0x000fe200078e00ff */
[----:B------:R-:W-:Y:S01]  /*c1b0*/  ULDC.64 UR4, c[0x0][0x490] ;  /* 0x0001240000047ab9 */ /* 0x000fe20000000a00 */
[----:B------:R-:W-:Y:S01]  /*c1c0*/  IMAD.MOV.U32 R2, RZ, RZ, R3 ;  /* 0x000000ffff027224 */ /* 0x000fe200078e0003 */
[----:B------:R-:W-:Y:S02]  /*c1d0*/  UIMAD UR7, UR8, UR4, URZ ;  /* 0x00000004080772a4 */ /* 0x000fe4000f8e023f */
[----:B------:R-:W-:Y:S01]  /*c1e0*/  ISETP.NE.AND P0, PT, R0, 0x1, PT ;  /* 0x000000010000780c */ /* 0x000fe20003f05270 */
[----:B------:R-:W-:Y:S02]  /*c1f0*/  UMOV UR16, UR14 ;  /* 0x0000000e00107c82 */ /* 0x000fe40008000000 */
[----:B------:R-:W-:Y:S02]  /*c200*/  UMOV UR17, UR15 ;  /* 0x0000000f00117c82 */ /* 0x000fe40008000000 */
[----:B------:R-:W-:-:S02]  /*c210*/  UIMAD.WIDE.U32 UR16, UR9, UR4, UR16 ;  /* 0x00000004091072a5 */ /* 0x000fc4000f8e0010 */
[----:B------:R-:W-:-:S03]  /*c220*/  UIMAD UR7, UR9, UR5, UR7 ;  /* 0x00000005090772a4 */ /* 0x000fc6000f8e0207 */
[----:B------:R-:W-:Y:S02]  /*c230*/  ULDC.64 UR4, c[0x0][0x498] ;  /* 0x0001260000047ab9 */ /* 0x000fe40000000a00 */
[----:B------:R-:W-:Y:S01]  /*c240*/  UIADD3 UR17, UR7, UR17, URZ ;  /* 0x0000001107117290 */ /* 0x000fe2000fffe03f */
[----:B------:R-:W-:Y:S01]  /*c250*/  @P0 IMAD.HI.U32 R0, R3, c[0x0][0x4ec], RZ ;  /* 0x00013b0003000a27 */ /* 0x000fe200078e00ff */
[----:B------:R-:W-:Y:S02]  /*c260*/  UIMAD UR7, UR6, UR4, URZ ;  /* 0x00000004060772a4 */ /* 0x000fe4000f8e023f */
[----:B------:R-:W-:Y:S02]  /*c270*/  UIMAD.WIDE.U32 UR16, UR11, UR4, UR16 ;  /* 0x000000040b1072a5 */ /* 0x000fe4000f8e0010 */
[----:B------:R-:W-:Y:S01]  /*c280*/  @P0 SHF.R.U32.HI R2, RZ, c[0x0][0x4f0], R0 ;  /* 0x00013c00ff020a19 */ /* 0x000fe20000011600 */
[----:B------:R-:W-:-:S03]  /*c290*/  UIMAD UR5, UR11, UR5, UR7 ;  /* 0x000000050b0572a4 */ /* 0x000fc6000f8e0207 */
[----:B------:R-:W-:-:S03]  /*c2a0*/  IADD3 R0, -R2, RZ, RZ ;  /* 0x000000ff02007210 */ /* 0x000fc60007ffe1ff */
[----:B------:R-:W-:Y:S02]  /*c2b0*/  IMAD.U32 R5, RZ, RZ, UR5 ;  /* 0x00000005ff057e24 */ /* 0x000fe4000f8e00ff */
[----:B------:R-:W-:Y:S01]  /*c2c0*/  IMAD R0, R0, c[0x0][0x4e8], R3 ;  /* 0x00013a0000007a24 */ /* 0x000fe200078e0203 */
[----:B------:R-:W-:Y:S02]  /*c2d0*/  SHF.R.S32.HI R3, RZ, 0x1f, R2 ;  /* 0x0000001fff037819 */ /* 0x000fe40000011402 */
[----:B------:R-:W-:Y:S02]  /*c2e0*/  IADD3 R2, P0, R2, UR16, RZ ;  /* 0x0000001002027c10 */ /* 0x000fe4000ff1e0ff */
[----:B------:R-:W-:Y:S02]  /*c2f0*/  SHF.R.S32.HI R4, RZ, 0x1f, R0 ;  /* 0x0000001fff047819 */ /* 0x000fe40000011400 */
[----:B------:R-:W-:-:S03]  /*c300*/  IADD3.X R3, R3, UR17, R5, P0, !PT ;  /* 0x0000001103037c10 */ /* 0x000fc600087fe405 */
[----:B------:R-:W-:Y:S02]  /*c310*/  IMAD R4, R4, c[0x0][0x488], RZ ;  /* 0x0001220004047a24 */ /* 0x000fe400078e02ff */
[----:B------:R-:W-:-:S04]  /*c320*/  IMAD.WIDE.U32 R2, R0, c[0x0][0x488], R2 ;  /* 0x0001220000027a25 */ /* 0x000fc800078e0002 */
[----:B------:R-:W-:-:S05]  /*c330*/  IMAD R4, R0, c[0x0][0x48c], R4 ;  /* 0x0001230000047a24 */ /* 0x000fca00078e0204 */
[----:B------:R-:W-:Y:S02]  /*c340*/  IADD3 R0, R3, R4, RZ ;  /* 0x0000000403007210 */ /* 0x000fe40007ffe0ff */
[----:B------:R-:W-:-:S04]  /*c350*/  LEA R4, P0, R2, c[0x0][0x450], 0x2 ;  /* 0x0001140002047a11 */ /* 0x000fc800078010ff */
[----:B------:R-:W-:Y:S01]  /*c360*/  LEA.HI.X R5, R2, c[0x0][0x454], R0, 0x2, P0 ;  /* 0x0001150002057a11 */ /* 0x000fe200000f1400 */
[----:B------:R-:W-:-:S05]  /*c370*/  IMAD.MOV.U32 R0, RZ, RZ, -0x800000 ;  /* 0xff800000ff007424 */ /* 0x000fca00078e00ff */
[----:B------:R1:W-:Y:S03]  /*c380*/  STG.E [R4.64], R0 ;  /* 0x0000000004007986 */ /* 0x0003e6000c10190c */
.L_x_40:
[----:B------:R-:W-:Y:S05]  /*c390*/  BSYNC B0 ;  /* 0x0000000000007941 */ /* 0x000fea0003800000 */
.L_x_39:
[----:B------:R-:W2:Y:S01]  /*c3a0*/  S2R R14, SR_CTAID.X ;  /* 0x00000000000e7919 */ /* 0x000ea20000002500 */
[----:B-1----:R-:W-:Y:S01]  /*c3b0*/  SHF.R.S32.HI R0, RZ, 0x1f, R8 ;  /* 0x0000001fff007819 */ /* 0x002fe20000011408 */
[----:B------:R-:W-:Y:S01]  /*c3c0*/  IMAD.MOV.U32 R3, RZ, RZ, c[0x0][0x4e8] ;  /* 0x00013a00ff037624 */ /* 0x000fe200078e00ff */
[----:B------:R-:W-:Y:S01]  /*c3d0*/  ULDC.64 UR4, c[0x0][0x3a0] ;  /* 0x0000e80000047ab9 */ /* 0x000fe20000000a00 */
[----:B-----5:R-:W-:Y:S01]  /*c3e0*/  IMAD R16, R9, c[0x0][0x4e8], RZ ;  /* 0x00013a0009107a24 */ /* 0x020fe200078e02ff */
[----:B------:R-:W-:Y:S01]  /*c3f0*/  LEA.HI R0, R0, R8, RZ, 0x3 ;  /* 0x0000000800007211 */ /* 0x000fe200078f18ff */
[----:B------:R-:W-:Y:S01]  /*c400*/  UIMAD UR7, UR15, UR4, URZ ;  /* 0x000000040f0772a4 */ /* 0x000fe2000f8e023f */
[----:B------:R-:W-:Y:S01]  /*c410*/  ISETP.NE.AND P0, PT, R3, 0x1, PT ;  /* 0x000000010300780c */ /* 0x000fe20003f05270 */
[----:B------:R-:W-:Y:S01]  /*c420*/  UIMAD.WIDE.U32 UR16, UR14, UR4, URZ ;  /* 0x000000040e1072a5 */ /* 0x000fe2000f8e003f */
[----:B------:R-:W-:Y:S01]  /*c430*/  LOP3.LUT R2, R0, 0xfffffff8, RZ, 0xc0, !PT ;  /* 0xfffffff800027812 */ /* 0x000fe200078ec0ff */
[----:B------:R-:W-:Y:S01]  /*c440*/  UIMAD UR7, UR14, UR5, UR7 ;  /* 0x000000050e0772a4 */ /* 0x000fe2000f8e0207 */
[----:B------:R-:W-:Y:S01]  /*c450*/  SHF.R.S32.HI R7, RZ, 0x3, R0 ;  /* 0x00000003ff077819 */ /* 0x000fe20000011400 */
[----:B------:R-:W-:Y:S01]  /*c460*/  BSSY B0, `(.L_x_41) ;  /* 0x0000041000007945 */ /* 0x000fe20003800000 */
[----:B------:R-:W-:Y:S01]  /*c470*/  ULDC.64 UR4, c[0x0][0x3e8] ;  /* 0x0000fa0000047ab9 */ /* 0x000fe20000000a00 */
[----:B------:R-:W-:Y:S01]  /*c480*/  IMAD.IADD R8, R8, 0x1, -R2 ;  /* 0x0000000108087824 */ /* 0x000fe200078e0a02 */
[----:B------:R-:W-:-:S02]  /*c490*/  UIADD3 UR17, UR17, UR7, URZ ;  /* 0x0000000711117290 */ /* 0x000fc4000fffe03f */
[----:B------:R-:W-:Y:S02]  /*c4a0*/  UIMAD UR7, UR8, UR4, URZ ;  /* 0x00000004080772a4 */ /* 0x000fe4000f8e023f */
[----:B------:R-:W-:Y:S01]  /*c4b0*/  LEA R0, R8, R7, 0x5 ;  /* 0x0000000708007211 */ /* 0x000fe200078e28ff */
[----:B------:R-:W-:Y:S02]  /*c4c0*/  UIMAD.WIDE.U32 UR16, UR9, UR4, UR16 ;  /* 0x00000004091072a5 */ /* 0x000fe4000f8e0010 */
[----:B------:R-:W-:Y:S02]  /*c4d0*/  UIMAD UR7, UR9, UR5, UR7 ;  /* 0x00000005090772a4 */ /* 0x000fe4000f8e0207 */
[C---:B--2---:R-:W-:Y:S01]  /*c4e0*/  IMAD R0, R14.reuse, 0x80, R0 ;  /* 0x000000800e007824 */ /* 0x044fe200078e0200 */
[----:B------:R-:W-:Y:S01]  /*c4f0*/  ULDC.64 UR4, c[0x0][0x3f0] ;  /* 0x0000fc0000047ab9 */ /* 0x000fe20000000a00 */
[----:B------:R-:W-:Y:S01]  /*c500*/  IMAD R14, R14, 0x80, R7 ;  /* 0x000000800e0e7824 */ /* 0x000fe200078e0207 */
[----:B------:R-:W-:Y:S01]  /*c510*/  UIMAD UR6, UR6, UR4, URZ ;  /* 0x00000004060672a4 */ /* 0x000fe2000f8e023f */
[----:B------:R-:W-:Y:S01]  /*c520*/  @P0 IMAD.HI.U32 R2, R0, c[0x0][0x4ec], RZ ;  /* 0x00013b0000020a27 */ /* 0x000fe200078e00ff */
[----:B------:R-:W-:-:S02]  /*c530*/  UIADD3 UR17, UR7, UR17, URZ ;  /* 0x0000001107117290 */ /* 0x000fc4000fffe03f */
[----:B------:R-:W-:Y:S01]  /*c540*/  UIMAD UR5, UR11, UR5, UR6 ;  /* 0x000000050b0572a4 */ /* 0x000fe2000f8e0206 */
[----:B------:R-:W-:Y:S01]  /*c550*/  IMAD.MOV.U32 R4, RZ, RZ, R0 ;  /* 0x000000ffff047224 */ /* 0x000fe200078e0000 */
[----:B------:R-:W-:Y:S01]  /*c560*/  @P0 SHF.R.U32.HI R4, RZ, c[0x0][0x4f0], R2 ;  /* 0x00013c00ff040a19 */ /* 0x000fe20000011602 */
[----:B------:R-:W-:-:S03]  /*c570*/  UIMAD.WIDE.U32 UR16, UR11, UR4, UR16 ;  /* 0x000000040b1072a5 */ /* 0x000fc6000f8e0010 */
[----:B------:R-:W-:Y:S01]  /*c580*/  IADD3 R2, -R4, RZ, RZ ;  /* 0x000000ff04027210 */ /* 0x000fe20007ffe1ff */
[----:B------:R-:W-:Y:S01]  /*c590*/  UIADD3 UR5, UR17, UR5, URZ ;  /* 0x0000000511057290 */ /* 0x000fe2000fffe03f */
[----:B------:R-:W-:-:S03]  /*c5a0*/  SHF.R.S32.HI R3, RZ, 0x1f, R4 ;  /* 0x0000001fff037819 */ /* 0x000fc60000011404 */
[----:B------:R-:W-:Y:S02]  /*c5b0*/  IMAD R5, R2, c[0x0][0x4e8], R0 ;  /* 0x00013a0002057a24 */ /* 0x000fe400078e0200 */
[----:B------:R-:W-:Y:S02]  /*c5c0*/  IMAD R0, R3, c[0x0][0x3e0], RZ ;  /* 0x0000f80003007a24 */ /* 0x000fe400078e02ff */
[----:B------:R-:W-:Y:S01]  /*c5d0*/  IMAD.U32 R3, RZ, RZ, UR17 ;  /* 0x00000011ff037e24 */ /* 0x000fe2000f8e00ff */
[----:B------:R-:W-:Y:S01]  /*c5e0*/  MOV R3, UR5 ;  /* 0x0000000500037c02 */ /* 0x000fe20008000f00 */
[----:B------:R-:W-:Y:S02]  /*c5f0*/  IMAD.U32 R2, RZ, RZ, UR16 ;  /* 0x00000010ff027e24 */ /* 0x000fe4000f8e00ff */
[C---:B------:R-:W-:Y:S01]  /*c600*/  IMAD R6, R4.reuse, c[0x0][0x3e4], R0 ;  /* 0x0000f90004067a24 */ /* 0x040fe200078e0200 */
[----:B------:R-:W-:Y:S01]  /*c610*/  SHF.R.S32.HI R0, RZ, 0x1f, R5 ;  /* 0x0000001fff007819 */ /* 0x000fe20000011405 */
[----:B------:R-:W-:-:S04]  /*c620*/  IMAD.WIDE.U32 R2, R4, c[0x0][0x3e0], R2 ;  /* 0x0000f80004027a25 */ /* 0x000fc800078e0002 */
[----:B------:R-:W-:Y:S02]  /*c630*/  IMAD R0, R0, c[0x0][0x3d8], RZ ;  /* 0x0000f60000007a24 */ /* 0x000fe400078e02ff */
[----:B------:R-:W-:Y:S02]  /*c640*/  IMAD.IADD R3, R3, 0x1, R6 ;  /* 0x0000000103037824 */ /* 0x000fe400078e0206 */
[C---:B------:R-:W-:Y:S02]  /*c650*/  IMAD R0, R5.reuse, c[0x0][0x3dc], R0 ;  /* 0x0000f70005007a24 */ /* 0x040fe400078e0200 */
[----:B------:R-:W-:-:S05]  /*c660*/  IMAD.WIDE.U32 R2, R5, c[0x0][0x3d8], R2 ;  /* 0x0000f60005027a25 */ /* 0x000fca00078e0002 */
[----:B------:R-:W-:Y:S02]  /*c670*/  IADD3 R0, R3, R0, RZ ;  /* 0x0000000003007210 */ /* 0x000fe40007ffe0ff */
[----:B------:R-:W-:-:S04]  /*c680*/  LEA R17, P0, R2, c[0x0][0x380], 0x1 ;  /* 0x0000e00002117a11 */ /* 0x000fc800078008ff */
[----:B------:R-:W-:Y:S02]  /*c690*/  LEA.HI.X R15, R2, c[0x0][0x384], R0, 0x1, P0 ;  /* 0x0000e100020f7a11 */ /* 0x000fe400000f0c00 */
[----:B------:R-:W-:Y:S01]  /*c6a0*/  ISETP.GE.AND P0, PT, R14, R16, PT ;  /* 0x000000100e00720c */ /* 0x000fe20003f06270 */
[----:B------:R1:W2:Y:S01]  /*c6b0*/  SHFL.IDX PT, R2, R17, RZ, 0x181f ;  /* 0x00181fff11027589 */ /* 0x0002a200000e0000 */
[----:B------:R-:W-:-:S03]  /*c6c0*/  SHF.L.U32 R0, R8, 0x3, RZ ;  /* 0x0000000308007819 */ /* 0x000fc600000006ff */
[----:B------:R1:W3:Y:S01]  /*c6d0*/  SHFL.IDX PT, R3, R15, RZ, 0x181f ;  /* 0x00181fff0f037589 */ /* 0x0002e200000e0000 */
[C---:B------:R-:W-:Y:S02]  /*c6e0*/  IADD3 R11, R0.reuse, 0x40, RZ ;  /* 0x00000040000b7810 */ /* 0x040fe40007ffe0ff */
[C---:B------:R-:W-:Y:S02]  /*c6f0*/  IADD3 R12, R0.reuse, 0x80, RZ ;  /* 0x00000080000c7810 */ /* 0x040fe40007ffe0ff */
[----:B------:R-:W-:-:S03]  /*c700*/  IADD3 R13, R0, 0xc0, RZ ;  /* 0x000000c0000d7810 */ /* 0x000fc60007ffe0ff */
[----:B------:R-:W-:Y:S05]  /*c710*/  @P0 BRA `(.L_x_42) ;  /* 0x0000015000000947 */ /* 0x000fea0003800000 */
[----:B------:R-:W-:Y:S02]  /*c720*/  ISETP.GE.AND P2, PT, R11, c[0x0][0x3c8], PT ;  /* 0x0000f2000b007a0c */ /* 0x000fe40003f46270 */
[----:B------:R-:W-:Y:S02]  /*c730*/  ISETP.GE.AND P1, PT, R12, c[0x0][0x3c8], PT ;  /* 0x0000f2000c007a0c */ /* 0x000fe40003f26270 */
[----:B------:R-:W-:Y:S02]  /*c740*/  ISETP.GE.AND P0, PT, R13, c[0x0][0x3c8], PT ;  /* 0x0000f2000d007a0c */ /* 0x000fe40003f06270 */
        /* <DEDUP_REMOVED lines=9> */
[----:B------:R2:W-:Y:S01]  /*c7e0*/  @!P3 ST.E.128 [R8.64], RZ ;  /* 0x000000ff0800b985 */ /* 0x0005e2000c101d0c */
[----:B------:R-:W-:Y:S02]  /*c7f0*/  @!P1 LOP3.LUT R5, R5, 0xfffffff8, RZ, 0xc0, !PT ;  /* 0xfffffff805059812 */ /* 0x000fe400078ec0ff */
[----:B------:R-:W-:Y:S01]  /*c800*/  @!P0 LOP3.LUT R10, R4, 0xfffffff8, RZ, 0xc0, !PT ;  /* 0xfffffff8040a8812 */ /* 0x000fe200078ec0ff */
[----:B------:R-:W-:-:S04]  /*c810*/  @!P2 IMAD.WIDE R6, R6, 0x2, R2 ;  /* 0x000000020606a825 */ /* 0x000fc800078e0202 */
[--C-:B------:R-:W-:Y:S01]  /*c820*/  @!P1 IMAD.WIDE R4, R5, 0x2, R2.reuse ;  /* 0x0000000205049825 */ /* 0x100fe200078e0202 */
[----:B------:R2:W-:Y:S03]  /*c830*/  @!P2 ST.E.128 [R6.64], RZ ;  /* 0x000000ff0600a985 */ /* 0x0005e6000c101d0c */
[----:B------:R-:W-:Y:S01]  /*c840*/  @!P0 IMAD.WIDE R2, R10, 0x2, R2 ;  /* 0x000000020a028825 */ /* 0x000fe200078e0202 */
[----:B------:R2:W-:Y:S04]  /*c850*/  @!P1 ST.E.128 [R4.64], RZ ;  /* 0x000000ff04009985 */ /* 0x0005e8000c101d0c */
[----:B------:R2:W-:Y:S02]  /*c860*/  @!P0 ST.E.128 [R2.64], RZ ;  /* 0x000000ff02008985 */ /* 0x0005e4000c101d0c */
.L_x_42:
[----:B------:R-:W-:Y:S05]  /*c870*/  BSYNC B0 ;  /* 0x0000000000007941 */ /* 0x000fea0003800000 */
.L_x_41:
[----:B--2---:R-:W-:Y:S01]  /*c880*/  IADD3 R4, R14, 0x20, RZ ;  /* 0x000000200e047810 */ /* 0x004fe20007ffe0ff */
[----:B---3--:R2:W3:Y:S01]  /*c890*/  SHFL.IDX PT, R3, R15, 0x1, 0x181f ;  /* 0x00381f000f037f89 */ /* 0x0084e200000e0000 */
[----:B------:R-:W-:Y:S02]  /*c8a0*/  BSSY B0, `(.L_x_43) ;  /* 0x0000019000007945 */ /* 0x000fe40003800000 */
[----:B------:R-:W-:Y:S01]  /*c8b0*/  ISETP.GE.AND P0, PT, R4, R16, PT ;  /* 0x000000100400720c */ /* 0x000fe20003f06270 */
[----:B------:R2:W4:-:S12]  /*c8c0*/  SHFL.IDX PT, R2, R17, 0x1, 0x181f ;  /* 0x00381f0011027f89 */ /* 0x00051800000e0000 */
        /* <DEDUP_REMOVED lines=22> */
.L_x_44:
[----:B------:R-:W-:Y:S05]  /*ca30*/  BSYNC B0 ;  /* 0x0000000000007941 */ /* 0x000fea0003800000 */
.L_x_43:
[----:B---3--:R-:W-:Y:S01]  /*ca40*/  IADD3 R4, R14, 0x40, RZ ;  /* 0x000000400e047810 */ /* 0x008fe20007ffe0ff */
[----:B------:R3:W1:Y:S01]  /*ca50*/  SHFL.IDX PT, R3, R15, 0x2, 0x181f ;  /* 0x00581f000f037f89 */ /* 0x00066200000e0000 */
[----:B------:R-:W-:Y:S02]  /*ca60*/  BSSY B0, `(.L_x_45) ;  /* 0x0000019000007945 */ /* 0x000fe40003800000 */
[----:B------:R-:W-:Y:S01]  /*ca70*/  ISETP.GE.AND P0, PT, R4, R16, PT ;  /* 0x000000100400720c */ /* 0x000fe20003f06270 */
[----:B----4-:R3:W4:-:S12]  /*ca80*/  SHFL.IDX PT, R2, R17, 0x2, 0x181f ;  /* 0x00581f0011027f89 */ /* 0x01071800000e0000 */
        /* <DEDUP_REMOVED lines=9> */
[----:B-1--4-:R-:W-:Y:S01]  /*cb20*/  @!P3 IMAD.WIDE R8, R0, 0x2, R2 ;  /* 0x000000020008b825 */ /* 0x012fe200078e0202 */
        /* <DEDUP_REMOVED lines=12> */
.L_x_46:
[----:B------:R-:W-:Y:S05]  /*cbf0*/  BSYNC B0 ;  /* 0x0000000000007941 */ /* 0x000fea0003800000 */
.L_x_45:
[----:B-1----:R-:W-:Y:S01]  /*cc00*/  IADD3 R4, R14, 0x60, RZ ;  /* 0x000000600e047810 */ /* 0x002fe20007ffe0ff */
[----:B------:R1:W2:Y:S03]  /*cc10*/  SHFL.IDX PT, R3, R15, 0x3, 0x181f ;  /* 0x00781f000f037f89 */ /* 0x0002a600000e0000 */
[----:B------:R-:W-:Y:S01]  /*cc20*/  ISETP.GE.AND P0, PT, R4, R16, PT ;  /* 0x000000100400720c */ /* 0x000fe20003f06270 */
[----:B----4-:R1:W4:-:S12]  /*cc30*/  SHFL.IDX PT, R2, R17, 0x3, 0x181f ;  /* 0x00781f0011027f89 */ /* 0x01031800000e0000 */
[----:B------:R-:W-:Y:S05]  /*cc40*/  @P0 EXIT ;  /* 0x000000000000094d */ /* 0x000fea0003800000 */
[----:B------:R-:W-:Y:S02]  /*cc50*/  ISETP.GE.AND P1, PT, R11, c[0x0][0x3c8], PT ;  /* 0x0000f2000b007a0c */ /* 0x000fe40003f26270 */
[----:B------:R-:W-:Y:S02]  /*cc60*/  ISETP.GE.AND P0, PT, R12, c[0x0][0x3c8], PT ;  /* 0x0000f2000c007a0c */ /* 0x000fe40003f06270 */
[----:B------:R-:W-:-:S09]  /*cc70*/  ISETP.GE.AND P2, PT, R0, c[0x0][0x3c8], PT ;  /* 0x0000f20000007a0c */ /* 0x000fd20003f46270 */
[----:B------:R-:W-:Y:S02]  /*cc80*/  @!P1 SHF.R.S32.HI R5, RZ, 0x1f, R11 ;  /* 0x0000001fff059819 */ /* 0x000fe4000001140b */
[----:B------:R-:W-:Y:S02]  /*cc90*/  @!P0 SHF.R.S32.HI R4, RZ, 0x1f, R12 ;  /* 0x0000001fff048819 */ /* 0x000fe4000001140c */
[----:B------:R-:W-:Y:S01]  /*cca0*/  @!P1 LEA.HI R5, R5, R11, RZ, 0x3 ;  /* 0x0000000b05059211 */ /* 0x000fe200078f18ff */
[--C-:B--2-4-:R-:W-:Y:S01]  /*ccb0*/  @!P2 IMAD.WIDE R8, R0, 0x2, R2.reuse ;  /* 0x000000020008a825 */ /* 0x114fe200078e0202 */
[----:B------:R-:W-:Y:S02]  /*ccc0*/  @!P0 LEA.HI R4, R4, R12, RZ, 0x3 ;  /* 0x0000000c04048211 */ /* 0x000fe400078f18ff */
[----:B------:R-:W-:Y:S02]  /*ccd0*/  @!P1 LOP3.LUT R5, R5, 0xfffffff8, RZ, 0xc0, !PT ;  /* 0xfffffff805059812 */ /* 0x000fe400078ec0ff */
[----:B------:R-:W-:Y:S01]  /*cce0*/  @!P0 LOP3.LUT R4, R4, 0xfffffff8, RZ, 0xc0, !PT ;  /* 0xfffffff804048812 */ /* 0x000fe200078ec0ff */
[----:B------:R2:W-:Y:S02]  /*ccf0*/  @!P2 ST.E.128 [R8.64], RZ ;  /* 0x000000ff0800a985 */ /* 0x0005e4000c101d0c */
[----:B------:R-:W-:-:S04]  /*cd00*/  @!P1 IMAD.WIDE R6, R5, 0x2, R2 ;  /* 0x0000000205069825 */ /* 0x000fc800078e0202 */
[----:B------:R-:W-:Y:S01]  /*cd10*/  @!P0 IMAD.WIDE R4, R4, 0x2, R2 ;  /* 0x0000000204048825 */ /* 0x000fe200078e0202 */
[----:B------:R2:W-:Y:S04]  /*cd20*/  @!P1 ST.E.128 [R6.64], RZ ;  /* 0x000000ff06009985 */ /* 0x0005e8000c101d0c */
[----:B------:R2:W-:Y:S01]  /*cd30*/  @!P0 ST.E.128 [R4.64], RZ ;  /* 0x000000ff04008985 */ /* 0x0005e2000c101d0c */
[----:B------:R-:W-:-:S13]  /*cd40*/  ISETP.GE.AND P0, PT, R13, c[0x0][0x3c8], PT ;  /* 0x0000f2000d007a0c */ /* 0x000fda0003f06270 */
[----:B------:R-:W-:Y:S05]  /*cd50*/  @P0 EXIT ;  /* 0x000000000000094d */ /* 0x000fea0003800000 */
[----:B------:R-:W-:-:S04]  /*cd60*/  SHF.R.S32.HI R0, RZ, 0x1f, R13 ;  /* 0x0000001fff007819 */ /* 0x000fc8000001140d */
[----:B------:R-:W-:-:S04]  /*cd70*/  LEA.HI R0, R0, R13, RZ, 0x3 ;  /* 0x0000000d00007211 */ /* 0x000fc800078f18ff */
[----:B------:R-:W-:-:S05]  /*cd80*/  LOP3.LUT R0, R0, 0xfffffff8, RZ, 0xc0, !PT ;  /* 0xfffffff800007812 */ /* 0x000fca00078ec0ff */
[----:B------:R-:W-:-:S05]  /*cd90*/  IMAD.WIDE R2, R0, 0x2, R2 ;  /* 0x0000000200027825 */ /* 0x000fca00078e0202 */
[----:B------:R-:W-:Y:S01]  /*cda0*/  ST.E.128 [R2.64], RZ ;  /* 0x000000ff02007985 */ /* 0x000fe2000c101d0c */
[----:B------:R-:W-:Y:S05]  /*cdb0*/  EXIT ;  /* 0x000000000000794d */ /* 0x000fea0003800000 */
.L_x_47:
        /* <DEDUP_REMOVED lines=12> */
.L_x_3628:


//--------------------- .text._ZN7cutlass13device_kernelIN5flash19enable_sm80_to_sm89INS1_16FlashAttnFwdSm80INS1_25CollectiveMainloopFwdSm80ILi8ELi1ELb0EN4cute5tupleIJNS5_1CILi128EEENS7_ILi32EEENS7_ILi256EEEEEELi256ENS_10bfloat16_tEfNS_4arch4Sm80ELb0ELb0ELb1ELb1ELb1ELb1ELb1ELb0EEENS1_21CollectiveEpilogueFwdINS6_IJS8_SA_S9_EEENS6_IJNS7_ILi1EEESI_SI_EEESC_SE_Li256ELb1ELb1ELb0ELb0EEENS1_19SingleTileSchedulerILb1ELb0ELb1ELi128EEEEEEEEEvNT_6ParamsE --------------------------
	.section	.text._ZN7cutlass13device_kernelIN5flash19enable_sm80_to_sm89INS1_16FlashAttnFwdSm80INS1_25CollectiveMainloopFwdSm80ILi8ELi1ELb0EN4cute5tupleIJNS5_1CILi128EEENS7_ILi32EEENS7_ILi256EEEEEELi256ENS_10bfloat16_tEfNS_4arch4Sm80ELb0ELb0ELb1ELb1ELb1ELb1ELb1ELb0EEENS1_21CollectiveEpilogueFwdINS6_IJS8_SA_S9_EEENS6_IJNS7_ILi1EEESI_SI_EEESC_SE_Li256ELb1ELb1ELb0ELb0EEENS1_19SingleTileSchedulerILb1ELb0ELb1ELi128EEEEEEEEEvNT_6ParamsE,"ax",@progbits
	.sectioninfo	@"SHI_REGISTERS=248"
	.align	128
.text._ZN7cutlass13device_kernelIN5flash19enable_sm80_to_sm89INS1_16FlashAttnFwdSm80INS1_25CollectiveMainloopFwdSm80ILi8ELi1ELb0EN4cute5tupleIJNS5_1CILi128EEENS7_ILi32EEENS7_ILi256EEEEEELi256ENS_10bfloat16_tEfNS_4arch4Sm80ELb0ELb0ELb1ELb1ELb1ELb1ELb1ELb0EEENS1_21CollectiveEpilogueFwdINS6_IJS8_SA_S9_EEENS6_IJNS7_ILi1EEESI_SI_EEESC_SE_Li256ELb1ELb1ELb0ELb0EEENS1_19SingleTileSchedulerILb1ELb0ELb1ELi128EEEEEEEEEvNT_6ParamsE:
        .type           _ZN7cutlass13device_kernelIN5flash19enable_sm80_to_sm89INS1_16FlashAttnFwdSm80INS1_25CollectiveMainloopFwdSm80ILi8ELi1ELb0EN4cute5tupleIJNS5_1CILi128EEENS7_ILi32EEENS7_ILi256EEEEEELi256ENS_10bfloat16_tEfNS_4arch4Sm80ELb0ELb0ELb1ELb1ELb1ELb1ELb1ELb0EEENS1_21CollectiveEpilogueFwdINS6_IJS8_SA_S9_EEENS6_IJNS7_ILi1EEESI_SI_EEESC_SE_Li256ELb1ELb1ELb0ELb0EEENS1_19SingleTileSchedulerILb1ELb0ELb1ELi128EEEEEEEEEvNT_6ParamsE,@function
        .size           _ZN7cutlass13device_kernelIN5flash19enable_sm80_to_sm89INS1_16FlashAttnFwdSm80INS1_25CollectiveMainloopFwdSm80ILi8ELi1ELb0EN4cute5tupleIJNS5_1CILi128EEENS7_ILi32EEENS7_ILi256EEEEEELi256ENS_10bfloat16_tEfNS_4arch4Sm80ELb0ELb0ELb1ELb1ELb1ELb1ELb1ELb0EEENS1_21CollectiveEpilogueFwdINS6_IJS8_SA_S9_EEENS6_IJNS7_ILi1EEESI_SI_EEESC_SE_Li256ELb1ELb1ELb0ELb0EEENS1_19SingleTileSchedulerILb1ELb0ELb1ELi128EEEEEEEEEvNT_6ParamsE,(.L_x_3629 - _ZN7cutlass13device_kernelIN5flash19enable_sm80_to_sm89INS1_16FlashAttnFwdSm80INS1_25CollectiveMainloopFwdSm80ILi8ELi1ELb0EN4cute5tupleIJNS5_1CILi128EEENS7_ILi32EEENS7_ILi256EEEEEELi256ENS_10bfloat16_tEfNS_4arch4Sm80ELb0ELb0ELb1ELb1ELb1ELb1ELb1ELb0EEENS1_21CollectiveEpilogueFwdINS6_IJS8_SA_S9_EEENS6_IJNS7_ILi1EEESI_SI_EEESC_SE_Li256ELb1ELb1ELb0ELb0EEENS1_19SingleTileSchedulerILb1ELb0ELb1ELi128EEEEEEEEEvNT_6ParamsE)
        .other          _ZN7cutlass13device_kernelIN5flash19enable_sm80_to_sm89INS1_16FlashAttnFwdSm80INS1_25CollectiveMainloopFwdSm80ILi8ELi1ELb0EN4cute5tupleIJNS5_1CILi128EEENS7_ILi32EEENS7_ILi256EEEEEELi256ENS_10bfloat16_tEfNS_4arch4Sm80ELb0ELb0ELb1ELb1ELb1ELb1ELb1ELb0EEENS1_21CollectiveEpilogueFwdINS6_IJS8_SA_S9_EEENS6_IJNS7_ILi1EEESI_SI_EEESC_SE_Li256ELb1ELb1ELb0ELb0EEENS1_19SingleTileSchedulerILb1ELb0ELb1ELi128EEEEEEEEEvNT_6ParamsE,@"STO_CUDA_ENTRY STV_DEFAULT"
_ZN7cutlass13device_kernelIN5flash19enable_sm80_to_sm89INS1_16FlashAttnFwdSm80INS1_25CollectiveMainloopFwdSm80ILi8ELi1ELb0EN4cute5tupleIJNS5_1CILi128EEENS7_ILi32EEENS7_ILi256EEEEEELi256ENS_10bfloat16_tEfNS_4arch4Sm80ELb0ELb0ELb1ELb1ELb1ELb1ELb1ELb0EEENS1_21CollectiveEpilogueFwdINS6_IJS8_SA_S9_EEENS6_IJNS7_ILi1EEESI_SI_EEESC_SE_Li256ELb1ELb1ELb0ELb0EEENS1_19SingleTileSchedulerILb1ELb0ELb1ELi128EEEEEEEEEvNT_6ParamsE:
[----:B------:R-:W-:Y:S02]  /*0000*/  MOV R1, c[0x0][0x28] ;  /* 0x00000a0000017a02 */ /* 0x000fe40000000f00 */
[----:B------:R-:W1:Y:S01]  /*0010*/  S2R R66, SR_TID.X ;  /* 0x0000000000427919 */ /* 0x000e620000002100 */
[----:B------:R-:W2:Y:S01]  /*0020*/  S2UR UR20, SR_CTAID.Z ;  /* 0x00000000001479c3 */ /* 0x000ea20000002700 */
[----:B------:R-:W-:Y:S02]  /*0030*/  UMOV UR6, 0x4 ;  /* 0x0000000400067882 */ /* 0x000fe40000000000 */
[----:B------:R-:W-:Y:S02]  /*0040*/  ULDC.64 UR4, c[0x0][0x568] ;  /* 0x00015a0000047ab9 */ /* 0x000fe40000000a00 */
[----:B------:R-:W-:-:S03]  /*0050*/  ULDC.64 UR22, c[0x0][0x118] ;  /* 0x0000460000167ab9 */ /* 0x000fc60000000a00 */
[----:B------:R-:W3:Y:S01]  /*0060*/  S2UR UR14, SR_CTAID.X ;  /* 0x00000000000e79c3 */ /* 0x000ee20000002500 */
[----:B-1----:R-:W-:Y:S01]  /*0070*/  SHF.R.U32.HI R0, RZ, 0x5, R66 ;  /* 0x00000005ff007819 */ /* 0x002fe20000011642 */
[----:B--2---:R-:W-:-:S05]  /*0080*/  UIMAD.WIDE UR4, UR20, UR6, UR4 ;  /* 0x00000006140472a5 */ /* 0x004fca000f8e0204 */
[----:B------:R-:W1:Y:S02]  /*0090*/  SHFL.IDX PT, R0, R0, RZ, 0x1f ;  /* 0x00001fff00007589 */ /* 0x000e6400000e0000 */
[----:B-1----:R-:W-:-:S13]  /*00a0*/  ISETP.NE.AND P0, PT, R0, RZ, PT ;  /* 0x000000ff0000720c */ /* 0x002fda0003f05270 */
[----:B------:R-:W-:Y:S05]  /*00b0*/  @!P0 BRA `(.L_x_48) ;  /* 0x000001c000008947 */ /* 0x000fea0003800000 */
[----:B---3--:R-:W-:-:S04]  /*00c0*/  ISETP.NE.U32.AND P0, PT, RZ, c[0x0][0x568], PT ;  /* 0x00015a00ff007a0c */ /* 0x008fc80003f05070 */
[----:B------:R-:W-:-:S13]  /*00d0*/  ISETP.NE.AND.EX P0, PT, RZ, c[0x0][0x56c], PT, P0 ;  /* 0x00015b00ff007a0c */ /* 0x000fda0003f05300 */
[----:B------:R-:W-:Y:S05]  /*00e0*/  @!P0 BRA `(.L_x_49) ;  /* 0x0000005000008947 */ /* 0x000fea0003800000 */
[----:B------:R-:W-:Y:S02]  /*00f0*/  MOV R2, UR4 ;  /* 0x0000000400027c02 */ /* 0x000fe40008000f00 */
[----:B------:R-:W-:-:S05]  /*0100*/  MOV R3, UR5 ;  /* 0x0000000500037c02 */ /* 0x000fca0008000f00 */
[----:B------:R-:W2:Y:S02]  /*0110*/  LDG.E R2, [R2.64] ;  /* 0x0000001602027981 */ /* 0x000ea4000c1e1900 */
[----:B--2---:R1:W2:Y:S02]  /*0120*/  R2UR UR7, R2 ;  /* 0x00000000020773c2 */ /* 0x0042a400000e0000 */
[----:B-12---:R-:W-:Y:S05]  /*0130*/  BRA `(.L_x_50) ;  /* 0x000000e000007947 */ /* 0x006fea0003800000 */
.L_x_49:
        /* <DEDUP_REMOVED lines=11> */
[----:B-1----:R-:W-:Y:S01]  /*01f0*/  UIADD3 UR7, -UR4, UR7, URZ ;  /* 0x0000000704077290 */ /* 0x002fe2000fffe13f */
[----:B------:R-:W-:Y:S05]  /*0200*/  BRA `(.L_x_50) ;  /* 0x0000001000007947 */ /* 0x000fea0003800000 */
.L_x_51:
[----:B------:R-:W-:Y:S02]  /*0210*/  ULDC UR7, c[0x0][0x54c] ;  /* 0x0001530000077ab9 */ /* 0x000fe40000000800 */
.L_x_50:
[----:B------:R-:W-:Y:S02]  /*0220*/  ULDC UR4, c[0x0][0x548] ;  /* 0x0001520000047ab9 */ /* 0x000fe40000000800 */
[----:B------:R-:W-:-:S02]  /*0230*/  USHF.L.U32 UR5, UR14, 0x7, URZ ;  /* 0x000000070e057899 */ /* 0x000fc4000800063f */
[----:B------:R-:W-:-:S04]  /*0240*/  UIMAD UR4, UR7, UR4, URZ ;  /* 0x00000004070472a4 */ /* 0x000fc8000f8e023f */
[----:B------:R-:W-:-:S04]  /*0250*/  UISETP.GE.AND UP0, UPT, UR5, UR4, UPT ;  /* 0x000000040500728c */ /* 0x000fc8000bf06270 */
[----:B------:R-:W-:Y:S01]  /*0260*/  USEL UR20, UR20, 0xffffffff, !UP0 ;  /* 0xffffffff14147887 */ /* 0x000fe2000c000000 */
[----:B------:R-:W-:Y:S05]  /*0270*/  BRA `(.L_x_52) ;  /* 0x000001b000007947 */ /* 0x000fea0003800000 */
.L_x_48:
        /* <DEDUP_REMOVED lines=8> */
.L_x_53:
        /* <DEDUP_REMOVED lines=13> */
.L_x_55:
[----:B------:R-:W-:Y:S02]  /*03d0*/  ULDC UR7, c[0x0][0x54c] ;  /* 0x0001530000077ab9 */ /* 0x000fe40000000800 */
.L_x_54:
[----:B------:R-:W-:Y:S02]  /*03e0*/  ULDC UR4, c[0x0][0x548] ;  /* 0x0001520000047ab9 */ /* 0x000fe40000000800 */
[----:B------:R-:W-:-:S02]  /*03f0*/  USHF.L.U32 UR5, UR14, 0x7, URZ ;  /* 0x000000070e057899 */ /* 0x000fc4000800063f */
[----:B------:R-:W-:-:S04]  /*0400*/  UIMAD UR4, UR7, UR4, URZ ;  /* 0x00000004070472a4 */ /* 0x000fc8000f8e023f */
[----:B------:R-:W-:-:S04]  /*0410*/  UISETP.GE.AND UP0, UPT, UR5, UR4, UPT ;  /* 0x000000040500728c */ /* 0x000fc8000bf06270 */
[----:B------:R-:W-:-:S06]  /*0420*/  USEL UR20, UR20, 0xffffffff, !UP0 ;  /* 0xffffffff14147887 */ /* 0x000fcc000c000000 */
.L_x_52:
[----:B------:R-:W-:-:S13]  /*0430*/  ISETP.LE.AND P0, PT, RZ, UR20, PT ;  /* 0x00000014ff007c0c */ /* 0x000fda000bf03270 */
[----:B------:R-:W-:Y:S05]  /*0440*/  @!P0 EXIT ;  /* 0x000000000000894d */ /* 0x000fea0003800000 */
[----:B------:R-:W-:Y:S01]  /*0450*/  ULDC.64 UR4, c[0x0][0x360] ;  /* 0x0000d80000047ab9 */ /* 0x000fe20000000a00 */
[----:B------:R-:W-:Y:S01]  /*0460*/  ISETP.NE.U32.AND P3, PT, RZ, c[0x0][0x348], PT ;  /* 0x0000d200ff007a0c */ /* 0x000fe20003f65070 */
[----:B------:R-:W-:Y:S02]  /*0470*/  UISETP.NE.U32.AND UP0, UPT, URZ, UR4, UPT ;  /* 0x000000043f00728c */ /* 0x000fe4000bf05070 */
[----:B------:R-:W-:Y:S01]  /*0480*/  ULDC.64 UR8, c[0x0][0x370] ;  /* 0x0000dc0000087ab9 */ /* 0x000fe20000000a00 */
[----:B------:R-:W-:Y:S01]  /*0490*/  ISETP.NE.AND.EX P3, PT, RZ, c[0x0][0x34c], PT, P3 ;  /* 0x0000d300ff007a0c */ /* 0x000fe20003f65330 */
[----:B------:R-:W-:Y:S02]  /*04a0*/  UISETP.NE.AND.EX UP0, UPT, URZ, UR5, UPT, UP0 ;  /* 0x000000053f00728c */ /* 0x000fe4000bf05300 */
[----:B------:R-:W-:Y:S02]  /*04b0*/  UISETP.NE.U32.AND UP1, UPT, URZ, UR8, UPT ;  /* 0x000000083f00728c */ /* 0x000fe4000bf25070 */
[----:B------:R-:W-:-:S02]  /*04c0*/  ULDC.64 UR4, c[0x0][0x360] ;  /* 0x0000d80000047ab9 */ /* 0x000fc40000000a00 */
[----:B------:R-:W-:Y:S01]  /*04d0*/  UISETP.NE.AND.EX UP1, UPT, URZ, UR9, UPT, UP1 ;  /* 0x000000093f00728c */ /* 0x000fe2000bf25310 */
[----:B------:R-:W-:Y:S01]  /*04e0*/  PLOP3.LUT P1, PT, PT, PT, UP0, 0x80, 0x0 ;  /* 0x000000000000781c */ /* 0x000fe20003f2f008 */
[----:B------:R-:W-:Y:S02]  /*04f0*/  ULDC.64 UR10, c[0x0][0x370] ;  /* 0x0000dc00000a7ab9 */ /* 0x000fe40000000a00 */
[----:B------:R-:W-:Y:S02]  /*0500*/  ULDC.64 UR8, c[0x0][0x348] ;  /* 0x0000d20000087ab9 */ /* 0x000fe40000000a00 */
[----:B------:R-:W-:Y:S01]  /*0510*/  @UP0 UIMAD.WIDE UR4, UR20, UR6, UR4 ;  /* 0x00000006140402a5 */ /* 0x000fe2000f8e0204 */
[----:B------:R-:W-:Y:S01]  /*0520*/  PLOP3.LUT P2, PT, PT, PT, UP1, 0x80, 0x0 ;  /* 0x000000000000781c */ /* 0x000fe20003f4f018 */
[----:B------:R-:W-:Y:S01]  /*0530*/  UIMAD.WIDE UR8, UR20, UR6, UR8 ;  /* 0x00000006140872a5 */ /* 0x000fe2000f8e0208 */
[----:B------:R-:W-:Y:S02]  /*0540*/  ISETP.NE.U32.AND P4, PT, RZ, c[0x0][0x350], PT ;  /* 0x0000d400ff007a0c */ /* 0x000fe40003f85070 */
[----:B------:R-:W-:Y:S01]  /*0550*/  @UP1 UIMAD.WIDE UR10, UR20, UR6, UR10 ;  /* 0x00000006140a12a5 */ /* 0x000fe2000f8e020a */
[----:B------:R-:W-:Y:S01]  /*0560*/  IMAD.U32 R6, RZ, RZ, UR4 ;  /* 0x00000004ff067e24 */ /* 0x000fe2000f8e00ff */
[----:B------:R-:W-:Y:S01]  /*0570*/  MOV R7, UR5 ;  /* 0x0000000500077c02 */ /* 0x000fe20008000f00 */
[----:B------:R-:W-:Y:S01]  /*0580*/  ULDC.64 UR4, c[0x0][0x358] ;  /* 0x0000d60000047ab9 */ /* 0x000fe20000000a00 */
[----:B------:R-:W-:Y:S01]  /*0590*/  IMAD.U32 R10, RZ, RZ, UR8 ;  /* 0x00000008ff0a7e24 */ /* 0x000fe2000f8e00ff */
[----:B------:R-:W-:Y:S01]  /*05a0*/  UISETP.NE.U32.AND UP2, UPT, URZ, UR4, UPT ;  /* 0x000000043f00728c */ /* 0x000fe2000bf45070 */
[----:B------:R-:W-:Y:S01]  /*05b0*/  IMAD.U32 R11, RZ, RZ, UR9 ;  /* 0x00000009ff0b7e24 */ /* 0x000fe2000f8e00ff */
[----:B------:R-:W-:Y:S01]  /*05c0*/  ISETP.NE.AND.EX P4, PT, RZ, c[0x0][0x354], PT, P4 ;  /* 0x0000d500ff007a0c */ /* 0x000fe20003f85340 */
[----:B------:R-:W-:Y:S01]  /*05d0*/  IMAD.U32 R4, RZ, RZ, UR10 ;  /* 0x0000000aff047e24 */ /* 0x000fe2000f8e00ff */
[----:B------:R-:W-:Y:S01]  /*05e0*/  UISETP.NE.AND.EX UP2, UPT, URZ, UR5, UPT, UP2 ;  /* 0x000000053f00728c */ /* 0x000fe2000bf45320 */
[----:B------:R-:W-:Y:S01]  /*05f0*/  IMAD.U32 R5, RZ, RZ, UR11 ;  /* 0x0000000bff057e24 */ /* 0x000fe2000f8e00ff */
[----:B------:R-:W-:Y:S01]  /*0600*/  ULDC.64 UR8, c[0x0][0x350] ;  /* 0x0000d40000087ab9 */ /* 0x000fe20000000a00 */
[----:B------:R1:W2:Y:S01]  /*0610*/  @P1 LDG.E R0, [R6.64] ;  /* 0x0000001606001981 */ /* 0x0002a2000c1e1900 */
[----:B------:R-:W-:-:S02]  /*0620*/  ULDC.64 UR4, c[0x0][0x358] ;  /* 0x0000d60000047ab9 */ /* 0x000fc40000000a00 */
[----:B------:R-:W-:Y:S01]  /*0630*/  PLOP3.LUT P0, PT, PT, PT, UP2, 0x80, 0x0 ;  /* 0x000000000000781c */ /* 0x000fe20003f0f028 */
[----:B------:R-:W-:Y:S01]  /*0640*/  UIMAD.WIDE UR8, UR20, UR6, UR8 ;  /* 0x00000006140872a5 */ /* 0x000fe2000f8e0208 */
[----:B------:R-:W3:Y:S01]  /*0650*/  @P2 LDG.E R4, [R4.64] ;  /* 0x0000001604042981 */ /* 0x000ee2000c1e1900 */
[----:B------:R-:W-:Y:S01]  /*0660*/  UIMAD.WIDE UR4, UR20, UR6, UR4 ;  /* 0x00000006140472a5 */ /* 0x000fe2000f8e0204 */
[----:B------:R-:W-:Y:S01]  /*0670*/  MOV R77, RZ ;  /* 0x000000ff004d7202 */ /* 0x000fe20000000f00 */
[----:B------:R-:W-:Y:S01]  /*0680*/  IMAD.MOV.U32 R2, RZ, RZ, RZ ;  /* 0x000000ffff027224 */ /* 0x000fe200078e00ff */
[----:B------:R-:W4:Y:S01]  /*0690*/  @P3 LDG.E R3, [R10.64] ;  /* 0x000000160a033981 */ /* 0x000f22000c1e1900 */
[----:B------:R-:W-:Y:S01]  /*06a0*/  IMAD.U32 R8, RZ, RZ, UR8 ;  /* 0x00000008ff087e24 */ /* 0x000fe2000f8e00ff */
[----:B------:R-:W-:-:S05]  /*06b0*/  MOV R9, UR9 ;  /* 0x0000000900097c02 */ /* 0x000fca0008000f00 */
[----:B------:R2:W5:Y:S01]  /*06c0*/  @P4 LDG.E R77, [R8.64] ;  /* 0x00000016084d4981 */ /* 0x000562000c1e1900 */
[----:B-1----:R-:W-:Y:S01]  /*06d0*/  IMAD.U32 R6, RZ, RZ, UR4 ;  /* 0x00000004ff067e24 */ /* 0x002fe2000f8e00ff */
[----:B------:R-:W-:-:S05]  /*06e0*/  MOV R7, UR5 ;  /* 0x0000000500077c02 */ /* 0x000fca0008000f00 */
[----:B------:R1:W5:Y:S01]  /*06f0*/  @P0 LDG.E R2, [R6.64] ;  /* 0x0000001606020981 */ /* 0x000362000c1e1900 */
[----:B------:R-:W1:Y:S01]  /*0700*/  S2UR UR13, SR_CTAID.Y ;  /* 0x00000000000d79c3 */ /* 0x000e620000002600 */
[----:B------:R-:W-:Y:S02]  /*0710*/  UMOV UR15, URZ ;  /* 0x0000003f000f7c82 */ /* 0x000fe40008000000 */
[----:B------:R-:W-:Y:S02]  /*0720*/  ULDC UR19, c[0x0][0x168] ;  /* 0x00005a0000137ab9 */ /* 0x000fe40000000800 */
[----:B------:R-:W-:Y:S02]  /*0730*/  UMOV UR16, URZ ;  /* 0x0000003f00107c82 */ /* 0x000fe40008000000 */
[----:B------:R-:W-:Y:S02]  /*0740*/  ULDC UR4, c[0x0][0x2ac] ;  /* 0x0000ab0000047ab9 */ /* 0x000fe40000000800 */
[----:B------:R-:W-:-:S02]  /*0750*/  ULDC UR18, c[0x0][0x1d0] ;  /* 0x0000740000127ab9 */ /* 0x000fc40000000800 */
[----:B------:R-:W-:Y:S02]  /*0760*/  UIMAD UR18, UR4, UR18, URZ ;  /* 0x00000012041272a4 */ /* 0x000fe4000f8e023f */
[----:B------:R-:W-:Y:S02]  /*0770*/  ULDC UR17, c[0x0][0x228] ;  /* 0x00008a0000117ab9 */ /* 0x000fe40000000800 */
[----:B-1----:R-:W-:Y:S01]  /*0780*/  USHF.R.S32.HI UR12, URZ, 0x1f, UR13 ;  /* 0x0000001f3f0c7899 */ /* 0x002fe2000801140d */
[----:B--2---:R1:W2:Y:S08]  /*0790*/  @P1 R2UR UR19, R0 ;  /* 0x00000000001313c2 */ /* 0x0042b000000e0000 */
[----:B---3--:R1:W3:Y:S08]  /*07a0*/  @P2 R2UR UR15, R4 ;  /* 0x00000000040f23c2 */ /* 0x0082f000000e0000 */
[----:B----4-:R1:W4:Y:S01]  /*07b0*/  @P3 R2UR UR16, R3 ;  /* 0x00000000031033c2 */ /* 0x01032200000e0000 */
[----:B------:R-:W-:Y:S05]  /*07c0*/  @P1 BRA `(.L_x_56) ;  /* 0x0000006000001947 */ /* 0x000fea0003800000 */
[----:B------:R-:W-:Y:S05]  /*07d0*/  @!P3 BRA `(.L_x_56) ;  /* 0x000000500000b947 */ /* 0x000fea0003800000 */
[----:B-1--4-:R-:W4:Y:S04]  /*07e0*/  LDG.E R0, [R10.64] ;  /* 0x000000160a007981 */ /* 0x012f28000c1e1900 */
[----:B---3--:R-:W3:Y:S01]  /*07f0*/  LDG.E R3, [R10.64+0x4] ;  /* 0x000004160a037981 */ /* 0x008ee2000c1e1900 */
[----:B--2-4-:R-:W1:Y:S08]  /*0800*/  R2UR UR19, R0 ;  /* 0x00000000001373c2 */ /* 0x014e7000000e0000 */
[----:B---3--:R-:W1:Y:S02]  /*0810*/  R2UR UR4, R3 ;  /* 0x00000000030473c2 */ /* 0x008e6400000e0000 */
[----:B-1----:R-:W-:-:S06]  /*0820*/  UIADD3 UR19, -UR19, UR4, URZ ;  /* 0x0000000413137290 */ /* 0x002fcc000fffe13f */
.L_x_56:
[----:B------:R-:W-:-:S04]  /*0830*/  ISETP.NE.U32.AND P1, PT, RZ, c[0x0][0x368], PT ;  /* 0x0000da00ff007a0c */ /* 0x000fc80003f25070 */
[----:B------:R-:W-:-:S13]  /*0840*/  ISETP.NE.AND.EX P1, PT, RZ, c[0x0][0x36c], PT, P1 ;  /* 0x0000db00ff007a0c */ /* 0x000fda0003f25310 */
[----:B------:R-:W-:Y:S05]  /*0850*/  @!P1 BRA `(.L_x_57) ;  /* 0x0000007000009947 */ /* 0x000fea0003800000 */
[----:B------:R-:W-:Y:S02]  /*0860*/  ULDC.64 UR4, c[0x0][0x368] ;  /* 0x0000da0000047ab9 */ /* 0x000fe40000000a00 */
[----:B------:R-:W-:-:S06]  /*0870*/  UIMAD.WIDE UR4, UR20, UR6, UR4 ;  /* 0x00000006140472a5 */ /* 0x000fcc000f8e0204 */
[----:B-1----:R-:W-:Y:S02]  /*0880*/  MOV R4, UR4 ;  /* 0x0000000400047c02 */ /* 0x002fe40008000f00 */
[----:B------:R-:W-:-:S05]  /*0890*/  MOV R5, UR5 ;  /* 0x0000000500057c02 */ /* 0x000fca0008000f00 */
[----:B----4-:R-:W4:Y:S02]  /*08a0*/  LDG.E R0, [R4.64] ;  /* 0x0000001604007981 */ /* 0x010f24000c1e1900 */
[----:B----4-:R1:W4:Y:S01]  /*08b0*/  R2UR UR18, R0 ;  /* 0x00000000001273c2 */ /* 0x01032200000e0000 */
[----:B------:R-:W-:Y:S05]  /*08c0*/  BRA `(.L_x_58) ;  /* 0x0000006000007947 */ /* 0x000fea0003800000 */
.L_x_57:
[----:B------:R-:W-:Y:S05]  /*08d0*/  @!P4 BRA `(.L_x_58) ;  /* 0x000000500000c947 */ /* 0x000fea0003800000 */
[----:B-1--4-:R-:W4:Y:S04]  /*08e0*/  LDG.E R0, [R8.64] ;  /* 0x0000001608007981 */ /* 0x012f28000c1e1900 */
[----:B---3--:R-:W3:Y:S01]  /*08f0*/  LDG.E R3, [R8.64+0x4] ;  /* 0x0000041608037981 */ /* 0x008ee2000c1e1900 */
[----:B----4-:R-:W1:Y:S08]  /*0900*/  R2UR UR18, R0 ;  /* 0x00000000001273c2 */ /* 0x010e7000000e0000 */
[----:B---3--:R-:W1:Y:S02]  /*0910*/  R2UR UR4, R3 ;  /* 0x00000000030473c2 */ /* 0x008e6400000e0000 */
[----:B-1----:R-:W-:-:S06]  /*0920*/  UIADD3 UR18, -UR18, UR4, URZ ;  /* 0x0000000412127290 */ /* 0x002fcc000fffe13f */
.L_x_58:
[----:B-1--4-:R-:W4:Y:S01]  /*0930*/  @P0 LDG.E R0, [R6.64] ;  /* 0x0000001606000981 */ /* 0x012f22000c1e1900 */
[----:B------:R-:W-:-:S03]  /*0940*/  ULDC.64 UR4, c[0x0][0x378] ;  /* 0x0000de0000047ab9 */ /* 0x000fc60000000a00 */
[----:B---3--:R-:W3:Y:S01]  /*0950*/  @P0 LDG.E R3, [R6.64+0x4] ;  /* 0x0000041606030981 */ /* 0x008ee2000c1e1900 */
[----:B------:R-:W-:Y:S01]  /*0960*/  UISETP.NE.U32.AND UP0, UPT, URZ, UR4, UPT ;  /* 0x000000043f00728c */ /* 0x000fe2000bf05070 */
[----:B------:R-:W-:-:S03]  /*0970*/  IMAD.U32 R67, RZ, RZ, UR18 ;  /* 0x00000012ff437e24 */ /* 0x000fc6000f8e00ff */
[----:B------:R-:W-:-:S03]  /*0980*/  UISETP.NE.AND.EX UP0, UPT, URZ, UR5, UPT, UP0 ;  /* 0x000000053f00728c */ /* 0x000fc6000bf05300 */
[----:B------:R-:W-:-:S03]  /*0990*/  ULDC.64 UR4, c[0x0][0x378] ;  /* 0x0000de0000047ab9 */ /* 0x000fc60000000a00 */
[----:B------:R-:W-:-:S05]  /*09a0*/  PLOP3.LUT P1, PT, PT, PT, UP0, 0x80, 0x0 ;  /* 0x000000000000781c */ /* 0x000fca0003f2f008 */
[----:B------:R-:W-:-:S06]  /*09b0*/  @UP0 UIMAD.WIDE UR4, UR20, UR6, UR4 ;  /* 0x00000006140402a5 */ /* 0x000fcc000f8e0204 */
[----:B------:R-:W-:Y:S01]  /*09c0*/  MOV R4, UR4 ;  /* 0x0000000400047c02 */ /* 0x000fe20008000f00 */
[----:B------:R-:W-:-:S05]  /*09d0*/  IMAD.U32 R5, RZ, RZ, UR5 ;  /* 0x00000005ff057e24 */ /* 0x000fca000f8e00ff */
[----:B------:R1:W5:Y:S01]  /*09e0*/  @P1 LDG.E R67, [R4.64] ;  /* 0x0000001604431981 */ /* 0x000362000c1e1900 */
[----:B------:R-:W-:-:S04]  /*09f0*/  UIADD3 UR5, -UR15, UR18, URZ ;  /* 0x000000120f057290 */ /* 0x000fc8000fffe13f */
[----:B------:R-:W-:-:S04]  /*0a00*/  UIADD3 UR8, -UR5, URZ, URZ ;  /* 0x0000003f05087290 */ /* 0x000fc8000fffe13f */
[----:B------:R-:W-:-:S04]  /*0a10*/  UISETP.LT.AND UP1, UPT, URZ, UR8, UPT ;  /* 0x000000083f00728c */ /* 0x000fc8000bf21270 */
[----:B------:R-:W-:Y:S01]  /*0a20*/  USEL UR8, URZ, UR8, !UP1 ;  /* 0x000000083f087287 */ /* 0x000fe2000c800000 */
[----:B----4-:R-:W4:Y:S08]  /*0a30*/  @P0 R2UR UR4, R0 ;  /* 0x00000000000403c2 */ /* 0x010f3000000e0000 */
[----:B---3--:R-:W4:Y:S02]  /*0a40*/  @P0 R2UR UR7, R3 ;  /* 0x00000000030703c2 */ /* 0x008f2400000e0000 */
[----:B----4-:R-:W-:-:S04]  /*0a50*/  @UP2 UIADD3 UR17, -UR4, UR7, URZ ;  /* 0x0000000704112290 */ /* 0x010fc8000fffe13f */
[----:B------:R-:W-:-:S04]  /*0a60*/  UIADD3 UR11, UR5, UR17, URZ ;  /* 0x00000011050b7290 */ /* 0x000fc8000fffe03f */
[----:B------:R-:W-:-:S04]  /*0a70*/  UIADD3 UR4, UR11, 0x1f, URZ ;  /* 0x0000001f0b047890 */ /* 0x000fc8000fffe03f */
[----:B------:R-:W-:-:S04]  /*0a80*/  USHF.R.S32.HI UR10, URZ, 0x1f, UR4 ;  /* 0x0000001f3f0a7899 */ /* 0x000fc80008011404 */
[----:B------:R-:W-:-:S04]  /*0a90*/  ULEA.HI UR10, UR10, UR4, URZ, 0x5 ;  /* 0x000000040a0a7291 */ /* 0x000fc8000f8f283f */
[----:B------:R-:W-:-:S04]  /*0aa0*/  ULOP3.LUT UR9, UR10, 0xffffffe0, URZ, 0xc0, !UPT ;  /* 0xffffffe00a097892 */ /* 0x000fc8000f8ec03f */
[----:B------:R-:W-:-:S04]  /*0ab0*/  UIADD3 UR5, -UR5, UR9, URZ ;  /* 0x0000000905057290 */ /* 0x000fc8000fffe13f */
[----:B------:R-:W-:-:S04]  /*0ac0*/  UISETP.LT.AND UP0, UPT, UR5, UR17, UPT ;  /* 0x000000110500728c */ /* 0x000fc8000bf01270 */
[----:B------:R-:W-:-:S04]  /*0ad0*/  USEL UR5, UR5, UR17, UP0 ;  /* 0x0000001105057287 */ /* 0x000fc80008000000 */
[----:B------:R-:W-:Y:S02]  /*0ae0*/  UISETP.GT.AND UP0, UPT, UR5, UR8, UPT ;  /* 0x000000080500728c */ /* 0x000fe4000bf04270 */
[----:B------:R-:W-:-:S07]  /*0af0*/  USHF.R.U32.HI UR8, URZ, 0x5, UR8 ;  /* 0x000000053f087899 */ /* 0x000fce0008011608 */
[----:B------:R-:W-:Y:S02]  /*0b00*/  UMOV UR7, UR8 ;  /* 0x0000000800077c82 */ /* 0x000fe40008000000 */
[----:B------:R-:W-:-:S04]  /*0b10*/  @UP0 UIADD3 UR5, UR5, 0x1f, URZ ;  /* 0x0000001f05050890 */ /* 0x000fc8000fffe03f */
[----:B------:R-:W-:-:S04]  /*0b20*/  @UP0 USHF.R.S32.HI UR4, URZ, 0x1f, UR5 ;  /* 0x0000001f3f040899 */ /* 0x000fc80008011405 */
[----:B------:R-:W-:-:S04]  /*0b30*/  @UP0 ULEA.HI UR4, UR4, UR5, URZ, 0x5 ;  /* 0x0000000504040291 */ /* 0x000fc8000f8f283f */
[----:B------:R-:W-:-:S04]  /*0b40*/  @UP0 USHF.R.S32.HI UR7, URZ, 0x5, UR4 ;  /* 0x000000053f070899 */ /* 0x000fc80008011404 */
[----:B------:R-:W-:-:S06]  /*0b50*/  UISETP.GT.AND UP0, UPT, UR7, UR8, UPT ;  /* 0x000000080700728c */ /* 0x000fcc000bf04270 */
[----:B------:R-:W-:-:S13]  /*0b60*/  PLOP3.LUT P0, PT, PT, PT, UP0, 0x80, 0x0 ;  /* 0x000000000000781c */ /* 0x000fda0003f0f008 */
[----:B------:R-:W-:Y:S05]  /*0b70*/  @!P0 BRA `(.L_x_59) ;  /* 0x00003e6000008947 */ /* 0x000fea0003800000 */
[----:B-1----:R-:W-:Y:S02]  /*0b80*/  ULDC.64 UR4, c[0x0][0x340] ;  /* 0x0000d00000047ab9 */ /* 0x002fe40000000a00 */
        /* <DEDUP_REMOVED lines=8> */
[----:B------:R-:W-:Y:S02]  /*0c10*/  UIADD3 UR26, UR7, -0x1, URZ ;  /* 0xffffffff071a7890 */ /* 0x000fe4000fffe03f */
[----:B------:R-:W-:Y:S01]  /*0c20*/  ULDC.64 UR4, c[0x0][0x240] ;  /* 0x0000900000047ab9 */ /* 0x000fe20000000a00 */
[----:B------:R1:W3:Y:S01]  /*0c30*/  @P1 LDG.E R4, [R8.64] ;  /* 0x0000001608041981 */ /* 0x0002e2000c1e1900 */
[----:B------:R-:W-:Y:S01]  /*0c40*/  LEA.HI R5, R7, R66, RZ, 0x3 ;  /* 0x0000004207057211 */ /* 0x000fe200078f18ff */
[----:B------:R-:W-:Y:S01]  /*0c50*/  UMOV UR25, 0x5 ;  /* 0x0000000500197882 */ /* 0x000fe20000000000 */
[----:B------:R-:W-:Y:S01]  /*0c60*/  IMAD.U32 R120, RZ, RZ, UR13 ;  /* 0x0000000dff787e24 */ /* 0x000fe2000f8e00ff */
[----:B------:R-:W-:Y:S01]  /*0c70*/  ULDC.64 UR6, c[0x0][0x238] ;  /* 0x00008e0000067ab9 */ /* 0x000fe20000000a00 */
[----:B------:R-:W-:Y:S01]  /*0c80*/  SHF.R.S32.HI R109, RZ, 0x3, R5 ;  /* 0x00000003ff6d7819 */ /* 0x000fe20000011405 */
[----:B------:R-:W-:Y:S01]  /*0c90*/  UIMAD UR4, UR12, UR4, URZ ;  /* 0x000000040c0472a4 */ /* 0x000fe2000f8e023f */
[----:B------:R-:W-:Y:S01]  /*0ca0*/  LOP3.LUT R5, R5, 0xfffffff8, RZ, 0xc0, !PT ;  /* 0xfffffff805057812 */ /* 0x000fe200078ec0ff */
[----:B------:R-:W-:Y:S01]  /*0cb0*/  USHF.L.U64.HI UR21, UR6, UR25, UR7 ;  /* 0x0000001906157299 */ /* 0x000fe20008010207 */
[----:B------:R-:W-:Y:S01]  /*0cc0*/  SHF.R.S32.HI R3, RZ, 0x1f, R109 ;  /* 0x0000001fff037819 */ /* 0x000fe2000001146d */
[----:B------:R-:W-:Y:S01]  /*0cd0*/  USHF.L.U32 UR24, UR6, 0x5, URZ ;  /* 0x0000000506187899 */ /* 0x000fe2000800063f */
[C---:B-----5:R-:W-:Y:S01]  /*0ce0*/  IADD3 R122, P0, R109.reuse, R2, RZ ;  /* 0x000000026d7a7210 */ /* 0x060fe20007f1e0ff */
[----:B------:R-:W-:Y:S01]  /*0cf0*/  IMAD.IADD R0, R66, 0x1, -R5 ;  /* 0x0000000142007824 */ /* 0x000fe200078e0a05 */
[----:B------:R-:W-:Y:S01]  /*0d00*/  IADD3 R81, -R109, UR17, RZ ;  /* 0x000000116d517c10 */ /* 0x000fe2000fffe1ff */
[----:B------:R-:W-:Y:S01]  /*0d10*/  USHF.R.S32.HI UR6, URZ, 0x1f, UR20 ;  /* 0x0000001f3f067899 */ /* 0x000fe20008011414 */
[----:B------:R-:W-:Y:S01]  /*0d20*/  LEA.HI.X.SX32 R123, R2, R3, 0x1, P0 ;  /* 0x00000003027b7211 */ /* 0x000fe200000f0eff */
[C---:B------:R-:W-:Y:S01]  /*0d30*/  IMAD.SHL.U32 R16, R0.reuse, 0x8, RZ ;  /* 0x0000000800107824 */ /* 0x040fe200078e00ff */
[----:B------:R-:W-:Y:S01]  /*0d40*/  UIMAD UR7, UR13, UR5, UR4 ;  /* 0x000000050d0772a4 */ /* 0x000fe2000f8e0204 */
[----:B------:R-:W-:Y:S01]  /*0d50*/  IMAD.SHL.U32 R14, R0, 0x4, RZ ;  /* 0x00000004000e7824 */ /* 0x000fe200078e00ff */
[----:B------:R-:W-:Y:S01]  /*0d60*/  LEA.HI R104, R7, R66, RZ, 0x6 ;  /* 0x0000004207687211 */ /* 0x000fe200078f30ff */
[----:B------:R-:W-:Y:S01]  /*0d70*/  IMAD.U32 R2, RZ, RZ, UR26 ;  /* 0x0000001aff027e24 */ /* 0x000fe2000f8e00ff */
[----:B------:R-:W-:Y:S01]  /*0d80*/  SHF.R.S32.HI R17, RZ, 0x1f, R16 ;  /* 0x0000001fff117819 */ /* 0x000fe20000011410 */
[----:B------:R-:W-:Y:S01]  /*0d90*/  USEL UR31, UR20, URZ, !UP2 ;  /* 0x0000003f141f7287 */ /* 0x000fe2000d000000 */
[----:B------:R-:W-:Y:S01]  /*0da0*/  IADD3 R12, R14, 0x40, RZ ;  /* 0x000000400e0c7810 */ /* 0x000fe20007ffe0ff */
[----:B------:R-:W-:Y:S01]  /*0db0*/  IMAD R5, R2, -0x20, R81 ;  /* 0xffffffe002057824 */ /* 0x000fe200078e0251 */
[----:B------:R-:W-:Y:S01]  /*0dc0*/  USEL UR30, UR6, URZ, !UP2 ;  /* 0x0000003f061e7287 */ /* 0x000fe2000d000000 */
[----:B-1----:R-:W-:Y:S01]  /*0dd0*/  IMAD R9, R123, c[0x0][0x238], RZ ;  /* 0x00008e007b097a24 */ /* 0x002fe200078e02ff */
[----:B------:R-:W-:Y:S01]  /*0de0*/  ULDC.64 UR4, c[0x0][0x248] ;  /* 0x0000920000047ab9 */ /* 0x000fe20000000a00 */
[----:B------:R-:W-:Y:S01]  /*0df0*/  IMAD.IADD R11, R14, 0x1, R12 ;  /* 0x000000010e0b7824 */ /* 0x000fe200078e020c */
[----:B------:R-:W-:Y:S01]  /*0e00*/  ISETP.GT.AND P3, PT, R5, RZ, PT ;  /* 0x000000ff0500720c */ /* 0x000fe20003f64270 */
[----:B------:R-:W-:Y:S01]  /*0e10*/  IMAD R2, R122, c[0x0][0x23c], R9 ;  /* 0x00008f007a027a24 */ /* 0x000fe200078e0209 */
[----:B------:R-:W-:Y:S01]  /*0e20*/  ISETP.GE.AND P2, PT, R16, c[0x0][0x1d4], PT ;  /* 0x0000750010007a0c */ /* 0x000fe20003f46270 */
[----:B------:R-:W-:Y:S01]  /*0e30*/  IMAD.WIDE.U32 R8, R122, c[0x0][0x238], R16 ;  /* 0x00008e007a087a25 */ /* 0x000fe200078e0010 */
[----:B------:R-:W-:Y:S01]  /*0e40*/  ISETP.GE.AND P0, PT, R11, c[0x0][0x1d4], PT ;  /* 0x000075000b007a0c */ /* 0x000fe20003f06270 */
[----:B------:R-:W-:Y:S01]  /*0e50*/  UIMAD UR4, UR30, UR4, URZ ;  /* 0x000000041e0472a4 */ /* 0x000fe2000f8e023f */
[C---:B------:R-:W-:Y:S01]  /*0e60*/  IADD3 R108, R16.reuse, 0x80, RZ ;  /* 0x00000080106c7810 */ /* 0x040fe20007ffe0ff */
[----:B------:R-:W-:Y:S01]  /*0e70*/  IMAD.IADD R9, R9, 0x1, R2 ;  /* 0x0000000109097824 */ /* 0x000fe200078e0202 */
[----:B------:R-:W-:Y:S01]  /*0e80*/  SEL R2, RZ, 0xffffffff, P0 ;  /* 0xffffffffff027807 */ /* 0x000fe20000000000 */
[----:B------:R-:W-:Y:S01]  /*0e90*/  IMAD.SHL.U32 R107, R109, 0x40, RZ ;  /* 0x000000406d6b7824 */ /* 0x000fe200078e00ff */
[----:B------:R-:W-:Y:S01]  /*0ea0*/  IADD3 R106, R16, 0xc0, RZ ;  /* 0x000000c0106a7810 */ /* 0x000fe20007ffe0ff */
[----:B------:R-:W-:Y:S01]  /*0eb0*/  IMAD.WIDE.U32 R120, R120, c[0x0][0x240], R8 ;  /* 0x0000900078787a25 */ /* 0x000fe200078e0008 */
[----:B------:R-:W-:Y:S01]  /*0ec0*/  SEL R5, RZ, 0x1, P2 ;  /* 0x00000001ff057807 */ /* 0x000fe20001000000 */
[----:B------:R-:W-:Y:S01]  /*0ed0*/  UIMAD UR5, UR31, UR5, UR4 ;  /* 0x000000051f0572a4 */ /* 0x000fe2000f8e0204 */
[----:B------:R-:W-:Y:S01]  /*0ee0*/  LOP3.LUT R107, R107, 0x1c0, RZ, 0xc0, !PT ;  /* 0x000001c06b6b7812 */ /* 0x000fe200078ec0ff */
[----:B------:R-:W-:Y:S01]  /*0ef0*/  IMAD.SHL.U32 R104, R104, 0x8, RZ ;  /* 0x0000000868687824 */ /* 0x000fe200078e00ff */
[----:B------:R-:W-:Y:S01]  /*0f00*/  IADD3 R121, R121, UR7, RZ ;  /* 0x0000000779797c10 */ /* 0x000fe2000fffe0ff */
[----:B------:R-:W-:Y:S01]  /*0f10*/  IMAD.U32 R118, RZ, RZ, UR31 ;  /* 0x0000001fff767e24 */ /* 0x000fe2000f8e00ff */
[----:B------:R-:W-:Y:S01]  /*0f20*/  LOP3.LUT R103, R107, 0x38, R16, 0xf8, !PT ;  /* 0x000000386b677812 */ /* 0x000fe200078ef810 */
[----:B------:R-:W-:Y:S01]  /*0f30*/  IMAD.SHL.U32 R2, R2, 0x2, RZ ;  /* 0x0000000202027824 */ /* 0x000fe200078e00ff */
[----:B------:R-:W-:Y:S01]  /*0f40*/  LOP3.LUT R104, R104, 0xfffffe00, RZ, 0xc0, !PT ;  /* 0xfffffe0068687812 */ /* 0x000fe200078ec0ff */
[----:B------:R-:W-:Y:S01]  /*0f50*/  IMAD.WIDE.U32 R120, R118, c[0x0][0x248], R120 ;  /* 0x0000920076787a25 */ /* 0x000fe200078e0078 */
[----:B------:R-:W-:Y:S01]  /*0f60*/  SHF.R.U32.HI R105, RZ, 0x3, R107 ;  /* 0x00000003ff697819 */ /* 0x000fe2000001166b */
[----:B------:R-:W-:Y:S01]  /*0f70*/  BSSY B0, `(.L_x_60) ;  /* 0x0000028000007945 */ /* 0x000fe20003800000 */
[----:B------:R-:W-:Y:S01]  /*0f80*/  ISETP.GE.AND P0, PT, R106, c[0x0][0x1d4], PT ;  /* 0x000075006a007a0c */ /* 0x000fe20003f06270 */
[----:B------:R-:W-:Y:S01]  /*0f90*/  IMAD.U32 R102, RZ, RZ, UR26 ;  /* 0x0000001aff667e24 */ /* 0x000fe2000f8e00ff */
[----:B------:R-:W-:-:S02]  /*0fa0*/  LOP3.LUT R2, R2, 0x2, R5, 0xe2, !PT ;  /* 0x0000000202027812 */ /* 0x000fc400078ee205 */
[----:B------:R-:W-:Y:S02]  /*0fb0*/  LOP3.LUT R103, R104, R103, R105, 0xf6, !PT ;  /* 0x0000006768677212 */ /* 0x000fe400078ef669 */
[----:B------:R-:W-:Y:S02]  /*0fc0*/  SEL R98, RZ, 0x8, P0 ;  /* 0x00000008ff627807 */ /* 0x000fe40000000000 */
[----:B------:R-:W-:Y:S01]  /*0fd0*/  IADD3 R125, R121, UR5, RZ ;  /* 0x00000005797d7c10 */ /* 0x000fe2000fffe0ff */
[----:B------:R-:W-:Y:S01]  /*0fe0*/  IMAD.SHL.U32 R103, R103, 0x2, RZ ;  /* 0x0000000267677824 */ /* 0x000fe200078e00ff */
[----:B---3--:R-:W1:Y:S01]  /*0ff0*/  @P1 R2UR UR28, R4 ;  /* 0x00000000041c13c2 */ /* 0x008e6200000e0000 */
[----:B------:R-:W-:-:S04]  /*1000*/  ISETP.GE.AND P1, PT, R108, c[0x0][0x1d4], PT ;  /* 0x000075006c007a0c */ /* 0x000fc80003f26270 */
[----:B------:R-:W-:-:S04]  /*1010*/  SEL R5, RZ, 0x4, P1 ;  /* 0x00000004ff057807 */ /* 0x000fc80000800000 */
[----:B------:R-:W-:Y:S01]  /*1020*/  LOP3.LUT R98, R98, R2, R5, 0xfe, !PT ;  /* 0x0000000262627212 */ /* 0x000fe200078efe05 */
[----:B-1----:R-:W-:-:S03]  /*1030*/  @UP0 USHF.R.S32.HI UR29, URZ, 0x1f, UR28 ;  /* 0x0000001f3f1d0899 */ /* 0x002fc6000801141c */
[----:B------:R-:W-:-:S04]  /*1040*/  @!UP0 UMOV UR28, UR20 ;  /* 0x00000014001c8c82 */ /* 0x000fc80008000000 */
[----:B------:R-:W-:Y:S01]  /*1050*/  @!UP0 UMOV UR29, UR6 ;  /* 0x00000006001d8c82 */ /* 0x000fe20008000000 */
[----:B------:R-:W-:Y:S05]  /*1060*/  @!P3 BRA `(.L_x_61) ;  /* 0x000001800000b947 */ /* 0x000fea0003800000 */
[----:B------:R-:W-:Y:S01]  /*1070*/  SHF.R.S32.HI R5, RZ, 0x1f, R102 ;  /* 0x0000001fff057819 */ /* 0x000fe20000011466 */
[----:B------:R-:W-:Y:S01]  /*1080*/  IMAD R2, R102, UR21, RZ ;  /* 0x0000001566027c24 */ /* 0x000fe2000f8e02ff */
[C---:B------:R-:W-:Y:S01]  /*1090*/  LOP3.LUT R4, R98.reuse, 0xff, RZ, 0xc0, !PT ;  /* 0x000000ff62047812 */ /* 0x040fe200078ec0ff */
[----:B------:R-:W-:Y:S02]  /*10a0*/  IMAD.SHL.U32 R7, R98, 0x10, RZ ;  /* 0x0000001062077824 */ /* 0x000fe400078e00ff */
[----:B------:R-:W-:Y:S02]  /*10b0*/  IMAD.MOV.U32 R124, RZ, RZ, R120 ;  /* 0x000000ffff7c7224 */ /* 0x000fe400078e0078 */
[----:B------:R-:W-:Y:S01]  /*10c0*/  IMAD R2, R5, UR24, R2 ;  /* 0x0000001805027c24 */ /* 0x000fe2000f8e0202 */
[C---:B------:R-:W-:Y:S01]  /*10d0*/  SHF.L.U32 R5, R4.reuse, 0x2, RZ ;  /* 0x0000000204057819 */ /* 0x040fe200000006ff */
[C---:B------:R-:W-:Y:S01]  /*10e0*/  IMAD.SHL.U32 R6, R4.reuse, 0x8, RZ ;  /* 0x0000000804067824 */ /* 0x040fe200078e00ff */
[----:B------:R-:W-:Y:S01]  /*10f0*/  LOP3.LUT P4, RZ, R7, 0x10, RZ, 0xc0, !PT ;  /* 0x0000001007ff7812 */ /* 0x000fe2000788c0ff */
[----:B------:R-:W-:Y:S01]  /*1100*/  IMAD.SHL.U32 R4, R4, 0x2, RZ ;  /* 0x0000000204047824 */ /* 0x000fe200078e00ff */
[----:B------:R-:W-:Y:S01]  /*1110*/  LOP3.LUT P2, RZ, R5, 0x10, RZ, 0xc0, !PT ;  /* 0x0000001005ff7812 */ /* 0x000fe2000784c0ff */
[----:B------:R-:W-:Y:S01]  /*1120*/  IMAD.WIDE.U32 R8, R102, UR24, R124 ;  /* 0x0000001866087c25 */ /* 0x000fe2000f8e007c */
[----:B------:R-:W-:-:S02]  /*1130*/  LOP3.LUT P3, RZ, R6, 0x10, RZ, 0xc0, !PT ;  /* 0x0000001006ff7812 */ /* 0x000fc4000786c0ff */
[----:B------:R-:W-:Y:S02]  /*1140*/  LOP3.LUT P1, RZ, R4, 0x10, RZ, 0xc0, !PT ;  /* 0x0000001004ff7812 */ /* 0x000fe4000782c0ff */
[----:B------:R-:W-:Y:S02]  /*1150*/  IADD3 R2, R9, R2, RZ ;  /* 0x0000000209027210 */ /* 0x000fe40007ffe0ff */
[----:B------:R-:W-:-:S04]  /*1160*/  LEA R4, P0, R8, c[0x0][0x220], 0x1 ;  /* 0x0000880008047a11 */ /* 0x000fc800078008ff */
[----:B------:R-:W-:-:S05]  /*1170*/  LEA.HI.X R5, R8, c[0x0][0x224], R2, 0x1, P0 ;  /* 0x0000890008057a11 */ /* 0x000fca00000f0c02 */
[----:B------:R-:W-:Y:S01]  /*1180*/  @!PT LDS RZ, [RZ] ;  /* 0x00000000fffff984 */ /* 0x000fe20000000800 */
[----:B------:R-:W-:Y:S01]  /*1190*/  @!PT LDS RZ, [RZ] ;  /* 0x00000000fffff984 */ /* 0x000fe20000000800 */
[----:B------:R-:W-:Y:S01]  /*11a0*/  @!PT LDS RZ, [RZ] ;  /* 0x00000000fffff984 */ /* 0x000fe20000000800 */
[----:B------:R1:W-:Y:S04]  /*11b0*/  LDGSTS.E.BYPASS.LTC128B.128 [R103+0xc080], [R4.64], P4 ;  /* 0x0c08000004677fae */ /* 0x0003e8000a101d56 */
[----:B------:R1:W-:Y:S04]  /*11c0*/  LDGSTS.E.BYPASS.LTC128B.128 [R103+0xd080], [R4.64+0x80], P3 ;  /* 0x0d08008004677fae */ /* 0x0003e80009901d56 */
[----:B------:R1:W-:Y:S04]  /*11d0*/  LDGSTS.E.BYPASS.LTC128B.128 [R103+0xe080], [R4.64+0x100], P2 ;  /* 0x0e08010004677fae */ /* 0x0003e80009101d56 */
[----:B------:R1:W-:Y:S02]  /*11e0*/  LDGSTS.E.BYPASS.LTC128B.128 [R103+0xf080], [R4.64+0x180], P1 ;  /* 0x0f08018004677fae */ /* 0x0003e40008901d56 */
.L_x_61:
[----:B------:R-:W-:Y:S05]  /*11f0*/  BSYNC B0 ;  /* 0x0000000000007941 */ /* 0x000fea0003800000 */
.L_x_60:
[----:B------:R-:W-:Y:S01]  /*1200*/  ISETP.GE.AND P4, PT, R11, c[0x0][0x27c], PT ;  /* 0x00009f000b007a0c */ /* 0x000fe20003f86270 */
[C---:B------:R-:W-:Y:S01]  /*1210*/  IMAD R112, R3.reuse, c[0x0][0x290], RZ ;  /* 0x0000a40003707a24 */ /* 0x040fe200078e02ff */
[C---:B------:R-:W-:Y:S01]  /*1220*/  ISETP.GE.AND P3, PT, R16.reuse, c[0x0][0x27c], PT ;  /* 0x00009f0010007a0c */ /* 0x040fe20003f66270 */
[----:B------:R-:W-:Y:S01]  /*1230*/  IMAD R110, R3, c[0x0][0x280], RZ ;  /* 0x0000a000036e7a24 */ /* 0x000fe200078e02ff */
[----:B------:R-:W-:Y:S01]  /*1240*/  SEL R2, RZ, c[0x0][0x27c], !P4 ;  /* 0x00009f00ff027a07 */ /* 0x000fe20006000000 */
[----:B------:R-:W-:Y:S01]  /*1250*/  IMAD.U32 R3, RZ, RZ, UR13 ;  /* 0x0000000dff037e24 */ /* 0x000fe2000f8e00ff */
[----:B-1----:R-:W-:Y:S01]  /*1260*/  SEL R5, RZ, c[0x0][0x27c], !P3 ;  /* 0x00009f00ff057a07 */ /* 0x002fe20005800000 */
[----:B------:R-:W-:Y:S01]  /*1270*/  ULDC.64 UR4, c[0x0][0x260] ;  /* 0x0000980000047ab9 */ /* 0x000fe20000000a00 */
[----:B------:R-:W0:Y:S01]  /*1280*/  LDGDEPBAR ;  /* 0x00000000000079af */ /* 0x000e220000000000 */
[----:B------:R-:W-:Y:S01]  /*1290*/  IMAD.WIDE.U32 R6, R3, c[0x0][0x260], R16 ;  /* 0x0000980003067a25 */ /* 0x000fe200078e0010 */
[----:B------:R-:W-:Y:S01]  /*12a0*/  UIMAD UR4, UR12, UR4, URZ ;  /* 0x000000040c0472a4 */ /* 0x000fe2000f8e023f */
[----:B------:R-:W-:Y:S01]  /*12b0*/  SHF.R.S32.HI R15, RZ, 0x1f, R14 ;  /* 0x0000001fff0f7819 */ /* 0x000fe2000001140e */
[----:B------:R-:W-:Y:S01]  /*12c0*/  ULDC.64 UR6, c[0x0][0x290] ;  /* 0x0000a40000067ab9 */ /* 0x000fe20000000a00 */
[----:B------:R-:W-:Y:S01]  /*12d0*/  IMAD.IADD R3, R11, 0x1, R2 ;  /* 0x000000010b037824 */ /* 0x000fe200078e0202 */
[----:B------:R-:W-:Y:S01]  /*12e0*/  UIMAD UR32, UR13, UR5, UR4 ;  /* 0x000000050d2072a4 */ /* 0x000fe2000f8e0204 */
[----:B------:R-:W-:Y:S01]  /*12f0*/  IMAD.IADD R5, R16, 0x1, R5 ;  /* 0x0000000110057824 */ /* 0x000fe200078e0205 */
[----:B------:R-:W-:Y:S01]  /*1300*/  USHF.L.U64.HI UR26, UR6, UR25, UR7 ;  /* 0x00000019061a7299 */ /* 0x000fe20008010207 */
[----:B------:R-:W-:Y:S01]  /*1310*/  IMAD R97, R0, 0x20, R109 ;  /* 0x0000002000617824 */ /* 0x000fe200078e026d */
[----:B------:R-:W-:Y:S01]  /*1320*/  SHF.R.S32.HI R88, RZ, 0x1f, R3 ;  /* 0x0000001fff587819 */ /* 0x000fe20000011403 */
[----:B------:R-:W-:Y:S01]  /*1330*/  ULDC.64 UR4, c[0x0][0x268] ;  /* 0x00009a0000047ab9 */ /* 0x000fe20000000a00 */
[----:B------:R-:W-:Y:S01]  /*1340*/  SHF.R.S32.HI R2, RZ, 0x1f, R5 ;  /* 0x0000001fff027819 */ /* 0x000fe20000011405 */
[----:B------:R-:W-:Y:S01]  /*1350*/  UIMAD UR4, UR30, UR4, URZ ;  /* 0x000000041e0472a4 */ /* 0x000fe2000f8e023f */
[----:B------:R-:W-:Y:S01]  /*1360*/  LEA.HI R84, R88, R3, RZ, 0x3 ;  /* 0x0000000358547211 */ /* 0x000fe200078f18ff */
[----:B------:R-:W-:Y:S01]  /*1370*/  USHF.L.U32 UR27, UR6, 0x5, URZ ;  /* 0x00000005061b7899 */ /* 0x000fe2000800063f */
[----:B------:R-:W-:Y:S01]  /*1380*/  LEA.HI R82, R2, R5, RZ, 0x3 ;  /* 0x0000000502527211 */ /* 0x000fe200078f18ff */
[----:B------:R-:W-:Y:S01]  /*1390*/  UIMAD UR31, UR31, UR5, UR4 ;  /* 0x000000051f1f72a4 */ /* 0x000fe2000f8e0204 */
[----:B------:R-:W-:Y:S01]  /*13a0*/  LEA.HI R88, R88, R3, RZ, 0x6 ;  /* 0x0000000358587211 */ /* 0x000fe200078f30ff */
[----:B------:R-:W-:Y:S01]  /*13b0*/  ULDC.64 UR6, c[0x0][0x280] ;  /* 0x0000a00000067ab9 */ /* 0x000fe20000000a00 */
[----:B------:R-:W-:Y:S01]  /*13c0*/  IADD3 R7, R7, UR32, RZ ;  /* 0x0000002007077c10 */ /* 0x000fe2000fffe0ff */
[----:B------:R-:W-:Y:S01]  /*13d0*/  ULDC.64 UR4, c[0x0][0x210] ;  /* 0x0000840000047ab9 */ /* 0x000fe20000000a00 */
[----:B------:R-:W-:Y:S01]  /*13e0*/  LEA.HI R2, R2, R5, RZ, 0x6 ;  /* 0x0000000502027211 */ /* 0x000fe200078f30ff */
[----:B------:R-:W-:Y:S01]  /*13f0*/  IMAD.SHL.U32 R88, R88, 0x20, RZ ;  /* 0x0000002058587824 */ /* 0x000fe200078e00ff */
[C---:B------:R-:W-:Y:S01]  /*1400*/  LOP3.LUT R4, R107.reuse, 0x38, R84, 0xf8, !PT ;  /* 0x000000386b047812 */ /* 0x040fe200078ef854 */
[----:B------:R-:W-:Y:S01]  /*1410*/  IMAD.WIDE.U32 R118, R118, c[0x0][0x268], R6 ;  /* 0x00009a0076767a25 */ /* 0x000fe200078e0006 */
[----:B------:R-:W-:Y:S01]  /*1420*/  USHF.L.U64.HI UR7, UR6, UR25, UR7 ;  /* 0x0000001906077299 */ /* 0x000fe20008010207 */
[----:B------:R-:W-:Y:S01]  /*1430*/  LOP3.LUT R6, R107, 0x38, R82, 0xf8, !PT ;  /* 0x000000386b067812 */ /* 0x000fe200078ef852 */
[----:B------:R-:W-:Y:S01]  /*1440*/  UIMAD UR25, UR12, UR4, URZ ;  /* 0x000000040c1972a4 */ /* 0x000fe2000f8e023f */
[----:B------:R-:W-:Y:S01]  /*1450*/  IMAD.SHL.U32 R2, R2, 0x20, RZ ;  /* 0x0000002002027824 */ /* 0x000fe200078e00ff */
[----:B------:R-:W-:Y:S01]  /*1460*/  LOP3.LUT R88, R88, 0x7ffff800, RZ, 0xc0, !PT ;  /* 0x7ffff80058587812 */ /* 0x000fe200078ec0ff */
[----:B------:R-:W-:Y:S01]  /*1470*/  UIMAD.WIDE.U32 UR32, UR13, UR4, URZ ;  /* 0x000000040d2072a5 */ /* 0x000fe2000f8e003f */
[-C--:B------:R-:W-:Y:S01]  /*1480*/  LOP3.LUT R3, R4, R105.reuse, RZ, 0x3c, !PT ;  /* 0x0000006904037212 */ /* 0x080fe200078e3cff */
[----:B------:R-:W-:Y:S01]  /*1490*/  UIMAD UR25, UR13, UR5, UR25 ;  /* 0x000000050d1972a4 */ /* 0x000fe2000f8e0219 */
[----:B------:R-:W-:Y:S01]  /*14a0*/  LOP3.LUT R2, R2, 0x7ffff800, RZ, 0xc0, !PT ;  /* 0x7ffff80002027812 */ /* 0x000fe200078ec0ff */
[C---:B------:R-:W-:Y:S01]  /*14b0*/  IMAD.WIDE.U32 R116, R109.reuse, c[0x0][0x290], R16 ;  /* 0x0000a4006d747a25 */ /* 0x040fe200078e0010 */
[----:B------:R-:W-:Y:S01]  /*14c0*/  LOP3.LUT R89, R6, R105, RZ, 0x3c, !PT ;  /* 0x0000006906597212 */ /* 0x000fe200078e3cff */
[----:B------:R-:W-:Y:S01]  /*14d0*/  ULDC.64 UR4, c[0x0][0x1e8] ;  /* 0x00007a0000047ab9 */ /* 0x000fe20000000a00 */
[----:B------:R-:W-:Y:S01]  /*14e0*/  SHF.R.S32.HI R0, RZ, 0x1f, R67 ;  /* 0x0000001fff007819 */ /* 0x000fe20000011443 */
[----:B------:R-:W-:Y:S01]  /*14f0*/  IMAD R112, R109, c[0x0][0x294], R112 ;  /* 0x0000a5006d707a24 */ /* 0x000fe200078e0270 */
[----:B------:R-:W-:Y:S01]  /*1500*/  IADD3 R88, R3, R88, R104 ;  /* 0x0000005803587210 */ /* 0x000fe20007ffe068 */
[----:B------:R-:W-:Y:S01]  /*1510*/  IMAD.WIDE.U32 R114, R109, c[0x0][0x280], R16 ;  /* 0x0000a0006d727a25 */ /* 0x000fe200078e0010 */
[----:B------:R-:W-:Y:S01]  /*1520*/  UIMAD UR30, UR12, UR4, URZ ;  /* 0x000000040c1e72a4 */ /* 0x000fe2000f8e023f */
[----:B------:R-:W-:Y:S01]  /*1530*/  IADD3 R89, R89, R2, R104 ;  /* 0x0000000259597210 */ /* 0x000fe20007ffe068 */
[----:B------:R-:W-:Y:S01]  /*1540*/  UIMAD.WIDE.U32 UR34, UR13, UR4, URZ ;  /* 0x000000040d2272a5 */ /* 0x000fe2000f8e003f */
[C---:B------:R-:W-:Y:S01]  /*1550*/  IMAD R110, R109.reuse, c[0x0][0x284], R110 ;  /* 0x0000a1006d6e7a24 */ /* 0x040fe200078e026e */
[----:B------:R-:W-:Y:S01]  /*1560*/  SHF.R.S32.HI R96, RZ, 0x1f, R11 ;  /* 0x0000001fff607819 */ /* 0x000fe2000001140b */
[C---:B------:R-:W-:Y:S01]  /*1570*/  IMAD.WIDE.U32 R18, R109.reuse, c[0x0][0x290], R14 ;  /* 0x0000a4006d127a25 */ /* 0x040fe200078e000e */
[----:B------:R-:W-:Y:S01]  /*1580*/  SHF.R.S32.HI R95, RZ, 0x1f, R108 ;  /* 0x0000001fff5f7819 */ /* 0x000fe2000001146c */
[----:B------:R-:W-:Y:S01]  /*1590*/  UIMAD UR30, UR13, UR5, UR30 ;  /* 0x000000050d1e72a4 */ /* 0x000fe2000f8e021e */
[----:B------:R-:W-:Y:S01]  /*15a0*/  SHF.R.S32.HI R3, RZ, 0x1f, R106 ;  /* 0x0000001fff037819 */ /* 0x000fe2000001146a */
[----:B------:R-:W-:Y:S01]  /*15b0*/  IMAD.WIDE.U32 R8, R109, c[0x0][0x280], R14 ;  /* 0x0000a0006d087a25 */ /* 0x000fe200078e000e */
[----:B------:R-:W-:Y:S01]  /*15c0*/  SHF.R.S32.HI R93, RZ, 0x3, R82 ;  /* 0x00000003ff5d7819 */ /* 0x000fe20000011452 */
[----:B------:R-:W-:Y:S01]  /*15d0*/  ULDC.64 UR4, c[0x0][0x2b0] ;  /* 0x0000ac0000047ab9 */ /* 0x000fe20000000a00 */
[----:B------:R-:W-:Y:S01]  /*15e0*/  SHF.R.S32.HI R92, RZ, 0x3, R84 ;  /* 0x00000003ff5c7819 */ /* 0x000fe20000011454 */
[C---:B------:R-:W-:Y:S01]  /*15f0*/  IMAD.SHL.U32 R101, R98.reuse, 0x10, RZ ;  /* 0x0000001062657824 */ /* 0x040fe200078e00ff */
[----:B------:R-:W-:Y:S01]  /*1600*/  LOP3.LUT R98, R98, 0xff, RZ, 0xc0, !PT ;  /* 0x000000ff62627812 */ /* 0x000fe200078ec0ff */
[----:B------:R-:W-:Y:S01]  /*1610*/  IMAD R2, R0, c[0x0][0x290], RZ ;  /* 0x0000a40000027a24 */ /* 0x000fe200078e02ff */
[----:B------:R-:W-:Y:S01]  /*1620*/  LOP3.LUT R82, R82, 0xfffffff8, RZ, 0xc0, !PT ;  /* 0xfffffff852527812 */ /* 0x000fe200078ec0ff */
[----:B------:R-:W-:Y:S01]  /*1630*/  IMAD R0, R0, c[0x0][0x280], RZ ;  /* 0x0000a00000007a24 */ /* 0x000fe200078e02ff */
[----:B------:R-:W-:Y:S01]  /*1640*/  LOP3.LUT R84, R84, 0xfffffff8, RZ, 0xc0, !PT ;  /* 0xfffffff854547812 */ /* 0x000fe200078ec0ff */
[----:B------:R-:W-:Y:S01]  /*1650*/  IMAD.IADD R117, R117, 0x1, R112 ;  /* 0x0000000175757824 */ /* 0x000fe200078e0270 */
[----:B------:R-:W-:Y:S01]  /*1660*/  LEA.HI R96, R96, R11, RZ, 0x3 ;  /* 0x0000000b60607211 */ /* 0x000fe200078f18ff */
[----:B------:R-:W-:Y:S01]  /*1670*/  IMAD.IADD R115, R115, 0x1, R110 ;  /* 0x0000000173737824 */ /* 0x000fe200078e026e */
[----:B------:R-:W-:Y:S01]  /*1680*/  LEA.HI R95, R95, R108, RZ, 0x3 ;  /* 0x0000006c5f5f7211 */ /* 0x000fe200078f18ff */
[----:B------:R-:W-:Y:S01]  /*1690*/  IMAD.IADD R113, R112, 0x1, R19 ;  /* 0x0000000170717824 */ /* 0x000fe200078e0213 */
[----:B------:R-:W-:Y:S01]  /*16a0*/  LEA.HI R94, R3, R106, RZ, 0x3 ;  /* 0x0000006a035e7211 */ /* 0x000fe200078f18ff */
[----:B------:R-:W-:Y:S01]  /*16b0*/  IMAD.IADD R111, R110, 0x1, R9 ;  /* 0x000000016e6f7824 */ /* 0x000fe200078e0209 */
[----:B------:R-:W-:Y:S01]  /*16c0*/  UIMAD UR29, UR29, UR4, URZ ;  /* 0x000000041d1d72a4 */ /* 0x000fe2000f8e023f */
[----:B------:R-:W-:Y:S01]  /*16d0*/  IMAD.MOV.U32 R112, RZ, RZ, R18 ;  /* 0x000000ffff707224 */ /* 0x000fe200078e0012 */
[----:B------:R-:W-:Y:S01]  /*16e0*/  SHF.R.S32.HI R3, RZ, 0x1f, R82 ;  /* 0x0000001fff037819 */ /* 0x000fe20000011452 */
[----:B------:R-:W-:Y:S01]  /*16f0*/  IMAD.MOV.U32 R110, RZ, RZ, R8 ;  /* 0x000000ffff6e7224 */ /* 0x000fe200078e0008 */
[----:B------:R-:W-:Y:S01]  /*1700*/  SHF.R.S32.HI R83, RZ, 0x1f, R84 ;  /* 0x0000001fff537819 */ /* 0x000fe20000011454 */
[----:B------:R-:W-:Y:S01]  /*1710*/  IMAD.SHL.U32 R100, R98, 0x8, RZ ;  /* 0x0000000862647824 */ /* 0x000fe200078e00ff */
[----:B------:R-:W-:Y:S01]  /*1720*/  LOP3.LUT R96, R96, 0xfffffff8, RZ, 0xc0, !PT ;  /* 0xfffffff860607812 */ /* 0x000fe200078ec0ff */
[----:B------:R-:W-:Y:S01]  /*1730*/  IMAD.SHL.U32 R99, R98, 0x4, RZ ;  /* 0x0000000462637824 */ /* 0x000fe200078e00ff */
[----:B------:R-:W-:Y:S01]  /*1740*/  LOP3.LUT R95, R95, 0xfffffff8, RZ, 0xc0, !PT ;  /* 0xfffffff85f5f7812 */ /* 0x000fe200078ec0ff */
[C---:B------:R-:W-:Y:S01]  /*1750*/  IMAD R5, R67.reuse, c[0x0][0x294], R2 ;  /* 0x0000a50043057a24 */ /* 0x040fe200078e0202 */
[----:B------:R-:W-:Y:S01]  /*1760*/  LOP3.LUT R94, R94, 0xfffffff8, RZ, 0xc0, !PT ;  /* 0xfffffff85e5e7812 */ /* 0x000fe200078ec0ff */
[C---:B------:R-:W-:Y:S01]  /*1770*/  IMAD R73, R67.reuse, c[0x0][0x284], R0 ;  /* 0x0000a10043497a24 */ /* 0x040fe200078e0200 */
[----:B------:R-:W-:Y:S01]  /*1780*/  UIMAD.WIDE.U32 UR36, UR28, UR4, URZ ;  /* 0x000000041c2472a5 */ /* 0x000fe2000f8e003f */
[----:B------:R-:W-:Y:S01]  /*1790*/  IMAD.SHL.U32 R98, R98, 0x2, RZ ;  /* 0x0000000262627824 */ /* 0x000fe200078e00ff */
[----:B------:R-:W-:Y:S01]  /*17a0*/  UIMAD UR29, UR28, UR5, UR29 ;  /* 0x000000051c1d72a4 */ /* 0x000fe2000f8e021d */
[----:B------:R-:W-:Y:S01]  /*17b0*/  IMAD.WIDE.U32 R114, R67, c[0x0][0x280], R114 ;  /* 0x0000a00043727a25 */ /* 0x000fe200078e0072 */
[----:B------:R-:W-:Y:S01]  /*17c0*/  SHF.L.U64.HI R80, R82, 0x1, R3 ;  /* 0x0000000152507819 */ /* 0x000fe20000010203 */
[----:B------:R-:W-:Y:S01]  /*17d0*/  USHF.L.U32 UR6, UR6, 0x5, URZ ;  /* 0x0000000506067899 */ /* 0x000fe2000800063f */
[----:B------:R-:W-:Y:S01]  /*17e0*/  SHF.L.U64.HI R83, R84, 0x1, R83 ;  /* 0x0000000154537819 */ /* 0x000fe20000010253 */
[----:B------:R-:W-:Y:S01]  /*17f0*/  IMAD.MOV.U32 R2, RZ, RZ, c[0x0][0x2b8] ;  /* 0x0000ae00ff027624 */ /* 0x000fe200078e00ff */
[----:B------:R-:W-:Y:S01]  /*1800*/  IADD3 R77, R77, UR18, RZ ;  /* 0x000000124d4d7c10 */ /* 0x000fe2000fffe0ff */
[----:B------:R-:W-:Y:S01]  /*1810*/  IMAD.MOV.U32 R0, RZ, RZ, c[0x0][0x27c] ;  /* 0x00009f00ff007624 */ /* 0x000fe200078e00ff */
[C---:B------:R-:W-:Y:S01]  /*1820*/  IADD3 R10, R14.reuse, 0x60, RZ ;  /* 0x000000600e0a7810 */ /* 0x040fe20007ffe0ff */
[----:B------:R-:W-:Y:S01]  /*1830*/  IMAD.MOV.U32 R90, RZ, RZ, c[0x0][0x27c] ;  /* 0x00009f00ff5a7624 */ /* 0x000fe200078e00ff */
[----:B------:R-:W-:Y:S01]  /*1840*/  IADD3 R9, R14, 0x20, RZ ;  /* 0x000000200e097810 */ /* 0x000fe20007ffe0ff */
[----:B------:R-:W-:Y:S01]  /*1850*/  IMAD.WIDE.U32 R116, R67, c[0x0][0x290], R116 ;  /* 0x0000a40043747a25 */ /* 0x000fe200078e0074 */
[----:B------:R-:W-:Y:S01]  /*1860*/  LOP3.LUT R101, R101, 0x10, RZ, 0xc0, !PT ;  /* 0x0000001065657812 */ /* 0x000fe200078ec0ff */
[----:B------:R-:W-:Y:S01]  /*1870*/  UIADD3 UR25, UR33, UR25, URZ ;  /* 0x0000001921197290 */ /* 0x000fe2000fffe03f */
[----:B------:R-:W-:Y:S01]  /*1880*/  LOP3.LUT R100, R100, 0x10, RZ, 0xc0, !PT ;  /* 0x0000001064647812 */ /* 0x000fe200078ec0ff */
[----:B------:R-:W-:Y:S01]  /*1890*/  IMAD.WIDE.U32 R112, R67, c[0x0][0x290], R112 ;  /* 0x0000a40043707a25 */ /* 0x000fe200078e0070 */
[----:B------:R-:W-:Y:S01]  /*18a0*/  LOP3.LUT R99, R99, 0x10, RZ, 0xc0, !PT ;  /* 0x0000001063637812 */ /* 0x000fe200078ec0ff */
[----:B------:R-:W-:Y:S01]  /*18b0*/  UIADD3 UR30, UR35, UR30, URZ ;  /* 0x0000001e231e7290 */ /* 0x000fe2000fffe03f */
[----:B------:R-:W-:Y:S01]  /*18c0*/  LOP3.LUT R98, R98, 0x10, RZ, 0xc0, !PT ;  /* 0x0000001062627812 */ /* 0x000fe200078ec0ff */
[----:B------:R-:W-:Y:S01]  /*18d0*/  IMAD.WIDE.U32 R110, R67, c[0x0][0x280], R110 ;  /* 0x0000a000436e7a25 */ /* 0x000fe200078e006e */
[----:B------:R-:W-:Y:S01]  /*18e0*/  SHF.R.S32.HI R87, RZ, 0x1f, R96 ;  /* 0x0000001fff577819 */ /* 0x000fe20000011460 */
[----:B------:R-:W-:Y:S01]  /*18f0*/  UIADD3 UR29, UR37, UR29, URZ ;  /* 0x0000001d251d7290 */ /* 0x000fe2000fffe03f */
[----:B------:R-:W-:Y:S01]  /*1900*/  SHF.R.S32.HI R86, RZ, 0x1f, R95 ;  /* 0x0000001fff567819 */ /* 0x000fe2000001145f */
[----:B------:R-:W-:Y:S01]  /*1910*/  IMAD.IADD R75, R115, 0x1, R73 ;  /* 0x00000001734b7824 */ /* 0x000fe200078e0249 */
[----:B------:R-:W-:Y:S01]  /*1920*/  SHF.R.S32.HI R85, RZ, 0x1f, R94 ;  /* 0x0000001fff557819 */ /* 0x000fe2000001145e */
[----:B------:R-:W-:Y:S01]  /*1930*/  IMAD.SHL.U32 R90, R90, 0x2, RZ ;  /* 0x000000025a5a7824 */ /* 0x000fe200078e00ff */
[----:B------:R-:W-:Y:S01]  /*1940*/  IADD3 R79, R119, UR31, RZ ;  /* 0x0000001f774f7c10 */ /* 0x000fe2000fffe0ff */
[----:B------:R-:W-:Y:S01]  /*1950*/  IMAD.IADD R76, R117, 0x1, R5 ;  /* 0x00000001754c7824 */ /* 0x000fe200078e0205 */
[----:B------:R-:W-:Y:S01]  /*1960*/  ISETP.NE.AND P5, PT, R2, 0x1, PT ;  /* 0x000000010200780c */ /* 0x000fe20003fa5270 */
[----:B------:R-:W-:Y:S01]  /*1970*/  IMAD.IADD R74, R5, 0x1, R113 ;  /* 0x00000001054a7824 */ /* 0x000fe200078e0271 */
[----:B------:R-:W-:Y:S01]  /*1980*/  BAR.SYNC.DEFER_BLOCKING 0x0 ;  /* 0x0000000000007b1d */ /* 0x000fe20000010000 */
[----:B------:R-:W-:Y:S01]  /*1990*/  IMAD.IADD R73, R73, 0x1, R111 ;  /* 0x0000000149497824 */ /* 0x000fe200078e026f */
[----:B------:R-:W-:Y:S01]  /*19a0*/  ISETP.GE.AND P6, PT, R0, 0x1, PT ;  /* 0x000000010000780c */ /* 0x000fe20003fc6270 */
[----:B------:R-:W-:-:S02]  /*19b0*/  IMAD.SHL.U32 R82, R82, 0x2, RZ ;  /* 0x0000000252527824 */ /* 0x000fc400078e00ff */
[----:B------:R-:W-:Y:S01]  /*19c0*/  IMAD.SHL.U32 R84, R84, 0x2, RZ ;  /* 0x0000000254547824 */ /* 0x000fe200078e00ff */
[----:B------:R-:W-:Y:S01]  /*19d0*/  ULDC.U8 UR4, c[0x0][0x298] ;  /* 0x0000a60000047ab9 */ /* 0x000fe20000000000 */
[----:B------:R-:W-:Y:S02]  /*19e0*/  IMAD.SHL.U32 R89, R89, 0x2, RZ ;  /* 0x0000000259597824 */ /* 0x000fe400078e00ff */
[----:B------:R-:W-:Y:S02]  /*19f0*/  IMAD.SHL.U32 R88, R88, 0x2, RZ ;  /* 0x0000000258587824 */ /* 0x000fe400078e00ff */
.L_x_80:
[----:B------:R-:W-:Y:S01]  /*1a00*/  IMAD.SHL.U32 R72, R102, 0x20, RZ ;  /* 0x0000002066487824 */ /* 0x000fe200078e00ff */
[----:B------:R-:W-:Y:S04]  /*1a10*/  DEPBAR.LE SB0, 0x0 ;  /* 0x000080000000791a */ /* 0x000fe80000000000 */
[----:B------:R-:W-:Y:S01]  /*1a20*/  IMAD.IADD R0, R97, 0x1, R72 ;  /* 0x0000000161007824 */ /* 0x000fe200078e0248 */
[----:B------:R-:W-:Y:S01]  /*1a30*/  BSSY B1, `(.L_x_62) ;  /* 0x00002a3000017945 */ /* 0x000fe20003800000 */
[----:B------:R-:W-:Y:S02]  /*1a40*/  IMAD.MOV.U32 R91, RZ, RZ, RZ ;  /* 0x000000ffff5b7224 */ /* 0x000fe400078e00ff */
[----:B------:R-:W-:Y:S01]  /*1a50*/  IMAD.IADD R71, R77, 0x1, R0 ;  /* 0x000000014d477824 */ /* 0x000fe200078e0200 */
[----:B------:R-:W-:Y:S03]  /*1a60*/  ISETP.GE.AND P0, PT, R0, UR17, PT ;  /* 0x0000001100007c0c */ /* 0x000fe6000bf06270 */
[----:B------:R-:W-:Y:S01]  /*1a70*/  @P5 IMAD.HI.U32 R2, R71, c[0x0][0x2bc], RZ ;  /* 0x0000af0047025a27 */ /* 0x000fe200078e00ff */
[----:B------:R-:W-:Y:S02]  /*1a80*/  ISETP.GT.OR P0, PT, R97, 0x1f, P0 ;  /* 0x0000001f6100780c */ /* 0x000fe40000704670 */
[----:B------:R-:W-:Y:S02]  /*1a90*/  MOV R0, R71 ;  /* 0x0000004700007202 */ /* 0x000fe40000000f00 */
[----:B------:R-:W-:Y:S09]  /*1aa0*/  @P5 SHF.R.U32.HI R0, RZ, c[0x0][0x2c0], R2 ;  /* 0x0000b000ff005a19 */ /* 0x000ff20000011602 */
[C---:B------:R-:W-:Y:S04]  /*1ab0*/  @!P0 IADD3 R3, P1, R0.reuse, UR36, RZ ;  /* 0x0000002400038c10 */ /* 0x040fe8000ff3e0ff */
[----:B------:R-:W-:Y:S01]  /*1ac0*/  @!P0 LEA.HI.X.SX32 R2, R0, UR29, 0x1, P1 ;  /* 0x0000001d00028c11 */ /* 0x000fe200088f0eff */
[----:B------:R-:W-:Y:S01]  /*1ad0*/  IMAD.MOV R0, RZ, RZ, -R0 ;  /* 0x000000ffff007224 */ /* 0x000fe200078e0a00 */
[C---:B------:R-:W-:Y:S03]  /*1ae0*/  @!P0 LEA R4, P1, R3.reuse, c[0x0][0x2a0], 0x2 ;  /* 0x0000a80003048a11 */ /* 0x040fe600078210ff */
[----:B------:R-:W-:Y:S01]  /*1af0*/  IMAD R71, R0, c[0x0][0x2b8], R71 ;  /* 0x0000ae0000477a24 */ /* 0x000fe200078e0247 */
[----:B------:R-:W-:Y:S03]  /*1b00*/  @!P0 LEA.HI.X R5, R3, c[0x0][0x2a4], R2, 0x2, P1 ;  /* 0x0000a90003058a11 */ /* 0x000fe600008f1402 */
[C---:B------:R-:W-:Y:S01]  /*1b10*/  IMAD.WIDE.U32 R2, R71.reuse, c[0x0][0x1e0], RZ ;  /* 0x0000780047027a25 */ /* 0x040fe200078e00ff */
[----:B------:R-:W-:Y:S01]  /*1b20*/  SHF.R.S32.HI R70, RZ, 0x1f, R71 ;  /* 0x0000001fff467819 */ /* 0x000fe20000011447 */
[----:B------:R-:W3:Y:S04]  /*1b30*/  @!P0 LDG.E R91, [R4.64] ;  /* 0x00000016045b8981 */ /* 0x000ee8000c1e1900 */
[----:B------:R-:W-:Y:S01]  /*1b40*/  IMAD R0, R70, c[0x0][0x1e0], RZ ;  /* 0x0000780046007a24 */ /* 0x000fe200078e02ff */
[----:B------:R-:W-:Y:S03]  /*1b50*/  BAR.SYNC.DEFER_BLOCKING 0x0 ;  /* 0x0000000000007b1d */ /* 0x000fe60000010000 */
[----:B------:R-:W-:Y:S05]  /*1b60*/  IMAD R0, R71, c[0x0][0x1e4], R0 ;  /* 0x0000790047007a24 */ /* 0x000fea00078e0200 */
[----:B------:R-:W-:Y:S02]  /*1b70*/  IADD3 R3, R3, R0, RZ ;  /* 0x0000000003037210 */ /* 0x000fe40007ffe0ff */
[----:B---3--:R-:W-:Y:S03]  /*1b80*/  SHF.R.S32.HI R69, RZ, 0x1f, R91 ;  /* 0x0000001fff457819 */ /* 0x008fe6000001145b */
[----:B------:R-:W-:Y:S04]  /*1b90*/  IMAD.WIDE.U32 R2, R91, c[0x0][0x1f0], R2 ;  /* 0x00007c005b027a25 */ /* 0x000fe800078e0002 */
[----:B------:R-:W-:Y:S01]  /*1ba0*/  IMAD R0, R69, c[0x0][0x1f0], RZ ;  /* 0x00007c0045007a24 */ /* 0x000fe200078e02ff */
[----:B------:R-:W-:Y:S03]  /*1bb0*/  IADD3 R2, P1, R2, UR34, RZ ;  /* 0x0000002202027c10 */ /* 0x000fe6000ff3e0ff */
[----:B------:R-:W-:Y:S01]  /*1bc0*/  IMAD R0, R91, c[0x0][0x1f4], R0 ;  /* 0x00007d005b007a24 */ /* 0x000fe200078e0200 */
[C---:B----4-:R-:W-:Y:S04]  /*1bd0*/  LEA R55, P0, R2.reuse, c[0x0][0x1c8], 0x1 ;  /* 0x0000720002377a11 */ /* 0x050fe800078008ff */
[----:B------:R-:W-:Y:S04]  /*1be0*/  IADD3.X R3, R3, UR30, R0, P1, !PT ;  /* 0x0000001e03037c10 */ /* 0x000fe80008ffe400 */
[----:B------:R-:W-:Y:S01]  /*1bf0*/  LEA.HI.X R2, R2, c[0x0][0x1cc], R3, 0x1, P0 ;  /* 0x0000730002027a11 */ /* 0x000fe200000f0c03 */
[----:B-1---5:R-:W-:-:S05]  /*1c00*/  @!P6 BRA `(.L_x_63) ;  /* 0x000026a00000e947 */ /* 0x022fca0003800000 */
[C---:B------:R-:W-:Y:S01]  /*1c10*/  IMAD R13, R102.reuse, UR7, RZ ;  /* 0x00000007660d7c24 */ /* 0x040fe2000f8e02ff */
[----:B------:R-:W-:Y:S01]  /*1c20*/  ISETP.NE.AND P0, PT, RZ, UR4, PT ;  /* 0x00000004ff007c0c */ /* 0x000fe2000bf05270 */
[C---:B------:R-:W-:Y:S01]  /*1c30*/  IMAD R3, R102.reuse, UR26, RZ ;  /* 0x0000001a66037c24 */ /* 0x040fe2000f8e02ff */
[----:B------:R-:W-:Y:S01]  /*1c40*/  SHF.R.S32.HI R0, RZ, 0x1f, R102 ;  /* 0x0000001fff007819 */ /* 0x000fe20000011466 */
[----:B------:R-:W-:Y:S01]  /*1c50*/  IMAD.WIDE.U32 R4, R102, UR6, RZ ;  /* 0x0000000666047c25 */ /* 0x000fe2000f8e00ff */
[----:B------:R-:W-:Y:S03]  /*1c60*/  IADD3 R68, -R72, UR17, RZ ;  /* 0x0000001148447c10 */ /* 0x000fe6000fffe1ff */
[----:B------:R-:W-:Y:S01]  /*1c70*/  IMAD R13, R0, UR6, R13 ;  /* 0x00000006000d7c24 */ /* 0x000fe2000f8e020d */
[----:B------:R-:W-:Y:S01]  /*1c80*/  IMNMX R68, R68, 0x20, PT ;  /* 0x0000002044447817 */ /* 0x000fe20003800200 */
[----:B------:R-:W-:Y:S02]  /*1c90*/  IMAD R3, R0, UR27, R3 ;  /* 0x0000001b00037c24 */ /* 0x000fe4000f8e0203 */
[----:B------:R-:W-:Y:S01]  /*1ca0*/  IMAD.WIDE.U32 R6, R102, UR27, RZ ;  /* 0x0000001b66067c25 */ /* 0x000fe2000f8e00ff */
[----:B------:R-:W-:Y:S04]  /*1cb0*/  IADD3 R0, R5, R13, RZ ;  /* 0x0000000d05007210 */ /* 0x000fe80007ffe0ff */
[----:B------:R-:W-:Y:S01]  /*1cc0*/  IADD3 R3, R7, R3, RZ ;  /* 0x0000000307037210 */ /* 0x000fe20007ffe0ff */
[----:B------:R-:W-:-:S05]  /*1cd0*/  @!P0 BRA `(.L_x_64) ;  /* 0x000012d000008947 */ /* 0x000fca0003800000 */
[----:B------:R-:W-:Y:S01]  /*1ce0*/  ISETP.GE.AND P2, PT, R109, R68, PT ;  /* 0x000000446d00720c */ /* 0x000fe20003f46270 */
[----:B------:R-:W-:Y:S01]  /*1cf0*/  BSSY B0, `(.L_x_65) ;  /* 0x0000026000007945 */ /* 0x000fe20003800000 */
[----:B------:R-:W-:Y:S01]  /*1d00*/  CS2R R18, SRZ ;  /* 0x0000000000127805 */ /* 0x000fe2000001ff00 */
[----:B------:R-:W-:Y:S01]  /*1d10*/  CS2R R26, SRZ ;  /* 0x00000000001a7805 */ /* 0x000fe2000001ff00 */
[----:B------:R-:W-:Y:S01]  /*1d20*/  CS2R R32, SRZ ;  /* 0x0000000000207805 */ /* 0x000fe2000001ff00 */
[----:B------:R-:W-:Y:S01]  /*1d30*/  CS2R R30, SRZ ;  /* 0x00000000001e7805 */ /* 0x000fe2000001ff00 */
[----:B------:R-:W-:Y:S01]  /*1d40*/  CS2R R42, SRZ ;  /* 0x00000000002a7805 */ /* 0x000fe2000001ff00 */
[----:B------:R-:W-:Y:S01]  /*1d50*/  CS2R R46, SRZ ;  /* 0x00000000002e7805 */ /* 0x000fe2000001ff00 */
[----:B------:R-:W-:Y:S01]  /*1d60*/  CS2R R50, SRZ ;  /* 0x0000000000327805 */ /* 0x000fe2000001ff00 */
[----:B------:R-:W-:Y:S04]  /*1d70*/  CS2R R52, SRZ ;  /* 0x0000000000347805 */ /* 0x000fe8000001ff00 */
[----:B------:R-:W-:-:S05]  /*1d80*/  @P2 BRA `(.L_x_66) ;  /* 0x000001c000002947 */ /* 0x000fca0003800000 */
[----:B------:R-:W-:Y:S01]  /*1d90*/  IADD3 R4, P1, R110, R4, RZ ;  /* 0x000000046e047210 */ /* 0x000fe20007f3e0ff */
[----:B------:R-:W-:Y:S01]  /*1da0*/  CS2R R30, SRZ ;  /* 0x00000000001e7805 */ /* 0x000fe2000001ff00 */
[----:B------:R-:W-:Y:S01]  /*1db0*/  IADD3 R6, P0, R112, R6, RZ ;  /* 0x0000000670067210 */ /* 0x000fe20007f1e0ff */
[----:B------:R-:W-:Y:S01]  /*1dc0*/  CS2R R52, SRZ ;  /* 0x0000000000347805 */ /* 0x000fe2000001ff00 */
[----:B------:R-:W-:Y:S01]  /*1dd0*/  CS2R R32, SRZ ;  /* 0x0000000000207805 */ /* 0x000fe2000001ff00 */
[----:B------:R-:W-:Y:S01]  /*1de0*/  IMAD.X R5, R0, 0x1, R73, P1 ;  /* 0x0000000100057824 */ /* 0x000fe200008e0649 */
[----:B------:R-:W-:Y:S01]  /*1df0*/  LEA R20, P1, R4, c[0x0][0x270], 0x1 ;  /* 0x00009c0004147a11 */ /* 0x000fe200078208ff */
[----:B------:R-:W-:Y:S01]  /*1e00*/  IMAD.X R3, R3, 0x1, R74, P0 ;  /* 0x0000000103037824 */ /* 0x000fe200000e064a */
[----:B------:R-:W-:Y:S01]  /*1e10*/  LEA R22, P0, R6, c[0x0][0x288], 0x1 ;  /* 0x0000a20006167a11 */ /* 0x000fe200078008ff */
[----:B------:R-:W-:Y:S01]  /*1e20*/  CS2R R50, SRZ ;  /* 0x0000000000327805 */ /* 0x000fe2000001ff00 */
[----:B------:R-:W-:Y:S01]  /*1e30*/  LEA.HI.X R21, R4, c[0x0][0x274], R5, 0x1, P1 ;  /* 0x00009d0004157a11 */ /* 0x000fe200008f0c05 */
[----:B------:R-:W-:Y:S01]  /*1e40*/  CS2R R26, SRZ ;  /* 0x00000000001a7805 */ /* 0x000fe2000001ff00 */
[----:B------:R-:W-:Y:S01]  /*1e50*/  ISETP.GE.AND P1, PT, R14, c[0x0][0x27c], PT ;  /* 0x00009f000e007a0c */ /* 0x000fe20003f26270 */
[----:B------:R-:W-:Y:S01]  /*1e60*/  CS2R R18, SRZ ;  /* 0x0000000000127805 */ /* 0x000fe2000001ff00 */
[----:B------:R-:W-:Y:S01]  /*1e70*/  LEA.HI.X R23, R6, c[0x0][0x28c], R3, 0x1, P0 ;  /* 0x0000a30006177a11 */ /* 0x000fe200000f0c03 */
[----:B------:R-:W-:Y:S01]  /*1e80*/  CS2R R46, SRZ ;  /* 0x00000000002e7805 */ /* 0x000fe2000001ff00 */
[----:B------:R-:W-:Y:S01]  /*1e90*/  ISETP.GE.AND P0, PT, R9, c[0x0][0x27c], PT ;  /* 0x00009f0009007a0c */ /* 0x000fe20003f06270 */
[----:B------:R-:W-:Y:S08]  /*1ea0*/  CS2R R42, SRZ ;  /* 0x00000000002a7805 */ /* 0x000ff0000001ff00 */
[----:B------:R1:W5:Y:S04]  /*1eb0*/  @!P1 LDG.E.64 R30, [R20.64] ;  /* 0x00000016141e9981 */ /* 0x000368000c1e1b00 */
[----:B------:R1:W5:Y:S01]  /*1ec0*/  @!P1 LDG.E.64 R52, [R22.64] ;  /* 0x0000001616349981 */ /* 0x000362000c1e1b00 */
[----:B------:R-:W-:Y:S03]  /*1ed0*/  ISETP.GE.AND P1, PT, R12, c[0x0][0x27c], PT ;  /* 0x00009f000c007a0c */ /* 0x000fe60003f26270 */
[----:B------:R1:W5:Y:S04]  /*1ee0*/  @!P0 LDG.E.64 R32, [R20.64+0x40] ;  /* 0x0000401614208981 */ /* 0x000368000c1e1b00 */
[----:B------:R1:W5:Y:S01]  /*1ef0*/  @!P0 LDG.E.64 R50, [R22.64+0x40] ;  /* 0x0000401616328981 */ /* 0x000362000c1e1b00 */
[----:B------:R-:W-:Y:S05]  /*1f00*/  ISETP.GE.AND P0, PT, R10, c[0x0][0x27c], PT ;  /* 0x00009f000a007a0c */ /* 0x000fea0003f06270 */
[----:B------:R1:W5:Y:S04]  /*1f10*/  @!P1 LDG.E.64 R26, [R20.64+0x80] ;  /* 0x00008016141a9981 */ /* 0x000368000c1e1b00 */
[----:B------:R1:W5:Y:S04]  /*1f20*/  @!P1 LDG.E.64 R46, [R22.64+0x80] ;  /* 0x00008016162e9981 */ /* 0x000368000c1e1b00 */
[----:B------:R1:W5:Y:S04]  /*1f30*/  @!P0 LDG.E.64 R18, [R20.64+0xc0] ;  /* 0x0000c01614128981 */ /* 0x000368000c1e1b00 */
[----:B------:R1:W5:Y:S02]  /*1f40*/  @!P0 LDG.E.64 R42, [R22.64+0xc0] ;  /* 0x0000c016162a8981 */ /* 0x000364000c1e1b00 */
.L_x_66:
[----:B------:R-:W-:Y:S05]  /*1f50*/  BSYNC B0 ;  /* 0x0000000000007941 */ /* 0x000fea0003800000 */
.L_x_65:
[----:B------:R3:W4:Y:S04]  /*1f60*/  SHFL.IDX PT, R57, R2, RZ, 0x181f ;  /* 0x00181fff02397589 */ /* 0x00072800000e0000 */
[----:B------:R-:W1:Y:S01]  /*1f70*/  SHFL.IDX PT, R55, R55, RZ, 0x181f ;  /* 0x00181fff37377589 */ /* 0x000e6200000e0000 */
[----:B------:R-:W-:-:S05]  /*1f80*/  @P2 BRA `(.L_x_67) ;  /* 0x000024d000002947 */ /* 0x000fca0003800000 */
[----:B------:R-:W-:Y:S01]  /*1f90*/  ISETP.GE.AND P0, PT, R16, c[0x0][0x1d4], PT ;  /* 0x0000750010007a0c */ /* 0x000fe20003f06270 */
[----:B---3-5:R-:W-:Y:S01]  /*1fa0*/  IMAD.MOV.U32 R2, RZ, RZ, R26 ;  /* 0x000000ffff027224 */ /* 0x028fe200078e001a */
[----:B------:R-:W-:Y:S01]  /*1fb0*/  BSSY B0, `(.L_x_68) ;  /* 0x0000052000007945 */ /* 0x000fe20003800000 */
[----:B------:R-:W-:Y:S02]  /*1fc0*/  IMAD.MOV.U32 R0, RZ, RZ, R27 ;  /* 0x000000ffff007224 */ /* 0x000fe400078e001b */
[----:B-1----:R-:W-:Y:S01]  /*1fd0*/  IMAD.MOV.U32 R21, RZ, RZ, R42 ;  /* 0x000000ffff157224 */ /* 0x002fe200078e002a */
[----:B------:R-:W-:Y:S01]  /*1fe0*/  PRMT R8, R2, 0x7610, R8 ;  /* 0x0000761002087816 */ /* 0x000fe20000000008 */
[----:B------:R-:W-:Y:S01]  /*1ff0*/  IMAD.MOV.U32 R20, RZ, RZ, R43 ;  /* 0x000000ffff147224 */ /* 0x000fe200078e002b */
        /* <DEDUP_REMOVED lines=16> */
[----:B------:R-:W-:Y:S02]  /*2100*/  PRMT R44, R22, 0x7610, R44 ;  /* 0x00007610162c7816 */ /* 0x000fe4000000002c */
[----:B------:R-:W-:Y:S02]  /*2110*/  PRMT R49, R21, 0x7610, R49 ;  /* 0x0000761015317816 */ /* 0x000fe40000000031 */
[----:B------:R-:W-:Y:S01]  /*2120*/  PRMT R48, R20, 0x7610, R48 ;  /* 0x0000761014307816 */ /* 0x000fe20000000030 */
[----:B------:R-:W-:-:S05]  /*2130*/  @P0 BRA `(.L_x_69) ;  /* 0x0000039000000947 */ /* 0x000fca0003800000 */
[----:B------:R-:W-:Y:S01]  /*2140*/  ISETP.GE.AND P0, PT, R14, c[0x0][0x27c], PT ;  /* 0x00009f000e007a0c */ /* 0x000fe20003f06270 */
[----:B------:R-:W1:Y:S01]  /*2150*/  LDS.128 R20, [R103+0xc080] ;  /* 0x00c0800067147984 */ /* 0x000e620000000c00 */
[----:B------:R-:W-:Y:S01]  /*2160*/  MOV R28, R30 ;  /* 0x0000001e001c7202 */ /* 0x000fe20000000f00 */
[----:B------:R-:W-:Y:S01]  /*2170*/  IMAD.MOV.U32 R36, RZ, RZ, R52 ;  /* 0x000000ffff247224 */ /* 0x000fe200078e0034 */
[C---:B------:R-:W-:Y:S01]  /*2180*/  LEA R62, P1, R16.reuse, R55, 0x1 ;  /* 0x00000037103e7211 */ /* 0x040fe200078208ff */
[----:B------:R-:W-:Y:S02]  /*2190*/  IMAD.MOV.U32 R25, RZ, RZ, R31 ;  /* 0x000000ffff197224 */ /* 0x000fe400078e001f */
[----:B------:R-:W-:Y:S01]  /*21a0*/  IMAD.MOV.U32 R39, RZ, RZ, R53 ;  /* 0x000000ffff277224 */ /* 0x000fe200078e0035 */
[----:B----4-:R-:W-:Y:S05]  /*21b0*/  LEA.HI.X R63, R16, R57, R17, 0x1, P1 ;  /* 0x00000039103f7211 */ /* 0x010fea00008f0c11 */
[----:B------:R-:W-:Y:S02]  /*21c0*/  @!P0 SHF.R.U64 R35, R52, 0x10, R53 ;  /* 0x0000001034238819 */ /* 0x000fe40000001235 */
[--C-:B------:R-:W-:Y:S02]  /*21d0*/  @!P0 SHF.R.U64 R29, R30, 0x10, R31.reuse ;  /* 0x000000101e1d8819 */ /* 0x100fe4000000121f */
[----:B------:R-:W-:Y:S02]  /*21e0*/  @!P0 SHF.R.U32.HI R30, RZ, 0x10, R31 ;  /* 0x00000010ff1e8819 */ /* 0x000fe4000001161f */
[----:B------:R-:W-:Y:S02]  /*21f0*/  @!P0 PRMT R36, R36, 0x5410, R35 ;  /* 0x0000541024248816 */ /* 0x000fe40000000023 */
[----:B------:R-:W-:Y:S02]  /*2200*/  @!P0 PRMT R28, R28, 0x5410, R29 ;  /* 0x000054101c1c8816 */ /* 0x000fe4000000001d */
[----:B------:R-:W-:Y:S01]  /*2210*/  @!P0 PRMT R25, R25, 0x5410, R30 ;  /* 0x0000541019198816 */ /* 0x000fe2000000001e */
[----:B------:R-:W-:Y:S01]  /*2220*/  @!P0 IMAD.U32 R35, R36, 0x10000, RZ ;  /* 0x0001000024238824 */ /* 0x000fe200078e00ff */
[----:B------:R-:W-:Y:S02]  /*2230*/  @!P0 SHF.R.U32.HI R34, RZ, 0x10, R53 ;  /* 0x00000010ff228819 */ /* 0x000fe40000011635 */
[----:B------:R-:W-:Y:S02]  /*2240*/  @!P0 SHF.L.U32 R29, R28, 0x10, RZ ;  /* 0x000000101c1d8819 */ /* 0x000fe400000006ff */
[----:B------:R-:W-:Y:S02]  /*2250*/  @!P0 LOP3.LUT R36, R36, 0xffff0000, RZ, 0xc0, !PT ;  /* 0xffff000024248812 */ /* 0x000fe400078ec0ff */
[----:B------:R-:W-:Y:S02]  /*2260*/  @!P0 PRMT R39, R39, 0x5410, R34 ;  /* 0x0000541027278816 */ /* 0x000fe40000000022 */
[----:B------:R-:W-:Y:S01]  /*2270*/  @!P0 LOP3.LUT R28, R28, 0xffff0000, RZ, 0xc0, !PT ;  /* 0xffff00001c1c8812 */ /* 0x000fe200078ec0ff */
[C---:B-1----:R-:W-:Y:S01]  /*2280*/  @!P0 IMAD.U32 R34, R20.reuse, 0x10000, RZ ;  /* 0x0001000014228824 */ /* 0x042fe200078e00ff */
[----:B------:R-:W-:Y:S01]  /*2290*/  @!P0 LOP3.LUT R30, R20, 0xffff0000, RZ, 0xc0, !PT ;  /* 0xffff0000141e8812 */ /* 0x000fe200078ec0ff */
[C---:B------:R-:W-:Y:S01]  /*22a0*/  @!P0 IMAD.U32 R37, R21.reuse, 0x10000, RZ ;  /* 0x0001000015258824 */ /* 0x040fe200078e00ff */
[----:B------:R-:W-:Y:S02]  /*22b0*/  @!P0 LOP3.LUT R31, R21, 0xffff0000, RZ, 0xc0, !PT ;  /* 0xffff0000151f8812 */ /* 0x000fe400078ec0ff */
[C---:B------:R-:W-:Y:S01]  /*22c0*/  @!P0 SHF.L.U32 R38, R23.reuse, 0x10, RZ ;  /* 0x0000001017268819 */ /* 0x040fe200000006ff */
[C---:B------:R-:W-:Y:S02]  /*22d0*/  @!P0 FMUL.FTZ R59, R30.reuse, R35 ;  /* 0x000000231e3b8220 */ /* 0x040fe40000410000 */
[-C--:B------:R-:W-:Y:S01]  /*22e0*/  @!P0 FMUL.FTZ R0, R30, R29.reuse ;  /* 0x0000001d1e008220 */ /* 0x080fe20000410000 */
[----:B------:R-:W-:Y:S01]  /*22f0*/  @!P0 LOP3.LUT R30, R23, 0xffff0000, RZ, 0xc0, !PT ;  /* 0xffff0000171e8812 */ /* 0x000fe200078ec0ff */
[----:B------:R-:W-:Y:S02]  /*2300*/  @!P0 FMUL.FTZ R61, R31, R36 ;  /* 0x000000241f3d8220 */ /* 0x000fe40000410000 */
[----:B------:R-:W-:Y:S01]  /*2310*/  @!P0 FFMA.FTZ R59, R34, R29, -R59 ;  /* 0x0000001d223b8223 */ /* 0x000fe2000001083b */
[----:B------:R-:W-:Y:S01]  /*2320*/  @!P0 LOP3.LUT R29, R22, 0xffff0000, RZ, 0xc0, !PT ;  /* 0xffff0000161d8812 */ /* 0x000fe200078ec0ff */
[----:B------:R-:W-:Y:S01]  /*2330*/  @!P0 FFMA.FTZ R0, R35, R34, R0 ;  /* 0x0000002223008223 */ /* 0x000fe20000010000 */
[----:B------:R-:W-:Y:S01]  /*2340*/  @!P0 SHF.L.U32 R34, R39, 0x10, RZ ;  /* 0x0000001027228819 */ /* 0x000fe200000006ff */
[-C--:B------:R-:W-:Y:S01]  /*2350*/  @!P0 FMUL.FTZ R2, R31, R28.reuse ;  /* 0x0000001c1f028220 */ /* 0x080fe20000410000 */
[----:B------:R-:W-:Y:S01]  /*2360*/  @!P0 LOP3.LUT R39, R39, 0xffff0000, RZ, 0xc0, !PT ;  /* 0xffff000027278812 */ /* 0x000fe200078ec0ff */
[----:B------:R-:W-:Y:S01]  /*2370*/  @!P0 FFMA.FTZ R61, R37, R28, -R61 ;  /* 0x0000001c253d8223 */ /* 0x000fe2000001083d */
[----:B------:R-:W-:Y:S01]  /*2380*/  @!P0 F2FP.BF16.PACK_AB R59, R0, R59 ;  /* 0x0000003b003b823e */ /* 0x000fe200000010ff */
[C---:B------:R-:W-:Y:S01]  /*2390*/  @!P0 IMAD.U32 R28, R25.reuse, 0x10000, RZ ;  /* 0x00010000191c8824 */ /* 0x040fe200078e00ff */
[----:B------:R-:W-:Y:S01]  /*23a0*/  @!P0 LOP3.LUT R25, R25, 0xffff0000, RZ, 0xc0, !PT ;  /* 0xffff000019198812 */ /* 0x000fe200078ec0ff */
[----:B------:R-:W-:Y:S02]  /*23b0*/  @!P0 IMAD.U32 R35, R22, 0x10000, RZ ;  /* 0x0001000016238824 */ /* 0x000fe400078e00ff */
[C---:B------:R-:W-:Y:S02]  /*23c0*/  @!P0 FMUL.FTZ R3, R29.reuse, R28 ;  /* 0x0000001c1d038220 */ /* 0x040fe40000410000 */
[----:B------:R-:W-:Y:S02]  /*23d0*/  @!P0 FMUL.FTZ R54, R29, R34 ;  /* 0x000000221d368220 */ /* 0x000fe40000410000 */
[C---:B------:R-:W-:Y:S02]  /*23e0*/  @!P0 FMUL.FTZ R56, R30.reuse, R39 ;  /* 0x000000271e388220 */ /* 0x040fe40000410000 */
[----:B------:R-:W-:Y:S02]  /*23f0*/  @!P0 FMUL.FTZ R4, R30, R25 ;  /* 0x000000191e048220 */ /* 0x000fe40000410000 */
[----:B------:R-:W-:Y:S02]  /*2400*/  @!P0 FFMA.FTZ R2, R36, R37, R2 ;  /* 0x0000002524028223 */ /* 0x000fe40000010002 */
[----:B------:R-:W-:Y:S02]  /*2410*/  @!P0 FFMA.FTZ R3, R34, R35, R3 ;  /* 0x0000002322038223 */ /* 0x000fe40000010003 */
[----:B------:R-:W-:Y:S01]  /*2420*/  @!P0 FFMA.FTZ R54, R35, R28, -R54 ;  /* 0x0000001c23368223 */ /* 0x000fe20000010836 */
[----:B------:R-:W-:Y:S01]  /*2430*/  @!P0 F2FP.BF16.PACK_AB R58, R2, R61 ;  /* 0x0000003d023a823e */ /* 0x000fe200000010ff */
[----:B------:R-:W-:Y:S02]  /*2440*/  @!P0 FFMA.FTZ R56, R38, R25, -R56 ;  /* 0x0000001926388223 */ /* 0x000fe40000010838 */
[----:B------:R-:W-:Y:S01]  /*2450*/  @!P0 FFMA.FTZ R4, R39, R38, R4 ;  /* 0x0000002627048223 */ /* 0x000fe20000010004 */
[----:B------:R-:W-:Y:S01]  /*2460*/  @!P0 F2FP.BF16.PACK_AB R54, R3, R54 ;  /* 0x000000360336823e */ /* 0x000fe200000010ff */
[----:B------:R-:W-:Y:S01]  /*2470*/  @!P0 IMAD.MOV.U32 R20, RZ, RZ, R59 ;  /* 0x000000ffff148224 */ /* 0x000fe200078e003b */
[----:B------:R-:W-:Y:S02]  /*2480*/  @!P0 MOV R21, R58 ;  /* 0x0000003a00158202 */ /* 0x000fe40000000f00 */
[----:B------:R-:W-:Y:S01]  /*2490*/  @!P0 F2FP.BF16.PACK_AB R61, R4, R56 ;  /* 0x00000038043d823e */ /* 0x000fe200000010ff */
[----:B------:R-:W-:Y:S03]  /*24a0*/  @!P0 IMAD.MOV.U32 R22, RZ, RZ, R54 ;  /* 0x000000ffff168224 */ /* 0x000fe600078e0036 */
[----:B------:R-:W-:Y:S05]  /*24b0*/  @!P0 MOV R23, R61 ;  /* 0x0000003d00178202 */ /* 0x000fea0000000f00 */
[----:B------:R1:W-:Y:S02]  /*24c0*/  ST.E.128 [R62.64], R20 ;  /* 0x000000143e007985 */ /* 0x0003e4000c101d16 */
.L_x_69:
[----:B------:R-:W-:Y:S05]  /*24d0*/  BSYNC B0 ;  /* 0x0000000000007941 */ /* 0x000fea0003800000 */
.L_x_68:
[----:B------:R-:W-:Y:S01]  /*24e0*/  ISETP.GE.AND P0, PT, R11, c[0x0][0x1d4], PT ;  /* 0x000075000b007a0c */ /* 0x000fe20003f06270 */
[----:B------:R-:W-:Y:S01]  /*24f0*/  @!UPT UIADD3 URZ, URZ, URZ, URZ ;  /* 0x0000003f3f3ff290 */ /* 0x000fe2000fffe03f */
[----:B------:R-:W-:Y:S11]  /*2500*/  BSSY B0, `(.L_x_70) ;  /* 0x0000037000007945 */ /* 0x000ff60003800000 */
[----:B------:R-:W-:-:S05]  /*2510*/  @P0 BRA `(.L_x_71) ;  /* 0x0000035000000947 */ /* 0x000fca0003800000 */
[----:B------:R-:W-:Y:S01]  /*2520*/  ISETP.GE.AND P0, PT, R9, c[0x0][0x27c], PT ;  /* 0x00009f0009007a0c */ /* 0x000fe20003f06270 */
[----:B-1----:R-:W1:Y:S01]  /*2530*/  LDS.128 R20, [R103+0xd080] ;  /* 0x00d0800067147984 */ /* 0x002e620000000c00 */
[C---:B------:R-:W-:Y:S04]  /*2540*/  LEA R58, P1, R96.reuse, R55, 0x1 ;  /* 0x00000037603a7211 */ /* 0x040fe800078208ff */
[----:B----4-:R-:W-:Y:S07]  /*2550*/  LEA.HI.X R59, R96, R57, R87, 0x1, P1 ;  /* 0x00000039603b7211 */ /* 0x010fee00008f0c57 */
[----:B------:R-:W-:Y:S02]  /*2560*/  @!P0 SHF.R.U64 R30, R50, 0x10, R51 ;  /* 0x00000010321e8819 */ /* 0x000fe40000001233 */
[----:B------:R-:W-:Y:S02]  /*2570*/  @!P0 SHF.R.U64 R25, R32, 0x10, R33 ;  /* 0x0000001020198819 */ /* 0x000fe40000001221 */
[----:B------:R-:W-:Y:S02]  /*2580*/  @!P0 PRMT R49, R49, 0x5410, R30 ;  /* 0x0000541031318816 */ /* 0x000fe4000000001e */
[----:B------:R-:W-:Y:S02]  /*2590*/  @!P0 PRMT R24, R24, 0x5410, R25 ;  /* 0x0000541018188816 */ /* 0x000fe40000000019 */
[C---:B------:R-:W-:Y:S01]  /*25a0*/  @!P0 LOP3.LUT R34, R49.reuse, 0xffff0000, RZ, 0xc0, !PT ;  /* 0xffff000031228812 */ /* 0x040fe200078ec0ff */
[----:B------:R-:W-:Y:S01]  /*25b0*/  @!P0 IMAD.U32 R31, R49, 0x10000, RZ ;  /* 0x00010000311f8824 */ /* 0x000fe200078e00ff */
[----:B------:R-:W-:Y:S01]  /*25c0*/  @!P0 SHF.R.U32.HI R32, RZ, 0x10, R33 ;  /* 0x00000010ff208819 */ /* 0x000fe20000011621 */
[C---:B------:R-:W-:Y:S01]  /*25d0*/  @!P0 IMAD.U32 R25, R24.reuse, 0x10000, RZ ;  /* 0x0001000018198824 */ /* 0x040fe200078e00ff */
[----:B------:R-:W-:Y:S02]  /*25e0*/  @!P0 SHF.R.U32.HI R51, RZ, 0x10, R51 ;  /* 0x00000010ff338819 */ /* 0x000fe40000011633 */
[----:B------:R-:W-:Y:S02]  /*25f0*/  @!P0 LOP3.LUT R24, R24, 0xffff0000, RZ, 0xc0, !PT ;  /* 0xffff000018188812 */ /* 0x000fe400078ec0ff */
[----:B------:R-:W-:Y:S02]  /*2600*/  @!P0 PRMT R13, R13, 0x5410, R32 ;  /* 0x000054100d0d8816 */ /* 0x000fe40000000020 */
[----:B------:R-:W-:Y:S04]  /*2610*/  @!P0 PRMT R48, R48, 0x5410, R51 ;  /* 0x0000541030308816 */ /* 0x000fe80000000033 */
[----:B------:R-:W-:Y:S01]  /*2620*/  @!P0 LOP3.LUT R37, R48, 0xffff0000, RZ, 0xc0, !PT ;  /* 0xffff000030258812 */ /* 0x000fe200078ec0ff */
[C---:B-1----:R-:W-:Y:S01]  /*2630*/  @!P0 IMAD.U32 R30, R20.reuse, 0x10000, RZ ;  /* 0x00010000141e8824 */ /* 0x042fe200078e00ff */
[----:B------:R-:W-:Y:S01]  /*2640*/  @!P0 LOP3.LUT R28, R20, 0xffff0000, RZ, 0xc0, !PT ;  /* 0xffff0000141c8812 */ /* 0x000fe200078ec0ff */
[----:B------:R-:W-:Y:S01]  /*2650*/  @!P0 IMAD.U32 R36, R23, 0x10000, RZ ;  /* 0x0001000017248824 */ /* 0x000fe200078e00ff */
[C---:B------:R-:W-:Y:S02]  /*2660*/  @!P0 LOP3.LUT R29, R21.reuse, 0xffff0000, RZ, 0xc0, !PT ;  /* 0xffff0000151d8812 */ /* 0x040fe400078ec0ff */
[----:B------:R-:W-:Y:S01]  /*2670*/  @!P0 SHF.L.U32 R35, R21, 0x10, RZ ;  /* 0x0000001015238819 */ /* 0x000fe200000006ff */
[C---:B------:R-:W-:Y:S02]  /*2680*/  @!P0 FMUL.FTZ R39, R28.reuse, R31 ;  /* 0x0000001f1c278220 */ /* 0x040fe40000410000 */
[----:B------:R-:W-:Y:S02]  /*2690*/  @!P0 FMUL.FTZ R53, R29, R34 ;  /* 0x000000221d358220 */ /* 0x000fe40000410000 */
[-C--:B------:R-:W-:Y:S01]  /*26a0*/  @!P0 FMUL.FTZ R0, R28, R25.reuse ;  /* 0x000000191c008220 */ /* 0x080fe20000410000 */
[----:B------:R-:W-:Y:S01]  /*26b0*/  @!P0 LOP3.LUT R28, R23, 0xffff0000, RZ, 0xc0, !PT ;  /* 0xffff0000171c8812 */ /* 0x000fe200078ec0ff */
[----:B------:R-:W-:Y:S01]  /*26c0*/  @!P0 FFMA.FTZ R39, R30, R25, -R39 ;  /* 0x000000191e278223 */ /* 0x000fe20000010827 */
[----:B------:R-:W-:Y:S01]  /*26d0*/  @!P0 LOP3.LUT R25, R22, 0xffff0000, RZ, 0xc0, !PT ;  /* 0xffff000016198812 */ /* 0x000fe200078ec0ff */
[-C--:B------:R-:W-:Y:S02]  /*26e0*/  @!P0 FMUL.FTZ R2, R29, R24.reuse ;  /* 0x000000181d028220 */ /* 0x080fe40000410000 */
[----:B------:R-:W-:Y:S01]  /*26f0*/  @!P0 FFMA.FTZ R53, R35, R24, -R53 ;  /* 0x0000001823358223 */ /* 0x000fe20000010835 */
[----:B------:R-:W-:Y:S01]  /*2700*/  @!P0 SHF.L.U32 R24, R13, 0x10, RZ ;  /* 0x000000100d188819 */ /* 0x000fe200000006ff */
[----:B------:R-:W-:Y:S01]  /*2710*/  @!P0 FFMA.FTZ R0, R31, R30, R0 ;  /* 0x0000001e1f008223 */ /* 0x000fe20000010000 */
[----:B------:R-:W-:Y:S01]  /*2720*/  @!P0 LOP3.LUT R13, R13, 0xffff0000, RZ, 0xc0, !PT ;  /* 0xffff00000d0d8812 */ /* 0x000fe200078ec0ff */
[----:B------:R-:W-:Y:S02]  /*2730*/  @!P0 IMAD.U32 R30, R48, 0x10000, RZ ;  /* 0x00010000301e8824 */ /* 0x000fe400078e00ff */
[----:B------:R-:W-:Y:S01]  /*2740*/  @!P0 IMAD.U32 R31, R22, 0x10000, RZ ;  /* 0x00010000161f8824 */ /* 0x000fe200078e00ff */
[----:B------:R-:W-:Y:S01]  /*2750*/  @!P0 F2FP.BF16.PACK_AB R39, R0, R39 ;  /* 0x000000270027823e */ /* 0x000fe200000010ff */
        /* <DEDUP_REMOVED lines=17> */
.L_x_71:
[----:B------:R-:W-:Y:S05]  /*2870*/  BSYNC B0 ;  /* 0x0000000000007941 */ /* 0x000fea0003800000 */
.L_x_70:
        /* <DEDUP_REMOVED lines=57> */
.L_x_73:
[----:B------:R-:W-:Y:S05]  /*2c10*/  BSYNC B0 ;  /* 0x0000000000007941 */ /* 0x000fea0003800000 */
.L_x_72:
[----:B------:R-:W-:Y:S11]  /*2c20*/  ISETP.GE.AND P0, PT, R106, c[0x0][0x1d4], PT ;  /* 0x000075006a007a0c */ /* 0x000ff60003f06270 */
[----:B------:R-:W-:Y:S02]  /*2c30*/  @!UPT UIADD3 URZ, URZ, URZ, URZ ;  /* 0x0000003f3f3ff290 */ /* 0x000fe4000fffe03f */
        /* <DEDUP_REMOVED lines=53> */
[----:B------:R1:W-:Y:S01]  /*2f90*/  ST.E.128 [R36.64], R20 ;  /* 0x0000001424007985 */ /* 0x0003e2000c101d16 */
[----:B------:R-:W-:-:S05]  /*2fa0*/  BRA `(.L_x_67) ;  /* 0x000014b000007947 */ /* 0x000fca0003800000 */
.L_x_64:
        /* <DEDUP_REMOVED lines=17> */
[C---:B------:R-:W-:Y:S01]  /*30c0*/  LEA R6, P1, R4.reuse, c[0x0][0x270], 0x1 ;  /* 0x00009c0004067a11 */ /* 0x040fe200078208ff */
[----:B------:R-:W-:Y:S01]  /*30d0*/  IMAD.X R0, R3, 0x1, R76, P0 ;  /* 0x0000000103007824 */ /* 0x000fe200000e064c */
[C---:B------:R-:W-:Y:S01]  /*30e0*/  LEA R18, P0, R5.reuse, c[0x0][0x288], 0x1 ;  /* 0x0000a20005127a11 */ /* 0x040fe200078008ff */
[----:B------:R-:W-:Y:S01]  /*30f0*/  CS2R R56, SRZ ;  /* 0x0000000000387805 */ /* 0x000fe2000001ff00 */
[----:B------:R-:W-:Y:S02]  /*3100*/  LEA.HI.X R7, R4, c[0x0][0x274], R7, 0x1, P1 ;  /* 0x00009d0004077a11 */ /* 0x000fe400008f0c07 */
[----:B------:R-:W-:Y:S02]  /*3110*/  ISETP.GE.AND P1, PT, R16, c[0x0][0x27c], PT ;  /* 0x00009f0010007a0c */ /* 0x000fe40003f26270 */
[----:B------:R-:W-:Y:S02]  /*3120*/  LEA.HI.X R19, R5, c[0x0][0x28c], R0, 0x1, P0 ;  /* 0x0000a30005137a11 */ /* 0x000fe400000f0c00 */
[----:B------:R-:W-:Y:S09]  /*3130*/  ISETP.GE.AND P0, PT, R11, c[0x0][0x27c], PT ;  /* 0x00009f000b007a0c */ /* 0x000ff20003f06270 */
[----:B------:R1:W5:Y:S04]  /*3140*/  @!P1 LDG.E.128 R32, [R6.64] ;  /* 0x0000001606209981 */ /* 0x000368000c1e1d00 */
[----:B------:R1:W5:Y:S04]  /*3150*/  @!P0 LDG.E.128 R24, [R6.64+0x80] ;  /* 0x0000801606188981 */ /* 0x000368000c1e1d00 */
[----:B------:R1:W5:Y:S04]  /*3160*/  @!P1 LDG.E.128 R40, [R18.64] ;  /* 0x0000001612289981 */ /* 0x000368000c1e1d00 */
[----:B------:R1:W5:Y:S02]  /*3170*/  @!P0 LDG.E.128 R56, [R18.64+0x80] ;  /* 0x0000801612388981 */ /* 0x000364000c1e1d00 */
.L_x_75:
[----:B------:R-:W-:Y:S05]  /*3180*/  BSYNC B0 ;  /* 0x0000000000007941 */ /* 0x000fea0003800000 */
.L_x_74:
[----:B------:R3:W4:Y:S04]  /*3190*/  SHFL.IDX PT, R127, R2, RZ, 0x181f ;  /* 0x00181fff027f7589 */ /* 0x00072800000e0000 */
[----:B------:R3:W1:Y:S01]  /*31a0*/  SHFL.IDX PT, R126, R55, RZ, 0x181f ;  /* 0x00181fff377e7589 */ /* 0x00066200000e0000 */
[----:B------:R-:W-:-:S05]  /*31b0*/  @P2 BRA `(.L_x_67) ;  /* 0x000012a000002947 */ /* 0x000fca0003800000 */
[----:B------:R-:W-:Y:S01]  /*31c0*/  ISETP.GE.AND P0, PT, R16, c[0x0][0x1d4], PT ;  /* 0x0000750010007a0c */ /* 0x000fe20003f06270 */
[----:B-----5:R-:W-:Y:S01]  /*31d0*/  IMAD.MOV.U32 R4, RZ, RZ, R26 ;  /* 0x000000ffff047224 */ /* 0x020fe200078e001a */
[----:B------:R-:W-:Y:S01]  /*31e0*/  IADD3 R129, -R90, c[0x0][0x1d4], RZ ;  /* 0x000075005a817a10 */ /* 0x000fe20007ffe1ff */
[----:B------:R-:W-:Y:S01]  /*31f0*/  IMAD.MOV.U32 R3, RZ, RZ, R27 ;  /* 0x000000ffff037224 */ /* 0x000fe200078e001b */
[----:B------:R-:W-:Y:S01]  /*3200*/  BSSY B0, `(.L_x_76) ;  /* 0x000008e000007945 */ /* 0x000fe20003800000 */
[----:B---3--:R-:W-:Y:S01]  /*3210*/  IMAD.MOV.U32 R2, RZ, RZ, R24 ;  /* 0x000000ffff027224 */ /* 0x008fe200078e0018 */
[----:B------:R-:W-:Y:S01]  /*3220*/  PRMT R28, R4, 0x7610, R28 ;  /* 0x00007610041c7816 */ /* 0x000fe2000000001c */
[----:B------:R-:W-:Y:S01]  /*3230*/  IMAD.MOV.U32 R0, RZ, RZ, R25 ;  /* 0x000000ffff007224 */ /* 0x000fe200078e0019 */
[----:B-1----:R-:W-:Y:S01]  /*3240*/  PRMT R19, R3, 0x7610, R19 ;  /* 0x0000761003137816 */ /* 0x002fe20000000013 */
        /* <DEDUP_REMOVED lines=11> */
[----:B------:R-:W-:Y:S01]  /*3300*/  SEL R131, R90, R129, !P3 ;  /* 0x000000815a837207 */ /* 0x000fe20005800000 */
[----:B------:R-:W1:Y:S01]  /*3310*/  LDS.128 R60, [R89+0xc080] ;  /* 0x00c08000593c7984 */ /* 0x000e620000000c00 */
[----:B------:R-:W-:Y:S01]  /*3320*/  ISETP.GE.AND P0, PT, R16, c[0x0][0x27c], PT ;  /* 0x00009f0010007a0c */ /* 0x000fe20003f06270 */
[----:B------:R-:W-:Y:S01]  /*3330*/  IMAD.MOV.U32 R38, RZ, RZ, R40 ;  /* 0x000000ffff267224 */ /* 0x000fe200078e0028 */
[----:B------:R-:W-:Y:S01]  /*3340*/  SHF.R.S32.HI R78, RZ, 0x1f, R131 ;  /* 0x0000001fff4e7819 */ /* 0x000fe20000011483 */
[----:B------:R-:W-:Y:S01]  /*3350*/  IMAD.MOV.U32 R30, RZ, RZ, R32 ;  /* 0x000000ffff1e7224 */ /* 0x000fe200078e0020 */
[----:B------:R-:W-:Y:S01]  /*3360*/  MOV R45, R41 ;  /* 0x00000029002d7202 */ /* 0x000fe20000000f00 */
[----:B------:R-:W-:Y:S01]  /*3370*/  IMAD.MOV.U32 R29, RZ, RZ, R33 ;  /* 0x000000ffff1d7224 */ /* 0x000fe200078e0021 */
[----:B------:R-:W-:Y:S01]  /*3380*/  LEA.HI R78, R78, R131, RZ, 0x4 ;  /* 0x000000834e4e7211 */ /* 0x000fe200078f20ff */
[----:B------:R-:W-:Y:S01]  /*3390*/  IMAD.MOV.U32 R47, RZ, RZ, R42 ;  /* 0x000000ffff2f7224 */ /* 0x000fe200078e002a */
[----:B------:R-:W-:Y:S02]  /*33a0*/  MOV R53, R43 ;  /* 0x0000002b00357202 */ /* 0x000fe40000000f00 */
[----:B------:R-:W-:Y:S03]  /*33b0*/  LEA.HI.SX32 R131, R78, R93, 0x1c ;  /* 0x0000005d4e837211 */ /* 0x000fe600078fe2ff */
[----:B------:R-:W-:Y:S02]  /*33c0*/  @!P0 SHF.R.U64 R39, R40, 0x10, R41 ;  /* 0x0000001028278819 */ /* 0x000fe40000001229 */
[----:B------:R-:W-:Y:S01]  /*33d0*/  IMAD.SHL.U32 R78, R131, 0x8, RZ ;  /* 0x00000008834e7824 */ /* 0x000fe200078e00ff */
[----:B------:R-:W-:Y:S02]  /*33e0*/  SHF.R.S32.HI R130, RZ, 0x1f, R131 ;  /* 0x0000001fff827819 */ /* 0x000fe40000011483 */
[----:B------:R-:W-:Y:S02]  /*33f0*/  @!P0 PRMT R40, R38, 0x5410, R39 ;  /* 0x0000541026288816 */ /* 0x000fe40000000027 */
[----:B------:R-:W-:Y:S02]  /*3400*/  LEA.HI R130, R130, R131, RZ, 0x3 ;  /* 0x0000008382827211 */ /* 0x000fe400078f18ff */
[----:B------:R-:W-:Y:S02]  /*3410*/  ISETP.GE.AND P1, PT, R78, c[0x0][0x1d4], PT ;  /* 0x000075004e007a0c */ /* 0x000fe40003f26270 */
[----:B------:R-:W-:Y:S01]  /*3420*/  @!P0 SHF.R.U32.HI R44, RZ, 0x10, R41 ;  /* 0x00000010ff2c8819 */ /* 0x000fe20000011629 */
[----:B------:R-:W-:Y:S01]  /*3430*/  IMAD.SHL.U32 R130, R130, 0x100, RZ ;  /* 0x0000010082827824 */ /* 0x000fe200078e00ff */
[----:B------:R-:W-:Y:S02]  /*3440*/  LOP3.LUT R132, R107, 0x38, R78, 0xf8, !PT ;  /* 0x000000386b847812 */ /* 0x000fe400078ef84e */
[--C-:B------:R-:W-:Y:S02]  /*3450*/  @!P0 SHF.R.U64 R42, R42, 0x10, R43.reuse ;  /* 0x000000102a2a8819 */ /* 0x100fe4000000122b */
[----:B------:R-:W-:Y:S02]  /*3460*/  LOP3.LUT R131, R132, R105, RZ, 0x3c, !PT ;  /* 0x0000006984837212 */ /* 0x000fe400078e3cff */
[----:B------:R-:W-:Y:S02]  /*3470*/  LOP3.LUT R130, R130, 0x7ffff800, RZ, 0xc0, !PT ;  /* 0x7ffff80082827812 */ /* 0x000fe400078ec0ff */
[----:B------:R-:W-:Y:S02]  /*3480*/  @!P0 PRMT R45, R45, 0x5410, R44 ;  /* 0x000054102d2d8816 */ /* 0x000fe4000000002c */
[----:B------:R-:W-:Y:S02]  /*3490*/  IADD3 R130, R131, R130, R104 ;  /* 0x0000008283827210 */ /* 0x000fe40007ffe068 */
[----:B------:R-:W-:Y:S01]  /*34a0*/  @!P0 SHF.R.U32.HI R46, RZ, 0x10, R43 ;  /* 0x00000010ff2e8819 */ /* 0x000fe2000001162b */
[C---:B-1----:R-:W-:Y:S01]  /*34b0*/  @!P0 IMAD.U32 R38, R60.reuse, 0x10000, RZ ;  /* 0x000100003c268824 */ /* 0x042fe200078e00ff */
[----:B------:R-:W-:Y:S01]  /*34c0*/  @!P0 LOP3.LUT R41, R60, 0xffff0000, RZ, 0xc0, !PT ;  /* 0xffff00003c298812 */ /* 0x000fe200078ec0ff */
[----:B------:R-:W-:Y:S01]  /*34d0*/  IMAD.SHL.U32 R128, R130, 0x2, RZ ;  /* 0x0000000282807824 */ /* 0x000fe200078e00ff */
[C---:B------:R-:W-:Y:S01]  /*34e0*/  @!P0 LOP3.LUT R44, R61.reuse, 0xffff0000, RZ, 0xc0, !PT ;  /* 0xffff00003d2c8812 */ /* 0x040fe200078ec0ff */
[----:B------:R-:W-:Y:S01]  /*34f0*/  @!P0 IMAD.U32 R43, R61, 0x10000, RZ ;  /* 0x000100003d2b8824 */ /* 0x000fe200078e00ff */
[C---:B------:R-:W-:Y:S01]  /*3500*/  @!P0 LOP3.LUT R49, R62.reuse, 0xffff0000, RZ, 0xc0, !PT ;  /* 0xffff00003e318812 */ /* 0x040fe200078ec0ff */
[----:B------:R-:W-:Y:S01]  /*3510*/  @!P0 IMAD.U32 R48, R62, 0x10000, RZ ;  /* 0x000100003e308824 */ /* 0x000fe200078e00ff */
[----:B------:R-:W1:Y:S01]  /*3520*/  LDS.128 R20, [R128+0xc080] ;  /* 0x00c0800080147984 */ /* 0x000e620000000c00 */
[C---:B------:R-:W-:Y:S01]  /*3530*/  @!P0 IMAD.U32 R51, R63.reuse, 0x10000, RZ ;  /* 0x000100003f338824 */ /* 0x040fe200078e00ff */
[----:B------:R-:W-:Y:S02]  /*3540*/  @!P0 LOP3.LUT R52, R63, 0xffff0000, RZ, 0xc0, !PT ;  /* 0xffff00003f348812 */ /* 0x000fe400078ec0ff */
[C---:B------:R-:W-:Y:S02]  /*3550*/  @!P0 SHF.L.U32 R39, R40.reuse, 0x10, RZ ;  /* 0x0000001028278819 */ /* 0x040fe400000006ff */
[----:B------:R-:W-:Y:S02]  /*3560*/  @!P0 LOP3.LUT R40, R40, 0xffff0000, RZ, 0xc0, !PT ;  /* 0xffff000028288812 */ /* 0x000fe400078ec0ff */
[----:B------:R-:W-:Y:S01]  /*3570*/  @!P0 SHF.R.U64 R31, R32, 0x10, R33 ;  /* 0x00000010201f8819 */ /* 0x000fe20000001221 */
[----:B------:R-:W-:Y:S01]  /*3580*/  IMAD.MOV.U32 R32, RZ, RZ, R35 ;  /* 0x000000ffff207224 */ /* 0x000fe200078e0023 */
[----:B------:R-:W-:Y:S01]  /*3590*/  @!P0 SHF.R.U32.HI R36, RZ, 0x10, R33 ;  /* 0x00000010ff248819 */ /* 0x000fe20000011621 */
[----:B------:R-:W-:Y:S01]  /*35a0*/  IMAD.MOV.U32 R33, RZ, RZ, R34 ;  /* 0x000000ffff217224 */ /* 0x000fe200078e0022 */
[--C-:B------:R-:W-:Y:S02]  /*35b0*/  @!P0 SHF.R.U64 R34, R34, 0x10, R35.reuse ;  /* 0x0000001022228819 */ /* 0x100fe40000001223 */
[----:B------:R-:W-:Y:S02]  /*35c0*/  @!P0 SHF.R.U32.HI R35, RZ, 0x10, R35 ;  /* 0x00000010ff238819 */ /* 0x000fe40000011623 */
[----:B------:R-:W-:Y:S02]  /*35d0*/  @!P0 PRMT R37, R30, 0x5410, R31 ;  /* 0x000054101e258816 */ /* 0x000fe4000000001f */
[----:B------:R-:W-:Y:S02]  /*35e0*/  @!P0 PRMT R30, R33, 0x5410, R34 ;  /* 0x00005410211e8816 */ /* 0x000fe40000000022 */
[----:B------:R-:W-:Y:S01]  /*35f0*/  @!P0 PRMT R31, R29, 0x5410, R36 ;  /* 0x000054101d1f8816 */ /* 0x000fe20000000024 */
[C---:B------:R-:W-:Y:S01]  /*3600*/  @!P0 IMAD.U32 R33, R37.reuse, 0x10000, RZ ;  /* 0x0001000025218824 */ /* 0x040fe200078e00ff */
[----:B------:R-:W-:Y:S02]  /*3610*/  @!P0 PRMT R29, R32, 0x5410, R35 ;  /* 0x00005410201d8816 */ /* 0x000fe40000000023 */
[----:B------:R-:W-:Y:S02]  /*3620*/  @!P0 LOP3.LUT R32, R37, 0xffff0000, RZ, 0xc0, !PT ;  /* 0xffff000025208812 */ /* 0x000fe400078ec0ff */
[----:B------:R-:W-:Y:S02]  /*3630*/  @!P0 PRMT R47, R47, 0x5410, R42 ;  /* 0x000054102f2f8816 */ /* 0x000fe4000000002a */
[C---:B------:R-:W-:Y:S02]  /*3640*/  @!P0 SHF.L.U32 R42, R45.reuse, 0x10, RZ ;  /* 0x000000102d2a8819 */ /* 0x040fe400000006ff */
[----:B------:R-:W-:Y:S02]  /*3650*/  @!P0 LOP3.LUT R45, R45, 0xffff0000, RZ, 0xc0, !PT ;  /* 0xffff00002d2d8812 */ /* 0x000fe400078ec0ff */
[----:B------:R-:W-:Y:S02]  /*3660*/  @!P0 PRMT R53, R53, 0x5410, R46 ;  /* 0x0000541035358816 */ /* 0x000fe4000000002e */
[C---:B------:R-:W-:Y:S02]  /*3670*/  @!P0 SHF.L.U32 R46, R47.reuse, 0x10, RZ ;  /* 0x000000102f2e8819 */ /* 0x040fe400000006ff */
[----:B------:R-:W-:Y:S02]  /*3680*/  @!P0 LOP3.LUT R47, R47, 0xffff0000, RZ, 0xc0, !PT ;  /* 0xffff00002f2f8812 */ /* 0x000fe400078ec0ff */
[C---:B------:R-:W-:Y:S01]  /*3690*/  @!P0 SHF.L.U32 R50, R53.reuse, 0x10, RZ ;  /* 0x0000001035328819 */ /* 0x040fe200000006ff */
[C---:B-1----:R-:W-:Y:S01]  /*36a0*/  @!P0 IMAD.U32 R34, R20.reuse, 0x10000, RZ ;  /* 0x0001000014228824 */ /* 0x042fe200078e00ff */
[----:B------:R-:W-:Y:S02]  /*36b0*/  @!P0 LOP3.LUT R35, R20, 0xffff0000, RZ, 0xc0, !PT ;  /* 0xffff000014238812 */ /* 0x000fe400078ec0ff */
[----:B------:R-:W-:Y:S01]  /*36c0*/  @!P0 LOP3.LUT R53, R53, 0xffff0000, RZ, 0xc0, !PT ;  /* 0xffff000035358812 */ /* 0x000fe200078ec0ff */
[C---:B------:R-:W-:Y:S02]  /*36d0*/  @!P0 FMUL.FTZ R128, R34.reuse, R39 ;  /* 0x0000002722808220 */ /* 0x040fe40000410000 */
[----:B------:R-:W-:Y:S02]  /*36e0*/  @!P0 FMUL.FTZ R131, R35, R40 ;  /* 0x0000002823838220 */ /* 0x000fe40000410000 */
[-C--:B------:R-:W-:Y:S01]  /*36f0*/  @!P0 FMUL.FTZ R0, R34, R33.reuse ;  /* 0x0000002122008220 */ /* 0x080fe20000410000 */
[C---:B------:R-:W-:Y:S01]  /*3700*/  @!P0 LOP3.LUT R34, R21.reuse, 0xffff0000, RZ, 0xc0, !PT ;  /* 0xffff000015228812 */ /* 0x040fe200078ec0ff */
[----:B------:R-:W-:Y:S02]  /*3710*/  @!P0 FFMA.FTZ R128, R38, R33, -R128 ;  /* 0x0000002126808223 */ /* 0x000fe40000010880 */
[----:B------:R-:W-:Y:S02]  /*3720*/  @!P0 IMAD.U32 R33, R21, 0x10000, RZ ;  /* 0x0001000015218824 */ /* 0x000fe400078e00ff */
[-C--:B------:R-:W-:Y:S02]  /*3730*/  @!P0 FMUL.FTZ R2, R35, R32.reuse ;  /* 0x0000002023028220 */ /* 0x080fe40000410000 */
[----:B------:R-:W-:Y:S02]  /*3740*/  @!P0 FFMA.FTZ R131, R41, R32, -R131 ;  /* 0x0000002029838223 */ /* 0x000fe40000010883 */
[C---:B------:R-:W-:Y:S01]  /*3750*/  @!P0 IMAD.U32 R32, R31.reuse, 0x10000, RZ ;  /* 0x000100001f208824 */ /* 0x040fe200078e00ff */
[----:B------:R-:W-:Y:S01]  /*3760*/  @!P0 LOP3.LUT R31, R31, 0xffff0000, RZ, 0xc0, !PT ;  /* 0xffff00001f1f8812 */ /* 0x000fe200078ec0ff */
[----:B------:R-:W-:Y:S01]  /*3770*/  @!P0 FMUL.FTZ R130, R33, R42 ;  /* 0x0000002a21828220 */ /* 0x000fe20000410000 */
[----:B------:R-:W-:Y:S01]  /*3780*/  @!P0 F2FP.BF16.PACK_AB R128, R131, R128 ;  /* 0x000000808380823e */ /* 0x000fe200000010ff */
        /* <DEDUP_REMOVED lines=9> */
[C---:B------:R-:W-:Y:S01]  /*3820*/  @!P0 FMUL.FTZ R132, R32.reuse, R46 ;  /* 0x0000002e20848220 */ /* 0x040fe20000410000 */
[----:B------:R-:W-:Y:S01]  /*3830*/  @!P0 F2FP.BF16.PACK_AB R133, R133, R130 ;  /* 0x000000828585823e */ /* 0x000fe200000010ff */
[----:B------:R-:W-:Y:S02]  /*3840*/  @!P0 FMUL.FTZ R135, R33, R47 ;  /* 0x0000002f21878220 */ /* 0x000fe40000410000 */
[-C--:B------:R-:W-:Y:S01]  /*3850*/  @!P0 FMUL.FTZ R5, R32, R31.reuse ;  /* 0x0000001f20058220 */ /* 0x080fe20000410000 */
[C---:B------:R-:W-:Y:S01]  /*3860*/  @!P0 LOP3.LUT R32, R23.reuse, 0xffff0000, RZ, 0xc0, !PT ;  /* 0xffff000017208812 */ /* 0x040fe200078ec0ff */
[----:B------:R-:W-:Y:S01]  /*3870*/  @!P0 FFMA.FTZ R132, R48, R31, -R132 ;  /* 0x0000001f30848223 */ /* 0x000fe20000010884 */
[----:B------:R-:W-:Y:S01]  /*3880*/  @!P0 MOV R61, R133 ;  /* 0x00000085003d8202 */ /* 0x000fe20000000f00 */
[----:B------:R-:W-:Y:S02]  /*3890*/  @!P0 IMAD.U32 R31, R23, 0x10000, RZ ;  /* 0x00010000171f8824 */ /* 0x000fe400078e00ff */
[----:B------:R-:W-:Y:S02]  /*38a0*/  @!P0 FFMA.FTZ R0, R39, R38, R0 ;  /* 0x0000002627008223 */ /* 0x000fe40000010000 */
[-C--:B------:R-:W-:Y:S02]  /*38b0*/  @!P0 FMUL.FTZ R6, R33, R30.reuse ;  /* 0x0000001e21068220 */ /* 0x080fe40000410000 */
[----:B------:R-:W-:Y:S02]  /*38c0*/  @!P0 FFMA.FTZ R135, R49, R30, -R135 ;  /* 0x0000001e31878223 */ /* 0x000fe40000010887 */
[C---:B------:R-:W-:Y:S01]  /*38d0*/  @!P0 IMAD.U32 R30, R29.reuse, 0x10000, RZ ;  /* 0x000100001d1e8824 */ /* 0x040fe200078e00ff */
[----:B------:R-:W-:Y:S01]  /*38e0*/  @!P0 LOP3.LUT R29, R29, 0xffff0000, RZ, 0xc0, !PT ;  /* 0xffff00001d1d8812 */ /* 0x000fe200078ec0ff */
[----:B------:R-:W-:Y:S01]  /*38f0*/  @!P0 FMUL.FTZ R137, R31, R50 ;  /* 0x000000321f898220 */ /* 0x000fe20000410000 */
[----:B------:R-:W-:Y:S01]  /*3900*/  @!P0 F2FP.BF16.PACK_AB R132, R135, R132 ;  /* 0x000000848784823e */ /* 0x000fe200000010ff */
[----:B------:R-:W-:Y:S02]  /*3910*/  @!P0 FMUL.FTZ R134, R32, R53 ;  /* 0x0000003520868220 */ /* 0x000fe40000410000 */
[----:B------:R-:W-:Y:S02]  /*3920*/  @!P0 FFMA.FTZ R2, R40, R41, R2 ;  /* 0x0000002928028223 */ /* 0x000fe40000010002 */
[----:B------:R-:W-:Y:S02]  /*3930*/  @!P0 FFMA.FTZ R3, R42, R43, R3 ;  /* 0x0000002b2a038223 */ /* 0x000fe40000010003 */
[----:B------:R-:W-:Y:S02]  /*3940*/  @!P0 FFMA.FTZ R137, R51, R30, -R137 ;  /* 0x0000001e33898223 */ /* 0x000fe40000010889 */
[----:B------:R-:W-:Y:S02]  /*3950*/  @!P0 FFMA.FTZ R134, R52, R29, -R134 ;  /* 0x0000001d34868223 */ /* 0x000fe40000010886 */
[----:B------:R-:W-:Y:S02]  /*3960*/  @!P0 FFMA.FTZ R4, R45, R44, R4 ;  /* 0x0000002c2d048223 */ /* 0x000fe40000010004 */
[----:B------:R-:W-:Y:S01]  /*3970*/  @!P0 FMUL.FTZ R7, R31, R30 ;  /* 0x0000001e1f078220 */ /* 0x000fe20000410000 */
[----:B------:R-:W-:Y:S01]  /*3980*/  @!P0 F2FP.BF16.PACK_AB R137, R134, R137 ;  /* 0x000000898689823e */ /* 0x000fe200000010ff */
[----:B------:R-:W-:Y:S01]  /*3990*/  @!P0 FFMA.FTZ R5, R46, R48, R5 ;  /* 0x000000302e058223 */ /* 0x000fe20000010005 */
[----:B------:R-:W-:Y:S01]  /*39a0*/  IADD3 R134, P2, R126, R82, RZ ;  /* 0x000000527e867210 */ /* 0x000fe20007f5e0ff */
[----:B------:R-:W-:Y:S01]  /*39b0*/  @!P0 FMUL.FTZ R8, R32, R29 ;  /* 0x0000001d20088220 */ /* 0x000fe20000410000 */
[----:B------:R-:W-:Y:S01]  /*39c0*/  @!P0 F2FP.BF16.PACK_AB R131, R4, R3 ;  /* 0x000000030483823e */ /* 0x000fe200000010ff */
[----:B------:R-:W-:Y:S01]  /*39d0*/  @!P0 FFMA.FTZ R6, R47, R49, R6 ;  /* 0x000000312f068223 */ /* 0x000fe20000010006 */
[----:B----4-:R-:W-:Y:S01]  /*39e0*/  IADD3.X R135, R127, R80, RZ, P2, !PT ;  /* 0x000000507f877210 */ /* 0x010fe200017fe4ff */
[----:B------:R-:W-:Y:S02]  /*39f0*/  @!P0 FFMA.FTZ R7, R50, R51, R7 ;  /* 0x0000003332078223 */ /* 0x000fe40000010007 */
[----:B------:R-:W-:Y:S01]  /*3a00*/  @!P0 FFMA.FTZ R8, R53, R52, R8 ;  /* 0x0000003435088223 */ /* 0x000fe20000010008 */
[----:B------:R-:W-:Y:S01]  /*3a10*/  @!P0 F2FP.BF16.PACK_AB R130, R6, R5 ;  /* 0x000000050682823e */ /* 0x000fe200000010ff */
[----:B------:R-:W-:Y:S01]  /*3a20*/  @!P0 IMAD.MOV.U32 R60, RZ, RZ, R128 ;  /* 0x000000ffff3c8224 */ /* 0x000fe200078e0080 */
[----:B------:R-:W-:Y:S01]  /*3a30*/  @!P0 F2FP.BF16.PACK_AB R128, R2, R0 ;  /* 0x000000000280823e */ /* 0x000fe200000010ff */
[----:B------:R-:W-:Y:S01]  /*3a40*/  @!P0 IMAD.MOV.U32 R62, RZ, RZ, R132 ;  /* 0x000000ffff3e8224 */ /* 0x000fe200078e0084 */
[----:B------:R-:W-:Y:S01]  /*3a50*/  @!P0 F2FP.BF16.PACK_AB R133, R8, R7 ;  /* 0x000000070885823e */ /* 0x000fe200000010ff */
[----:B------:R-:W-:Y:S01]  /*3a60*/  @!P0 IMAD.MOV.U32 R63, RZ, RZ, R137 ;  /* 0x000000ffff3f8224 */ /* 0x000fe200078e0089 */
[----:B------:R-:W-:Y:S01]  /*3a70*/  @!P0 MOV R22, R130 ;  /* 0x0000008200168202 */ /* 0x000fe20000000f00 */
[----:B------:R-:W-:Y:S03]  /*3a80*/  @!P1 IMAD.WIDE R136, R78, 0x2, R126 ;  /* 0x000000024e889825 */ /* 0x000fe600078e027e */
[----:B------:R1:W-:Y:S01]  /*3a90*/  ST.E.128 [R134.64], R60 ;  /* 0x0000003c86007985 */ /* 0x0003e2000c101d16 */
[----:B------:R-:W-:Y:S02]  /*3aa0*/  @!P0 IMAD.MOV.U32 R20, RZ, RZ, R128 ;  /* 0x000000ffff148224 */ /* 0x000fe400078e0080 */
[----:B------:R-:W-:Y:S02]  /*3ab0*/  @!P0 IMAD.MOV.U32 R21, RZ, RZ, R131 ;  /* 0x000000ffff158224 */ /* 0x000fe400078e0083 */
[----:B------:R-:W-:Y:S05]  /*3ac0*/  @!P0 IMAD.MOV.U32 R23, RZ, RZ, R133 ;  /* 0x000000ffff178224 */ /* 0x000fea00078e0085 */
[----:B------:R1:W-:Y:S02]  /*3ad0*/  @!P1 ST.E.128 [R136.64], R20 ;  /* 0x0000001488009985 */ /* 0x0003e4000c101d16 */
.L_x_77:
[----:B------:R-:W-:Y:S05]  /*3ae0*/  BSYNC B0 ;  /* 0x0000000000007941 */ /* 0x000fea0003800000 */
.L_x_76:
[----:B------:R-:W-:Y:S11]  /*3af0*/  ISETP.GE.AND P0, PT, R11, c[0x0][0x1d4], PT ;  /* 0x000075000b007a0c */ /* 0x000ff60003f06270 */
[----:B------:R-:W-:Y:S02]  /*3b00*/  @!UPT UIADD3 URZ, URZ, URZ, URZ ;  /* 0x0000003f3f3ff290 */ /* 0x000fe4000fffe03f */
[----:B------:R-:W-:-:S05]  /*3b10*/  @P0 BRA `(.L_x_67) ;  /* 0x0000094000000947 */ /* 0x000fca0003800000 */
[----:B------:R-:W-:Y:S01]  /*3b20*/  SEL R52, R90, R129, !P4 ;  /* 0x000000815a347207 */ /* 0x000fe20006000000 */
[----:B------:R-:W3:Y:S01]  /*3b30*/  LDS.128 R48, [R88+0xc080] ;  /* 0x00c0800058307984 */ /* 0x000ee20000000c00 */
[----:B------:R-:W-:Y:S02]  /*3b40*/  ISETP.GE.AND P0, PT, R11, c[0x0][0x27c], PT ;  /* 0x00009f000b007a0c */ /* 0x000fe40003f06270 */
[----:B------:R-:W-:Y:S04]  /*3b50*/  SHF.R.S32.HI R45, RZ, 0x1f, R52 ;  /* 0x0000001fff2d7819 */ /* 0x000fe80000011434 */
[----:B------:R-:W-:Y:S04]  /*3b60*/  LEA.HI R45, R45, R52, RZ, 0x4 ;  /* 0x000000342d2d7211 */ /* 0x000fe800078f20ff */
[----:B------:R-:W-:Y:S03]  /*3b70*/  LEA.HI.SX32 R47, R45, R92, 0x1c ;  /* 0x0000005c2d2f7211 */ /* 0x000fe600078fe2ff */
[----:B------:R-:W-:Y:S02]  /*3b80*/  @!P0 SHF.R.U32.HI R32, RZ, 0x10, R57 ;  /* 0x00000010ff208819 */ /* 0x000fe40000011639 */
[----:B------:R-:W-:Y:S01]  /*3b90*/  IMAD.SHL.U32 R45, R47, 0x8, RZ ;  /* 0x000000082f2d7824 */ /* 0x000fe200078e00ff */
[----:B------:R-:W-:Y:S02]  /*3ba0*/  SHF.R.S32.HI R52, RZ, 0x1f, R47 ;  /* 0x0000001fff347819 */ /* 0x000fe4000001142f */
[----:B------:R-:W-:Y:S02]  /*3bb0*/  @!P0 PRMT R65, R65, 0x5410, R32 ;  /* 0x0000541041418816 */ /* 0x000fe40000000020 */
[----:B------:R-:W-:Y:S02]  /*3bc0*/  LEA.HI R52, R52, R47, RZ, 0x3 ;  /* 0x0000002f34347211 */ /* 0x000fe400078f18ff */
[----:B-1----:R-:W-:Y:S01]  /*3bd0*/  LOP3.LUT R60, R107, 0x38, R45, 0xf8, !PT ;  /* 0x000000386b3c7812 */ /* 0x002fe200078ef82d */
[C---:B------:R-:W-:Y:S01]  /*3be0*/  @!P0 IMAD.U32 R34, R65.reuse, 0x10000, RZ ;  /* 0x0001000041228824 */ /* 0x040fe200078e00ff */
[----:B------:R-:W-:Y:S01]  /*3bf0*/  @!P0 LOP3.LUT R37, R65, 0xffff0000, RZ, 0xc0, !PT ;  /* 0xffff000041258812 */ /* 0x000fe200078ec0ff */
[----:B------:R-:W-:Y:S01]  /*3c00*/  IMAD.SHL.U32 R52, R52, 0x100, RZ ;  /* 0x0000010034347824 */ /* 0x000fe200078e00ff */
[----:B------:R-:W-:Y:S02]  /*3c10*/  LOP3.LUT R53, R60, R105, RZ, 0x3c, !PT ;  /* 0x000000693c357212 */ /* 0x000fe400078e3cff */
[--C-:B------:R-:W-:Y:S02]  /*3c20*/  @!P0 SHF.R.U32.HI R30, RZ, 0x10, R25.reuse ;  /* 0x00000010ff1e8819 */ /* 0x100fe40000011619 */
[----:B------:R-:W-:Y:S02]  /*3c30*/  LOP3.LUT R52, R52, 0x7ffff800, RZ, 0xc0, !PT ;  /* 0x7ffff80034347812 */ /* 0x000fe400078ec0ff */
[----:B------:R-:W-:Y:S02]  /*3c40*/  @!P0 SHF.R.U64 R25, R24, 0x10, R25 ;  /* 0x0000001018198819 */ /* 0x000fe40000001219 */
[----:B------:R-:W-:Y:S02]  /*3c50*/  IADD3 R52, R53, R52, R104 ;  /* 0x0000003435347210 */ /* 0x000fe40007ffe068 */
[----:B------:R-:W-:Y:S02]  /*3c60*/  @!P0 PRMT R18, R18, 0x5410, R25 ;  /* 0x0000541012128816 */ /* 0x000fe40000000019 */
[--C-:B------:R-:W-:Y:S01]  /*3c70*/  @!P0 SHF.R.U32.HI R24, RZ, 0x10, R27.reuse ;  /* 0x00000010ff188819 */ /* 0x100fe2000001161b */
[----:B------:R-:W-:Y:S01]  /*3c80*/  IMAD.SHL.U32 R47, R52, 0x2, RZ ;  /* 0x00000002342f7824 */ /* 0x000fe200078e00ff */
[C---:B---3--:R-:W-:Y:S01]  /*3c90*/  @!P0 LOP3.LUT R36, R49.reuse, 0xffff0000, RZ, 0xc0, !PT ;  /* 0xffff000031248812 */ /* 0x048fe200078ec0ff */
[----:B------:R-:W-:Y:S01]  /*3ca0*/  @!P0 IMAD.U32 R35, R49, 0x10000, RZ ;  /* 0x0001000031238824 */ /* 0x000fe200078e00ff */
[C---:B------:R-:W-:Y:S01]  /*3cb0*/  @!P0 LOP3.LUT R33, R48.reuse, 0xffff0000, RZ, 0xc0, !PT ;  /* 0xffff000030218812 */ /* 0x040fe200078ec0ff */
[----:B------:R-:W-:Y:S01]  /*3cc0*/  @!P0 IMAD.U32 R32, R48, 0x10000, RZ ;  /* 0x0001000030208824 */ /* 0x000fe200078e00ff */
[----:B------:R-:W1:Y:S01]  /*3cd0*/  LDS.128 R20, [R47+0xc080] ;  /* 0x00c080002f147984 */ /* 0x000e620000000c00 */
[C---:B------:R-:W-:Y:S01]  /*3ce0*/  @!P0 IMAD.U32 R39, R50.reuse, 0x10000, RZ ;  /* 0x0001000032278824 */ /* 0x040fe200078e00ff */
[C---:B------:R-:W-:Y:S01]  /*3cf0*/  @!P0 LOP3.LUT R46, R51.reuse, 0xffff0000, RZ, 0xc0, !PT ;  /* 0xffff0000332e8812 */ /* 0x040fe200078ec0ff */
[----:B------:R-:W-:Y:S01]  /*3d00*/  @!P0 IMAD.U32 R44, R51, 0x10000, RZ ;  /* 0x00010000332c8824 */ /* 0x000fe200078e00ff */
[----:B------:R-:W-:Y:S02]  /*3d10*/  @!P0 LOP3.LUT R40, R50, 0xffff0000, RZ, 0xc0, !PT ;  /* 0xffff000032288812 */ /* 0x000fe400078ec0ff */
[----:B------:R-:W-:Y:S02]  /*3d20*/  @!P0 SHF.R.U64 R27, R26, 0x10, R27 ;  /* 0x000000101a1b8819 */ /* 0x000fe4000000121b */
[----:B------:R-:W-:Y:S02]  /*3d30*/  @!P0 PRMT R26, R13, 0x5410, R30 ;  /* 0x000054100d1a8816 */ /* 0x000fe4000000001e */
[----:B------:R-:W-:Y:S02]  /*3d40*/  @!P0 PRMT R13, R19, 0x5410, R24 ;  /* 0x00005410130d8816 */ /* 0x000fe40000000018 */
[C---:B------:R-:W-:Y:S01]  /*3d50*/  @!P0 LOP3.LUT R19, R26.reuse, 0xffff0000, RZ, 0xc0, !PT ;  /* 0xffff00001a138812 */ /* 0x040fe200078ec0ff */
[----:B------:R-:W-:Y:S01]  /*3d60*/  @!P0 IMAD.U32 R24, R26, 0x10000, RZ ;  /* 0x000100001a188824 */ /* 0x000fe200078e00ff */
[----:B------:R-:W-:Y:S02]  /*3d70*/  @!P0 SHF.R.U32.HI R29, RZ, 0x10, R59 ;  /* 0x00000010ff1d8819 */ /* 0x000fe4000001163b */
[----:B------:R-:W-:Y:S02]  /*3d80*/  @!P0 PRMT R28, R28, 0x5410, R27 ;  /* 0x000054101c1c8816 */ /* 0x000fe4000000001b */
[----:B------:R-:W-:Y:S02]  /*3d90*/  @!P0 PRMT R54, R54, 0x5410, R29 ;  /* 0x0000541036368816 */ /* 0x000fe4000000001d */
[----:B------:R-:W-:Y:S01]  /*3da0*/  @!P0 SHF.R.U64 R57, R56, 0x10, R57 ;  /* 0x0000001038398819 */ /* 0x000fe20000001239 */
[----:B------:R-:W-:Y:S01]  /*3db0*/  @!P0 IMAD.U32 R26, R28, 0x10000, RZ ;  /* 0x000100001c1a8824 */ /* 0x000fe200078e00ff */
[C---:B------:R-:W-:Y:S01]  /*3dc0*/  @!P0 LOP3.LUT R43, R54.reuse, 0xffff0000, RZ, 0xc0, !PT ;  /* 0xffff0000362b8812 */ /* 0x040fe200078ec0ff */
[----:B------:R-:W-:Y:S01]  /*3dd0*/  @!P0 IMAD.U32 R42, R54, 0x10000, RZ ;  /* 0x00010000362a8824 */ /* 0x000fe200078e00ff */
[----:B------:R-:W-:Y:S02]  /*3de0*/  @!P0 PRMT R64, R64, 0x5410, R57 ;  /* 0x0000541040408816 */ /* 0x000fe40000000039 */
[----:B------:R-:W-:Y:S02]  /*3df0*/  @!P0 SHF.R.U64 R58, R58, 0x10, R59 ;  /* 0x000000103a3a8819 */ /* 0x000fe4000000123b */
[C---:B------:R-:W-:Y:S01]  /*3e00*/  @!P0 LOP3.LUT R31, R64.reuse, 0xffff0000, RZ, 0xc0, !PT ;  /* 0xffff0000401f8812 */ /* 0x040fe200078ec0ff */
[----:B------:R-:W-:Y:S01]  /*3e10*/  @!P0 IMAD.U32 R29, R64, 0x10000, RZ ;  /* 0x00010000401d8824 */ /* 0x000fe200078e00ff */
[----:B------:R-:W-:Y:S04]  /*3e20*/  @!P0 PRMT R55, R55, 0x5410, R58 ;  /* 0x0000541037378816 */ /* 0x000fe8000000003a */
[C---:B------:R-:W-:Y:S01]  /*3e30*/  @!P0 LOP3.LUT R41, R55.reuse, 0xffff0000, RZ, 0xc0, !PT ;  /* 0xffff000037298812 */ /* 0x040fe200078ec0ff */
[----:B------:R-:W-:Y:S02]  /*3e40*/  @!P0 IMAD.U32 R38, R55, 0x10000, RZ ;  /* 0x0001000037268824 */ /* 0x000fe400078e00ff */
[----:B-1----:R-:W-:Y:S01]  /*3e50*/  @!P0 IMAD.U32 R27, R22, 0x10000, RZ ;  /* 0x00010000161b8824 */ /* 0x002fe200078e00ff */
[C---:B------:R-:W-:Y:S02]  /*3e60*/  @!P0 LOP3.LUT R30, R21.reuse, 0xffff0000, RZ, 0xc0, !PT ;  /* 0xffff0000151e8812 */ /* 0x040fe400078ec0ff */
[----:B------:R-:W-:Y:S01]  /*3e70*/  @!P0 SHF.L.U32 R25, R21, 0x10, RZ ;  /* 0x0000001015198819 */ /* 0x000fe200000006ff */
[----:B------:R-:W-:Y:S02]  /*3e80*/  @!P0 FMUL.FTZ R61, R27, R38 ;  /* 0x000000261b3d8220 */ /* 0x000fe40000410000 */
[----:B------:R-:W-:Y:S02]  /*3e90*/  @!P0 FMUL.FTZ R52, R30, R37 ;  /* 0x000000251e348220 */ /* 0x000fe40000410000 */
[C---:B------:R-:W-:Y:S02]  /*3ea0*/  @!P0 FMUL.FTZ R47, R25.reuse, R34 ;  /* 0x00000022192f8220 */ /* 0x040fe40000410000 */
[-C--:B------:R-:W-:Y:S01]  /*3eb0*/  @!P0 FMUL.FTZ R3, R25, R24.reuse ;  /* 0x0000001819038220 */ /* 0x080fe20000410000 */
[----:B------:R-:W-:Y:S01]  /*3ec0*/  @!P0 LOP3.LUT R25, R20, 0xffff0000, RZ, 0xc0, !PT ;  /* 0xffff000014198812 */ /* 0x000fe200078ec0ff */
[-C--:B------:R-:W-:Y:S02]  /*3ed0*/  @!P0 FMUL.FTZ R4, R30, R19.reuse ;  /* 0x000000131e048220 */ /* 0x080fe40000410000 */
[----:B------:R-:W-:Y:S01]  /*3ee0*/  @!P0 FFMA.FTZ R52, R36, R19, -R52 ;  /* 0x0000001324348223 */ /* 0x000fe20000010834 */
[C---:B------:R-:W-:Y:S01]  /*3ef0*/  @!P0 SHF.L.U32 R19, R18.reuse, 0x10, RZ ;  /* 0x0000001012138819 */ /* 0x040fe200000006ff */
[----:B------:R-:W-:Y:S01]  /*3f00*/  @!P0 FFMA.FTZ R47, R35, R24, -R47 ;  /* 0x00000018232f8223 */ /* 0x000fe2000001082f */
[----:B------:R-:W-:Y:S01]  /*3f10*/  @!P0 LOP3.LUT R18, R18, 0xffff0000, RZ, 0xc0, !PT ;  /* 0xffff000012128812 */ /* 0x000fe200078ec0ff */
[----:B------:R-:W-:Y:S02]  /*3f20*/  @!P0 IMAD.U32 R24, R20, 0x10000, RZ ;  /* 0x0001000014188824 */ /* 0x000fe400078e00ff */
[C---:B------:R-:W-:Y:S01]  /*3f30*/  @!P0 FMUL.FTZ R60, R25.reuse, R31 ;  /* 0x0000001f193c8220 */ /* 0x040fe20000410000 */
[----:B------:R-:W-:Y:S01]  /*3f40*/  @!P0 F2FP.BF16.PACK_AB R47, R52, R47 ;  /* 0x0000002f342f823e */ /* 0x000fe200000010ff */
[----:B------:R-:W-:Y:S01]  /*3f50*/  @!P0 FMUL.FTZ R53, R24, R29 ;  /* 0x0000001d18358220 */ /* 0x000fe20000410000 */
[----:B------:R-:W-:Y:S01]  /*3f60*/  IADD3 R52, P1, R126, R84, RZ ;  /* 0x000000547e347210 */ /* 0x000fe20007f3e0ff */
[-C--:B------:R-:W-:Y:S01]  /*3f70*/  @!P0 FMUL.FTZ R2, R25, R18.reuse ;  /* 0x0000001219028220 */ /* 0x080fe20000410000 */
[----:B------:R-:W-:Y:S01]  /*3f80*/  @!P0 LOP3.LUT R25, R28, 0xffff0000, RZ, 0xc0, !PT ;  /* 0xffff00001c198812 */ /* 0x000fe200078ec0ff */
[----:B------:R-:W-:Y:S01]  /*3f90*/  @!P0 FFMA.FTZ R60, R33, R18, -R60 ;  /* 0x00000012213c8223 */ /* 0x000fe2000001083c */
[C---:B------:R-:W-:Y:S01]  /*3fa0*/  @!P0 LOP3.LUT R18, R23.reuse, 0xffff0000, RZ, 0xc0, !PT ;  /* 0xffff000017128812 */ /* 0x040fe200078ec0ff */
[-C--:B------:R-:W-:Y:S01]  /*3fb0*/  @!P0 FMUL.FTZ R0, R24, R19.reuse ;  /* 0x0000001318008220 */ /* 0x080fe20000410000 */
[----:B------:R-:W-:Y:S01]  /*3fc0*/  @!P0 LOP3.LUT R28, R22, 0xffff0000, RZ, 0xc0, !PT ;  /* 0xffff0000161c8812 */ /* 0x000fe200078ec0ff */
[----:B------:R-:W-:Y:S02]  /*3fd0*/  @!P0 IMAD.U32 R24, R23, 0x10000, RZ ;  /* 0x0001000017188824 */ /* 0x000fe400078e00ff */
[----:B------:R-:W-:Y:S01]  /*3fe0*/  @!P0 FFMA.FTZ R53, R32, R19, -R53 ;  /* 0x0000001320358223 */ /* 0x000fe20000010835 */
[C---:B------:R-:W-:Y:S01]  /*3ff0*/  @!P0 SHF.L.U32 R19, R13.reuse, 0x10, RZ ;  /* 0x000000100d138819 */ /* 0x040fe200000006ff */
[----:B------:R-:W-:Y:S01]  /*4000*/  @!P0 FMUL.FTZ R63, R24, R42 ;  /* 0x0000002a183f8220 */ /* 0x000fe20000410000 */
[----:B------:R-:W-:Y:S01]  /*4010*/  @!P0 LOP3.LUT R13, R13, 0xffff0000, RZ, 0xc0, !PT ;  /* 0xffff00000d0d8812 */ /* 0x000fe200078ec0ff */
[----:B------:R-:W-:Y:S01]  /*4020*/  @!P0 FMUL.FTZ R62, R18, R43 ;  /* 0x0000002b123e8220 */ /* 0x000fe20000410000 */
[----:B------:R-:W-:Y:S01]  /*4030*/  @!P0 F2FP.BF16.PACK_AB R60, R60, R53 ;  /* 0x000000353c3c823e */ /* 0x000fe200000010ff */
[----:B------:R-:W-:Y:S02]  /*4040*/  @!P0 FMUL.FTZ R78, R28, R41 ;  /* 0x000000291c4e8220 */ /* 0x000fe40000410000 */
[----:B------:R-:W-:Y:S01]  /*4050*/  @!P0 FFMA.FTZ R61, R39, R26, -R61 ;  /* 0x0000001a273d8223 */ /* 0x000fe2000001083d */
[----:B------:R-:W-:Y:S01]  /*4060*/  @!P0 MOV R48, R60 ;  /* 0x0000003c00308202 */ /* 0x000fe20000000f00 */
[----:B------:R-:W-:Y:S02]  /*4070*/  @!P0 FFMA.FTZ R63, R44, R19, -R63 ;  /* 0x000000132c3f8223 */ /* 0x000fe4000001083f */
[----:B------:R-:W-:Y:S02]  /*4080*/  @!P0 FFMA.FTZ R62, R46, R13, -R62 ;  /* 0x0000000d2e3e8223 */ /* 0x000fe4000001083e */
[----:B------:R-:W-:Y:S02]  /*4090*/  @!P0 FFMA.FTZ R78, R40, R25, -R78 ;  /* 0x00000019284e8223 */ /* 0x000fe4000001084e */
[----:B----4-:R-:W-:Y:S01]  /*40a0*/  IMAD.X R53, R127, 0x1, R83, P1 ;  /* 0x000000017f357824 */ /* 0x010fe200008e0653 */
[----:B------:R-:W-:Y:S01]  /*40b0*/  @!P0 F2FP.BF16.PACK_AB R62, R62, R63 ;  /* 0x0000003f3e3e823e */ /* 0x000fe200000010ff */
[----:B------:R-:W-:Y:S01]  /*40c0*/  @!P0 IMAD.MOV.U32 R49, RZ, RZ, R47 ;  /* 0x000000ffff318224 */ /* 0x000fe200078e002f */
[----:B------:R-:W-:Y:S01]  /*40d0*/  @!P0 F2FP.BF16.PACK_AB R61, R78, R61 ;  /* 0x0000003d4e3d823e */ /* 0x000fe200000010ff */
[----:B------:R-:W-:Y:S01]  /*40e0*/  @!P0 FFMA.FTZ R0, R29, R32, R0 ;  /* 0x000000201d008223 */ /* 0x000fe20000010000 */
[----:B------:R-:W-:Y:S01]  /*40f0*/  ISETP.GE.AND P1, PT, R45, c[0x0][0x1d4], PT ;  /* 0x000075002d007a0c */ /* 0x000fe20003f26270 */
[----:B------:R-:W-:Y:S02]  /*4100*/  @!P0 IMAD.MOV.U32 R51, RZ, RZ, R62 ;  /* 0x000000ffff338224 */ /* 0x000fe400078e003e */
[----:B------:R-:W-:Y:S02]  /*4110*/  @!P0 IMAD.MOV.U32 R50, RZ, RZ, R61 ;  /* 0x000000ffff328224 */ /* 0x000fe400078e003d */
[----:B------:R-:W-:Y:S02]  /*4120*/  @!P0 FFMA.FTZ R2, R31, R33, R2 ;  /* 0x000000211f028223 */ /* 0x000fe40000010002 */
[----:B------:R-:W-:Y:S01]  /*4130*/  @!P0 FMUL.FTZ R5, R27, R26 ;  /* 0x0000001a1b058220 */ /* 0x000fe20000410000 */
[----:B------:R1:W-:Y:S01]  /*4140*/  ST.E.128 [R52.64], R48 ;  /* 0x0000003034007985 */ /* 0x0003e2000c101d16 */
[----:B------:R-:W-:Y:S01]  /*4150*/  @!P0 FFMA.FTZ R3, R34, R35, R3 ;  /* 0x0000002322038223 */ /* 0x000fe20000010003 */
[----:B------:R-:W-:Y:S01]  /*4160*/  @!P0 F2FP.BF16.PACK_AB R47, R2, R0 ;  /* 0x00000000022f823e */ /* 0x000fe200000010ff */
[----:B------:R-:W-:Y:S02]  /*4170*/  @!P0 FMUL.FTZ R6, R28, R25 ;  /* 0x000000191c068220 */ /* 0x000fe40000410000 */
[----:B------:R-:W-:Y:S02]  /*4180*/  @!P0 FFMA.FTZ R4, R37, R36, R4 ;  /* 0x0000002425048223 */ /* 0x000fe40000010004 */
[----:B------:R-:W-:Y:S02]  /*4190*/  @!P0 FMUL.FTZ R7, R24, R19 ;  /* 0x0000001318078220 */ /* 0x000fe40000410000 */
[----:B------:R-:W-:Y:S02]  /*41a0*/  @!P0 FFMA.FTZ R5, R38, R39, R5 ;  /* 0x0000002726058223 */ /* 0x000fe40000010005 */
[----:B------:R-:W-:Y:S02]  /*41b0*/  @!P0 FMUL.FTZ R8, R18, R13 ;  /* 0x0000000d12088220 */ /* 0x000fe40000410000 */
[----:B------:R-:W-:Y:S02]  /*41c0*/  @!P0 FFMA.FTZ R6, R41, R40, R6 ;  /* 0x0000002829068223 */ /* 0x000fe40000010006 */
[----:B------:R-:W-:Y:S02]  /*41d0*/  @!P0 FFMA.FTZ R7, R42, R44, R7 ;  /* 0x0000002c2a078223 */ /* 0x000fe40000010007 */
[----:B------:R-:W-:Y:S02]  /*41e0*/  @!P0 FFMA.FTZ R8, R43, R46, R8 ;  /* 0x0000002e2b088223 */ /* 0x000fe40000010008 */
[----:B------:R-:W-:Y:S03]  /*41f0*/  @!P0 IMAD.MOV.U32 R20, RZ, RZ, R47 ;  /* 0x000000ffff148224 */ /* 0x000fe600078e002f */
[----:B------:R-:W-:Y:S05]  /*4200*/  @!P0 F2FP.BF16.PACK_AB R60, R8, R7 ;  /* 0x00000007083c823e */ /* 0x000fea00000010ff */
[----:B------:R-:W-:Y:S01]  /*4210*/  @!P0 IMAD.MOV.U32 R23, RZ, RZ, R60 ;  /* 0x000000ffff178224 */ /* 0x000fe200078e003c */
[----:B-1----:R-:W-:Y:S02]  /*4220*/  @!P0 F2FP.BF16.PACK_AB R53, R6, R5 ;  /* 0x000000050635823e */ /* 0x002fe400000010ff */
[----:B------:R-:W-:Y:S03]  /*4230*/  @!P0 F2FP.BF16.PACK_AB R52, R4, R3 ;  /* 0x000000030434823e */ /* 0x000fe600000010ff */
[----:B------:R-:W-:Y:S01]  /*4240*/  @!P0 IMAD.MOV.U32 R22, RZ, RZ, R53 ;  /* 0x000000ffff168224 */ /* 0x000fe200078e0035 */
[----:B------:R-:W-:Y:S01]  /*4250*/  @!P0 MOV R21, R52 ;  /* 0x0000003400158202 */ /* 0x000fe20000000f00 */
[----:B------:R-:W-:-:S05]  /*4260*/  @P1 BRA `(.L_x_67) ;  /* 0x000001f000001947 */ /* 0x000fca0003800000 */
[C---:B------:R-:W-:Y:S04]  /*4270*/  LEA R2, P0, R45.reuse, R126, 0x1 ;  /* 0x0000007e2d027211 */ /* 0x040fe800078008ff */
[----:B------:R-:W-:Y:S05]  /*4280*/  LEA.HI.X.SX32 R3, R45, R127, 0x1, P0 ;  /* 0x0000007f2d037211 */ /* 0x000fea00000f0eff */
[----:B------:R1:W-:Y:S01]  /*4290*/  ST.E.128 [R2.64], R20 ;  /* 0x0000001402007985 */ /* 0x0003e2000c101d16 */
[----:B------:R-:W-:-:S05]  /*42a0*/  BRA `(.L_x_67) ;  /* 0x000001b000007947 */ /* 0x000fca0003800000 */
.L_x_63:
[----:B------:R1:W3:Y:S01]  /*42b0*/  SHFL.IDX PT, R3, R2, RZ, 0x181f ;  /* 0x00181fff02037589 */ /* 0x0002e200000e0000 */
[----:B------:R-:W-:Y:S03]  /*42c0*/  IADD3 R68, -R72, UR17, RZ ;  /* 0x0000001148447c10 */ /* 0x000fe6000fffe1ff */
[----:B------:R-:W4:Y:S01]  /*42d0*/  SHFL.IDX PT, R55, R55, RZ, 0x181f ;  /* 0x00181fff37377589 */ /* 0x000f2200000e0000 */
[----:B------:R-:W-:Y:S04]  /*42e0*/  IMNMX R68, R68, 0x20, PT ;  /* 0x0000002044447817 */ /* 0x000fe80003800200 */
[----:B------:R-:W-:Y:S11]  /*42f0*/  ISETP.GT.AND P0, PT, R68, R109, PT ;  /* 0x0000006d4400720c */ /* 0x000ff60003f04270 */
[----:B------:R-:W-:Y:S02]  /*4300*/  @!UPT UIADD3 URZ, URZ, URZ, URZ ;  /* 0x0000003f3f3ff290 */ /* 0x000fe4000fffe03f */
[----:B------:R-:W-:-:S05]  /*4310*/  @!P0 BRA `(.L_x_67) ;  /* 0x0000014000008947 */ /* 0x000fca0003800000 */
[C---:B------:R-:W-:Y:S02]  /*4320*/  ISETP.GE.AND P0, PT, R16.reuse, c[0x0][0x1d4], PT ;  /* 0x0000750010007a0c */ /* 0x040fe40003f06270 */
[----:B------:R-:W-:Y:S11]  /*4330*/  ISETP.GE.AND P2, PT, R11, c[0x0][0x1d4], PT ;  /* 0x000075000b007a0c */ /* 0x000ff60003f46270 */
[----:B------:R-:W5:Y:S01]  /*4340*/  @!P0 LDS.128 R4, [R103+0xc080] ;  /* 0x00c0800067048984 */ /* 0x000f620000000c00 */
[C---:B----4-:R-:W-:Y:S04]  /*4350*/  @!P0 LEA R30, P1, R16.reuse, R55, 0x1 ;  /* 0x00000037101e8211 */ /* 0x050fe800078208ff */
[----:B---3--:R-:W-:Y:S02]  /*4360*/  @!P0 LEA.HI.X R31, R16, R3, R17, 0x1, P1 ;  /* 0x00000003101f8211 */ /* 0x008fe400008f0c11 */
[----:B------:R-:W-:Y:S03]  /*4370*/  ISETP.GE.AND P1, PT, R108, c[0x0][0x1d4], PT ;  /* 0x000075006c007a0c */ /* 0x000fe60003f26270 */
[----:B-----5:R-:W-:Y:S01]  /*4380*/  @!P0 ST.E.128 [R30.64], R4 ;  /* 0x000000041e008985 */ /* 0x020fe2000c101d16 */
[C---:B------:R-:W-:Y:S03]  /*4390*/  @!P2 LEA R28, P0, R96.reuse, R55, 0x1 ;  /* 0x00000037601ca211 */ /* 0x040fe600078008ff */
[----:B------:R-:W3:Y:S01]  /*43a0*/  @!P2 LDS.128 R24, [R103+0xd080] ;  /* 0x00d080006718a984 */ /* 0x000ee20000000c00 */
[----:B------:R-:W-:Y:S02]  /*43b0*/  @!P2 LEA.HI.X R29, R96, R3, R87, 0x1, P0 ;  /* 0x00000003601da211 */ /* 0x000fe400000f0c57 */
[----:B------:R-:W-:Y:S03]  /*43c0*/  ISETP.GE.AND P0, PT, R106, c[0x0][0x1d4], PT ;  /* 0x000075006a007a0c */ /* 0x000fe60003f06270 */
[----:B---3--:R-:W-:Y:S01]  /*43d0*/  @!P2 ST.E.128 [R28.64], R24 ;  /* 0x000000181c00a985 */ /* 0x008fe2000c101d16 */
[C---:B------:R-:W-:Y:S03]  /*43e0*/  @!P1 LEA R18, P2, R95.reuse, R55, 0x1 ;  /* 0x000000375f129211 */ /* 0x040fe600078408ff */
[----:B------:R-:W3:Y:S01]  /*43f0*/  @!P1 LDS.128 R20, [R103+0xe080] ;  /* 0x00e0800067149984 */ /* 0x000ee20000000c00 */
[----:B------:R-:W-:Y:S05]  /*4400*/  @!P1 LEA.HI.X R19, R95, R3, R86, 0x1, P2 ;  /* 0x000000035f139211 */ /* 0x000fea00010f0c56 */
[----:B---3--:R-:W-:Y:S01]  /*4410*/  @!P1 ST.E.128 [R18.64], R20 ;  /* 0x0000001412009985 */ /* 0x008fe2000c101d16 */
[C---:B-1----:R-:W-:Y:S03]  /*4420*/  @!P0 LEA R2, P1, R94.reuse, R55, 0x1 ;  /* 0x000000375e028211 */ /* 0x042fe600078208ff */
[----:B------:R-:W1:Y:S01]  /*4430*/  @!P0 LDS.128 R4, [R103+0xf080] ;  /* 0x00f0800067048984 */ /* 0x000e620000000c00 */
[----:B------:R-:W-:Y:S05]  /*4440*/  @!P0 LEA.HI.X R3, R94, R3, R85, 0x1, P1 ;  /* 0x000000035e038211 */ /* 0x000fea00008f0c55 */
[----:B-1----:R1:W-:Y:S04]  /*4450*/  @!P0 ST.E.128 [R2.64], R4 ;  /* 0x0000000402008985 */ /* 0x0023e8000c101d16 */
.L_x_67:
[----:B------:R-:W-:Y:S05]  /*4460*/  BSYNC B1 ;  /* 0x0000000000017941 */ /* 0x000fea0003800000 */
.L_x_62:
[----:B------:R-:W-:Y:S01]  /*4470*/  IMAD.IADD R72, R81, 0x1, -R72 ;  /* 0x0000000151487824 */ /* 0x000fe200078e0a48 */
[----:B------:R-:W-:Y:S04]  /*4480*/  BSSY B0, `(.L_x_78) ;  /* 0x000003c000007945 */ /* 0x000fe80003800000 */
[----:B------:R-:W-:Y:S11]  /*4490*/  ISETP.GE.AND P0, PT, R72, 0x1, PT ;  /* 0x000000014800780c */ /* 0x000ff60003f06270 */
[----:B------:R-:W-:Y:S02]  /*44a0*/  @!UPT UIADD3 URZ, URZ, URZ, URZ ;  /* 0x0000003f3f3ff290 */ /* 0x000fe4000fffe03f */
[----:B-1----:R-:W-:Y:S01]  /*44b0*/  @P0 IMAD.WIDE R4, R102, 0x20, R122 ;  /* 0x0000002066040825 */ /* 0x002fe200078e027a */
[----:B------:R-:W-:Y:S03]  /*44c0*/  @P0 ISETP.NE.U32.AND P2, PT, R101, RZ, PT ;  /* 0x000000ff6500020c */ /* 0x000fe60003f45070 */
[----:B------:R-:W-:Y:S02]  /*44d0*/  @P0 IMAD R0, R5, c[0x0][0x258], RZ ;  /* 0x0000960005000a24 */ /* 0x000fe400078e02ff */
[----:B------:R-:W-:Y:S02]  /*44e0*/  @P0 IMAD.MOV.U32 R78, RZ, RZ, R118 ;  /* 0x000000ffff4e0224 */ /* 0x000fe400078e0076 */
[C---:B------:R-:W-:Y:S02]  /*44f0*/  @P0 IMAD R0, R4.reuse, c[0x0][0x25c], R0 ;  /* 0x0000970004000a24 */ /* 0x040fe400078e0200 */
[----:B---3--:R-:W-:Y:S05]  /*4500*/  @P0 IMAD.WIDE.U32 R2, R4, c[0x0][0x258], R78 ;  /* 0x0000960004020a25 */ /* 0x008fea00078e004e */
[C---:B------:R-:W-:Y:S02]  /*4510*/  @P0 LEA R4, P1, R2.reuse, c[0x0][0x250], 0x1 ;  /* 0x0000940002040a11 */ /* 0x040fe400078208ff */
[----:B------:R-:W-:Y:S04]  /*4520*/  @P0 IADD3 R0, R3, R0, RZ ;  /* 0x0000000003000210 */ /* 0x000fe80007ffe0ff */
[----:B------:R-:W-:Y:S01]  /*4530*/  @P0 LEA.HI.X R5, R2, c[0x0][0x254], R0, 0x1, P1 ;  /* 0x0000950002050a11 */ /* 0x000fe200008f0c00 */
[----:B------:R-:W-:Y:S01]  /*4540*/  IMAD R0, R70, c[0x0][0x208], RZ ;  /* 0x0000820046007a24 */ /* 0x000fe200078e02ff */
[----:B------:R-:W-:Y:S01]  /*4550*/  @P0 ISETP.NE.U32.AND P1, PT, R100, RZ, PT ;  /* 0x000000ff6400020c */ /* 0x000fe20003f25070 */
[----:B------:R-:W-:Y:S02]  /*4560*/  IMAD.WIDE.U32 R2, R71, c[0x0][0x208], RZ ;  /* 0x0000820047027a25 */ /* 0x000fe400078e00ff */
[----:B------:R-:W-:Y:S01]  /*4570*/  @!PT LDS RZ, [RZ] ;  /* 0x00000000fffff984 */ /* 0x000fe20000000800 */
[----:B------:R-:W-:Y:S01]  /*4580*/  @!PT LDS RZ, [RZ] ;  /* 0x00000000fffff984 */ /* 0x000fe20000000800 */
[----:B------:R-:W-:Y:S01]  /*4590*/  @!PT LDS RZ, [RZ] ;  /* 0x00000000fffff984 */ /* 0x000fe20000000800 */
[----:B------:R1:W-:Y:S01]  /*45a0*/  @P0 LDGSTS.E.BYPASS.LTC128B.128 [R103+0x8080], [R4.64], P2 ;  /* 0x0808000004670fae */ /* 0x0003e20009101d56 */
[----:B------:R-:W-:Y:S01]  /*45b0*/  @P0 ISETP.NE.U32.AND P2, PT, R99, RZ, PT ;  /* 0x000000ff6300020c */ /* 0x000fe20003f45070 */
[----:B------:R-:W-:Y:S04]  /*45c0*/  IMAD R0, R71, c[0x0][0x20c], R0 ;  /* 0x0000830047007a24 */ /* 0x000fe800078e0200 */
[----:B------:R-:W-:Y:S02]  /*45d0*/  IMAD.IADD R3, R3, 0x1, R0 ;  /* 0x0000000103037824 */ /* 0x000fe400078e0200 */
[----:B------:R-:W-:Y:S02]  /*45e0*/  IMAD R0, R69, c[0x0][0x218], RZ ;  /* 0x0000860045007a24 */ /* 0x000fe400078e02ff */
[----:B------:R1:W-:Y:S01]  /*45f0*/  @P0 LDGSTS.E.BYPASS.LTC128B.128 [R103+0x9080], [R4.64+0x80], P1 ;  /* 0x0908008004670fae */ /* 0x0003e20008901d56 */
[----:B------:R-:W-:Y:S01]  /*4600*/  @P0 ISETP.NE.U32.AND P1, PT, R98, RZ, PT ;  /* 0x000000ff6200020c */ /* 0x000fe20003f25070 */
[C---:B------:R-:W-:Y:S02]  /*4610*/  IMAD.WIDE.U32 R6, R91.reuse, c[0x0][0x218], R2 ;  /* 0x000086005b067a25 */ /* 0x040fe400078e0002 */
[----:B------:R1:W-:Y:S02]  /*4620*/  @P0 LDGSTS.E.BYPASS.LTC128B.128 [R103+0xa080], [R4.64+0x100], P2 ;  /* 0x0a08010004670fae */ /* 0x0003e40009101d56 */
[----:B------:R-:W-:Y:S08]  /*4630*/  IMAD R0, R91, c[0x0][0x21c], R0 ;  /* 0x000087005b007a24 */ /* 0x000ff000078e0200 */
[----:B------:R1:W-:Y:S01]  /*4640*/  @P0 LDGSTS.E.BYPASS.LTC128B.128 [R103+0xb080], [R4.64+0x180], P1 ;  /* 0x0b08018004670fae */ /* 0x0003e20008901d56 */
[----:B------:R-:W-:Y:S03]  /*4650*/  IADD3 R3, P0, R6, UR32, RZ ;  /* 0x0000002006037c10 */ /* 0x000fe6000ff1e0ff */
[----:B------:R-:W0:Y:S01]  /*4660*/  LDGDEPBAR ;  /* 0x00000000000079af */ /* 0x000e220000000000 */
[----:B------:R-:W-:Y:S02]  /*4670*/  IADD3.X R0, R7, UR25, R0, P0, !PT ;  /* 0x0000001907007c10 */ /* 0x000fe400087fe400 */
[C---:B------:R-:W-:Y:S04]  /*4680*/  LEA R2, P0, R3.reuse, c[0x0][0x1f8], 0x1 ;  /* 0x00007e0003027a11 */ /* 0x040fe800078008ff */
[----:B------:R-:W-:Y:S02]  /*4690*/  LEA.HI.X R13, R3, c[0x0][0x1fc], R0, 0x1, P0 ;  /* 0x00007f00030d7a11 */ /* 0x000fe400000f0c00 */
[----:B------:R1:W3:Y:S01]  /*46a0*/  SHFL.IDX PT, R3, R2, RZ, 0x181f ;  /* 0x00181fff02037589 */ /* 0x0002e200000e0000 */
[----:B------:R-:W-:Y:S03]  /*46b0*/  ISETP.GT.AND P0, PT, R68, R109, PT ;  /* 0x0000006d4400720c */ /* 0x000fe60003f04270 */
[----:B------:R-:W4:Y:S01]  /*46c0*/  SHFL.IDX PT, R13, R13, RZ, 0x181f ;  /* 0x00181fff0d0d7589 */ /* 0x000f2200000e0000 */
[----:B------:R-:W-:Y:S04]  /*46d0*/  DEPBAR.LE SB0, 0x0 ;  /* 0x000080000000791a */ /* 0x000fe80000000000 */
[----:B------:R-:W-:Y:S06]  /*46e0*/  BAR.SYNC.DEFER_BLOCKING 0x0 ;  /* 0x0000000000007b1d */ /* 0x000fec0000010000 */
[----:B------:R-:W-:-:S05]  /*46f0*/  @!P0 BRA `(.L_x_79) ;  /* 0x0000014000008947 */ /* 0x000fca0003800000 */
[C---:B-1-3--:R-:W-:Y:S02]  /*4700*/  ISETP.GE.AND P0, PT, R16.reuse, c[0x0][0x1d4], PT ;  /* 0x0000750010007a0c */ /* 0x04afe40003f06270 */
[----:B------:R-:W-:Y:S11]  /*4710*/  ISETP.GE.AND P2, PT, R11, c[0x0][0x1d4], PT ;  /* 0x000075000b007a0c */ /* 0x000ff60003f46270 */
[----:B------:R-:W1:Y:S01]  /*4720*/  @!P0 LDS.128 R4, [R103+0x8080] ;  /* 0x0080800067048984 */ /* 0x000e620000000c00 */
[C---:B-----5:R-:W-:Y:S04]  /*4730*/  @!P0 LEA R30, P1, R16.reuse, R3, 0x1 ;  /* 0x00000003101e8211 */ /* 0x060fe800078208ff */
[----:B----4-:R-:W-:Y:S02]  /*4740*/  @!P0 LEA.HI.X R31, R16, R13, R17, 0x1, P1 ;  /* 0x0000000d101f8211 */ /* 0x010fe400008f0c11 */
[----:B------:R-:W-:Y:S03]  /*4750*/  ISETP.GE.AND P1, PT, R108, c[0x0][0x1d4], PT ;  /* 0x000075006c007a0c */ /* 0x000fe60003f26270 */
[----:B-1----:R-:W-:Y:S01]  /*4760*/  @!P0 ST.E.128 [R30.64], R4 ;  /* 0x000000041e008985 */ /* 0x002fe2000c101d16 */
[C---:B------:R-:W-:Y:S03]  /*4770*/  @!P2 LEA R28, P0, R96.reuse, R3, 0x1 ;  /* 0x00000003601ca211 */ /* 0x040fe600078008ff */
[----:B------:R-:W1:Y:S01]  /*4780*/  @!P2 LDS.128 R24, [R103+0x9080] ;  /* 0x009080006718a984 */ /* 0x000e620000000c00 */
[----:B------:R-:W-:Y:S02]  /*4790*/  @!P2 LEA.HI.X R29, R96, R13, R87, 0x1, P0 ;  /* 0x0000000d601da211 */ /* 0x000fe400000f0c57 */
[----:B------:R-:W-:Y:S03]  /*47a0*/  ISETP.GE.AND P0, PT, R106, c[0x0][0x1d4], PT ;  /* 0x000075006a007a0c */ /* 0x000fe60003f06270 */
[----:B-1----:R-:W-:Y:S01]  /*47b0*/  @!P2 ST.E.128 [R28.64], R24 ;  /* 0x000000181c00a985 */ /* 0x002fe2000c101d16 */
[C---:B------:R-:W-:Y:S03]  /*47c0*/  @!P1 LEA R18, P2, R95.reuse, R3, 0x1 ;  /* 0x000000035f129211 */ /* 0x040fe600078408ff */
[----:B------:R-:W1:Y:S01]  /*47d0*/  @!P1 LDS.128 R20, [R103+0xa080] ;  /* 0x00a0800067149984 */ /* 0x000e620000000c00 */
[----:B------:R-:W-:Y:S05]  /*47e0*/  @!P1 LEA.HI.X R19, R95, R13, R86, 0x1, P2 ;  /* 0x0000000d5f139211 */ /* 0x000fea00010f0c56 */
[----:B-1----:R-:W-:Y:S01]  /*47f0*/  @!P1 ST.E.128 [R18.64], R20 ;  /* 0x0000001412009985 */ /* 0x002fe2000c101d16 */
[C---:B------:R-:W-:Y:S03]  /*4800*/  @!P0 LEA R2, P1, R94.reuse, R3, 0x1 ;  /* 0x000000035e028211 */ /* 0x040fe600078208ff */
[----:B------:R-:W1:Y:S01]  /*4810*/  @!P0 LDS.128 R4, [R103+0xb080] ;  /* 0x00b0800067048984 */ /* 0x000e620000000c00 */
[----:B------:R-:W-:Y:S05]  /*4820*/  @!P0 LEA.HI.X R3, R94, R13, R85, 0x1, P1 ;  /* 0x0000000d5e038211 */ /* 0x000fea00008f0c55 */
[----:B-1----:R1:W-:Y:S04]  /*4830*/  @!P0 ST.E.128 [R2.64], R4 ;  /* 0x0000000402008985 */ /* 0x0023e8000c101d16 */
.L_x_79:
[----:B-1-3--:R-:W-:Y:S05]  /*4840*/  BSYNC B0 ;  /* 0x0000000000007941 */ /* 0x00afea0003800000 */
.L_x_78:
[C---:B------:R-:W-:Y:S02]  /*4850*/  ISETP.GT.AND P0, PT, R102.reuse, UR8, PT ;  /* 0x0000000866007c0c */ /* 0x040fe4000bf04270 */
[----:B------:R-:W-:Y:S11]  /*4860*/  IADD3 R102, R102, -0x1, RZ ;  /* 0xffffffff66667810 */ /* 0x000ff60007ffe0ff */
[----:B------:R-:W-:Y:S01]  /*4870*/  @P0 SHF.R.S32.HI R3, RZ, 0x1f, R102 ;  /* 0x0000001fff030819 */ /* 0x000fe20000011466 */
[----:B------:R-:W-:Y:S01]  /*4880*/  @P0 IMAD.MOV.U32 R4, RZ, RZ, R120 ;  /* 0x000000ffff040224 */ /* 0x000fe200078e0078 */
[----:B------:R-:W-:Y:S01]  /*4890*/  @P0 ISETP.NE.U32.AND P2, PT, R101, RZ, PT ;  /* 0x000000ff6500020c */ /* 0x000fe20003f45070 */
[----:B------:R-:W-:Y:S02]  /*48a0*/  @P0 IMAD.MOV.U32 R5, RZ, RZ, R125 ;  /* 0x000000ffff050224 */ /* 0x000fe400078e007d */
[C---:B------:R-:W-:Y:S02]  /*48b0*/  @P0 IMAD R0, R102.reuse, UR21, RZ ;  /* 0x0000001566000c24 */ /* 0x040fe4000f8e02ff */
[----:B------:R-:W-:Y:S04]  /*48c0*/  @P0 IMAD.WIDE.U32 R4, R102, UR24, R4 ;  /* 0x0000001866040c25 */ /* 0x000fe8000f8e0004 */
[----:B------:R-:W-:Y:S01]  /*48d0*/  @P0 IMAD R0, R3, UR24, R0 ;  /* 0x0000001803000c24 */ /* 0x000fe2000f8e0200 */
[C---:B------:R-:W-:Y:S03]  /*48e0*/  @P0 LEA R6, P1, R4.reuse, c[0x0][0x220], 0x1 ;  /* 0x0000880004060a11 */ /* 0x040fe600078208ff */
[----:B------:R-:W-:Y:S05]  /*48f0*/  @P0 IMAD.IADD R0, R5, 0x1, R0 ;  /* 0x0000000105000824 */ /* 0x000fea00078e0200 */
[----:B------:R-:W-:Y:S02]  /*4900*/  @P0 LEA.HI.X R7, R4, c[0x0][0x224], R0, 0x1, P1 ;  /* 0x0000890004070a11 */ /* 0x000fe400008f0c00 */
[----:B------:R-:W-:Y:S03]  /*4910*/  @P0 ISETP.NE.U32.AND P1, PT, R100, RZ, PT ;  /* 0x000000ff6400020c */ /* 0x000fe60003f25070 */
[----:B------:R-:W-:Y:S01]  /*4920*/  @!PT LDS RZ, [RZ] ;  /* 0x00000000fffff984 */ /* 0x000fe20000000800 */
[----:B------:R-:W-:Y:S01]  /*4930*/  @!PT LDS RZ, [RZ] ;  /* 0x00000000fffff984 */ /* 0x000fe20000000800 */
[----:B------:R-:W-:Y:S01]  /*4940*/  @!PT LDS RZ, [RZ] ;  /* 0x00000000fffff984 */ /* 0x000fe20000000800 */
[----:B------:R1:W-:Y:S01]  /*4950*/  @P0 LDGSTS.E.BYPASS.LTC128B.128 [R103+0xc080], [R6.64], P2 ;  /* 0x0c08000006670fae */ /* 0x0003e20009101d56 */
[----:B------:R-:W-:Y:S09]  /*4960*/  @P0 ISETP.NE.U32.AND P2, PT, R99, RZ, PT ;  /* 0x000000ff6300020c */ /* 0x000ff20003f45070 */
[----:B------:R1:W-:Y:S01]  /*4970*/  @P0 LDGSTS.E.BYPASS.LTC128B.128 [R103+0xd080], [R6.64+0x80], P1 ;  /* 0x0d08008006670fae */ /* 0x0003e20008901d56 */
[----:B------:R-:W-:Y:S03]  /*4980*/  @P0 ISETP.NE.U32.AND P1, PT, R98, RZ, PT ;  /* 0x000000ff6200020c */ /* 0x000fe60003f25070 */
[----:B------:R1:W-:Y:S10]  /*4990*/  @P0 LDGSTS.E.BYPASS.LTC128B.128 [R103+0xe080], [R6.64+0x100], P2 ;  /* 0x0e08010006670fae */ /* 0x0003f40009101d56 */
[----:B------:R1:W-:Y:S04]  /*49a0*/  @P0 LDGSTS.E.BYPASS.LTC128B.128 [R103+0xf080], [R6.64+0x180], P1 ;  /* 0x0f08018006670fae */ /* 0x0003e80008901d56 */
[----:B------:R-:W0:Y:S01]  /*49b0*/  LDGDEPBAR ;  /* 0x00000000000079af */ /* 0x000e220000000000 */
[----:B------:R-:W-:-:S05]  /*49c0*/  @P0 BRA `(.L_x_80) ;  /* 0xffffd03000000947 */ /* 0x000fca000383ffff */
[----:B------:R-:W-:Y:S06]  /*49d0*/  BAR.SYNC.DEFER_BLOCKING 0x0 ;  /* 0x0000000000007b1d */ /* 0x000fec0000010000 */
.L_x_59:
[----:B-1----:R-:W-:Y:S01]  /*49e0*/  UISETP.GE.AND UP0, UPT, UR11, 0x1, UPT ;  /* 0x000000010b00788c */ /* 0x002fe2000bf06270 */
[----:B------:R-:W-:Y:S01]  /*49f0*/  PLOP3.LUT P2, PT, PT, PT, PT, 0x80, 0x0 ;  /* 0x000000000000781c */ /* 0x000fe20003f4f070 */
[----:B------:R-:W-:Y:S01]  /*4a00*/  CS2R R130, SRZ ;  /* 0x0000000000827805 */ /* 0x000fe2000001ff00 */
[----:B------:R-:W-:Y:S01]  /*4a10*/  CS2R R128, SRZ ;  /* 0x0000000000807805 */ /* 0x000fe2000001ff00 */
[----:B----4-:R-:W-:Y:S01]  /*4a20*/  CS2R R126, SRZ ;  /* 0x00000000007e7805 */ /* 0x010fe2000001ff00 */
[----:B------:R-:W-:Y:S01]  /*4a30*/  CS2R R124, SRZ ;  /* 0x00000000007c7805 */ /* 0x000fe2000001ff00 */
[----:B------:R-:W-:Y:S01]  /*4a40*/  PLOP3.LUT P0, PT, PT, PT, UP0, 0x80, 0x0 ;  /* 0x000000000000781c */ /* 0x000fe20003f0f008 */
        /* <DEDUP_REMOVED lines=23> */
[----:B-----5:R-:W-:Y:S01]  /*4bc0*/  CS2R R76, SRZ ;  /* 0x00000000004c7805 */ /* 0x020fe2000001ff00 */
[----:B------:R-:W-:Y:S01]  /*4bd0*/  CS2R R74, SRZ ;  /* 0x00000000004a7805 */ /* 0x000fe2000001ff00 */
[----:B------:R-:W-:Y:S01]  /*4be0*/  CS2R R72, SRZ ;  /* 0x0000000000487805 */ /* 0x000fe2000001ff00 */
[----:B------:R-:W-:Y:S01]  /*4bf0*/  CS2R R70, SRZ ;  /* 0x0000000000467805 */ /* 0x000fe2000001ff00 */
[----:B------:R-:W-:Y:S01]  /*4c00*/  CS2R R68, SRZ ;  /* 0x0000000000447805 */ /* 0x000fe2000001ff00 */
[----:B------:R-:W-:Y:S01]  /*4c10*/  CS2R R6, SRZ ;  /* 0x0000000000067805 */ /* 0x000fe2000001ff00 */
[----:B------:R-:W-:Y:S01]  /*4c20*/  IMAD.MOV.U32 R4, RZ, RZ, RZ ;  /* 0x000000ffff047224 */ /* 0x000fe200078e00ff */
        /* <DEDUP_REMOVED lines=32> */
[----:B------:R-:W-:Y:S05]  /*4e30*/  @!P0 BRA `(.L_x_81) ;  /* 0x0000c9f000008947 */ /* 0x000fea0003800000 */
[----:B------:R-:W-:Y:S02]  /*4e40*/  ULDC.64 UR4, c[0x0][0x340] ;  /* 0x0000d00000047ab9 */ /* 0x000fe40000000a00 */
[----:B------:R-:W-:-:S02]  /*4e50*/  UISETP.NE.U32.AND UP1, UPT, URZ, UR4, UPT ;  /* 0x000000043f00728c */ /* 0x000fc4000bf25070 */
[----:B------:R-:W-:Y:S02]  /*4e60*/  ULDC.64 UR6, c[0x0][0x340] ;  /* 0x0000d00000067ab9 */ /* 0x000fe40000000a00 */
[----:B------:R-:W-:-:S06]  /*4e70*/  UISETP.NE.AND.EX UP1, UPT, URZ, UR5, UPT, UP1 ;  /* 0x000000053f00728c */ /* 0x000fcc000bf25310 */
[----:B------:R-:W-:-:S05]  /*4e80*/  PLOP3.LUT P1, PT, PT, PT, UP1, 0x80, 0x0 ;  /* 0x000000000000781c */ /* 0x000fca0003f2f018 */
[----:B------:R-:W-:Y:S02]  /*4e90*/  @UP1 UMOV UR4, 0x4 ;  /* 0x0000000400041882 */ /* 0x000fe40000000000 */
[----:B------:R-:W-:-:S06]  /*4ea0*/  @UP1 UIMAD.WIDE UR4, UR20, UR4, UR6 ;  /* 0x00000004140412a5 */ /* 0x000fcc000f8e0206 */
[----:B------:R-:W-:Y:S02]  /*4eb0*/  IMAD.U32 R2, RZ, RZ, UR4 ;  /* 0x00000004ff027e24 */ /* 0x000fe4000f8e00ff */
[----:B------:R-:W-:Y:S01]  /*4ec0*/  IMAD.U32 R3, RZ, RZ, UR5 ;  /* 0x00000005ff037e24 */ /* 0x000fe2000f8e00ff */
[----:B------:R-:W1:Y:S01]  /*4ed0*/  S2R R9, SR_CTAID.X ;  /* 0x0000000000097919 */ /* 0x000e620000002500 */
[----:B------:R-:W-:Y:S02]  /*4ee0*/  USHF.R.S32.HI UR6, URZ, 0x1f, UR16 ;  /* 0x0000001f3f067899 */ /* 0x000fe40008011410 */
[----:B------:R-:W-:Y:S01]  /*4ef0*/  ULDC.64 UR4, c[0x0][0x178] ;  /* 0x00005e0000047ab9 */ /* 0x000fe20000000a00 */
[----:B------:R3:W4:Y:S01]  /*4f00*/  @P1 LDG.E R0, [R2.64] ;  /* 0x0000001602001981 */ /* 0x000722000c1e1900 */
[----:B------:R-:W-:Y:S01]  /*4f10*/  UIMAD UR6, UR6, UR4, URZ ;  /* 0x00000004060672a4 */ /* 0x000fe2000f8e023f */
[----:B------:R-:W-:Y:S01]  /*4f20*/  IMAD.MOV.U32 R4, RZ, RZ, c[0x0][0x2c4] ;  /* 0x0000b100ff047624 */ /* 0x000fe200078e00ff */
[----:B------:R-:W-:Y:S01]  /*4f30*/  UIMAD.WIDE.U32 UR24, UR16, UR4, URZ ;  /* 0x00000004101872a5 */ /* 0x000fe2000f8e003f */
[----:B------:R-:W-:Y:S01]  /*4f40*/  BSSY B0, `(.L_x_82) ;  /* 0x000006a000007945 */ /* 0x000fe20003800000 */
[----:B------:R-:W-:-:S02]  /*4f50*/  UIMAD UR16, UR16, UR5, UR6 ;  /* 0x00000005101072a4 */ /* 0x000fc4000f8e0206 */
[----:B------:R-:W-:Y:S01]  /*4f60*/  ISETP.NE.AND P0, PT, R4, 0x1, PT ;  /* 0x000000010400780c */ /* 0x000fe20003f05270 */
[----:B------:R-:W-:Y:S02]  /*4f70*/  ULDC.64 UR6, c[0x0][0x348] ;  /* 0x0000d20000067ab9 */ /* 0x000fe40000000a00 */
[----:B------:R-:W-:Y:S02]  /*4f80*/  UISETP.NE.U32.AND UP0, UPT, URZ, UR6, UPT ;  /* 0x000000063f00728c */ /* 0x000fe4000bf05070 */
[----:B------:R-:W-:Y:S02]  /*4f90*/  ULDC.64 UR4, c[0x0][0x1b8] ;  /* 0x00006e0000047ab9 */ /* 0x000fe40000000a00 */
[----:B------:R-:W-:Y:S02]  /*4fa0*/  UISETP.NE.AND.EX UP0, UPT, URZ, UR7, UPT, UP0 ;  /* 0x000000073f00728c */ /* 0x000fe4000bf05300 */
[----:B------:R-:W-:Y:S02]  /*4fb0*/  UIADD3 UR17, UR25, UR16, URZ ;  /* 0x0000001019117290 */ /* 0x000fe4000fffe03f */
[----:B------:R-:W-:-:S02]  /*4fc0*/  UIMAD UR6, UR12, UR4, URZ ;  /* 0x000000040c0672a4 */ /* 0x000fc4000f8e023f */
[----:B------:R-:W-:Y:S02]  /*4fd0*/  USHF.R.S32.HI UR7, URZ, 0x1f, UR20 ;  /* 0x0000001f3f077899 */ /* 0x000fe40008011414 */
[----:B------:R-:W-:Y:S02]  /*4fe0*/  UMOV UR16, UR24 ;  /* 0x0000001800107c82 */ /* 0x000fe40008000000 */
[----:B------:R-:W-:Y:S01]  /*4ff0*/  UIMAD UR6, UR13, UR5, UR6 ;  /* 0x000000050d0672a4 */ /* 0x000fe2000f8e0206 */
[----:B---3--:R-:W-:Y:S01]  /*5000*/  SHF.R.S32.HI R3, RZ, 0x1f, R66 ;  /* 0x0000001fff037819 */ /* 0x008fe20000011442 */
[----:B------:R-:W-:Y:S02]  /*5010*/  UIMAD.WIDE.U32 UR16, UR13, UR4, UR16 ;  /* 0x000000040d1072a5 */ /* 0x000fe4000f8e0010 */
[----:B------:R-:W-:Y:S01]  /*5020*/  USEL UR7, UR7, URZ, !UP0 ;  /* 0x0000003f07077287 */ /* 0x000fe2000c000000 */
[CC--:B------:R-:W-:Y:S01]  /*5030*/  LEA.HI R19, R3.reuse, R66.reuse, RZ, 0x3 ;  /* 0x0000004203137211 */ /* 0x0c0fe200078f18ff */
[----:B------:R-:W-:Y:S01]  /*5040*/  ULDC.64 UR4, c[0x0][0x1c0] ;  /* 0x0000700000047ab9 */ /* 0x000fe20000000a00 */
[-C--:B------:R-:W-:Y:S01]  /*5050*/  LEA.HI R22, R3, R66.reuse, RZ, 0x4 ;  /* 0x0000004203167211 */ /* 0x080fe200078f20ff */
[----:B------:R-:W-:Y:S01]  /*5060*/  USEL UR8, UR20, URZ, !UP0 ;  /* 0x0000003f14087287 */ /* 0x000fe2000c000000 */
[----:B------:R-:W-:Y:S01]  /*5070*/  LOP3.LUT R5, R19, 0xfffffff8, RZ, 0xc0, !PT ;  /* 0xfffffff813057812 */ /* 0x000fe200078ec0ff */
[----:B------:R-:W-:Y:S01]  /*5080*/  UIMAD UR7, UR7, UR4, URZ ;  /* 0x00000004070772a4 */ /* 0x000fe2000f8e023f */
[----:B------:R-:W-:Y:S01]  /*5090*/  SHF.R.S32.HI R19, RZ, 0x3, R19 ;  /* 0x00000003ff137819 */ /* 0x000fe20000011413 */
[----:B------:R-:W-:Y:S01]  /*50a0*/  UIADD3 UR17, UR17, UR6, URZ ;  /* 0x0000000611117290 */ /* 0x000fe2000fffe03f */
[----:B------:R-:W-:Y:S01]  /*50b0*/  LEA.HI R40, R3, R66, RZ, 0x6 ;  /* 0x0000004203287211 */ /* 0x000fe200078f30ff */
[----:B------:R-:W-:Y:S01]  /*50c0*/  IMAD.IADD R2, R66, 0x1, -R5 ;  /* 0x0000000142027824 */ /* 0x000fe200078e0a05 */
[----:B------:R-:W-:Y:S01]  /*50d0*/  UIMAD UR5, UR8, UR5, UR7 ;  /* 0x00000005080572a4 */ /* 0x000fe2000f8e0207 */
[----:B------:R-:W-:Y:S01]  /*50e0*/  IMAD.SHL.U32 R43, R19, 0x40, RZ ;  /* 0x00000040132b7824 */ /* 0x000fe200078e00ff */
[----:B------:R-:W-:Y:S01]  /*50f0*/  UIMAD.WIDE.U32 UR16, UR8, UR4, UR16 ;  /* 0x00000004081072a5 */ /* 0x000fe2000f8e0010 */
[----:B------:R-:W-:-:S02]  /*5100*/  IMAD R216, R2, 0x20, R19 ;  /* 0x0000002002d87824 */ /* 0x000fc400078e0213 */
[----:B------:R-:W-:Y:S01]  /*5110*/  ULDC UR4, c[0x0][0x2c4] ;  /* 0x0000b10000047ab9 */ /* 0x000fe20000000800 */
[----:B------:R-:W-:Y:S01]  /*5120*/  IMAD.SHL.U32 R150, R2, 0x8, RZ ;  /* 0x0000000802967824 */ /* 0x000fe200078e00ff */
[----:B------:R-:W-:Y:S01]  /*5130*/  UIADD3 UR5, UR17, UR5, URZ ;  /* 0x0000000511057290 */ /* 0x000fe2000fffe03f */
[----:B-1----:R-:W-:Y:S01]  /*5140*/  IMAD R7, R9, 0x80, R216 ;  /* 0x0000008009077824 */ /* 0x002fe200078e02d8 */
[----:B--2---:R-:W-:Y:S01]  /*5150*/  UIMAD UR19, UR19, UR4, URZ ;  /* 0x00000004131372a4 */ /* 0x004fe2000f8e023f */
[----:B------:R-:W-:Y:S01]  /*5160*/  IMAD.U32 R11, RZ, RZ, UR17 ;  /* 0x00000011ff0b7e24 */ /* 0x000fe2000f8e00ff */
[----:B------:R-:W-:Y:S01]  /*5170*/  LOP3.LUT R43, R43, 0x1c0, RZ, 0xc0, !PT ;  /* 0x000001c02b2b7812 */ /* 0x000fe200078ec0ff */
[----:B------:R-:W-:Y:S01]  /*5180*/  @P0 IMAD.HI.U32 R4, R7, c[0x0][0x2c8], RZ ;  /* 0x0000b20007040a27 */ /* 0x000fe200078e00ff */
[C---:B------:R-:W-:Y:S02]  /*5190*/  IADD3 R17, R150.reuse, 0x40, RZ ;  /* 0x0000004096117810 */ /* 0x040fe40007ffe0ff */
[C---:B------:R-:W-:Y:S01]  /*51a0*/  IADD3 R16, R150.reuse, 0x80, RZ ;  /* 0x0000008096107810 */ /* 0x040fe20007ffe0ff */
[----:B------:R-:W-:Y:S01]  /*51b0*/  IMAD.MOV.U32 R12, RZ, RZ, R7 ;  /* 0x000000ffff0c7224 */ /* 0x000fe200078e0007 */
[----:B------:R-:W-:Y:S01]  /*51c0*/  @P0 SHF.R.U32.HI R12, RZ, c[0x0][0x2cc], R4 ;  /* 0x0000b300ff0c0a19 */ /* 0x000fe20000011604 */
[----:B------:R-:W-:Y:S01]  /*51d0*/  IMAD.U32 R10, RZ, RZ, UR16 ;  /* 0x00000010ff0a7e24 */ /* 0x000fe2000f8e00ff */
[----:B------:R-:W-:Y:S01]  /*51e0*/  SHF.R.U32.HI R41, RZ, 0x3, R43 ;  /* 0x00000003ff297819 */ /* 0x000fe2000001162b */
[----:B------:R-:W-:Y:S01]  /*51f0*/  IMAD.U32 R11, RZ, RZ, UR5 ;  /* 0x00000005ff0b7e24 */ /* 0x000fe2000f8e00ff */
[--C-:B------:R-:W-:Y:S01]  /*5200*/  SHF.R.S32.HI R5, RZ, 0x1f, R12.reuse ;  /* 0x0000001fff057819 */ /* 0x100fe2000001140c */
[----:B------:R-:W-:Y:S01]  /*5210*/  IMAD.MOV R6, RZ, RZ, -R12 ;  /* 0x000000ffff067224 */ /* 0x000fe200078e0a0c */
[----:B------:R-:W-:Y:S01]  /*5220*/  ISETP.GE.AND P3, PT, R150, c[0x0][0x198], PT ;  /* 0x0000660096007a0c */ /* 0x000fe20003f66270 */
[----:B------:R-:W-:Y:S01]  /*5230*/  IMAD R9, R9, 0x80, R19 ;  /* 0x0000008009097824 */ /* 0x000fe200078e0213 */
[----:B------:R-:W-:Y:S01]  /*5240*/  ISETP.GE.AND P4, PT, R17, c[0x0][0x198], PT ;  /* 0x0000660011007a0c */ /* 0x000fe20003f86270 */
[----:B------:R-:W-:Y:S01]  /*5250*/  IMAD R5, R5, c[0x0][0x1b0], RZ ;  /* 0x00006c0005057a24 */ /* 0x000fe200078e02ff */
[----:B------:R-:W-:Y:S01]  /*5260*/  ISETP.GE.AND P6, PT, R16, c[0x0][0x198], PT ;  /* 0x0000660010007a0c */ /* 0x000fe20003fc6270 */
[----:B------:R-:W-:Y:S01]  /*5270*/  IMAD R6, R6, c[0x0][0x2c4], R7 ;  /* 0x0000b10006067a24 */ /* 0x000fe200078e0207 */
[----:B------:R-:W-:Y:S01]  /*5280*/  LOP3.LUT R7, R22, 0xfffffff0, RZ, 0xc0, !PT ;  /* 0xfffffff016077812 */ /* 0x000fe200078ec0ff */
[----:B------:R-:W-:-:S02]  /*5290*/  IMAD R5, R12, c[0x0][0x1b4], R5 ;  /* 0x00006d000c057a24 */ /* 0x000fc400078e0205 */
[----:B------:R-:W-:Y:S01]  /*52a0*/  IMAD.WIDE.U32 R12, R12, c[0x0][0x1b0], R10 ;  /* 0x00006c000c0c7a25 */ /* 0x000fe200078e000a */
[----:B------:R-:W-:-:S03]  /*52b0*/  SHF.R.S32.HI R11, RZ, 0x1f, R6 ;  /* 0x0000001fff0b7819 */ /* 0x000fc60000011406 */
[----:B------:R-:W-:Y:S02]  /*52c0*/  IMAD.IADD R13, R13, 0x1, R5 ;  /* 0x000000010d0d7824 */ /* 0x000fe400078e0205 */
[----:B------:R-:W-:Y:S02]  /*52d0*/  IMAD R11, R11, c[0x0][0x1a8], RZ ;  /* 0x00006a000b0b7a24 */ /* 0x000fe400078e02ff */
[----:B------:R-:W-:Y:S02]  /*52e0*/  IMAD.IADD R8, R66, 0x1, -R7 ;  /* 0x0000000142087824 */ /* 0x000fe400078e0a07 */
[C---:B------:R-:W-:Y:S02]  /*52f0*/  IMAD R11, R6.reuse, c[0x0][0x1ac], R11 ;  /* 0x00006b00060b7a24 */ /* 0x040fe400078e020b */
[----:B------:R-:W-:Y:S01]  /*5300*/  IMAD.WIDE.U32 R6, R6, c[0x0][0x1a8], R12 ;  /* 0x00006a0006067a25 */ /* 0x000fe200078e000c */
[----:B------:R-:W-:-:S03]  /*5310*/  SHF.R.S32.HI R5, RZ, 0x1f, R8 ;  /* 0x0000001fff057819 */ /* 0x000fc60000011408 */
[----:B------:R-:W-:Y:S01]  /*5320*/  IMAD.IADD R10, R7, 0x1, R11 ;  /* 0x00000001070a7824 */ /* 0x000fe200078e020b */
[----:B------:R-:W-:Y:S01]  /*5330*/  LEA R15, P0, R6, c[0x0][0x160], 0x1 ;  /* 0x00005800060f7a11 */ /* 0x000fe200078008ff */
[----:B------:R-:W-:Y:S01]  /*5340*/  IMAD.SHL.U32 R40, R40, 0x8, RZ ;  /* 0x0000000828287824 */ /* 0x000fe200078e00ff */
[----:B------:R-:W-:Y:S02]  /*5350*/  LEA.HI R4, R5, R8, RZ, 0x3 ;  /* 0x0000000805047211 */ /* 0x000fe400078f18ff */
[----:B------:R-:W-:Y:S01]  /*5360*/  LEA.HI.X R10, R6, c[0x0][0x164], R10, 0x1, P0 ;  /* 0x00005900060a7a11 */ /* 0x000fe200000f0c0a */
[----:B------:R1:W2:Y:S01]  /*5370*/  SHFL.IDX PT, R20, R15, RZ, 0x181f ;  /* 0x00181fff0f147589 */ /* 0x0002a200000e0000 */
[----:B------:R-:W-:Y:S02]  /*5380*/  LOP3.LUT R5, R4, 0xfffffff8, RZ, 0xc0, !PT ;  /* 0xfffffff804057812 */ /* 0x000fe400078ec0ff */
[----:B------:R-:W-:Y:S01]  /*5390*/  ISETP.GE.AND P0, PT, R9, UR19, PT ;  /* 0x0000001309007c0c */ /* 0x000fe2000bf06270 */
[----:B------:R1:W3:Y:S01]  /*53a0*/  SHFL.IDX PT, R21, R10, RZ, 0x181f ;  /* 0x00181fff0a157589 */ /* 0x0002e200000e0000 */
[----:B------:R-:W-:Y:S01]  /*53b0*/  IADD3 R6, R150, 0xc0, RZ ;  /* 0x000000c096067810 */ /* 0x000fe20007ffe0ff */
[----:B------:R-:W-:Y:S01]  /*53c0*/  IMAD.IADD R7, R8, 0x1, -R5 ;  /* 0x0000000108077824 */ /* 0x000fe200078e0a05 */
[----:B------:R-:W-:Y:S01]  /*53d0*/  LOP3.LUT R40, R40, 0xfffffe00, RZ, 0xc0, !PT ;  /* 0xfffffe0028287812 */ /* 0x000fe200078ec0ff */
[----:B------:R-:W-:Y:S01]  /*53e0*/  IMAD.MOV.U32 R5, RZ, RZ, 0x20 ;  /* 0x00000020ff057424 */ /* 0x000fe200078e00ff */
[----:B------:R-:W-:-:S02]  /*53f0*/  ISETP.GE.AND P5, PT, R6, c[0x0][0x198], PT ;  /* 0x0000660006007a0c */ /* 0x000fc40003fa6270 */
[----:B------:R-:W-:Y:S01]  /*5400*/  P2R R8, PR, RZ, 0x1 ;  /* 0x00000001ff087803 */ /* 0x000fe20000000000 */
[----:B----4-:R4:W5:Y:S01]  /*5410*/  @P1 R2UR UR7, R0 ;  /* 0x00000000000713c2 */ /* 0x01096200000e0000 */
[----:B------:R-:W-:Y:S01]  /*5420*/  R2P PR, R7, 0x6 ;  /* 0x0000000607007804 */ /* 0x000fe20000000000 */
[----:B-----5:R-:W-:-:S04]  /*5430*/  @!UP1 UMOV UR7, UR20 ;  /* 0x0000001400079c82 */ /* 0x020fc80008000000 */
[----:B------:R-:W-:Y:S02]  /*5440*/  SEL R5, R5, 0xffffffe0, !P2 ;  /* 0xffffffe005057807 */ /* 0x000fe40005000000 */
[----:B----4-:R-:W-:-:S04]  /*5450*/  LOP3.LUT R0, R43, 0x38, R150, 0xf8, !PT ;  /* 0x000000382b007812 */ /* 0x010fc800078ef896 */
[----:B------:R-:W-:Y:S01]  /*5460*/  LOP3.LUT R11, R0, R41, RZ, 0x3c, !PT ;  /* 0x00000029000b7212 */ /* 0x000fe200078e3cff */
[----:B------:R-:W-:-:S04]  /*5470*/  IMAD.MOV.U32 R0, RZ, RZ, 0x10 ;  /* 0x00000010ff007424 */ /* 0x000fc800078e00ff */
[----:B------:R-:W-:Y:S01]  /*5480*/  IMAD.IADD R18, R11, 0x1, R40 ;  /* 0x000000010b127824 */ /* 0x000fe200078e0228 */
[----:B------:R-:W-:Y:S01]  /*5490*/  SEL R0, R0, 0xfffffff0, !P1 ;  /* 0xfffffff000007807 */ /* 0x000fe20004800000 */
[----:B------:R-:W-:Y:S05]  /*54a0*/  @P0 BRA `(.L_x_83) ;  /* 0x0000013000000947 */ /* 0x000fea0003800000 */
[----:B-123--:R-:W-:Y:S01]  /*54b0*/  SHF.R.S32.HI R12, RZ, 0x1f, R17 ;  /* 0x0000001fff0c7819 */ /* 0x00efe20000011411 */
[----:B------:R-:W-:Y:S01]  /*54c0*/  IMAD.SHL.U32 R14, R18, 0x2, RZ ;  /* 0x00000002120e7824 */ /* 0x000fe200078e00ff */
[----:B------:R-:W-:Y:S01]  /*54d0*/  SHF.R.S32.HI R23, RZ, 0x1f, R16 ;  /* 0x0000001fff177819 */ /* 0x000fe20000011410 */
[----:B------:R-:W-:Y:S01]  /*54e0*/  IMAD.WIDE R24, R150, 0x2, R20 ;  /* 0x0000000296187825 */ /* 0x000fe200078e0214 */
[----:B------:R-:W-:Y:S02]  /*54f0*/  SHF.R.S32.HI R11, RZ, 0x1f, R6 ;  /* 0x0000001fff0b7819 */ /* 0x000fe40000011406 */
[----:B------:R-:W-:Y:S02]  /*5500*/  LEA.HI R13, R12, R17, RZ, 0x3 ;  /* 0x000000110c0d7211 */ /* 0x000fe400078f18ff */
[----:B------:R-:W-:Y:S01]  /*5510*/  LEA.HI R12, R23, R16, RZ, 0x3 ;  /* 0x00000010170c7211 */ /* 0x000fe200078f18ff */
[----:B------:R-:W-:Y:S01]  /*5520*/  @!PT LDS RZ, [RZ] ;  /* 0x00000000fffff984 */ /* 0x000fe20000000800 */
[----:B------:R1:W-:Y:S01]  /*5530*/  LDGSTS.E.BYPASS.LTC128B.128 [R14+0x10080], [R24.64], !P3 ;  /* 0x10080000180e7fae */ /* 0x0003e2000d901d56 */
[----:B------:R-:W-:-:S02]  /*5540*/  LEA.HI R11, R11, R6, RZ, 0x3 ;  /* 0x000000060b0b7211 */ /* 0x000fc400078f18ff */
[----:B------:R-:W-:Y:S02]  /*5550*/  LOP3.LUT R13, R13, 0xfffffff8, RZ, 0xc0, !PT ;  /* 0xfffffff80d0d7812 */ /* 0x000fe400078ec0ff */
[----:B------:R-:W-:Y:S02]  /*5560*/  LOP3.LUT R12, R12, 0xfffffff8, RZ, 0xc0, !PT ;  /* 0xfffffff80c0c7812 */ /* 0x000fe400078ec0ff */
[----:B------:R-:W-:Y:S01]  /*5570*/  LOP3.LUT R11, R11, 0xfffffff8, RZ, 0xc0, !PT ;  /* 0xfffffff80b0b7812 */ /* 0x000fe200078ec0ff */
[----:B------:R-:W-:-:S04]  /*5580*/  IMAD.WIDE R26, R13, 0x2, R20 ;  /* 0x000000020d1a7825 */ /* 0x000fc800078e0214 */
[--C-:B------:R-:W-:Y:S01]  /*5590*/  IMAD.WIDE R12, R12, 0x2, R20.reuse ;  /* 0x000000020c0c7825 */ /* 0x100fe200078e0214 */
[----:B------:R1:W-:Y:S03]  /*55a0*/  LDGSTS.E.BYPASS.LTC128B.128 [R14+0x14080], [R26.64], !P4 ;  /* 0x140800001a0e7fae */ /* 0x0003e6000e101d56 */
[----:B------:R-:W-:Y:S01]  /*55b0*/  IMAD.WIDE R20, R11, 0x2, R20 ;  /* 0x000000020b147825 */ /* 0x000fe200078e0214 */
[----:B------:R1:W-:Y:S04]  /*55c0*/  LDGSTS.E.BYPASS.LTC128B.128 [R14+0x18080], [R12.64], !P6 ;  /* 0x180800000c0e7fae */ /* 0x0003e8000f101d56 */
[----:B------:R1:W-:Y:S02]  /*55d0*/  LDGSTS.E.BYPASS.LTC128B.128 [R14+0x1c080], [R20.64], !P5 ;  /* 0x1c080000140e7fae */ /* 0x0003e4000e901d56 */
.L_x_83:
[----:B-123--:R-:W-:Y:S05]  /*55e0*/  BSYNC B0 ;  /* 0x0000000000007941 */ /* 0x00efea0003800000 */
.L_x_82:
[----:B------:R-:W-:Y:S01]  /*55f0*/  IADD3 R11, R9, 0x20, RZ ;  /* 0x00000020090b7810 */ /* 0x000fe20007ffe0ff */
[----:B------:R1:W2:Y:S01]  /*5600*/  SHFL.IDX PT, R21, R10, 0x1, 0x181f ;  /* 0x00381f000a157f89 */ /* 0x0002a200000e0000 */
[----:B------:R-:W-:Y:S02]  /*5610*/  BSSY B0, `(.L_x_84) ;  /* 0x0000017000007945 */ /* 0x000fe40003800000 */
[----:B------:R-:W-:Y:S01]  /*5620*/  ISETP.GE.AND P0, PT, R11, UR19, PT ;  /* 0x000000130b007c0c */ /* 0x000fe2000bf06270 */
[----:B------:R1:W3:-:S12]  /*5630*/  SHFL.IDX PT, R20, R15, 0x1, 0x181f ;  /* 0x00381f000f147f89 */ /* 0x0002d800000e0000 */
[----:B------:R-:W-:Y:S05]  /*5640*/  @P0 BRA `(.L_x_85) ;  /* 0x0000013000000947 */ /* 0x000fea0003800000 */
[----:B------:R-:W-:Y:S01]  /*5650*/  SHF.R.S32.HI R12, RZ, 0x1f, R17 ;  /* 0x0000001fff0c7819 */ /* 0x000fe20000011411 */
[----:B------:R-:W-:Y:S01]  /*5660*/  IMAD.SHL.U32 R14, R18, 0x2, RZ ;  /* 0x00000002120e7824 */ /* 0x000fe200078e00ff */
[----:B------:R-:W-:Y:S01]  /*5670*/  SHF.R.S32.HI R23, RZ, 0x1f, R16 ;  /* 0x0000001fff177819 */ /* 0x000fe20000011410 */
[----:B--23--:R-:W-:Y:S01]  /*5680*/  IMAD.WIDE R24, R150, 0x2, R20 ;  /* 0x0000000296187825 */ /* 0x00cfe200078e0214 */
        /* <DEDUP_REMOVED lines=15> */
.L_x_85:
[----:B------:R-:W-:Y:S05]  /*5780*/  BSYNC B0 ;  /* 0x0000000000007941 */ /* 0x000fea0003800000 */
.L_x_84:
[----:B------:R-:W-:Y:S01]  /*5790*/  IADD3 R11, R9, 0x40, RZ ;  /* 0x00000040090b7810 */ /* 0x000fe20007ffe0ff */
[----:B--2---:R2:W4:Y:S01]  /*57a0*/  SHFL.IDX PT, R21, R10, 0x2, 0x181f ;  /* 0x00581f000a157f89 */ /* 0x00452200000e0000 */
[----:B------:R-:W-:Y:S02]  /*57b0*/  BSSY B0, `(.L_x_86) ;  /* 0x0000017000007945 */ /* 0x000fe40003800000 */
[----:B------:R-:W-:Y:S01]  /*57c0*/  ISETP.GE.AND P0, PT, R11, UR19, PT ;  /* 0x000000130b007c0c */ /* 0x000fe2000bf06270 */
[----:B---3--:R2:W3:-:S12]  /*57d0*/  SHFL.IDX PT, R20, R15, 0x2, 0x181f ;  /* 0x00581f000f147f89 */ /* 0x0084d800000e0000 */
[----:B------:R-:W-:Y:S05]  /*57e0*/  @P0 BRA `(.L_x_87) ;  /* 0x0000013000000947 */ /* 0x000fea0003800000 */
[----:B------:R-:W-:Y:S01]  /*57f0*/  SHF.R.S32.HI R12, RZ, 0x1f, R17 ;  /* 0x0000001fff0c7819 */ /* 0x000fe20000011411 */
[----:B------:R-:W-:Y:S01]  /*5800*/  IMAD.SHL.U32 R14, R18, 0x2, RZ ;  /* 0x00000002120e7824 */ /* 0x000fe200078e00ff */
[----:B------:R-:W-:Y:S01]  /*5810*/  SHF.R.S32.HI R23, RZ, 0x1f, R16 ;  /* 0x0000001fff177819 */ /* 0x000fe20000011410 */
[----:B---34-:R-:W-:Y:S01]  /*5820*/  IMAD.WIDE R24, R150, 0x2, R20 ;  /* 0x0000000296187825 */ /* 0x018fe200078e0214 */
        /* <DEDUP_REMOVED lines=15> */
.L_x_87:
[----:B------:R-:W-:Y:S05]  /*5920*/  BSYNC B0 ;  /* 0x0000000000007941 */ /* 0x000fea0003800000 */
.L_x_86:
[----:B------:R-:W-:Y:S01]  /*5930*/  IADD3 R9, R9, 0x60, RZ ;  /* 0x0000006009097810 */ /* 0x000fe20007ffe0ff */
[----:B---3--:R-:W-:Y:S01]  /*5940*/  SHFL.IDX PT, R24, R15, 0x3, 0x181f ;  /* 0x00781f000f187f89 */ /* 0x008fe200000e0000 */
[----:B------:R-:W-:Y:S01]  /*5950*/  UIADD3 UR6, UR9, -0x20, URZ ;  /* 0xffffffe009067890 */ /* 0x000fe2000fffe03f */
[----:B------:R-:W-:Y:S01]  /*5960*/  IMAD.MOV.U32 R215, RZ, RZ, c[0x0][0x2b8] ;  /* 0x0000ae00ffd77624 */ /* 0x000fe200078e00ff */
[----:B------:R-:W-:Y:S01]  /*5970*/  ISETP.GE.AND P0, PT, R9, UR19, PT ;  /* 0x0000001309007c0c */ /* 0x000fe2000bf06270 */
[----:B------:R3:W5:Y:S01]  /*5980*/  SHFL.IDX PT, R25, R10, 0x3, 0x181f ;  /* 0x00781f000a197f89 */ /* 0x00076200000e0000 */
[----:B------:R-:W-:Y:S01]  /*5990*/  USHF.R.S32.HI UR8, URZ, 0x1f, UR7 ;  /* 0x0000001f3f087899 */ /* 0x000fe20008011407 */
[----:B------:R-:W-:Y:S01]  /*59a0*/  IMAD.MOV.U32 R217, RZ, RZ, RZ ;  /* 0x000000ffffd97224 */ /* 0x000fe200078e00ff */
[----:B------:R-:W-:Y:S01]  /*59b0*/  ISETP.NE.AND P2, PT, R215, 0x1, PT ;  /* 0x00000001d700780c */ /* 0x000fe20003f45270 */
[----:B------:R-:W-:Y:S01]  /*59c0*/  ULDC.64 UR4, c[0x0][0x2b0] ;  /* 0x0000ac0000047ab9 */ /* 0x000fe20000000a00 */
[----:B------:R-:W-:Y:S01]  /*59d0*/  IADD3 R11, R216, UR6, RZ ;  /* 0x00000006d80b7c10 */ /* 0x000fe2000fffe0ff */
[----:B------:R-:W-:-:S02]  /*59e0*/  UIMAD UR8, UR8, UR4, URZ ;  /* 0x00000004080872a4 */ /* 0x000fc4000f8e023f */
[----:B------:R-:W-:Y:S01]  /*59f0*/  UIMAD.WIDE.U32 UR16, UR7, UR4, URZ ;  /* 0x00000004071072a5 */ /* 0x000fe2000f8e003f */
[C---:B------:R-:W-:Y:S01]  /*5a00*/  IADD3 R218, R11.reuse, UR15, RZ ;  /* 0x0000000f0bda7c10 */ /* 0x040fe2000fffe0ff */
[----:B------:R-:W-:Y:S01]  /*5a10*/  UIMAD UR7, UR7, UR5, UR8 ;  /* 0x00000005070772a4 */ /* 0x000fe2000f8e0208 */
[----:B------:R-:W-:Y:S01]  /*5a20*/  ISETP.GE.AND P1, PT, R11, UR11, PT ;  /* 0x0000000b0b007c0c */ /* 0x000fe2000bf26270 */
[----:B------:R-:W-:Y:S01]  /*5a30*/  @!P0 IMAD.SHL.U32 R9, R18, 0x2, RZ ;  /* 0x0000000212098824 */ /* 0x000fe200078e00ff */
[----:B------:R-:W-:Y:S01]  /*5a40*/  @!P0 SHF.R.S32.HI R12, RZ, 0x1f, R17 ;  /* 0x0000001fff0c8819 */ /* 0x000fe20000011411 */
[----:B------:R-:W-:Y:S01]  /*5a50*/  UIADD3 UR7, UR17, UR7, URZ ;  /* 0x0000000711077290 */ /* 0x000fe2000fffe03f */
[----:B------:R-:W-:Y:S01]  /*5a60*/  @!P0 SHF.R.S32.HI R13, RZ, 0x1f, R16 ;  /* 0x0000001fff0d8819 */ /* 0x000fe20000011410 */
[----:B------:R-:W-:Y:S01]  /*5a70*/  ULDC.64 UR4, c[0x0][0x1e8] ;  /* 0x00007a0000047ab9 */ /* 0x000fe20000000a00 */
[----:B------:R-:W-:Y:S01]  /*5a80*/  @!P0 LEA.HI R11, R12, R17, RZ, 0x3 ;  /* 0x000000110c0b8211 */ /* 0x000fe200078f18ff */
[----:B------:R-:W-:Y:S01]  /*5a90*/  @P2 IMAD.HI.U32 R12, R218, c[0x0][0x2bc], RZ ;  /* 0x0000af00da0c2a27 */ /* 0x000fe200078e00ff */
[----:B------:R-:W-:-:S02]  /*5aa0*/  ISETP.GT.OR P1, PT, R216, 0x1f, P1 ;  /* 0x0000001fd800780c */ /* 0x000fc40000f24670 */
[----:B------:R-:W-:Y:S02]  /*5ab0*/  @!P0 LOP3.LUT R11, R11, 0xfffffff8, RZ, 0xc0, !PT ;  /* 0xfffffff80b0b8812 */ /* 0x000fe400078ec0ff */
[----:B-123--:R-:W-:Y:S01]  /*5ac0*/  P2R R10, PR, RZ, 0x4 ;  /* 0x00000004ff0a7803 */ /* 0x00efe20000000000 */
[----:B------:R-:W-:Y:S01]  /*5ad0*/  IMAD.MOV.U32 R10, RZ, RZ, R218 ;  /* 0x000000ffff0a7224 */ /* 0x000fe200078e00da */
[----:B------:R-:W-:Y:S01]  /*5ae0*/  @P2 SHF.R.U32.HI R10, RZ, c[0x0][0x2c0], R12 ;  /* 0x0000b000ff0a2a19 */ /* 0x000fe2000001160c */
[----:B-----5:R-:W-:Y:S01]  /*5af0*/  @!P0 IMAD.WIDE R28, R11, 0x2, R24 ;  /* 0x000000020b1c8825 */ /* 0x020fe200078e0218 */
[----:B------:R-:W-:Y:S02]  /*5b00*/  @!P0 SHF.R.S32.HI R11, RZ, 0x1f, R6 ;  /* 0x0000001fff0b8819 */ /* 0x000fe40000011406 */
[----:B------:R-:W-:Y:S01]  /*5b10*/  @!P0 LEA.HI R12, R13, R16, RZ, 0x3 ;  /* 0x000000100d0c8211 */ /* 0x000fe200078f18ff */
[----:B----4-:R-:W-:Y:S01]  /*5b20*/  @!P0 IMAD.WIDE R20, R150, 0x2, R24 ;  /* 0x0000000296148825 */ /* 0x010fe200078e0218 */
[----:B------:R-:W-:-:S02]  /*5b30*/  @!P0 LEA.HI R11, R11, R6, RZ, 0x3 ;  /* 0x000000060b0b8211 */ /* 0x000fc400078f18ff */
[----:B------:R-:W-:Y:S02]  /*5b40*/  @!P0 LOP3.LUT R12, R12, 0xfffffff8, RZ, 0xc0, !PT ;  /* 0xfffffff80c0c8812 */ /* 0x000fe400078ec0ff */
[----:B------:R-:W-:Y:S01]  /*5b50*/  @!P0 LOP3.LUT R11, R11, 0xfffffff8, RZ, 0xc0, !PT ;  /* 0xfffffff80b0b8812 */ /* 0x000fe200078ec0ff */
[----:B------:R-:W-:Y:S01]  /*5b60*/  @!PT LDS RZ, [RZ] ;  /* 0x00000000fffff984 */ /* 0x000fe20000000800 */
[----:B------:R1:W-:Y:S02]  /*5b70*/  @!P0 LDGSTS.E.BYPASS.LTC128B.128 [R9+0x13080], [R20.64], !P3 ;  /* 0x1308000014098fae */ /* 0x0003e4000d901d56 */
[--C-:B------:R-:W-:Y:S02]  /*5b80*/  @!P0 IMAD.WIDE R26, R12, 0x2, R24.reuse ;  /* 0x000000020c1a8825 */ /* 0x100fe400078e0218 */
[----:B------:R2:W-:Y:S02]  /*5b90*/  @!P0 LDGSTS.E.BYPASS.LTC128B.128 [R9+0x17080], [R28.64], !P4 ;  /* 0x170800001c098fae */ /* 0x0005e4000e101d56 */
[----:B------:R-:W-:Y:S02]  /*5ba0*/  @!P0 IMAD.WIDE R24, R11, 0x2, R24 ;  /* 0x000000020b188825 */ /* 0x000fe400078e0218 */
[----:B------:R2:W-:Y:S04]  /*5bb0*/  @!P0 LDGSTS.E.BYPASS.LTC128B.128 [R9+0x1b080], [R26.64], !P6 ;  /* 0x1b0800001a098fae */ /* 0x0005e8000f101d56 */
[----:B------:R2:W-:Y:S04]  /*5bc0*/  @!P0 LDGSTS.E.BYPASS.LTC128B.128 [R9+0x1f080], [R24.64], !P5 ;  /* 0x1f08000018098fae */ /* 0x0005e8000e901d56 */
[----:B------:R-:W0:Y:S01]  /*5bd0*/  LDGDEPBAR ;  /* 0x00000000000079af */ /* 0x000e220000000000 */
[----:B-1----:R-:W-:-:S04]  /*5be0*/  @!P1 IADD3 R20, P2, R10, UR16, RZ ;  /* 0x000000100a149c10 */ /* 0x002fc8000ff5e0ff */
[----:B------:R-:W-:Y:S02]  /*5bf0*/  @!P1 LEA.HI.X.SX32 R13, R10, UR7, 0x1, P2 ;  /* 0x000000070a0d9c11 */ /* 0x000fe400090f0eff */
[----:B------:R-:W-:-:S04]  /*5c00*/  @!P1 LEA R14, P2, R20, c[0x0][0x2a0], 0x2 ;  /* 0x0000a800140e9a11 */ /* 0x000fc800078410ff */
[----:B------:R-:W-:Y:S01]  /*5c10*/  @!P1 LEA.HI.X R15, R20, c[0x0][0x2a4], R13, 0x2, P2 ;  /* 0x0000a900140f9a11 */ /* 0x000fe200010f140d */
[----:B------:R-:W-:Y:S06]  /*5c20*/  BAR.SYNC.DEFER_BLOCKING 0x0 ;  /* 0x0000000000007b1d */ /* 0x000fec0000010000 */
[----:B------:R-:W3:Y:S01]  /*5c30*/  @!P1 LDG.E R217, [R14.64] ;  /* 0x000000160ed99981 */ /* 0x000ee2000c1e1900 */
[----:B------:R-:W-:Y:S01]  /*5c40*/  IMAD.MOV R11, RZ, RZ, -R10 ;  /* 0x000000ffff0b7224 */ /* 0x000fe200078e0a0a */
[----:B------:R-:W-:Y:S01]  /*5c50*/  UIMAD UR8, UR12, UR4, URZ ;  /* 0x000000040c0872a4 */ /* 0x000fe2000f8e023f */
[----:B--2---:R-:W-:Y:S01]  /*5c60*/  IMAD.U32 R9, RZ, RZ, UR13 ;  /* 0x0000000dff097e24 */ /* 0x004fe2000f8e00ff */
[----:B------:R-:W-:Y:S01]  /*5c70*/  UIMAD.WIDE.U32 UR24, UR13, UR4, URZ ;  /* 0x000000040d1872a5 */ /* 0x000fe2000f8e003f */
[----:B------:R-:W-:Y:S01]  /*5c80*/  IMAD R218, R11, c[0x0][0x2b8], R218 ;  /* 0x0000ae000bda7a24 */ /* 0x000fe200078e02da */
[----:B------:R-:W-:Y:S01]  /*5c90*/  UIMAD UR5, UR13, UR5, UR8 ;  /* 0x000000050d0572a4 */ /* 0x000fe2000f8e0208 */
[----:B------:R-:W-:Y:S01]  /*5ca0*/  ISETP.GE.AND P4, PT, R150, c[0x0][0x1d4], PT ;  /* 0x0000750096007a0c */ /* 0x000fe20003f86270 */
[----:B------:R-:W-:Y:S01]  /*5cb0*/  UIADD3 UR8, UR11, -UR6, URZ ;  /* 0x800000060b087290 */ /* 0x000fe2000fffe03f */
[----:B------:R-:W-:Y:S01]  /*5cc0*/  IMAD.WIDE.U32 R12, R218, c[0x0][0x1e0], RZ ;  /* 0x00007800da0c7a25 */ /* 0x000fe200078e00ff */
[----:B------:R-:W-:Y:S01]  /*5cd0*/  SHF.R.S32.HI R21, RZ, 0x1f, R218 ;  /* 0x0000001fff157819 */ /* 0x000fe200000114da */
[----:B------:R-:W-:Y:S01]  /*5ce0*/  UIADD3 UR6, UR25, UR5, URZ ;  /* 0x0000000519067290 */ /* 0x000fe2000fffe03f */
[----:B------:R-:W-:-:S02]  /*5cf0*/  ISETP.GE.AND P5, PT, R17, c[0x0][0x1d4], PT ;  /* 0x0000750011007a0c */ /* 0x000fc40003fa6270 */
[----:B------:R-:W-:Y:S01]  /*5d00*/  ISETP.GE.AND P3, PT, R16, c[0x0][0x1d4], PT ;  /* 0x0000750010007a0c */ /* 0x000fe20003f66270 */
[----:B------:R-:W-:Y:S01]  /*5d10*/  IMAD R11, R21, c[0x0][0x1e0], RZ ;  /* 0x00007800150b7a24 */ /* 0x000fe200078e02ff */
[----:B------:R-:W-:Y:S01]  /*5d20*/  ISETP.GE.AND P2, PT, R6, c[0x0][0x1d4], PT ;  /* 0x0000750006007a0c */ /* 0x000fe20003f46270 */
[----:B------:R-:W-:Y:S02]  /*5d30*/  ULDC.64 UR4, c[0x0][0x210] ;  /* 0x0000840000047ab9 */ /* 0x000fe40000000a00 */
[----:B------:R-:W-:Y:S01]  /*5d40*/  IMAD R10, R218, c[0x0][0x1e4], R11 ;  /* 0x00007900da0a7a24 */ /* 0x000fe200078e020b */
[----:B------:R-:W-:Y:S02]  /*5d50*/  UIMAD UR12, UR12, UR4, URZ ;  /* 0x000000040c0c72a4 */ /* 0x000fe4000f8e023f */
[----:B------:R-:W-:Y:S01]  /*5d60*/  UIMAD.WIDE.U32 UR26, UR13, UR4, URZ ;  /* 0x000000040d1a72a5 */ /* 0x000fe2000f8e003f */
[----:B------:R-:W-:Y:S01]  /*5d70*/  IMAD.IADD R13, R13, 0x1, R10 ;  /* 0x000000010d0d7824 */ /* 0x000fe200078e020a */
[----:B------:R-:W-:-:S04]  /*5d80*/  UIMAD UR5, UR13, UR5, UR12 ;  /* 0x000000050d0572a4 */ /* 0x000fc8000f8e020c */
[----:B------:R-:W-:Y:S01]  /*5d90*/  UIADD3 UR5, UR27, UR5, URZ ;  /* 0x000000051b057290 */ /* 0x000fe2000fffe03f */
[----:B---3--:R-:W-:Y:S01]  /*5da0*/  SHF.R.S32.HI R20, RZ, 0x1f, R217 ;  /* 0x0000001fff147819 */ /* 0x008fe200000114d9 */
[----:B------:R-:W-:-:S04]  /*5db0*/  IMAD.WIDE.U32 R12, R217, c[0x0][0x1f0], R12 ;  /* 0x00007c00d90c7a25 */ /* 0x000fc800078e000c */
[----:B------:R-:W-:Y:S01]  /*5dc0*/  IMAD R10, R20, c[0x0][0x1f0], RZ ;  /* 0x00007c00140a7a24 */ /* 0x000fe200078e02ff */
[----:B------:R-:W-:Y:S01]  /*5dd0*/  IADD3 R11, P0, R12, UR24, RZ ;  /* 0x000000180c0b7c10 */ /* 0x000fe2000ff1e0ff */
[----:B------:R-:W-:Y:S01]  /*5de0*/  IMAD R9, R9, c[0x0][0x1e8], R12 ;  /* 0x00007a0009097a24 */ /* 0x000fe200078e020c */
[----:B------:R-:W-:Y:S01]  /*5df0*/  IADD3 R12, -R19, UR8, RZ ;  /* 0x00000008130c7c10 */ /* 0x000fe2000fffe1ff */
[----:B------:R-:W-:Y:S01]  /*5e00*/  IMAD R10, R217, c[0x0][0x1f4], R10 ;  /* 0x00007d00d90a7a24 */ /* 0x000fe200078e020a */
[----:B------:R-:W-:Y:S02]  /*5e10*/  LEA RZ, P1, R11, c[0x0][0x1c8], 0x1 ;  /* 0x000072000bff7a11 */ /* 0x000fe400078208ff */
[----:B------:R-:W-:Y:S01]  /*5e20*/  LEA R23, R9, c[0x0][0x1c8], 0x1 ;  /* 0x0000720009177a11 */ /* 0x000fe200078e08ff */
[----:B------:R-:W-:-:S04]  /*5e30*/  IMAD.IADD R10, R13, 0x1, R10 ;  /* 0x000000010d0a7824 */ /* 0x000fc800078e020a */
[----:B------:R-:W-:Y:S01]  /*5e40*/  SHFL.IDX PT, R14, R23, RZ, 0x181f ;  /* 0x00181fff170e7589 */ /* 0x000fe200000e0000 */
[----:B------:R-:W-:Y:S02]  /*5e50*/  IADD3.X R10, R10, UR6, RZ, P0, !PT ;  /* 0x000000060a0a7c10 */ /* 0x000fe400087fe4ff */
[----:B------:R-:W-:Y:S02]  /*5e60*/  ISETP.GE.AND P0, PT, R12, 0x1, PT ;  /* 0x000000010c00780c */ /* 0x000fe40003f06270 */
[----:B------:R-:W-:Y:S02]  /*5e70*/  LEA.HI.X R15, R11, c[0x0][0x1cc], R10, 0x1, P1 ;  /* 0x000073000b0f7a11 */ /* 0x000fe400008f0c0a */
[----:B------:R-:W-:-:S04]  /*5e80*/  ISETP.GT.AND P1, PT, R216, 0x1f, PT ;  /* 0x0000001fd800780c */ /* 0x000fc80003f24270 */
[----:B------:R-:W1:Y:S05]  /*5e90*/  SHFL.IDX PT, R15, R15, RZ, 0x181f ;  /* 0x00181fff0f0f7589 */ /* 0x000e6a00000e0000 */
[----:B------:R-:W-:Y:S01]  /*5ea0*/  @P0 SHF.R.S32.HI R10, RZ, 0x1f, R17 ;  /* 0x0000001fff0a0819 */ /* 0x000fe20000011411 */
[----:B------:R-:W-:Y:S01]  /*5eb0*/  @P0 IMAD.SHL.U32 R12, R18, 0x2, RZ ;  /* 0x00000002120c0824 */ /* 0x000fe200078e00ff */
[----:B------:R-:W-:Y:S02]  /*5ec0*/  @P0 SHF.R.S32.HI R13, RZ, 0x1f, R16 ;  /* 0x0000001fff0d0819 */ /* 0x000fe40000011410 */
[----:B------:R-:W-:Y:S02]  /*5ed0*/  @P0 SHF.R.S32.HI R9, RZ, 0x1f, R6 ;  /* 0x0000001fff090819 */ /* 0x000fe40000011406 */
[----:B------:R-:W-:-:S02]  /*5ee0*/  @P0 LEA.HI R11, R10, R17, RZ, 0x3 ;  /* 0x000000110a0b0211 */ /* 0x000fc400078f18ff */
[----:B------:R-:W-:Y:S02]  /*5ef0*/  @P0 LEA.HI R10, R13, R16, RZ, 0x3 ;  /* 0x000000100d0a0211 */ /* 0x000fe400078f18ff */
[----:B------:R-:W-:Y:S02]  /*5f00*/  @P0 LEA.HI R9, R9, R6, RZ, 0x3 ;  /* 0x0000000609090211 */ /* 0x000fe400078f18ff */
[----:B------:R-:W-:Y:S02]  /*5f10*/  @P0 LOP3.LUT R11, R11, 0xfffffff8, RZ, 0xc0, !PT ;  /* 0xfffffff80b0b0812 */ /* 0x000fe400078ec0ff */
[----:B------:R-:W-:Y:S02]  /*5f20*/  @P0 LOP3.LUT R10, R10, 0xfffffff8, RZ, 0xc0, !PT ;  /* 0xfffffff80a0a0812 */ /* 0x000fe400078ec0ff */
[----:B------:R-:W-:Y:S01]  /*5f30*/  @P0 LOP3.LUT R9, R9, 0xfffffff8, RZ, 0xc0, !PT ;  /* 0xfffffff809090812 */ /* 0x000fe200078ec0ff */
[----:B-1----:R-:W-:-:S04]  /*5f40*/  @P0 IMAD.WIDE R24, R150, 0x2, R14 ;  /* 0x0000000296180825 */ /* 0x002fc800078e020e */
[--C-:B------:R-:W-:Y:S01]  /*5f50*/  @P0 IMAD.WIDE R26, R11, 0x2, R14.reuse ;  /* 0x000000020b1a0825 */ /* 0x100fe200078e020e */
[----:B------:R-:W-:Y:S01]  /*5f60*/  @!PT LDS RZ, [RZ] ;  /* 0x00000000fffff984 */ /* 0x000fe20000000800 */
[----:B------:R1:W-:Y:S03]  /*5f70*/  @P0 LDGSTS.E.BYPASS.LTC128B.128 [R12+0xc080], [R24.64], !P4 ;  /* 0x0c080000180c0fae */ /* 0x0003e6000e101d56 */
[--C-:B------:R-:W-:Y:S01]  /*5f80*/  @P0 IMAD.WIDE R10, R10, 0x2, R14.reuse ;  /* 0x000000020a0a0825 */ /* 0x100fe200078e020e */
[----:B------:R1:W-:Y:S03]  /*5f90*/  @P0 LDGSTS.E.BYPASS.LTC128B.128 [R12+0xd080], [R26.64], !P5 ;  /* 0x0d0800001a0c0fae */ /* 0x0003e6000e901d56 */
[----:B------:R-:W-:Y:S01]  /*5fa0*/  @P0 IMAD.WIDE R14, R9, 0x2, R14 ;  /* 0x00000002090e0825 */ /* 0x000fe200078e020e */
[----:B------:R1:W-:Y:S04]  /*5fb0*/  @P0 LDGSTS.E.BYPASS.LTC128B.128 [R12+0xe080], [R10.64], !P3 ;  /* 0x0e0800000a0c0fae */ /* 0x0003e8000d901d56 */
[----:B------:R1:W-:Y:S01]  /*5fc0*/  @P0 LDGSTS.E.BYPASS.LTC128B.128 [R12+0xf080], [R14.64], !P2 ;  /* 0x0f0800000e0c0fae */ /* 0x0003e2000d101d56 */
[----:B------:R-:W-:-:S03]  /*5fd0*/  ISETP.LT.AND P0, PT, RZ, c[0x0][0x27c], PT ;  /* 0x00009f00ff007a0c */ /* 0x000fc60003f01270 */
[----:B------:R-:W0:Y:S10]  /*5fe0*/  LDGDEPBAR ;  /* 0x00000000000079af */ /* 0x000e340000000000 */
[----:B------:R-:W-:Y:S05]  /*5ff0*/  @P0 BRA `(.L_x_88) ;  /* 0x0000002000000947 */ /* 0x000fea0003800000 */
[----:B------:R-:W-:-:S04]  /*6000*/  DEPBAR.LE SB0, 0x1 ;  /* 0x000080400000791a */ /* 0x000fc80000000000 */
[----:B------:R-:W-:Y:S05]  /*6010*/  BRA `(.L_x_89) ;  /* 0x00006c1000007947 */ /* 0x000fea0003800000 */
.L_x_88:
[----:B-1----:R-:W-:Y:S01]  /*6020*/  SHF.R.S32.HI R10, RZ, 0x1f, R67 ;  /* 0x0000001fff0a7819 */ /* 0x002fe20000011443 */
[C---:B------:R-:W-:Y:S01]  /*6030*/  IMAD.WIDE.U32 R12, R67.reuse, c[0x0][0x280], RZ ;  /* 0x0000a000430c7a25 */ /* 0x040fe200078e00ff */
[----:B------:R-:W-:Y:S01]  /*6040*/  ULDC.U8 UR4, c[0x0][0x298] ;  /* 0x0000a60000047ab9 */ /* 0x000fe20000000000 */
[----:B------:R-:W-:Y:S01]  /*6050*/  BSSY B2, `(.L_x_89) ;  /* 0x00006bd000027945 */ /* 0x000fe20003800000 */
[----:B------:R-:W-:Y:S01]  /*6060*/  SHF.L.U32 R23, R18, 0x1, RZ ;  /* 0x0000000112177819 */ /* 0x000fe200000006ff */
[----:B------:R-:W-:Y:S01]  /*6070*/  IMAD R14, R10, c[0x0][0x280], RZ ;  /* 0x0000a0000a0e7a24 */ /* 0x000fe200078e02ff */
[----:B------:R-:W-:Y:S01]  /*6080*/  LEA R32, P0, R12, c[0x0][0x270], 0x1 ;  /* 0x00009c000c207a11 */ /* 0x000fe200078008ff */
[----:B------:R-:W-:Y:S02]  /*6090*/  IMAD R10, R10, c[0x0][0x290], RZ ;  /* 0x0000a4000a0a7a24 */ /* 0x000fe400078e02ff */
[----:B------:R-:W-:-:S05]  /*60a0*/  IMAD R9, R67, c[0x0][0x284], R14 ;  /* 0x0000a10043097a24 */ /* 0x000fca00078e020e */
[----:B------:R-:W-:-:S04]  /*60b0*/  IADD3 R9, R9, R13, RZ ;  /* 0x0000000d09097210 */ /* 0x000fc80007ffe0ff */
[----:B------:R-:W-:Y:S01]  /*60c0*/  LEA.HI.X R33, R12, c[0x0][0x274], R9, 0x1, P0 ;  /* 0x00009d000c217a11 */ /* 0x000fe200000f0c09 */
[----:B------:R-:W-:-:S04]  /*60d0*/  IMAD.WIDE.U32 R12, R67, c[0x0][0x290], RZ ;  /* 0x0000a400430c7a25 */ /* 0x000fc800078e00ff */
[----:B------:R-:W-:Y:S01]  /*60e0*/  IMAD R9, R67, c[0x0][0x294], R10 ;  /* 0x0000a50043097a24 */ /* 0x000fe200078e020a */
[----:B------:R-:W-:-:S04]  /*60f0*/  LEA R34, P0, R12, c[0x0][0x288], 0x1 ;  /* 0x0000a2000c227a11 */ /* 0x000fc800078008ff */
[----:B------:R-:W-:-:S04]  /*6100*/  IADD3 R9, R9, R13, RZ ;  /* 0x0000000d09097210 */ /* 0x000fc80007ffe0ff */
[----:B------:R-:W-:Y:S02]  /*6110*/  LEA.HI.X R35, R12, c[0x0][0x28c], R9, 0x1, P0 ;  /* 0x0000a3000c237a11 */ /* 0x000fe400000f0c09 */
[----:B------:R-:W-:-:S13]  /*6120*/  ISETP.NE.AND P0, PT, RZ, UR4, PT ;  /* 0x00000004ff007c0c */ /* 0x000fda000bf05270 */
[----:B------:R-:W-:Y:S05]  /*6130*/  @!P0 BRA `(.L_x_90) ;  /* 0x0000320000008947 */ /* 0x000fea0003800000 */
[----:B------:R-:W-:Y:S01]  /*6140*/  ISETP.NE.AND P6, PT, R8, RZ, PT ;  /* 0x000000ff0800720c */ /* 0x000fe20003fc5270 */
[----:B------:R-:W-:Y:S01]  /*6150*/  BSSY B0, `(.L_x_91) ;  /* 0x0000033000007945 */ /* 0x000fe20003800000 */
[----:B------:R-:W-:Y:S01]  /*6160*/  SHF.L.U32 R12, R2, 0x2, RZ ;  /* 0x00000002020c7819 */ /* 0x000fe200000006ff */
[----:B------:R-:W-:Y:S01]  /*6170*/  CS2R R14, SRZ ;  /* 0x00000000000e7805 */ /* 0x000fe2000001ff00 */
[----:B------:R-:W-:Y:S01]  /*6180*/  CS2R R24, SRZ ;  /* 0x0000000000187805 */ /* 0x000fe2000001ff00 */
[----:B------:R-:W-:Y:S01]  /*6190*/  CS2R R26, SRZ ;  /* 0x00000000001a7805 */ /* 0x000fe2000001ff00 */
[----:B------:R-:W-:Y:S01]  /*61a0*/  CS2R R28, SRZ ;  /* 0x00000000001c7805 */ /* 0x000fe2000001ff00 */
[----:B------:R-:W-:Y:S01]  /*61b0*/  CS2R R50, SRZ ;  /* 0x0000000000327805 */ /* 0x000fe2000001ff00 */
[----:B------:R-:W-:Y:S01]  /*61c0*/  CS2R R8, SRZ ;  /* 0x0000000000087805 */ /* 0x000fe2000001ff00 */
[----:B------:R-:W-:Y:S01]  /*61d0*/  CS2R R10, SRZ ;  /* 0x00000000000a7805 */ /* 0x000fe2000001ff00 */
[----:B------:R-:W-:-:S03]  /*61e0*/  CS2R R52, SRZ ;  /* 0x0000000000347805 */ /* 0x000fc6000001ff00 */
[----:B------:R-:W-:Y:S05]  /*61f0*/  @P6 BRA `(.L_x_92) ;  /* 0x0000028000006947 */ /* 0x000fea0003800000 */
[C---:B------:R-:W-:Y:S01]  /*6200*/  ISETP.GE.AND P0, PT, R12.reuse, c[0x0][0x27c], PT ;  /* 0x00009f000c007a0c */ /* 0x040fe20003f06270 */
[----:B------:R-:W-:Y:S01]  /*6210*/  CS2R R28, SRZ ;  /* 0x00000000001c7805 */ /* 0x000fe2000001ff00 */
[----:B------:R-:W-:Y:S01]  /*6220*/  CS2R R52, SRZ ;  /* 0x0000000000347805 */ /* 0x000fe2000001ff00 */
[----:B------:R-:W-:-:S10]  /*6230*/  IADD3 R8, R12, 0x20, RZ ;  /* 0x000000200c087810 */ /* 0x000fd40007ffe0ff */
[----:B------:R-:W-:-:S04]  /*6240*/  @!P0 IMAD.WIDE R30, R12, 0x2, R32 ;  /* 0x000000020c1e8825 */ /* 0x000fc800078e0220 */
[----:B------:R-:W-:Y:S01]  /*6250*/  @!P0 IMAD.WIDE R24, R12, 0x2, R34 ;  /* 0x000000020c188825 */ /* 0x000fe200078e0222 */
[----:B------:R1:W5:Y:S04]  /*6260*/  @!P0 LD.E.64 R28, [R30.64] ;  /* 0x000000161e1c8980 */ /* 0x000368000c101b00 */
[----:B------:R2:W5:Y:S01]  /*6270*/  @!P0 LD.E.64 R52, [R24.64] ;  /* 0x0000001618348980 */ /* 0x000562000c101b00 */
[----:B------:R-:W-:Y:S01]  /*6280*/  ISETP.GE.AND P0, PT, R8, c[0x0][0x27c], PT ;  /* 0x00009f0008007a0c */ /* 0x000fe20003f06270 */
[----:B------:R-:W-:Y:S01]  /*6290*/  CS2R R26, SRZ ;  /* 0x00000000001a7805 */ /* 0x000fe2000001ff00 */
[----:B------:R-:W-:-:S11]  /*62a0*/  CS2R R10, SRZ ;  /* 0x00000000000a7805 */ /* 0x000fd6000001ff00 */
[----:B------:R-:W-:-:S04]  /*62b0*/  @!P0 SHF.R.S32.HI R9, RZ, 0x1f, R8 ;  /* 0x0000001fff098819 */ /* 0x000fc80000011408 */
[----:B------:R-:W-:Y:S02]  /*62c0*/  @!P0 LEA.HI R9, R9, R8, RZ, 0x2 ;  /* 0x0000000809098211 */ /* 0x000fe400078f10ff */
[----:B------:R-:W-:Y:S02]  /*62d0*/  IADD3 R8, R12, 0x40, RZ ;  /* 0x000000400c087810 */ /* 0x000fe40007ffe0ff */
[----:B------:R-:W-:-:S05]  /*62e0*/  @!P0 LOP3.LUT R9, R9, 0xfffffffc, RZ, 0xc0, !PT ;  /* 0xfffffffc09098812 */ /* 0x000fca00078ec0ff */
[----:B------:R-:W-:-:S04]  /*62f0*/  @!P0 IMAD.WIDE R14, R9, 0x2, R32 ;  /* 0x00000002090e8825 */ /* 0x000fc800078e0220 */
[----:B------:R-:W-:Y:S01]  /*6300*/  @!P0 IMAD.WIDE R38, R9, 0x2, R34 ;  /* 0x0000000209268825 */ /* 0x000fe200078e0222 */
[----:B------:R3:W5:Y:S04]  /*6310*/  @!P0 LD.E.64 R26, [R14.64] ;  /* 0x000000160e1a8980 */ /* 0x000768000c101b00 */
[----:B------:R4:W5:Y:S01]  /*6320*/  @!P0 LD.E.64 R10, [R38.64] ;  /* 0x00000016260a8980 */ /* 0x000962000c101b00 */
[----:B------:R-:W-:Y:S01]  /*6330*/  ISETP.GE.AND P0, PT, R8, c[0x0][0x27c], PT ;  /* 0x00009f0008007a0c */ /* 0x000fe20003f06270 */
[----:B--2---:R-:W-:-:S12]  /*6340*/  CS2R R24, SRZ ;  /* 0x0000000000187805 */ /* 0x004fd8000001ff00 */
[----:B------:R-:W-:-:S04]  /*6350*/  @!P0 SHF.R.S32.HI R9, RZ, 0x1f, R8 ;  /* 0x0000001fff098819 */ /* 0x000fc80000011408 */
[----:B------:R-:W-:-:S04]  /*6360*/  @!P0 LEA.HI R9, R9, R8, RZ, 0x2 ;  /* 0x0000000809098211 */ /* 0x000fc800078f10ff */
[----:B------:R-:W-:Y:S02]  /*6370*/  @!P0 LOP3.LUT R13, R9, 0xfffffffc, RZ, 0xc0, !PT ;  /* 0xfffffffc090d8812 */ /* 0x000fe400078ec0ff */
[----:B------:R-:W-:-:S03]  /*6380*/  CS2R R8, SRZ ;  /* 0x0000000000087805 */ /* 0x000fc6000001ff00 */
[----:B-1----:R-:W-:-:S04]  /*6390*/  @!P0 IMAD.WIDE R30, R13, 0x2, R32 ;  /* 0x000000020d1e8825 */ /* 0x002fc800078e0220 */
[----:B------:R-:W-:Y:S01]  /*63a0*/  @!P0 IMAD.WIDE R36, R13, 0x2, R34 ;  /* 0x000000020d248825 */ /* 0x000fe200078e0222 */
[----:B------:R-:W-:Y:S01]  /*63b0*/  IADD3 R13, R12, 0x60, RZ ;  /* 0x000000600c0d7810 */ /* 0x000fe20007ffe0ff */
[----:B------:R4:W5:Y:S04]  /*63c0*/  @!P0 LD.E.64 R24, [R30.64] ;  /* 0x000000161e188980 */ /* 0x000968000c101b00 */
[----:B------:R4:W5:Y:S01]  /*63d0*/  @!P0 LD.E.64 R8, [R36.64] ;  /* 0x0000001624088980 */ /* 0x000962000c101b00 */
[----:B------:R-:W-:Y:S01]  /*63e0*/  ISETP.GE.AND P0, PT, R13, c[0x0][0x27c], PT ;  /* 0x00009f000d007a0c */ /* 0x000fe20003f06270 */
[----:B------:R-:W-:-:S12]  /*63f0*/  CS2R R50, SRZ ;  /* 0x0000000000327805 */ /* 0x000fd8000001ff00 */
[----:B---3--:R-:W-:-:S04]  /*6400*/  @!P0 SHF.R.S32.HI R14, RZ, 0x1f, R13 ;  /* 0x0000001fff0e8819 */ /* 0x008fc8000001140d */
[----:B------:R-:W-:Y:S02]  /*6410*/  @!P0 LEA.HI R13, R14, R13, RZ, 0x2 ;  /* 0x0000000d0e0d8211 */ /* 0x000fe400078f10ff */
[----:B------:R-:W-:Y:S02]  /*6420*/  CS2R R14, SRZ ;  /* 0x00000000000e7805 */ /* 0x000fe4000001ff00 */
[----:B------:R-:W-:-:S05]  /*6430*/  @!P0 LOP3.LUT R13, R13, 0xfffffffc, RZ, 0xc0, !PT ;  /* 0xfffffffc0d0d8812 */ /* 0x000fca00078ec0ff */
[----:B------:R-:W-:-:S04]  /*6440*/  @!P0 IMAD.WIDE R32, R13, 0x2, R32 ;  /* 0x000000020d208825 */ /* 0x000fc800078e0220 */
[----:B------:R-:W-:Y:S01]  /*6450*/  @!P0 IMAD.WIDE R34, R13, 0x2, R34 ;  /* 0x000000020d228825 */ /* 0x000fe200078e0222 */
[----:B------:R4:W5:Y:S04]  /*6460*/  @!P0 LD.E.64 R14, [R32.64] ;  /* 0x00000016200e8980 */ /* 0x000968000c101b00 */
[----:B------:R4:W5:Y:S02]  /*6470*/  @!P0 LD.E.64 R50, [R34.64] ;  /* 0x0000001622328980 */ /* 0x000964000c101b00 */
.L_x_92:
[----:B------:R-:W-:Y:S05]  /*6480*/  BSYNC B0 ;  /* 0x0000000000007941 */ /* 0x000fea0003800000 */
.L_x_91:
[----:B------:R-:W-:Y:S01]  /*6490*/  UIMAD UR4, UR14, -0x80, UR19 ;  /* 0xffffff800e0478a4 */ /* 0x000fe2000f8e0213 */
[----:B-----5:R-:W-:Y:S01]  /*64a0*/  IMAD.MOV.U32 R48, RZ, RZ, R28 ;  /* 0x000000ffff307224 */ /* 0x020fe200078e001c */
[--C-:B----4-:R-:W-:Y:S01]  /*64b0*/  SHF.R.U64 R36, R28, 0x10, R29.reuse ;  /* 0x000000101c247819 */ /* 0x110fe2000000121d */
[--C-:B------:R-:W-:Y:S01]  /*64c0*/  IMAD.MOV.U32 R47, RZ, RZ, R29.reuse ;  /* 0x000000ffff2f7224 */ /* 0x100fe200078e001d */
[----:B------:R-:W-:Y:S01]  /*64d0*/  UISETP.LT.AND UP0, UPT, UR4, 0x80, UPT ;  /* 0x000000800400788c */ /* 0x000fe2000bf01270 */
[----:B------:R-:W-:Y:S01]  /*64e0*/  SHF.R.U32.HI R35, RZ, 0x10, R29 ;  /* 0x00000010ff237819 */ /* 0x000fe2000001161d */
[--C-:B------:R-:W-:Y:S01]  /*64f0*/  IMAD.MOV.U32 R45, RZ, RZ, R27.reuse ;  /* 0x000000ffff2d7224 */ /* 0x100fe200078e001b */
[--C-:B------:R-:W-:Y:S01]  /*6500*/  SHF.R.U64 R32, R26, 0x10, R27.reuse ;  /* 0x000000101a207819 */ /* 0x100fe2000000121b */
[----:B------:R-:W-:Y:S01]  /*6510*/  USEL UR4, UR4, 0x80, UP0 ;  /* 0x0000008004047887 */ /* 0x000fe20008000000 */
[----:B------:R-:W-:Y:S01]  /*6520*/  SHF.R.U32.HI R31, RZ, 0x10, R27 ;  /* 0x00000010ff1f7819 */ /* 0x000fe2000001161b */
[----:B------:R-:W-:Y:S01]  /*6530*/  IMAD.MOV.U32 R46, RZ, RZ, R26 ;  /* 0x000000ffff2e7224 */ /* 0x000fe200078e001a */
[--C-:B------:R-:W-:Y:S01]  /*6540*/  SHF.R.U64 R28, R24, 0x10, R25.reuse ;  /* 0x00000010181c7819 */ /* 0x100fe20000001219 */
[--C-:B------:R-:W-:Y:S01]  /*6550*/  IMAD.MOV.U32 R43, RZ, RZ, R25.reuse ;  /* 0x000000ffff2b7224 */ /* 0x100fe200078e0019 */
[----:B------:R-:W-:Y:S01]  /*6560*/  SHF.R.U32.HI R27, RZ, 0x10, R25 ;  /* 0x00000010ff1b7819 */ /* 0x000fe20000011619 */
[----:B------:R-:W-:Y:S01]  /*6570*/  IMAD.MOV.U32 R38, RZ, RZ, R10 ;  /* 0x000000ffff267224 */ /* 0x000fe200078e000a */
[----:B------:R-:W-:Y:S01]  /*6580*/  ISETP.GE.AND P0, PT, R19, UR4, PT ;  /* 0x0000000413007c0c */ /* 0x000fe2000bf06270 */
[--C-:B------:R-:W-:Y:S01]  /*6590*/  IMAD.MOV.U32 R37, RZ, RZ, R11.reuse ;  /* 0x000000ffff257224 */ /* 0x100fe200078e000b */
[--C-:B------:R-:W-:Y:S01]  /*65a0*/  SHF.R.U64 R30, R10, 0x10, R11.reuse ;  /* 0x000000100a1e7819 */ /* 0x100fe2000000120b */
[----:B------:R-:W-:Y:S01]  /*65b0*/  IMAD.MOV.U32 R44, RZ, RZ, R24 ;  /* 0x000000ffff2c7224 */ /* 0x000fe200078e0018 */
[----:B------:R-:W-:Y:S01]  /*65c0*/  SHF.R.U32.HI R29, RZ, 0x10, R11 ;  /* 0x00000010ff1d7819 */ /* 0x000fe2000001160b */
[----:B------:R-:W-:Y:S01]  /*65d0*/  IMAD.MOV.U32 R11, RZ, RZ, R8 ;  /* 0x000000ffff0b7224 */ /* 0x000fe200078e0008 */
[--C-:B------:R-:W-:Y:S01]  /*65e0*/  SHF.R.U64 R26, R8, 0x10, R9.reuse ;  /* 0x00000010081a7819 */ /* 0x100fe20000001209 */
[--C-:B------:R-:W-:Y:S01]  /*65f0*/  IMAD.MOV.U32 R10, RZ, RZ, R9.reuse ;  /* 0x000000ffff0a7224 */ /* 0x100fe200078e0009 */
        /* <DEDUP_REMOVED lines=13> */
[----:B------:R-:W-:-:S04]  /*66d0*/  DEPBAR.LE SB0, 0x1 ;  /* 0x000080400000791a */ /* 0x000fc80000000000 */
[----:B------:R-:W-:Y:S01]  /*66e0*/  BSSY B1, `(.L_x_93) ;  /* 0x00000bc000017945 */ /* 0x000fe20003800000 */
[----:B------:R-:W-:Y:S02]  /*66f0*/  PRMT R36, R48, 0x5410, R36 ;  /* 0x0000541030247816 */ /* 0x000fe40000000024 */
[----:B------:R-:W-:Y:S02]  /*6700*/  PRMT R35, R47, 0x5410, R35 ;  /* 0x000054102f237816 */ /* 0x000fe40000000023 */
[----:B------:R-:W-:Y:S02]  /*6710*/  PRMT R32, R46, 0x5410, R32 ;  /* 0x000054102e207816 */ /* 0x000fe40000000020 */
[----:B------:R-:W-:Y:S02]  /*6720*/  PRMT R31, R45, 0x5410, R31 ;  /* 0x000054102d1f7816 */ /* 0x000fe4000000001f */
[----:B------:R-:W-:Y:S02]  /*6730*/  PRMT R28, R44, 0x5410, R28 ;  /* 0x000054102c1c7816 */ /* 0x000fe4000000001c */
[----:B------:R-:W-:-:S02]  /*6740*/  PRMT R27, R43, 0x5410, R27 ;  /* 0x000054102b1b7816 */ /* 0x000fc4000000001b */
        /* <DEDUP_REMOVED lines=9> */
[----:B------:R-:W-:Y:S01]  /*67e0*/  PRMT R13, R8, 0x5410, R13 ;  /* 0x00005410080d7816 */ /* 0x000fe2000000000d */
[----:B------:R-:W-:Y:S06]  /*67f0*/  BAR.SYNC.DEFER_BLOCKING 0x0 ;  /* 0x0000000000007b1d */ /* 0x000fec0000010000 */
[----:B------:R-:W-:Y:S05]  /*6800*/  @P0 BRA `(.L_x_94) ;  /* 0x00000a9000000947 */ /* 0x000fea0003800000 */
[----:B------:R-:W-:Y:S01]  /*6810*/  ISETP.GE.AND P0, PT, R12, c[0x0][0x27c], PT ;  /* 0x00009f000c007a0c */ /* 0x000fe20003f06270 */
[----:B------:R-:W-:-:S12]  /*6820*/  BSSY B0, `(.L_x_95) ;  /* 0x0000028000007945 */ /* 0x000fd80003800000 */
[----:B------:R-:W-:Y:S05]  /*6830*/  @P0 BRA `(.L_x_96) ;  /* 0x0000026000000947 */ /* 0x000fea0003800000 */
[----:B------:R-:W1:Y:S01]  /*6840*/  LDS.128 R8, [R23+0x10080] ;  /* 0x0100800017087984 */ /* 0x000e620000000c00 */
[----:B------:R-:W-:Y:S01]  /*6850*/  SHF.L.U32 R42, R36, 0x10, RZ ;  /* 0x00000010242a7819 */ /* 0x000fe200000006ff */
[C---:B------:R-:W-:Y:S01]  /*6860*/  IMAD.U32 R40, R34.reuse, 0x10000, RZ ;  /* 0x0001000022287824 */ /* 0x040fe200078e00ff */
[----:B------:R-:W-:Y:S02]  /*6870*/  LOP3.LUT R39, R34, 0xffff0000, RZ, 0xc0, !PT ;  /* 0xffff000022277812 */ /* 0x000fe400078ec0ff */
[----:B------:R-:W-:Y:S02]  /*6880*/  LOP3.LUT R41, R36, 0xffff0000, RZ, 0xc0, !PT ;  /* 0xffff000024297812 */ /* 0x000fe400078ec0ff */
[C---:B-1----:R-:W-:Y:S02]  /*6890*/  LOP3.LUT R37, R8.reuse, 0xffff0000, RZ, 0xc0, !PT ;  /* 0xffff000008257812 */ /* 0x042fe400078ec0ff */
[----:B------:R-:W-:Y:S02]  /*68a0*/  LOP3.LUT R46, R9, 0xffff0000, RZ, 0xc0, !PT ;  /* 0xffff0000092e7812 */ /* 0x000fe400078ec0ff */
[----:B------:R-:W-:-:S02]  /*68b0*/  SHF.L.U32 R38, R8, 0x10, RZ ;  /* 0x0000001008267819 */ /* 0x000fc400000006ff */
[----:B------:R-:W-:Y:S01]  /*68c0*/  SHF.L.U32 R8, R9, 0x10, RZ ;  /* 0x0000001009087819 */ /* 0x000fe200000006ff */
[C---:B------:R-:W-:Y:S01]  /*68d0*/  FMUL.FTZ R9, R37.reuse, R40 ;  /* 0x0000002825097220 */ /* 0x040fe20000410000 */
[C---:B------:R-:W-:Y:S01]  /*68e0*/  SHF.L.U32 R44, R10.reuse, 0x10, RZ ;  /* 0x000000100a2c7819 */ /* 0x040fe200000006ff */
[-C--:B------:R-:W-:Y:S01]  /*68f0*/  FMUL.FTZ R37, R37, R42.reuse ;  /* 0x0000002a25257220 */ /* 0x080fe20000410000 */
[----:B------:R-:W-:Y:S01]  /*6900*/  LOP3.LUT R43, R10, 0xffff0000, RZ, 0xc0, !PT ;  /* 0xffff00000a2b7812 */ /* 0x000fe200078ec0ff */
[C---:B------:R-:W-:Y:S01]  /*6910*/  IMAD.U32 R10, R11.reuse, 0x10000, RZ ;  /* 0x000100000b0a7824 */ /* 0x040fe200078e00ff */
[----:B------:R-:W-:Y:S01]  /*6920*/  LOP3.LUT R45, R11, 0xffff0000, RZ, 0xc0, !PT ;  /* 0xffff00000b2d7812 */ /* 0x000fe200078ec0ff */
[----:B------:R-:W-:Y:S02]  /*6930*/  FMUL.FTZ R11, R46, R39 ;  /* 0x000000272e0b7220 */ /* 0x000fe40000410000 */
[C---:B------:R-:W-:Y:S01]  /*6940*/  FFMA.FTZ R9, R38.reuse, R42, -R9 ;  /* 0x0000002a26097223 */ /* 0x040fe20000010809 */
[----:B------:R-:W-:Y:S01]  /*6950*/  SHF.L.U32 R42, R35, 0x10, RZ ;  /* 0x00000010232a7819 */ /* 0x000fe200000006ff */
[----:B------:R-:W-:Y:S01]  /*6960*/  FFMA.FTZ R38, R38, R40, R37 ;  /* 0x0000002826267223 */ /* 0x000fe20000010025 */
[C---:B------:R-:W-:Y:S01]  /*6970*/  SHF.L.U32 R40, R33.reuse, 0x10, RZ ;  /* 0x0000001021287819 */ /* 0x040fe200000006ff */
[-C--:B------:R-:W-:Y:S01]  /*6980*/  FMUL.FTZ R46, R46, R41.reuse ;  /* 0x000000292e2e7220 */ /* 0x080fe20000410000 */
[----:B------:R-:W-:Y:S01]  /*6990*/  LOP3.LUT R37, R33, 0xffff0000, RZ, 0xc0, !PT ;  /* 0xffff000021257812 */ /* 0x000fe200078ec0ff */
[C---:B------:R-:W-:Y:S01]  /*69a0*/  FFMA.FTZ R11, R8.reuse, R41, -R11 ;  /* 0x00000029080b7223 */ /* 0x040fe2000001080b */
[----:B------:R-:W-:Y:S01]  /*69b0*/  LOP3.LUT R41, R35, 0xffff0000, RZ, 0xc0, !PT ;  /* 0xffff000023297812 */ /* 0x000fe200078ec0ff */
[----:B------:R-:W-:-:S02]  /*69c0*/  FFMA.FTZ R46, R8, R39, R46 ;  /* 0x00000027082e7223 */ /* 0x000fc4000001002e */
[----:B------:R-:W-:Y:S02]  /*69d0*/  FMUL.FTZ R39, R43, R40 ;  /* 0x000000282b277220 */ /* 0x000fe40000410000 */
[----:B------:R-:W-:Y:S02]  /*69e0*/  FMUL.FTZ R8, R45, R37 ;  /* 0x000000252d087220 */ /* 0x000fe40000410000 */
[-C--:B------:R-:W-:Y:S02]  /*69f0*/  FMUL.FTZ R43, R43, R42.reuse ;  /* 0x0000002a2b2b7220 */ /* 0x080fe40000410000 */
[----:B------:R-:W-:Y:S02]  /*6a00*/  FMUL.FTZ R45, R45, R41 ;  /* 0x000000292d2d7220 */ /* 0x000fe40000410000 */
[C---:B------:R-:W-:Y:S02]  /*6a10*/  FFMA.FTZ R39, R44.reuse, R42, -R39 ;  /* 0x0000002a2c277223 */ /* 0x040fe40000010827 */
[----:B------:R-:W-:-:S02]  /*6a20*/  FFMA.FTZ R40, R44, R40, R43 ;  /* 0x000000282c287223 */ /* 0x000fc4000001002b */
[----:B------:R-:W-:Y:S01]  /*6a30*/  FFMA.FTZ R41, R10, R41, -R8 ;  /* 0x000000290a297223 */ /* 0x000fe20000010808 */
[----:B------:R-:W-:Y:S01]  /*6a40*/  F2FP.BF16.PACK_AB R8, R38, R9 ;  /* 0x000000092608723e */ /* 0x000fe200000010ff */
[----:B------:R-:W-:Y:S01]  /*6a50*/  FFMA.FTZ R42, R10, R37, R45 ;  /* 0x000000250a2a7223 */ /* 0x000fe2000001002d */
[----:B------:R-:W-:Y:S02]  /*6a60*/  F2FP.BF16.PACK_AB R9, R46, R11 ;  /* 0x0000000b2e09723e */ /* 0x000fe400000010ff */
[----:B------:R-:W-:Y:S02]  /*6a70*/  F2FP.BF16.PACK_AB R10, R40, R39 ;  /* 0x00000027280a723e */ /* 0x000fe400000010ff */
[----:B------:R-:W-:-:S05]  /*6a80*/  F2FP.BF16.PACK_AB R11, R42, R41 ;  /* 0x000000292a0b723e */ /* 0x000fca00000010ff */
[----:B------:R1:W-:Y:S02]  /*6a90*/  STS.128 [R23+0x10080], R8 ;  /* 0x0100800817007388 */ /* 0x0003e40000000c00 */
.L_x_96:
[----:B------:R-:W-:Y:S05]  /*6aa0*/  BSYNC B0 ;  /* 0x0000000000007941 */ /* 0x000fea0003800000 */
.L_x_95:
[----:B-1----:R-:W-:Y:S01]  /*6ab0*/  IADD3 R8, R12, 0x20, RZ ;  /* 0x000000200c087810 */ /* 0x002fe20007ffe0ff */
[----:B------:R-:W-:Y:S03]  /*6ac0*/  BSSY B0, `(.L_x_97) ;  /* 0x0000029000007945 */ /* 0x000fe60003800000 */
[----:B------:R-:W-:-:S13]  /*6ad0*/  ISETP.GE.AND P0, PT, R8, c[0x0][0x27c], PT ;  /* 0x00009f0008007a0c */ /* 0x000fda0003f06270 */
        /* <DEDUP_REMOVED lines=39> */
.L_x_98:
[----:B------:R-:W-:Y:S05]  /*6d50*/  BSYNC B0 ;  /* 0x0000000000007941 */ /* 0x000fea0003800000 */
.L_x_97:
        /* <DEDUP_REMOVED lines=42> */
.L_x_100:
[----:B------:R-:W-:Y:S05]  /*7000*/  BSYNC B0 ;  /* 0x0000000000007941 */ /* 0x000fea0003800000 */
.L_x_99:
[----:B-1----:R-:W-:-:S04]  /*7010*/  IADD3 R8, R12, 0x60, RZ ;  /* 0x000000600c087810 */ /* 0x002fc80007ffe0ff */
        /* <DEDUP_REMOVED lines=40> */
.L_x_94:
[----:B------:R-:W-:Y:S05]  /*72a0*/  BSYNC B1 ;  /* 0x0000000000017941 */ /* 0x000fea0003800000 */
.L_x_93:
[----:B-1----:R-:W-:Y:S01]  /*72b0*/  IADD3 R8, R19, 0x20, RZ ;  /* 0x0000002013087810 */ /* 0x002fe20007ffe0ff */
[----:B------:R-:W-:Y:S03]  /*72c0*/  BSSY B1, `(.L_x_101) ;  /* 0x00000ac000017945 */ /* 0x000fe60003800000 */
[----:B------:R-:W-:-:S13]  /*72d0*/  ISETP.GE.AND P0, PT, R8, UR4, PT ;  /* 0x0000000408007c0c */ /* 0x000fda000bf06270 */
[----:B------:R-:W-:Y:S05]  /*72e0*/  @P0 BRA `(.L_x_102) ;  /* 0x00000a9000000947 */ /* 0x000fea0003800000 */
[----:B------:R-:W-:Y:S01]  /*72f0*/  ISETP.GE.AND P0, PT, R12, c[0x0][0x27c], PT ;  /* 0x00009f000c007a0c */ /* 0x000fe20003f06270 */
[----:B------:R-:W-:-:S12]  /*7300*/  BSSY B0, `(.L_x_103) ;  /* 0x0000028000007945 */ /* 0x000fd80003800000 */
[----:B------:R-:W-:Y:S05]  /*7310*/  @P0 BRA `(.L_x_104) ;  /* 0x0000026000000947 */ /* 0x000fea0003800000 */
[----:B------:R-:W1:Y:S01]  /*7320*/  LDS.128 R8, [R23+0x11080] ;  /* 0x0110800017087984 */ /* 0x000e620000000c00 */
[----:B------:R-:W-:Y:S01]  /*7330*/  SHF.L.U32 R40, R36, 0x10, RZ ;  /* 0x0000001024287819 */ /* 0x000fe200000006ff */
[----:B------:R-:W-:Y:S01]  /*7340*/  IMAD.U32 R39, R34, 0x10000, RZ ;  /* 0x0001000022277824 */ /* 0x000fe200078e00ff */
[----:B------:R-:W-:Y:S02]  /*7350*/  LOP3.LUT R41, R36, 0xffff0000, RZ, 0xc0, !PT ;  /* 0xffff000024297812 */ /* 0x000fe400078ec0ff */
[C---:B-1----:R-:W-:Y:S02]  /*7360*/  SHF.L.U32 R38, R8.reuse, 0x10, RZ ;  /* 0x0000001008267819 */ /* 0x042fe400000006ff */
[----:B------:R-:W-:Y:S02]  /*7370*/  LOP3.LUT R37, R8, 0xffff0000, RZ, 0xc0, !PT ;  /* 0xffff000008257812 */ /* 0x000fe400078ec0ff */
[C---:B------:R-:W-:Y:S02]  /*7380*/  SHF.L.U32 R8, R9.reuse, 0x10, RZ ;  /* 0x0000001009087819 */ /* 0x040fe400000006ff */
[----:B------:R-:W-:Y:S01]  /*7390*/  LOP3.LUT R46, R9, 0xffff0000, RZ, 0xc0, !PT ;  /* 0xffff0000092e7812 */ /* 0x000fe200078ec0ff */
[-C--:B------:R-:W-:Y:S01]  /*73a0*/  FMUL.FTZ R43, R39, R37.reuse ;  /* 0x00000025272b7220 */ /* 0x080fe20000410000 */
[----:B------:R-:W-:Y:S01]  /*73b0*/  LOP3.LUT R9, R34, 0xffff0000, RZ, 0xc0, !PT ;  /* 0xffff000022097812 */ /* 0x000fe200078ec0ff */
[----:B------:R-:W-:Y:S01]  /*73c0*/  FMUL.FTZ R37, R40, R37 ;  /* 0x0000002528257220 */ /* 0x000fe20000410000 */
[----:B------:R-:W-:Y:S01]  /*73d0*/  SHF.L.U32 R44, R10, 0x10, RZ ;  /* 0x000000100a2c7819 */ /* 0x000fe200000006ff */
[----:B------:R-:W-:Y:S01]  /*73e0*/  FFMA.FTZ R43, R40, R38, -R43 ;  /* 0x00000026282b7223 */ /* 0x000fe2000001082b */
[----:B------:R-:W-:Y:S01]  /*73f0*/  LOP3.LUT R42, R10, 0xffff0000, RZ, 0xc0, !PT ;  /* 0xffff00000a2a7812 */ /* 0x000fe200078ec0ff */
[C---:B------:R-:W-:Y:S01]  /*7400*/  IMAD.U32 R10, R11.reuse, 0x10000, RZ ;  /* 0x000100000b0a7824 */ /* 0x040fe200078e00ff */
[----:B------:R-:W-:Y:S01]  /*7410*/  LOP3.LUT R45, R11, 0xffff0000, RZ, 0xc0, !PT ;  /* 0xffff00000b2d7812 */ /* 0x000fe200078ec0ff */
[----:B------:R-:W-:Y:S01]  /*7420*/  FMUL.FTZ R11, R9, R46 ;  /* 0x0000002e090b7220 */ /* 0x000fe20000410000 */
[----:B------:R-:W-:Y:S01]  /*7430*/  LOP3.LUT R40, R35, 0xffff0000, RZ, 0xc0, !PT ;  /* 0xffff000023287812 */ /* 0x000fe200078ec0ff */
[----:B------:R-:W-:Y:S01]  /*7440*/  FFMA.FTZ R38, R39, R38, R37 ;  /* 0x0000002627267223 */ /* 0x000fe20000010025 */
[----:B------:R-:W-:Y:S01]  /*7450*/  SHF.L.U32 R39, R33, 0x10, RZ ;  /* 0x0000001021277819 */ /* 0x000fe200000006ff */
[----:B------:R-:W-:Y:S01]  /*7460*/  FMUL.FTZ R46, R41, R46 ;  /* 0x0000002e292e7220 */ /* 0x000fe20000410000 */
[----:B------:R-:W-:Y:S01]  /*7470*/  LOP3.LUT R37, R33, 0xffff0000, RZ, 0xc0, !PT ;  /* 0xffff000021257812 */ /* 0x000fe200078ec0ff */
[-C--:B------:R-:W-:Y:S01]  /*7480*/  FFMA.FTZ R11, R41, R8.reuse, -R11 ;  /* 0x00000008290b7223 */ /* 0x080fe2000001080b */
[----:B------:R-:W-:Y:S01]  /*7490*/  SHF.L.U32 R41, R35, 0x10, RZ ;  /* 0x0000001023297819 */ /* 0x000fe200000006ff */
[----:B------:R-:W-:-:S02]  /*74a0*/  FFMA.FTZ R46, R9, R8, R46 ;  /* 0x00000008092e7223 */ /* 0x000fc4000001002e */
[-C--:B------:R-:W-:Y:S02]  /*74b0*/  FMUL.FTZ R8, R39, R42.reuse ;  /* 0x0000002a27087220 */ /* 0x080fe40000410000 */
[-C--:B------:R-:W-:Y:S02]  /*74c0*/  FMUL.FTZ R9, R37, R45.reuse ;  /* 0x0000002d25097220 */ /* 0x080fe40000410000 */
[C---:B------:R-:W-:Y:S02]  /*74d0*/  FMUL.FTZ R42, R41.reuse, R42 ;  /* 0x0000002a292a7220 */ /* 0x040fe40000410000 */
[----:B------:R-:W-:Y:S02]  /*74e0*/  FMUL.FTZ R45, R40, R45 ;  /* 0x0000002d282d7220 */ /* 0x000fe40000410000 */
[-C--:B------:R-:W-:Y:S01]  /*74f0*/  FFMA.FTZ R41, R41, R44.reuse, -R8 ;  /* 0x0000002c29297223 */ /* 0x080fe20000010808 */
[----:B------:R-:W-:Y:S01]  /*7500*/  F2FP.BF16.PACK_AB R8, R38, R43 ;  /* 0x0000002b2608723e */ /* 0x000fe200000010ff */
[----:B------:R-:W-:-:S02]  /*7510*/  FFMA.FTZ R42, R39, R44, R42 ;  /* 0x0000002c272a7223 */ /* 0x000fc4000001002a */
[-C--:B------:R-:W-:Y:S01]  /*7520*/  FFMA.FTZ R40, R40, R10.reuse, -R9 ;  /* 0x0000000a28287223 */ /* 0x080fe20000010809 */
[----:B------:R-:W-:Y:S01]  /*7530*/  F2FP.BF16.PACK_AB R9, R46, R11 ;  /* 0x0000000b2e09723e */ /* 0x000fe200000010ff */
[----:B------:R-:W-:Y:S01]  /*7540*/  FFMA.FTZ R45, R37, R10, R45 ;  /* 0x0000000a252d7223 */ /* 0x000fe2000001002d */
[----:B------:R-:W-:-:S04]  /*7550*/  F2FP.BF16.PACK_AB R10, R42, R41 ;  /* 0x000000292a0a723e */ /* 0x000fc800000010ff */
[----:B------:R-:W-:-:S05]  /*7560*/  F2FP.BF16.PACK_AB R11, R45, R40 ;  /* 0x000000282d0b723e */ /* 0x000fca00000010ff */
[----:B------:R1:W-:Y:S02]  /*7570*/  STS.128 [R23+0x11080], R8 ;  /* 0x0110800817007388 */ /* 0x0003e40000000c00 */
.L_x_104:
[----:B------:R-:W-:Y:S05]  /*7580*/  BSYNC B0 ;  /* 0x0000000000007941 */ /* 0x000fea0003800000 */
.L_x_103:
[----:B-1----:R-:W-:Y:S01]  /*7590*/  IADD3 R8, R12, 0x20, RZ ;  /* 0x000000200c087810 */ /* 0x002fe20007ffe0ff */
[----:B------:R-:W-:Y:S03]  /*75a0*/  BSSY B0, `(.L_x_105) ;  /* 0x0000029000007945 */ /* 0x000fe60003800000 */
[----:B------:R-:W-:-:S13]  /*75b0*/  ISETP.GE.AND P0, PT, R8, c[0x0][0x27c], PT ;  /* 0x00009f0008007a0c */ /* 0x000fda0003f06270 */
        /* <DEDUP_REMOVED lines=39> */
.L_x_106:
[----:B------:R-:W-:Y:S05]  /*7830*/  BSYNC B0 ;  /* 0x0000000000007941 */ /* 0x000fea0003800000 */
.L_x_105:
        /* <DEDUP_REMOVED lines=42> */
.L_x_108:
[----:B------:R-:W-:Y:S05]  /*7ae0*/  BSYNC B0 ;  /* 0x0000000000007941 */ /* 0x000fea0003800000 */
.L_x_107:
[----:B-1----:R-:W-:-:S04]  /*7af0*/  IADD3 R8, R12, 0x60, RZ ;  /* 0x000000600c087810 */ /* 0x002fc80007ffe0ff */
        /* <DEDUP_REMOVED lines=40> */
.L_x_102:
[----:B------:R-:W-:Y:S05]  /*7d80*/  BSYNC B1 ;  /* 0x0000000000017941 */ /* 0x000fea0003800000 */
.L_x_101:
        /* <DEDUP_REMOVED lines=45> */
.L_x_112:
[----:B------:R-:W-:Y:S05]  /*8060*/  BSYNC B0 ;  /* 0x0000000000007941 */ /* 0x000fea0003800000 */
.L_x_111:
        /* <DEDUP_REMOVED lines=42> */
.L_x_114:
[----:B------:R-:W-:Y:S05]  /*8310*/  BSYNC B0 ;  /* 0x0000000000007941 */ /* 0x000fea0003800000 */
.L_x_113:
        /* <DEDUP_REMOVED lines=42> */
.L_x_116:
[----:B------:R-:W-:Y:S05]  /*85c0*/  BSYNC B0 ;  /* 0x0000000000007941 */ /* 0x000fea0003800000 */
.L_x_115:
        /* <DEDUP_REMOVED lines=41> */
.L_x_110:
[----:B------:R-:W-:Y:S05]  /*8860*/  BSYNC B1 ;  /* 0x0000000000017941 */ /* 0x000fea0003800000 */
.L_x_109:
[----:B-1----:R-:W-:-:S04]  /*8870*/  IADD3 R8, R19, 0x60, RZ ;  /* 0x0000006013087810 */ /* 0x002fc80007ffe0ff */
[----:B------:R-:W-:-:S13]  /*8880*/  ISETP.GE.AND P0, PT, R8, UR4, PT ;  /* 0x0000000408007c0c */ /* 0x000fda000bf06270 */
[----:B------:R-:W-:Y:S05]  /*8890*/  @P0 BRA `(.L_x_117) ;  /* 0x0000438000000947 */ /* 0x000fea0003800000 */
[----:B------:R-:W-:Y:S01]  /*88a0*/  ISETP.GE.AND P0, PT, R12, c[0x0][0x27c], PT ;  /* 0x00009f000c007a0c */ /* 0x000fe20003f06270 */
[----:B------:R-:W-:-:S12]  /*88b0*/  BSSY B0, `(.L_x_118) ;  /* 0x0000028000007945 */ /* 0x000fd80003800000 */
[----:B------:R-:W-:Y:S05]  /*88c0*/  @P0 BRA `(.L_x_119) ;  /* 0x0000026000000947 */ /* 0x000fea0003800000 */
[----:B------:R-:W1:Y:S01]  /*88d0*/  LDS.128 R8, [R23+0x13080] ;  /* 0x0130800017087984 */ /* 0x000e620000000c00 */
[----:B------:R-:W-:Y:S02]  /*88e0*/  LOP3.LUT R40, R36, 0xffff0000, RZ, 0xc0, !PT ;  /* 0xffff000024287812 */ /* 0x000fe400078ec0ff */
[C---:B-1----:R-:W-:Y:S01]  /*88f0*/  SHF.L.U32 R38, R8.reuse, 0x10, RZ ;  /* 0x0000001008267819 */ /* 0x042fe200000006ff */
[----:B------:R-:W-:Y:S01]  /*8900*/  IMAD.U32 R41, R11, 0x10000, RZ ;  /* 0x000100000b297824 */ /* 0x000fe200078e00ff */
[----:B------:R-:W-:Y:S02]  /*8910*/  LOP3.LUT R37, R8, 0xffff0000, RZ, 0xc0, !PT ;  /* 0xffff000008257812 */ /* 0x000fe400078ec0ff */
[C---:B------:R-:W-:Y:S02]  /*8920*/  SHF.L.U32 R8, R9.reuse, 0x10, RZ ;  /* 0x0000001009087819 */ /* 0x040fe400000006ff */
[----:B------:R-:W-:Y:S02]  /*8930*/  LOP3.LUT R39, R9, 0xffff0000, RZ, 0xc0, !PT ;  /* 0xffff000009277812 */ /* 0x000fe400078ec0ff */
[----:B------:R-:W-:Y:S01]  /*8940*/  SHF.L.U32 R9, R36, 0x10, RZ ;  /* 0x0000001024097819 */ /* 0x000fe200000006ff */
[C---:B------:R-:W-:Y:S01]  /*8950*/  IMAD.U32 R36, R34.reuse, 0x10000, RZ ;  /* 0x0001000022247824 */ /* 0x040fe200078e00ff */
[----:B------:R-:W-:-:S02]  /*8960*/  LOP3.LUT R34, R34, 0xffff0000, RZ, 0xc0, !PT ;  /* 0xffff000022227812 */ /* 0x000fc400078ec0ff */
[C---:B------:R-:W-:Y:S02]  /*8970*/  SHF.L.U32 R43, R10.reuse, 0x10, RZ ;  /* 0x000000100a2b7819 */ /* 0x040fe400000006ff */
[----:B------:R-:W-:Y:S01]  /*8980*/  LOP3.LUT R42, R10, 0xffff0000, RZ, 0xc0, !PT ;  /* 0xffff00000a2a7812 */ /* 0x000fe200078ec0ff */
[----:B------:R-:W-:Y:S01]  /*8990*/  FMUL.FTZ R10, R36, R37 ;  /* 0x00000025240a7220 */ /* 0x000fe20000410000 */
[----:B------:R-:W-:Y:S01]  /*89a0*/  LOP3.LUT R44, R11, 0xffff0000, RZ, 0xc0, !PT ;  /* 0xffff00000b2c7812 */ /* 0x000fe200078ec0ff */
[----:B------:R-:W-:Y:S02]  /*89b0*/  FMUL.FTZ R11, R34, R39 ;  /* 0x00000027220b7220 */ /* 0x000fe40000410000 */
[C---:B------:R-:W-:Y:S02]  /*89c0*/  FMUL.FTZ R37, R9.reuse, R37 ;  /* 0x0000002509257220 */ /* 0x040fe40000410000 */
[----:B------:R-:W-:Y:S02]  /*89d0*/  FFMA.FTZ R10, R9, R38, -R10 ;  /* 0x00000026090a7223 */ /* 0x000fe4000001080a */
[----:B------:R-:W-:Y:S01]  /*89e0*/  FFMA.FTZ R9, R40, R8, -R11 ;  /* 0x0000000828097223 */ /* 0x000fe2000001080b */
[----:B------:R-:W-:Y:S01]  /*89f0*/  SHF.L.U32 R11, R33, 0x10, RZ ;  /* 0x00000010210b7819 */ /* 0x000fe200000006ff */
[----:B------:R-:W-:Y:S01]  /*8a00*/  FFMA.FTZ R37, R36, R38, R37 ;  /* 0x0000002624257223 */ /* 0x000fe20000010025 */
[----:B------:R-:W-:Y:S01]  /*8a10*/  SHF.L.U32 R36, R35, 0x10, RZ ;  /* 0x0000001023247819 */ /* 0x000fe200000006ff */
[----:B------:R-:W-:Y:S01]  /*8a20*/  FMUL.FTZ R39, R40, R39 ;  /* 0x0000002728277220 */ /* 0x000fe20000410000 */
[----:B------:R-:W-:-:S02]  /*8a30*/  LOP3.LUT R33, R33, 0xffff0000, RZ, 0xc0, !PT ;  /* 0xffff000021217812 */ /* 0x000fc400078ec0ff */
[----:B------:R-:W-:Y:S01]  /*8a40*/  LOP3.LUT R35, R35, 0xffff0000, RZ, 0xc0, !PT ;  /* 0xffff000023237812 */ /* 0x000fe200078ec0ff */
[----:B------:R-:W-:Y:S02]  /*8a50*/  FFMA.FTZ R34, R34, R8, R39 ;  /* 0x0000000822227223 */ /* 0x000fe40000010027 */
[-C--:B------:R-:W-:Y:S02]  /*8a60*/  FMUL.FTZ R8, R11, R42.reuse ;  /* 0x0000002a0b087220 */ /* 0x080fe40000410000 */
[----:B------:R-:W-:Y:S01]  /*8a70*/  FMUL.FTZ R42, R36, R42 ;  /* 0x0000002a242a7220 */ /* 0x000fe20000410000 */
[----:B------:R-:W-:Y:S01]  /*8a80*/  F2FP.BF16.PACK_AB R9, R34, R9 ;  /* 0x000000092209723e */ /* 0x000fe200000010ff */
[-C--:B------:R-:W-:Y:S02]  /*8a90*/  FMUL.FTZ R38, R33, R44.reuse ;  /* 0x0000002c21267220 */ /* 0x080fe40000410000 */
[----:B------:R-:W-:Y:S02]  /*8aa0*/  FMUL.FTZ R44, R35, R44 ;  /* 0x0000002c232c7220 */ /* 0x000fe40000410000 */
[-C--:B------:R-:W-:Y:S01]  /*8ab0*/  FFMA.FTZ R36, R36, R43.reuse, -R8 ;  /* 0x0000002b24247223 */ /* 0x080fe20000010808 */
[----:B------:R-:W-:Y:S01]  /*8ac0*/  F2FP.BF16.PACK_AB R8, R37, R10 ;  /* 0x0000000a2508723e */ /* 0x000fe200000010ff */
[----:B------:R-:W-:-:S02]  /*8ad0*/  FFMA.FTZ R11, R11, R43, R42 ;  /* 0x0000002b0b0b7223 */ /* 0x000fc4000001002a */
[-C--:B------:R-:W-:Y:S02]  /*8ae0*/  FFMA.FTZ R38, R35, R41.reuse, -R38 ;  /* 0x0000002923267223 */ /* 0x080fe40000010826 */
[----:B------:R-:W-:Y:S01]  /*8af0*/  FFMA.FTZ R33, R33, R41, R44 ;  /* 0x0000002921217223 */ /* 0x000fe2000001002c */
[----:B------:R-:W-:-:S04]  /*8b00*/  F2FP.BF16.PACK_AB R10, R11, R36 ;  /* 0x000000240b0a723e */ /* 0x000fc800000010ff */
[----:B------:R-:W-:-:S05]  /*8b10*/  F2FP.BF16.PACK_AB R11, R33, R38 ;  /* 0x00000026210b723e */ /* 0x000fca00000010ff */
[----:B------:R1:W-:Y:S02]  /*8b20*/  STS.128 [R23+0x13080], R8 ;  /* 0x0130800817007388 */ /* 0x0003e40000000c00 */
.L_x_119:
[----:B------:R-:W-:Y:S05]  /*8b30*/  BSYNC B0 ;  /* 0x0000000000007941 */ /* 0x000fea0003800000 */
.L_x_118:
[----:B-1----:R-:W-:Y:S01]  /*8b40*/  IADD3 R8, R12, 0x20, RZ ;  /* 0x000000200c087810 */ /* 0x002fe20007ffe0ff */
[----:B------:R-:W-:Y:S03]  /*8b50*/  BSSY B0, `(.L_x_120) ;  /* 0x0000029000007945 */ /* 0x000fe60003800000 */
[----:B------:R-:W-:-:S13]  /*8b60*/  ISETP.GE.AND P0, PT, R8, c[0x0][0x27c], PT ;  /* 0x00009f0008007a0c */ /* 0x000fda0003f06270 */
        /* <DEDUP_REMOVED lines=39> */
.L_x_121:
[----:B------:R-:W-:Y:S05]  /*8de0*/  BSYNC B0 ;  /* 0x0000000000007941 */ /* 0x000fea0003800000 */
.L_x_120:
        /* <DEDUP_REMOVED lines=42> */
.L_x_123:
[----:B------:R-:W-:Y:S05]  /*9090*/  BSYNC B0 ;  /* 0x0000000000007941 */ /* 0x000fea0003800000 */
.L_x_122:
[----:B------:R-:W-:-:S04]  /*90a0*/  IADD3 R12, R12, 0x60, RZ ;  /* 0x000000600c0c7810 */ /* 0x000fc80007ffe0ff */
[----:B------:R-:W-:-:S13]  /*90b0*/  ISETP.GE.AND P0, PT, R12, c[0x0][0x27c], PT ;  /* 0x00009f000c007a0c */ /* 0x000fda0003f06270 */
[----:B------:R-:W-:Y:S05]  /*90c0*/  @P0 BRA `(.L_x_117) ;  /* 0x00003b5000000947 */ /* 0x000fea0003800000 */
[----:B-1----:R-:W1:Y:S01]  /*90d0*/  LDS.128 R8, [R23+0x1f080] ;  /* 0x01f0800017087984 */ /* 0x002e620000000c00 */
[----:B------:R-:W-:Y:S02]  /*90e0*/  LOP3.LUT R27, R24, 0xffff0000, RZ, 0xc0, !PT ;  /* 0xffff0000181b7812 */ /* 0x000fe400078ec0ff */
[----:B------:R-:W-:Y:S02]  /*90f0*/  LOP3.LUT R29, R14, 0xffff0000, RZ, 0xc0, !PT ;  /* 0xffff00000e1d7812 */ /* 0x000fe400078ec0ff */
[C---:B-1----:R-:W-:Y:S02]  /*9100*/  SHF.L.U32 R25, R8.reuse, 0x10, RZ ;  /* 0x0000001008197819 */ /* 0x042fe400000006ff */
[----:B------:R-:W-:Y:S02]  /*9110*/  LOP3.LUT R12, R8, 0xffff0000, RZ, 0xc0, !PT ;  /* 0xffff0000080c7812 */ /* 0x000fe400078ec0ff */
[C---:B------:R-:W-:Y:S02]  /*9120*/  SHF.L.U32 R8, R9.reuse, 0x10, RZ ;  /* 0x0000001009087819 */ /* 0x040fe400000006ff */
[----:B------:R-:W-:-:S02]  /*9130*/  LOP3.LUT R26, R9, 0xffff0000, RZ, 0xc0, !PT ;  /* 0xffff0000091a7812 */ /* 0x000fc400078ec0ff */
[----:B------:R-:W-:Y:S01]  /*9140*/  SHF.L.U32 R9, R24, 0x10, RZ ;  /* 0x0000001018097819 */ /* 0x000fe200000006ff */
[----:B------:R-:W-:Y:S01]  /*9150*/  IMAD.U32 R24, R14, 0x10000, RZ ;  /* 0x000100000e187824 */ /* 0x000fe200078e00ff */
[C---:B------:R-:W-:Y:S01]  /*9160*/  SHF.L.U32 R30, R10.reuse, 0x10, RZ ;  /* 0x000000100a1e7819 */ /* 0x040fe200000006ff */
[C---:B------:R-:W-:Y:S01]  /*9170*/  IMAD.U32 R14, R11.reuse, 0x10000, RZ ;  /* 0x000100000b0e7824 */ /* 0x040fe200078e00ff */
[----:B------:R-:W-:Y:S01]  /*9180*/  LOP3.LUT R28, R10, 0xffff0000, RZ, 0xc0, !PT ;  /* 0xffff00000a1c7812 */ /* 0x000fe200078ec0ff */
[----:B------:R-:W-:Y:S01]  /*9190*/  FMUL.FTZ R10, R24, R12 ;  /* 0x0000000c180a7220 */ /* 0x000fe20000410000 */
[----:B------:R-:W-:Y:S01]  /*91a0*/  LOP3.LUT R31, R11, 0xffff0000, RZ, 0xc0, !PT ;  /* 0xffff00000b1f7812 */ /* 0x000fe200078ec0ff */
[----:B------:R-:W-:Y:S02]  /*91b0*/  FMUL.FTZ R11, R29, R26 ;  /* 0x0000001a1d0b7220 */ /* 0x000fe40000410000 */
[C---:B------:R-:W-:Y:S02]  /*91c0*/  FMUL.FTZ R12, R9.reuse, R12 ;  /* 0x0000000c090c7220 */ /* 0x040fe40000410000 */
[----:B------:R-:W-:-:S02]  /*91d0*/  FFMA.FTZ R10, R9, R25, -R10 ;  /* 0x00000019090a7223 */ /* 0x000fc4000001080a */
[----:B------:R-:W-:Y:S01]  /*91e0*/  FFMA.FTZ R9, R27, R8, -R11 ;  /* 0x000000081b097223 */ /* 0x000fe2000001080b */
[----:B------:R-:W-:Y:S01]  /*91f0*/  SHF.L.U32 R11, R13, 0x10, RZ ;  /* 0x000000100d0b7819 */ /* 0x000fe200000006ff */
[----:B------:R-:W-:Y:S01]  /*9200*/  FMUL.FTZ R26, R27, R26 ;  /* 0x0000001a1b1a7220 */ /* 0x000fe20000410000 */
[----:B------:R-:W-:Y:S01]  /*9210*/  SHF.L.U32 R27, R15, 0x10, RZ ;  /* 0x000000100f1b7819 */ /* 0x000fe200000006ff */
[----:B------:R-:W-:Y:S01]  /*9220*/  FFMA.FTZ R25, R24, R25, R12 ;  /* 0x0000001918197223 */ /* 0x000fe2000001000c */
[----:B------:R-:W-:Y:S01]  /*9230*/  LOP3.LUT R13, R13, 0xffff0000, RZ, 0xc0, !PT ;  /* 0xffff00000d0d7812 */ /* 0x000fe200078ec0ff */
[----:B------:R-:W-:Y:S01]  /*9240*/  FFMA.FTZ R26, R29, R8, R26 ;  /* 0x000000081d1a7223 */ /* 0x000fe2000001001a */
[----:B------:R-:W-:Y:S01]  /*9250*/  LOP3.LUT R15, R15, 0xffff0000, RZ, 0xc0, !PT ;  /* 0xffff00000f0f7812 */ /* 0x000fe200078ec0ff */
[-C--:B------:R-:W-:Y:S02]  /*9260*/  FMUL.FTZ R8, R11, R28.reuse ;  /* 0x0000001c0b087220 */ /* 0x080fe40000410000 */
[----:B------:R-:W-:Y:S01]  /*9270*/  FMUL.FTZ R28, R27, R28 ;  /* 0x0000001c1b1c7220 */ /* 0x000fe20000410000 */
[----:B------:R-:W-:Y:S01]  /*9280*/  F2FP.BF16.PACK_AB R9, R26, R9 ;  /* 0x000000091a09723e */ /* 0x000fe200000010ff */
[----:B------:R-:W-:-:S02]  /*9290*/  FMUL.FTZ R12, R13, R31 ;  /* 0x0000001f0d0c7220 */ /* 0x000fc40000410000 */
[----:B------:R-:W-:Y:S02]  /*92a0*/  FMUL.FTZ R31, R15, R31 ;  /* 0x0000001f0f1f7220 */ /* 0x000fe40000410000 */
[----:B------:R-:W-:Y:S02]  /*92b0*/  FFMA.FTZ R28, R11, R30, R28 ;  /* 0x0000001e0b1c7223 */ /* 0x000fe4000001001c */
[----:B------:R-:W-:Y:S02]  /*92c0*/  FFMA.FTZ R11, R15, R14, -R12 ;  /* 0x0000000e0f0b7223 */ /* 0x000fe4000001080c */
[----:B------:R-:W-:Y:S01]  /*92d0*/  FFMA.FTZ R27, R27, R30, -R8 ;  /* 0x0000001e1b1b7223 */ /* 0x000fe20000010808 */
[----:B------:R-:W-:Y:S01]  /*92e0*/  F2FP.BF16.PACK_AB R8, R25, R10 ;  /* 0x0000000a1908723e */ /* 0x000fe200000010ff */
[----:B------:R-:W-:-:S03]  /*92f0*/  FFMA.FTZ R14, R13, R14, R31 ;  /* 0x0000000e0d0e7223 */ /* 0x000fc6000001001f */
[----:B------:R-:W-:Y:S02]  /*9300*/  F2FP.BF16.PACK_AB R10, R28, R27 ;  /* 0x0000001b1c0a723e */ /* 0x000fe400000010ff */
[----:B------:R-:W-:-:S05]  /*9310*/  F2FP.BF16.PACK_AB R11, R14, R11 ;  /* 0x0000000b0e0b723e */ /* 0x000fca00000010ff */
[----:B------:R1:W-:Y:S01]  /*9320*/  STS.128 [R23+0x1f080], R8 ;  /* 0x01f0800817007388 */ /* 0x0003e20000000c00 */
[----:B------:R-:W-:Y:S05]  /*9330*/  BRA `(.L_x_117) ;  /* 0x000038e000007947 */ /* 0x000fea0003800000 */
.L_x_90:
[----:B------:R-:W-:Y:S01]  /*9340*/  ISETP.NE.AND P0, PT, R8, RZ, PT ;  /* 0x000000ff0800720c */ /* 0x000fe20003f05270 */
        /* <DEDUP_REMOVED lines=8> */
[----:B------:R-:W-:-:S04]  /*93d0*/  CS2R R8, SRZ ;  /* 0x0000000000087805 */ /* 0x000fc8000001ff00 */
[----:B------:R-:W-:Y:S05]  /*93e0*/  @P0 BRA `(.L_x_125) ;  /* 0x0000011000000947 */ /* 0x000fea0003800000 */
[----:B------:R-:W-:-:S13]  /*93f0*/  ISETP.GE.AND P0, PT, R150, c[0x0][0x27c], PT ;  /* 0x00009f0096007a0c */ /* 0x000fda0003f06270 */
[----:B------:R-:W-:-:S04]  /*9400*/  @!P0 IMAD.WIDE R38, R150, 0x2, R32 ;  /* 0x0000000296268825 */ /* 0x000fc800078e0220 */
[----:B------:R-:W-:Y:S01]  /*9410*/  @!P0 IMAD.WIDE R36, R150, 0x2, R34 ;  /* 0x0000000296248825 */ /* 0x000fe200078e0222 */
[----:B------:R1:W5:Y:S04]  /*9420*/  @!P0 LD.E.128 R24, [R38.64] ;  /* 0x0000001626188980 */ /* 0x000368000c101d00 */
[----:B------:R1:W5:Y:S01]  /*9430*/  @!P0 LD.E.128 R8, [R36.64] ;  /* 0x0000001624088980 */ /* 0x000362000c101d00 */
[----:B------:R-:W-:Y:S01]  /*9440*/  ISETP.GE.AND P0, PT, R17, c[0x0][0x27c], PT ;  /* 0x00009f0011007a0c */ /* 0x000fe20003f06270 */
[----:B------:R-:W-:Y:S01]  /*9450*/  CS2R R30, SRZ ;  /* 0x00000000001e7805 */ /* 0x000fe2000001ff00 */
[----:B------:R-:W-:Y:S01]  /*9460*/  CS2R R28, SRZ ;  /* 0x00000000001c7805 */ /* 0x000fe2000001ff00 */
[----:B------:R-:W-:-:S10]  /*9470*/  CS2R R14, SRZ ;  /* 0x00000000000e7805 */ /* 0x000fd4000001ff00 */
[----:B------:R-:W-:-:S04]  /*9480*/  @!P0 SHF.R.S32.HI R12, RZ, 0x1f, R17 ;  /* 0x0000001fff0c8819 */ /* 0x000fc80000011411 */
[----:B------:R-:W-:-:S04]  /*9490*/  @!P0 LEA.HI R12, R12, R17, RZ, 0x3 ;  /* 0x000000110c0c8211 */ /* 0x000fc800078f18ff */
[----:B------:R-:W-:-:S05]  /*94a0*/  @!P0 LOP3.LUT R12, R12, 0xfffffff8, RZ, 0xc0, !PT ;  /* 0xfffffff80c0c8812 */ /* 0x000fca00078ec0ff */
[----:B------:R-:W-:-:S04]  /*94b0*/  @!P0 IMAD.WIDE R32, R12, 0x2, R32 ;  /* 0x000000020c208825 */ /* 0x000fc800078e0220 */
[----:B------:R-:W-:Y:S01]  /*94c0*/  @!P0 IMAD.WIDE R34, R12, 0x2, R34 ;  /* 0x000000020c228825 */ /* 0x000fe200078e0222 */
[----:B------:R1:W5:Y:S01]  /*94d0*/  @!P0 LD.E.128 R28, [R32.64] ;  /* 0x00000016201c8980 */ /* 0x000362000c101d00 */
[----:B------:R-:W-:-:S06]  /*94e0*/  CS2R R12, SRZ ;  /* 0x00000000000c7805 */ /* 0x000fcc000001ff00 */
[----:B------:R1:W5:Y:S02]  /*94f0*/  @!P0 LD.E.128 R12, [R34.64] ;  /* 0x00000016220c8980 */ /* 0x000364000c101d00 */
.L_x_125:
[----:B------:R-:W-:Y:S05]  /*9500*/  BSYNC B0 ;  /* 0x0000000000007941 */ /* 0x000fea0003800000 */
.L_x_124:
[----:B------:R-:W-:Y:S01]  /*9510*/  UIMAD UR4, UR14, -0x80, UR19 ;  /* 0xffffff800e0478a4 */ /* 0x000fe2000f8e0213 */
[--C-:B-1---5:R-:W-:Y:S01]  /*9520*/  SHF.R.U64 R39, R24, 0x10, R25.reuse ;  /* 0x0000001018277819 */ /* 0x122fe20000001219 */
[--C-:B------:R-:W-:Y:S01]  /*9530*/  IMAD.MOV.U32 R38, RZ, RZ, R25.reuse ;  /* 0x000000ffff267224 */ /* 0x100fe200078e0019 */
[----:B------:R-:W-:Y:S01]  /*9540*/  SHF.R.U32.HI R45, RZ, 0x10, R25 ;  /* 0x00000010ff2d7819 */ /* 0x000fe20000011619 */
[----:B------:R-:W-:Y:S01]  /*9550*/  UISETP.LT.AND UP0, UPT, UR4, 0x80, UPT ;  /* 0x000000800400788c */ /* 0x000fe2000bf01270 */
[--C-:B------:R-:W-:Y:S01]  /*9560*/  SHF.R.U64 R37, R26, 0x10, R27.reuse ;  /* 0x000000101a257819 */ /* 0x100fe2000000121b */
[--C-:B------:R-:W-:Y:S01]  /*9570*/  IMAD.MOV.U32 R36, RZ, RZ, R27.reuse ;  /* 0x000000ffff247224 */ /* 0x100fe200078e001b */
[----:B------:R-:W-:Y:S01]  /*9580*/  SHF.R.U32.HI R47, RZ, 0x10, R27 ;  /* 0x00000010ff2f7819 */ /* 0x000fe2000001161b */
[----:B------:R-:W-:Y:S01]  /*9590*/  USEL UR4, UR4, 0x80, UP0 ;  /* 0x0000008004047887 */ /* 0x000fe20008000000 */
[----:B------:R-:W-:Y:S01]  /*95a0*/  IMAD.MOV.U32 R46, RZ, RZ, R24 ;  /* 0x000000ffff2e7224 */ /* 0x000fe200078e0018 */
[----:B------:R-:W-:Y:S01]  /*95b0*/  SHF.R.U64 R27, R28, 0x10, R29 ;  /* 0x000000101c1b7819 */ /* 0x000fe2000000121d */
[----:B------:R-:W-:Y:S01]  /*95c0*/  IMAD.MOV.U32 R48, RZ, RZ, R26 ;  /* 0x000000ffff307224 */ /* 0x000fe200078e001a */
[----:B------:R-:W-:Y:S01]  /*95d0*/  SHF.R.U64 R35, R8, 0x10, R9 ;  /* 0x0000001008237819 */ /* 0x000fe20000001209 */
[----:B------:R-:W-:Y:S01]  /*95e0*/  IMAD.MOV.U32 R50, RZ, RZ, R28 ;  /* 0x000000ffff327224 */ /* 0x000fe200078e001c */
[----:B------:R-:W-:Y:S01]  /*95f0*/  ISETP.GE.AND P0, PT, R19, UR4, PT ;  /* 0x0000000413007c0c */ /* 0x000fe2000bf06270 */
[----:B------:R-:W-:Y:S01]  /*9600*/  IMAD.MOV.U32 R25, RZ, RZ, R29 ;  /* 0x000000ffff197224 */ /* 0x000fe200078e001d */
[----:B------:R-:W-:Y:S01]  /*9610*/  SHF.R.U32.HI R51, RZ, 0x10, R9 ;  /* 0x00000010ff337819 */ /* 0x000fe20000011609 */
[----:B------:R-:W-:Y:S01]  /*9620*/  IMAD.MOV.U32 R42, RZ, RZ, R8 ;  /* 0x000000ffff2a7224 */ /* 0x000fe200078e0008 */
[----:B------:R-:W-:Y:S01]  /*9630*/  SHF.R.U64 R33, R10, 0x10, R11 ;  /* 0x000000100a217819 */ /* 0x000fe2000000120b */
[----:B------:R-:W-:Y:S01]  /*9640*/  IMAD.MOV.U32 R34, RZ, RZ, R9 ;  /* 0x000000ffff227224 */ /* 0x000fe200078e0009 */
[----:B------:R-:W-:Y:S01]  /*9650*/  SHF.R.U32.HI R53, RZ, 0x10, R11 ;  /* 0x00000010ff357819 */ /* 0x000fe2000001160b */
[----:B------:R-:W-:Y:S01]  /*9660*/  IMAD.MOV.U32 R44, RZ, RZ, R10 ;  /* 0x000000ffff2c7224 */ /* 0x000fe200078e000a */
[----:B------:R-:W-:Y:S01]  /*9670*/  SHF.R.U32.HI R54, RZ, 0x10, R29 ;  /* 0x00000010ff367819 */ /* 0x000fe2000001161d */
[----:B------:R-:W-:Y:S01]  /*9680*/  IMAD.MOV.U32 R32, RZ, RZ, R11 ;  /* 0x000000ffff207224 */ /* 0x000fe200078e000b */
[----:B------:R-:W-:Y:S01]  /*9690*/  SHF.R.U64 R8, R12, 0x10, R13 ;  /* 0x000000100c087819 */ /* 0x000fe2000000120d */
[----:B------:R-:W-:Y:S01]  /*96a0*/  IMAD.MOV.U32 R52, RZ, RZ, R30 ;  /* 0x000000ffff347224 */ /* 0x000fe200078e001e */
[----:B------:R-:W-:Y:S01]  /*96b0*/  SHF.R.U64 R9, R14, 0x10, R15 ;  /* 0x000000100e097819 */ /* 0x000fe2000000120f */
[--C-:B------:R-:W-:Y:S01]  /*96c0*/  IMAD.MOV.U32 R28, RZ, RZ, R31.reuse ;  /* 0x000000ffff1c7224 */ /* 0x100fe200078e001f */
[--C-:B------:R-:W-:Y:S01]  /*96d0*/  SHF.R.U64 R29, R30, 0x10, R31.reuse ;  /* 0x000000101e1d7819 */ /* 0x100fe2000000121f */
[----:B------:R-:W-:Y:S01]  /*96e0*/  IMAD.MOV.U32 R11, RZ, RZ, R12 ;  /* 0x000000ffff0b7224 */ /* 0x000fe200078e000c */
[----:B------:R-:W-:Y:S01]  /*96f0*/  SHF.R.U32.HI R49, RZ, 0x10, R31 ;  /* 0x00000010ff317819 */ /* 0x000fe2000001161f */
[--C-:B------:R-:W-:Y:S01]  /*9700*/  IMAD.MOV.U32 R26, RZ, RZ, R13.reuse ;  /* 0x000000ffff1a7224 */ /* 0x100fe200078e000d */
[----:B------:R-:W-:Y:S01]  /*9710*/  SHF.R.U32.HI R13, RZ, 0x10, R13 ;  /* 0x00000010ff0d7819 */ /* 0x000fe2000001160d */
[----:B------:R-:W-:Y:S01]  /*9720*/  IMAD.MOV.U32 R10, RZ, RZ, R14 ;  /* 0x000000ffff0a7224 */ /* 0x000fe200078e000e */
[----:B------:R-:W-:-:S04]  /*9730*/  DEPBAR.LE SB0, 0x1 ;  /* 0x000080400000791a */ /* 0x000fc80000000000 */
[--C-:B------:R-:W-:Y:S01]  /*9740*/  IMAD.MOV.U32 R24, RZ, RZ, R15.reuse ;  /* 0x000000ffff187224 */ /* 0x100fe200078e000f */
[----:B------:R-:W-:Y:S01]  /*9750*/  SHF.R.U32.HI R15, RZ, 0x10, R15 ;  /* 0x00000010ff0f7819 */ /* 0x000fe2000001160f */
[----:B------:R-:W-:Y:S01]  /*9760*/  BSSY B1, `(.L_x_126) ;  /* 0x00000d1000017945 */ /* 0x000fe20003800000 */
        /* <DEDUP_REMOVED lines=21> */
[----:B------:R-:W-:Y:S01]  /*98c0*/  MOV R9, c[0x0][0x27c] ;  /* 0x00009f0000097a02 */ /* 0x000fe20000000f00 */
[----:B------:R-:W1:Y:S01]  /*98d0*/  LDS.128 R12, [R23+0x10080] ;  /* 0x01008000170c7984 */ /* 0x000e620000000c00 */
[----:B------:R-:W-:Y:S01]  /*98e0*/  SHF.L.U32 R52, R35, 0x10, RZ ;  /* 0x0000001023347819 */ /* 0x000fe200000006ff */
[----:B------:R-:W-:Y:S01]  /*98f0*/  IMAD.U32 R62, R39, 0x10000, RZ ;  /* 0x00010000273e7824 */ /* 0x000fe200078e00ff */
[----:B------:R-:W-:Y:S02]  /*9900*/  LEA.HI R9, R9, R2, RZ, 0x1d ;  /* 0x0000000209097211 */ /* 0x000fe400078fe8ff */
[----:B------:R-:W-:Y:S02]  /*9910*/  LOP3.LUT R57, R38, 0xffff0000, RZ, 0xc0, !PT ;  /* 0xffff000026397812 */ /* 0x000fe400078ec0ff */
[----:B------:R-:W-:Y:S01]  /*9920*/  SHF.R.S32.HI R8, RZ, 0x1f, R9 ;  /* 0x0000001fff087819 */ /* 0x000fe20000011409 */
[----:B------:R-:W-:-:S03]  /*9930*/  IMAD.SHL.U32 R10, R9, 0x8, RZ ;  /* 0x00000008090a7824 */ /* 0x000fc600078e00ff */
[----:B------:R-:W-:Y:S02]  /*9940*/  LEA.HI R8, R8, R9, RZ, 0x3 ;  /* 0x0000000908087211 */ /* 0x000fe400078f18ff */
[----:B------:R-:W-:Y:S02]  /*9950*/  LOP3.LUT R10, R43, 0x38, R10, 0xf8, !PT ;  /* 0x000000382b0a7812 */ /* 0x000fe400078ef80a */
[----:B------:R-:W-:Y:S02]  /*9960*/  SHF.L.U32 R8, R8, 0xa, RZ ;  /* 0x0000000a08087819 */ /* 0x000fe400000006ff */
[----:B------:R-:W-:Y:S02]  /*9970*/  LOP3.LUT R9, R10, R41, RZ, 0x3c, !PT ;  /* 0x000000290a097212 */ /* 0x000fe400078e3cff */
[----:B------:R-:W-:-:S04]  /*9980*/  LOP3.LUT R8, R8, 0x7fffe000, RZ, 0xc0, !PT ;  /* 0x7fffe00008087812 */ /* 0x000fc800078ec0ff */
[----:B------:R-:W-:-:S05]  /*9990*/  IADD3 R42, R9, R8, R40 ;  /* 0x00000008092a7210 */ /* 0x000fca0007ffe028 */
[----:B------:R-:W-:-:S05]  /*99a0*/  IMAD.SHL.U32 R42, R42, 0x2, RZ ;  /* 0x000000022a2a7824 */ /* 0x000fca00078e00ff */
[----:B------:R-:W2:Y:S01]  /*99b0*/  LDS.128 R8, [R42+0x10080] ;  /* 0x010080002a087984 */ /* 0x000ea20000000c00 */
[C---:B-1----:R-:W-:Y:S01]  /*99c0*/  SHF.L.U32 R45, R12.reuse, 0x10, RZ ;  /* 0x000000100c2d7819 */ /* 0x042fe200000006ff */
[C---:B------:R-:W-:Y:S01]  /*99d0*/  IMAD.U32 R46, R13.reuse, 0x10000, RZ ;  /* 0x000100000d2e7824 */ /* 0x040fe200078e00ff */
[----:B------:R-:W-:Y:S02]  /*99e0*/  LOP3.LUT R48, R12, 0xffff0000, RZ, 0xc0, !PT ;  /* 0xffff00000c307812 */ /* 0x000fe400078ec0ff */
[----:B------:R-:W-:Y:S01]  /*99f0*/  LOP3.LUT R12, R13, 0xffff0000, RZ, 0xc0, !PT ;  /* 0xffff00000d0c7812 */ /* 0x000fe200078ec0ff */
[C---:B------:R-:W-:Y:S01]  /*9a00*/  IMAD.U32 R13, R15.reuse, 0x10000, RZ ;  /* 0x000100000f0d7824 */ /* 0x040fe200078e00ff */
[C---:B------:R-:W-:Y:S02]  /*9a10*/  SHF.L.U32 R47, R14.reuse, 0x10, RZ ;  /* 0x000000100e2f7819 */ /* 0x040fe400000006ff */
[----:B------:R-:W-:Y:S02]  /*9a20*/  LOP3.LUT R44, R14, 0xffff0000, RZ, 0xc0, !PT ;  /* 0xffff00000e2c7812 */ /* 0x000fe400078ec0ff */
[----:B------:R-:W-:-:S02]  /*9a30*/  LOP3.LUT R14, R15, 0xffff0000, RZ, 0xc0, !PT ;  /* 0xffff00000f0e7812 */ /* 0x000fc400078ec0ff */
[C---:B--2---:R-:W-:Y:S01]  /*9a40*/  SHF.L.U32 R51, R8.reuse, 0x10, RZ ;  /* 0x0000001008337819 */ /* 0x044fe200000006ff */
[C---:B------:R-:W-:Y:S01]  /*9a50*/  IMAD.U32 R58, R11.reuse, 0x10000, RZ ;  /* 0x000100000b3a7824 */ /* 0x040fe200078e00ff */
[----:B------:R-:W-:Y:S02]  /*9a60*/  LOP3.LUT R54, R11, 0xffff0000, RZ, 0xc0, !PT ;  /* 0xffff00000b367812 */ /* 0x000fe400078ec0ff */
[----:B------:R-:W-:Y:S01]  /*9a70*/  LOP3.LUT R49, R8, 0xffff0000, RZ, 0xc0, !PT ;  /* 0xffff000008317812 */ /* 0x000fe200078ec0ff */
[----:B------:R-:W-:Y:S01]  /*9a80*/  FMUL.FTZ R50, R51, R52 ;  /* 0x0000003433327220 */ /* 0x000fe20000410000 */
[----:B------:R-:W-:Y:S01]  /*9a90*/  LOP3.LUT R11, R35, 0xffff0000, RZ, 0xc0, !PT ;  /* 0xffff0000230b7812 */ /* 0x000fe200078ec0ff */
[-C--:B------:R-:W-:Y:S01]  /*9aa0*/  FMUL.FTZ R51, R51, R62.reuse ;  /* 0x0000003e33337220 */ /* 0x080fe20000410000 */
[C---:B------:R-:W-:Y:S01]  /*9ab0*/  SHF.L.U32 R60, R10.reuse, 0x10, RZ ;  /* 0x000000100a3c7819 */ /* 0x040fe200000006ff */
[----:B------:R-:W-:Y:S01]  /*9ac0*/  IMAD.U32 R8, R9, 0x10000, RZ ;  /* 0x0001000009087824 */ /* 0x000fe200078e00ff */
[----:B------:R-:W-:Y:S01]  /*9ad0*/  LOP3.LUT R15, R10, 0xffff0000, RZ, 0xc0, !PT ;  /* 0xffff00000a0f7812 */ /* 0x000fe200078ec0ff */
[----:B------:R-:W-:Y:S01]  /*9ae0*/  FFMA.FTZ R50, R45, R62, -R50 ;  /* 0x0000003e2d327223 */ /* 0x000fe20000010832 */
[----:B------:R-:W-:Y:S01]  /*9af0*/  LOP3.LUT R56, R9, 0xffff0000, RZ, 0xc0, !PT ;  /* 0xffff000009387812 */ /* 0x000fe200078ec0ff */
[----:B------:R-:W-:Y:S01]  /*9b00*/  FMUL.FTZ R55, R49, R11 ;  /* 0x0000000b31377220 */ /* 0x000fe20000410000 */
[----:B------:R-:W-:Y:S01]  /*9b10*/  LOP3.LUT R10, R39, 0xffff0000, RZ, 0xc0, !PT ;  /* 0xffff0000270a7812 */ /* 0x000fe200078ec0ff */
[----:B------:R-:W-:Y:S01]  /*9b20*/  FFMA.FTZ R45, R45, R52, R51 ;  /* 0x000000342d2d7223 */ /* 0x000fe20000010033 */
[----:B------:R-:W-:Y:S01]  /*9b30*/  SHF.L.U32 R9, R34, 0x10, RZ ;  /* 0x0000001022097819 */ /* 0x000fe200000006ff */
[----:B------:R-:W-:-:S02]  /*9b40*/  IMAD.U32 R51, R38, 0x10000, RZ ;  /* 0x0001000026337824 */ /* 0x000fc400078e00ff */
[-C--:B------:R-:W-:Y:S02]  /*9b50*/  FMUL.FTZ R53, R49, R10.reuse ;  /* 0x0000000a31357220 */ /* 0x080fe40000410000 */
[----:B------:R-:W-:Y:S02]  /*9b60*/  FMUL.FTZ R52, R8, R9 ;  /* 0x0000000908347220 */ /* 0x000fe40000410000 */
[----:B------:R-:W-:Y:S01]  /*9b70*/  FFMA.FTZ R49, R48, R10, -R55 ;  /* 0x0000000a30317223 */ /* 0x000fe20000010837 */
[----:B------:R-:W-:Y:S01]  /*9b80*/  SHF.L.U32 R55, R33, 0x10, RZ ;  /* 0x0000001021377819 */ /* 0x000fe200000006ff */
[----:B------:R-:W-:Y:S02]  /*9b90*/  FMUL.FTZ R10, R8, R51 ;  /* 0x00000033080a7220 */ /* 0x000fe40000410000 */
[----:B------:R-:W-:Y:S01]  /*9ba0*/  FFMA.FTZ R8, R48, R11, R53 ;  /* 0x0000000b30087223 */ /* 0x000fe20000010035 */
[C---:B------:R-:W-:Y:S01]  /*9bb0*/  LOP3.LUT R53, R37.reuse, 0xffff0000, RZ, 0xc0, !PT ;  /* 0xffff000025357812 */ /* 0x040fe200078ec0ff */
[----:B------:R-:W-:Y:S01]  /*9bc0*/  FFMA.FTZ R48, R46, R51, -R52 ;  /* 0x000000332e307223 */ /* 0x000fe20000010834 */
[----:B------:R-:W-:Y:S01]  /*9bd0*/  SHF.L.U32 R11, R32, 0x10, RZ ;  /* 0x00000010200b7819 */ /* 0x000fe200000006ff */
[----:B------:R-:W-:Y:S01]  /*9be0*/  IMAD.U32 R52, R37, 0x10000, RZ ;  /* 0x0001000025347824 */ /* 0x000fe200078e00ff */
[----:B------:R-:W-:Y:S01]  /*9bf0*/  F2FP.BF16.PACK_AB R8, R8, R45 ;  /* 0x0000002d0808723e */ /* 0x000fe200000010ff */
[----:B------:R-:W-:Y:S01]  /*9c00*/  FFMA.FTZ R46, R46, R9, R10 ;  /* 0x000000092e2e7223 */ /* 0x000fe2000001000a */
[----:B------:R-:W-:Y:S01]  /*9c10*/  LOP3.LUT R10, R33, 0xffff0000, RZ, 0xc0, !PT ;  /* 0xffff0000210a7812 */ /* 0x000fe200078ec0ff */
[----:B------:R-:W-:-:S02]  /*9c20*/  FMUL.FTZ R9, R60, R55 ;  /* 0x000000373c097220 */ /* 0x000fc40000410000 */
[-C--:B------:R-:W-:Y:S02]  /*9c30*/  FMUL.FTZ R60, R60, R52.reuse ;  /* 0x000000343c3c7220 */ /* 0x080fe40000410000 */
[----:B------:R-:W-:Y:S01]  /*9c40*/  FFMA.FTZ R52, R47, R52, -R9 ;  /* 0x000000342f347223 */ /* 0x000fe20000010809 */
[----:B------:R-:W-:Y:S01]  /*9c50*/  SHF.L.U32 R9, R36, 0x10, RZ ;  /* 0x0000001024097819 */ /* 0x000fe200000006ff */
[C---:B------:R-:W-:Y:S02]  /*9c60*/  FMUL.FTZ R51, R15.reuse, R10 ;  /* 0x0000000a0f337220 */ /* 0x040fe40000410000 */
[----:B------:R-:W-:Y:S02]  /*9c70*/  FMUL.FTZ R15, R15, R53 ;  /* 0x000000350f0f7220 */ /* 0x000fe40000410000 */
[----:B------:R-:W-:Y:S02]  /*9c80*/  FFMA.FTZ R47, R47, R55, R60 ;  /* 0x000000372f2f7223 */ /* 0x000fe4000001003c */
[----:B------:R-:W-:-:S02]  /*9c90*/  FMUL.FTZ R60, R58, R11 ;  /* 0x0000000b3a3c7220 */ /* 0x000fc40000410000 */
[----:B------:R-:W-:Y:S01]  /*9ca0*/  FFMA.FTZ R51, R44, R53, -R51 ;  /* 0x000000352c337223 */ /* 0x000fe20000010833 */
[----:B------:R-:W-:Y:S01]  /*9cb0*/  LOP3.LUT R53, R32, 0xffff0000, RZ, 0xc0, !PT ;  /* 0xffff000020357812 */ /* 0x000fe200078ec0ff */
[----:B------:R-:W-:Y:S01]  /*9cc0*/  FFMA.FTZ R10, R44, R10, R15 ;  /* 0x0000000a2c0a7223 */ /* 0x000fe2000001000f */
[----:B------:R-:W-:Y:S01]  /*9cd0*/  LOP3.LUT R15, R36, 0xffff0000, RZ, 0xc0, !PT ;  /* 0xffff0000240f7812 */ /* 0x000fe200078ec0ff */
[-C--:B------:R-:W-:Y:S02]  /*9ce0*/  FMUL.FTZ R58, R58, R9.reuse ;  /* 0x000000093a3a7220 */ /* 0x080fe40000410000 */
[C---:B------:R-:W-:Y:S01]  /*9cf0*/  FFMA.FTZ R44, R13.reuse, R9, -R60 ;  /* 0x000000090d2c7223 */ /* 0x040fe2000001083c */
[----:B------:R-:W-:Y:S01]  /*9d00*/  LOP3.LUT R9, R34, 0xffff0000, RZ, 0xc0, !PT ;  /* 0xffff000022097812 */ /* 0x000fe200078ec0ff */
[----:B------:R-:W-:Y:S01]  /*9d10*/  FFMA.FTZ R11, R13, R11, R58 ;  /* 0x0000000b0d0b7223 */ /* 0x000fe2000001003a */
[----:B------:R-:W-:Y:S01]  /*9d20*/  F2FP.BF16.PACK_AB R10, R10, R47 ;  /* 0x0000002f0a0a723e */ /* 0x000fe200000010ff */
[----:B------:R-:W-:-:S02]  /*9d30*/  FMUL.FTZ R55, R54, R53 ;  /* 0x0000003536377220 */ /* 0x000fc40000410000 */
[C---:B------:R-:W-:Y:S02]  /*9d40*/  FMUL.FTZ R13, R56.reuse, R9 ;  /* 0x00000009380d7220 */ /* 0x040fe40000410000 */
[----:B------:R-:W-:Y:S02]  /*9d50*/  FMUL.FTZ R56, R56, R57 ;  /* 0x0000003938387220 */ /* 0x000fe40000410000 */
[----:B------:R-:W-:Y:S02]  /*9d60*/  FMUL.FTZ R54, R54, R15 ;  /* 0x0000000f36367220 */ /* 0x000fe40000410000 */
[----:B------:R-:W-:Y:S02]  /*9d70*/  FFMA.FTZ R13, R12, R57, -R13 ;  /* 0x000000390c0d7223 */ /* 0x000fe4000001080d */
[----:B------:R-:W-:Y:S02]  /*9d80*/  FFMA.FTZ R15, R14, R15, -R55 ;  /* 0x0000000f0e0f7223 */ /* 0x000fe40000010837 */
[----:B------:R-:W-:Y:S01]  /*9d90*/  FFMA.FTZ R9, R12, R9, R56 ;  /* 0x000000090c097223 */ /* 0x000fe20000010038 */
[----:B------:R-:W-:Y:S01]  /*9da0*/  F2FP.BF16.PACK_AB R12, R49, R50 ;  /* 0x00000032310c723e */ /* 0x000fe200000010ff */
[----:B------:R-:W-:Y:S01]  /*9db0*/  FFMA.FTZ R54, R14, R53, R54 ;  /* 0x000000350e367223 */ /* 0x000fe20000010036 */
[----:B------:R-:W-:-:S02]  /*9dc0*/  F2FP.BF16.PACK_AB R14, R51, R52 ;  /* 0x00000034330e723e */ /* 0x000fc400000010ff */
[----:B------:R-:W-:Y:S02]  /*9dd0*/  F2FP.BF16.PACK_AB R13, R13, R48 ;  /* 0x000000300d0d723e */ /* 0x000fe400000010ff */
[----:B------:R-:W-:Y:S02]  /*9de0*/  F2FP.BF16.PACK_AB R15, R15, R44 ;  /* 0x0000002c0f0f723e */ /* 0x000fe400000010ff */
[----:B------:R-:W-:Y:S02]  /*9df0*/  F2FP.BF16.PACK_AB R9, R9, R46 ;  /* 0x0000002e0909723e */ /* 0x000fe400000010ff */
[----:B------:R-:W-:Y:S01]  /*9e00*/  F2FP.BF16.PACK_AB R11, R54, R11 ;  /* 0x0000000b360b723e */ /* 0x000fe200000010ff */
[----:B------:R1:W-:Y:S04]  /*9e10*/  STS.128 [R23+0x10080], R12 ;  /* 0x0100800c17007388 */ /* 0x0003e80000000c00 */
[----:B------:R1:W-:Y:S02]  /*9e20*/  STS.128 [R42+0x10080], R8 ;  /* 0x010080082a007388 */ /* 0x0003e40000000c00 */
.L_x_129:
[----:B------:R-:W-:Y:S05]  /*9e30*/  BSYNC B0 ;  /* 0x0000000000007941 */ /* 0x000fea0003800000 */
.L_x_128:
[----:B------:R-:W-:-:S13]  /*9e40*/  ISETP.GE.AND P0, PT, R17, c[0x0][0x27c], PT ;  /* 0x00009f0011007a0c */ /* 0x000fda0003f06270 */
[----:B------:R-:W-:Y:S05]  /*9e50*/  @P0 BRA `(.L_x_127) ;  /* 0x0000061000000947 */ /* 0x000fea0003800000 */
[----:B-1----:R-:W-:Y:S01]  /*9e60*/  SHF.R.S32.HI R12, RZ, 0x1f, R17 ;  /* 0x0000001fff0c7819 */ /* 0x002fe20000011411 */
[----:B------:R-:W-:Y:S01]  /*9e70*/  IMAD.MOV.U32 R9, RZ, RZ, c[0x0][0x27c] ;  /* 0x00009f00ff097624 */ /* 0x000fe200078e00ff */
[----:B------:R-:W-:Y:S01]  /*9e80*/  SHF.L.U32 R46, R31, 0x10, RZ ;  /* 0x000000101f2e7819 */ /* 0x000fe200000006ff */
[----:B------:R-:W-:Y:S01]  /*9e90*/  IMAD.U32 R48, R27, 0x10000, RZ ;  /* 0x000100001b307824 */ /* 0x000fe200078e00ff */
[-C--:B------:R-:W-:Y:S01]  /*9ea0*/  LEA.HI R10, R12, R17.reuse, RZ, 0x3 ;  /* 0x000000110c0a7211 */ /* 0x080fe200078f18ff */
[----:B------:R-:W-:Y:S01]  /*9eb0*/  IMAD.U32 R56, R24, 0x10000, RZ ;  /* 0x0001000018387824 */ /* 0x000fe200078e00ff */
[----:B------:R-:W-:Y:S02]  /*9ec0*/  LEA.HI R12, R12, R17, RZ, 0x6 ;  /* 0x000000110c0c7211 */ /* 0x000fe400078f30ff */
[--C-:B------:R-:W-:Y:S02]  /*9ed0*/  SHF.R.S32.HI R8, RZ, 0x3, R10.reuse ;  /* 0x00000003ff087819 */ /* 0x100fe4000001140a */
[----:B------:R-:W-:Y:S01]  /*9ee0*/  LOP3.LUT R10, R43, 0x38, R10, 0xf8, !PT ;  /* 0x000000382b0a7812 */ /* 0x000fe200078ef80a */
[----:B------:R-:W-:Y:S01]  /*9ef0*/  IMAD.SHL.U32 R12, R12, 0x80, RZ ;  /* 0x000000800c0c7824 */ /* 0x000fe200078e00ff */
[----:B------:R-:W-:-:S02]  /*9f00*/  LEA.HI R9, R9, R8, RZ, 0x1d ;  /* 0x0000000809097211 */ /* 0x000fc400078fe8ff */
[----:B------:R-:W-:Y:S02]  /*9f10*/  LOP3.LUT R11, R10, R41, RZ, 0x3c, !PT ;  /* 0x000000290a0b7212 */ /* 0x000fe400078e3cff */
[----:B------:R-:W-:Y:S02]  /*9f20*/  SHF.R.S32.HI R8, RZ, 0x1f, R9 ;  /* 0x0000001fff087819 */ /* 0x000fe40000011409 */
[----:B------:R-:W-:Y:S02]  /*9f30*/  SHF.L.U32 R10, R9, 0x3, RZ ;  /* 0x00000003090a7819 */ /* 0x000fe400000006ff */
[----:B------:R-:W-:Y:S02]  /*9f40*/  LEA.HI R8, R8, R9, RZ, 0x3 ;  /* 0x0000000908087211 */ /* 0x000fe400078f18ff */
[----:B------:R-:W-:Y:S02]  /*9f50*/  LOP3.LUT R10, R43, 0x38, R10, 0xf8, !PT ;  /* 0x000000382b0a7812 */ /* 0x000fe400078ef80a */
[----:B------:R-:W-:Y:S01]  /*9f60*/  LOP3.LUT R12, R12, 0x7fffe000, RZ, 0xc0, !PT ;  /* 0x7fffe0000c0c7812 */ /* 0x000fe200078ec0ff */
[----:B------:R-:W-:Y:S01]  /*9f70*/  IMAD.SHL.U32 R8, R8, 0x400, RZ ;  /* 0x0000040008087824 */ /* 0x000fe200078e00ff */
[----:B------:R-:W-:-:S02]  /*9f80*/  LOP3.LUT R41, R10, R41, RZ, 0x3c, !PT ;  /* 0x000000290a297212 */ /* 0x000fc400078e3cff */
[--C-:B------:R-:W-:Y:S02]  /*9f90*/  IADD3 R11, R11, R12, R40.reuse ;  /* 0x0000000c0b0b7210 */ /* 0x100fe40007ffe028 */
[----:B------:R-:W-:Y:S02]  /*9fa0*/  LOP3.LUT R8, R8, 0x7fffe000, RZ, 0xc0, !PT ;  /* 0x7fffe00008087812 */ /* 0x000fe400078ec0ff */
[----:B------:R-:W-:Y:S01]  /*9fb0*/  LOP3.LUT R47, R31, 0xffff0000, RZ, 0xc0, !PT ;  /* 0xffff00001f2f7812 */ /* 0x000fe200078ec0ff */
[----:B------:R-:W-:Y:S01]  /*9fc0*/  IMAD.SHL.U32 R23, R11, 0x2, RZ ;  /* 0x000000020b177824 */ /* 0x000fe200078e00ff */
[----:B------:R-:W-:Y:S02]  /*9fd0*/  IADD3 R40, R41, R8, R40 ;  /* 0x0000000829287210 */ /* 0x000fe40007ffe028 */
[----:B------:R-:W-:Y:S02]  /*9fe0*/  SHF.L.U32 R58, R28, 0x10, RZ ;  /* 0x000000101c3a7819 */ /* 0x000fe400000006ff */
[----:B------:R-:W-:Y:S01]  /*9ff0*/  SHF.L.U32 R40, R40, 0x1, RZ ;  /* 0x0000000128287819 */ /* 0x000fe200000006ff */
[----:B------:R-:W1:Y:S01]  /*a000*/  LDS.128 R12, [R23+0x10080] ;  /* 0x01008000170c7984 */ /* 0x000e620000000c00 */
[----:B------:R-:W-:-:S03]  /*a010*/  LOP3.LUT R55, R30, 0xffff0000, RZ, 0xc0, !PT ;  /* 0xffff00001e377812 */ /* 0x000fc600078ec0ff */
[----:B------:R-:W2:Y:S01]  /*a020*/  LDS.128 R8, [R40+0x10080] ;  /* 0x0100800028087984 */ /* 0x000ea20000000c00 */
[C---:B-1----:R-:W-:Y:S01]  /*a030*/  IMAD.U32 R41, R12.reuse, 0x10000, RZ ;  /* 0x000100000c297824 */ /* 0x042fe200078e00ff */
[----:B------:R-:W-:Y:S01]  /*a040*/  LOP3.LUT R45, R12, 0xffff0000, RZ, 0xc0, !PT ;  /* 0xffff00000c2d7812 */ /* 0x000fe200078ec0ff */
[C---:B------:R-:W-:Y:S01]  /*a050*/  IMAD.U32 R44, R13.reuse, 0x10000, RZ ;  /* 0x000100000d2c7824 */ /* 0x040fe200078e00ff */
[----:B------:R-:W-:Y:S01]  /*a060*/  LOP3.LUT R12, R13, 0xffff0000, RZ, 0xc0, !PT ;  /* 0xffff00000d0c7812 */ /* 0x000fe200078ec0ff */
[----:B--2---:R-:W-:Y:S01]  /*a070*/  IMAD.U32 R53, R8, 0x10000, RZ ;  /* 0x0001000008357824 */ /* 0x004fe200078e00ff */
[C---:B------:R-:W-:Y:S01]  /*a080*/  SHF.L.U32 R43, R14.reuse, 0x10, RZ ;  /* 0x000000100e2b7819 */ /* 0x040fe200000006ff */
[----:B------:R-:W-:Y:S01]  /*a090*/  IMAD.U32 R13, R15, 0x10000, RZ ;  /* 0x000100000f0d7824 */ /* 0x000fe200078e00ff */
[----:B------:R-:W-:Y:S01]  /*a0a0*/  LOP3.LUT R42, R14, 0xffff0000, RZ, 0xc0, !PT ;  /* 0xffff00000e2a7812 */ /* 0x000fe200078ec0ff */
[----:B------:R-:W-:Y:S01]  /*a0b0*/  FMUL.FTZ R50, R53, R48 ;  /* 0x0000003035327220 */ /* 0x000fe20000410000 */
[----:B------:R-:W-:Y:S01]  /*a0c0*/  LOP3.LUT R14, R15, 0xffff0000, RZ, 0xc0, !PT ;  /* 0xffff00000f0e7812 */ /* 0x000fe200078ec0ff */
[-C--:B------:R-:W-:Y:S01]  /*a0d0*/  FMUL.FTZ R53, R53, R46.reuse ;  /* 0x0000002e35357220 */ /* 0x080fe20000410000 */
[----:B------:R-:W-:Y:S01]  /*a0e0*/  SHF.L.U32 R15, R9, 0x10, RZ ;  /* 0x00000010090f7819 */ /* 0x000fe200000006ff */
[----:B------:R-:W-:Y:S01]  /*a0f0*/  FFMA.FTZ R50, R41, R46, -R50 ;  /* 0x0000002e29327223 */ /* 0x000fe20000010832 */
[----:B------:R-:W-:Y:S01]  /*a100*/  LOP3.LUT R52, R9, 0xffff0000, RZ, 0xc0, !PT ;  /* 0xffff000009347812 */ /* 0x000fe200078ec0ff */
[----:B------:R-:W-:Y:S01]  /*a110*/  IMAD.U32 R49, R10, 0x10000, RZ ;  /* 0x000100000a317824 */ /* 0x000fe200078e00ff */
[----:B------:R-:W-:Y:S01]  /*a120*/  SHF.L.U32 R9, R11, 0x10, RZ ;  /* 0x000000100b097819 */ /* 0x000fe200000006ff */
[----:B------:R-:W-:Y:S01]  /*a130*/  FFMA.FTZ R41, R41, R48, R53 ;  /* 0x0000003029297223 */ /* 0x000fe20000010035 */
[----:B------:R-:W-:Y:S01]  /*a140*/  LOP3.LUT R54, R11, 0xffff0000, RZ, 0xc0, !PT ;  /* 0xffff00000b367812 */ /* 0x000fe200078ec0ff */
[----:B------:R-:W-:Y:S01]  /*a150*/  IMAD.U32 R46, R25, 0x10000, RZ ;  /* 0x00010000192e7824 */ /* 0x000fe200078e00ff */
[----:B------:R-:W-:-:S02]  /*a160*/  LOP3.LUT R8, R8, 0xffff0000, RZ, 0xc0, !PT ;  /* 0xffff000008087812 */ /* 0x000fc400078ec0ff */
[----:B------:R-:W-:Y:S01]  /*a170*/  LOP3.LUT R11, R27, 0xffff0000, RZ, 0xc0, !PT ;  /* 0xffff00001b0b7812 */ /* 0x000fe200078ec0ff */
[----:B------:R-:W-:Y:S01]  /*a180*/  FMUL.FTZ R53, R49, R46 ;  /* 0x0000002e31357220 */ /* 0x000fe20000410000 */
[----:B------:R-:W-:Y:S02]  /*a190*/  LOP3.LUT R51, R10, 0xffff0000, RZ, 0xc0, !PT ;  /* 0xffff00000a337812 */ /* 0x000fe400078ec0ff */
[----:B------:R-:W-:Y:S01]  /*a1a0*/  SHF.L.U32 R48, R29, 0x10, RZ ;  /* 0x000000101d307819 */ /* 0x000fe200000006ff */
[C---:B------:R-:W-:Y:S02]  /*a1b0*/  FMUL.FTZ R10, R8.reuse, R11 ;  /* 0x0000000b080a7220 */ /* 0x040fe40000410000 */
[-C--:B------:R-:W-:Y:S02]  /*a1c0*/  FMUL.FTZ R8, R8, R47.reuse ;  /* 0x0000002f08087220 */ /* 0x080fe40000410000 */
[----:B------:R-:W-:Y:S01]  /*a1d0*/  FFMA.FTZ R47, R45, R47, -R10 ;  /* 0x0000002f2d2f7223 */ /* 0x000fe2000001080a */
[----:B------:R-:W-:Y:S01]  /*a1e0*/  LOP3.LUT R10, R25, 0xffff0000, RZ, 0xc0, !PT ;  /* 0xffff0000190a7812 */ /* 0x000fe200078ec0ff */
[----:B------:R-:W-:-:S02]  /*a1f0*/  FMUL.FTZ R49, R49, R48 ;  /* 0x0000003031317220 */ /* 0x000fc40000410000 */
[----:B------:R-:W-:Y:S01]  /*a200*/  FFMA.FTZ R8, R45, R11, R8 ;  /* 0x0000000b2d087223 */ /* 0x000fe20000010008 */
[----:B------:R-:W-:Y:S01]  /*a210*/  LOP3.LUT R45, R29, 0xffff0000, RZ, 0xc0, !PT ;  /* 0xffff00001d2d7812 */ /* 0x000fe200078ec0ff */
[C---:B------:R-:W-:Y:S01]  /*a220*/  FFMA.FTZ R48, R43.reuse, R48, -R53 ;  /* 0x000000302b307223 */ /* 0x040fe20000010835 */
[----:B------:R-:W-:Y:S01]  /*a230*/  SHF.L.U32 R11, R26, 0x10, RZ ;  /* 0x000000101a0b7819 */ /* 0x000fe200000006ff */
[----:B------:R-:W-:Y:S01]  /*a240*/  FFMA.FTZ R43, R43, R46, R49 ;  /* 0x0000002e2b2b7223 */ /* 0x000fe20000010031 */
[----:B------:R-:W-:Y:S01]  /*a250*/  F2FP.BF16.PACK_AB R8, R8, R41 ;  /* 0x000000290808723e */ /* 0x000fe200000010ff */
[C---:B------:R-:W-:Y:S02]  /*a260*/  FMUL.FTZ R49, R51.reuse, R10 ;  /* 0x0000000a33317220 */ /* 0x040fe40000410000 */
[----:B------:R-:W-:Y:S02]  /*a270*/  IMAD.U32 R46, R30, 0x10000, RZ ;  /* 0x000100001e2e7824 */ /* 0x000fe400078e00ff */
[----:B------:R-:W-:-:S02]  /*a280*/  FMUL.FTZ R51, R51, R45 ;  /* 0x0000002d33337220 */ /* 0x000fc40000410000 */
[----:B------:R-:W-:Y:S02]  /*a290*/  FFMA.FTZ R45, R42, R45, -R49 ;  /* 0x0000002d2a2d7223 */ /* 0x000fe40000010831 */
[CC--:B------:R-:W-:Y:S02]  /*a2a0*/  FMUL.FTZ R49, R15.reuse, R11.reuse ;  /* 0x0000000b0f317220 */ /* 0x0c0fe40000410000 */
[-C--:B------:R-:W-:Y:S02]  /*a2b0*/  FMUL.FTZ R15, R15, R46.reuse ;  /* 0x0000002e0f0f7220 */ /* 0x080fe40000410000 */
[----:B------:R-:W-:Y:S01]  /*a2c0*/  FFMA.FTZ R46, R44, R46, -R49 ;  /* 0x0000002e2c2e7223 */ /* 0x000fe20000010831 */
[----:B------:R-:W-:Y:S01]  /*a2d0*/  LOP3.LUT R49, R24, 0xffff0000, RZ, 0xc0, !PT ;  /* 0xffff000018317812 */ /* 0x000fe200078ec0ff */
[----:B------:R-:W-:Y:S02]  /*a2e0*/  FFMA.FTZ R10, R42, R10, R51 ;  /* 0x0000000a2a0a7223 */ /* 0x000fe40000010033 */
[----:B------:R-:W-:Y:S01]  /*a2f0*/  FFMA.FTZ R44, R44, R11, R15 ;  /* 0x0000000b2c2c7223 */ /* 0x000fe2000001000f */
[----:B------:R-:W-:Y:S01]  /*a300*/  LOP3.LUT R15, R28, 0xffff0000, RZ, 0xc0, !PT ;  /* 0xffff00001c0f7812 */ /* 0x000fe200078ec0ff */
[C---:B------:R-:W-:Y:S01]  /*a310*/  FMUL.FTZ R42, R9.reuse, R56 ;  /* 0x00000038092a7220 */ /* 0x040fe20000410000 */
[----:B------:R-:W-:Y:S01]  /*a320*/  F2FP.BF16.PACK_AB R10, R10, R43 ;  /* 0x0000002b0a0a723e */ /* 0x000fe200000010ff */
[-C--:B------:R-:W-:Y:S01]  /*a330*/  FMUL.FTZ R11, R9, R58.reuse ;  /* 0x0000003a090b7220 */ /* 0x080fe20000410000 */
[----:B------:R-:W-:Y:S01]  /*a340*/  LOP3.LUT R9, R26, 0xffff0000, RZ, 0xc0, !PT ;  /* 0xffff00001a097812 */ /* 0x000fe200078ec0ff */
[----:B------:R-:W-:-:S02]  /*a350*/  FFMA.FTZ R42, R13, R58, -R42 ;  /* 0x0000003a0d2a7223 */ /* 0x000fc4000001082a */
[----:B------:R-:W-:Y:S02]  /*a360*/  FFMA.FTZ R11, R13, R56, R11 ;  /* 0x000000380d0b7223 */ /* 0x000fe4000001000b */
[C---:B------:R-:W-:Y:S02]  /*a370*/  FMUL.FTZ R13, R52.reuse, R9 ;  /* 0x00000009340d7220 */ /* 0x040fe40000410000 */
[----:B------:R-:W-:Y:S02]  /*a380*/  FMUL.FTZ R53, R52, R55 ;  /* 0x0000003734357220 */ /* 0x000fe40000410000 */
[C---:B------:R-:W-:Y:S02]  /*a390*/  FMUL.FTZ R52, R54.reuse, R49 ;  /* 0x0000003136347220 */ /* 0x040fe40000410000 */
[----:B------:R-:W-:Y:S02]  /*a3a0*/  FMUL.FTZ R51, R54, R15 ;  /* 0x0000000f36337220 */ /* 0x000fe40000410000 */
[----:B------:R-:W-:-:S02]  /*a3b0*/  FFMA.FTZ R13, R12, R55, -R13 ;  /* 0x000000370c0d7223 */ /* 0x000fc4000001080d */
[----:B------:R-:W-:Y:S02]  /*a3c0*/  FFMA.FTZ R15, R14, R15, -R52 ;  /* 0x0000000f0e0f7223 */ /* 0x000fe40000010834 */
[----:B------:R-:W-:Y:S01]  /*a3d0*/  FFMA.FTZ R9, R12, R9, R53 ;  /* 0x000000090c097223 */ /* 0x000fe20000010035 */
[----:B------:R-:W-:Y:S01]  /*a3e0*/  F2FP.BF16.PACK_AB R12, R47, R50 ;  /* 0x000000322f0c723e */ /* 0x000fe200000010ff */
[----:B------:R-:W-:Y:S01]  /*a3f0*/  FFMA.FTZ R52, R14, R49, R51 ;  /* 0x000000310e347223 */ /* 0x000fe20000010033 */
[----:B------:R-:W-:Y:S02]  /*a400*/  F2FP.BF16.PACK_AB R14, R45, R48 ;  /* 0x000000302d0e723e */ /* 0x000fe400000010ff */
[----:B------:R-:W-:Y:S02]  /*a410*/  F2FP.BF16.PACK_AB R13, R13, R46 ;  /* 0x0000002e0d0d723e */ /* 0x000fe400000010ff */
[----:B------:R-:W-:Y:S02]  /*a420*/  F2FP.BF16.PACK_AB R15, R15, R42 ;  /* 0x0000002a0f0f723e */ /* 0x000fe400000010ff */
[----:B------:R-:W-:-:S02]  /*a430*/  F2FP.BF16.PACK_AB R9, R9, R44 ;  /* 0x0000002c0909723e */ /* 0x000fc400000010ff */
[----:B------:R-:W-:Y:S01]  /*a440*/  F2FP.BF16.PACK_AB R11, R52, R11 ;  /* 0x0000000b340b723e */ /* 0x000fe200000010ff */
[----:B------:R1:W-:Y:S04]  /*a450*/  STS.128 [R23+0x10080], R12 ;  /* 0x0100800c17007388 */ /* 0x0003e80000000c00 */
[----:B------:R1:W-:Y:S02]  /*a460*/  STS.128 [R40+0x10080], R8 ;  /* 0x0100800828007388 */ /* 0x0003e40000000c00 */
.L_x_127:
[----:B------:R-:W-:Y:S05]  /*a470*/  BSYNC B1 ;  /* 0x0000000000017941 */ /* 0x000fea0003800000 */
.L_x_126:
[----:B-1----:R-:W-:Y:S01]  /*a480*/  IADD3 R23, R19, 0x20, RZ ;  /* 0x0000002013177810 */ /* 0x002fe20007ffe0ff */
[----:B------:R-:W-:Y:S03]  /*a490*/  BSSY B1, `(.L_x_130) ;  /* 0x00000d2000017945 */ /* 0x000fe60003800000 */
[----:B------:R-:W-:-:S13]  /*a4a0*/  ISETP.GE.AND P0, PT, R23, UR4, PT ;  /* 0x0000000417007c0c */ /* 0x000fda000bf06270 */
[----:B------:R-:W-:Y:S05]  /*a4b0*/  @P0 BRA `(.L_x_131) ;  /* 0x00000cf000000947 */ /* 0x000fea0003800000 */
[----:B------:R-:W-:Y:S01]  /*a4c0*/  ISETP.GE.AND P0, PT, R150, c[0x0][0x27c], PT ;  /* 0x00009f0096007a0c */ /* 0x000fe20003f06270 */
[----:B------:R-:W-:-:S12]  /*a4d0*/  BSSY B0, `(.L_x_132) ;  /* 0x0000063000007945 */ /* 0x000fd80003800000 */
[----:B------:R-:W-:Y:S05]  /*a4e0*/  @P0 BRA `(.L_x_133) ;  /* 0x0000061000000947 */ /* 0x000fea0003800000 */
[----:B------:R-:W-:Y:S01]  /*a4f0*/  IMAD.MOV.U32 R9, RZ, RZ, c[0x0][0x27c] ;  /* 0x00009f00ff097624 */ /* 0x000fe200078e00ff */
[----:B------:R-:W-:Y:S01]  /*a500*/  SHF.R.S32.HI R8, RZ, 0x1f, R23 ;  /* 0x0000001fff087819 */ /* 0x000fe20000011417 */
[----:B------:R-:W-:Y:S01]  /*a510*/  IMAD.SHL.U32 R15, R23, 0x40, RZ ;  /* 0x00000040170f7824 */ /* 0x000fe200078e00ff */
[----:B------:R-:W-:Y:S01]  /*a520*/  SHF.L.U32 R58, R36, 0x10, RZ ;  /* 0x00000010243a7819 */ /* 0x000fe200000006ff */
[----:B------:R-:W-:Y:S01]  /*a530*/  IMAD.U32 R48, R33, 0x10000, RZ ;  /* 0x0001000021307824 */ /* 0x000fe200078e00ff */
[----:B------:R-:W-:Y:S01]  /*a540*/  LEA.HI R12, R9, R2, RZ, 0x1d ;  /* 0x00000002090c7211 */ /* 0x000fe200078fe8ff */
[----:B------:R-:W-:Y:S01]  /*a550*/  IMAD.U32 R50, R37, 0x10000, RZ ;  /* 0x0001000025327824 */ /* 0x000fe200078e00ff */
[----:B------:R-:W-:Y:S01]  /*a560*/  LEA.HI R8, R8, R23, RZ, 0x3 ;  /* 0x0000001708087211 */ /* 0x000fe200078f18ff */
[----:B------:R-:W-:Y:S01]  /*a570*/  IMAD.U32 R56, R35, 0x10000, RZ ;  /* 0x0001000023387824 */ /* 0x000fe200078e00ff */
[----:B------:R-:W-:Y:S01]  /*a580*/  SHF.R.S32.HI R9, RZ, 0x1f, R12 ;  /* 0x0000001fff097819 */ /* 0x000fe2000001140c */
[----:B------:R-:W-:Y:S01]  /*a590*/  IMAD.SHL.U32 R10, R12, 0x8, RZ ;  /* 0x000000080c0a7824 */ /* 0x000fe200078e00ff */
[----:B------:R-:W-:-:S02]  /*a5a0*/  LOP3.LUT R15, R15, 0x1c0, RZ, 0xc0, !PT ;  /* 0x000001c00f0f7812 */ /* 0x000fc400078ec0ff */
[----:B------:R-:W-:Y:S02]  /*a5b0*/  LEA.HI R9, R9, R12, RZ, 0x3 ;  /* 0x0000000c09097211 */ /* 0x000fe400078f18ff */
[----:B------:R-:W-:Y:S02]  /*a5c0*/  SHF.L.U32 R8, R8, 0x6, RZ ;  /* 0x0000000608087819 */ /* 0x000fe400000006ff */
[----:B------:R-:W-:Y:S01]  /*a5d0*/  LOP3.LUT R13, R15, 0x38, R150, 0xf8, !PT ;  /* 0x000000380f0d7812 */ /* 0x000fe200078ef896 */
[----:B------:R-:W-:Y:S01]  /*a5e0*/  IMAD.SHL.U32 R9, R9, 0x400, RZ ;  /* 0x0000040009097824 */ /* 0x000fe200078e00ff */
[----:B------:R-:W-:Y:S02]  /*a5f0*/  SHF.R.U32.HI R11, RZ, 0x3, R15 ;  /* 0x00000003ff0b7819 */ /* 0x000fe4000001160f */
[----:B------:R-:W-:Y:S02]  /*a600*/  LOP3.LUT R8, R8, 0xfffffe00, RZ, 0xc0, !PT ;  /* 0xfffffe0008087812 */ /* 0x000fe400078ec0ff */
[----:B------:R-:W-:-:S02]  /*a610*/  LOP3.LUT R10, R15, 0x38, R10, 0xf8, !PT ;  /* 0x000000380f0a7812 */ /* 0x000fc400078ef80a */
[----:B------:R-:W-:Y:S02]  /*a620*/  LOP3.LUT R13, R8, R13, R11, 0xf6, !PT ;  /* 0x0000000d080d7212 */ /* 0x000fe400078ef60b */
[----:B------:R-:W-:Y:S02]  /*a630*/  LOP3.LUT R11, R10, R11, RZ, 0x3c, !PT ;  /* 0x0000000b0a0b7212 */ /* 0x000fe400078e3cff */
[----:B------:R-:W-:Y:S02]  /*a640*/  LOP3.LUT R9, R9, 0x7fffe000, RZ, 0xc0, !PT ;  /* 0x7fffe00009097812 */ /* 0x000fe400078ec0ff */
[----:B------:R-:W-:Y:S02]  /*a650*/  SHF.L.U32 R41, R13, 0x1, RZ ;  /* 0x000000010d297819 */ /* 0x000fe400000006ff */
[----:B------:R-:W-:-:S03]  /*a660*/  IADD3 R40, R11, R9, R8 ;  /* 0x000000090b287210 */ /* 0x000fc60007ffe008 */
[----:B------:R-:W1:Y:S02]  /*a670*/  LDS.128 R12, [R41+0x10080] ;  /* 0x01008000290c7984 */ /* 0x000e640000000c00 */
[----:B------:R-:W-:-:S05]  /*a680*/  IMAD.SHL.U32 R40, R40, 0x2, RZ ;  /* 0x0000000228287824 */ /* 0x000fca00078e00ff */
[----:B------:R-:W2:Y:S01]  /*a690*/  LDS.128 R8, [R40+0x10080] ;  /* 0x0100800028087984 */ /* 0x000ea20000000c00 */
[----:B-1----:R-:W-:Y:S01]  /*a6a0*/  IMAD.U32 R47, R14, 0x10000, RZ ;  /* 0x000100000e2f7824 */ /* 0x002fe200078e00ff */
[C---:B------:R-:W-:Y:S01]  /*a6b0*/  LOP3.LUT R42, R12.reuse, 0xffff0000, RZ, 0xc0, !PT ;  /* 0xffff00000c2a7812 */ /* 0x040fe200078ec0ff */
[----:B------:R-:W-:Y:S01]  /*a6c0*/  IMAD.U32 R43, R12, 0x10000, RZ ;  /* 0x000100000c2b7824 */ /* 0x000fe200078e00ff */
[C---:B------:R-:W-:Y:S02]  /*a6d0*/  SHF.L.U32 R44, R13.reuse, 0x10, RZ ;  /* 0x000000100d2c7819 */ /* 0x040fe400000006ff */
[----:B------:R-:W-:Y:S02]  /*a6e0*/  LOP3.LUT R12, R13, 0xffff0000, RZ, 0xc0, !PT ;  /* 0xffff00000d0c7812 */ /* 0x000fe400078ec0ff */
[C---:B--2---:R-:W-:Y:S02]  /*a6f0*/  SHF.L.U32 R53, R10.reuse, 0x10, RZ ;  /* 0x000000100a357819 */ /* 0x044fe400000006ff */
[----:B------:R-:W-:-:S02]  /*a700*/  LOP3.LUT R49, R10, 0xffff0000, RZ, 0xc0, !PT ;  /* 0xffff00000a317812 */ /* 0x000fc400078ec0ff */
[----:B------:R-:W-:Y:S01]  /*a710*/  LOP3.LUT R45, R14, 0xffff0000, RZ, 0xc0, !PT ;  /* 0xffff00000e2d7812 */ /* 0x000fe200078ec0ff */
[-C--:B------:R-:W-:Y:S01]  /*a720*/  FMUL.FTZ R51, R48, R53.reuse ;  /* 0x0000003530337220 */ /* 0x080fe20000410000 */
[----:B------:R-:W-:Y:S01]  /*a730*/  LOP3.LUT R10, R33, 0xffff0000, RZ, 0xc0, !PT ;  /* 0xffff0000210a7812 */ /* 0x000fe200078ec0ff */
[C---:B------:R-:W-:Y:S01]  /*a740*/  FMUL.FTZ R53, R50.reuse, R53 ;  /* 0x0000003532357220 */ /* 0x040fe20000410000 */
[C---:B------:R-:W-:Y:S01]  /*a750*/  SHF.L.U32 R13, R15.reuse, 0x10, RZ ;  /* 0x000000100f0d7819 */ /* 0x040fe200000006ff */
[-C--:B------:R-:W-:Y:S01]  /*a760*/  FFMA.FTZ R51, R50, R47.reuse, -R51 ;  /* 0x0000002f32337223 */ /* 0x080fe20000010833 */
[----:B------:R-:W-:Y:S01]  /*a770*/  LOP3.LUT R14, R15, 0xffff0000, RZ, 0xc0, !PT ;  /* 0xffff00000f0e7812 */ /* 0x000fe200078ec0ff */
[C---:B------:R-:W-:Y:S01]  /*a780*/  IMAD.U32 R15, R8.reuse, 0x10000, RZ ;  /* 0x00010000080f7824 */ /* 0x040fe200078e00ff */
[----:B------:R-:W-:Y:S01]  /*a790*/  LOP3.LUT R46, R8, 0xffff0000, RZ, 0xc0, !PT ;  /* 0xffff0000082e7812 */ /* 0x000fe200078ec0ff */
[----:B------:R-:W-:Y:S01]  /*a7a0*/  FFMA.FTZ R47, R48, R47, R53 ;  /* 0x0000002f302f7223 */ /* 0x000fe20000010035 */
[----:B------:R-:W-:-:S02]  /*a7b0*/  SHF.L.U32 R8, R9, 0x10, RZ ;  /* 0x0000001009087819 */ /* 0x000fc400000006ff */
[----:B------:R-:W-:Y:S02]  /*a7c0*/  LOP3.LUT R54, R9, 0xffff0000, RZ, 0xc0, !PT ;  /* 0xffff000009367812 */ /* 0x000fe400078ec0ff */
[----:B------:R-:W-:Y:S02]  /*a7d0*/  LOP3.LUT R50, R37, 0xffff0000, RZ, 0xc0, !PT ;  /* 0xffff000025327812 */ /* 0x000fe400078ec0ff */
[C---:B------:R-:W-:Y:S02]  /*a7e0*/  SHF.L.U32 R9, R11.reuse, 0x10, RZ ;  /* 0x000000100b097819 */ /* 0x040fe400000006ff */
[----:B------:R-:W-:Y:S01]  /*a7f0*/  LOP3.LUT R52, R11, 0xffff0000, RZ, 0xc0, !PT ;  /* 0xffff00000b347812 */ /* 0x000fe200078ec0ff */
[-C--:B------:R-:W-:Y:S01]  /*a800*/  FMUL.FTZ R11, R10, R49.reuse ;  /* 0x000000310a0b7220 */ /* 0x080fe20000410000 */
[----:B------:R-:W-:Y:S01]  /*a810*/  SHF.L.U32 R48, R39, 0x10, RZ ;  /* 0x0000001027307819 */ /* 0x000fe200000006ff */
[C---:B------:R-:W-:Y:S01]  /*a820*/  FMUL.FTZ R49, R50.reuse, R49 ;  /* 0x0000003132317220 */ /* 0x040fe20000410000 */
[----:B------:R-:W-:Y:S01]  /*a830*/  LOP3.LUT R53, R35, 0xffff0000, RZ, 0xc0, !PT ;  /* 0xffff000023357812 */ /* 0x000fe200078ec0ff */
[----:B------:R-:W-:-:S02]  /*a840*/  FFMA.FTZ R50, R50, R45, -R11 ;  /* 0x0000002d32327223 */ /* 0x000fc4000001080b */
[-C--:B------:R-:W-:Y:S02]  /*a850*/  FMUL.FTZ R11, R56, R15.reuse ;  /* 0x0000000f380b7220 */ /* 0x080fe40000410000 */
[----:B------:R-:W-:Y:S02]  /*a860*/  FMUL.FTZ R15, R48, R15 ;  /* 0x0000000f300f7220 */ /* 0x000fe40000410000 */
[----:B------:R-:W-:Y:S01]  /*a870*/  FFMA.FTZ R10, R10, R45, R49 ;  /* 0x0000002d0a0a7223 */ /* 0x000fe20000010031 */
[----:B------:R-:W-:Y:S01]  /*a880*/  LOP3.LUT R45, R39, 0xffff0000, RZ, 0xc0, !PT ;  /* 0xffff0000272d7812 */ /* 0x000fe200078ec0ff */
[-C--:B------:R-:W-:Y:S01]  /*a890*/  FFMA.FTZ R48, R48, R43.reuse, -R11 ;  /* 0x0000002b30307223 */ /* 0x080fe2000001080b */
[----:B------:R-:W-:Y:S01]  /*a8a0*/  SHF.L.U32 R11, R34, 0x10, RZ ;  /* 0x00000010220b7819 */ /* 0x000fe200000006ff */
[----:B------:R-:W-:Y:S01]  /*a8b0*/  FFMA.FTZ R43, R56, R43, R15 ;  /* 0x0000002b382b7223 */ /* 0x000fe2000001000f */
[----:B------:R-:W-:Y:S01]  /*a8c0*/  F2FP.BF16.PACK_AB R10, R10, R47 ;  /* 0x0000002f0a0a723e */ /* 0x000fe200000010ff */
[----:B------:R-:W-:-:S02]  /*a8d0*/  FMUL.FTZ R49, R53, R46 ;  /* 0x0000002e35317220 */ /* 0x000fc40000410000 */
[----:B------:R-:W-:Y:S02]  /*a8e0*/  IMAD.U32 R15, R38, 0x10000, RZ ;  /* 0x00010000260f7824 */ /* 0x000fe400078e00ff */
[C---:B------:R-:W-:Y:S02]  /*a8f0*/  FMUL.FTZ R55, R45.reuse, R46 ;  /* 0x0000002e2d377220 */ /* 0x040fe40000410000 */
[----:B------:R-:W-:Y:S02]  /*a900*/  FFMA.FTZ R45, R45, R42, -R49 ;  /* 0x0000002a2d2d7223 */ /* 0x000fe40000010831 */
[-C--:B------:R-:W-:Y:S02]  /*a910*/  FMUL.FTZ R46, R11, R8.reuse ;  /* 0x000000080b2e7220 */ /* 0x080fe40000410000 */
[----:B------:R-:W-:Y:S02]  /*a920*/  FMUL.FTZ R49, R15, R8 ;  /* 0x000000080f317220 */ /* 0x000fe40000410000 */
[----:B------:R-:W-:-:S02]  /*a930*/  IMAD.U32 R56, R32, 0x10000, RZ ;  /* 0x0001000020387824 */ /* 0x000fc400078e00ff */
[----:B------:R-:W-:Y:S01]  /*a940*/  FFMA.FTZ R46, R15, R44, -R46 ;  /* 0x0000002c0f2e7223 */ /* 0x000fe2000001082e */
[----:B------:R-:W-:Y:S01]  /*a950*/  LOP3.LUT R15, R36, 0xffff0000, RZ, 0xc0, !PT ;  /* 0xffff0000240f7812 */ /* 0x000fe200078ec0ff */
[----:B------:R-:W-:Y:S01]  /*a960*/  FFMA.FTZ R8, R53, R42, R55 ;  /* 0x0000002a35087223 */ /* 0x000fe20000010037 */
[----:B------:R-:W-:Y:S01]  /*a970*/  LOP3.LUT R55, R38, 0xffff0000, RZ, 0xc0, !PT ;  /* 0xffff000026377812 */ /* 0x000fe200078ec0ff */
[----:B------:R-:W-:Y:S01]  /*a980*/  FFMA.FTZ R44, R11, R44, R49 ;  /* 0x0000002c0b2c7223 */ /* 0x000fe20000010031 */
[----:B------:R-:W-:Y:S01]  /*a990*/  LOP3.LUT R49, R32, 0xffff0000, RZ, 0xc0, !PT ;  /* 0xffff000020317812 */ /* 0x000fe200078ec0ff */
[----:B------:R-:W-:Y:S01]  /*a9a0*/  FMUL.FTZ R42, R56, R9 ;  /* 0x00000009382a7220 */ /* 0x000fe20000410000 */
[----:B------:R-:W-:Y:S01]  /*a9b0*/  F2FP.BF16.PACK_AB R8, R8, R43 ;  /* 0x0000002b0808723e */ /* 0x000fe200000010ff */
[----:B------:R-:W-:Y:S01]  /*a9c0*/  FMUL.FTZ R11, R58, R9 ;  /* 0x000000093a0b7220 */ /* 0x000fe20000410000 */
[----:B------:R-:W-:Y:S01]  /*a9d0*/  LOP3.LUT R9, R34, 0xffff0000, RZ, 0xc0, !PT ;  /* 0xffff000022097812 */ /* 0x000fe200078ec0ff */
[----:B------:R-:W-:-:S02]  /*a9e0*/  FFMA.FTZ R42, R58, R13, -R42 ;  /* 0x0000000d3a2a7223 */ /* 0x000fc4000001082a */
[----:B------:R-:W-:Y:S02]  /*a9f0*/  FFMA.FTZ R11, R56, R13, R11 ;  /* 0x0000000d380b7223 */ /* 0x000fe4000001000b */
[----:B------:R-:W-:Y:S02]  /*aa00*/  FMUL.FTZ R13, R9, R54 ;  /* 0x00000036090d7220 */ /* 0x000fe40000410000 */
[----:B------:R-:W-:Y:S02]  /*aa10*/  FMUL.FTZ R53, R49, R52 ;  /* 0x0000003431357220 */ /* 0x000fe40000410000 */
[----:B------:R-:W-:Y:S02]  /*aa20*/  FMUL.FTZ R54, R55, R54 ;  /* 0x0000003637367220 */ /* 0x000fe40000410000 */
        /* <DEDUP_REMOVED lines=13> */
.L_x_133:
[----:B------:R-:W-:Y:S05]  /*ab00*/  BSYNC B0 ;  /* 0x0000000000007941 */ /* 0x000fea0003800000 */
.L_x_132:
[----:B------:R-:W-:-:S13]  /*ab10*/  ISETP.GE.AND P0, PT, R17, c[0x0][0x27c], PT ;  /* 0x00009f0011007a0c */ /* 0x000fda0003f06270 */
[----:B------:R-:W-:Y:S05]  /*ab20*/  @P0 BRA `(.L_x_131) ;  /* 0x0000068000000947 */ /* 0x000fea0003800000 */
[----:B-1----:R-:W-:Y:S01]  /*ab30*/  SHF.R.S32.HI R12, RZ, 0x1f, R17 ;  /* 0x0000001fff0c7819 */ /* 0x002fe20000011411 */
[----:B------:R-:W-:Y:S01]  /*ab40*/  IMAD.MOV.U32 R13, RZ, RZ, c[0x0][0x27c] ;  /* 0x00009f00ff0d7624 */ /* 0x000fe200078e00ff */
[----:B------:R-:W-:Y:S01]  /*ab50*/  SHF.R.S32.HI R10, RZ, 0x1f, R23 ;  /* 0x0000001fff0a7819 */ /* 0x000fe20000011417 */
[----:B------:R-:W-:Y:S01]  /*ab60*/  IMAD.SHL.U32 R14, R23, 0x40, RZ ;  /* 0x00000040170e7824 */ /* 0x000fe200078e00ff */
[----:B------:R-:W-:Y:S01]  /*ab70*/  LEA.HI R15, R12, R17, RZ, 0x3 ;  /* 0x000000110c0f7211 */ /* 0x000fe200078f18ff */
[----:B------:R-:W-:Y:S01]  /*ab80*/  IMAD.U32 R51, R27, 0x10000, RZ ;  /* 0x000100001b337824 */ /* 0x000fe200078e00ff */
[----:B------:R-:W-:Y:S01]  /*ab90*/  LEA.HI R9, R10, R23, RZ, 0x3 ;  /* 0x000000170a097211 */ /* 0x000fe200078f18ff */
[----:B------:R-:W-:Y:S01]  /*aba0*/  IMAD.U32 R49, R31, 0x10000, RZ ;  /* 0x000100001f317824 */ /* 0x000fe200078e00ff */
[----:B------:R-:W-:Y:S02]  /*abb0*/  SHF.R.S32.HI R8, RZ, 0x3, R15 ;  /* 0x00000003ff087819 */ /* 0x000fe4000001140f */
[----:B------:R-:W-:Y:S01]  /*abc0*/  LOP3.LUT R14, R14, 0x1c0, RZ, 0xc0, !PT ;  /* 0x000001c00e0e7812 */ /* 0x000fe200078ec0ff */
[----:B------:R-:W-:Y:S01]  /*abd0*/  IMAD.SHL.U32 R9, R9, 0x40, RZ ;  /* 0x0000004009097824 */ /* 0x000fe200078e00ff */
[----:B------:R-:W-:-:S02]  /*abe0*/  LEA.HI R13, R13, R8, RZ, 0x1d ;  /* 0x000000080d0d7211 */ /* 0x000fc400078fe8ff */
[----:B------:R-:W-:Y:S02]  /*abf0*/  LEA.HI R12, R12, R17, RZ, 0x6 ;  /* 0x000000110c0c7211 */ /* 0x000fe400078f30ff */
[----:B------:R-:W-:Y:S01]  /*ac00*/  SHF.R.S32.HI R10, RZ, 0x1f, R13 ;  /* 0x0000001fff0a7819 */ /* 0x000fe2000001140d */
[----:B------:R-:W-:Y:S01]  /*ac10*/  IMAD.SHL.U32 R11, R13, 0x8, RZ ;  /* 0x000000080d0b7824 */ /* 0x000fe200078e00ff */
[----:B------:R-:W-:Y:S02]  /*ac20*/  LOP3.LUT R15, R14, 0x38, R15, 0xf8, !PT ;  /* 0x000000380e0f7812 */ /* 0x000fe400078ef80f */
[----:B------:R-:W-:Y:S02]  /*ac30*/  LEA.HI R10, R10, R13, RZ, 0x3 ;  /* 0x0000000d0a0a7211 */ /* 0x000fe400078f18ff */
[----:B------:R-:W-:Y:S02]  /*ac40*/  SHF.R.U32.HI R8, RZ, 0x3, R14 ;  /* 0x00000003ff087819 */ /* 0x000fe4000001160e */
[----:B------:R-:W-:Y:S01]  /*ac50*/  LOP3.LUT R11, R14, 0x38, R11, 0xf8, !PT ;  /* 0x000000380e0b7812 */ /* 0x000fe200078ef80b */
[----:B------:R-:W-:Y:S01]  /*ac60*/  IMAD.SHL.U32 R10, R10, 0x400, RZ ;  /* 0x000004000a0a7824 */ /* 0x000fe200078e00ff */
[----:B------:R-:W-:-:S02]  /*ac70*/  SHF.L.U32 R12, R12, 0x7, RZ ;  /* 0x000000070c0c7819 */ /* 0x000fc400000006ff */
[-C--:B------:R-:W-:Y:S02]  /*ac80*/  LOP3.LUT R15, R15, R8.reuse, RZ, 0x3c, !PT ;  /* 0x000000080f0f7212 */ /* 0x080fe400078e3cff */
[----:B------:R-:W-:Y:S02]  /*ac90*/  LOP3.LUT R9, R9, 0xfffffe00, RZ, 0xc0, !PT ;  /* 0xfffffe0009097812 */ /* 0x000fe400078ec0ff */
[----:B------:R-:W-:Y:S02]  /*aca0*/  LOP3.LUT R8, R11, R8, RZ, 0x3c, !PT ;  /* 0x000000080b087212 */ /* 0x000fe400078e3cff */
[----:B------:R-:W-:Y:S02]  /*acb0*/  LOP3.LUT R10, R10, 0x7fffe000, RZ, 0xc0, !PT ;  /* 0x7fffe0000a0a7812 */ /* 0x000fe400078ec0ff */
[----:B------:R-:W-:Y:S02]  /*acc0*/  LOP3.LUT R12, R12, 0x7fffe000, RZ, 0xc0, !PT ;  /* 0x7fffe0000c0c7812 */ /* 0x000fe400078ec0ff */
[----:B------:R-:W-:-:S02]  /*acd0*/  IADD3 R23, R8, R10, R9 ;  /* 0x0000000a08177210 */ /* 0x000fc40007ffe009 */
[----:B------:R-:W-:Y:S02]  /*ace0*/  IADD3 R12, R15, R12, R9 ;  /* 0x0000000c0f0c7210 */ /* 0x000fe40007ffe009 */
[----:B------:R-:W-:Y:S02]  /*acf0*/  SHF.L.U32 R23, R23, 0x1, RZ ;  /* 0x0000000117177819 */ /* 0x000fe400000006ff */
[----:B------:R-:W-:Y:S01]  /*ad00*/  LOP3.LUT R53, R31, 0xffff0000, RZ, 0xc0, !PT ;  /* 0xffff00001f357812 */ /* 0x000fe200078ec0ff */
[----:B------:R-:W-:Y:S02]  /*ad10*/  IMAD.SHL.U32 R40, R12, 0x2, RZ ;  /* 0x000000020c287824 */ /* 0x000fe400078e00ff */
[----:B------:R-:W1:Y:S04]  /*ad20*/  LDS.128 R8, [R23+0x10080] ;  /* 0x0100800017087984 */ /* 0x000e680000000c00 */
[----:B------:R-:W2:Y:S01]  /*ad30*/  LDS.128 R12, [R40+0x10080] ;  /* 0x01008000280c7984 */ /* 0x000ea20000000c00 */
[C---:B-1----:R-:W-:Y:S01]  /*ad40*/  IMAD.U32 R50, R8.reuse, 0x10000, RZ ;  /* 0x0001000008327824 */ /* 0x042fe200078e00ff */
[C---:B------:R-:W-:Y:S01]  /*ad50*/  LOP3.LUT R55, R11.reuse, 0xffff0000, RZ, 0xc0, !PT ;  /* 0xffff00000b377812 */ /* 0x040fe200078ec0ff */
[----:B------:R-:W-:Y:S01]  /*ad60*/  IMAD.U32 R43, R11, 0x10000, RZ ;  /* 0x000100000b2b7824 */ /* 0x000fe200078e00ff */
[----:B------:R-:W-:Y:S01]  /*ad70*/  LOP3.LUT R45, R8, 0xffff0000, RZ, 0xc0, !PT ;  /* 0xffff0000082d7812 */ /* 0x000fe200078ec0ff */
[C---:B--2---:R-:W-:Y:S01]  /*ad80*/  IMAD.U32 R42, R12.reuse, 0x10000, RZ ;  /* 0x000100000c2a7824 */ /* 0x044fe200078e00ff */
[----:B------:R-:W-:Y:S01]  /*ad90*/  LOP3.LUT R11, R27, 0xffff0000, RZ, 0xc0, !PT ;  /* 0xffff00001b0b7812 */ /* 0x000fe200078ec0ff */
[-C--:B------:R-:W-:Y:S01]  /*ada0*/  FMUL.FTZ R54, R51, R50.reuse ;  /* 0x0000003233367220 */ /* 0x080fe20000410000 */
[----:B------:R-:W-:Y:S01]  /*adb0*/  LOP3.LUT R46, R12, 0xffff0000, RZ, 0xc0, !PT ;  /* 0xffff00000c2e7812 */ /* 0x000fe200078ec0ff */
[----:B------:R-:W-:Y:S01]  /*adc0*/  FMUL.FTZ R50, R49, R50 ;  /* 0x0000003231327220 */ /* 0x000fe20000410000 */
[----:B------:R-:W-:Y:S01]  /*add0*/  SHF.L.U32 R8, R9, 0x10, RZ ;  /* 0x0000001009087819 */ /* 0x000fe200000006ff */
[-C--:B------:R-:W-:Y:S01]  /*ade0*/  FFMA.FTZ R54, R49, R42.reuse, -R54 ;  /* 0x0000002a31367223 */ /* 0x080fe20000010836 */
[----:B------:R-:W-:Y:S01]  /*adf0*/  LOP3.LUT R44, R9, 0xffff0000, RZ, 0xc0, !PT ;  /* 0xffff0000092c7812 */ /* 0x000fe200078ec0ff */
[----:B------:R-:W-:Y:S01]  /*ae00*/  FFMA.FTZ R42, R51, R42, R50 ;  /* 0x0000002a332a7223 */ /* 0x000fe20000010032 */
[C---:B------:R-:W-:Y:S01]  /*ae10*/  SHF.L.U32 R9, R10.reuse, 0x10, RZ ;  /* 0x000000100a097819 */ /* 0x040fe200000006ff */
[-C--:B------:R-:W-:Y:S01]  /*ae20*/  FMUL.FTZ R49, R11, R45.reuse ;  /* 0x0000002d0b317220 */ /* 0x080fe20000410000 */
[----:B------:R-:W-:Y:S01]  /*ae30*/  LOP3.LUT R48, R10, 0xffff0000, RZ, 0xc0, !PT ;  /* 0xffff00000a307812 */ /* 0x000fe200078ec0ff */
[----:B------:R-:W-:Y:S01]  /*ae40*/  IMAD.U32 R10, R25, 0x10000, RZ ;  /* 0x00010000190a7824 */ /* 0x000fe200078e00ff */
[----:B------:R-:W-:Y:S01]  /*ae50*/  SHF.L.U32 R50, R29, 0x10, RZ ;  /* 0x000000101d327819 */ /* 0x000fe200000006ff */
[C---:B------:R-:W-:Y:S01]  /*ae60*/  FMUL.FTZ R52, R53.reuse, R45 ;  /* 0x0000002d35347220 */ /* 0x040fe20000410000 */
[----:B------:R-:W-:Y:S01]  /*ae70*/  SHF.L.U32 R47, R14, 0x10, RZ ;  /* 0x000000100e2f7819 */ /* 0x000fe200000006ff */
[-C--:B------:R-:W-:Y:S01]  /*ae80*/  FFMA.FTZ R53, R53, R46.reuse, -R49 ;  /* 0x0000002e35357223 */ /* 0x080fe20000010831 */
[----:B------:R-:W-:Y:S01]  /*ae90*/  LOP3.LUT R45, R25, 0xffff0000, RZ, 0xc0, !PT ;  /* 0xffff0000192d7812 */ /* 0x000fe200078ec0ff */
[-C--:B------:R-:W-:Y:S01]  /*aea0*/  FMUL.FTZ R51, R10, R9.reuse ;  /* 0x000000090a337220 */ /* 0x080fe20000410000 */
[----:B------:R-:W-:Y:S01]  /*aeb0*/  LOP3.LUT R14, R14, 0xffff0000, RZ, 0xc0, !PT ;  /* 0xffff00000e0e7812 */ /* 0x000fe200078ec0ff */
[C---:B------:R-:W-:Y:S01]  /*aec0*/  FMUL.FTZ R49, R50.reuse, R9 ;  /* 0x0000000932317220 */ /* 0x040fe20000410000 */
[----:B------:R-:W-:Y:S01]  /*aed0*/  LOP3.LUT R41, R13, 0xffff0000, RZ, 0xc0, !PT ;  /* 0xffff00000d297812 */ /* 0x000fe200078ec0ff */
[----:B------:R-:W-:Y:S01]  /*aee0*/  FFMA.FTZ R9, R11, R46, R52 ;  /* 0x0000002e0b097223 */ /* 0x000fe20000010034 */
[----:B------:R-:W-:Y:S01]  /*aef0*/  LOP3.LUT R11, R29, 0xffff0000, RZ, 0xc0, !PT ;  /* 0xffff00001d0b7812 */ /* 0x000fe200078ec0ff */
[----:B------:R-:W-:-:S02]  /*af00*/  FFMA.FTZ R46, R50, R47, -R51 ;  /* 0x0000002f322e7223 */ /* 0x000fc40000010833 */
[----:B------:R-:W-:Y:S02]  /*af10*/  FFMA.FTZ R10, R10, R47, R49 ;  /* 0x0000002f0a0a7223 */ /* 0x000fe40000010031 */
[----:B------:R-:W-:Y:S02]  /*af20*/  IMAD.U32 R47, R26, 0x10000, RZ ;  /* 0x000100001a2f7824 */ /* 0x000fe400078e00ff */
[----:B------:R-:W-:Y:S02]  /*af30*/  IMAD.U32 R49, R30, 0x10000, RZ ;  /* 0x000100001e317824 */ /* 0x000fe400078e00ff */
[-C--:B------:R-:W-:Y:S02]  /*af40*/  FMUL.FTZ R50, R45, R48.reuse ;  /* 0x000000302d327220 */ /* 0x080fe40000410000 */
[----:B------:R-:W-:Y:S01]  /*af50*/  FMUL.FTZ R51, R11, R48 ;  /* 0x000000300b337220 */ /* 0x000fe20000410000 */
[----:B------:R-:W-:Y:S01]  /*af60*/  SHF.L.U32 R48, R24, 0x10, RZ ;  /* 0x0000001018307819 */ /* 0x000fe200000006ff */
[----:B------:R-:W-:-:S02]  /*af70*/  FMUL.FTZ R52, R47, R8 ;  /* 0x000000082f347220 */ /* 0x000fc40000410000 */
[----:B------:R-:W-:Y:S02]  /*af80*/  IMAD.U32 R12, R13, 0x10000, RZ ;  /* 0x000100000d0c7824 */ /* 0x000fe400078e00ff */
[----:B------:R-:W-:Y:S02]  /*af90*/  FMUL.FTZ R8, R49, R8 ;  /* 0x0000000831087220 */ /* 0x000fe40000410000 */
[-C--:B------:R-:W-:Y:S02]  /*afa0*/  FFMA.FTZ R11, R11, R14.reuse, -R50 ;  /* 0x0000000e0b0b7223 */ /* 0x080fe40000010832 */
[----:B------:R-:W-:Y:S02]  /*afb0*/  IMAD.U32 R50, R28, 0x10000, RZ ;  /* 0x000100001c327824 */ /* 0x000fe400078e00ff */
[----:B------:R-:W-:Y:S01]  /*afc0*/  FFMA.FTZ R51, R45, R14, R51 ;  /* 0x0000000e2d337223 */ /* 0x000fe20000010033 */
[----:B------:R-:W-:Y:S01]  /*afd0*/  LOP3.LUT R45, R30, 0xffff0000, RZ, 0xc0, !PT ;  /* 0xffff00001e2d7812 */ /* 0x000fe200078ec0ff */
[C---:B------:R-:W-:Y:S01]  /*afe0*/  IMAD.U32 R13, R15.reuse, 0x10000, RZ ;  /* 0x000100000f0d7824 */ /* 0x040fe200078e00ff */
[----:B------:R-:W-:Y:S01]  /*aff0*/  LOP3.LUT R15, R15, 0xffff0000, RZ, 0xc0, !PT ;  /* 0xffff00000f0f7812 */ /* 0x000fe200078ec0ff */
[----:B------:R-:W-:Y:S01]  /*b000*/  FMUL.FTZ R14, R48, R43 ;  /* 0x0000002b300e7220 */ /* 0x000fe20000410000 */
[----:B------:R-:W-:Y:S01]  /*b010*/  F2FP.BF16.PACK_AB R10, R51, R10 ;  /* 0x0000000a330a723e */ /* 0x000fe200000010ff */
[----:B------:R-:W-:-:S02]  /*b020*/  FFMA.FTZ R52, R49, R12, -R52 ;  /* 0x0000000c31347223 */ /* 0x000fc40000010834 */
[----:B------:R-:W-:Y:S01]  /*b030*/  FFMA.FTZ R47, R47, R12, R8 ;  /* 0x0000000c2f2f7223 */ /* 0x000fe20000010008 */
[----:B------:R-:W-:Y:S01]  /*b040*/  LOP3.LUT R12, R26, 0xffff0000, RZ, 0xc0, !PT ;  /* 0xffff00001a0c7812 */ /* 0x000fe200078ec0ff */
[----:B------:R-:W-:Y:S01]  /*b050*/  FMUL.FTZ R43, R50, R43 ;  /* 0x0000002b322b7220 */ /* 0x000fe20000410000 */
[----:B------:R-:W-:Y:S01]  /*b060*/  LOP3.LUT R8, R24, 0xffff0000, RZ, 0xc0, !PT ;  /* 0xffff000018087812 */ /* 0x000fe200078ec0ff */
[-C--:B------:R-:W-:Y:S01]  /*b070*/  FFMA.FTZ R50, R50, R13.reuse, -R14 ;  /* 0x0000000d32327223 */ /* 0x080fe2000001080e */
[----:B------:R-:W-:Y:S01]  /*b080*/  LOP3.LUT R14, R28, 0xffff0000, RZ, 0xc0, !PT ;  /* 0xffff00001c0e7812 */ /* 0x000fe200078ec0ff */
[-C--:B------:R-:W-:Y:S02]  /*b090*/  FMUL.FTZ R56, R12, R44.reuse ;  /* 0x0000002c0c387220 */ /* 0x080fe40000410000 */
[----:B------:R-:W-:Y:S02]  /*b0a0*/  FFMA.FTZ R48, R48, R13, R43 ;  /* 0x0000000d30307223 */ /* 0x000fe4000001002b */
[----:B------:R-:W-:-:S02]  /*b0b0*/  FMUL.FTZ R44, R45, R44 ;  /* 0x0000002c2d2c7220 */ /* 0x000fc40000410000 */
[-C--:B------:R-:W-:Y:S02]  /*b0c0*/  FMUL.FTZ R43, R8, R55.reuse ;  /* 0x00000037082b7220 */ /* 0x080fe40000410000 */
[----:B------:R-:W-:Y:S02]  /*b0d0*/  FMUL.FTZ R55, R14, R55 ;  /* 0x000000370e377220 */ /* 0x000fe40000410000 */
[-C--:B------:R-:W-:Y:S02]  /*b0e0*/  FFMA.FTZ R13, R45, R41.reuse, -R56 ;  /* 0x000000292d0d7223 */ /* 0x080fe40000010838 */
[----:B------:R-:W-:Y:S01]  /*b0f0*/  FFMA.FTZ R44, R12, R41, R44 ;  /* 0x000000290c2c7223 */ /* 0x000fe2000001002c */
[----:B------:R-:W-:Y:S01]  /*b100*/  F2FP.BF16.PACK_AB R12, R53, R54 ;  /* 0x00000036350c723e */ /* 0x000fe200000010ff */
[-C--:B------:R-:W-:Y:S01]  /*b110*/  FFMA.FTZ R41, R14, R15.reuse, -R43 ;  /* 0x0000000f0e297223 */ /* 0x080fe2000001082b */
        /* <DEDUP_REMOVED lines=9> */
.L_x_131:
[----:B------:R-:W-:Y:S05]  /*b1b0*/  BSYNC B1 ;  /* 0x0000000000017941 */ /* 0x000fea0003800000 */
.L_x_130:
        /* <DEDUP_REMOVED lines=104> */
.L_x_137:
[----:B------:R-:W-:Y:S05]  /*b840*/  BSYNC B0 ;  /* 0x0000000000007941 */ /* 0x000fea0003800000 */
.L_x_136:
        /* <DEDUP_REMOVED lines=106> */
.L_x_135:
[----:B------:R-:W-:Y:S05]  /*bef0*/  BSYNC B1 ;  /* 0x0000000000017941 */ /* 0x000fea0003800000 */
.L_x_134:
[----:B-1----:R-:W-:-:S04]  /*bf00*/  IADD3 R23, R19, 0x60, RZ ;  /* 0x0000006013177810 */ /* 0x002fc80007ffe0ff */
[----:B------:R-:W-:-:S13]  /*bf10*/  ISETP.GE.AND P0, PT, R23, UR4, PT ;  /* 0x0000000417007c0c */ /* 0x000fda000bf06270 */
[----:B------:R-:W-:Y:S05]  /*bf20*/  @P0 BRA `(.L_x_117) ;  /* 0x00000cf000000947 */ /* 0x000fea0003800000 */
[----:B------:R-:W-:Y:S01]  /*bf30*/  ISETP.GE.AND P0, PT, R150, c[0x0][0x27c], PT ;  /* 0x00009f0096007a0c */ /* 0x000fe20003f06270 */
[----:B------:R-:W-:-:S12]  /*bf40*/  BSSY B0, `(.L_x_138) ;  /* 0x0000063000007945 */ /* 0x000fd80003800000 */
[----:B------:R-:W-:Y:S05]  /*bf50*/  @P0 BRA `(.L_x_139) ;  /* 0x0000061000000947 */ /* 0x000fea0003800000 */
[----:B------:R-:W-:Y:S01]  /*bf60*/  IMAD.MOV.U32 R9, RZ, RZ, c[0x0][0x27c] ;  /* 0x00009f00ff097624 */ /* 0x000fe200078e00ff */
[----:B------:R-:W-:Y:S01]  /*bf70*/  SHF.R.S32.HI R8, RZ, 0x1f, R23 ;  /* 0x0000001fff087819 */ /* 0x000fe20000011417 */
[----:B------:R-:W-:-:S03]  /*bf80*/  IMAD.SHL.U32 R15, R23, 0x40, RZ ;  /* 0x00000040170f7824 */ /* 0x000fc600078e00ff */
[----:B------:R-:W-:Y:S02]  /*bf90*/  LEA.HI R12, R9, R2, RZ, 0x1d ;  /* 0x00000002090c7211 */ /* 0x000fe400078fe8ff */
[----:B------:R-:W-:Y:S02]  /*bfa0*/  LEA.HI R8, R8, R23, RZ, 0x3 ;  /* 0x0000001708087211 */ /* 0x000fe400078f18ff */
[----:B------:R-:W-:Y:S01]  /*bfb0*/  SHF.R.S32.HI R9, RZ, 0x1f, R12 ;  /* 0x0000001fff097819 */ /* 0x000fe2000001140c */
[----:B------:R-:W-:Y:S01]  /*bfc0*/  IMAD.SHL.U32 R10, R12, 0x8, RZ ;  /* 0x000000080c0a7824 */ /* 0x000fe200078e00ff */
[----:B------:R-:W-:Y:S02]  /*bfd0*/  LOP3.LUT R15, R15, 0x1c0, RZ, 0xc0, !PT ;  /* 0x000001c00f0f7812 */ /* 0x000fe400078ec0ff */
[----:B------:R-:W-:Y:S02]  /*bfe0*/  LEA.HI R9, R9, R12, RZ, 0x3 ;  /* 0x0000000c09097211 */ /* 0x000fe400078f18ff */
[----:B------:R-:W-:-:S02]  /*bff0*/  SHF.L.U32 R8, R8, 0x6, RZ ;  /* 0x0000000608087819 */ /* 0x000fc400000006ff */
[----:B------:R-:W-:Y:S01]  /*c000*/  LOP3.LUT R13, R15, 0x38, R150, 0xf8, !PT ;  /* 0x000000380f0d7812 */ /* 0x000fe200078ef896 */
[----:B------:R-:W-:Y:S01]  /*c010*/  IMAD.SHL.U32 R9, R9, 0x400, RZ ;  /* 0x0000040009097824 */ /* 0x000fe200078e00ff */
[----:B------:R-:W-:Y:S02]  /*c020*/  SHF.R.U32.HI R11, RZ, 0x3, R15 ;  /* 0x00000003ff0b7819 */ /* 0x000fe4000001160f */
[----:B------:R-:W-:Y:S02]  /*c030*/  LOP3.LUT R8, R8, 0xfffffe00, RZ, 0xc0, !PT ;  /* 0xfffffe0008087812 */ /* 0x000fe400078ec0ff */
[----:B------:R-:W-:Y:S02]  /*c040*/  LOP3.LUT R10, R15, 0x38, R10, 0xf8, !PT ;  /* 0x000000380f0a7812 */ /* 0x000fe400078ef80a */
[----:B------:R-:W-:Y:S02]  /*c050*/  LOP3.LUT R13, R8, R13, R11, 0xf6, !PT ;  /* 0x0000000d080d7212 */ /* 0x000fe400078ef60b */
[----:B------:R-:W-:-:S02]  /*c060*/  LOP3.LUT R11, R10, R11, RZ, 0x3c, !PT ;  /* 0x0000000b0a0b7212 */ /* 0x000fc400078e3cff */
[----:B------:R-:W-:Y:S02]  /*c070*/  LOP3.LUT R9, R9, 0x7fffe000, RZ, 0xc0, !PT ;  /* 0x7fffe00009097812 */ /* 0x000fe400078ec0ff */
[----:B------:R-:W-:Y:S02]  /*c080*/  SHF.L.U32 R41, R13, 0x1, RZ ;  /* 0x000000010d297819 */ /* 0x000fe400000006ff */
[----:B------:R-:W-:-:S03]  /*c090*/  IADD3 R40, R11, R9, R8 ;  /* 0x000000090b287210 */ /* 0x000fc60007ffe008 */
[----:B------:R-:W1:Y:S02]  /*c0a0*/  LDS.128 R12, [R41+0x10080] ;  /* 0x01008000290c7984 */ /* 0x000e640000000c00 */
[----:B------:R-:W-:-:S05]  /*c0b0*/  IMAD.SHL.U32 R40, R40, 0x2, RZ ;  /* 0x0000000228287824 */ /* 0x000fca00078e00ff */
[----:B------:R-:W2:Y:S01]  /*c0c0*/  LDS.128 R8, [R40+0x10080] ;  /* 0x0100800028087984 */ /* 0x000ea20000000c00 */
[C---:B-1----:R-:W-:Y:S01]  /*c0d0*/  IMAD.U32 R43, R12.reuse, 0x10000, RZ ;  /* 0x000100000c2b7824 */ /* 0x042fe200078e00ff */
[----:B------:R-:W-:Y:S01]  /*c0e0*/  LOP3.LUT R42, R12, 0xffff0000, RZ, 0xc0, !PT ;  /* 0xffff00000c2a7812 */ /* 0x000fe200078ec0ff */
[----:B------:R-:W-:Y:S01]  /*c0f0*/  IMAD.U32 R44, R14, 0x10000, RZ ;  /* 0x000100000e2c7824 */ /* 0x000fe200078e00ff */
[C---:B------:R-:W-:Y:S02]  /*c100*/  SHF.L.U32 R12, R13.reuse, 0x10, RZ ;  /* 0x000000100d0c7819 */ /* 0x040fe400000006ff */
[----:B------:R-:W-:Y:S02]  /*c110*/  LOP3.LUT R45, R13, 0xffff0000, RZ, 0xc0, !PT ;  /* 0xffff00000d2d7812 */ /* 0x000fe400078ec0ff */
[C---:B------:R-:W-:Y:S01]  /*c120*/  SHF.L.U32 R13, R15.reuse, 0x10, RZ ;  /* 0x000000100f0d7819 */ /* 0x040fe200000006ff */
[----:B--2---:R-:W-:Y:S01]  /*c130*/  IMAD.U32 R48, R8, 0x10000, RZ ;  /* 0x0001000008307824 */ /* 0x004fe200078e00ff */
[----:B------:R-:W-:Y:S01]  /*c140*/  LOP3.LUT R49, R15, 0xffff0000, RZ, 0xc0, !PT ;  /* 0xffff00000f317812 */ /* 0x000fe200078ec0ff */
[----:B------:R-:W-:Y:S01]  /*c150*/  IMAD.U32 R15, R33, 0x10000, RZ ;  /* 0x00010000210f7824 */ /* 0x000fe200078e00ff */
[----:B------:R-:W-:-:S02]  /*c160*/  SHF.L.U32 R46, R10, 0x10, RZ ;  /* 0x000000100a2e7819 */ /* 0x000fc400000006ff */
[----:B------:R-:W-:Y:S02]  /*c170*/  LOP3.LUT R47, R8, 0xffff0000, RZ, 0xc0, !PT ;  /* 0xffff0000082f7812 */ /* 0x000fe400078ec0ff */
[C---:B------:R-:W-:Y:S02]  /*c180*/  SHF.L.U32 R8, R9.reuse, 0x10, RZ ;  /* 0x0000001009087819 */ /* 0x040fe400000006ff */
[----:B------:R-:W-:Y:S01]  /*c190*/  LOP3.LUT R52, R9, 0xffff0000, RZ, 0xc0, !PT ;  /* 0xffff000009347812 */ /* 0x000fe200078ec0ff */
[----:B------:R-:W-:Y:S01]  /*c1a0*/  IMAD.U32 R9, R37, 0x10000, RZ ;  /* 0x0001000025097824 */ /* 0x000fe200078e00ff */
[----:B------:R-:W-:Y:S01]  /*c1b0*/  LOP3.LUT R51, R10, 0xffff0000, RZ, 0xc0, !PT ;  /* 0xffff00000a337812 */ /* 0x000fe200078ec0ff */
[-C--:B------:R-:W-:Y:S01]  /*c1c0*/  FMUL.FTZ R10, R15, R46.reuse ;  /* 0x0000002e0f0a7220 */ /* 0x080fe20000410000 */
[----:B------:R-:W-:Y:S01]  /*c1d0*/  LOP3.LUT R33, R33, 0xffff0000, RZ, 0xc0, !PT ;  /* 0xffff000021217812 */ /* 0x000fe200078ec0ff */
[----:B------:R-:W-:Y:S01]  /*c1e0*/  FMUL.FTZ R46, R9, R46 ;  /* 0x0000002e092e7220 */ /* 0x000fe20000410000 */
[----:B------:R-:W-:Y:S01]  /*c1f0*/  LOP3.LUT R37, R37, 0xffff0000, RZ, 0xc0, !PT ;  /* 0xffff000025257812 */ /* 0x000fe200078ec0ff */
[-C--:B------:R-:W-:Y:S01]  /*c200*/  FFMA.FTZ R10, R9, R44.reuse, -R10 ;  /* 0x0000002c090a7223 */ /* 0x080fe2000001080a */
[----:B------:R-:W-:Y:S01]  /*c210*/  LOP3.LUT R14, R14, 0xffff0000, RZ, 0xc0, !PT ;  /* 0xffff00000e0e7812 */ /* 0x000fe200078ec0ff */
[----:B------:R-:W-:Y:S01]  /*c220*/  FFMA.FTZ R46, R15, R44, R46 ;  /* 0x0000002c0f2e7223 */ /* 0x000fe2000001002e */
[----:B------:R-:W-:Y:S01]  /*c230*/  SHF.L.U32 R15, R39, 0x10, RZ ;  /* 0x00000010270f7819 */ /* 0x000fe200000006ff */
[C---:B------:R-:W-:Y:S01]  /*c240*/  IMAD.U32 R9, R35.reuse, 0x10000, RZ ;  /* 0x0001000023097824 */ /* 0x040fe200078e00ff */
[----:B------:R-:W-:Y:S01]  /*c250*/  LOP3.LUT R35, R35, 0xffff0000, RZ, 0xc0, !PT ;  /* 0xffff000023237812 */ /* 0x000fe200078ec0ff */
[-C--:B------:R-:W-:Y:S01]  /*c260*/  FMUL.FTZ R53, R33, R51.reuse ;  /* 0x0000003321357220 */ /* 0x080fe20000410000 */
[----:B------:R-:W-:Y:S01]  /*c270*/  LOP3.LUT R39, R39, 0xffff0000, RZ, 0xc0, !PT ;  /* 0xffff000027277812 */ /* 0x000fe200078ec0ff */
[-C--:B------:R-:W-:Y:S01]  /*c280*/  FMUL.FTZ R44, R9, R48.reuse ;  /* 0x00000030092c7220 */ /* 0x080fe20000410000 */
[----:B------:R-:W-:Y:S01]  /*c290*/  SHF.L.U32 R50, R11, 0x10, RZ ;  /* 0x000000100b327819 */ /* 0x000fe200000006ff */
[----:B------:R-:W-:Y:S01]  /*c2a0*/  FMUL.FTZ R51, R37, R51 ;  /* 0x0000003325337220 */ /* 0x000fe20000410000 */
[----:B------:R-:W-:Y:S01]  /*c2b0*/  LOP3.LUT R11, R11, 0xffff0000, RZ, 0xc0, !PT ;  /* 0xffff00000b0b7812 */ /* 0x000fe200078ec0ff */
[----:B------:R-:W-:-:S02]  /*c2c0*/  FMUL.FTZ R48, R15, R48 ;  /* 0x000000300f307220 */ /* 0x000fc40000410000 */
[-C--:B------:R-:W-:Y:S02]  /*c2d0*/  FFMA.FTZ R53, R37, R14.reuse, -R53 ;  /* 0x0000000e25357223 */ /* 0x080fe40000010835 */
[----:B------:R-:W-:Y:S01]  /*c2e0*/  FFMA.FTZ R51, R33, R14, R51 ;  /* 0x0000000e21337223 */ /* 0x000fe20000010033 */
[----:B------:R-:W-:Y:S01]  /*c2f0*/  SHF.L.U32 R33, R36, 0x10, RZ ;  /* 0x0000001024217819 */ /* 0x000fe200000006ff */
[----:B------:R-:W-:Y:S01]  /*c300*/  FFMA.FTZ R48, R9, R43, R48 ;  /* 0x0000002b09307223 */ /* 0x000fe20000010030 */
[C---:B------:R-:W-:Y:S01]  /*c310*/  SHF.L.U32 R9, R34.reuse, 0x10, RZ ;  /* 0x0000001022097819 */ /* 0x040fe200000006ff */
[----:B------:R-:W-:Y:S01]  /*c320*/  FMUL.FTZ R14, R35, R47 ;  /* 0x0000002f230e7220 */ /* 0x000fe20000410000 */
[----:B------:R-:W-:Y:S01]  /*c330*/  LOP3.LUT R34, R34, 0xffff0000, RZ, 0xc0, !PT ;  /* 0xffff000022227812 */ /* 0x000fe200078ec0ff */
[----:B------:R-:W-:Y:S01]  /*c340*/  FFMA.FTZ R44, R15, R43, -R44 ;  /* 0x0000002b0f2c7223 */ /* 0x000fe2000001082c */
[----:B------:R-:W-:Y:S01]  /*c350*/  LOP3.LUT R36, R36, 0xffff0000, RZ, 0xc0, !PT ;  /* 0xffff000024247812 */ /* 0x000fe200078ec0ff */
[C---:B------:R-:W-:Y:S01]  /*c360*/  IMAD.U32 R15, R38.reuse, 0x10000, RZ ;  /* 0x00010000260f7824 */ /* 0x040fe200078e00ff */
[----:B------:R-:W-:Y:S01]  /*c370*/  LOP3.LUT R38, R38, 0xffff0000, RZ, 0xc0, !PT ;  /* 0xffff000026267812 */ /* 0x000fe200078ec0ff */
[----:B------:R-:W-:-:S02]  /*c380*/  FMUL.FTZ R47, R39, R47 ;  /* 0x0000002f272f7220 */ /* 0x000fc40000410000 */
[----:B------:R-:W-:Y:S02]  /*c390*/  FFMA.FTZ R39, R39, R42, -R14 ;  /* 0x0000002a27277223 */ /* 0x000fe4000001080e */
[C---:B------:R-:W-:Y:S01]  /*c3a0*/  IMAD.U32 R14, R32.reuse, 0x10000, RZ ;  /* 0x00010000200e7824 */ /* 0x040fe200078e00ff */
[----:B------:R-:W-:Y:S01]  /*c3b0*/  LOP3.LUT R32, R32, 0xffff0000, RZ, 0xc0, !PT ;  /* 0xffff000020207812 */ /* 0x000fe200078ec0ff */
[-C--:B------:R-:W-:Y:S02]  /*c3c0*/  FMUL.FTZ R37, R9, R8.reuse ;  /* 0x0000000809257220 */ /* 0x080fe40000410000 */
[----:B------:R-:W-:Y:S02]  /*c3d0*/  FMUL.FTZ R8, R15, R8 ;  /* 0x000000080f087220 */ /* 0x000fe40000410000 */
[----:B------:R-:W-:Y:S02]  /*c3e0*/  FFMA.FTZ R47, R35, R42, R47 ;  /* 0x0000002a232f7223 */ /* 0x000fe4000001002f */
[----:B------:R-:W-:-:S02]  /*c3f0*/  FFMA.FTZ R37, R15, R12, -R37 ;  /* 0x0000000c0f257223 */ /* 0x000fc40000010825 */
[----:B------:R-:W-:Y:S02]  /*c400*/  FFMA.FTZ R9, R9, R12, R8 ;  /* 0x0000000c09097223 */ /* 0x000fe40000010008 */
[----:B------:R-:W-:Y:S02]  /*c410*/  FMUL.FTZ R42, R14, R50 ;  /* 0x000000320e2a7220 */ /* 0x000fe40000410000 */
[----:B------:R-:W-:Y:S02]  /*c420*/  FMUL.FTZ R12, R34, R52 ;  /* 0x00000034220c7220 */ /* 0x000fe40000410000 */
[----:B------:R-:W-:Y:S02]  /*c430*/  FMUL.FTZ R8, R32, R11 ;  /* 0x0000000b20087220 */ /* 0x000fe40000410000 */
[----:B------:R-:W-:Y:S02]  /*c440*/  FMUL.FTZ R50, R33, R50 ;  /* 0x0000003221327220 */ /* 0x000fe40000410000 */
[----:B------:R-:W-:-:S02]  /*c450*/  FMUL.FTZ R52, R38, R52 ;  /* 0x0000003426347220 */ /* 0x000fc40000410000 */
[----:B------:R-:W-:Y:S02]  /*c460*/  FMUL.FTZ R11, R36, R11 ;  /* 0x0000000b240b7220 */ /* 0x000fe40000410000 */
[----:B------:R-:W-:Y:S02]  /*c470*/  FFMA.FTZ R15, R33, R13, -R42 ;  /* 0x0000000d210f7223 */ /* 0x000fe4000001082a */
[----:B------:R-:W-:Y:S01]  /*c480*/  FFMA.FTZ R38, R38, R45, -R12 ;  /* 0x0000002d26267223 */ /* 0x000fe2000001080c */
[----:B------:R-:W-:Y:S01]  /*c490*/  F2FP.BF16.PACK_AB R12, R39, R44 ;  /* 0x0000002c270c723e */ /* 0x000fe200000010ff */
[----:B------:R-:W-:Y:S01]  /*c4a0*/  FFMA.FTZ R36, R36, R49, -R8 ;  /* 0x0000003124247223 */ /* 0x000fe20000010808 */
[----:B------:R-:W-:Y:S01]  /*c4b0*/  F2FP.BF16.PACK_AB R8, R47, R48 ;  /* 0x000000302f08723e */ /* 0x000fe200000010ff */
[----:B------:R-:W-:Y:S01]  /*c4c0*/  FFMA.FTZ R50, R14, R13, R50 ;  /* 0x0000000d0e327223 */ /* 0x000fe20000010032 */
[----:B------:R-:W-:Y:S01]  /*c4d0*/  F2FP.BF16.PACK_AB R14, R53, R10 ;  /* 0x0000000a350e723e */ /* 0x000fe200000010ff */
[----:B------:R-:W-:Y:S01]  /*c4e0*/  FFMA.FTZ R34, R34, R45, R52 ;  /* 0x0000002d22227223 */ /* 0x000fe20000010034 */
[----:B------:R-:W-:Y:S01]  /*c4f0*/  F2FP.BF16.PACK_AB R13, R38, R37 ;  /* 0x00000025260d723e */ /* 0x000fe200000010ff */
[----:B------:R-:W-:Y:S01]  /*c500*/  FFMA.FTZ R11, R32, R49, R11 ;  /* 0x00000031200b7223 */ /* 0x000fe2000001000b */
[----:B------:R-:W-:-:S02]  /*c510*/  F2FP.BF16.PACK_AB R15, R36, R15 ;  /* 0x0000000f240f723e */ /* 0x000fc400000010ff */
[----:B------:R-:W-:Y:S02]  /*c520*/  F2FP.BF16.PACK_AB R10, R51, R46 ;  /* 0x0000002e330a723e */ /* 0x000fe400000010ff */
[----:B------:R-:W-:Y:S01]  /*c530*/  F2FP.BF16.PACK_AB R9, R34, R9 ;  /* 0x000000092209723e */ /* 0x000fe200000010ff */
[----:B------:R1:W-:Y:S01]  /*c540*/  STS.128 [R41+0x10080], R12 ;  /* 0x0100800c29007388 */ /* 0x0003e20000000c00 */
[----:B------:R-:W-:-:S05]  /*c550*/  F2FP.BF16.PACK_AB R11, R11, R50 ;  /* 0x000000320b0b723e */ /* 0x000fca00000010ff */
[----:B------:R1:W-:Y:S02]  /*c560*/  STS.128 [R40+0x10080], R8 ;  /* 0x0100800828007388 */ /* 0x0003e40000000c00 */
.L_x_139:
[----:B------:R-:W-:Y:S05]  /*c570*/  BSYNC B0 ;  /* 0x0000000000007941 */ /* 0x000fea0003800000 */
.L_x_138:
        /* <DEDUP_REMOVED lines=8> */
[----:B------:R-:W-:Y:S02]  /*c600*/  LEA.HI R9, R10, R23, RZ, 0x3 ;  /* 0x000000170a097211 */ /* 0x000fe400078f18ff */
[----:B------:R-:W-:Y:S02]  /*c610*/  SHF.R.S32.HI R8, RZ, 0x3, R15 ;  /* 0x00000003ff087819 */ /* 0x000fe4000001140f */
[----:B------:R-:W-:Y:S01]  /*c620*/  LEA.HI R12, R12, R17, RZ, 0x6 ;  /* 0x000000110c0c7211 */ /* 0x000fe200078f30ff */
[----:B------:R-:W-:Y:S01]  /*c630*/  IMAD.SHL.U32 R9, R9, 0x40, RZ ;  /* 0x0000004009097824 */ /* 0x000fe200078e00ff */
[----:B------:R-:W-:-:S02]  /*c640*/  LEA.HI R13, R13, R8, RZ, 0x1d ;  /* 0x000000080d0d7211 */ /* 0x000fc400078fe8ff */
[----:B------:R-:W-:Y:S02]  /*c650*/  LOP3.LUT R14, R14, 0x1c0, RZ, 0xc0, !PT ;  /* 0x000001c00e0e7812 */ /* 0x000fe400078ec0ff */
[----:B------:R-:W-:Y:S01]  /*c660*/  SHF.R.S32.HI R10, RZ, 0x1f, R13 ;  /* 0x0000001fff0a7819 */ /* 0x000fe2000001140d */
[----:B------:R-:W-:Y:S01]  /*c670*/  IMAD.SHL.U32 R11, R13, 0x8, RZ ;  /* 0x000000080d0b7824 */ /* 0x000fe200078e00ff */
[----:B------:R-:W-:Y:S02]  /*c680*/  SHF.L.U32 R12, R12, 0x7, RZ ;  /* 0x000000070c0c7819 */ /* 0x000fe400000006ff */
[----:B------:R-:W-:Y:S02]  /*c690*/  LEA.HI R10, R10, R13, RZ, 0x3 ;  /* 0x0000000d0a0a7211 */ /* 0x000fe400078f18ff */
[----:B------:R-:W-:Y:S02]  /*c6a0*/  LOP3.LUT R15, R14, 0x38, R15, 0xf8, !PT ;  /* 0x000000380e0f7812 */ /* 0x000fe400078ef80f */
[----:B------:R-:W-:Y:S01]  /*c6b0*/  SHF.R.U32.HI R8, RZ, 0x3, R14 ;  /* 0x00000003ff087819 */ /* 0x000fe2000001160e */
[----:B------:R-:W-:Y:S01]  /*c6c0*/  IMAD.SHL.U32 R10, R10, 0x400, RZ ;  /* 0x000004000a0a7824 */ /* 0x000fe200078e00ff */
[----:B------:R-:W-:-:S02]  /*c6d0*/  LOP3.LUT R9, R9, 0xfffffe00, RZ, 0xc0, !PT ;  /* 0xfffffe0009097812 */ /* 0x000fc400078ec0ff */
[----:B------:R-:W-:Y:S02]  /*c6e0*/  LOP3.LUT R12, R12, 0x7fffe000, RZ, 0xc0, !PT ;  /* 0x7fffe0000c0c7812 */ /* 0x000fe400078ec0ff */
[----:B------:R-:W-:Y:S02]  /*c6f0*/  LOP3.LUT R15, R15, R8, RZ, 0x3c, !PT ;  /* 0x000000080f0f7212 */ /* 0x000fe400078e3cff */
[----:B------:R-:W-:Y:S02]  /*c700*/  LOP3.LUT R11, R14, 0x38, R11, 0xf8, !PT ;  /* 0x000000380e0b7812 */ /* 0x000fe400078ef80b */
[----:B------:R-:W-:Y:S02]  /*c710*/  IADD3 R12, R15, R12, R9 ;  /* 0x0000000c0f0c7210 */ /* 0x000fe40007ffe009 */
[----:B------:R-:W-:Y:S02]  /*c720*/  LOP3.LUT R8, R11, R8, RZ, 0x3c, !PT ;  /* 0x000000080b087212 */ /* 0x000fe400078e3cff */
[----:B------:R-:W-:Y:S01]  /*c730*/  LOP3.LUT R10, R10, 0x7fffe000, RZ, 0xc0, !PT ;  /* 0x7fffe0000a0a7812 */ /* 0x000fe200078ec0ff */
[----:B------:R-:W-:Y:S01]  /*c740*/  IMAD.SHL.U32 R32, R12, 0x2, RZ ;  /* 0x000000020c207824 */ /* 0x000fe200078e00ff */
[----:B------:R-:W-:-:S02]  /*c750*/  LOP3.LUT R44, R27, 0xffff0000, RZ, 0xc0, !PT ;  /* 0xffff00001b2c7812 */ /* 0x000fc400078ec0ff */
[----:B------:R-:W-:Y:S02]  /*c760*/  IADD3 R23, R8, R10, R9 ;  /* 0x0000000a08177210 */ /* 0x000fe40007ffe009 */
[----:B------:R-:W1:Y:S01]  /*c770*/  LDS.128 R12, [R32+0x10080] ;  /* 0x01008000200c7984 */ /* 0x000e620000000c00 */
[----:B------:R-:W-:Y:S02]  /*c780*/  LOP3.LUT R46, R31, 0xffff0000, RZ, 0xc0, !PT ;  /* 0xffff00001f2e7812 */ /* 0x000fe400078ec0ff */
[----:B------:R-:W-:-:S05]  /*c790*/  SHF.L.U32 R23, R23, 0x1, RZ ;  /* 0x0000000117177819 */ /* 0x000fca00000006ff */
[----:B------:R-:W2:Y:S01]  /*c7a0*/  LDS.128 R8, [R23+0x10080] ;  /* 0x0100800017087984 */ /* 0x000ea20000000c00 */
[C---:B-1----:R-:W-:Y:S01]  /*c7b0*/  IMAD.U32 R34, R12.reuse, 0x10000, RZ ;  /* 0x000100000c227824 */ /* 0x042fe200078e00ff */
[----:B------:R-:W-:Y:S01]  /*c7c0*/  LOP3.LUT R33, R12, 0xffff0000, RZ, 0xc0, !PT ;  /* 0xffff00000c217812 */ /* 0x000fe200078ec0ff */
[C---:B------:R-:W-:Y:S01]  /*c7d0*/  IMAD.U32 R12, R13.reuse, 0x10000, RZ ;  /* 0x000100000d0c7824 */ /* 0x040fe200078e00ff */
[----:B------:R-:W-:Y:S01]  /*c7e0*/  LOP3.LUT R36, R13, 0xffff0000, RZ, 0xc0, !PT ;  /* 0xffff00000d247812 */ /* 0x000fe200078ec0ff */
[C---:B------:R-:W-:Y:S01]  /*c7f0*/  IMAD.U32 R13, R15.reuse, 0x10000, RZ ;  /* 0x000100000f0d7824 */ /* 0x040fe200078e00ff */
[----:B------:R-:W-:Y:S02]  /*c800*/  LOP3.LUT R38, R15, 0xffff0000, RZ, 0xc0, !PT ;  /* 0xffff00000f267812 */ /* 0x000fe400078ec0ff */
[----:B------:R-:W-:Y:S01]  /*c810*/  SHF.L.U32 R35, R14, 0x10, RZ ;  /* 0x000000100e237819 */ /* 0x000fe200000006ff */
[C---:B--2---:R-:W-:Y:S01]  /*c820*/  IMAD.U32 R37, R8.reuse, 0x10000, RZ ;  /* 0x0001000008257824 */ /* 0x044fe200078e00ff */
[----:B------:R-:W-:Y:S01]  /*c830*/  LOP3.LUT R15, R8, 0xffff0000, RZ, 0xc0, !PT ;  /* 0xffff0000080f7812 */ /* 0x000fe200078ec0ff */
[----:B------:R-:W-:Y:S01]  /*c840*/  IMAD.U32 R40, R11, 0x10000, RZ ;  /* 0x000100000b287824 */ /* 0x000fe200078e00ff */
[----:B------:R-:W-:-:S02]  /*c850*/  SHF.L.U32 R8, R9, 0x10, RZ ;  /* 0x0000001009087819 */ /* 0x000fc400000006ff */
[----:B------:R-:W-:Y:S01]  /*c860*/  LOP3.LUT R43, R9, 0xffff0000, RZ, 0xc0, !PT ;  /* 0xffff0000092b7812 */ /* 0x000fe200078ec0ff */
[----:B------:R-:W-:Y:S01]  /*c870*/  IMAD.U32 R9, R27, 0x10000, RZ ;  /* 0x000100001b097824 */ /* 0x000fe200078e00ff */
[C---:B------:R-:W-:Y:S01]  /*c880*/  SHF.L.U32 R42, R10.reuse, 0x10, RZ ;  /* 0x000000100a2a7819 */ /* 0x040fe200000006ff */
[----:B------:R-:W-:Y:S01]  /*c890*/  IMAD.U32 R27, R25, 0x10000, RZ ;  /* 0x00010000191b7824 */ /* 0x000fe200078e00ff */
[----:B------:R-:W-:Y:S01]  /*c8a0*/  LOP3.LUT R41, R10, 0xffff0000, RZ, 0xc0, !PT ;  /* 0xffff00000a297812 */ /* 0x000fe200078ec0ff */
[-C--:B------:R-:W-:Y:S01]  /*c8b0*/  FMUL.FTZ R10, R9, R37.reuse ;  /* 0x00000025090a7220 */ /* 0x080fe20000410000 */
[----:B------:R-:W-:Y:S01]  /*c8c0*/  LOP3.LUT R25, R25, 0xffff0000, RZ, 0xc0, !PT ;  /* 0xffff000019197812 */ /* 0x000fe200078ec0ff */
[C---:B------:R-:W-:Y:S01]  /*c8d0*/  FMUL.FTZ R37, R39.reuse, R37 ;  /* 0x0000002527257220 */ /* 0x040fe20000410000 */
[----:B------:R-:W-:Y:S01]  /*c8e0*/  LOP3.LUT R14, R14, 0xffff0000, RZ, 0xc0, !PT ;  /* 0xffff00000e0e7812 */ /* 0x000fe200078ec0ff */
[-C--:B------:R-:W-:Y:S01]  /*c8f0*/  FFMA.FTZ R10, R39, R34.reuse, -R10 ;  /* 0x00000022270a7223 */ /* 0x080fe2000001080a */
[----:B------:R-:W-:Y:S01]  /*c900*/  LOP3.LUT R11, R11, 0xffff0000, RZ, 0xc0, !PT ;  /* 0xffff00000b0b7812 */ /* 0x000fe200078ec0ff */
[----:B------:R-:W-:Y:S01]  /*c910*/  FFMA.FTZ R37, R9, R34, R37 ;  /* 0x0000002209257223 */ /* 0x000fe20000010025 */
[----:B------:R-:W-:Y:S01]  /*c920*/  SHF.L.U32 R9, R29, 0x10, RZ ;  /* 0x000000101d097819 */ /* 0x000fe200000006ff */
[----:B------:R-:W-:Y:S01]  /*c930*/  FMUL.FTZ R34, R27, R42 ;  /* 0x0000002a1b227220 */ /* 0x000fe20000410000 */
[----:B------:R-:W-:Y:S01]  /*c940*/  LOP3.LUT R29, R29, 0xffff0000, RZ, 0xc0, !PT ;  /* 0xffff00001d1d7812 */ /* 0x000fe200078ec0ff */
[----:B------:R-:W-:-:S02]  /*c950*/  FMUL.FTZ R31, R44, R15 ;  /* 0x0000000f2c1f7220 */ /* 0x000fc40000410000 */
[----:B------:R-:W-:Y:S02]  /*c960*/  FMUL.FTZ R42, R9, R42 ;  /* 0x0000002a092a7220 */ /* 0x000fe40000410000 */
[----:B------:R-:W-:Y:S02]  /*c970*/  FMUL.FTZ R15, R46, R15 ;  /* 0x0000000f2e0f7220 */ /* 0x000fe40000410000 */
[----:B------:R-:W-:Y:S02]  /*c980*/  FFMA.FTZ R42, R27, R35, R42 ;  /* 0x000000231b2a7223 */ /* 0x000fe4000001002a */
[-C--:B------:R-:W-:Y:S02]  /*c990*/  FMUL.FTZ R27, R25, R41.reuse ;  /* 0x00000029191b7220 */ /* 0x080fe40000410000 */
[C---:B------:R-:W-:Y:S02]  /*c9a0*/  FMUL.FTZ R41, R29.reuse, R41 ;  /* 0x000000291d297220 */ /* 0x040fe40000410000 */
[----:B------:R-:W-:Y:S01]  /*c9b0*/  FFMA.FTZ R29, R29, R14, -R27 ;  /* 0x0000000e1d1d7223 */ /* 0x000fe2000001081b */
[C---:B------:R-:W-:Y:S01]  /*c9c0*/  SHF.L.U32 R27, R24.reuse, 0x10, RZ ;  /* 0x00000010181b7819 */ /* 0x040fe200000006ff */
[----:B------:R-:W-:Y:S01]  /*c9d0*/  FFMA.FTZ R34, R9, R35, -R34 ;  /* 0x0000002309227223 */ /* 0x000fe20000010822 */
[----:B------:R-:W-:Y:S01]  /*c9e0*/  LOP3.LUT R24, R24, 0xffff0000, RZ, 0xc0, !PT ;  /* 0xffff000018187812 */ /* 0x000fe200078ec0ff */
[----:B------:R-:W-:-:S02]  /*c9f0*/  FFMA.FTZ R31, R46, R33, -R31 ;  /* 0x000000212e1f7223 */ /* 0x000fc4000001081f */
[----:B------:R-:W-:Y:S02]  /*ca00*/  FFMA.FTZ R44, R44, R33, R15 ;  /* 0x000000212c2c7223 */ /* 0x000fe4000001000f */
[C---:B------:R-:W-:Y:S01]  /*ca10*/  IMAD.U32 R9, R26.reuse, 0x10000, RZ ;  /* 0x000100001a097824 */ /* 0x040fe200078e00ff */
[----:B------:R-:W-:Y:S01]  /*ca20*/  LOP3.LUT R26, R26, 0xffff0000, RZ, 0xc0, !PT ;  /* 0xffff00001a1a7812 */ /* 0x000fe200078ec0ff */
[C---:B------:R-:W-:Y:S01]  /*ca30*/  IMAD.U32 R33, R28.reuse, 0x10000, RZ ;  /* 0x000100001c217824 */ /* 0x040fe200078e00ff */
[----:B------:R-:W-:Y:S01]  /*ca40*/  LOP3.LUT R28, R28, 0xffff0000, RZ, 0xc0, !PT ;  /* 0xffff00001c1c7812 */ /* 0x000fe200078ec0ff */
[----:B------:R-:W-:Y:S02]  /*ca50*/  FFMA.FTZ R41, R25, R14, R41 ;  /* 0x0000000e19297223 */ /* 0x000fe40000010029 */
[C---:B------:R-:W-:Y:S01]  /*ca60*/  IMAD.U32 R15, R30.reuse, 0x10000, RZ ;  /* 0x000100001e0f7824 */ /* 0x040fe200078e00ff */
[----:B------:R-:W-:Y:S01]  /*ca70*/  LOP3.LUT R30, R30, 0xffff0000, RZ, 0xc0, !PT ;  /* 0xffff00001e1e7812 */ /* 0x000fe200078ec0ff */
[----:B------:R-:W-:-:S02]  /*ca80*/  FMUL.FTZ R35, R9, R8 ;  /* 0x0000000809237220 */ /* 0x000fc40000410000 */
[-C--:B------:R-:W-:Y:S02]  /*ca90*/  FMUL.FTZ R14, R27, R40.reuse ;  /* 0x000000281b0e7220 */ /* 0x080fe40000410000 */
[----:B------:R-:W-:Y:S02]  /*caa0*/  FMUL.FTZ R40, R33, R40 ;  /* 0x0000002821287220 */ /* 0x000fe40000410000 */
[C---:B------:R-:W-:Y:S02]  /*cab0*/  FMUL.FTZ R8, R15.reuse, R8 ;  /* 0x000000080f087220 */ /* 0x040fe40000410000 */
[----:B------:R-:W-:Y:S02]  /*cac0*/  FFMA.FTZ R35, R15, R12, -R35 ;  /* 0x0000000c0f237223 */ /* 0x000fe40000010823 */
[-C--:B------:R-:W-:Y:S01]  /*cad0*/  FFMA.FTZ R15, R33, R13.reuse, -R14 ;  /* 0x0000000d210f7223 */ /* 0x080fe2000001080e */
[----:B------:R-:W-:Y:S01]  /*cae0*/  F2FP.BF16.PACK_AB R14, R29, R34 ;  /* 0x000000221d0e723e */ /* 0x000fe200000010ff */
[----:B------:R-:W-:-:S02]  /*caf0*/  FFMA.FTZ R40, R27, R13, R40 ;  /* 0x0000000d1b287223 */ /* 0x000fc40000010028 */
[----:B------:R-:W-:Y:S02]  /*cb00*/  FMUL.FTZ R25, R26, R43 ;  /* 0x0000002b1a197220 */ /* 0x000fe40000410000 */
[----:B------:R-:W-:Y:S02]  /*cb10*/  FMUL.FTZ R13, R24, R11 ;  /* 0x0000000b180d7220 */ /* 0x000fe40000410000 */
[----:B------:R-:W-:Y:S02]  /*cb20*/  FMUL.FTZ R43, R30, R43 ;  /* 0x0000002b1e2b7220 */ /* 0x000fe40000410000 */
[----:B------:R-:W-:Y:S02]  /*cb30*/  FMUL.FTZ R11, R28, R11 ;  /* 0x0000000b1c0b7220 */ /* 0x000fe40000410000 */
[----:B------:R-:W-:Y:S02]  /*cb40*/  FFMA.FTZ R30, R30, R36, -R25 ;  /* 0x000000241e1e7223 */ /* 0x000fe40000010819 */
[----:B------:R-:W-:-:S02]  /*cb50*/  FFMA.FTZ R28, R28, R38, -R13 ;  /* 0x000000261c1c7223 */ /* 0x000fc4000001080d */
[----:B------:R-:W-:Y:S01]  /*cb60*/  FFMA.FTZ R9, R9, R12, R8 ;  /* 0x0000000c09097223 */ /* 0x000fe20000010008 */
[----:B------:R-:W-:Y:S01]  /*cb70*/  F2FP.BF16.PACK_AB R12, R31, R10 ;  /* 0x0000000a1f0c723e */ /* 0x000fe200000010ff */
[----:B------:R-:W-:Y:S01]  /*cb80*/  FFMA.FTZ R26, R26, R36, R43 ;  /* 0x000000241a1a7223 */ /* 0x000fe2000001002b */
[----:B------:R-:W-:Y:S01]  /*cb90*/  F2FP.BF16.PACK_AB R13, R30, R35 ;  /* 0x000000231e0d723e */ /* 0x000fe200000010ff */
[----:B------:R-:W-:Y:S01]  /*cba0*/  FFMA.FTZ R11, R24, R38, R11 ;  /* 0x00000026180b7223 */ /* 0x000fe2000001000b */
[----:B------:R-:W-:Y:S02]  /*cbb0*/  F2FP.BF16.PACK_AB R15, R28, R15 ;  /* 0x0000000f1c0f723e */ /* 0x000fe400000010ff */
[----:B------:R-:W-:Y:S02]  /*cbc0*/  F2FP.BF16.PACK_AB R10, R41, R42 ;  /* 0x0000002a290a723e */ /* 0x000fe400000010ff */
[----:B------:R-:W-:Y:S01]  /*cbd0*/  F2FP.BF16.PACK_AB R8, R44, R37 ;  /* 0x000000252c08723e */ /* 0x000fe200000010ff */
[----:B------:R1:W-:Y:S01]  /*cbe0*/  STS.128 [R32+0x10080], R12 ;  /* 0x0100800c20007388 */ /* 0x0003e20000000c00 */
[----:B------:R-:W-:-:S02]  /*cbf0*/  F2FP.BF16.PACK_AB R9, R26, R9 ;  /* 0x000000091a09723e */ /* 0x000fc400000010ff */
[----:B------:R-:W-:-:S05]  /*cc00*/  F2FP.BF16.PACK_AB R11, R11, R40 ;  /* 0x000000280b0b723e */ /* 0x000fca00000010ff */
[----:B------:R1:W-:Y:S02]  /*cc10*/  STS.128 [R23+0x10080], R8 ;  /* 0x0100800817007388 */ /* 0x0003e40000000c00 */
.L_x_117:
[----:B------:R-:W-:Y:S05]  /*cc20*/  BSYNC B2 ;  /* 0x0000000000027941 */ /* 0x000fea0003800000 */
.L_x_89:
[C---:B-1----:R-:W-:Y:S01]  /*cc30*/  IMAD.SHL.U32 R15, R2.reuse, 0x40, RZ ;  /* 0x00000040020f7824 */ /* 0x042fe200078e00ff */
[----:B------:R-:W-:Y:S01]  /*cc40*/  SHF.R.S32.HI R9, RZ, 0x4, R22 ;  /* 0x00000004ff097819 */ /* 0x000fe20000011416 */
[----:B------:R-:W-:Y:S01]  /*cc50*/  IMAD.SHL.U32 R8, R19, 0x8, RZ ;  /* 0x0000000813087824 */ /* 0x000fe200078e00ff */
[----:B------:R-:W-:Y:S01]  /*cc60*/  LOP3.LUT P0, RZ, R2, 0x2, RZ, 0xc0, !PT ;  /* 0x0000000202ff7812 */ /* 0x000fe2000780c0ff */
[----:B------:R-:W-:Y:S01]  /*cc70*/  IMAD R13, R21, c[0x0][0x208], RZ ;  /* 0x00008200150d7a24 */ /* 0x000fe200078e02ff */
[----:B------:R-:W-:Y:S01]  /*cc80*/  LOP3.LUT R15, R15, 0x1c0, RZ, 0xc0, !PT ;  /* 0x000001c00f0f7812 */ /* 0x000fe200078ec0ff */
[----:B------:R-:W-:Y:S01]  /*cc90*/  IMAD.WIDE.U32 R10, R218, c[0x0][0x208], RZ ;  /* 0x00008200da0a7a25 */ /* 0x000fe200078e00ff */
[----:B------:R-:W-:Y:S01]  /*cca0*/  LEA.HI R12, R22, R9, RZ, 0x1 ;  /* 0x00000009160c7211 */ /* 0x000fe200078f08ff */
[----:B------:R-:W-:-:S04]  /*ccb0*/  DEPBAR.LE SB0, 0x0 ;  /* 0x000080000000791a */ /* 0x000fc80000000000 */
[----:B------:R-:W-:Y:S01]  /*ccc0*/  LOP3.LUT R8, R15, 0x8, R8, 0xf8, !PT ;  /* 0x000000080f087812 */ /* 0x000fe200078ef808 */
[----:B------:R-:W-:Y:S01]  /*ccd0*/  IMAD R13, R218, c[0x0][0x20c], R13 ;  /* 0x00008300da0d7a24 */ /* 0x000fe200078e020d */
[----:B------:R-:W-:Y:S01]  /*cce0*/  SHF.R.U32.HI R15, RZ, 0x3, R15 ;  /* 0x00000003ff0f7819 */ /* 0x000fe2000001160f */
[----:B------:R-:W-:Y:S01]  /*ccf0*/  IMAD.SHL.U32 R7, R7, 0x40, RZ ;  /* 0x0000004007077824 */ /* 0x000fe200078e00ff */
[----:B------:R-:W-:Y:S01]  /*cd00*/  LOP3.LUT R12, R12, 0xfffffffe, RZ, 0xc0, !PT ;  /* 0xfffffffe0c0c7812 */ /* 0x000fe200078ec0ff */
[----:B------:R-:W-:Y:S01]  /*cd10*/  IMAD.IADD R11, R11, 0x1, R13 ;  /* 0x000000010b0b7824 */ /* 0x000fe200078e020d */
[----:B------:R-:W-:Y:S01]  /*cd20*/  LOP3.LUT R15, R8, R15, RZ, 0x3c, !PT ;  /* 0x0000000f080f7212 */ /* 0x000fe200078e3cff */
[----:B------:R-:W-:Y:S01]  /*cd30*/  IMAD R8, R20, c[0x0][0x218], RZ ;  /* 0x0000860014087a24 */ /* 0x000fe200078e02ff */
[----:B------:R-:W-:Y:S01]  /*cd40*/  LOP3.LUT R7, R7, 0x1c0, RZ, 0xc0, !PT ;  /* 0x000001c007077812 */ /* 0x000fe200078ec0ff */
[----:B------:R-:W-:Y:S01]  /*cd50*/  IMAD.IADD R12, R9, 0x1, -R12 ;  /* 0x00000001090c7824 */ /* 0x000fe200078e0a0c */
[----:B------:R-:W-:Y:S01]  /*cd60*/  LEA.HI R3, R3, R66, RZ, 0x5 ;  /* 0x0000004203037211 */ /* 0x000fe200078f28ff */
[----:B------:R-:W-:Y:S01]  /*cd70*/  IMAD.WIDE.U32 R10, R217, c[0x0][0x218], R10 ;  /* 0x00008600d90a7a25 */ /* 0x000fe200078e000a */
[----:B------:R-:W-:Y:S01]  /*cd80*/  SHF.R.S32.HI R149, RZ, 0x1f, R16 ;  /* 0x0000001fff957819 */ /* 0x000fe20000011410 */
[----:B------:R-:W-:Y:S01]  /*cd90*/  UISETP.GE.AND UP0, UPT, UR11, 0x21, UPT ;  /* 0x000000210b00788c */ /* 0x000fe2000bf06270 */
[----:B------:R-:W-:Y:S01]  /*cda0*/  SHF.R.S32.HI R221, RZ, 0x1f, R150 ;  /* 0x0000001fffdd7819 */ /* 0x000fe20000011496 */
[----:B------:R-:W-:Y:S01]  /*cdb0*/  IMAD R213, R12, 0x200, R15 ;  /* 0x000002000cd57824 */ /* 0x000fe200078e020f */
[----:B------:R-:W-:Y:S01]  /*cdc0*/  LEA.HI R149, R149, R16, RZ, 0x3 ;  /* 0x0000001095957211 */ /* 0x000fe200078f18ff */
[----:B------:R-:W-:-:S02]  /*cdd0*/  IMAD R8, R217, c[0x0][0x21c], R8 ;  /* 0x00008700d9087a24 */ /* 0x000fc400078e0208 */
[----:B------:R-:W-:Y:S01]  /*cde0*/  IMAD.SHL.U32 R213, R213, 0x2, RZ ;  /* 0x00000002d5d57824 */ /* 0x000fe200078e00ff */
[----:B------:R-:W-:Y:S01]  /*cdf0*/  BAR.SYNC.DEFER_BLOCKING 0x0 ;  /* 0x0000000000007b1d */ /* 0x000fe20000010000 */
[----:B------:R-:W-:Y:S01]  /*ce00*/  IMAD.SHL.U32 R12, R12, 0x8, RZ ;  /* 0x000000080c0c7824 */ /* 0x000fe200078e00ff */
[----:B------:R-:W-:Y:S01]  /*ce10*/  LOP3.LUT R149, R149, 0xfffffff8, RZ, 0xc0, !PT ;  /* 0xfffffff895957812 */ /* 0x000fe200078ec0ff */
[----:B------:R-:W-:Y:S01]  /*ce20*/  IMAD.SHL.U32 R219, R18, 0x2, RZ ;  /* 0x0000000212db7824 */ /* 0x000fe200078e00ff */
[C---:B------:R-:W-:Y:S02]  /*ce30*/  IADD3 R9, R213.reuse, 0xc080, RZ ;  /* 0x0000c080d5097810 */ /* 0x040fe40007ffe0ff */
[----:B------:R-:W-:Y:S02]  /*ce40*/  IADD3 R212, R213, 0xc0a0, RZ ;  /* 0x0000c0a0d5d47810 */ /* 0x000fe40007ffe0ff */
[----:B------:R-:W-:Y:S02]  /*ce50*/  @P0 IADD3 R212, R9, -0x20, RZ ;  /* 0xffffffe009d40810 */ /* 0x000fe40007ffe0ff */
[----:B------:R-:W-:-:S02]  /*ce60*/  IADD3 R9, P0, R10, UR26, RZ ;  /* 0x0000001a0a097c10 */ /* 0x000fc4000ff1e0ff */
[----:B------:R-:W-:Y:S02]  /*ce70*/  LOP3.LUT R12, R7, 0x8, R12, 0xf8, !PT ;  /* 0x00000008070c7812 */ /* 0x000fe400078ef80c */
[----:B------:R-:W-:Y:S01]  /*ce80*/  IADD3.X R8, R11, UR5, R8, P0, !PT ;  /* 0x000000050b087c10 */ /* 0x000fe200087fe408 */
[----:B------:R-:W-:Y:S01]  /*ce90*/  IMAD.SHL.U32 R11, R4, 0x40, RZ ;  /* 0x00000040040b7824 */ /* 0x000fe200078e00ff */
[C---:B------:R-:W-:Y:S02]  /*cea0*/  LEA R10, P0, R9.reuse, c[0x0][0x1f8], 0x1 ;  /* 0x00007e00090a7a11 */ /* 0x040fe400078008ff */
[----:B------:R-:W-:Y:S02]  /*ceb0*/  SHF.R.U32.HI R7, RZ, 0x3, R7 ;  /* 0x00000003ff077819 */ /* 0x000fe40000011607 */
[----:B------:R-:W-:Y:S02]  /*cec0*/  LEA.HI.X R9, R9, c[0x0][0x1fc], R8, 0x1, P0 ;  /* 0x00007f0009097a11 */ /* 0x000fe400000f0c08 */
[----:B------:R-:W-:Y:S01]  /*ced0*/  LOP3.LUT P0, RZ, R2, 0x4, RZ, 0xc0, !PT ;  /* 0x0000000402ff7812 */ /* 0x000fe2000780c0ff */
[----:B------:R-:W-:Y:S01]  /*cee0*/  IMAD.SHL.U32 R2, R3, 0x20, RZ ;  /* 0x0000002003027824 */ /* 0x000fe200078e00ff */
[----:B------:R-:W-:Y:S01]  /*cef0*/  LOP3.LUT R4, R12, R7, RZ, 0x3c, !PT ;  /* 0x000000070c047212 */ /* 0x000fe200078e3cff */
[----:B------:R1:W-:Y:S01]  /*cf00*/  SHFL.IDX PT, R8, R10, RZ, 0x181f ;  /* 0x00181fff0a087589 */ /* 0x0003e200000e0000 */
[----:B------:R-:W-:Y:S01]  /*cf10*/  LOP3.LUT R7, R11, 0xfffffe00, RZ, 0xc0, !PT ;  /* 0xfffffe000b077812 */ /* 0x000fe200078ec0ff */
[----:B------:R-:W-:Y:S01]  /*cf20*/  IMAD.MOV.U32 R12, RZ, RZ, 0x40 ;  /* 0x00000040ff0c7424 */ /* 0x000fe200078e00ff */
[----:B------:R-:W-:Y:S01]  /*cf30*/  LOP3.LUT R214, R2, 0x7ffffc00, RZ, 0xc0, !PT ;  /* 0x7ffffc0002d67812 */ /* 0x000fe200078ec0ff */
[----:B------:R-:W2:Y:S01]  /*cf40*/  SHFL.IDX PT, R9, R9, RZ, 0x181f ;  /* 0x00181fff09097589 */ /* 0x000ea200000e0000 */
[----:B------:R-:W-:-:S02]  /*cf50*/  SHF.R.S32.HI R11, RZ, 0x1f, R6 ;  /* 0x0000001fff0b7819 */ /* 0x000fc40000011406 */
[-C--:B------:R-:W-:Y:S01]  /*cf60*/  IADD3 R214, R4, R7.reuse, R214 ;  /* 0x0000000704d67210 */ /* 0x080fe20007ffe0d6 */
[----:B------:R-:W-:Y:S01]  /*cf70*/  LDSM.16.M88.4 R28, [R213+0xc080] ;  /* 0x00c08000d51c783b */ /* 0x000fe20000000200 */
[----:B------:R-:W-:Y:S02]  /*cf80*/  SEL R2, R12, 0xffffffc0, !P0 ;  /* 0xffffffc00c027807 */ /* 0x000fe40004000000 */
[----:B------:R-:W-:Y:S01]  /*cf90*/  ISETP.LT.AND P0, PT, R19, UR8, PT ;  /* 0x0000000813007c0c */ /* 0x000fe2000bf01270 */
[----:B------:R-:W-:Y:S01]  /*cfa0*/  IMAD.SHL.U32 R214, R214, 0x2, RZ ;  /* 0x00000002d6d67824 */ /* 0x000fe200078e00ff */
[----:B------:R-:W-:Y:S01]  /*cfb0*/  LDSM.16.M88.4 R44, [R213+0xc880] ;  /* 0x00c88000d52c783b */ /* 0x000fe20000000200 */
[----:B------:R-:W-:Y:S01]  /*cfc0*/  LEA.HI R220, R11, R6, RZ, 0x3 ;  /* 0x000000060bdc7211 */ /* 0x000fe200078f18ff */
[----:B------:R-:W-:Y:S01]  /*cfd0*/  IMAD.IADD R208, R213, 0x1, R2 ;  /* 0x00000001d5d07824 */ /* 0x000fe200078e0202 */
[----:B------:R-:W-:Y:S01]  /*cfe0*/  ISETP.GE.OR P6, PT, R150, c[0x0][0x1d4], !P0 ;  /* 0x0000750096007a0c */ /* 0x000fe200047c6670 */
[----:B------:R-:W3:Y:S01]  /*cff0*/  LDSM.16.M88.4 R24, [R214+0x10080] ;  /* 0x01008000d618783b */ /* 0x000ee20000000200 */
[--C-:B------:R-:W-:Y:S01]  /*d000*/  IMAD R210, R0, 0x2, R214.reuse ;  /* 0x0000000200d27824 */ /* 0x100fe200078e02d6 */
[----:B------:R-:W-:Y:S01]  /*d010*/  LOP3.LUT R220, R220, 0xfffffff8, RZ, 0xc0, !PT ;  /* 0xfffffff8dcdc7812 */ /* 0x000fe200078ec0ff */
[C---:B------:R-:W-:Y:S01]  /*d020*/  IMAD R209, R5.reuse, 0x2, R214 ;  /* 0x0000000205d17824 */ /* 0x040fe200078e02d6 */
[----:B------:R-:W-:Y:S01]  /*d030*/  LDSM.16.M88.4 R20, [R212] ;  /* 0x00000000d414783b */ /* 0x000fe20000000200 */
[----:B------:R-:W-:Y:S01]  /*d040*/  IMAD R207, R5, 0x2, R210 ;  /* 0x0000000205cf7824 */ /* 0x000fe200078e02d2 */
[----:B-1----:R-:W-:Y:S01]  /*d050*/  SHF.R.S32.HI R10, RZ, 0x1f, R17 ;  /* 0x0000001fff0a7819 */ /* 0x002fe20000011411 */
[----:B------:R-:W-:Y:S01]  /*d060*/  IMAD.IADD R202, R2, 0x1, R212 ;  /* 0x0000000102ca7824 */ /* 0x000fe200078e02d4 */
[----:B------:R-:W-:Y:S01]  /*d070*/  LDSM.16.M88.4 R48, [R212+0x800] ;  /* 0x00080000d430783b */ /* 0x000fe20000000200 */
[----:B------:R-:W-:Y:S01]  /*d080*/  LOP3.LUT R211, R4, R7, RZ, 0xfc, !PT ;  /* 0x0000000704d37212 */ /* 0x000fe200078efcff */
[----:B--2---:R-:W-:-:S02]  /*d090*/  IMAD.WIDE R34, R150, 0x2, R8 ;  /* 0x0000000296227825 */ /* 0x004fc400078e0208 */
[----:B------:R-:W1:Y:S01]  /*d0a0*/  LDSM.16.M88.4 R12, [R210+0x10080] ;  /* 0x01008000d20c783b */ /* 0x000e620000000200 */
[----:B------:R-:W-:Y:S01]  /*d0b0*/  LEA.HI R151, R10, R17, RZ, 0x3 ;  /* 0x000000110a977211 */ /* 0x000fe200078f18ff */
[--C-:B------:R-:W-:Y:S02]  /*d0c0*/  IMAD.WIDE R32, R149, 0x2, R8.reuse ;  /* 0x0000000295207825 */ /* 0x100fe400078e0208 */
[----:B------:R-:W-:Y:S01]  /*d0d0*/  @!PT LDS RZ, [RZ] ;  /* 0x00000000fffff984 */ /* 0x000fe20000000800 */
[----:B------:R-:W-:Y:S01]  /*d0e0*/  @!PT LDS RZ, [RZ] ;  /* 0x00000000fffff984 */ /* 0x000fe20000000800 */
[----:B------:R-:W-:Y:S01]  /*d0f0*/  @!PT LDS RZ, [RZ] ;  /* 0x00000000fffff984 */ /* 0x000fe20000000800 */
[----:B------:R2:W-:Y:S01]  /*d100*/  LDGSTS.E.BYPASS.LTC128B.128 [R219+0x8080], [R34.64], !P6 ;  /* 0x0808000022db7fae */ /* 0x0005e2000f101d56 */
[----:B------:R-:W-:Y:S02]  /*d110*/  ISETP.GE.OR P6, PT, R17, c[0x0][0x1d4], !P0 ;  /* 0x0000750011007a0c */ /* 0x000fe400047c6670 */
[----:B------:R-:W-:Y:S01]  /*d120*/  LOP3.LUT R151, R151, 0xfffffff8, RZ, 0xc0, !PT ;  /* 0xfffffff897977812 */ /* 0x000fe200078ec0ff */
[----:B------:R-:W-:Y:S01]  /*d130*/  IMAD.WIDE R56, R220, 0x2, R8 ;  /* 0x00000002dc387825 */ /* 0x000fe200078e0208 */
[----:B------:R-:W-:Y:S02]  /*d140*/  SHF.R.S32.HI R2, RZ, 0x1f, R149 ;  /* 0x0000001fff027819 */ /* 0x000fe40000011495 */
[----:B------:R-:W-:Y:S01]  /*d150*/  SHF.R.S32.HI R224, RZ, 0x1f, R151 ;  /* 0x0000001fffe07819 */ /* 0x000fe20000011497 */
[----:B------:R-:W-:Y:S01]  /*d160*/  IMAD.WIDE R18, R151, 0x2, R8 ;  /* 0x0000000297127825 */ /* 0x000fe200078e0208 */
[----:B------:R-:W-:-:S02]  /*d170*/  SHF.R.S32.HI R7, RZ, 0x1f, R220 ;  /* 0x0000001fff077819 */ /* 0x000fc400000114dc */
[C---:B------:R-:W-:Y:S02]  /*d180*/  IADD3 R203, R212.reuse, 0x800, RZ ;  /* 0x00000800d4cb7810 */ /* 0x040fe40007ffe0ff */
[----:B------:R-:W-:Y:S01]  /*d190*/  IADD3 R201, R212, 0x1000, RZ ;  /* 0x00001000d4c97810 */ /* 0x000fe20007ffe0ff */
[----:B------:R4:W-:Y:S01]  /*d1a0*/  LDGSTS.E.BYPASS.LTC128B.128 [R219+0x9080], [R18.64], !P6 ;  /* 0x0908000012db7fae */ /* 0x0009e2000f101d56 */
[----:B------:R-:W-:Y:S02]  /*d1b0*/  ISETP.GE.OR P6, PT, R16, c[0x0][0x1d4], !P0 ;  /* 0x0000750010007a0c */ /* 0x000fe400047c6670 */
[----:B------:R-:W-:Y:S02]  /*d1c0*/  ISETP.GE.OR P0, PT, R6, c[0x0][0x1d4], !P0 ;  /* 0x0000750006007a0c */ /* 0x000fe40004706670 */
[C---:B------:R-:W-:Y:S02]  /*d1d0*/  IADD3 R200, R212.reuse, 0x1800, RZ ;  /* 0x00001800d4c87810 */ /* 0x040fe40007ffe0ff */
[----:B------:R-:W-:-:S02]  /*d1e0*/  IADD3 R199, R212, 0x2000, RZ ;  /* 0x00002000d4c77810 */ /* 0x000fc40007ffe0ff */
[C---:B------:R-:W-:Y:S01]  /*d1f0*/  IADD3 R198, R212.reuse, 0x2800, RZ ;  /* 0x00002800d4c67810 */ /* 0x040fe20007ffe0ff */
[----:B---3--:R-:W-:Y:S01]  /*d200*/  HMMA.16816.F32.BF16 R40, R24, R44, RZ ;  /* 0x0000002c1828723c */ /* 0x008fe200000418ff */
[C---:B------:R-:W-:Y:S02]  /*d210*/  IADD3 R197, R212.reuse, 0x3000, RZ ;  /* 0x00003000d4c57810 */ /* 0x040fe40007ffe0ff */
[----:B------:R-:W-:Y:S01]  /*d220*/  IADD3 R196, R212, 0x3800, RZ ;  /* 0x00003800d4c47810 */ /* 0x000fe20007ffe0ff */
[----:B------:R2:W-:Y:S04]  /*d230*/  LDGSTS.E.BYPASS.LTC128B.128 [R219+0xa080], [R32.64], !P6 ;  /* 0x0a08000020db7fae */ /* 0x0005e8000f101d56 */
[----:B------:R3:W-:Y:S01]  /*d240*/  LDGSTS.E.BYPASS.LTC128B.128 [R219+0xb080], [R56.64], !P0 ;  /* 0x0b08000038db7fae */ /* 0x0007e2000c101d56 */
[----:B------:R-:W-:-:S03]  /*d250*/  PLOP3.LUT P0, PT, PT, PT, UP0, 0x40, 0x0 ;  /* 0x000000000000781c */ /* 0x000fc60003f0e808 */
[----:B------:R-:W-:Y:S04]  /*d260*/  LDSM.16.M88.4 R52, [R209+0x10080] ;  /* 0x01008000d134783b */ /* 0x000fe80000000200 */
[----:B------:R-:W5:Y:S01]  /*d270*/  LDSM.16.M88.4 R8, [R208+0xc080] ;  /* 0x00c08000d008783b */ /* 0x000f620000000200 */
[C---:B----4-:R-:W-:Y:S03]  /*d280*/  HMMA.16816.F32.BF16 R16, R24.reuse, R28, RZ ;  /* 0x0000001c1810723c */ /* 0x050fe600000418ff */
[----:B------:R-:W4:Y:S04]  /*d290*/  LDSM.16.M88.4 R68, [R208+0xc880] ;  /* 0x00c88000d044783b */ /* 0x000f280000000200 */
[----:B------:R-:W-:Y:S01]  /*d2a0*/  LDSM.16.M88.4 R36, [R207+0x10080] ;  /* 0x01008000cf24783b */ /* 0x000fe20000000200 */
[C---:B------:R-:W-:Y:S03]  /*d2b0*/  HMMA.16816.F32.BF16 R28, R24.reuse, R30, RZ ;  /* 0x0000001e181c723c */ /* 0x040fe600000418ff */
[----:B------:R-:W-:Y:S04]  /*d2c0*/  LDSM.16.M88.4 R60, [R213+0xd080] ;  /* 0x00d08000d53c783b */ /* 0x000fe80000000200 */
[----:B--2---:R-:W2:Y:S01]  /*d2d0*/  LDSM.16.M88.4 R32, [R202] ;  /* 0x00000000ca20783b */ /* 0x004ea20000000200 */
[----:B------:R-:W-:Y:S03]  /*d2e0*/  HMMA.16816.F32.BF16 R24, R24, R46, RZ ;  /* 0x0000002e1818723c */ /* 0x000fe600000418ff */
[----:B---3--:R-:W3:Y:S04]  /*d2f0*/  LDSM.16.M88.4 R56, [R202+0x800] ;  /* 0x00080000ca38783b */ /* 0x008ee80000000200 */
[----:B------:R-:W-:Y:S01]  /*d300*/  LDSM.16.M88.4 R44, [R212+0x1000] ;  /* 0x00100000d42c783b */ /* 0x000fe20000000200 */
[C---:B-1----:R-:W-:Y:S03]  /*d310*/  HMMA.16816.F32.BF16 R16, R12.reuse, R20, R16 ;  /* 0x000000140c10723c */ /* 0x042fe60000041810 */
[----:B------:R-:W0:Y:S05]  /*d320*/  LDGDEPBAR ;  /* 0x00000000000079af */ /* 0x000e2a0000000000 */
[C---:B------:R-:W-:Y:S01]  /*d330*/  HMMA.16816.F32.BF16 R28, R12.reuse, R22, R28 ;  /* 0x000000160c1c723c */ /* 0x040fe2000004181c */
[----:B------:R-:W1:Y:S07]  /*d340*/  LDSM.16.M88.4 R20, [R214+0x14080] ;  /* 0x01408000d614783b */ /* 0x000e6e0000000200 */
[C---:B------:R-:W-:Y:S08]  /*d350*/  HMMA.16816.F32.BF16 R40, R12.reuse, R48, R40 ;  /* 0x000000300c28723c */ /* 0x040ff00000041828 */
[----:B------:R-:W-:Y:S01]  /*d360*/  HMMA.16816.F32.BF16 R12, R12, R50, R24 ;  /* 0x000000320c0c723c */ /* 0x000fe20000041818 */
[----:B------:R-:W1:Y:S04]  /*d370*/  LDSM.16.M88.4 R48, [R213+0xd880] ;  /* 0x00d88000d530783b */ /* 0x000e680000000200 */
[----:B------:R-:W-:Y:S03]  /*d380*/  LDSM.16.M88.4 R24, [R209+0x14080] ;  /* 0x01408000d118783b */ /* 0x000fe60000000200 */
[C---:B-----5:R-:W-:Y:S08]  /*d390*/  HMMA.16816.F32.BF16 R16, R52.reuse, R8, R16 ;  /* 0x000000083410723c */ /* 0x060ff00000041810 */
[C---:B------:R-:W-:Y:S01]  /*d3a0*/  HMMA.16816.F32.BF16 R28, R52.reuse, R10, R28 ;  /* 0x0000000a341c723c */ /* 0x040fe2000004181c */
[----:B------:R-:W5:Y:S07]  /*d3b0*/  LDSM.16.M88.4 R8, [R210+0x14080] ;  /* 0x01408000d208783b */ /* 0x000f6e0000000200 */
[C---:B----4-:R-:W-:Y:S08]  /*d3c0*/  HMMA.16816.F32.BF16 R40, R52.reuse, R68, R40 ;  /* 0x000000443428723c */ /* 0x050ff00000041828 */
[----:B------:R-:W-:Y:S01]  /*d3d0*/  HMMA.16816.F32.BF16 R52, R52, R70, R12 ;  /* 0x000000463434723c */ /* 0x000fe2000004180c */
[----:B------:R-:W4:Y:S04]  /*d3e0*/  LDSM.16.M88.4 R68, [R212+0x1800] ;  /* 0x00180000d444783b */ /* 0x000f280000000200 */
[----:B------:R-:W-:Y:S03]  /*d3f0*/  LDSM.16.M88.4 R12, [R207+0x14080] ;  /* 0x01408000cf0c783b */ /* 0x000fe60000000200 */
[C---:B--2---:R-:W-:Y:S08]  /*d400*/  HMMA.16816.F32.BF16 R16, R36.reuse, R32, R16 ;  /* 0x000000202410723c */ /* 0x044ff00000041810 */
[C---:B------:R-:W-:Y:S01]  /*d410*/  HMMA.16816.F32.BF16 R28, R36.reuse, R34, R28 ;  /* 0x00000022241c723c */ /* 0x040fe2000004181c */
[----:B------:R-:W2:Y:S07]  /*d420*/  LDSM.16.M88.4 R32, [R208+0xd080] ;  /* 0x00d08000d020783b */ /* 0x000eae0000000200 */
[C---:B---3--:R-:W-:Y:S08]  /*d430*/  HMMA.16816.F32.BF16 R40, R36.reuse, R56, R40 ;  /* 0x000000382428723c */ /* 0x048ff00000041828 */
[----:B------:R-:W-:Y:S01]  /*d440*/  HMMA.16816.F32.BF16 R52, R36, R58, R52 ;  /* 0x0000003a2434723c */ /* 0x000fe20000041834 */
[----:B------:R-:W3:Y:S04]  /*d450*/  LDSM.16.M88.4 R56, [R208+0xd880] ;  /* 0x00d88000d038783b */ /* 0x000ee80000000200 */
[----:B------:R-:W-:Y:S03]  /*d460*/  LDSM.16.M88.4 R36, [R214+0x18080] ;  /* 0x01808000d624783b */ /* 0x000fe60000000200 */
[C---:B-1----:R-:W-:Y:S08]  /*d470*/  HMMA.16816.F32.BF16 R16, R20.reuse, R60, R16 ;  /* 0x0000003c1410723c */ /* 0x042ff00000041810 */
        /* <DEDUP_REMOVED lines=18> */
[----:B------:R-:W-:Y:S04]  /*d5a0*/  LDSM.16.M88.4 R56, [R207+0x18080] ;  /* 0x01808000cf38783b */ /* 0x000fe80000000200 */
[----:B------:R-:W-:Y:S03]  /*d5b0*/  LDSM.16.M88.4 R24, [R202+0x2000] ;  /* 0x00200000ca18783b */ /* 0x000fe60000000200 */
[C---:B-1----:R-:W-:Y:S08]  /*d5c0*/  HMMA.16816.F32.BF16 R16, R12.reuse, R60, R16 ;  /* 0x0000003c0c10723c */ /* 0x042ff00000041810 */
[C---:B------:R-:W-:Y:S01]  /*d5d0*/  HMMA.16816.F32.BF16 R28, R12.reuse, R62, R28 ;  /* 0x0000003e0c1c723c */ /* 0x040fe2000004181c */
[----:B------:R-:W-:Y:S07]  /*d5e0*/  LDSM.16.M88.4 R60, [R208+0xe080] ;  /* 0x00e08000d03c783b */ /* 0x000fee0000000200 */
[C---:B------:R-:W-:Y:S08]  /*d5f0*/  HMMA.16816.F32.BF16 R40, R12.reuse, R48, R40 ;  /* 0x000000300c28723c */ /* 0x040ff00000041828 */
[----:B------:R-:W-:Y:S01]  /*d600*/  HMMA.16816.F32.BF16 R52, R12, R50, R52 ;  /* 0x000000320c34723c */ /* 0x000fe20000041834 */
[----:B------:R-:W-:Y:S04]  /*d610*/  LDSM.16.M88.4 R48, [R214+0x1c080] ;  /* 0x01c08000d630783b */ /* 0x000fe80000000200 */
[----:B------:R-:W-:Y:S03]  /*d620*/  LDSM.16.M88.4 R12, [R213+0xf080] ;  /* 0x00f08000d50c783b */ /* 0x000fe60000000200 */
[C---:B-----5:R-:W-:Y:S08]  /*d630*/  HMMA.16816.F32.BF16 R16, R36.reuse, R44, R16 ;  /* 0x0000002c2410723c */ /* 0x060ff00000041810 */
[C---:B------:R-:W-:Y:S01]  /*d640*/  HMMA.16816.F32.BF16 R28, R36.reuse, R46, R28 ;  /* 0x0000002e241c723c */ /* 0x040fe2000004181c */
[----:B------:R-:W1:Y:S07]  /*d650*/  LDSM.16.M88.4 R44, [R212+0x2800] ;  /* 0x00280000d42c783b */ /* 0x000e6e0000000200 */
[C---:B----4-:R-:W-:Y:S08]  /*d660*/  HMMA.16816.F32.BF16 R40, R36.reuse, R68, R40 ;  /* 0x000000442428723c */ /* 0x050ff00000041828 */
[----:B------:R-:W-:Y:S01]  /*d670*/  HMMA.16816.F32.BF16 R52, R36, R70, R52 ;  /* 0x000000462434723c */ /* 0x000fe20000041834 */
[----:B------:R-:W-:Y:S04]  /*d680*/  LDSM.16.M88.4 R68, [R202+0x2800] ;  /* 0x00280000ca44783b */ /* 0x000fe80000000200 */
[----:B------:R-:W-:Y:S03]  /*d690*/  LDSM.16.M88.4 R36, [R210+0x1c080] ;  /* 0x01c08000d224783b */ /* 0x000fe60000000200 */
[C---:B--2---:R-:W-:Y:S08]  /*d6a0*/  HMMA.16816.F32.BF16 R16, R20.reuse, R32, R16 ;  /* 0x000000201410723c */ /* 0x044ff00000041810 */
[C---:B------:R-:W-:Y:S01]  /*d6b0*/  HMMA.16816.F32.BF16 R28, R20.reuse, R34, R28 ;  /* 0x00000022141c723c */ /* 0x040fe2000004181c */
[----:B------:R-:W2:Y:S07]  /*d6c0*/  LDSM.16.M88.4 R32, [R208+0xe880] ;  /* 0x00e88000d020783b */ /* 0x000eae0000000200 */
[C---:B-1----:R-:W-:Y:S08]  /*d6d0*/  HMMA.16816.F32.BF16 R40, R20.reuse, R44, R40 ;  /* 0x0000002c1428723c */ /* 0x042ff00000041828 */
[----:B------:R-:W-:Y:S01]  /*d6e0*/  HMMA.16816.F32.BF16 R52, R20, R46, R52 ;  /* 0x0000002e1434723c */ /* 0x000fe20000041834 */
[----:B------:R-:W1:Y:S04]  /*d6f0*/  LDSM.16.M88.4 R44, [R213+0xf880] ;  /* 0x00f88000d52c783b */ /* 0x000e680000000200 */
[----:B------:R-:W-:Y:S03]  /*d700*/  LDSM.16.M88.4 R20, [R208+0xf080] ;  /* 0x00f08000d014783b */ /* 0x000fe60000000200 */
[C---:B------:R-:W-:Y:S08]  /*d710*/  HMMA.16816.F32.BF16 R16, R8.reuse, R60, R16 ;  /* 0x0000003c0810723c */ /* 0x040ff00000041810 */
[C---:B------:R-:W-:Y:S01]  /*d720*/  HMMA.16816.F32.BF16 R28, R8.reuse, R62, R28 ;  /* 0x0000003e081c723c */ /* 0x040fe2000004181c */
[----:B------:R-:W3:Y:S07]  /*d730*/  LDSM.16.M88.4 R60, [R212+0x3000] ;  /* 0x00300000d43c783b */ /* 0x000eee0000000200 */
[C---:B--2---:R-:W-:Y:S08]  /*d740*/  HMMA.16816.F32.BF16 R40, R8.reuse, R32, R40 ;  /* 0x000000200828723c */ /* 0x044ff00000041828 */
[----:B------:R-:W-:Y:S01]  /*d750*/  HMMA.16816.F32.BF16 R52, R8, R34, R52 ;  /* 0x000000220834723c */ /* 0x000fe20000041834 */
[----:B------:R-:W2:Y:S04]  /*d760*/  LDSM.16.M88.4 R32, [R212+0x3800] ;  /* 0x00380000d420783b */ /* 0x000ea80000000200 */
[----:B------:R-:W-:Y:S03]  /*d770*/  LDSM.16.M88.4 R8, [R202+0x3000] ;  /* 0x00300000ca08783b */ /* 0x000fe60000000200 */
[C---:B------:R-:W-:Y:S08]  /*d780*/  HMMA.16816.F32.BF16 R16, R56.reuse, R24, R16 ;  /* 0x000000183810723c */ /* 0x040ff00000041810 */
[C---:B------:R-:W-:Y:S01]  /*d790*/  HMMA.16816.F32.BF16 R28, R56.reuse, R26, R28 ;  /* 0x0000001a381c723c */ /* 0x040fe2000004181c */
[----:B------:R-:W4:Y:S07]  /*d7a0*/  LDSM.16.M88.4 R24, [R209+0x1c080] ;  /* 0x01c08000d118783b */ /* 0x000f2e0000000200 */
[C---:B------:R-:W-:Y:S08]  /*d7b0*/  HMMA.16816.F32.BF16 R40, R56.reuse, R68, R40 ;  /* 0x000000443828723c */ /* 0x040ff00000041828 */
[----:B------:R-:W-:Y:S01]  /*d7c0*/  HMMA.16816.F32.BF16 R52, R56, R70, R52 ;  /* 0x000000463834723c */ /* 0x000fe20000041834 */
[----:B------:R-:W5:Y:S07]  /*d7d0*/  LDSM.16.M88.4 R56, [R208+0xf880] ;  /* 0x00f88000d038783b */ /* 0x000f6e0000000200 */
[C---:B------:R-:W-:Y:S08]  /*d7e0*/  HMMA.16816.F32.BF16 R16, R48.reuse, R12, R16 ;  /* 0x0000000c3010723c */ /* 0x040ff00000041810 */
[C---:B------:R-:W-:Y:S01]  /*d7f0*/  HMMA.16816.F32.BF16 R28, R48.reuse, R14, R28 ;  /* 0x0000000e301c723c */ /* 0x040fe2000004181c */
[----:B------:R-:W4:Y:S07]  /*d800*/  LDSM.16.M88.4 R12, [R207+0x1c080] ;  /* 0x01c08000cf0c783b */ /* 0x000f2e0000000200 */
[C---:B-1----:R-:W-:Y:S08]  /*d810*/  HMMA.16816.F32.BF16 R40, R48.reuse, R44, R40 ;  /* 0x0000002c3028723c */ /* 0x042ff00000041828 */
[----:B------:R-:W-:Y:S08]  /*d820*/  HMMA.16816.F32.BF16 R52, R48, R46, R52 ;  /* 0x0000002e3034723c */ /* 0x000ff00000041834 */
[C---:B---3--:R-:W-:Y:S08]  /*d830*/  HMMA.16816.F32.BF16 R16, R36.reuse, R60, R16 ;  /* 0x0000003c2410723c */ /* 0x048ff00000041810 */
[C---:B------:R-:W-:Y:S08]  /*d840*/  HMMA.16816.F32.BF16 R28, R36.reuse, R62, R28 ;  /* 0x0000003e241c723c */ /* 0x040ff0000004181c */
[C---:B--2---:R-:W-:Y:S08]  /*d850*/  HMMA.16816.F32.BF16 R40, R36.reuse, R32, R40 ;  /* 0x000000202428723c */ /* 0x044ff00000041828 */
[----:B------:R-:W-:Y:S08]  /*d860*/  HMMA.16816.F32.BF16 R52, R36, R34, R52 ;  /* 0x000000222434723c */ /* 0x000ff00000041834 */
[C---:B----4-:R-:W-:Y:S08]  /*d870*/  HMMA.16816.F32.BF16 R16, R24.reuse, R20, R16 ;  /* 0x000000141810723c */ /* 0x050ff00000041810 */
[----:B------:R-:W-:Y:S01]  /*d880*/  HMMA.16816.F32.BF16 R28, R24, R22, R28 ;  /* 0x00000016181c723c */ /* 0x000fe2000004181c */
[----:B------:R-:W1:Y:S01]  /*d890*/  LDSM.16.M88.4 R20, [R202+0x3800] ;  /* 0x00380000ca14783b */ /* 0x000e620000000200 */
[----:B------:R-:W-:-:S06]  /*d8a0*/  DEPBAR.LE SB0, 0x0 ;  /* 0x000080000000791a */ /* 0x000fcc0000000000 */
[C---:B-----5:R-:W-:Y:S08]  /*d8b0*/  HMMA.16816.F32.BF16 R40, R24.reuse, R56, R40 ;  /* 0x000000381828723c */ /* 0x060ff00000041828 */
[----:B------:R-:W-:Y:S08]  /*d8c0*/  HMMA.16816.F32.BF16 R52, R24, R58, R52 ;  /* 0x0000003a1834723c */ /* 0x000ff00000041834 */
[C---:B------:R-:W-:Y:S08]  /*d8d0*/  HMMA.16816.F32.BF16 R16, R12.reuse, R8, R16 ;  /* 0x000000080c10723c */ /* 0x040ff00000041810 */
[C---:B------:R-:W-:Y:S08]  /*d8e0*/  HMMA.16816.F32.BF16 R28, R12.reuse, R10, R28 ;  /* 0x0000000a0c1c723c */ /* 0x040ff0000004181c */
[C---:B-1----:R-:W-:Y:S08]  /*d8f0*/  HMMA.16816.F32.BF16 R40, R12.reuse, R20, R40 ;  /* 0x000000140c28723c */ /* 0x042ff00000041828 */
[----:B------:R-:W-:Y:S01]  /*d900*/  FMUL.FTZ R6, R16, c[0x0][0x320] ;  /* 0x0000c80010067a20 */ /* 0x000fe20000410000 */
[----:B------:R-:W-:Y:S01]  /*d910*/  HMMA.16816.F32.BF16 R52, R12, R22, R52 ;  /* 0x000000160c34723c */ /* 0x000fe20000041834 */
[----:B------:R-:W-:-:S02]  /*d920*/  FMUL.FTZ R8, R17, c[0x0][0x320] ;  /* 0x0000c80011087a20 */ /* 0x000fc40000410000 */
[----:B------:R-:W-:Y:S02]  /*d930*/  FMUL.FTZ R9, R18, c[0x0][0x320] ;  /* 0x0000c80012097a20 */ /* 0x000fe40000410000 */
[----:B------:R-:W-:Y:S01]  /*d940*/  FMUL.FTZ R10, R19, c[0x0][0x320] ;  /* 0x0000c800130a7a20 */ /* 0x000fe20000410000 */
[----:B------:R-:W1:Y:S01]  /*d950*/  MUFU.TANH R6, R6 ;  /* 0x0000000600067308 */ /* 0x000e620000002400 */
[----:B------:R-:W-:Y:S02]  /*d960*/  FMUL.FTZ R16, R28, c[0x0][0x320] ;  /* 0x0000c8001c107a20 */ /* 0x000fe40000410000 */
[----:B------:R-:W-:Y:S02]  /*d970*/  FMUL.FTZ R11, R29, c[0x0][0x320] ;  /* 0x0000c8001d0b7a20 */ /* 0x000fe40000410000 */
[----:B------:R-:W-:Y:S02]  /*d980*/  FMUL.FTZ R18, R30, c[0x0][0x320] ;  /* 0x0000c8001e127a20 */ /* 0x000fe40000410000 */
[----:B------:R-:W-:Y:S01]  /*d990*/  FMUL.FTZ R17, R31, c[0x0][0x320] ;  /* 0x0000c8001f117a20 */ /* 0x000fe20000410000 */
[----:B------:R-:W2:Y:S01]  /*d9a0*/  MUFU.TANH R8, R8 ;  /* 0x0000000800087308 */ /* 0x000ea20000002400 */
[----:B------:R-:W-:-:S02]  /*d9b0*/  FMUL.FTZ R15, R40, c[0x0][0x320] ;  /* 0x0000c800280f7a20 */ /* 0x000fc40000410000 */
[----:B------:R-:W-:Y:S02]  /*d9c0*/  FMUL.FTZ R13, R41, c[0x0][0x320] ;  /* 0x0000c800290d7a20 */ /* 0x000fe40000410000 */
[----:B------:R-:W-:Y:S02]  /*d9d0*/  FMUL.FTZ R12, R42, c[0x0][0x320] ;  /* 0x0000c8002a0c7a20 */ /* 0x000fe40000410000 */
[----:B------:R-:W-:Y:S01]  /*d9e0*/  FMUL.FTZ R21, R43, c[0x0][0x320] ;  /* 0x0000c8002b157a20 */ /* 0x000fe20000410000 */
[----:B------:R-:W3:Y:S02]  /*d9f0*/  MUFU.TANH R9, R9 ;  /* 0x0000000900097308 */ /* 0x000ee40000002400 */
[----:B------:R-:W-:Y:S02]  /*da00*/  FMUL.FTZ R20, R52, c[0x0][0x320] ;  /* 0x0000c80034147a20 */ /* 0x000fe40000410000 */
[----:B------:R-:W-:Y:S02]  /*da10*/  FMUL.FTZ R14, R53, c[0x0][0x320] ;  /* 0x0000c800350e7a20 */ /* 0x000fe40000410000 */
[----:B------:R-:W-:-:S02]  /*da20*/  FMUL.FTZ R23, R54, c[0x0][0x320] ;  /* 0x0000c80036177a20 */ /* 0x000fc40000410000 */
[----:B------:R-:W-:Y:S01]  /*da30*/  FMUL.FTZ R22, R55, c[0x0][0x320] ;  /* 0x0000c80037167a20 */ /* 0x000fe20000410000 */
[----:B------:R-:W4:Y:S08]  /*da40*/  MUFU.TANH R10, R10 ;  /* 0x0000000a000a7308 */ /* 0x000f300000002400 */
[----:B------:R-:W1:Y:S08]  /*da50*/  MUFU.TANH R16, R16 ;  /* 0x0000001000107308 */ /* 0x000e700000002400 */
        /* <DEDUP_REMOVED lines=10> */
[----:B------:R-:W1:Y:S01]  /*db00*/  MUFU.TANH R22, R22 ;  /* 0x0000001600167308 */ /* 0x000e620000002400 */
[----:B------:R-:W-:Y:S06]  /*db10*/  BAR.SYNC.DEFER_BLOCKING 0x0 ;  /* 0x0000000000007b1d */ /* 0x000fec0000010000 */
[----:B------:R-:W-:Y:S05]  /*db20*/  @P0 BRA `(.L_x_140) ;  /* 0x000002b000000947 */ /* 0x000fea0003800000 */
[----:B--234-:R-:W-:Y:S01]  /*db30*/  IMAD.U32 R19, RZ, RZ, UR9 ;  /* 0x00000009ff137e24 */ /* 0x01cfe2000f8e00ff */
[----:B------:R-:W-:Y:S01]  /*db40*/  ISETP.NE.AND P6, PT, R215, 0x1, PT ;  /* 0x00000001d700780c */ /* 0x000fe20003fc5270 */
[----:B------:R-:W-:-:S03]  /*db50*/  IMAD.MOV.U32 R217, RZ, RZ, RZ ;  /* 0x000000ffffd97224 */ /* 0x000fc600078e00ff */
[----:B------:R-:W-:-:S04]  /*db60*/  IADD3 R19, R216, UR15, R19 ;  /* 0x0000000fd8137c10 */ /* 0x000fc8000fffe013 */
[----:B------:R-:W-:-:S05]  /*db70*/  IADD3 R218, R19, -0x40, RZ ;  /* 0xffffffc013da7810 */ /* 0x000fca0007ffe0ff */
[----:B------:R-:W-:-:S04]  /*db80*/  @P6 IMAD.HI.U32 R19, R218, c[0x0][0x2bc], RZ ;  /* 0x0000af00da136a27 */ /* 0x000fc800078e00ff */
[----:B------:R-:W-:Y:S01]  /*db90*/  IMAD.MOV.U32 R4, RZ, RZ, R218 ;  /* 0x000000ffff047224 */ /* 0x000fe200078e00da */
[----:B------:R-:W-:-:S04]  /*dba0*/  @P6 SHF.R.U32.HI R4, RZ, c[0x0][0x2c0], R19 ;  /* 0x0000b000ff046a19 */ /* 0x000fc80000011613 */
[----:B------:R-:W-:-:S04]  /*dbb0*/  @!P1 IADD3 R26, P0, R4, UR16, RZ ;  /* 0x00000010041a9c10 */ /* 0x000fc8000ff1e0ff */
[----:B------:R-:W-:Y:S02]  /*dbc0*/  @!P1 LEA.HI.X.SX32 R19, R4, UR7, 0x1, P0 ;  /* 0x0000000704139c11 */ /* 0x000fe400080f0eff */
[----:B------:R-:W-:-:S04]  /*dbd0*/  @!P1 LEA R24, P0, R26, c[0x0][0x2a0], 0x2 ;  /* 0x0000a8001a189a11 */ /* 0x000fc800078010ff */
[----:B------:R-:W-:-:S05]  /*dbe0*/  @!P1 LEA.HI.X R25, R26, c[0x0][0x2a4], R19, 0x2, P0 ;  /* 0x0000a9001a199a11 */ /* 0x000fca00000f1413 */
[----:B------:R-:W2:Y:S01]  /*dbf0*/  @!P1 LDG.E R217, [R24.64] ;  /* 0x0000001618d99981 */ /* 0x000ea2000c1e1900 */
[----:B------:R-:W-:-:S04]  /*dc00*/  IMAD.MOV R19, RZ, RZ, -R4 ;  /* 0x000000ffff137224 */ /* 0x000fc800078e0a04 */
[----:B------:R-:W-:-:S04]  /*dc10*/  IMAD R218, R19, c[0x0][0x2b8], R218 ;  /* 0x0000ae0013da7a24 */ /* 0x000fc800078e02da */
[----:B------:R-:W-:Y:S01]  /*dc20*/  IMAD.WIDE.U32 R26, R218, c[0x0][0x1e0], RZ ;  /* 0x00007800da1a7a25 */ /* 0x000fe200078e00ff */
[----:B------:R-:W-:-:S05]  /*dc30*/  SHF.R.S32.HI R19, RZ, 0x1f, R218 ;  /* 0x0000001fff137819 */ /* 0x000fca00000114da */
[----:B------:R-:W-:-:S04]  /*dc40*/  IMAD R19, R19, c[0x0][0x1e0], RZ ;  /* 0x0000780013137a24 */ /* 0x000fc800078e02ff */
[----:B------:R-:W-:-:S04]  /*dc50*/  IMAD R19, R218, c[0x0][0x1e4], R19 ;  /* 0x00007900da137a24 */ /* 0x000fc800078e0213 */
[----:B------:R-:W-:Y:S01]  /*dc60*/  IMAD.IADD R27, R27, 0x1, R19 ;  /* 0x000000011b1b7824 */ /* 0x000fe200078e0213 */
[----:B--2---:R-:W-:-:S03]  /*dc70*/  SHF.R.S32.HI R4, RZ, 0x1f, R217 ;  /* 0x0000001fff047819 */ /* 0x004fc600000114d9 */
[----:B------:R-:W-:-:S04]  /*dc80*/  IMAD.WIDE.U32 R24, R217, c[0x0][0x1f0], R26 ;  /* 0x00007c00d9187a25 */ /* 0x000fc800078e001a */
[----:B------:R-:W-:Y:S01]  /*dc90*/  IMAD R4, R4, c[0x0][0x1f0], RZ ;  /* 0x00007c0004047a24 */ /* 0x000fe200078e02ff */
[----:B------:R-:W-:-:S03]  /*dca0*/  IADD3 R19, P0, R24, UR24, RZ ;  /* 0x0000001818137c10 */ /* 0x000fc6000ff1e0ff */
[----:B------:R-:W-:-:S05]  /*dcb0*/  IMAD R4, R217, c[0x0][0x1f4], R4 ;  /* 0x00007d00d9047a24 */ /* 0x000fca00078e0204 */
[----:B------:R-:W-:Y:S02]  /*dcc0*/  IADD3.X R24, R25, UR6, R4, P0, !PT ;  /* 0x0000000619187c10 */ /* 0x000fe400087fe404 */
[----:B------:R-:W-:-:S04]  /*dcd0*/  LEA R4, P0, R19, c[0x0][0x1c8], 0x1 ;  /* 0x0000720013047a11 */ /* 0x000fc800078008ff */
[----:B------:R-:W-:Y:S02]  /*dce0*/  LEA.HI.X R19, R19, c[0x0][0x1cc], R24, 0x1, P0 ;  /* 0x0000730013137a11 */ /* 0x000fe400000f0c18 */
[----:B------:R-:W2:Y:S04]  /*dcf0*/  SHFL.IDX PT, R4, R4, RZ, 0x181f ;  /* 0x00181fff04047589 */ /* 0x000ea800000e0000 */
[----:B------:R-:W3:Y:S01]  /*dd00*/  SHFL.IDX PT, R19, R19, RZ, 0x181f ;  /* 0x00181fff13137589 */ /* 0x000ee200000e0000 */
[----:B--2---:R-:W-:-:S04]  /*dd10*/  LEA R28, P0, R150, R4, 0x1 ;  /* 0x00000004961c7211 */ /* 0x004fc800078008ff */
[----:B---3--:R-:W-:Y:S02]  /*dd20*/  LEA.HI.X R29, R150, R19, R221, 0x1, P0 ;  /* 0x00000013961d7211 */ /* 0x008fe400000f0cdd */
[----:B------:R-:W-:-:S03]  /*dd30*/  LEA R26, P0, R151, R4, 0x1 ;  /* 0x00000004971a7211 */ /* 0x000fc600078008ff */
[----:B------:R-:W-:Y:S01]  /*dd40*/  @!PT LDS RZ, [RZ] ;  /* 0x00000000fffff984 */ /* 0x000fe20000000800 */
[----:B------:R2:W-:Y:S01]  /*dd50*/  LDGSTS.E.BYPASS.LTC128B.128 [R219+0xc080], [R28.64], !P4 ;  /* 0x0c0800001cdb7fae */ /* 0x0005e2000e101d56 */
[----:B------:R-:W-:Y:S02]  /*dd60*/  LEA.HI.X R27, R151, R19, R224, 0x1, P0 ;  /* 0x00000013971b7211 */ /* 0x000fe400000f0ce0 */
[----:B------:R-:W-:-:S03]  /*dd70*/  LEA R24, P0, R149, R4, 0x1 ;  /* 0x0000000495187211 */ /* 0x000fc600078008ff */
[----:B------:R2:W-:Y:S01]  /*dd80*/  LDGSTS.E.BYPASS.LTC128B.128 [R219+0xd080], [R26.64], !P5 ;  /* 0x0d0800001adb7fae */ /* 0x0005e2000e901d56 */
[----:B------:R-:W-:Y:S02]  /*dd90*/  LEA.HI.X R25, R149, R19, R2, 0x1, P0 ;  /* 0x0000001395197211 */ /* 0x000fe400000f0c02 */
[----:B------:R-:W-:-:S03]  /*dda0*/  LEA R30, P0, R220, R4, 0x1 ;  /* 0x00000004dc1e7211 */ /* 0x000fc600078008ff */
[----:B------:R2:W-:Y:S01]  /*ddb0*/  LDGSTS.E.BYPASS.LTC128B.128 [R219+0xe080], [R24.64], !P3 ;  /* 0x0e08000018db7fae */ /* 0x0005e2000d901d56 */
[----:B------:R-:W-:-:S05]  /*ddc0*/  LEA.HI.X R31, R220, R19, R7, 0x1, P0 ;  /* 0x00000013dc1f7211 */ /* 0x000fca00000f0c07 */
[----:B------:R2:W-:Y:S04]  /*ddd0*/  LDGSTS.E.BYPASS.LTC128B.128 [R219+0xf080], [R30.64], !P2 ;  /* 0x0f0800001edb7fae */ /* 0x0005e8000d101d56 */
.L_x_140:
[----:B--234-:R-:W-:Y:S01]  /*dde0*/  LOP3.LUT R3, R3, 0xffffffe0, RZ, 0xc0, !PT ;  /* 0xffffffe003037812 */ /* 0x01cfe200078ec0ff */
[----:B------:R-:W-:Y:S01]  /*ddf0*/  IMAD.U32 R25, RZ, RZ, UR8 ;  /* 0x00000008ff197e24 */ /* 0x000fe2000f8e00ff */
[----:B------:R-:W0:Y:S01]  /*de00*/  LDGDEPBAR ;  /* 0x00000000000079af */ /* 0x000e220000000000 */
[----:B------:R-:W-:Y:S02]  /*de10*/  IMAD.SHL.U32 R211, R211, 0x2, RZ ;  /* 0x00000002d3d37824 */ /* 0x000fe400078e00ff */
[----:B------:R-:W-:Y:S02]  /*de20*/  IMAD.IADD R66, R66, 0x1, -R3 ;  /* 0x0000000142427824 */ /* 0x000fe400078e0a03 */
[--C-:B------:R-:W-:Y:S01]  /*de30*/  IMAD R206, R0, 0x2, R211.reuse ;  /* 0x0000000200ce7824 */ /* 0x100fe200078e02d3 */
[----:B------:R-:W-:Y:S01]  /*de40*/  LDSM.16.MT88.4 R140, [R211+0x8080] ;  /* 0x00808000d38c783b */ /* 0x000fe20000004200 */
[C---:B------:R-:W-:Y:S01]  /*de50*/  IMAD R205, R5.reuse, 0x2, R211 ;  /* 0x0000000205cd7824 */ /* 0x040fe200078e02d3 */
[----:B------:R-:W-:Y:S01]  /*de60*/  SHF.R.S32.HI R3, RZ, 0x1f, R66 ;  /* 0x0000001fff037819 */ /* 0x000fe20000011442 */
[----:B------:R-:W-:Y:S01]  /*de70*/  IMAD R204, R5, 0x2, R206 ;  /* 0x0000000205cc7824 */ /* 0x000fe200078e02ce */
[----:B------:R-:W-:Y:S02]  /*de80*/  LDSM.16.MT88.4 R132, [R206+0x8080] ;  /* 0x00808000ce84783b */ /* 0x000fe40000004200 */
[----:B------:R-:W-:-:S02]  /*de90*/  LEA.HI R3, R3, R66, RZ, 0x2 ;  /* 0x0000004203037211 */ /* 0x000fc400078f10ff */
[----:B------:R-:W-:Y:S02]  /*dea0*/  LDSM.16.MT88.4 R32, [R204+0x8080] ;  /* 0x00808000cc20783b */ /* 0x000fe40000004200 */
[----:B------:R-:W-:Y:S02]  /*deb0*/  LOP3.LUT R3, R3, 0x7ffffffc, RZ, 0xc0, !PT ;  /* 0x7ffffffc03037812 */ /* 0x000fe400078ec0ff */
[----:B------:R-:W-:Y:S03]  /*dec0*/  LDSM.16.MT88.4 R40, [R211+0x9080] ;  /* 0x00908000d328783b */ /* 0x000fe60000004200 */
[----:B------:R-:W-:Y:S01]  /*ded0*/  IMAD.IADD R66, R66, 0x1, -R3 ;  /* 0x0000000142427824 */ /* 0x000fe200078e0a03 */
[----:B------:R-:W-:Y:S03]  /*dee0*/  LDSM.16.MT88.4 R48, [R206+0x9080] ;  /* 0x00908000ce30783b */ /* 0x000fe60000004200 */
[----:B------:R-:W-:Y:S01]  /*def0*/  IMAD R25, R66, -0x2, R25 ;  /* 0xfffffffe42197824 */ /* 0x000fe200078e0219 */
[----:B------:R-:W-:Y:S04]  /*df00*/  LDSM.16.MT88.4 R56, [R205+0x9080] ;  /* 0x00908000cd38783b */ /* 0x000fe80000004200 */
[----:B------:R-:W-:Y:S01]  /*df10*/  ISETP.GT.AND P0, PT, R25, RZ, PT ;  /* 0x000000ff1900720c */ /* 0x000fe20003f04270 */
[----:B------:R-:W-:Y:S03]  /*df20*/  LDSM.16.MT88.4 R72, [R211+0xa080] ;  /* 0x00a08000d348783b */ /* 0x000fe60000004200 */
[----:B------:R-:W-:Y:S01]  /*df30*/  FSEL R19, R9, -INF , P0 ;  /* 0xff80000009137808 */ /* 0x000fe20000000000 */
[----:B------:R-:W-:Y:S01]  /*df40*/  LDSM.16.MT88.4 R64, [R204+0x9080] ;  /* 0x00908000cc40783b */ /* 0x000fe20000004200 */
[----:B-1----:R-:W-:-:S02]  /*df50*/  FSEL R3, R6, -INF , P0 ;  /* 0xff80000006037808 */ /* 0x002fc40000000000 */
[C---:B------:R-:W-:Y:S01]  /*df60*/  ISETP.GT.AND P0, PT, R25.reuse, 0x1, PT ;  /* 0x000000011900780c */ /* 0x040fe20003f04270 */
[----:B------:R-:W-:Y:S03]  /*df70*/  LDSM.16.MT88.4 R80, [R206+0xa080] ;  /* 0x00a08000ce50783b */ /* 0x000fe60000004200 */
[----:B------:R-:W-:Y:S01]  /*df80*/  FSEL R228, R10, -INF , P0 ;  /* 0xff8000000ae47808 */ /* 0x000fe20000000000 */
[----:B------:R-:W-:Y:S01]  /*df90*/  LDSM.16.MT88.4 R88, [R205+0xa080] ;  /* 0x00a08000cd58783b */ /* 0x000fe20000004200 */
[----:B------:R-:W-:Y:S02]  /*dfa0*/  FSEL R24, R8, -INF , P0 ;  /* 0xff80000008187808 */ /* 0x000fe40000000000 */
[----:B------:R-:W-:Y:S01]  /*dfb0*/  ISETP.GT.AND P0, PT, R25, 0x8, PT ;  /* 0x000000081900780c */ /* 0x000fe20003f04270 */
[----:B------:R-:W-:Y:S01]  /*dfc0*/  LDSM.16.MT88.4 R96, [R204+0xa080] ;  /* 0x00a08000cc60783b */ /* 0x000fe20000004200 */
[----:B------:R-:W-:-:S02]  /*dfd0*/  FMNMX.FTZ R8, R3, R24, !PT ;  /* 0x0000001803087209 */ /* 0x000fc40007810000 */
[----:B------:R-:W-:Y:S01]  /*dfe0*/  FSEL R6, R18, -INF , P0 ;  /* 0xff80000012067808 */ /* 0x000fe20000000000 */
[----:B------:R-:W-:Y:S01]  /*dff0*/  LDSM.16.MT88.4 R104, [R211+0xb080] ;  /* 0x00b08000d368783b */ /* 0x000fe20000004200 */
[----:B------:R-:W-:Y:S02]  /*e000*/  FSEL R9, R16, -INF , P0 ;  /* 0xff80000010097808 */ /* 0x000fe40000000000 */
[----:B------:R-:W-:Y:S01]  /*e010*/  ISETP.GT.AND P0, PT, R25, 0x9, PT ;  /* 0x000000091900780c */ /* 0x000fe20003f04270 */
[----:B------:R-:W-:Y:S01]  /*e020*/  LDSM.16.MT88.4 R112, [R206+0xb080] ;  /* 0x00b08000ce70783b */ /* 0x000fe20000004200 */
[----:B------:R-:W-:Y:S02]  /*e030*/  FMNMX.FTZ R8, R9, R8, !PT ;  /* 0x0000000809087209 */ /* 0x000fe40007810000 */
[----:B------:R-:W-:Y:S01]  /*e040*/  FSEL R4, R17, -INF , P0 ;  /* 0xff80000011047808 */ /* 0x000fe20000000000 */
[----:B------:R-:W-:Y:S01]  /*e050*/  LDSM.16.MT88.4 R120, [R205+0xb080] ;  /* 0x00b08000cd78783b */ /* 0x000fe20000004200 */
[----:B------:R-:W-:-:S02]  /*e060*/  FSEL R17, R11, -INF , P0 ;  /* 0xff8000000b117808 */ /* 0x000fc40000000000 */
[----:B------:R-:W-:Y:S01]  /*e070*/  ISETP.GT.AND P0, PT, R25, 0x10, PT ;  /* 0x000000101900780c */ /* 0x000fe20003f04270 */
[----:B------:R-:W-:Y:S01]  /*e080*/  LDSM.16.MT88.4 R192, [R205+0x8880] ;  /* 0x00888000cdc0783b */ /* 0x000fe20000004200 */
[----:B------:R-:W-:Y:S02]  /*e090*/  FMNMX.FTZ R8, R17, R8, !PT ;  /* 0x0000000811087209 */ /* 0x000fe40007810000 */
        /* <DEDUP_REMOVED lines=20> */
[----:B------:R-:W-:Y:S02]  /*e1e0*/  FMNMX.FTZ R14, R7, R8, !PT ;  /* 0x00000008070e7209 */ /* 0x000fe40007810000 */
[----:B------:R-:W-:Y:S01]  /*e1f0*/  FMNMX.FTZ R21, R6, R21, !PT ;  /* 0x0000001506157209 */ /* 0x000fe20007810000 */
[----:B------:R-:W-:Y:S01]  /*e200*/  LDSM.16.MT88.4 R160, [R205+0xa880] ;  /* 0x00a88000cda0783b */ /* 0x000fe20000004200 */
[----:B------:R-:W-:-:S02]  /*e210*/  FMNMX.FTZ R14, R11, R14, !PT ;  /* 0x0000000e0b0e7209 */ /* 0x000fc40007810000 */
[----:B------:R-:W-:Y:S01]  /*e220*/  FMNMX.FTZ R21, R4, R21, !PT ;  /* 0x0000001504157209 */ /* 0x000fe20007810000 */
[----:B------:R-:W-:Y:S01]  /*e230*/  LDSM.16.MT88.4 R156, [R204+0xa880] ;  /* 0x00a88000cc9c783b */ /* 0x000fe20000004200 */
[----:B------:R-:W-:Y:S02]  /*e240*/  FSEL R8, R22, -INF , P0 ;  /* 0xff80000016087808 */ /* 0x000fe40000000000 */
[----:B------:R-:W-:Y:S01]  /*e250*/  FMNMX.FTZ R21, R12, R21, !PT ;  /* 0x000000150c157209 */ /* 0x000fe20007810000 */
[----:B------:R-:W1:Y:S03]  /*e260*/  SHFL.BFLY PT, R23, R14, 0x2, 0x1f ;  /* 0x0c401f000e177f89 */ /* 0x000e6600000e0000 */
[----:B------:R-:W-:Y:S01]  /*e270*/  FMNMX.FTZ R21, R16, R21, !PT ;  /* 0x0000001510157209 */ /* 0x000fe20007810000 */
[----:B------:R-:W-:Y:S03]  /*e280*/  LDSM.16.MT88.4 R152, [R211+0xb880] ;  /* 0x00b88000d398783b */ /* 0x000fe60000004200 */
[----:B------:R-:W-:-:S04]  /*e290*/  FMNMX.FTZ R21, R10, R21, !PT ;  /* 0x000000150a157209 */ /* 0x000fc80007810000 */
[----:B------:R-:W-:-:S05]  /*e2a0*/  FMNMX.FTZ R20, R8, R21, !PT ;  /* 0x0000001508147209 */ /* 0x000fca0007810000 */
[----:B------:R-:W2:Y:S01]  /*e2b0*/  SHFL.BFLY PT, R21, R20, 0x2, 0x1f ;  /* 0x0c401f0014157f89 */ /* 0x000ea200000e0000 */
[----:B-1----:R-:W-:-:S05]  /*e2c0*/  FMNMX.FTZ R23, R14, R23, !PT ;  /* 0x000000170e177209 */ /* 0x002fca0007810000 */
[----:B------:R-:W1:Y:S01]  /*e2d0*/  SHFL.BFLY PT, R148, R23, 0x1, 0x1f ;  /* 0x0c201f0017947f89 */ /* 0x000e6200000e0000 */
[----:B--2---:R-:W-:-:S05]  /*e2e0*/  FMNMX.FTZ R21, R20, R21, !PT ;  /* 0x0000001514157209 */ /* 0x004fca0007810000 */
[----:B------:R-:W2:Y:S01]  /*e2f0*/  SHFL.BFLY PT, R18, R21, 0x1, 0x1f ;  /* 0x0c201f0015127f89 */ /* 0x000ea200000e0000 */
[----:B-1----:R-:W-:-:S04]  /*e300*/  FMNMX.FTZ R148, R23, R148, !PT ;  /* 0x0000009417947209 */ /* 0x002fc80007810000 */
[C---:B------:R-:W-:Y:S01]  /*e310*/  FSETP.NEU.FTZ.AND P0, PT, R148.reuse, -INF , PT ;  /* 0xff8000009400780b */ /* 0x040fe20003f1d000 */
[----:B------:R-:W-:-:S05]  /*e320*/  FMUL.FTZ R14, R148, c[0x0][0x2d0] ;  /* 0x0000b400940e7a20 */ /* 0x000fca0000410000 */
[----:B------:R-:W-:-:S05]  /*e330*/  FSEL R14, R14, RZ, P0 ;  /* 0x000000ff0e0e7208 */ /* 0x000fca0000000000 */
[--C-:B------:R-:W-:Y:S01]  /*e340*/  FFMA.FTZ R226, R3, c[0x0][0x2d0], -R14.reuse ;  /* 0x0000b40003e27a23 */ /* 0x100fe2000001080e */
[----:B--2---:R-:W-:Y:S01]  /*e350*/  FMNMX.FTZ R3, R18, R21, !PT ;  /* 0x0000001512037209 */ /* 0x004fe20007810000 */
[--C-:B------:R-:W-:Y:S02]  /*e360*/  FFMA.FTZ R223, R9, c[0x0][0x2d0], -R14.reuse ;  /* 0x0000b40009df7a23 */ /* 0x100fe4000001080e */
[--C-:B------:R-:W-:Y:S01]  /*e370*/  FFMA.FTZ R225, R24, c[0x0][0x2d0], -R14.reuse ;  /* 0x0000b40018e17a23 */ /* 0x100fe2000001080e */
[C---:B------:R-:W-:Y:S01]  /*e380*/  FSETP.NEU.FTZ.AND P0, PT, R3.reuse, -INF , PT ;  /* 0xff8000000300780b */ /* 0x040fe20003f1d000 */
[----:B------:R-:W-:Y:S01]  /*e390*/  FMUL.FTZ R9, R3, c[0x0][0x2d0] ;  /* 0x0000b40003097a20 */ /* 0x000fe20000410000 */
[----:B------:R-:W1:Y:S01]  /*e3a0*/  LDSM.16.MT88.4 R24, [R205+0x8080] ;  /* 0x00808000cd18783b */ /* 0x000e620000004200 */
[--C-:B------:R-:W-:Y:S01]  /*e3b0*/  FFMA.FTZ R222, R17, c[0x0][0x2d0], -R14.reuse ;  /* 0x0000b40011de7a23 */ /* 0x100fe2000001080e */
[----:B------:R-:W-:Y:S01]  /*e3c0*/  MUFU.EX2 R226, R226 ;  /* 0x000000e200e27308 */ /* 0x000fe20000000800 */
[--C-:B------:R-:W-:Y:S01]  /*e3d0*/  FFMA.FTZ R232, R7, c[0x0][0x2d0], -R14.reuse ;  /* 0x0000b40007e87a23 */ /* 0x100fe2000001080e */
[----:B------:R-:W-:Y:S01]  /*e3e0*/  FSEL R9, R9, RZ, P0 ;  /* 0x000000ff09097208 */ /* 0x000fe20000000000 */
[--C-:B------:R-:W-:Y:S01]  /*e3f0*/  FFMA.FTZ R230, R15, c[0x0][0x2d0], -R14.reuse ;  /* 0x0000b4000fe67a23 */ /* 0x100fe2000001080e */
[----:B------:R-:W-:Y:S01]  /*e400*/  PLOP3.LUT P0, PT, PT, PT, UP0, 0x40, 0x0 ;  /* 0x000000000000781c */ /* 0x000fe20003f0e808 */
[----:B------:R-:W-:-:S02]  /*e410*/  FFMA.FTZ R231, R13, c[0x0][0x2d0], -R14 ;  /* 0x0000b4000de77a23 */ /* 0x000fc4000001080e */
[--C-:B------:R-:W-:Y:S01]  /*e420*/  FFMA.FTZ R227, R19, c[0x0][0x2d0], -R9.reuse ;  /* 0x0000b40013e37a23 */ /* 0x100fe20000010809 */
[----:B------:R-:W2:Y:S01]  /*e430*/  MUFU.EX2 R225, R225 ;  /* 0x000000e100e17308 */ /* 0x000ea20000000800 */
[--C-:B------:R-:W-:Y:S02]  /*e440*/  FFMA.FTZ R228, R228, c[0x0][0x2d0], -R9.reuse ;  /* 0x0000b400e4e47a23 */ /* 0x100fe40000010809 */
[--C-:B------:R-:W-:Y:S02]  /*e450*/  FFMA.FTZ R229, R6, c[0x0][0x2d0], -R9.reuse ;  /* 0x0000b40006e57a23 */ /* 0x100fe40000010809 */
[----:B------:R-:W-:Y:S02]  /*e460*/  FFMA.FTZ R0, R4, c[0x0][0x2d0], -R9 ;  /* 0x0000b40004007a23 */ /* 0x000fe40000010809 */
[----:B------:R-:W3:Y:S01]  /*e470*/  LDSM.16.MT88.4 R4, [R204+0xb080] ;  /* 0x00b08000cc04783b */ /* 0x000ee20000004200 */
[----:B------:R-:W-:Y:S01]  /*e480*/  MUFU.EX2 R223, R223 ;  /* 0x000000df00df7308 */ /* 0x000fe20000000800 */
[----:B------:R-:W-:-:S02]  /*e490*/  FFMA.FTZ R233, R11, c[0x0][0x2d0], -R14 ;  /* 0x0000b4000be97a23 */ /* 0x000fc4000001080e */
[--C-:B------:R-:W-:Y:S02]  /*e4a0*/  FFMA.FTZ R234, R12, c[0x0][0x2d0], -R9.reuse ;  /* 0x0000b4000cea7a23 */ /* 0x100fe40000010809 */
[--C-:B------:R-:W-:Y:S01]  /*e4b0*/  FFMA.FTZ R235, R16, c[0x0][0x2d0], -R9.reuse ;  /* 0x0000b40010eb7a23 */ /* 0x100fe20000010809 */
[----:B------:R-:W4:Y:S01]  /*e4c0*/  LDSM.16.MT88.4 R12, [R211+0x8880] ;  /* 0x00888000d30c783b */ /* 0x000f220000004200 */
[--C-:B------:R-:W-:Y:S01]  /*e4d0*/  FFMA.FTZ R236, R10, c[0x0][0x2d0], -R9.reuse ;  /* 0x0000b4000aec7a23 */ /* 0x100fe20000010809 */
[----:B------:R-:W5:Y:S01]  /*e4e0*/  MUFU.EX2 R222, R222 ;  /* 0x000000de00de7308 */ /* 0x000f620000000800 */
[----:B------:R-:W-:Y:S01]  /*e4f0*/  FFMA.FTZ R237, R8, c[0x0][0x2d0], -R9 ;  /* 0x0000b40008ed7a23 */ /* 0x000fe20000010809 */
[----:B--2---:R-:W-:Y:S01]  /*e500*/  F2FP.BF16.PACK_AB R128, R225, R226 ;  /* 0x000000e2e180723e */ /* 0x004fe200000010ff */
[----:B------:R-:W2:Y:S01]  /*e510*/  LDSM.16.MT88.4 R8, [R206+0x8880] ;  /* 0x00888000ce08783b */ /* 0x000ea20000004200 */
[----:B------:R-:W-:-:S03]  /*e520*/  FADD.FTZ R226, R226, R225 ;  /* 0x000000e1e2e27221 */ /* 0x000fc60000010000 */
[----:B------:R-:W1:Y:S01]  /*e530*/  LDSM.16.MT88.4 R16, [R206+0xb880] ;  /* 0x00b88000ce10783b */ /* 0x000e620000004200 */
[----:B------:R-:W-:Y:S08]  /*e540*/  MUFU.EX2 R227, R227 ;  /* 0x000000e300e37308 */ /* 0x000ff00000000800 */
[----:B------:R-:W3:Y:S01]  /*e550*/  MUFU.EX2 R228, R228 ;  /* 0x000000e400e47308 */ /* 0x000ee20000000800 */
[----:B-----5:R-:W-:Y:S01]  /*e560*/  F2FP.BF16.PACK_AB R130, R222, R223 ;  /* 0x000000dfde82723e */ /* 0x020fe200000010ff */
[----:B------:R-:W-:-:S04]  /*e570*/  FADD.FTZ R223, R223, R226 ;  /* 0x000000e2dfdf7221 */ /* 0x000fc80000010000 */
[----:B------:R-:W-:Y:S02]  /*e580*/  FADD.FTZ R223, R222, R223 ;  /* 0x000000dfdedf7221 */ /* 0x000fe40000010000 */
[----:B------:R-:W-:Y:S08]  /*e590*/  MUFU.EX2 R229, R229 ;  /* 0x000000e500e57308 */ /* 0x000ff00000000800 */
[----:B------:R-:W5:Y:S01]  /*e5a0*/  MUFU.EX2 R0, R0 ;  /* 0x0000000000007308 */ /* 0x000f620000000800 */
[----:B---3--:R-:W-:Y:S01]  /*e5b0*/  F2FP.BF16.PACK_AB R129, R228, R227 ;  /* 0x000000e3e481723e */ /* 0x008fe200000010ff */
[----:B------:R-:W-:-:S06]  /*e5c0*/  FADD.FTZ R228, R227, R228 ;  /* 0x000000e4e3e47221 */ /* 0x000fcc0000010000 */
[----:B------:R-:W-:Y:S01]  /*e5d0*/  MUFU.EX2 R230, R230 ;  /* 0x000000e600e67308 */ /* 0x000fe20000000800 */
[----:B-----5:R-:W-:-:S07]  /*e5e0*/  F2FP.BF16.PACK_AB R131, R0, R229 ;  /* 0x000000e50083723e */ /* 0x020fce00000010ff */
[----:B------:R-:W3:Y:S01]  /*e5f0*/  MUFU.EX2 R231, R231 ;  /* 0x000000e700e77308 */ /* 0x000ee20000000800 */
[----:B------:R-:W-:-:S04]  /*e600*/  FADD.FTZ R229, R229, R228 ;  /* 0x000000e4e5e57221 */ /* 0x000fc80000010000 */
[----:B------:R-:W-:Y:S01]  /*e610*/  FADD.FTZ R229, R0, R229 ;  /* 0x000000e500e57221 */ /* 0x000fe20000010000 */
[C---:B------:R-:W-:Y:S02]  /*e620*/  HMMA.16816.F32.BF16 R144, R128.reuse, R140, RZ ;  /* 0x0000008c8090723c */ /* 0x040fe400000418ff */
[----:B------:R-:W-:Y:S06]  /*e630*/  MUFU.EX2 R232, R232 ;  /* 0x000000e800e87308 */ /* 0x000fec0000000800 */
[C---:B------:R-:W-:Y:S02]  /*e640*/  HMMA.16816.F32.BF16 R136, R128.reuse, R132, RZ ;  /* 0x000000848088723c */ /* 0x040fe400000418ff */
[----:B------:R-:W-:Y:S06]  /*e650*/  MUFU.EX2 R233, R233 ;  /* 0x000000e900e97308 */ /* 0x000fec0000000800 */
[C---:B------:R-:W-:Y:S02]  /*e660*/  HMMA.16816.F32.BF16 R140, R128.reuse, R142, RZ ;  /* 0x0000008e808c723c */ /* 0x040fe400000418ff */
[----:B------:R-:W-:Y:S06]  /*e670*/  MUFU.EX2 R234, R234 ;  /* 0x000000ea00ea7308 */ /* 0x000fec0000000800 */
[C---:B------:R-:W-:Y:S02]  /*e680*/  HMMA.16816.F32.BF16 R132, R128.reuse, R134, RZ ;  /* 0x000000868084723c */ /* 0x040fe400000418ff */
[----:B------:R-:W5:Y:S06]  /*e690*/  MUFU.EX2 R235, R235 ;  /* 0x000000eb00eb7308 */ /* 0x000f6c0000000800 */
[C---:B-1----:R-:W-:Y:S02]  /*e6a0*/  HMMA.16816.F32.BF16 R20, R128.reuse, R24, RZ ;  /* 0x000000188014723c */ /* 0x042fe400000418ff */
[----:B------:R-:W-:Y:S06]  /*e6b0*/  MUFU.EX2 R236, R236 ;  /* 0x000000ec00ec7308 */ /* 0x000fec0000000800 */
[C---:B------:R-:W-:Y:S02]  /*e6c0*/  HMMA.16816.F32.BF16 R28, R128.reuse, R32, RZ ;  /* 0x00000020801c723c */ /* 0x040fe400000418ff */
[----:B------:R-:W1:Y:S06]  /*e6d0*/  MUFU.EX2 R237, R237 ;  /* 0x000000ed00ed7308 */ /* 0x000e6c0000000800 */
[C---:B------:R-:W-:Y:S08]  /*e6e0*/  HMMA.16816.F32.BF16 R36, R128.reuse, R40, RZ ;  /* 0x000000288024723c */ /* 0x040ff000000418ff */
        /* <DEDUP_REMOVED lines=23> */
[C---:B------:R-:W-:Y:S07]  /*e860*/  HMMA.16816.F32.BF16 R124, R128.reuse, R4, RZ ;  /* 0x00000004807c723c */ /* 0x040fee00000418ff */
[----:B---3--:R-:W-:Y:S01]  /*e870*/  F2FP.BF16.PACK_AB R4, R231, R230 ;  /* 0x000000e6e704723e */ /* 0x008fe200000010ff */
[----:B------:R-:W-:Y:S01]  /*e880*/  HMMA.16816.F32.BF16 R128, R128, R6, RZ ;  /* 0x000000068080723c */ /* 0x000fe200000418ff */
[----:B-----5:R-:W-:Y:S01]  /*e890*/  F2FP.BF16.PACK_AB R5, R235, R234 ;  /* 0x000000eaeb05723e */ /* 0x020fe200000010ff */
[----:B------:R-:W-:-:S02]  /*e8a0*/  FADD.FTZ R230, R230, R223 ;  /* 0x000000dfe6e67221 */ /* 0x000fc40000010000 */
[----:B------:R-:W-:Y:S02]  /*e8b0*/  FADD.FTZ R234, R234, R229 ;  /* 0x000000e5eaea7221 */ /* 0x000fe40000010000 */
[----:B------:R-:W-:Y:S01]  /*e8c0*/  FADD.FTZ R231, R231, R230 ;  /* 0x000000e6e7e77221 */ /* 0x000fe20000010000 */
[----:B------:R-:W-:Y:S01]  /*e8d0*/  F2FP.BF16.PACK_AB R6, R233, R232 ;  /* 0x000000e8e906723e */ /* 0x000fe200000010ff */
[----:B------:R-:W-:Y:S01]  /*e8e0*/  FADD.FTZ R235, R235, R234 ;  /* 0x000000eaebeb7221 */ /* 0x000fe20000010000 */
[----:B-1----:R-:W-:Y:S01]  /*e8f0*/  F2FP.BF16.PACK_AB R7, R237, R236 ;  /* 0x000000eced07723e */ /* 0x002fe200000010ff */
[----:B------:R-:W-:Y:S02]  /*e900*/  FADD.FTZ R232, R232, R231 ;  /* 0x000000e7e8e87221 */ /* 0x000fe40000010000 */
[----:B------:R-:W-:Y:S02]  /*e910*/  FADD.FTZ R236, R236, R235 ;  /* 0x000000ebecec7221 */ /* 0x000fe40000010000 */
[----:B------:R-:W-:-:S02]  /*e920*/  FADD.FTZ R231, R233, R232 ;  /* 0x000000e8e9e77221 */ /* 0x000fc40000010000 */
[----:B----4-:R-:W-:Y:S01]  /*e930*/  HMMA.16816.F32.BF16 R144, R4, R12, R144 ;  /* 0x0000000c0490723c */ /* 0x010fe20000041890 */
[----:B------:R-:W-:-:S07]  /*e940*/  FADD.FTZ R229, R237, R236 ;  /* 0x000000ecede57221 */ /* 0x000fce0000010000 */
[C---:B------:R-:W-:Y:S01]  /*e950*/  HMMA.16816.F32.BF16 R140, R4.reuse, R14, R140 ;  /* 0x0000000e048c723c */ /* 0x040fe2000004188c */
[----:B------:R-:W1:Y:S07]  /*e960*/  LDSM.16.MT88.4 R12, [R205+0xb880] ;  /* 0x00b88000cd0c783b */ /* 0x000e6e0000004200 */
[C---:B--2---:R-:W-:Y:S08]  /*e970*/  HMMA.16816.F32.BF16 R136, R4.reuse, R8, R136 ;  /* 0x000000080488723c */ /* 0x044ff00000041888 */
[C---:B------:R-:W-:Y:S01]  /*e980*/  HMMA.16816.F32.BF16 R132, R4.reuse, R10, R132 ;  /* 0x0000000a0484723c */ /* 0x040fe20000041884 */
[----:B------:R-:W2:Y:S07]  /*e990*/  LDSM.16.MT88.4 R8, [R204+0xb880] ;  /* 0x00b88000cc08783b */ /* 0x000eae0000004200 */
[C---:B------:R-:W-:Y:S08]  /*e9a0*/  HMMA.16816.F32.BF16 R20, R4.reuse, R192, R20 ;  /* 0x000000c00414723c */ /* 0x040ff00000041814 */
        /* <DEDUP_REMOVED lines=23> */
[C---:B-1----:R-:W-:Y:S08]  /*eb20*/  HMMA.16816.F32.BF16 R116, R4.reuse, R12, R116 ;  /* 0x0000000c0474723c */ /* 0x042ff00000041874 */
[C---:B------:R-:W-:Y:S08]  /*eb30*/  HMMA.16816.F32.BF16 R120, R4.reuse, R14, R120 ;  /* 0x0000000e0478723c */ /* 0x040ff00000041878 */
[C---:B--2---:R-:W-:Y:S08]  /*eb40*/  HMMA.16816.F32.BF16 R124, R4.reuse, R8, R124 ;  /* 0x00000008047c723c */ /* 0x044ff0000004187c */
[----:B------:R-:W-:Y:S01]  /*eb50*/  HMMA.16816.F32.BF16 R128, R4, R10, R128 ;  /* 0x0000000a0480723c */ /* 0x000fe20000041880 */
[----:B------:R-:W-:Y:S07]  /*eb60*/  @P0 BRA `(.L_x_141) ;  /* 0x0000231000000947 */ /* 0x000fee0003800000 */
[C---:B------:R-:W-:Y:S01]  /*eb70*/  SHF.L.U64.HI R222, R150.reuse, 0x1, R221 ;  /* 0x0000000196de7819 */ /* 0x040fe200000102dd */
[----:B------:R-:W-:Y:S01]  /*eb80*/  IMAD.SHL.U32 R223, R150, 0x2, RZ ;  /* 0x0000000296df7824 */ /* 0x000fe200078e00ff */
[----:B------:R-:W-:Y:S01]  /*eb90*/  SHF.L.U64.HI R226, R149, 0x1, R2 ;  /* 0x0000000195e27819 */ /* 0x000fe20000010202 */
[----:B------:R-:W-:Y:S01]  /*eba0*/  IMAD.SHL.U32 R225, R151, 0x2, RZ ;  /* 0x0000000297e17824 */ /* 0x000fe200078e00ff */
[----:B------:R-:W-:Y:S01]  /*ebb0*/  SHF.L.U32 R227, R149, 0x1, RZ ;  /* 0x0000000195e37819 */ /* 0x000fe200000006ff */
[----:B------:R-:W-:Y:S01]  /*ebc0*/  IMAD.MOV.U32 R0, RZ, RZ, R3 ;  /* 0x000000ffff007224 */ /* 0x000fe200078e0003 */
[----:B------:R-:W-:Y:S01]  /*ebd0*/  SHF.L.U64.HI R224, R151, 0x1, R224 ;  /* 0x0000000197e07819 */ /* 0x000fe200000102e0 */
[----:B------:R-:W-:Y:S01]  /*ebe0*/  ULDC UR8, c[0x0][0x210] ;  /* 0x0000840000087ab9 */ /* 0x000fe20000000800 */
[----:B------:R-:W-:Y:S01]  /*ebf0*/  MOV R149, R148 ;  /* 0x0000009400957202 */ /* 0x000fe20000000f00 */
[----:B------:R-:W-:Y:S01]  /*ec00*/  ULDC UR4, c[0x0][0x1e8] ;  /* 0x00007a0000047ab9 */ /* 0x000fe20000000800 */
[----:B------:R-:W-:Y:S01]  /*ec10*/  SHF.R.S32.HI R221, RZ, 0x1f, R220 ;  /* 0x0000001fffdd7819 */ /* 0x000fe200000114dc */
[----:B------:R-:W-:-:S02]  /*ec20*/  ULEA.HI.SX32 UR10, UR10, 0xfffffffe, 0x1b ;  /* 0xfffffffe0a0a7891 */ /* 0x000fc4000f8fda3f */
[----:B------:R-:W-:Y:S02]  /*ec30*/  UIMAD UR8, UR13, UR8, URZ ;  /* 0x000000080d0872a4 */ /* 0x000fe4000f8e023f */
[----:B------:R-:W-:Y:S02]  /*ec40*/  UIMAD UR4, UR13, UR4, URZ ;  /* 0x000000040d0472a4 */ /* 0x000fe4000f8e023f */
[----:B------:R-:W-:Y:S01]  /*ec50*/  ULDC.64 UR18, c[0x0][0x118] ;  /* 0x0000460000127ab9 */ /* 0x000fe20000000a00 */
[----:B------:R-:W-:Y:S05]  /*ec60*/  BRA `(.L_x_142) ;  /* 0x000002c000007947 */ /* 0x000fea0003800000 */
.L_x_144:
[----:B------:R-:W-:Y:S01]  /*ec70*/  IMAD.MOV.U32 R217, RZ, RZ, RZ ;  /* 0x000000ffffd97224 */ /* 0x000fe200078e00ff */
[----:B------:R-:W-:Y:S01]  /*ec80*/  ISETP.NE.AND P6, PT, R215, 0x1, PT ;  /* 0x00000001d700780c */ /* 0x000fe20003fc5270 */
[----:B------:R-:W-:Y:S06]  /*ec90*/  ULEA UR9, UR10, UR15, 0x5 ;  /* 0x0000000f0a097291 */ /* 0x000fec000f8e283f */
[----:B------:R-:W-:Y:S05]  /*eca0*/  IMAD.U32 R3, RZ, RZ, UR9 ;  /* 0x00000009ff037e24 */ /* 0x000fea000f8e00ff */
[----:B------:R-:W-:Y:S05]  /*ecb0*/  IADD3 R218, R3, -0x20, R216 ;  /* 0xffffffe003da7810 */ /* 0x000fea0007ffe0d8 */
[----:B------:R-:W-:Y:S04]  /*ecc0*/  @P6 IMAD.HI.U32 R3, R218, c[0x0][0x2bc], RZ ;  /* 0x0000af00da036a27 */ /* 0x000fe800078e00ff */
[----:B------:R-:W-:Y:S01]  /*ecd0*/  IMAD.MOV.U32 R2, RZ, RZ, R218 ;  /* 0x000000ffff027224 */ /* 0x000fe200078e00da */
[----:B------:R-:W-:Y:S04]  /*ece0*/  @P6 SHF.R.U32.HI R2, RZ, c[0x0][0x2c0], R3 ;  /* 0x0000b000ff026a19 */ /* 0x000fe80000011603 */
[C---:B------:R-:W-:Y:S04]  /*ecf0*/  @!P1 IADD3 R6, P0, R2.reuse, UR16, RZ ;  /* 0x0000001002069c10 */ /* 0x040fe8000ff1e0ff */
[----:B------:R-:W-:Y:S02]  /*ed00*/  @!P1 LEA.HI.X.SX32 R3, R2, UR7, 0x1, P0 ;  /* 0x0000000702039c11 */ /* 0x000fe400080f0eff */
[C---:B------:R-:W-:Y:S04]  /*ed10*/  @!P1 LEA R4, P0, R6.reuse, c[0x0][0x2a0], 0x2 ;  /* 0x0000a80006049a11 */ /* 0x040fe800078010ff */
[----:B------:R-:W-:Y:S01]  /*ed20*/  @!P1 LEA.HI.X R5, R6, c[0x0][0x2a4], R3, 0x2, P0 ;  /* 0x0000a90006059a11 */ /* 0x000fe200000f1403 */
[----:B------:R-:W-:Y:S04]  /*ed30*/  IMAD.MOV R3, RZ, RZ, -R2 ;  /* 0x000000ffff037224 */ /* 0x000fe800078e0a02 */
[----:B------:R1:W2:Y:S01]  /*ed40*/  @!P1 LDG.E R217, [R4.64] ;  /* 0x0000001204d99981 */ /* 0x0002a2000c1e1900 */
[----:B------:R-:W-:Y:S05]  /*ed50*/  IMAD R218, R3, c[0x0][0x2b8], R218 ;  /* 0x0000ae0003da7a24 */ /* 0x000fea00078e02da */
[----:B------:R-:W-:Y:S05]  /*ed60*/  SHF.R.S32.HI R3, RZ, 0x1f, R218 ;  /* 0x0000001fff037819 */ /* 0x000fea00000114da */
[----:B------:R-:W-:Y:S04]  /*ed70*/  IMAD R3, R3, c[0x0][0x1e0], RZ ;  /* 0x0000780003037a24 */ /* 0x000fe800078e02ff */
[C---:B------:R-:W-:Y:S02]  /*ed80*/  IMAD R3, R218.reuse, c[0x0][0x1e4], R3 ;  /* 0x00007900da037a24 */ /* 0x040fe400078e0203 */
[----:B-1----:R-:W-:Y:S04]  /*ed90*/  IMAD.WIDE.U32 R4, R218, c[0x0][0x1e0], RZ ;  /* 0x00007800da047a25 */ /* 0x002fe800078e00ff */
[----:B------:R-:W-:Y:S01]  /*eda0*/  IMAD.IADD R5, R5, 0x1, R3 ;  /* 0x0000000105057824 */ /* 0x000fe200078e0203 */
[----:B--2---:R-:W-:Y:S03]  /*edb0*/  SHF.R.S32.HI R2, RZ, 0x1f, R217 ;  /* 0x0000001fff027819 */ /* 0x004fe600000114d9 */
[C---:B------:R-:W-:Y:S04]  /*edc0*/  IMAD.WIDE.U32 R4, R217.reuse, c[0x0][0x1f0], R4 ;  /* 0x00007c00d9047a25 */ /* 0x040fe800078e0004 */
[----:B------:R-:W-:Y:S01]  /*edd0*/  IMAD R2, R2, c[0x0][0x1f0], RZ ;  /* 0x00007c0002027a24 */ /* 0x000fe200078e02ff */
[----:B------:R-:W-:Y:S03]  /*ede0*/  IADD3 R3, P0, R4, UR4, RZ ;  /* 0x0000000404037c10 */ /* 0x000fe6000ff1e0ff */
[----:B------:R-:W-:Y:S05]  /*edf0*/  IMAD R2, R217, c[0x0][0x1f4], R2 ;  /* 0x00007d00d9027a24 */ /* 0x000fea00078e0202 */
[----:B------:R-:W-:Y:S02]  /*ee00*/  IADD3.X R2, R5, UR6, R2, P0, !PT ;  /* 0x0000000605027c10 */ /* 0x000fe400087fe402 */
[C---:B------:R-:W-:Y:S04]  /*ee10*/  LEA R11, P0, R3.reuse, c[0x0][0x1c8], 0x1 ;  /* 0x00007200030b7a11 */ /* 0x040fe800078008ff */
[----:B------:R-:W-:Y:S02]  /*ee20*/  LEA.HI.X R10, R3, c[0x0][0x1cc], R2, 0x1, P0 ;  /* 0x00007300030a7a11 */ /* 0x000fe400000f0c02 */
[----:B------:R-:W1:Y:S04]  /*ee30*/  SHFL.IDX PT, R2, R11, RZ, 0x181f ;  /* 0x00181fff0b027589 */ /* 0x000e6800000e0000 */
[----:B------:R-:W2:Y:S01]  /*ee40*/  SHFL.IDX PT, R3, R10, RZ, 0x181f ;  /* 0x00181fff0a037589 */ /* 0x000ea200000e0000 */
[C---:B-1----:R-:W-:Y:S05]  /*ee50*/  IADD3 R8, P0, R2.reuse, R223, RZ ;  /* 0x000000df02087210 */ /* 0x042fea0007f1e0ff */
[C---:B--2---:R-:W-:Y:S01]  /*ee60*/  IMAD.X R9, R3.reuse, 0x1, R222, P0 ;  /* 0x0000000103097824 */ /* 0x044fe200000e06de */
[C---:B------:R-:W-:Y:S04]  /*ee70*/  IADD3 R6, P0, R2.reuse, R225, RZ ;  /* 0x000000e102067210 */ /* 0x040fe80007f1e0ff */
[----:B------:R-:W-:Y:S01]  /*ee80*/  @!PT LDS RZ, [RZ] ;  /* 0x00000000fffff984 */ /* 0x000fe20000000800 */
[----:B------:R1:W-:Y:S01]  /*ee90*/  LDGSTS.E.BYPASS.LTC128B.128 [R219+0xc080], [R8.64], !P4 ;  /* 0x0c08000008db7fae */ /* 0x0003e2000e101d52 */
[C---:B------:R-:W-:Y:S01]  /*eea0*/  IMAD.X R7, R3.reuse, 0x1, R224, P0 ;  /* 0x0000000103077824 */ /* 0x040fe200000e06e0 */
[----:B------:R-:W-:Y:S04]  /*eeb0*/  IADD3 R4, P0, R2, R227, RZ ;  /* 0x000000e302047210 */ /* 0x000fe80007f1e0ff */
[----:B------:R1:W-:Y:S01]  /*eec0*/  LDGSTS.E.BYPASS.LTC128B.128 [R219+0xd080], [R6.64], !P5 ;  /* 0x0d08000006db7fae */ /* 0x0003e2000e901d52 */
[----:B------:R-:W-:Y:S01]  /*eed0*/  IMAD.X R5, R3, 0x1, R226, P0 ;  /* 0x0000000103057824 */ /* 0x000fe200000e06e2 */
[C---:B------:R-:W-:Y:S04]  /*eee0*/  LEA R2, P0, R220.reuse, R2, 0x1 ;  /* 0x00000002dc027211 */ /* 0x040fe800078008ff */
[----:B------:R1:W-:Y:S01]  /*eef0*/  LDGSTS.E.BYPASS.LTC128B.128 [R219+0xe080], [R4.64], !P3 ;  /* 0x0e08000004db7fae */ /* 0x0003e2000d901d52 */
[----:B------:R-:W-:Y:S05]  /*ef00*/  LEA.HI.X R3, R220, R3, R221, 0x1, P0 ;  /* 0x00000003dc037211 */ /* 0x000fea00000f0cdd */
[----:B------:R1:W-:Y:S01]  /*ef10*/  LDGSTS.E.BYPASS.LTC128B.128 [R219+0xf080], [R2.64], !P2 ;  /* 0x0f08000002db7fae */ /* 0x0003e2000d101d52 */
[----:B------:R-:W-:-:S05]  /*ef20*/  BRA `(.L_x_143) ;  /* 0x00000b7000007947 */ /* 0x000fca0003800000 */
.L_x_142:
[----:B------:R-:W-:Y:S04]  /*ef30*/  DEPBAR.LE SB0, 0x0 ;  /* 0x000080000000791a */ /* 0x000fe80000000000 */
[----:B------:R-:W-:Y:S01]  /*ef40*/  BAR.SYNC.DEFER_BLOCKING 0x0 ;  /* 0x0000000000007b1d */ /* 0x000fe20000010000 */
[----:B------:R-:W-:Y:S01]  /*ef50*/  SHF.R.S32.HI R3, RZ, 0x1f, R218 ;  /* 0x0000001fff037819 */ /* 0x000fe200000114da */
[----:B------:R-:W-:Y:S01]  /*ef60*/  IMAD.WIDE.U32 R150, R218, c[0x0][0x208], RZ ;  /* 0x00008200da967a25 */ /* 0x000fe200078e00ff */
[----:B------:R-:W-:Y:S01]  /*ef70*/  SHF.R.S32.HI R2, RZ, 0x1f, R217 ;  /* 0x0000001fff027819 */ /* 0x000fe200000114d9 */
[----:B------:R-:W-:Y:S02]  /*ef80*/  UISETP.GE.AND UP0, UPT, UR10, 0x1, UPT ;  /* 0x000000010a00788c */ /* 0x000fe4000bf06270 */
[----:B------:R-:W-:Y:S02]  /*ef90*/  IMAD R3, R3, c[0x0][0x208], RZ ;  /* 0x0000820003037a24 */ /* 0x000fe400078e02ff */
[----:B------:R-:W-:Y:S02]  /*efa0*/  IMAD R2, R2, c[0x0][0x218], RZ ;  /* 0x0000860002027a24 */ /* 0x000fe400078e02ff */
[----:B------:R-:W-:Y:S02]  /*efb0*/  IMAD R3, R218, c[0x0][0x20c], R3 ;  /* 0x00008300da037a24 */ /* 0x000fe400078e0203 */
[----:B------:R-:W-:Y:S03]  /*efc0*/  IMAD R2, R217, c[0x0][0x21c], R2 ;  /* 0x00008700d9027a24 */ /* 0x000fe600078e0202 */
[----:B------:R-:W-:Y:S05]  /*efd0*/  IADD3 R151, R151, R3, RZ ;  /* 0x0000000397977210 */ /* 0x000fea0007ffe0ff */
[----:B------:R-:W-:Y:S01]  /*efe0*/  IMAD.WIDE.U32 R150, R217, c[0x0][0x218], R150 ;  /* 0x00008600d9967a25 */ /* 0x000fe200078e0096 */
[----:B------:R-:W-:Y:S04]  /*eff0*/  LDSM.16.M88.4 R152, [R214+0x10080] ;  /* 0x01008000d698783b */ /* 0x000fe80000000200 */
[----:B------:R-:W-:Y:S01]  /*f000*/  IADD3 R3, P0, R150, UR8, RZ ;  /* 0x0000000896037c10 */ /* 0x000fe2000ff1e0ff */
[----:B------:R-:W1:Y:S03]  /*f010*/  LDSM.16.M88.4 R156, [R213+0xc080] ;  /* 0x00c08000d59c783b */ /* 0x000e660000000200 */
[----:B------:R-:W-:Y:S02]  /*f020*/  IADD3.X R2, R151, UR5, R2, P0, !PT ;  /* 0x0000000597027c10 */ /* 0x000fe400087fe402 */
[C---:B------:R-:W-:Y:S01]  /*f030*/  LEA R188, P0, R3.reuse, c[0x0][0x1f8], 0x1 ;  /* 0x00007e0003bc7a11 */ /* 0x040fe200078008ff */
[----:B------:R-:W-:Y:S03]  /*f040*/  LDSM.16.M88.4 R160, [R213+0xc880] ;  /* 0x00c88000d5a0783b */ /* 0x000fe60000000200 */
[----:B------:R-:W-:Y:S02]  /*f050*/  LEA.HI.X R148, R3, c[0x0][0x1fc], R2, 0x1, P0 ;  /* 0x00007f0003947a11 */ /* 0x000fe400000f0c02 */
[----:B------:R-:W2:Y:S05]  /*f060*/  SHFL.IDX PT, R2, R188, RZ, 0x181f ;  /* 0x00181fffbc027589 */ /* 0x000eaa00000e0000 */
[----:B------:R-:W3:Y:S05]  /*f070*/  SHFL.IDX PT, R3, R148, RZ, 0x181f ;  /* 0x00181fff94037589 */ /* 0x000eea00000e0000 */
[----:B------:R-:W-:Y:S05]  /*f080*/  LDSM.16.M88.4 R164, [R210+0x10080] ;  /* 0x01008000d2a4783b */ /* 0x000fea0000000200 */
[----:B------:R-:W4:Y:S05]  /*f090*/  LDSM.16.M88.4 R168, [R212] ;  /* 0x00000000d4a8783b */ /* 0x000f2a0000000200 */
[----:B------:R-:W5:Y:S01]  /*f0a0*/  LDSM.16.M88.4 R172, [R203] ;  /* 0x00000000cbac783b */ /* 0x000f620000000200 */
[C---:B-1----:R-:W-:Y:S03]  /*f0b0*/  HMMA.16816.F32.BF16 R4, R152.reuse, R156, RZ ;  /* 0x0000009c9804723c */ /* 0x042fe600000418ff */
[C---:B--2---:R-:W-:Y:S04]  /*f0c0*/  IADD3 R186, P0, R2.reuse, R223, RZ ;  /* 0x000000df02ba7210 */ /* 0x044fe80007f1e0ff */
[C---:B---3--:R-:W-:Y:S01]  /*f0d0*/  IADD3.X R187, R3.reuse, R222, RZ, P0, !PT ;  /* 0x000000de03bb7210 */ /* 0x048fe200007fe4ff */
[C---:B------:R-:W-:Y:S01]  /*f0e0*/  HMMA.16816.F32.BF16 R8, R152.reuse, R158, RZ ;  /* 0x0000009e9808723c */ /* 0x040fe200000418ff */
[C---:B------:R-:W-:Y:S03]  /*f0f0*/  IADD3 R184, P0, R2.reuse, R225, RZ ;  /* 0x000000e102b87210 */ /* 0x040fe60007f1e0ff */
[----:B------:R-:W-:Y:S01]  /*f100*/  @!PT LDS RZ, [RZ] ;  /* 0x00000000fffff984 */ /* 0x000fe20000000800 */
[----:B------:R-:W-:Y:S01]  /*f110*/  @!PT LDS RZ, [RZ] ;  /* 0x00000000fffff984 */ /* 0x000fe20000000800 */
[----:B------:R-:W-:Y:S01]  /*f120*/  @!PT LDS RZ, [RZ] ;  /* 0x00000000fffff984 */ /* 0x000fe20000000800 */
[----:B------:R1:W-:Y:S01]  /*f130*/  LDGSTS.E.BYPASS.LTC128B.128 [R219+0x8080], [R186.64], !P4 ;  /* 0x08080000badb7fae */ /* 0x0003e2000e101d52 */
[C---:B------:R-:W-:Y:S02]  /*f140*/  IADD3.X R185, R3.reuse, R224, RZ, P0, !PT ;  /* 0x000000e003b97210 */ /* 0x040fe400007fe4ff */
[----:B------:R-:W-:Y:S01]  /*f150*/  IADD3 R150, P0, R2, R227, RZ ;  /* 0x000000e302967210 */ /* 0x000fe20007f1e0ff */
[C---:B------:R-:W-:Y:S02]  /*f160*/  HMMA.16816.F32.BF16 R12, R152.reuse, R160, RZ ;  /* 0x000000a0980c723c */ /* 0x040fe400000418ff */
[----:B------:R2:W-:Y:S02]  /*f170*/  LDGSTS.E.BYPASS.LTC128B.128 [R219+0x9080], [R184.64], !P5 ;  /* 0x09080000b8db7fae */ /* 0x0005e4000e901d52 */
[----:B------:R-:W-:Y:S02]  /*f180*/  IADD3.X R151, R3, R226, RZ, P0, !PT ;  /* 0x000000e203977210 */ /* 0x000fe400007fe4ff */
[C---:B------:R-:W-:Y:S02]  /*f190*/  LEA R2, P0, R220.reuse, R2, 0x1 ;  /* 0x00000002dc027211 */ /* 0x040fe400078008ff */
[----:B------:R-:W-:Y:S01]  /*f1a0*/  HMMA.16816.F32.BF16 R16, R152, R162, RZ ;  /* 0x000000a29810723c */ /* 0x000fe200000418ff */
[----:B------:R3:W-:Y:S03]  /*f1b0*/  LDGSTS.E.BYPASS.LTC128B.128 [R219+0xa080], [R150.64], !P3 ;  /* 0x0a08000096db7fae */ /* 0x0007e6000d901d52 */
[----:B------:R-:W-:Y:S02]  /*f1c0*/  LEA.HI.X R3, R220, R3, R221, 0x1, P0 ;  /* 0x00000003dc037211 */ /* 0x000fe400000f0cdd */
[----:B------:R-:W-:Y:S02]  /*f1d0*/  PLOP3.LUT P0, PT, PT, PT, UP0, 0x80, 0x0 ;  /* 0x000000000000781c */ /* 0x000fe40003f0f008 */
[C---:B----4-:R-:W-:Y:S01]  /*f1e0*/  HMMA.16816.F32.BF16 R4, R164.reuse, R168, R4 ;  /* 0x000000a8a404723c */ /* 0x050fe20000041804 */
[----:B------:R4:W-:Y:S05]  /*f1f0*/  LDGSTS.E.BYPASS.LTC128B.128 [R219+0xb080], [R2.64], !P2 ;  /* 0x0b08000002db7fae */ /* 0x0009ea000d101d52 */
[----:B------:R-:W-:Y:S02]  /*f200*/  LDSM.16.M88.4 R176, [R209+0x10080] ;  /* 0x01008000d1b0783b */ /* 0x000fe40000000200 */
[C---:B------:R-:W-:Y:S03]  /*f210*/  HMMA.16816.F32.BF16 R8, R164.reuse, R170, R8 ;  /* 0x000000aaa408723c */ /* 0x040fe60000041808 */
[----:B------:R-:W1:Y:S05]  /*f220*/  LDSM.16.M88.4 R180, [R208+0xc080] ;  /* 0x00c08000d0b4783b */ /* 0x000e6a0000000200 */
[C---:B-----5:R-:W-:Y:S01]  /*f230*/  HMMA.16816.F32.BF16 R12, R164.reuse, R172, R12 ;  /* 0x000000aca40c723c */ /* 0x060fe2000004180c */
[----:B------:R-:W5:Y:S05]  /*f240*/  LDSM.16.M88.4 R152, [R208+0xc880] ;  /* 0x00c88000d098783b */ /* 0x000f6a0000000200 */
[----:B------:R-:W0:Y:S02]  /*f250*/  LDGDEPBAR ;  /* 0x00000000000079af */ /* 0x000e240000000000 */
[----:B------:R-:W-:Y:S03]  /*f260*/  HMMA.16816.F32.BF16 R16, R164, R174, R16 ;  /* 0x000000aea410723c */ /* 0x000fe60000041810 */
[----:B------:R-:W-:Y:S05]  /*f270*/  LDSM.16.M88.4 R156, [R207+0x10080] ;  /* 0x01008000cf9c783b */ /* 0x000fea0000000200 */
[----:B------:R-:W2:Y:S05]  /*f280*/  LDSM.16.M88.4 R160, [R202] ;  /* 0x00000000caa0783b */ /* 0x000eaa0000000200 */
[----:B------:R-:W2:Y:S05]  /*f290*/  LDSM.16.M88.4 R164, [R202+0x800] ;  /* 0x00080000caa4783b */ /* 0x000eaa0000000200 */
[----:B------:R-:W-:Y:S05]  /*f2a0*/  LDSM.16.M88.4 R168, [R214+0x14080] ;  /* 0x01408000d6a8783b */ /* 0x000fea0000000200 */
[----:B------:R-:W3:Y:S01]  /*f2b0*/  LDSM.16.M88.4 R172, [R213+0xd080] ;  /* 0x00d08000d5ac783b */ /* 0x000ee20000000200 */
[C---:B-1----:R-:W-:Y:S08]  /*f2c0*/  HMMA.16816.F32.BF16 R4, R176.reuse, R180, R4 ;  /* 0x000000b4b004723c */ /* 0x042ff00000041804 */
[C---:B------:R-:W-:Y:S01]  /*f2d0*/  HMMA.16816.F32.BF16 R8, R176.reuse, R182, R8 ;  /* 0x000000b6b008723c */ /* 0x040fe20000041808 */
[----:B------:R-:W-:Y:S07]  /*f2e0*/  LDSM.16.M88.4 R180, [R201] ;  /* 0x00000000c9b4783b */ /* 0x000fee0000000200 */
[C---:B-----5:R-:W-:Y:S08]  /*f2f0*/  HMMA.16816.F32.BF16 R12, R176.reuse, R152, R12 ;  /* 0x00000098b00c723c */ /* 0x060ff0000004180c */
[----:B------:R-:W-:Y:S01]  /*f300*/  HMMA.16816.F32.BF16 R16, R176, R154, R16 ;  /* 0x0000009ab010723c */ /* 0x000fe20000041810 */
[----:B------:R-:W1:Y:S05]  /*f310*/  LDSM.16.M88.4 R152, [R213+0xd880] ;  /* 0x00d88000d598783b */ /* 0x000e6a0000000200 */
[----:B------:R-:W5:Y:S02]  /*f320*/  LDSM.16.M88.4 R176, [R210+0x14080] ;  /* 0x01408000d2b0783b */ /* 0x000f640000000200 */
[C---:B--2---:R-:W-:Y:S08]  /*f330*/  HMMA.16816.F32.BF16 R4, R156.reuse, R160, R4 ;  /* 0x000000a09c04723c */ /* 0x044ff00000041804 */
[C---:B------:R-:W-:Y:S01]  /*f340*/  HMMA.16816.F32.BF16 R8, R156.reuse, R162, R8 ;  /* 0x000000a29c08723c */ /* 0x040fe20000041808 */
[----:B------:R-:W-:Y:S07]  /*f350*/  LDSM.16.M88.4 R160, [R209+0x14080] ;  /* 0x01408000d1a0783b */ /* 0x000fee0000000200 */
[C---:B------:R-:W-:Y:S08]  /*f360*/  HMMA.16816.F32.BF16 R12, R156.reuse, R164, R12 ;  /* 0x000000a49c0c723c */ /* 0x040ff0000004180c */
[----:B------:R-:W-:Y:S01]  /*f370*/  HMMA.16816.F32.BF16 R16, R156, R166, R16 ;  /* 0x000000a69c10723c */ /* 0x000fe20000041810 */
[----:B------:R-:W2:Y:S05]  /*f380*/  LDSM.16.M88.4 R156, [R200] ;  /* 0x00000000c89c783b */ /* 0x000eaa0000000200 */
[----:B------:R-:W2:Y:S02]  /*f390*/  LDSM.16.M88.4 R164, [R208+0xd080] ;  /* 0x00d08000d0a4783b */ /* 0x000ea40000000200 */
[C---:B---3--:R-:W-:Y:S08]  /*f3a0*/  HMMA.16816.F32.BF16 R4, R168.reuse, R172, R4 ;  /* 0x000000aca804723c */ /* 0x048ff00000041804 */
[C---:B------:R-:W-:Y:S01]  /*f3b0*/  HMMA.16816.F32.BF16 R8, R168.reuse, R174, R8 ;  /* 0x000000aea808723c */ /* 0x040fe20000041808 */
[----:B------:R-:W-:Y:S07]  /*f3c0*/  LDSM.16.M88.4 R172, [R202+0x1000] ;  /* 0x00100000caac783b */ /* 0x000fee0000000200 */
[C---:B-1----:R-:W-:Y:S08]  /*f3d0*/  HMMA.16816.F32.BF16 R12, R168.reuse, R152, R12 ;  /* 0x00000098a80c723c */ /* 0x042ff0000004180c */
[----:B------:R-:W-:Y:S01]  /*f3e0*/  HMMA.16816.F32.BF16 R16, R168, R154, R16 ;  /* 0x0000009aa810723c */ /* 0x000fe20000041810 */
[----:B------:R-:W1:Y:S05]  /*f3f0*/  LDSM.16.M88.4 R152, [R208+0xd880] ;  /* 0x00d88000d098783b */ /* 0x000e6a0000000200 */
[----:B------:R-:W3:Y:S02]  /*f400*/  LDSM.16.M88.4 R168, [R207+0x14080] ;  /* 0x01408000cfa8783b */ /* 0x000ee40000000200 */
[C---:B-----5:R-:W-:Y:S08]  /*f410*/  HMMA.16816.F32.BF16 R4, R176.reuse, R180, R4 ;  /* 0x000000b4b004723c */ /* 0x060ff00000041804 */
[C---:B------:R-:W-:Y:S01]  /*f420*/  HMMA.16816.F32.BF16 R8, R176.reuse, R182, R8 ;  /* 0x000000b6b008723c */ /* 0x040fe20000041808 */
[----:B------:R-:W-:Y:S07]  /*f430*/  LDSM.16.M88.4 R180, [R213+0xe080] ;  /* 0x00e08000d5b4783b */ /* 0x000fee0000000200 */
[C---:B--2---:R-:W-:Y:S08]  /*f440*/  HMMA.16816.F32.BF16 R12, R176.reuse, R156, R12 ;  /* 0x0000009cb00c723c */ /* 0x044ff0000004180c */
[----:B------:R-:W-:Y:S01]  /*f450*/  HMMA.16816.F32.BF16 R16, R176, R158, R16 ;  /* 0x0000009eb010723c */ /* 0x000fe20000041810 */
[----:B------:R-:W2:Y:S05]  /*f460*/  LDSM.16.M88.4 R156, [R202+0x1800] ;  /* 0x00180000ca9c783b */ /* 0x000eaa0000000200 */
[----:B------:R-:W5:Y:S02]  /*f470*/  LDSM.16.M88.4 R176, [R214+0x18080] ;  /* 0x01808000d6b0783b */ /* 0x000f640000000200 */
[C---:B------:R-:W-:Y:S08]  /*f480*/  HMMA.16816.F32.BF16 R4, R160.reuse, R164, R4 ;  /* 0x000000a4a004723c */ /* 0x040ff00000041804 */
[C---:B------:R-:W-:Y:S01]  /*f490*/  HMMA.16816.F32.BF16 R8, R160.reuse, R166, R8 ;  /* 0x000000a6a008723c */ /* 0x040fe20000041808 */
[----:B------:R-:W-:Y:S07]  /*f4a0*/  LDSM.16.M88.4 R164, [R199] ;  /* 0x00000000c7a4783b */ /* 0x000fee0000000200 */
[C---:B-1----:R-:W-:Y:S08]  /*f4b0*/  HMMA.16816.F32.BF16 R12, R160.reuse, R152, R12 ;  /* 0x00000098a00c723c */ /* 0x042ff0000004180c */
[----:B------:R-:W-:Y:S01]  /*f4c0*/  HMMA.16816.F32.BF16 R16, R160, R154, R16 ;  /* 0x0000009aa010723c */ /* 0x000fe20000041810 */
[----:B------:R-:W1:Y:S05]  /*f4d0*/  LDSM.16.M88.4 R152, [R213+0xe880] ;  /* 0x00e88000d598783b */ /* 0x000e6a0000000200 */
[----:B------:R-:W1:Y:S02]  /*f4e0*/  LDSM.16.M88.4 R160, [R210+0x18080] ;  /* 0x01808000d2a0783b */ /* 0x000e640000000200 */
[C---:B---3--:R-:W-:Y:S08]  /*f4f0*/  HMMA.16816.F32.BF16 R4, R168.reuse, R172, R4 ;  /* 0x000000aca804723c */ /* 0x048ff00000041804 */
[C---:B------:R-:W-:Y:S01]  /*f500*/  HMMA.16816.F32.BF16 R8, R168.reuse, R174, R8 ;  /* 0x000000aea808723c */ /* 0x040fe20000041808 */
[----:B------:R-:W-:Y:S07]  /*f510*/  LDSM.16.M88.4 R172, [R208+0xe080] ;  /* 0x00e08000d0ac783b */ /* 0x000fee0000000200 */
[C---:B--2---:R-:W-:Y:S08]  /*f520*/  HMMA.16816.F32.BF16 R12, R168.reuse, R156, R12 ;  /* 0x0000009ca80c723c */ /* 0x044ff0000004180c */
[----:B------:R-:W-:Y:S01]  /*f530*/  HMMA.16816.F32.BF16 R16, R168, R158, R16 ;  /* 0x0000009ea810723c */ /* 0x000fe20000041810 */
[----:B------:R-:W2:Y:S05]  /*f540*/  LDSM.16.M88.4 R156, [R198] ;  /* 0x00000000c69c783b */ /* 0x000eaa0000000200 */
[----:B------:R-:W3:Y:S02]  /*f550*/  LDSM.16.M88.4 R168, [R209+0x18080] ;  /* 0x01808000d1a8783b */ /* 0x000ee40000000200 */
[C---:B-----5:R-:W-:Y:S08]  /*f560*/  HMMA.16816.F32.BF16 R4, R176.reuse, R180, R4 ;  /* 0x000000b4b004723c */ /* 0x060ff00000041804 */
[C---:B------:R-:W-:Y:S01]  /*f570*/  HMMA.16816.F32.BF16 R8, R176.reuse, R182, R8 ;  /* 0x000000b6b008723c */ /* 0x040fe20000041808 */
[----:B------:R-:W-:Y:S07]  /*f580*/  LDSM.16.M88.4 R180, [R202+0x2000] ;  /* 0x00200000cab4783b */ /* 0x000fee0000000200 */
[C---:B-1----:R-:W-:Y:S08]  /*f590*/  HMMA.16816.F32.BF16 R12, R176.reuse, R152, R12 ;  /* 0x00000098b00c723c */ /* 0x042ff0000004180c */
[----:B------:R-:W-:Y:S01]  /*f5a0*/  HMMA.16816.F32.BF16 R16, R176, R154, R16 ;  /* 0x0000009ab010723c */ /* 0x000fe20000041810 */
[----:B------:R-:W1:Y:S05]  /*f5b0*/  LDSM.16.M88.4 R152, [R208+0xe880] ;  /* 0x00e88000d098783b */ /* 0x000e6a0000000200 */
[----:B------:R-:W5:Y:S02]  /*f5c0*/  LDSM.16.M88.4 R176, [R207+0x18080] ;  /* 0x01808000cfb0783b */ /* 0x000f640000000200 */
[C---:B------:R-:W-:Y:S08]  /*f5d0*/  HMMA.16816.F32.BF16 R4, R160.reuse, R164, R4 ;  /* 0x000000a4a004723c */ /* 0x040ff00000041804 */
[C---:B------:R-:W-:Y:S01]  /*f5e0*/  HMMA.16816.F32.BF16 R8, R160.reuse, R166, R8 ;  /* 0x000000a6a008723c */ /* 0x040fe20000041808 */
[----:B------:R-:W-:Y:S07]  /*f5f0*/  LDSM.16.M88.4 R164, [R213+0xf080] ;  /* 0x00f08000d5a4783b */ /* 0x000fee0000000200 */
[C---:B--2---:R-:W-:Y:S08]  /*f600*/  HMMA.16816.F32.BF16 R12, R160.reuse, R156, R12 ;  /* 0x0000009ca00c723c */ /* 0x044ff0000004180c */
[----:B------:R-:W-:Y:S01]  /*f610*/  HMMA.16816.F32.BF16 R16, R160, R158, R16 ;  /* 0x0000009ea010723c */ /* 0x000fe20000041810 */
[----:B------:R-:W2:Y:S05]  /*f620*/  LDSM.16.M88.4 R156, [R202+0x2800] ;  /* 0x00280000ca9c783b */ /* 0x000eaa0000000200 */
[----:B------:R-:W2:Y:S02]  /*f630*/  LDSM.16.M88.4 R160, [R214+0x1c080] ;  /* 0x01c08000d6a0783b */ /* 0x000ea40000000200 */
[C---:B---3--:R-:W-:Y:S08]  /*f640*/  HMMA.16816.F32.BF16 R4, R168.reuse, R172, R4 ;  /* 0x000000aca804723c */ /* 0x048ff00000041804 */
[C---:B------:R-:W-:Y:S01]  /*f650*/  HMMA.16816.F32.BF16 R8, R168.reuse, R174, R8 ;  /* 0x000000aea808723c */ /* 0x040fe20000041808 */
[----:B------:R-:W-:Y:S07]  /*f660*/  LDSM.16.M88.4 R172, [R197] ;  /* 0x00000000c5ac783b */ /* 0x000fee0000000200 */
        /* <DEDUP_REMOVED lines=9> */
[----:B------:R-:W2:Y:S05]  /*f700*/  LDSM.16.M88.4 R156, [R196] ;  /* 0x00000000c49c783b */ /* 0x000eaa0000000200 */
[----:B------:R-:W5:Y:S02]  /*f710*/  LDSM.16.M88.4 R176, [R209+0x1c080] ;  /* 0x01c08000d1b0783b */ /* 0x000f640000000200 */
[C---:B------:R-:W-:Y:S08]  /*f720*/  HMMA.16816.F32.BF16 R4, R160.reuse, R164, R4 ;  /* 0x000000a4a004723c */ /* 0x040ff00000041804 */
[C---:B------:R-:W-:Y:S01]  /*f730*/  HMMA.16816.F32.BF16 R8, R160.reuse, R166, R8 ;  /* 0x000000a6a008723c */ /* 0x040fe20000041808 */
[----:B------:R-:W-:Y:S07]  /*f740*/  LDSM.16.M88.4 R164, [R202+0x3000] ;  /* 0x00300000caa4783b */ /* 0x000fee0000000200 */
[C---:B-1----:R-:W-:Y:S08]  /*f750*/  HMMA.16816.F32.BF16 R12, R160.reuse, R152, R12 ;  /* 0x00000098a00c723c */ /* 0x042ff0000004180c */
[----:B------:R-:W-:Y:S01]  /*f760*/  HMMA.16816.F32.BF16 R16, R160, R154, R16 ;  /* 0x0000009aa010723c */ /* 0x000fe20000041810 */
[----:B------:R-:W1:Y:S05]  /*f770*/  LDSM.16.M88.4 R152, [R208+0xf880] ;  /* 0x00f88000d098783b */ /* 0x000e6a0000000200 */
[----:B------:R-:W1:Y:S02]  /*f780*/  LDSM.16.M88.4 R160, [R207+0x1c080] ;  /* 0x01c08000cfa0783b */ /* 0x000e640000000200 */
[C---:B---3--:R-:W-:Y:S08]  /*f790*/  HMMA.16816.F32.BF16 R4, R168.reuse, R172, R4 ;  /* 0x000000aca804723c */ /* 0x048ff00000041804 */
[C---:B------:R-:W-:Y:S08]  /*f7a0*/  HMMA.16816.F32.BF16 R8, R168.reuse, R174, R8 ;  /* 0x000000aea808723c */ /* 0x040ff00000041808 */
[C---:B--2---:R-:W-:Y:S08]  /*f7b0*/  HMMA.16816.F32.BF16 R12, R168.reuse, R156, R12 ;  /* 0x0000009ca80c723c */ /* 0x044ff0000004180c */
[----:B------:R-:W-:Y:S08]  /*f7c0*/  HMMA.16816.F32.BF16 R16, R168, R158, R16 ;  /* 0x0000009ea810723c */ /* 0x000ff00000041810 */
[C---:B-----5:R-:W-:Y:S08]  /*f7d0*/  HMMA.16816.F32.BF16 R4, R176.reuse, R180, R4 ;  /* 0x000000b4b004723c */ /* 0x060ff00000041804 */
[C---:B------:R-:W-:Y:S08]  /*f7e0*/  HMMA.16816.F32.BF16 R8, R176.reuse, R182, R8 ;  /* 0x000000b6b008723c */ /* 0x040ff00000041808 */
[C---:B-1----:R-:W-:Y:S08]  /*f7f0*/  HMMA.16816.F32.BF16 R12, R176.reuse, R152, R12 ;  /* 0x00000098b00c723c */ /* 0x042ff0000004180c */
[----:B------:R-:W-:Y:S01]  /*f800*/  HMMA.16816.F32.BF16 R16, R176, R154, R16 ;  /* 0x0000009ab010723c */ /* 0x000fe20000041810 */
[----:B------:R-:W1:Y:S01]  /*f810*/  LDSM.16.M88.4 R152, [R202+0x3800] ;  /* 0x00380000ca98783b */ /* 0x000e620000000200 */
[----:B------:R-:W-:Y:S04]  /*f820*/  DEPBAR.LE SB0, 0x0 ;  /* 0x000080000000791a */ /* 0x000fe80000000000 */
[----:B------:R-:W-:Y:S02]  /*f830*/  BAR.SYNC.DEFER_BLOCKING 0x0 ;  /* 0x0000000000007b1d */ /* 0x000fe40000010000 */
[C---:B------:R-:W-:Y:S08]  /*f840*/  HMMA.16816.F32.BF16 R4, R160.reuse, R164, R4 ;  /* 0x000000a4a004723c */ /* 0x040ff00000041804 */
[C---:B------:R-:W-:Y:S11]  /*f850*/  HMMA.16816.F32.BF16 R8, R160.reuse, R166, R8 ;  /* 0x000000a6a008723c */ /* 0x040ff60000041808 */
[----:B------:R-:W-:Y:S05]  /*f860*/  @!UPT UIADD3 URZ, URZ, URZ, URZ ;  /* 0x0000003f3f3ff290 */ /* 0x000fea000fffe03f */
[----:B------:R-:W-:Y:S02]  /*f870*/  FMUL.FTZ R190, R4, c[0x0][0x320] ;  /* 0x0000c80004be7a20 */ /* 0x000fe40000410000 */
[----:B------:R-:W-:Y:S02]  /*f880*/  FMUL.FTZ R192, R5, c[0x0][0x320] ;  /* 0x0000c80005c07a20 */ /* 0x000fe40000410000 */
[----:B------:R-:W-:Y:S02]  /*f890*/  FMUL.FTZ R193, R6, c[0x0][0x320] ;  /* 0x0000c80006c17a20 */ /* 0x000fe40000410000 */
[----:B------:R-:W2:Y:S01]  /*f8a0*/  MUFU.TANH R190, R190 ;  /* 0x000000be00be7308 */ /* 0x000ea20000002400 */
[----:B------:R-:W-:Y:S01]  /*f8b0*/  FMUL.FTZ R191, R7, c[0x0][0x320] ;  /* 0x0000c80007bf7a20 */ /* 0x000fe20000410000 */
[C---:B-1----:R-:W-:Y:S03]  /*f8c0*/  HMMA.16816.F32.BF16 R12, R160.reuse, R152, R12 ;  /* 0x00000098a00c723c */ /* 0x042fe6000004180c */
[----:B------:R-:W-:Y:S02]  /*f8d0*/  FMUL.FTZ R228, R8, c[0x0][0x320] ;  /* 0x0000c80008e47a20 */ /* 0x000fe40000410000 */
[----:B------:R-:W-:Y:S03]  /*f8e0*/  FMUL.FTZ R194, R9, c[0x0][0x320] ;  /* 0x0000c80009c27a20 */ /* 0x000fe60000410000 */
[----:B------:R-:W1:Y:S01]  /*f8f0*/  MUFU.TANH R192, R192 ;  /* 0x000000c000c07308 */ /* 0x000e620000002400 */
[----:B------:R-:W-:Y:S03]  /*f900*/  HMMA.16816.F32.BF16 R16, R160, R154, R16 ;  /* 0x0000009aa010723c */ /* 0x000fe60000041810 */
[----:B------:R-:W-:Y:S02]  /*f910*/  FMUL.FTZ R233, R10, c[0x0][0x320] ;  /* 0x0000c8000ae97a20 */ /* 0x000fe40000410000 */
[----:B------:R-:W-:Y:S04]  /*f920*/  FMUL.FTZ R195, R11, c[0x0][0x320] ;  /* 0x0000c8000bc37a20 */ /* 0x000fe80000410000 */
[----:B------:R-:W3:Y:S06]  /*f930*/  MUFU.TANH R193, R193 ;  /* 0x000000c100c17308 */ /* 0x000eec0000002400 */
[----:B------:R-:W-:Y:S02]  /*f940*/  FMUL.FTZ R188, R12, c[0x0][0x320] ;  /* 0x0000c8000cbc7a20 */ /* 0x000fe40000410000 */
[----:B------:R-:W-:Y:S02]  /*f950*/  FMUL.FTZ R186, R13, c[0x0][0x320] ;  /* 0x0000c8000dba7a20 */ /* 0x000fe40000410000 */
[----:B------:R-:W1:Y:S01]  /*f960*/  MUFU.TANH R191, R191 ;  /* 0x000000bf00bf7308 */ /* 0x000e620000002400 */
[----:B------:R-:W-:Y:S02]  /*f970*/  FMUL.FTZ R189, R14, c[0x0][0x320] ;  /* 0x0000c8000ebd7a20 */ /* 0x000fe40000410000 */
[----:B------:R-:W-:Y:S02]  /*f980*/  FMUL.FTZ R187, R15, c[0x0][0x320] ;  /* 0x0000c8000fbb7a20 */ /* 0x000fe40000410000 */
[----:B------:R-:W-:Y:S02]  /*f990*/  FMUL.FTZ R185, R16, c[0x0][0x320] ;  /* 0x0000c80010b97a20 */ /* 0x000fe40000410000 */
[----:B------:R-:W-:Y:S02]  /*f9a0*/  FMUL.FTZ R184, R17, c[0x0][0x320] ;  /* 0x0000c80011b87a20 */ /* 0x000fe40000410000 */
[----:B------:R-:W-:Y:S01]  /*f9b0*/  FMUL.FTZ R151, R18, c[0x0][0x320] ;  /* 0x0000c80012977a20 */ /* 0x000fe20000410000 */
[----:B------:R-:W1:Y:S01]  /*f9c0*/  MUFU.TANH R228, R228 ;  /* 0x000000e400e47308 */ /* 0x000e620000002400 */
[----:B------:R-:W-:Y:S09]  /*f9d0*/  FMUL.FTZ R19, R19, c[0x0][0x320] ;  /* 0x0000c80013137a20 */ /* 0x000ff20000410000 */
        /* <DEDUP_REMOVED lines=12> */
.L_x_143:
[----:B-1----:R-:W-:Y:S01]  /*faa0*/  FMNMX.FTZ R3, R190, R149, !PT ;  /* 0x00000095be037209 */ /* 0x002fe20007810000 */
[----:B------:R-:W-:Y:S01]  /*fab0*/  LDSM.16.MT88.4 R12, [R211+0x8080] ;  /* 0x00808000d30c783b */ /* 0x000fe20000004200 */
[----:B------:R-:W-:Y:S02]  /*fac0*/  FMNMX.FTZ R2, R193, R0, !PT ;  /* 0x00000000c1027209 */ /* 0x000fe40007810000 */
[----:B------:R-:W-:Y:S02]  /*fad0*/  FMNMX.FTZ R3, R192, R3, !PT ;  /* 0x00000003c0037209 */ /* 0x000fe40007810000 */
[----:B------:R-:W-:Y:S02]  /*fae0*/  FMNMX.FTZ R2, R191, R2, !PT ;  /* 0x00000002bf027209 */ /* 0x000fe40007810000 */
[----:B------:R-:W-:Y:S01]  /*faf0*/  FMNMX.FTZ R3, R228, R3, !PT ;  /* 0x00000003e4037209 */ /* 0x000fe20007810000 */
        /* <DEDUP_REMOVED lines=11> */
[----:B------:R-:W-:Y:S01]  /*fbb0*/  ISETP.LT.AND P0, PT, RZ, UR10, PT ;  /* 0x0000000aff007c0c */ /* 0x000fe2000bf01270 */
[----:B------:R-:W-:Y:S01]  /*fbc0*/  UIADD3 UR10, UR10, -0x1, URZ ;  /* 0xffffffff0a0a7890 */ /* 0x000fe2000fffe03f */
[----:B------:R-:W-:Y:S02]  /*fbd0*/  FMNMX.FTZ R5, R184, R3, !PT ;  /* 0x00000003b8057209 */ /* 0x000fe40007810000 */
[----:B------:R-:W-:Y:S03]  /*fbe0*/  FMNMX.FTZ R3, R151, R2, !PT ;  /* 0x0000000297037209 */ /* 0x000fe60007810000 */
[----:B------:R-:W1:Y:S01]  /*fbf0*/  SHFL.BFLY PT, R6, R5, 0x2, 0x1f ;  /* 0x0c401f0005067f89 */ /* 0x000e6200000e0000 */
[----:B------:R-:W-:Y:S07]  /*fc00*/  FMNMX.FTZ R7, R150, R3, !PT ;  /* 0x0000000396077209 */ /* 0x000fee0007810000 */
[----:B------:R-:W2:Y:S08]  /*fc10*/  SHFL.BFLY PT, R2, R7, 0x2, 0x1f ;  /* 0x0c401f0007027f89 */ /* 0x000eb000000e0000 */
[----:B------:R-:W-:Y:S08]  /*fc20*/  LDSM.16.MT88.4 R168, [R206+0x9880] ;  /* 0x00988000cea8783b */ /* 0x000ff00000004200 */
[----:B------:R-:W-:Y:S08]  /*fc30*/  LDSM.16.MT88.4 R172, [R204+0x9880] ;  /* 0x00988000ccac783b */ /* 0x000ff00000004200 */
[----:B------:R-:W-:Y:S08]  /*fc40*/  LDSM.16.MT88.4 R176, [R211+0xa880] ;  /* 0x00a88000d3b0783b */ /* 0x000ff00000004200 */
[----:B------:R-:W-:Y:S08]  /*fc50*/  LDSM.16.MT88.4 R180, [R206+0xa880] ;  /* 0x00a88000ceb4783b */ /* 0x000ff00000004200 */
[----:B------:R-:W0:Y:S01]  /*fc60*/  LDGDEPBAR ;  /* 0x00000000000079af */ /* 0x000e220000000000 */
[----:B-1----:R-:W-:Y:S02]  /*fc70*/  FMNMX.FTZ R9, R5, R6, !PT ;  /* 0x0000000605097209 */ /* 0x002fe40007810000 */
[----:B--2---:R-:W-:Y:S05]  /*fc80*/  FMNMX.FTZ R4, R7, R2, !PT ;  /* 0x0000000207047209 */ /* 0x004fea0007810000 */
[----:B------:R-:W1:Y:S08]  /*fc90*/  SHFL.BFLY PT, R148, R9, 0x1, 0x1f ;  /* 0x0c201f0009947f89 */ /* 0x000e7000000e0000 */
[----:B------:R-:W2:Y:S01]  /*fca0*/  SHFL.BFLY PT, R3, R4, 0x1, 0x1f ;  /* 0x0c201f0004037f89 */ /* 0x000ea200000e0000 */
[----:B-1----:R-:W-:Y:S05]  /*fcb0*/  FMNMX.FTZ R148, R9, R148, !PT ;  /* 0x0000009409947209 */ /* 0x002fea0007810000 */
[C---:B------:R-:W-:Y:S02]  /*fcc0*/  FMUL.FTZ R161, R148.reuse, c[0x0][0x2d0] ;  /* 0x0000b40094a17a20 */ /* 0x040fe40000410000 */
[----:B------:R-:W-:Y:S01]  /*fcd0*/  FADD.FTZ R2, -R148, R149 ;  /* 0x0000009594027221 */ /* 0x000fe20000010100 */
[----:B--2---:R-:W-:Y:S01]  /*fce0*/  FMNMX.FTZ R3, R3, R4, !PT ;  /* 0x0000000403037209 */ /* 0x004fe20007810000 */
[--C-:B------:R-:W-:Y:S01]  /*fcf0*/  FFMA.FTZ R239, R190, c[0x0][0x2d0], -R161.reuse ;  /* 0x0000b400beef7a23 */ /* 0x100fe200000108a1 */
[----:B------:R-:W-:Y:S01]  /*fd00*/  MOV R149, R148 ;  /* 0x0000009400957202 */ /* 0x000fe20000000f00 */
[--C-:B------:R-:W-:Y:S02]  /*fd10*/  FFMA.FTZ R234, R192, c[0x0][0x2d0], -R161.reuse ;  /* 0x0000b400c0ea7a23 */ /* 0x100fe400000108a1 */
[C---:B------:R-:W-:Y:S02]  /*fd20*/  FMUL.FTZ R160, R3.reuse, c[0x0][0x2d0] ;  /* 0x0000b40003a07a20 */ /* 0x040fe40000410000 */
[----:B------:R-:W-:Y:S01]  /*fd30*/  FADD.FTZ R5, -R3, R0 ;  /* 0x0000000003057221 */ /* 0x000fe20000010100 */
[----:B------:R-:W-:Y:S01]  /*fd40*/  MUFU.EX2 R239, R239 ;  /* 0x000000ef00ef7308 */ /* 0x000fe20000000800 */
[--C-:B------:R-:W-:Y:S02]  /*fd50*/  FFMA.FTZ R232, R194, c[0x0][0x2d0], -R161.reuse ;  /* 0x0000b400c2e87a23 */ /* 0x100fe400000108a1 */
[--C-:B------:R-:W-:Y:S02]  /*fd60*/  FFMA.FTZ R235, R193, c[0x0][0x2d0], -R160.reuse ;  /* 0x0000b400c1eb7a23 */ /* 0x100fe400000108a0 */
[--C-:B------:R-:W-:Y:S02]  /*fd70*/  FFMA.FTZ R230, R191, c[0x0][0x2d0], -R160.reuse ;  /* 0x0000b400bfe67a23 */ /* 0x100fe400000108a0 */
[--C-:B------:R-:W-:Y:S02]  /*fd80*/  FFMA.FTZ R237, R228, c[0x0][0x2d0], -R161.reuse ;  /* 0x0000b400e4ed7a23 */ /* 0x100fe400000108a1 */
[--C-:B------:R-:W-:Y:S01]  /*fd90*/  FFMA.FTZ R228, R195, c[0x0][0x2d0], -R160.reuse ;  /* 0x0000b400c3e47a23 */ /* 0x100fe200000108a0 */
[----:B------:R-:W-:Y:S01]  /*fda0*/  MUFU.EX2 R234, R234 ;  /* 0x000000ea00ea7308 */ /* 0x000fe20000000800 */
[--C-:B------:R-:W-:Y:S01]  /*fdb0*/  FFMA.FTZ R233, R233, c[0x0][0x2d0], -R160.reuse ;  /* 0x0000b400e9e97a23 */ /* 0x100fe200000108a0 */
[----:B------:R-:W-:Y:S01]  /*fdc0*/  LDSM.16.MT88.4 R192, [R206+0xb880] ;  /* 0x00b88000cec0783b */ /* 0x000fe20000004200 */
[----:B------:R-:W-:Y:S02]  /*fdd0*/  FMUL.FTZ R0, R5, c[0x0][0x2d0] ;  /* 0x0000b40005007a20 */ /* 0x000fe40000410000 */
[----:B------:R-:W-:Y:S02]  /*fde0*/  FMUL.FTZ R6, R2, c[0x0][0x2d0] ;  /* 0x0000b40002067a20 */ /* 0x000fe40000410000 */
[--C-:B------:R-:W-:Y:S02]  /*fdf0*/  FFMA.FTZ R236, R188, c[0x0][0x2d0], -R161.reuse ;  /* 0x0000b400bcec7a23 */ /* 0x100fe400000108a1 */
[--C-:B------:R-:W-:Y:S01]  /*fe00*/  FFMA.FTZ R241, R186, c[0x0][0x2d0], -R161.reuse ;  /* 0x0000b400baf17a23 */ /* 0x100fe200000108a1 */
[----:B------:R-:W1:Y:S01]  /*fe10*/  MUFU.EX2 R2, R6 ;  /* 0x0000000600027308 */ /* 0x000e620000000800 */
[--C-:B------:R-:W-:Y:S02]  /*fe20*/  FFMA.FTZ R238, R189, c[0x0][0x2d0], -R160.reuse ;  /* 0x0000b400bdee7a23 */ /* 0x100fe400000108a0 */
[----:B------:R-:W-:Y:S01]  /*fe30*/  LDSM.16.MT88.4 R188, [R211+0xb880] ;  /* 0x00b88000d3bc783b */ /* 0x000fe20000004200 */
[--C-:B------:R-:W-:Y:S02]  /*fe40*/  FFMA.FTZ R243, R187, c[0x0][0x2d0], -R160.reuse ;  /* 0x0000b400bbf37a23 */ /* 0x100fe400000108a0 */
[--C-:B------:R-:W-:Y:S02]  /*fe50*/  FFMA.FTZ R240, R185, c[0x0][0x2d0], -R161.reuse ;  /* 0x0000b400b9f07a23 */ /* 0x100fe400000108a1 */
[----:B------:R-:W-:Y:S02]  /*fe60*/  FFMA.FTZ R161, R184, c[0x0][0x2d0], -R161 ;  /* 0x0000b400b8a17a23 */ /* 0x000fe400000108a1 */
[----:B------:R-:W2:Y:S01]  /*fe70*/  MUFU.EX2 R0, R0 ;  /* 0x0000000000007308 */ /* 0x000ea20000000800 */
[----:B------:R-:W-:Y:S01]  /*fe80*/  LDSM.16.MT88.4 R184, [R204+0xa880] ;  /* 0x00a88000ccb8783b */ /* 0x000fe20000004200 */
[--C-:B------:R-:W-:Y:S02]  /*fe90*/  FFMA.FTZ R151, R151, c[0x0][0x2d0], -R160.reuse ;  /* 0x0000b40097977a23 */ /* 0x100fe400000108a0 */
[----:B------:R-:W-:Y:S06]  /*fea0*/  FFMA.FTZ R160, R150, c[0x0][0x2d0], -R160 ;  /* 0x0000b40096a07a23 */ /* 0x000fec00000108a0 */
[----:B------:R-:W-:Y:S01]  /*feb0*/  MUFU.EX2 R237, R237 ;  /* 0x000000ed00ed7308 */ /* 0x000fe20000000800 */
[----:B-1----:R-:W-:Y:S01]  /*fec0*/  FMUL.FTZ R4, R2, R144 ;  /* 0x0000009002047220 */ /* 0x002fe20000410000 */
[----:B------:R-:W-:Y:S01]  /*fed0*/  F2FP.BF16.PACK_AB R144, R234, R239 ;  /* 0x000000efea90723e */ /* 0x000fe200000010ff */
[C---:B------:R-:W-:Y:S02]  /*fee0*/  FMUL.FTZ R5, R2.reuse, R145 ;  /* 0x0000009102057220 */ /* 0x040fe40000410000 */
[C---:B------:R-:W-:Y:S05]  /*fef0*/  FMUL.FTZ R8, R2.reuse, R140 ;  /* 0x0000008c02087220 */ /* 0x040fea0000410000 */
[----:B------:R-:W1:Y:S01]  /*ff00*/  MUFU.EX2 R232, R232 ;  /* 0x000000e800e87308 */ /* 0x000e620000000800 */
[C---:B------:R-:W-:Y:S02]  /*ff10*/  FMUL.FTZ R9, R2.reuse, R141 ;  /* 0x0000008d02097220 */ /* 0x040fe40000410000 */
[----:B------:R-:W-:Y:S02]  /*ff20*/  FMUL.FTZ R16, R2, R132 ;  /* 0x0000008402107220 */ /* 0x000fe40000410000 */
[C---:B--2---:R-:W-:Y:S02]  /*ff30*/  FMUL.FTZ R6, R0.reuse, R146 ;  /* 0x0000009200067220 */ /* 0x044fe40000410000 */
[C---:B------:R-:W-:Y:S02]  /*ff40*/  FMUL.FTZ R7, R0.reuse, R147 ;  /* 0x0000009300077220 */ /* 0x040fe40000410000 */
[C---:B------:R-:W-:Y:S01]  /*ff50*/  FMUL.FTZ R10, R0.reuse, R142 ;  /* 0x0000008e000a7220 */ /* 0x040fe20000410000 */
[----:B------:R-:W-:Y:S01]  /*ff60*/  MUFU.EX2 R235, R235 ;  /* 0x000000eb00eb7308 */ /* 0x000fe20000000800 */
[----:B------:R-:W-:Y:S02]  /*ff70*/  FMUL.FTZ R11, R0, R143 ;  /* 0x0000008f000b7220 */ /* 0x000fe40000410000 */
[----:B------:R-:W-:Y:S01]  /*ff80*/  LDSM.16.MT88.4 R140, [R206+0x9080] ;  /* 0x00908000ce8c783b */ /* 0x000fe20000004200 */
[----:B------:R-:W-:Y:S02]  /*ff90*/  FMUL.FTZ R17, R2, R133 ;  /* 0x0000008502117220 */ /* 0x000fe40000410000 */
[C---:B------:R-:W-:Y:S02]  /*ffa0*/  FMUL.FTZ R18, R0.reuse, R134 ;  /* 0x0000008600127220 */ /* 0x040fe40000410000 */
[----:B------:R-:W-:Y:S02]  /*ffb0*/  FMUL.FTZ R19, R0, R135 ;  /* 0x0000008700137220 */ /* 0x000fe40000410000 */
[----:B------:R-:W2:Y:S01]  /*ffc0*/  MUFU.EX2 R230, R230 ;  /* 0x000000e600e67308 */ /* 0x000ea20000000800 */
[----:B------:R-:W-:Y:S01]  /*ffd0*/  LDSM.16.MT88.4 R132, [R211+0x9080] ;  /* 0x00908000d384783b */ /* 0x000fe20000004200 */
[----:B------:R-:W-:Y:S01]  /*ffe0*/  FMUL.FTZ R20, R2, R20 ;  /* 0x0000001402147220 */ /* 0x000fe20000410000 */
[----:B-1----:R-:W-:Y:S01]  /*fff0*/  F2FP.BF16.PACK_AB R146, R232, R237 ;  /* 0x000000ede892723e */ /* 0x002fe200000010ff */
[----:B------:R-:W-:Y:S02]  /*10000*/  FMUL.FTZ R21, R2, R21 ;  /* 0x0000001502157220 */ /* 0x000fe40000410000 */
[C---:B------:R-:W-:Y:S02]  /*10010*/  FMUL.FTZ R22, R0.reuse, R22 ;  /* 0x0000001600167220 */ /* 0x040fe40000410000 */
[----:B------:R-:W-:Y:S02]  /*10020*/  FMUL.FTZ R23, R0, R23 ;  /* 0x0000001700177220 */ /* 0x000fe40000410000 */
[----:B------:R-:W-:Y:S01]  /*10030*/  MUFU.EX2 R233, R233 ;  /* 0x000000e900e97308 */ /* 0x000fe20000000800 */
[C---:B------:R-:W-:Y:S02]  /*10040*/  FMUL.FTZ R24, R2.reuse, R24 ;  /* 0x0000001802187220 */ /* 0x040fe40000410000 */
[----:B------:R-:W-:Y:S02]  /*10050*/  FMUL.FTZ R25, R2, R25 ;  /* 0x0000001902197220 */ /* 0x000fe40000410000 */
[C---:B------:R-:W-:Y:S02]  /*10060*/  FMUL.FTZ R26, R0.reuse, R26 ;  /* 0x0000001a001a7220 */ /* 0x040fe40000410000 */
[----:B------:R-:W-:Y:S02]  /*10070*/  FMUL.FTZ R27, R0, R27 ;  /* 0x0000001b001b7220 */ /* 0x000fe40000410000 */
[C---:B------:R-:W-:Y:S01]  /*10080*/  FMUL.FTZ R28, R2.reuse, R28 ;  /* 0x0000001c021c7220 */ /* 0x040fe20000410000 */
[----:B------:R-:W1:Y:S01]  /*10090*/  MUFU.EX2 R228, R228 ;  /* 0x000000e400e47308 */ /* 0x000e620000000800 */
[----:B------:R-:W-:Y:S02]  /*100a0*/  FMUL.FTZ R29, R2, R29 ;  /* 0x0000001d021d7220 */ /* 0x000fe40000410000 */
[----:B------:R-:W-:Y:S01]  /*100b0*/  FMUL.FTZ R30, R0, R30 ;  /* 0x0000001e001e7220 */ /* 0x000fe20000410000 */
[----:B--2---:R-:W-:Y:S01]  /*100c0*/  F2FP.BF16.PACK_AB R145, R230, R235 ;  /* 0x000000ebe691723e */ /* 0x004fe200000010ff */
[----:B------:R-:W-:Y:S02]  /*100d0*/  FMUL.FTZ R31, R0, R31 ;  /* 0x0000001f001f7220 */ /* 0x000fe40000410000 */
[C---:B------:R-:W-:Y:S02]  /*100e0*/  FMUL.FTZ R32, R2.reuse, R32 ;  /* 0x0000002002207220 */ /* 0x040fe40000410000 */
[----:B------:R-:W-:Y:S01]  /*100f0*/  FMUL.FTZ R33, R2, R33 ;  /* 0x0000002102217220 */ /* 0x000fe20000410000 */
[----:B------:R-:W-:Y:S01]  /*10100*/  MUFU.EX2 R245, R161 ;  /* 0x000000a100f57308 */ /* 0x000fe20000000800 */
[C---:B------:R-:W-:Y:S02]  /*10110*/  FMUL.FTZ R34, R0.reuse, R34 ;  /* 0x0000002200227220 */ /* 0x040fe40000410000 */
[----:B------:R-:W-:Y:S02]  /*10120*/  FMUL.FTZ R35, R0, R35 ;  /* 0x0000002300237220 */ /* 0x000fe40000410000 */
[C---:B------:R-:W-:Y:S02]  /*10130*/  FMUL.FTZ R36, R2.reuse, R36 ;  /* 0x0000002402247220 */ /* 0x040fe40000410000 */
[----:B------:R-:W-:Y:S02]  /*10140*/  FMUL.FTZ R37, R2, R37 ;  /* 0x0000002502257220 */ /* 0x000fe40000410000 */
[C---:B------:R-:W-:Y:S01]  /*10150*/  FMUL.FTZ R38, R0.reuse, R38 ;  /* 0x0000002600267220 */ /* 0x040fe20000410000 */
[----:B------:R2:W-:Y:S01]  /*10160*/  MUFU.EX2 R150, R160 ;  /* 0x000000a000967308 */ /* 0x0005e20000000800 */
[----:B------:R-:W-:Y:S02]  /*10170*/  FMUL.FTZ R39, R0, R39 ;  /* 0x0000002700277220 */ /* 0x000fe40000410000 */
[----:B------:R-:W-:Y:S01]  /*10180*/  FMUL.FTZ R40, R2, R40 ;  /* 0x0000002802287220 */ /* 0x000fe20000410000 */
[----:B-1----:R-:W-:Y:S01]  /*10190*/  F2FP.BF16.PACK_AB R147, R228, R233 ;  /* 0x000000e9e493723e */ /* 0x002fe200000010ff */
[----:B------:R-:W-:Y:S02]  /*101a0*/  FMUL.FTZ R41, R2, R41 ;  /* 0x0000002902297220 */ /* 0x000fe40000410000 */
[C---:B------:R-:W-:Y:S02]  /*101b0*/  FMUL.FTZ R42, R0.reuse, R42 ;  /* 0x0000002a002a7220 */ /* 0x040fe40000410000 */
[----:B------:R-:W-:Y:S01]  /*101c0*/  FMUL.FTZ R43, R0, R43 ;  /* 0x0000002b002b7220 */ /* 0x000fe20000410000 */
[----:B------:R-:W-:Y:S01]  /*101d0*/  MUFU.EX2 R236, R236 ;  /* 0x000000ec00ec7308 */ /* 0x000fe20000000800 */
[C---:B------:R-:W-:Y:S05]  /*101e0*/  HMMA.16816.F32.BF16 R4, R144.reuse, R12, R4 ;  /* 0x0000000c9004723c */ /* 0x040fea0000041804 */
[C---:B------:R-:W-:Y:S02]  /*101f0*/  FMUL.FTZ R44, R2.reuse, R44 ;  /* 0x0000002c022c7220 */ /* 0x040fe40000410000 */
[C---:B------:R-:W-:Y:S01]  /*10200*/  FMUL.FTZ R12, R2.reuse, R136 ;  /* 0x00000088020c7220 */ /* 0x040fe20000410000 */
[C---:B------:R-:W-:Y:S01]  /*10210*/  HMMA.16816.F32.BF16 R8, R144.reuse, R14, R8 ;  /* 0x0000000e9008723c */ /* 0x040fe20000041808 */
[----:B------:R-:W1:Y:S03]  /*10220*/  MUFU.EX2 R241, R241 ;  /* 0x000000f100f17308 */ /* 0x000e660000000800 */
[C---:B------:R-:W-:Y:S01]  /*10230*/  FMUL.FTZ R13, R2.reuse, R137 ;  /* 0x00000089020d7220 */ /* 0x040fe20000410000 */
[----:B--2---:R-:W-:Y:S01]  /*10240*/  LDSM.16.MT88.4 R160, [R205+0x8880] ;  /* 0x00888000cda0783b */ /* 0x004fe20000004200 */
[----:B------:R-:W-:Y:S02]  /*10250*/  FMUL.FTZ R45, R2, R45 ;  /* 0x0000002d022d7220 */ /* 0x000fe40000410000 */
[C---:B------:R-:W-:Y:S03]  /*10260*/  FMUL.FTZ R14, R0.reuse, R138 ;  /* 0x0000008a000e7220 */ /* 0x040fe60000410000 */
[----:B------:R-:W-:Y:S01]  /*10270*/  MUFU.EX2 R238, R238 ;  /* 0x000000ee00ee7308 */ /* 0x000fe20000000800 */
[C---:B------:R-:W-:Y:S02]  /*10280*/  FMUL.FTZ R15, R0.reuse, R139 ;  /* 0x0000008b000f7220 */ /* 0x040fe40000410000 */
[----:B------:R-:W2:Y:S01]  /*10290*/  LDSM.16.MT88.4 R136, [R204+0x8080] ;  /* 0x00808000cc88783b */ /* 0x000ea20000004200 */
[C---:B------:R-:W-:Y:S02]  /*102a0*/  FMUL.FTZ R46, R0.reuse, R46 ;  /* 0x0000002e002e7220 */ /* 0x040fe40000410000 */
[----:B------:R-:W-:Y:S02]  /*102b0*/  FMUL.FTZ R47, R0, R47 ;  /* 0x0000002f002f7220 */ /* 0x000fe40000410000 */
[C---:B------:R-:W-:Y:S02]  /*102c0*/  HMMA.16816.F32.BF16 R12, R144.reuse, R152, R12 ;  /* 0x00000098900c723c */ /* 0x040fe4000004180c */
[----:B------:R-:W3:Y:S01]  /*102d0*/  MUFU.EX2 R243, R243 ;  /* 0x000000f300f37308 */ /* 0x000ee20000000800 */
[C---:B------:R-:W-:Y:S02]  /*102e0*/  FMUL.FTZ R48, R2.reuse, R48 ;  /* 0x0000003002307220 */ /* 0x040fe40000410000 */
[----:B------:R-:W-:Y:S02]  /*102f0*/  FMUL.FTZ R49, R2, R49 ;  /* 0x0000003102317220 */ /* 0x000fe40000410000 */
[C---:B------:R-:W-:Y:S01]  /*10300*/  FMUL.FTZ R50, R0.reuse, R50 ;  /* 0x0000003200327220 */ /* 0x040fe20000410000 */
[C---:B------:R-:W-:Y:S04]  /*10310*/  HMMA.16816.F32.BF16 R16, R144.reuse, R154, R16 ;  /* 0x0000009a9010723c */ /* 0x040fe80000041810 */
[----:B------:R-:W-:Y:S01]  /*10320*/  FMUL.FTZ R51, R0, R51 ;  /* 0x0000003300337220 */ /* 0x000fe20000410000 */
[----:B-1----:R-:W-:Y:S01]  /*10330*/  F2FP.BF16.PACK_AB R152, R241, R236 ;  /* 0x000000ecf198723e */ /* 0x002fe200000010ff */
[C---:B------:R-:W-:Y:S01]  /*10340*/  FMUL.FTZ R52, R2.reuse, R52 ;  /* 0x0000003402347220 */ /* 0x040fe20000410000 */
[----:B------:R-:W1:Y:S01]  /*10350*/  MUFU.EX2 R240, R240 ;  /* 0x000000f000f07308 */ /* 0x000e620000000800 */
[C---:B------:R-:W-:Y:S04]  /*10360*/  HMMA.16816.F32.BF16 R20, R144.reuse, R156, R20 ;  /* 0x0000009c9014723c */ /* 0x040fe80000041814 */
[----:B------:R-:W-:Y:S02]  /*10370*/  FMUL.FTZ R53, R2, R53 ;  /* 0x0000003502357220 */ /* 0x000fe40000410000 */
[C---:B------:R-:W-:Y:S02]  /*10380*/  FMUL.FTZ R54, R0.reuse, R54 ;  /* 0x0000003600367220 */ /* 0x040fe40000410000 */
[C---:B------:R-:W-:Y:S01]  /*10390*/  HMMA.16816.F32.BF16 R24, R144.reuse, R158, R24 ;  /* 0x0000009e9018723c */ /* 0x040fe20000041818 */
[----:B------:R-:W-:Y:S01]  /*103a0*/  LDSM.16.MT88.4 R156, [R206+0x8880] ;  /* 0x00888000ce9c783b */ /* 0x000fe20000004200 */
[----:B------:R-:W4:Y:S02]  /*103b0*/  MUFU.EX2 R151, R151 ;  /* 0x0000009700977308 */ /* 0x000f240000000800 */
[----:B------:R-:W-:Y:S01]  /*103c0*/  FMUL.FTZ R55, R0, R55 ;  /* 0x0000003700377220 */ /* 0x000fe20000410000 */
[----:B---3--:R-:W-:Y:S01]  /*103d0*/  F2FP.BF16.PACK_AB R153, R243, R238 ;  /* 0x000000eef399723e */ /* 0x008fe200000010ff */
[C---:B------:R-:W-:Y:S02]  /*103e0*/  FMUL.FTZ R56, R2.reuse, R56 ;  /* 0x0000003802387220 */ /* 0x040fe40000410000 */
[----:B------:R-:W-:Y:S01]  /*103f0*/  FMUL.FTZ R57, R2, R57 ;  /* 0x0000003902397220 */ /* 0x000fe20000410000 */
[C---:B--2---:R-:W-:Y:S03]  /*10400*/  HMMA.16816.F32.BF16 R28, R144.reuse, R136, R28 ;  /* 0x00000088901c723c */ /* 0x044fe6000004181c */
[C---:B------:R-:W-:Y:S01]  /*10410*/  FMUL.FTZ R58, R0.reuse, R58 ;  /* 0x0000003a003a7220 */ /* 0x040fe20000410000 */
[----:B-1----:R-:W-:Y:S01]  /*10420*/  F2FP.BF16.PACK_AB R154, R245, R240 ;  /* 0x000000f0f59a723e */ /* 0x002fe200000010ff */
[----:B------:R-:W-:Y:S02]  /*10430*/  FMUL.FTZ R59, R0, R59 ;  /* 0x0000003b003b7220 */ /* 0x000fe40000410000 */
[C---:B------:R-:W-:Y:S01]  /*10440*/  FMUL.FTZ R60, R2.reuse, R60 ;  /* 0x0000003c023c7220 */ /* 0x040fe20000410000 */
[C---:B------:R-:W-:Y:S01]  /*10450*/  HMMA.16816.F32.BF16 R32, R144.reuse, R138, R32 ;  /* 0x0000008a9020723c */ /* 0x040fe20000041820 */
[----:B------:R-:W1:Y:S03]  /*10460*/  LDSM.16.MT88.4 R136, [R205+0x9080] ;  /* 0x00908000cd88783b */ /* 0x000e660000004200 */
[----:B------:R-:W-:Y:S02]  /*10470*/  FMUL.FTZ R61, R2, R61 ;  /* 0x0000003d023d7220 */ /* 0x000fe40000410000 */
[----:B------:R-:W-:Y:S01]  /*10480*/  FMUL.FTZ R62, R0, R62 ;  /* 0x0000003e003e7220 */ /* 0x000fe20000410000 */
[----:B----4-:R-:W-:Y:S01]  /*10490*/  F2FP.BF16.PACK_AB R155, R150, R151 ;  /* 0x00000097969b723e */ /* 0x010fe200000010ff */
[C---:B------:R-:W-:Y:S04]  /*104a0*/  HMMA.16816.F32.BF16 R36, R144.reuse, R132, R36 ;  /* 0x000000849024723c */ /* 0x040fe80000041824 */
[----:B------:R-:W-:Y:S02]  /*104b0*/  FMUL.FTZ R63, R0, R63 ;  /* 0x0000003f003f7220 */ /* 0x000fe40000410000 */
[C---:B------:R-:W-:Y:S02]  /*104c0*/  FMUL.FTZ R64, R2.reuse, R64 ;  /* 0x0000004002407220 */ /* 0x040fe40000410000 */
[C---:B------:R-:W-:Y:S01]  /*104d0*/  HMMA.16816.F32.BF16 R40, R144.reuse, R134, R40 ;  /* 0x000000869028723c */ /* 0x040fe20000041828 */
[----:B------:R-:W2:Y:S03]  /*104e0*/  LDSM.16.MT88.4 R132, [R204+0x9080] ;  /* 0x00908000cc84783b */ /* 0x000ea60000004200 */
[----:B------:R-:W-:Y:S02]  /*104f0*/  FMUL.FTZ R65, R2, R65 ;  /* 0x0000004102417220 */ /* 0x000fe40000410000 */
[C---:B------:R-:W-:Y:S02]  /*10500*/  FMUL.FTZ R66, R0.reuse, R66 ;  /* 0x0000004200427220 */ /* 0x040fe40000410000 */
[C---:B------:R-:W-:Y:S04]  /*10510*/  HMMA.16816.F32.BF16 R44, R144.reuse, R140, R44 ;  /* 0x0000008c902c723c */ /* 0x040fe8000004182c */
[----:B------:R-:W-:Y:S02]  /*10520*/  FMUL.FTZ R67, R0, R67 ;  /* 0x0000004300437220 */ /* 0x000fe40000410000 */
[C---:B------:R-:W-:Y:S02]  /*10530*/  FMUL.FTZ R68, R2.reuse, R68 ;  /* 0x0000004402447220 */ /* 0x040fe40000410000 */
[C---:B------:R-:W-:Y:S01]  /*10540*/  HMMA.16816.F32.BF16 R48, R144.reuse, R142, R48 ;  /* 0x0000008e9030723c */ /* 0x040fe20000041830 */
[----:B------:R-:W3:Y:S03]  /*10550*/  LDSM.16.MT88.4 R140, [R211+0xa080] ;  /* 0x00a08000d38c783b */ /* 0x000ee60000004200 */
[----:B------:R-:W-:Y:S02]  /*10560*/  FMUL.FTZ R69, R2, R69 ;  /* 0x0000004502457220 */ /* 0x000fe40000410000 */
[C---:B------:R-:W-:Y:S02]  /*10570*/  FMUL.FTZ R70, R0.reuse, R70 ;  /* 0x0000004600467220 */ /* 0x040fe40000410000 */
[----:B------:R-:W-:Y:S01]  /*10580*/  FMUL.FTZ R71, R0, R71 ;  /* 0x0000004700477220 */ /* 0x000fe20000410000 */
[C---:B-1----:R-:W-:Y:S03]  /*10590*/  HMMA.16816.F32.BF16 R52, R144.reuse, R136, R52 ;  /* 0x000000889034723c */ /* 0x042fe60000041834 */
[C---:B------:R-:W-:Y:S02]  /*105a0*/  FMUL.FTZ R72, R2.reuse, R72 ;  /* 0x0000004802487220 */ /* 0x040fe40000410000 */
[----:B------:R-:W-:Y:S02]  /*105b0*/  FMUL.FTZ R73, R2, R73 ;  /* 0x0000004902497220 */ /* 0x000fe40000410000 */
[C---:B------:R-:W-:Y:S01]  /*105c0*/  FMUL.FTZ R74, R0.reuse, R74 ;  /* 0x0000004a004a7220 */ /* 0x040fe20000410000 */
[C---:B------:R-:W-:Y:S01]  /*105d0*/  HMMA.16816.F32.BF16 R56, R144.reuse, R138, R56 ;  /* 0x0000008a9038723c */ /* 0x040fe20000041838 */
[----:B------:R-:W1:Y:S03]  /*105e0*/  LDSM.16.MT88.4 R136, [R206+0xa080] ;  /* 0x00a08000ce88783b */ /* 0x000e660000004200 */
[----:B------:R-:W-:Y:S02]  /*105f0*/  FMUL.FTZ R75, R0, R75 ;  /* 0x0000004b004b7220 */ /* 0x000fe40000410000 */
[C---:B------:R-:W-:Y:S02]  /*10600*/  FMUL.FTZ R76, R2.reuse, R76 ;  /* 0x0000004c024c7220 */ /* 0x040fe40000410000 */
[C---:B--2---:R-:W-:Y:S04]  /*10610*/  HMMA.16816.F32.BF16 R60, R144.reuse, R132, R60 ;  /* 0x00000084903c723c */ /* 0x044fe8000004183c */
[----:B------:R-:W-:Y:S02]  /*10620*/  FMUL.FTZ R77, R2, R77 ;  /* 0x0000004d024d7220 */ /* 0x000fe40000410000 */
[C---:B------:R-:W-:Y:S02]  /*10630*/  FMUL.FTZ R78, R0.reuse, R78 ;  /* 0x0000004e004e7220 */ /* 0x040fe40000410000 */
[C---:B------:R-:W-:Y:S01]  /*10640*/  HMMA.16816.F32.BF16 R64, R144.reuse, R134, R64 ;  /* 0x000000869040723c */ /* 0x040fe20000041840 */
[----:B------:R-:W2:Y:S03]  /*10650*/  LDSM.16.MT88.4 R132, [R205+0xa080] ;  /* 0x00a08000cd84783b */ /* 0x000ea60000004200 */
[----:B------:R-:W-:Y:S02]  /*10660*/  FMUL.FTZ R79, R0, R79 ;  /* 0x0000004f004f7220 */ /* 0x000fe40000410000 */
[C---:B------:R-:W-:Y:S02]  /*10670*/  FMUL.FTZ R80, R2.reuse, R80 ;  /* 0x0000005002507220 */ /* 0x040fe40000410000 */
[C---:B---3--:R-:W-:Y:S04]  /*10680*/  HMMA.16816.F32.BF16 R68, R144.reuse, R140, R68 ;  /* 0x0000008c9044723c */ /* 0x048fe80000041844 */
        /* <DEDUP_REMOVED lines=18> */
[----:B------:R-:W-:Y:S03]  /*107b0*/  FMUL.FTZ R93, R2, R93 ;  /* 0x0000005d025d7220 */ /* 0x000fe60000410000 */
[C---:B------:R-:W-:Y:S01]  /*107c0*/  HMMA.16816.F32.BF16 R88, R144.reuse, R134, R88 ;  /* 0x000000869058723c */ /* 0x040fe20000041858 */
[----:B------:R-:W2:Y:S02]  /*107d0*/  LDSM.16.MT88.4 R132, [R206+0xb080] ;  /* 0x00b08000ce84783b */ /* 0x000ea40000004200 */
[C---:B------:R-:W-:Y:S02]  /*107e0*/  FMUL.FTZ R94, R0.reuse, R94 ;  /* 0x0000005e005e7220 */ /* 0x040fe40000410000 */
[----:B------:R-:W-:Y:S02]  /*107f0*/  FMUL.FTZ R95, R0, R95 ;  /* 0x0000005f005f7220 */ /* 0x000fe40000410000 */
[C---:B------:R-:W-:Y:S02]  /*10800*/  FMUL.FTZ R96, R2.reuse, R96 ;  /* 0x0000006002607220 */ /* 0x040fe40000410000 */
[----:B------:R-:W-:Y:S03]  /*10810*/  FMUL.FTZ R97, R2, R97 ;  /* 0x0000006102617220 */ /* 0x000fe60000410000 */
[C---:B---3--:R-:W-:Y:S03]  /*10820*/  HMMA.16816.F32.BF16 R92, R144.reuse, R140, R92 ;  /* 0x0000008c905c723c */ /* 0x048fe6000004185c */
[C---:B------:R-:W-:Y:S02]  /*10830*/  FMUL.FTZ R98, R0.reuse, R98 ;  /* 0x0000006200627220 */ /* 0x040fe40000410000 */
[----:B------:R-:W-:Y:S02]  /*10840*/  FMUL.FTZ R99, R0, R99 ;  /* 0x0000006300637220 */ /* 0x000fe40000410000 */
[C---:B------:R-:W-:Y:S02]  /*10850*/  FMUL.FTZ R100, R2.reuse, R100 ;  /* 0x0000006402647220 */ /* 0x040fe40000410000 */
[----:B------:R-:W-:Y:S03]  /*10860*/  FMUL.FTZ R101, R2, R101 ;  /* 0x0000006502657220 */ /* 0x000fe60000410000 */
[C---:B------:R-:W-:Y:S01]  /*10870*/  HMMA.16816.F32.BF16 R96, R144.reuse, R142, R96 ;  /* 0x0000008e9060723c */ /* 0x040fe20000041860 */
[----:B------:R-:W3:Y:S02]  /*10880*/  LDSM.16.MT88.4 R140, [R205+0xb080] ;  /* 0x00b08000cd8c783b */ /* 0x000ee40000004200 */
[C---:B------:R-:W-:Y:S02]  /*10890*/  FMUL.FTZ R102, R0.reuse, R102 ;  /* 0x0000006600667220 */ /* 0x040fe40000410000 */
[----:B------:R-:W-:Y:S02]  /*108a0*/  FMUL.FTZ R103, R0, R103 ;  /* 0x0000006700677220 */ /* 0x000fe40000410000 */
[C---:B------:R-:W-:Y:S02]  /*108b0*/  FMUL.FTZ R104, R2.reuse, R104 ;  /* 0x0000006802687220 */ /* 0x040fe40000410000 */
[----:B------:R-:W-:Y:S03]  /*108c0*/  FMUL.FTZ R105, R2, R105 ;  /* 0x0000006902697220 */ /* 0x000fe60000410000 */
[C---:B-1----:R-:W-:Y:S03]  /*108d0*/  HMMA.16816.F32.BF16 R100, R144.reuse, R136, R100 ;  /* 0x000000889064723c */ /* 0x042fe60000041864 */
[C---:B------:R-:W-:Y:S02]  /*108e0*/  FMUL.FTZ R106, R0.reuse, R106 ;  /* 0x0000006a006a7220 */ /* 0x040fe40000410000 */
[----:B------:R-:W-:Y:S02]  /*108f0*/  FMUL.FTZ R107, R0, R107 ;  /* 0x0000006b006b7220 */ /* 0x000fe40000410000 */
[C---:B------:R-:W-:Y:S02]  /*10900*/  FMUL.FTZ R108, R2.reuse, R108 ;  /* 0x0000006c026c7220 */ /* 0x040fe40000410000 */
[----:B------:R-:W-:Y:S03]  /*10910*/  FMUL.FTZ R109, R2, R109 ;  /* 0x0000006d026d7220 */ /* 0x000fe60000410000 */
[C---:B------:R-:W-:Y:S01]  /*10920*/  HMMA.16816.F32.BF16 R104, R144.reuse, R138, R104 ;  /* 0x0000008a9068723c */ /* 0x040fe20000041868 */
[----:B------:R-:W1:Y:S02]  /*10930*/  LDSM.16.MT88.4 R136, [R204+0xb080] ;  /* 0x00b08000cc88783b */ /* 0x000e640000004200 */
[C---:B------:R-:W-:Y:S02]  /*10940*/  FMUL.FTZ R110, R0.reuse, R110 ;  /* 0x0000006e006e7220 */ /* 0x040fe40000410000 */
[----:B------:R-:W-:Y:S02]  /*10950*/  FMUL.FTZ R111, R0, R111 ;  /* 0x0000006f006f7220 */ /* 0x000fe40000410000 */
[C---:B------:R-:W-:Y:S02]  /*10960*/  FMUL.FTZ R112, R2.reuse, R112 ;  /* 0x0000007002707220 */ /* 0x040fe40000410000 */
[----:B------:R-:W-:Y:S03]  /*10970*/  FMUL.FTZ R113, R2, R113 ;  /* 0x0000007102717220 */ /* 0x000fe60000410000 */
[C---:B--2---:R-:W-:Y:S03]  /*10980*/  HMMA.16816.F32.BF16 R108, R144.reuse, R132, R108 ;  /* 0x00000084906c723c */ /* 0x044fe6000004186c */
[C---:B------:R-:W-:Y:S02]  /*10990*/  FMUL.FTZ R114, R0.reuse, R114 ;  /* 0x0000007200727220 */ /* 0x040fe40000410000 */
        /* <DEDUP_REMOVED lines=14> */
[C---:B------:R-:W-:Y:S03]  /*10a80*/  HMMA.16816.F32.BF16 R120, R144.reuse, R142, R120 ;  /* 0x0000008e9078723c */ /* 0x040fe60000041878 */
[C---:B------:R-:W-:Y:S02]  /*10a90*/  FMUL.FTZ R126, R0.reuse, R126 ;  /* 0x0000007e007e7220 */ /* 0x040fe40000410000 */
[----:B------:R-:W-:Y:S02]  /*10aa0*/  FMUL.FTZ R127, R0, R127 ;  /* 0x0000007f007f7220 */ /* 0x000fe40000410000 */
[C---:B------:R-:W-:Y:S02]  /*10ab0*/  FMUL.FTZ R128, R2.reuse, R128 ;  /* 0x0000008002807220 */ /* 0x040fe40000410000 */
[----:B------:R-:W-:Y:S03]  /*10ac0*/  FMUL.FTZ R129, R2, R129 ;  /* 0x0000008102817220 */ /* 0x000fe60000410000 */
[C---:B-1----:R-:W-:Y:S03]  /*10ad0*/  HMMA.16816.F32.BF16 R124, R144.reuse, R136, R124 ;  /* 0x00000088907c723c */ /* 0x042fe6000004187c */
[C---:B------:R-:W-:Y:S02]  /*10ae0*/  FMUL.FTZ R130, R0.reuse, R130 ;  /* 0x0000008200827220 */ /* 0x040fe40000410000 */
[----:B------:R-:W-:Y:S02]  /*10af0*/  FMUL.FTZ R131, R0, R131 ;  /* 0x0000008300837220 */ /* 0x000fe40000410000 */
[----:B------:R-:W-:Y:S02]  /*10b00*/  FFMA.FTZ R239, R2, R231, R239 ;  /* 0x000000e702ef7223 */ /* 0x000fe400000100ef */
[----:B------:R-:W-:Y:S03]  /*10b10*/  FFMA.FTZ R235, R0, R229, R235 ;  /* 0x000000e500eb7223 */ /* 0x000fe600000100eb */
[----:B------:R-:W-:Y:S03]  /*10b20*/  HMMA.16816.F32.BF16 R128, R144, R138, R128 ;  /* 0x0000008a9080723c */ /* 0x000fe60000041880 */
[----:B------:R-:W-:Y:S01]  /*10b30*/  MOV R0, R3 ;  /* 0x0000000300007202 */ /* 0x000fe20000000f00 */
[----:B------:R-:W-:Y:S02]  /*10b40*/  FADD.FTZ R234, R234, R239 ;  /* 0x000000efeaea7221 */ /* 0x000fe40000010000 */
[----:B------:R-:W-:Y:S02]  /*10b50*/  FADD.FTZ R230, R230, R235 ;  /* 0x000000ebe6e67221 */ /* 0x000fe40000010000 */
[C---:B--2---:R-:W-:Y:S01]  /*10b60*/  HMMA.16816.F32.BF16 R144, R152.reuse, R132, R4 ;  /* 0x000000849890723c */ /* 0x044fe20000041804 */
[----:B------:R-:W1:Y:S07]  /*10b70*/  LDSM.16.MT88.4 R4, [R204+0x8880] ;  /* 0x00888000cc04783b */ /* 0x000e6e0000004200 */
[C---:B------:R-:W-:Y:S01]  /*10b80*/  HMMA.16816.F32.BF16 R140, R152.reuse, R134, R8 ;  /* 0x00000086988c723c */ /* 0x040fe20000041808 */
[----:B------:R-:W2:Y:S07]  /*10b90*/  LDSM.16.MT88.4 R8, [R205+0x9880] ;  /* 0x00988000cd08783b */ /* 0x000eae0000004200 */
[C---:B------:R-:W-:Y:S01]  /*10ba0*/  HMMA.16816.F32.BF16 R136, R152.reuse, R156, R12 ;  /* 0x0000009c9888723c */ /* 0x040fe2000004180c */
[----:B------:R-:W3:Y:S07]  /*10bb0*/  LDSM.16.MT88.4 R12, [R205+0xa880] ;  /* 0x00a88000cd0c783b */ /* 0x000eee0000004200 */
[C---:B------:R-:W-:Y:S01]  /*10bc0*/  HMMA.16816.F32.BF16 R132, R152.reuse, R158, R16 ;  /* 0x0000009e9884723c */ /* 0x040fe20000041810 */
[----:B------:R-:W4:Y:S07]  /*10bd0*/  LDSM.16.MT88.4 R16, [R205+0xb880] ;  /* 0x00b88000cd10783b */ /* 0x000f2e0000004200 */
[C---:B------:R-:W-:Y:S01]  /*10be0*/  HMMA.16816.F32.BF16 R20, R152.reuse, R160, R20 ;  /* 0x000000a09814723c */ /* 0x040fe20000041814 */
[----:B------:R-:W5:Y:S07]  /*10bf0*/  LDSM.16.MT88.4 R156, [R204+0xb880] ;  /* 0x00b88000cc9c783b */ /* 0x000f6e0000004200 */
[C---:B------:R-:W-:Y:S08]  /*10c00*/  HMMA.16816.F32.BF16 R24, R152.reuse, R162, R24 ;  /* 0x000000a29818723c */ /* 0x040ff00000041818 */
[C---:B-1----:R-:W-:Y:S07]  /*10c10*/  HMMA.16816.F32.BF16 R28, R152.reuse, R4, R28 ;  /* 0x00000004981c723c */ /* 0x042fee000004181c */
[----:B------:R-:W-:Y:S01]  /*10c20*/  FADD.FTZ R5, R237, R234 ;  /* 0x000000eaed057221 */ /* 0x000fe20000010000 */
[C---:B------:R-:W-:Y:S04]  /*10c30*/  HMMA.16816.F32.BF16 R32, R152.reuse, R6, R32 ;  /* 0x000000069820723c */ /* 0x040fe80000041820 */
[----:B------:R-:W-:Y:S03]  /*10c40*/  FADD.FTZ R5, R232, R5 ;  /* 0x00000005e8057221 */ /* 0x000fe60000010000 */
[----:B------:R-:W-:Y:S01]  /*10c50*/  FADD.FTZ R7, R233, R230 ;  /* 0x000000e6e9077221 */ /* 0x000fe20000010000 */
[C---:B------:R-:W-:Y:S04]  /*10c60*/  HMMA.16816.F32.BF16 R36, R152.reuse, R164, R36 ;  /* 0x000000a49824723c */ /* 0x040fe80000041824 */
[----:B------:R-:W-:Y:S02]  /*10c70*/  FADD.FTZ R7, R228, R7 ;  /* 0x00000007e4077221 */ /* 0x000fe40000010000 */
[----:B------:R-:W-:Y:S02]  /*10c80*/  FADD.FTZ R236, R236, R5 ;  /* 0x00000005ecec7221 */ /* 0x000fe40000010000 */
        /* <DEDUP_REMOVED lines=9> */
[C---:B--2---:R-:W-:Y:S04]  /*10d20*/  HMMA.16816.F32.BF16 R52, R152.reuse, R8, R52 ;  /* 0x000000089834723c */ /* 0x044fe80000041834 */
[----:B------:R-:W-:Y:S04]  /*10d30*/  FADD.FTZ R229, R150, R151 ;  /* 0x0000009796e57221 */ /* 0x000fe80000010000 */
[C---:B------:R-:W-:Y:S08]  /*10d40*/  HMMA.16816.F32.BF16 R56, R152.reuse, R10, R56 ;  /* 0x0000000a9838723c */ /* 0x040ff00000041838 */
[C---:B------:R-:W-:Y:S08]  /*10d50*/  HMMA.16816.F32.BF16 R60, R152.reuse, R172, R60 ;  /* 0x000000ac983c723c */ /* 0x040ff0000004183c */
[C---:B------:R-:W-:Y:S08]  /*10d60*/  HMMA.16816.F32.BF16 R64, R152.reuse, R174, R64 ;  /* 0x000000ae9840723c */ /* 0x040ff00000041840 */
[C---:B------:R-:W-:Y:S08]  /*10d70*/  HMMA.16816.F32.BF16 R68, R152.reuse, R176, R68 ;  /* 0x000000b09844723c */ /* 0x040ff00000041844 */
[C---:B------:R-:W-:Y:S08]  /*10d80*/  HMMA.16816.F32.BF16 R72, R152.reuse, R178, R72 ;  /* 0x000000b29848723c */ /* 0x040ff00000041848 */
[C---:B------:R-:W-:Y:S08]  /*10d90*/  HMMA.16816.F32.BF16 R76, R152.reuse, R180, R76 ;  /* 0x000000b4984c723c */ /* 0x040ff0000004184c */
[C---:B------:R-:W-:Y:S08]  /*10da0*/  HMMA.16816.F32.BF16 R80, R152.reuse, R182, R80 ;  /* 0x000000b69850723c */ /* 0x040ff00000041850 */
[C---:B---3--:R-:W-:Y:S08]  /*10db0*/  HMMA.16816.F32.BF16 R84, R152.reuse, R12, R84 ;  /* 0x0000000c9854723c */ /* 0x048ff00000041854 */
[C---:B------:R-:W-:Y:S08]  /*10dc0*/  HMMA.16816.F32.BF16 R88, R152.reuse, R14, R88 ;  /* 0x0000000e9858723c */ /* 0x040ff00000041858 */
[C---:B------:R-:W-:Y:S08]  /*10dd0*/  HMMA.16816.F32.BF16 R92, R152.reuse, R184, R92 ;  /* 0x000000b8985c723c */ /* 0x040ff0000004185c */
[C---:B------:R-:W-:Y:S08]  /*10de0*/  HMMA.16816.F32.BF16 R96, R152.reuse, R186, R96 ;  /* 0x000000ba9860723c */ /* 0x040ff00000041860 */
[C---:B------:R-:W-:Y:S08]  /*10df0*/  HMMA.16816.F32.BF16 R100, R152.reuse, R188, R100 ;  /* 0x000000bc9864723c */ /* 0x040ff00000041864 */
[C---:B------:R-:W-:Y:S08]  /*10e00*/  HMMA.16816.F32.BF16 R104, R152.reuse, R190, R104 ;  /* 0x000000be9868723c */ /* 0x040ff00000041868 */
[C---:B------:R-:W-:Y:S08]  /*10e10*/  HMMA.16816.F32.BF16 R108, R152.reuse, R192, R108 ;  /* 0x000000c0986c723c */ /* 0x040ff0000004186c */
[C---:B------:R-:W-:Y:S08]  /*10e20*/  HMMA.16816.F32.BF16 R112, R152.reuse, R194, R112 ;  /* 0x000000c29870723c */ /* 0x040ff00000041870 */
[C---:B----4-:R-:W-:Y:S08]  /*10e30*/  HMMA.16816.F32.BF16 R116, R152.reuse, R16, R116 ;  /* 0x000000109874723c */ /* 0x050ff00000041874 */
[C---:B------:R-:W-:Y:S08]  /*10e40*/  HMMA.16816.F32.BF16 R120, R152.reuse, R18, R120 ;  /* 0x000000129878723c */ /* 0x040ff00000041878 */
[C---:B-----5:R-:W-:Y:S08]  /*10e50*/  HMMA.16816.F32.BF16 R124, R152.reuse, R156, R124 ;  /* 0x0000009c987c723c */ /* 0x060ff0000004187c */
[----:B------:R-:W-:Y:S01]  /*10e60*/  HMMA.16816.F32.BF16 R128, R152, R158, R128 ;  /* 0x0000009e9880723c */ /* 0x000fe20000041880 */
[----:B------:R-:W-:-:S07]  /*10e70*/  @P0 BRA `(.L_x_142) ;  /* 0xffffe0b000000947 */ /* 0x000fce000383ffff */
.L_x_141:
[----:B------:R-:W1:Y:S01]  /*10e80*/  SHFL.BFLY PT, R6, R231, 0x2, 0x1f ;  /* 0x0c401f00e7067f89 */ /* 0x000e6200000e0000 */
[----:B------:R-:W-:-:S02]  /*10e90*/  MOV R4, RZ ;  /* 0x000000ff00047202 */ /* 0x000fc40000000f00 */
[----:B------:R-:W-:Y:S01]  /*10ea0*/  MOV R2, RZ ;  /* 0x000000ff00027202 */ /* 0x000fe20000000f00 */
[----:B------:R-:W2:Y:S01]  /*10eb0*/  SHFL.BFLY PT, R0, R229, 0x2, 0x1f ;  /* 0x0c401f00e5007f89 */ /* 0x000ea200000e0000 */
[----:B------:R-:W-:Y:S02]  /*10ec0*/  MOV R8, 0xff800000 ;  /* 0xff80000000087802 */ /* 0x000fe40000000f00 */
[----:B------:R-:W-:Y:S01]  /*10ed0*/  PLOP3.LUT P2, PT, PT, PT, PT, 0x8, 0x0 ;  /* 0x000000000000781c */ /* 0x000fe20003f4e170 */
[----:B-1----:R-:W-:Y:S02]  /*10ee0*/  FADD.FTZ R6, R6, R231 ;  /* 0x000000e706067221 */ /* 0x002fe40000010000 */
[----:B--2---:R-:W-:-:S03]  /*10ef0*/  FADD.FTZ R7, R0, R229 ;  /* 0x000000e500077221 */ /* 0x004fc60000010000 */
[----:B------:R-:W1:Y:S04]  /*10f00*/  SHFL.BFLY PT, R5, R6, 0x1, 0x1f ;  /* 0x0c201f0006057f89 */ /* 0x000e6800000e0000 */
[----:B------:R-:W2:Y:S01]  /*10f10*/  SHFL.BFLY PT, R0, R7, 0x1, 0x1f ;  /* 0x0c201f0007007f89 */ /* 0x000ea200000e0000 */
[----:B-1----:R-:W-:Y:S01]  /*10f20*/  FADD.FTZ R5, R6, R5 ;  /* 0x0000000506057221 */ /* 0x002fe20000010000 */
[----:B------:R-:W-:Y:S01]  /*10f30*/  MOV R6, 0xff800000 ;  /* 0xff80000000067802 */ /* 0x000fe20000000f00 */
[----:B--2---:R-:W-:-:S03]  /*10f40*/  FADD.FTZ R0, R0, R7 ;  /* 0x0000000700007221 */ /* 0x004fc60000010000 */
[----:B------:R-:W-:Y:S02]  /*10f50*/  FSETP.NE.FTZ.AND P1, PT, R5, RZ, PT ;  /* 0x000000ff0500720b */ /* 0x000fe40003f35000 */
[----:B------:R-:W-:-:S11]  /*10f60*/  FSETP.NE.FTZ.AND P0, PT, R0, RZ, PT ;  /* 0x000000ff0000720b */ /* 0x000fd60003f15000 */
[----:B------:R-:W1:Y:S01]  /*10f70*/  @P1 MUFU.RCP R4, R5 ;  /* 0x0000000500041308 */ /* 0x000e620000001000 */
[----:B------:R-:W-:Y:S02]  /*10f80*/  @P1 MOV R10, 0x3f317218 ;  /* 0x3f317218000a1802 */ /* 0x000fe40000000f00 */
[----:B------:R-:W-:-:S03]  /*10f90*/  @P0 MOV R9, 0x3f317218 ;  /* 0x3f31721800090802 */ /* 0x000fc60000000f00 */
[----:B------:R-:W-:Y:S02]  /*10fa0*/  @P1 FMUL.FTZ R10, R10, c[0x0][0x2d0] ;  /* 0x0000b4000a0a1a20 */ /* 0x000fe40000410000 */
[----:B------:R-:W-:Y:S01]  /*10fb0*/  @P0 MUFU.RCP R2, R0 ;  /* 0x0000000000020308 */ /* 0x000fe20000001000 */
[----:B------:R-:W-:-:S07]  /*10fc0*/  @P0 FMUL.FTZ R9, R9, c[0x0][0x2d0] ;  /* 0x0000b40009090a20 */ /* 0x000fce0000410000 */
[----:B------:R-:W2:Y:S01]  /*10fd0*/  @P1 MUFU.LG2 R5, R5 ;  /* 0x0000000500051308 */ /* 0x000ea20000000c00 */
[C---:B-1----:R-:W-:Y:S02]  /*10fe0*/  FMUL.FTZ R144, R4.reuse, R144 ;  /* 0x0000009004907220 */ /* 0x042fe40000410000 */
[C---:B------:R-:W-:Y:S02]  /*10ff0*/  FMUL.FTZ R145, R4.reuse, R145 ;  /* 0x0000009104917220 */ /* 0x040fe40000410000 */
[C---:B------:R-:W-:Y:S02]  /*11000*/  FMUL.FTZ R140, R4.reuse, R140 ;  /* 0x0000008c048c7220 */ /* 0x040fe40000410000 */
[C---:B------:R-:W-:Y:S01]  /*11010*/  FMUL.FTZ R141, R4.reuse, R141 ;  /* 0x0000008d048d7220 */ /* 0x040fe20000410000 */
[----:B------:R-:W1:Y:S01]  /*11020*/  @P0 MUFU.LG2 R0, R0 ;  /* 0x0000000000000308 */ /* 0x000e620000000c00 */
[C---:B------:R-:W-:Y:S02]  /*11030*/  FMUL.FTZ R136, R4.reuse, R136 ;  /* 0x0000008804887220 */ /* 0x040fe40000410000 */
[----:B------:R-:W-:-:S02]  /*11040*/  FMUL.FTZ R137, R4, R137 ;  /* 0x0000008904897220 */ /* 0x000fc40000410000 */
[C---:B------:R-:W-:Y:S02]  /*11050*/  FMUL.FTZ R132, R4.reuse, R132 ;  /* 0x0000008404847220 */ /* 0x040fe40000410000 */
[C---:B------:R-:W-:Y:S02]  /*11060*/  FMUL.FTZ R133, R4.reuse, R133 ;  /* 0x0000008504857220 */ /* 0x040fe40000410000 */
[----:B--2---:R-:W-:Y:S02]  /*11070*/  @P1 FMUL.FTZ R5, R5, 0.69314718246459960938 ;  /* 0x3f31721805051820 */ /* 0x004fe40000410000 */
[C---:B------:R-:W-:Y:S02]  /*11080*/  FMUL.FTZ R20, R4.reuse, R20 ;  /* 0x0000001404147220 */ /* 0x040fe40000410000 */
[C---:B------:R-:W-:Y:S02]  /*11090*/  FMUL.FTZ R21, R4.reuse, R21 ;  /* 0x0000001504157220 */ /* 0x040fe40000410000 */
[----:B------:R-:W-:-:S02]  /*110a0*/  FMUL.FTZ R24, R4, R24 ;  /* 0x0000001804187220 */ /* 0x000fc40000410000 */
[----:B-1----:R-:W-:Y:S02]  /*110b0*/  @P0 FMUL.FTZ R0, R0, 0.69314718246459960938 ;  /* 0x3f31721800000820 */ /* 0x002fe40000410000 */
        /* <DEDUP_REMOVED lines=116> */
[----:B------:R-:W-:Y:S02]  /*11800*/  FMUL.FTZ R131, R2, R131 ;  /* 0x0000008302837220 */ /* 0x000fe40000410000 */
[----:B------:R-:W-:Y:S02]  /*11810*/  @P1 FFMA.FTZ R6, R10, R148, R5 ;  /* 0x000000940a061223 */ /* 0x000fe40000010005 */
[----:B------:R-:W-:-:S02]  /*11820*/  @P0 FFMA.FTZ R8, R9, R3, R0 ;  /* 0x0000000309080223 */ /* 0x000fc40000010000 */
.L_x_81:
[----:B------:R-:W-:Y:S02]  /*11830*/  USHF.R.S32.HI UR8, URZ, 0x1f, UR13 ;  /* 0x0000001f3f087899 */ /* 0x000fe4000801140d */
[----:B------:R-:W-:Y:S01]  /*11840*/  ULDC.64 UR10, c[0x0][0x118] ;  /* 0x00004600000a7ab9 */ /* 0x000fe20000000a00 */
        /* <DEDUP_REMOVED lines=22> */
[----:B------:R-:W-:Y:S02]  /*119b0*/  LEA.HI R2, R3, R0, RZ, 0x2 ;  /* 0x0000000003027211 */ /* 0x000fe400078f10ff */
[----:B------:R-:W-:Y:S02]  /*119c0*/  F2FP.BF16.PACK_AB R28, R29, R28 ;  /* 0x0000001c1d1c723e */ /* 0x000fe400000010ff */
[----:B------:R-:W-:-:S02]  /*119d0*/  SHF.R.S32.HI R10, RZ, 0x2, R2 ;  /* 0x00000002ff0a7819 */ /* 0x000fc40000011402 */
[----:B------:R-:W-:Y:S02]  /*119e0*/  SHF.R.S32.HI R5, RZ, 0x1f, R2 ;  /* 0x0000001fff057819 */ /* 0x000fe40000011402 */
[----:B------:R-:W-:Y:S02]  /*119f0*/  LOP3.LUT R7, R2, 0xfffffffc, RZ, 0xc0, !PT ;  /* 0xfffffffc02077812 */ /* 0x000fe400078ec0ff */
[----:B------:R-:W-:Y:S02]  /*11a00*/  LEA.HI R5, R5, R10, RZ, 0x3 ;  /* 0x0000000a05057211 */ /* 0x000fe400078f18ff */
[----:B------:R-:W-:Y:S01]  /*11a10*/  F2FP.BF16.PACK_AB R30, R31, R30 ;  /* 0x0000001e1f1e723e */ /* 0x000fe200000010ff */
[----:B------:R-:W-:Y:S01]  /*11a20*/  IMAD.IADD R7, R0, 0x1, -R7 ;  /* 0x0000000100077824 */ /* 0x000fe200078e0a07 */
[----:B------:R-:W-:Y:S02]  /*11a30*/  LOP3.LUT R5, R5, 0xfffffff8, RZ, 0xc0, !PT ;  /* 0xfffffff805057812 */ /* 0x000fe400078ec0ff */
[----:B------:R-:W-:-:S02]  /*11a40*/  F2FP.BF16.PACK_AB R32, R33, R32 ;  /* 0x000000202120723e */ /* 0x000fc400000010ff */
[----:B------:R-:W-:Y:S01]  /*11a50*/  F2FP.BF16.PACK_AB R34, R35, R34 ;  /* 0x000000222322723e */ /* 0x000fe200000010ff */
[----:B------:R-:W-:Y:S01]  /*11a60*/  IMAD.IADD R10, R10, 0x1, -R5 ;  /* 0x000000010a0a7824 */ /* 0x000fe200078e0a05 */
[----:B------:R-:W-:Y:S02]  /*11a70*/  LEA.HI R5, R3, R0, RZ, 0x5 ;  /* 0x0000000003057211 */ /* 0x000fe400078f28ff */
[----:B------:R-:W-:Y:S01]  /*11a80*/  F2FP.BF16.PACK_AB R36, R37, R36 ;  /* 0x000000242524723e */ /* 0x000fe200000010ff */
[C---:B------:R-:W-:Y:S01]  /*11a90*/  IMAD.SHL.U32 R9, R10.reuse, 0x40, RZ ;  /* 0x000000400a097824 */ /* 0x040fe200078e00ff */
[----:B------:R-:W-:Y:S02]  /*11aa0*/  SHF.R.S32.HI R2, RZ, 0x5, R5 ;  /* 0x00000005ff027819 */ /* 0x000fe40000011405 */
[----:B------:R-:W-:Y:S02]  /*11ab0*/  LOP3.LUT R12, R10, 0x1, RZ, 0xc0, !PT ;  /* 0x000000010a0c7812 */ /* 0x000fe400078ec0ff */
        /* <DEDUP_REMOVED lines=13> */
[C---:B------:R-:W-:Y:S01]  /*11b90*/  IMAD.IADD R13, R11.reuse, 0x1, R10 ;  /* 0x000000010b0d7824 */ /* 0x040fe200078e020a */
[C---:B------:R-:W-:Y:S02]  /*11ba0*/  IADD3 R12, R11.reuse, 0x80, RZ ;  /* 0x000000800b0c7810 */ /* 0x040fe40007ffe0ff */
[----:B------:R-:W-:Y:S02]  /*11bb0*/  IADD3 R9, R11, 0x70, RZ ;  /* 0x000000700b097810 */ /* 0x000fe40007ffe0ff */
[----:B------:R-:W-:Y:S01]  /*11bc0*/  @P0 IADD3 R9, R12, 0x10, RZ ;  /* 0x000000100c090810 */ /* 0x000fe20007ffe0ff */
[----:B------:R-:W-:Y:S01]  /*11bd0*/  IMAD.MOV.U32 R12, RZ, RZ, 0x40 ;  /* 0x00000040ff0c7424 */ /* 0x000fe200078e00ff */
[----:B------:R-:W-:Y:S02]  /*11be0*/  F2FP.BF16.PACK_AB R44, R45, R44 ;  /* 0x0000002c2d2c723e */ /* 0x000fe400000010ff */
[----:B------:R-:W-:Y:S01]  /*11bf0*/  F2FP.BF16.PACK_AB R46, R47, R46 ;  /* 0x0000002e2f2e723e */ /* 0x000fe200000010ff */
[----:B------:R-:W-:Y:S01]  /*11c00*/  IMAD.IADD R15, R10, 0x1, R9 ;  /* 0x000000010a0f7824 */ /* 0x000fe200078e0209 */
[----:B------:R-:W-:Y:S01]  /*11c10*/  SEL R12, R12, 0xffffffc0, !P2 ;  /* 0xffffffc00c0c7807 */ /* 0x000fe20005000000 */
[----:B------:R-:W-:Y:S01]  /*11c20*/  IMAD.U32 R10, RZ, RZ, UR4 ;  /* 0x00000004ff0a7e24 */ /* 0x000fe2000f8e00ff */
[----:B------:R-:W-:-:S02]  /*11c30*/  F2FP.BF16.PACK_AB R48, R49, R48 ;  /* 0x000000303130723e */ /* 0x000fc400000010ff */
[----:B------:R-:W-:Y:S01]  /*11c40*/  F2FP.BF16.PACK_AB R50, R51, R50 ;  /* 0x000000323332723e */ /* 0x000fe200000010ff */
[--C-:B------:R-:W-:Y:S01]  /*11c50*/  IMAD.IADD R17, R11, 0x1, R12.reuse ;  /* 0x000000010b117824 */ /* 0x100fe200078e020c */
[----:B------:R-:W-:Y:S01]  /*11c60*/  F2FP.BF16.PACK_AB R52, R53, R52 ;  /* 0x000000343534723e */ /* 0x000fe200000010ff */
[C---:B------:R-:W-:Y:S01]  /*11c70*/  IMAD.IADD R19, R12.reuse, 0x1, R9 ;  /* 0x000000010c137824 */ /* 0x040fe200078e0209 */
[----:B------:R-:W-:Y:S01]  /*11c80*/  F2FP.BF16.PACK_AB R54, R55, R54 ;  /* 0x000000363736723e */ /* 0x000fe200000010ff */
[----:B------:R-:W-:Y:S01]  /*11c90*/  IMAD.IADD R21, R12, 0x1, R13 ;  /* 0x000000010c157824 */ /* 0x000fe200078e020d */
[----:B------:R-:W-:Y:S01]  /*11ca0*/  STS [R11+0x80], R144 ;  /* 0x000080900b007388 */ /* 0x000fe20000000800 */
[----:B------:R-:W-:Y:S01]  /*11cb0*/  IMAD.IADD R23, R15, 0x1, R12 ;  /* 0x000000010f177824 */ /* 0x000fe200078e020c */
[----:B------:R-:W-:Y:S02]  /*11cc0*/  F2FP.BF16.PACK_AB R56, R57, R56 ;  /* 0x000000383938723e */ /* 0x000fe400000010ff */
[----:B------:R-:W-:Y:S01]  /*11cd0*/  STS [R11+0x480], R146 ;  /* 0x000480920b007388 */ /* 0x000fe20000000800 */
[----:B------:R-:W-:-:S02]  /*11ce0*/  F2FP.BF16.PACK_AB R58, R59, R58 ;  /* 0x0000003a3b3a723e */ /* 0x000fc400000010ff */
[----:B------:R-:W-:Y:S01]  /*11cf0*/  F2FP.BF16.PACK_AB R60, R61, R60 ;  /* 0x0000003c3d3c723e */ /* 0x000fe200000010ff */
[----:B------:R-:W-:Y:S01]  /*11d00*/  STS [R9], R140 ;  /* 0x0000008c09007388 */ /* 0x000fe20000000800 */
[----:B------:R-:W-:Y:S02]  /*11d10*/  F2FP.BF16.PACK_AB R62, R63, R62 ;  /* 0x0000003e3f3e723e */ /* 0x000fe400000010ff */
[----:B------:R-:W-:Y:S01]  /*11d20*/  F2FP.BF16.PACK_AB R64, R65, R64 ;  /* 0x000000404140723e */ /* 0x000fe200000010ff */
[----:B------:R-:W-:Y:S01]  /*11d30*/  STS [R9+0x400], R142 ;  /* 0x0004008e09007388 */ /* 0x000fe20000000800 */
[----:B------:R-:W-:Y:S02]  /*11d40*/  F2FP.BF16.PACK_AB R68, R69, R68 ;  /* 0x000000444544723e */ /* 0x000fe400000010ff */
[----:B------:R-:W-:Y:S01]  /*11d50*/  F2FP.BF16.PACK_AB R70, R71, R70 ;  /* 0x000000464746723e */ /* 0x000fe200000010ff */
[----:B------:R-:W-:Y:S01]  /*11d60*/  STS [R13+0x80], R136 ;  /* 0x000080880d007388 */ /* 0x000fe20000000800 */
[----:B------:R-:W-:-:S02]  /*11d70*/  F2FP.BF16.PACK_AB R72, R73, R72 ;  /* 0x000000484948723e */ /* 0x000fc400000010ff */
[----:B------:R-:W-:Y:S01]  /*11d80*/  F2FP.BF16.PACK_AB R74, R75, R74 ;  /* 0x0000004a4b4a723e */ /* 0x000fe200000010ff */
[----:B------:R-:W-:Y:S01]  /*11d90*/  STS [R13+0x480], R138 ;  /* 0x0004808a0d007388 */ /* 0x000fe20000000800 */
[----:B------:R-:W-:Y:S02]  /*11da0*/  F2FP.BF16.PACK_AB R76, R77, R76 ;  /* 0x0000004c4d4c723e */ /* 0x000fe400000010ff */
[----:B------:R-:W-:Y:S01]  /*11db0*/  F2FP.BF16.PACK_AB R78, R79, R78 ;  /* 0x0000004e4f4e723e */ /* 0x000fe200000010ff */
[----:B------:R-:W-:Y:S01]  /*11dc0*/  STS [R15], R132 ;  /* 0x000000840f007388 */ /* 0x000fe20000000800 */
        /* <DEDUP_REMOVED lines=71> */
[----:B------:R3:W-:Y:S04]  /*12240*/  STS [R9+0xc400], R106 ;  /* 0x00c4006a09007388 */ /* 0x0007e80000000800 */
[----:B------:R-:W-:Y:S04]  /*12250*/  STS [R13+0xc080], R108 ;  /* 0x00c0806c0d007388 */ /* 0x000fe80000000800 */
[----:B------:R4:W-:Y:S04]  /*12260*/  STS [R13+0xc480], R110 ;  /* 0x00c4806e0d007388 */ /* 0x0009e80000000800 */
[----:B------:R2:W-:Y:S04]  /*12270*/  STS [R15+0xc000], R112 ;  /* 0x00c000700f007388 */ /* 0x0005e80000000800 */
[----:B------:R2:W-:Y:S01]  /*12280*/  STS [R15+0xc400], R114 ;  /* 0x00c400720f007388 */ /* 0x0005e20000000800 */
[----:B-1----:R-:W-:Y:S01]  /*12290*/  IMAD.U32 R11, RZ, RZ, UR5 ;  /* 0x00000005ff0b7e24 */ /* 0x002fe2000f8e00ff */
[----:B------:R-:W-:-:S02]  /*122a0*/  ULDC.64 UR4, c[0x0][0x508] ;  /* 0x0001420000047ab9 */ /* 0x000fc40000000a00 */
[----:B------:R2:W-:Y:S04]  /*122b0*/  STS [R17+0xc080], R116 ;  /* 0x00c0807411007388 */ /* 0x0005e80000000800 */
[----:B------:R2:W-:Y:S04]  /*122c0*/  STS [R17+0xc480], R118 ;  /* 0x00c4807611007388 */ /* 0x0005e80000000800 */
[----:B------:R2:W-:Y:S04]  /*122d0*/  STS [R19+0xc000], R120 ;  /* 0x00c0007813007388 */ /* 0x0005e80000000800 */
[----:B------:R2:W-:Y:S04]  /*122e0*/  STS [R19+0xc400], R122 ;  /* 0x00c4007a13007388 */ /* 0x0005e80000000800 */
[----:B------:R2:W-:Y:S04]  /*122f0*/  STS [R21+0xc080], R124 ;  /* 0x00c0807c15007388 */ /* 0x0005e80000000800 */
[----:B------:R2:W-:Y:S04]  /*12300*/  STS [R21+0xc480], R126 ;  /* 0x00c4807e15007388 */ /* 0x0005e80000000800 */
[----:B------:R2:W-:Y:S04]  /*12310*/  STS [R23+0xc000], R128 ;  /* 0x00c0008017007388 */ /* 0x0005e80000000800 */
[----:B------:R2:W-:Y:S04]  /*12320*/  STS [R23+0xc400], R130 ;  /* 0x00c4008217007388 */ /* 0x0005e80000000800 */
[----:B------:R-:W-:Y:S01]  /*12330*/  BAR.SYNC.DEFER_BLOCKING 0x1, 0x100 ;  /* 0x0044000000007b1d */ /* 0x000fe20000010000 */
[----:B------:R-:W-:-:S04]  /*12340*/  UISETP.NE.U32.AND UP0, UPT, URZ, UR4, UPT ;  /* 0x000000043f00728c */ /* 0x000fc8000bf05070 */
[----:B------:R-:W-:Y:S01]  /*12350*/  UISETP.NE.AND.EX UP0, UPT, URZ, UR5, UPT, UP0 ;  /* 0x000000053f00728c */ /* 0x000fe2000bf05300 */
[----:B---3--:R-:W3:Y:S02]  /*12360*/  @P0 LDG.E R9, [R10.64] ;  /* 0x0000000a0a090981 */ /* 0x008ee4000c1e1900 */
[----:B------:R-:W-:-:S03]  /*12370*/  ULDC.64 UR4, c[0x0][0x508] ;  /* 0x0001420000047ab9 */ /* 0x000fc60000000a00 */
[----:B------:R-:W-:-:S05]  /*12380*/  PLOP3.LUT P1, PT, PT, PT, UP0, 0x80, 0x0 ;  /* 0x000000000000781c */ /* 0x000fca0003f2f008 */
[----:B------:R-:W-:Y:S01]  /*12390*/  @UP0 UIMAD.WIDE UR4, UR20, UR6, UR4 ;  /* 0x00000006140402a5 */ /* 0x000fe2000f8e0204 */
[----:B------:R-:W-:-:S05]  /*123a0*/  IMAD.MOV.U32 R4, RZ, RZ, c[0x0][0x388] ;  /* 0x0000e200ff047624 */ /* 0x000fca00078e00ff */
[----:B------:R-:W-:Y:S02]  /*123b0*/  IMAD.U32 R12, RZ, RZ, UR4 ;  /* 0x00000004ff0c7e24 */ /* 0x000fe4000f8e00ff */
[----:B----4-:R-:W-:-:S05]  /*123c0*/  IMAD.U32 R13, RZ, RZ, UR5 ;  /* 0x00000005ff0d7e24 */ /* 0x010fca000f8e00ff */
[----:B------:R2:W5:Y:S01]  /*123d0*/  @P1 LDG.E R4, [R12.64] ;  /* 0x0000000a0c041981 */ /* 0x000562000c1e1900 */
[----:B------:R-:W-:Y:S02]  /*123e0*/  UMOV UR22, URZ ;  /* 0x0000003f00167c82 */ /* 0x000fe40008000000 */
[----:B------:R-:W-:Y:S01]  /*123f0*/  UMOV UR23, URZ ;  /* 0x0000003f00177c82 */ /* 0x000fe20008000000 */
[----:B---3--:R-:W1:Y:S02]  /*12400*/  @P0 R2UR UR5, R9 ;  /* 0x00000000090503c2 */ /* 0x008e6400000e0000 */
[----:B-1----:R-:W-:Y:S02]  /*12410*/  @UP1 USHF.R.S32.HI UR4, URZ, 0x1f, UR5 ;  /* 0x0000001f3f041899 */ /* 0x002fe40008011405 */
[----:B------:R-:W-:-:S05]  /*12420*/  @UP1 UMOV UR22, UR5 ;  /* 0x0000000500161c82 */ /* 0x000fca0008000000 */
[----:B------:R-:W-:Y:S01]  /*12430*/  @UP1 UMOV UR23, UR4 ;  /* 0x0000000400171c82 */ /* 0x000fe20008000000 */
[----:B------:R-:W-:Y:S05]  /*12440*/  @P1 BRA `(.L_x_146) ;  /* 0x0000004000001947 */ /* 0x000fea0003800000 */
[----:B--2---:R-:W-:Y:S05]  /*12450*/  @!P0 BRA `(.L_x_146) ;  /* 0x0000003000008947 */ /* 0x004fea0003800000 */
[----:B-----5:R-:W2:Y:S04]  /*12460*/  LDG.E R4, [R10.64] ;  /* 0x0000000a0a047981 */ /* 0x020ea8000c1e1900 */
[----:B------:R-:W2:Y:S02]  /*12470*/  LDG.E R9, [R10.64+0x4] ;  /* 0x0000040a0a097981 */ /* 0x000ea4000c1e1900 */
[----:B--2---:R-:W-:Y:S02]  /*12480*/  IADD3 R4, -R4, R9, RZ ;  /* 0x0000000904047210 */ /* 0x004fe40007ffe1ff */
.L_x_146:
[----:B--2---:R-:W-:Y:S01]  /*12490*/  SHF.R.S32.HI R11, RZ, 0x1f, R2 ;  /* 0x0000001fff0b7819 */ /* 0x004fe20000011402 */
[----:B------:R-:W1:Y:S01]  /*124a0*/  S2R R73, SR_CTAID.X ;  /* 0x0000000000497919 */ /* 0x000e620000002500 */
[----:B------:R-:W-:Y:S01]  /*124b0*/  LOP3.LUT R5, R5, 0xffffffe0, RZ, 0xc0, !PT ;  /* 0xffffffe005057812 */ /* 0x000fe200078ec0ff */
[----:B------:R-:W-:Y:S01]  /*124c0*/  IMAD.MOV.U32 R9, RZ, RZ, c[0x0][0x4e8] ;  /* 0x00013a00ff097624 */ /* 0x000fe200078e00ff */
[----:B------:R-:W-:Y:S01]  /*124d0*/  LEA.HI R11, R11, R2, RZ, 0x3 ;  /* 0x000000020b0b7211 */ /* 0x000fe200078f18ff */
[----:B------:R-:W-:Y:S01]  /*124e0*/  ULDC.64 UR6, c[0x0][0x490] ;  /* 0x0001240000067ab9 */ /* 0x000fe20000000a00 */
[-C--:B------:R-:W-:Y:S01]  /*124f0*/  LEA.HI R16, R3, R0.reuse, RZ, 0x3 ;  /* 0x0000000003107211 */ /* 0x080fe200078f18ff */
[----:B------:R-:W-:Y:S01]  /*12500*/  IMAD.IADD R5, R0, 0x1, -R5 ;  /* 0x0000000100057824 */ /* 0x000fe200078e0a05 */
[----:B------:R-:W-:Y:S01]  /*12510*/  LOP3.LUT R11, R11, 0xffffff8, RZ, 0xc0, !PT ;  /* 0x0ffffff80b0b7812 */ /* 0x000fe200078ec0ff */
[----:B------:R-:W-:Y:S01]  /*12520*/  USHF.R.S32.HI UR12, URZ, 0x1f, UR20 ;  /* 0x0000001f3f0c7899 */ /* 0x000fe20008011414 */
[----:B------:R-:W-:Y:S01]  /*12530*/  ISETP.NE.AND P1, PT, R9, 0x1, PT ;  /* 0x000000010900780c */ /* 0x000fe20003f25270 */
[----:B------:R-:W-:Y:S01]  /*12540*/  UIMAD UR9, UR8, UR6, URZ ;  /* 0x00000006080972a4 */ /* 0x000fe2000f8e023f */
[----:B------:R-:W-:Y:S01]  /*12550*/  LEA.HI R9, R7, R7, RZ, 0x1 ;  /* 0x0000000707097211 */ /* 0x000fe200078f08ff */
[----:B------:R-:W-:Y:S01]  /*12560*/  IMAD.IADD R11, R2, 0x1, -R11 ;  /* 0x00000001020b7824 */ /* 0x000fe200078e0a0b */
[----:B------:R-:W-:Y:S01]  /*12570*/  SHF.R.S32.HI R2, RZ, 0x1f, R5 ;  /* 0x0000001fff027819 */ /* 0x000fe20000011405 */
[----:B------:R-:W-:Y:S01]  /*12580*/  UMOV UR14, UR22 ;  /* 0x00000016000e7c82 */ /* 0x000fe20008000000 */
[----:B------:R-:W-:Y:S01]  /*12590*/  LOP3.LUT R10, R9, 0x1ffffffe, RZ, 0xc0, !PT ;  /* 0x1ffffffe090a7812 */ /* 0x000fe200078ec0ff */
[----:B------:R-:W-:Y:S01]  /*125a0*/  UMOV UR15, UR23 ;  /* 0x00000017000f7c82 */ /* 0x000fe20008000000 */
[----:B------:R-:W-:Y:S01]  /*125b0*/  LEA.HI R2, R2, R5, RZ, 0x2 ;  /* 0x0000000502027211 */ /* 0x000fe200078f10ff */
[----:B------:R-:W-:Y:S01]  /*125c0*/  USEL UR12, UR12, URZ, !UP1 ;  /* 0x0000003f0c0c7287 */ /* 0x000fe2000c800000 */
[----:B------:R-:W-:Y:S01]  /*125d0*/  LOP3.LUT P2, RZ, R5, 0x3, RZ, 0xc0, !PT ;  /* 0x0000000305ff7812 */ /* 0x000fe2000784c0ff */
[----:B------:R-:W-:Y:S01]  /*125e0*/  IMAD.IADD R7, R7, 0x1, -R10 ;  /* 0x0000000107077824 */ /* 0x000fe200078e0a0a */
[----:B------:R-:W-:Y:S01]  /*125f0*/  SHF.R.S32.HI R2, RZ, 0x2, R2 ;  /* 0x00000002ff027819 */ /* 0x000fe20000011402 */
[----:B------:R-:W-:Y:S01]  /*12600*/  UIMAD.WIDE.U32 UR14, UR13, UR6, UR14 ;  /* 0x000000060d0e72a5 */ /* 0x000fe2000f8e000e */
[----:B------:R-:W-:Y:S01]  /*12610*/  LEA.HI R3, R3, R0, RZ, 0x6 ;  /* 0x0000000003037211 */ /* 0x000fe200078f30ff */
[----:B------:R-:W-:Y:S01]  /*12620*/  UIMAD UR9, UR13, UR7, UR9 ;  /* 0x000000070d0972a4 */ /* 0x000fe2000f8e0209 */
[----:B------:R-:W-:Y:S01]  /*12630*/  BSSY B0, `(.L_x_147) ;  /* 0x0000083000007945 */ /* 0x000fe20003800000 */
[----:B------:R-:W-:Y:S01]  /*12640*/  IMAD R2, R11, 0x10, R2 ;  /* 0x000000100b027824 */ /* 0x000fe200078e0202 */
[----:B------:R-:W-:-:S02]  /*12650*/  ULDC.64 UR6, c[0x0][0x498] ;  /* 0x0001260000067ab9 */ /* 0x000fc40000000a00 */
[----:B------:R-:W-:Y:S01]  /*12660*/  USEL UR20, UR20, URZ, !UP1 ;  /* 0x0000003f14147287 */ /* 0x000fe2000c800000 */
[----:B------:R-:W-:Y:S01]  /*12670*/  IMAD R10, R7, 0x8, R2 ;  /* 0x00000008070a7824 */ /* 0x000fe200078e0202 */
[----:B------:R-:W-:Y:S02]  /*12680*/  UIMAD UR17, UR12, UR6, URZ ;  /* 0x000000060c1172a4 */ /* 0x000fe4000f8e023f */
[----:B------:R-:W-:Y:S02]  /*12690*/  UIADD3 UR15, UR15, UR9, URZ ;  /* 0x000000090f0f7290 */ /* 0x000fe4000fffe03f */
[----:B-1----:R-:W-:Y:S01]  /*126a0*/  LEA R7, R73, R10, 0x7 ;  /* 0x0000000a49077211 */ /* 0x002fe200078e38ff */
[----:B------:R-:W-:Y:S02]  /*126b0*/  UIMAD UR7, UR20, UR7, UR17 ;  /* 0x00000007140772a4 */ /* 0x000fe4000f8e0211 */
[----:B------:R-:W-:Y:S02]  /*126c0*/  UIMAD.WIDE.U32 UR14, UR20, UR6, UR14 ;  /* 0x00000006140e72a5 */ /* 0x000fe4000f8e000e */
[----:B------:R-:W-:Y:S01]  /*126d0*/  @P1 IMAD.HI.U32 R5, R7, c[0x0][0x4ec], RZ ;  /* 0x00013b0007051a27 */ /* 0x000fe200078e00ff */
[----:B------:R-:W-:-:S02]  /*126e0*/  ULDC.64 UR4, c[0x0][0x3a0] ;  /* 0x0000e80000047ab9 */ /* 0x000fc40000000a00 */
[----:B------:R-:W-:Y:S01]  /*126f0*/  UIMAD UR16, UR23, UR4, URZ ;  /* 0x00000004171072a4 */ /* 0x000fe2000f8e023f */
[----:B------:R-:W-:Y:S01]  /*12700*/  IMAD.MOV.U32 R12, RZ, RZ, R7 ;  /* 0x000000ffff0c7224 */ /* 0x000fe200078e0007 */
[----:B------:R-:W-:Y:S01]  /*12710*/  @P1 SHF.R.U32.HI R12, RZ, c[0x0][0x4f0], R5 ;  /* 0x00013c00ff0c1a19 */ /* 0x000fe20000011605 */
[----:B------:R-:W-:Y:S01]  /*12720*/  UIMAD.WIDE.U32 UR18, UR22, UR4, URZ ;  /* 0x00000004161272a5 */ /* 0x000fe2000f8e003f */
[----:B------:R-:W-:Y:S01]  /*12730*/  LOP3.LUT R5, R16, 0xfffffff8, RZ, 0xc0, !PT ;  /* 0xfffffff810057812 */ /* 0x000fe200078ec0ff */
[----:B------:R-:W-:Y:S01]  /*12740*/  UIMAD UR16, UR22, UR5, UR16 ;  /* 0x00000005161072a4 */ /* 0x000fe2000f8e0210 */
[----:B------:R-:W-:Y:S01]  /*12750*/  SHF.R.S32.HI R16, RZ, 0x3, R16 ;  /* 0x00000003ff107819 */ /* 0x000fe20000011410 */
[--C-:B------:R-:W-:Y:S01]  /*12760*/  IMAD.MOV R10, RZ, RZ, -R12.reuse ;  /* 0x000000ffff0a7224 */ /* 0x100fe200078e0a0c */
[----:B------:R-:W-:Y:S01]  /*12770*/  ULDC.64 UR4, c[0x0][0x3e8] ;  /* 0x0000fa0000047ab9 */ /* 0x000fe20000000a00 */
[----:B------:R-:W-:Y:S01]  /*12780*/  IMAD.IADD R5, R0, 0x1, -R5 ;  /* 0x0000000100057824 */ /* 0x000fe200078e0a05 */
[----:B------:R-:W-:Y:S01]  /*12790*/  UIMAD UR8, UR8, UR4, URZ ;  /* 0x00000004080872a4 */ /* 0x000fe2000f8e023f */
[----:B------:R-:W-:Y:S01]  /*127a0*/  IMAD R10, R10, c[0x0][0x4e8], R7 ;  /* 0x00013a000a0a7a24 */ /* 0x000fe200078e0207 */
[----:B------:R-:W-:Y:S01]  /*127b0*/  SHF.R.S32.HI R7, RZ, 0x1f, R12 ;  /* 0x0000001fff077819 */ /* 0x000fe2000001140c */
[----:B------:R-:W-:Y:S01]  /*127c0*/  IMAD.U32 R0, RZ, RZ, UR7 ;  /* 0x00000007ff007e24 */ /* 0x000fe2000f8e00ff */
[----:B------:R-:W-:Y:S01]  /*127d0*/  IADD3 R12, P0, R12, UR14, RZ ;  /* 0x0000000e0c0c7c10 */ /* 0x000fe2000ff1e0ff */
[----:B------:R-:W-:Y:S01]  /*127e0*/  IMAD.SHL.U32 R17, R16, 0x40, RZ ;  /* 0x0000004010117824 */ /* 0x000fe200078e00ff */
[----:B------:R-:W-:Y:S01]  /*127f0*/  SHF.R.S32.HI R15, RZ, 0x1f, R10 ;  /* 0x0000001fff0f7819 */ /* 0x000fe2000001140a */
[----:B------:R-:W-:Y:S01]  /*12800*/  UIADD3 UR19, UR19, UR16, URZ ;  /* 0x0000001013137290 */ /* 0x000fe2000fffe03f */
[----:B------:R-:W-:Y:S01]  /*12810*/  IADD3.X R13, R7, UR15, R0, P0, !PT ;  /* 0x0000000f070d7c10 */ /* 0x000fe200087fe400 */
[----:B------:R-:W-:Y:S01]  /*12820*/  UIMAD UR5, UR13, UR5, UR8 ;  /* 0x000000050d0572a4 */ /* 0x000fe2000f8e0208 */
[----:B------:R-:W-:Y:S01]  /*12830*/  LEA R0, R5, R16, 0x5 ;  /* 0x0000001005007211 */ /* 0x000fe200078e28ff */
[----:B------:R-:W-:Y:S01]  /*12840*/  IMAD R15, R15, c[0x0][0x488], RZ ;  /* 0x000122000f0f7a24 */ /* 0x000fe200078e02ff */
[----:B------:R-:W-:Y:S01]  /*12850*/  LOP3.LUT R17, R17, 0x1c0, RZ, 0xc0, !PT ;  /* 0x000001c011117812 */ /* 0x000fe200078ec0ff */
[----:B------:R-:W-:Y:S01]  /*12860*/  IMAD.WIDE.U32 R12, R10, c[0x0][0x488], R12 ;  /* 0x000122000a0c7a25 */ /* 0x000fe200078e000c */
[----:B------:R-:W-:-:S02]  /*12870*/  UIMAD.WIDE.U32 UR18, UR13, UR4, UR18 ;  /* 0x000000040d1272a5 */ /* 0x000fc4000f8e0012 */
[----:B------:R-:W-:Y:S01]  /*12880*/  ULDC.64 UR6, c[0x0][0x3f0] ;  /* 0x0000fc0000067ab9 */ /* 0x000fe20000000a00 */
[----:B------:R-:W-:Y:S01]  /*12890*/  IMAD R9, R73, 0x80, R0 ;  /* 0x0000008049097824 */ /* 0x000fe200078e0200 */
[----:B------:R-:W-:Y:S01]  /*128a0*/  UIMAD UR12, UR12, UR6, URZ ;  /* 0x000000060c0c72a4 */ /* 0x000fe2000f8e023f */
[----:B------:R-:W-:Y:S01]  /*128b0*/  IMAD.SHL.U32 R0, R5, 0x8, RZ ;  /* 0x0000000805007824 */ /* 0x000fe200078e00ff */
[----:B------:R-:W-:Y:S01]  /*128c0*/  SHF.R.U32.HI R5, RZ, 0x3, R17 ;  /* 0x00000003ff057819 */ /* 0x000fe20000011611 */
[----:B------:R-:W-:Y:S01]  /*128d0*/  IMAD R15, R10, c[0x0][0x48c], R15 ;  /* 0x000123000a0f7a24 */ /* 0x000fe200078e020f */
[----:B------:R-:W-:Y:S01]  /*128e0*/  UIADD3 UR19, UR19, UR5, URZ ;  /* 0x0000000513137290 */ /* 0x000fe2000fffe03f */
[----:B------:R-:W-:Y:S01]  /*128f0*/  @P1 IMAD.HI.U32 R11, R9, c[0x0][0x4ec], RZ ;  /* 0x00013b00090b1a27 */ /* 0x000fe200078e00ff */
[----:B------:R-:W-:Y:S01]  /*12900*/  LOP3.LUT R10, R17, 0x38, R0, 0xf8, !PT ;  /* 0x00000038110a7812 */ /* 0x000fe200078ef800 */
[----:B------:R-:W-:Y:S01]  /*12910*/  UIMAD UR7, UR20, UR7, UR12 ;  /* 0x00000007140772a4 */ /* 0x000fe2000f8e020c */
[----:B------:R-:W-:Y:S01]  /*12920*/  LEA R17, P0, R12, c[0x0][0x450], 0x2 ;  /* 0x000114000c117a11 */ /* 0x000fe200078010ff */
[----:B------:R-:W-:Y:S01]  /*12930*/  IMAD.IADD R14, R13, 0x1, R15 ;  /* 0x000000010d0e7824 */ /* 0x000fe200078e020f */
[----:B------:R-:W-:Y:S01]  /*12940*/  LOP3.LUT R5, R10, R5, RZ, 0x3c, !PT ;  /* 0x000000050a057212 */ /* 0x000fe200078e3cff */
[----:B------:R-:W-:Y:S01]  /*12950*/  IMAD.MOV.U32 R7, RZ, RZ, R9 ;  /* 0x000000ffff077224 */ /* 0x000fe200078e0009 */
[----:B------:R-:W-:Y:S01]  /*12960*/  @P1 SHF.R.U32.HI R7, RZ, c[0x0][0x4f0], R11 ;  /* 0x00013c00ff071a19 */ /* 0x000fe2000001160b */
[----:B------:R-:W-:Y:S01]  /*12970*/  UIMAD.WIDE.U32 UR18, UR20, UR6, UR18 ;  /* 0x00000006141272a5 */ /* 0x000fe2000f8e0012 */
[----:B------:R-:W-:Y:S01]  /*12980*/  LEA.HI.X R14, R12, c[0x0][0x454], R14, 0x2, P0 ;  /* 0x000115000c0e7a11 */ /* 0x000fe200000f140e */
[----:B------:R-:W-:Y:S01]  /*12990*/  SHFL.IDX PT, R10, R17, 0x1, 0x1c1f ;  /* 0x003c1f00110a7f89 */ /* 0x000fe200000e0000 */
[--C-:B------:R-:W-:Y:S01]  /*129a0*/  SHF.R.S32.HI R15, RZ, 0x1f, R7.reuse ;  /* 0x0000001fff0f7819 */ /* 0x100fe20000011407 */
[----:B------:R-:W-:Y:S01]  /*129b0*/  IMAD.MOV R18, RZ, RZ, -R7 ;  /* 0x000000ffff127224 */ /* 0x000fe200078e0a07 */
[----:B------:R-:W-:Y:S01]  /*129c0*/  UIADD3 UR7, UR19, UR7, URZ ;  /* 0x0000000713077290 */ /* 0x000fe2000fffe03f */
[----:B------:R-:W-:Y:S01]  /*129d0*/  SHFL.IDX PT, R12, R17, RZ, 0x1c1f ;  /* 0x001c1fff110c7589 */ /* 0x000fe200000e0000 */
[----:B------:R-:W-:Y:S01]  /*129e0*/  MOV R20, UR18 ;  /* 0x0000001200147c02 */ /* 0x000fe20008000f00 */
[----:B------:R-:W-:-:S02]  /*129f0*/  IMAD R18, R18, c[0x0][0x4e8], R9 ;  /* 0x00013a0012127a24 */ /* 0x000fc400078e0209 */
[----:B------:R-:W1:Y:S01]  /*12a00*/  SHFL.IDX PT, R13, R14, RZ, 0x1c1f ;  /* 0x001c1fff0e0d7589 */ /* 0x000e6200000e0000 */
[----:B------:R-:W-:Y:S02]  /*12a10*/  IMAD R9, R73, 0x80, R2 ;  /* 0x0000008049097824 */ /* 0x000fe400078e0202 */
[----:B-----5:R-:W-:Y:S01]  /*12a20*/  IMAD R2, R4, c[0x0][0x4e8], RZ ;  /* 0x00013a0004027a24 */ /* 0x020fe200078e02ff */
[----:B------:R2:W3:Y:S01]  /*12a30*/  SHFL.IDX PT, R11, R14, 0x1, 0x1c1f ;  /* 0x003c1f000e0b7f89 */ /* 0x0004e200000e0000 */
[----:B------:R-:W-:Y:S01]  /*12a40*/  IMAD R22, R15, c[0x0][0x3e0], RZ ;  /* 0x0000f8000f167a24 */ /* 0x000fe200078e02ff */
[C---:B------:R-:W-:Y:S01]  /*12a50*/  IADD3 R15, R9.reuse, 0x8, RZ ;  /* 0x00000008090f7810 */ /* 0x040fe20007ffe0ff */
[----:B------:R-:W-:Y:S01]  /*12a60*/  IMAD.U32 R21, RZ, RZ, UR19 ;  /* 0x00000013ff157e24 */ /* 0x000fe2000f8e00ff */
[-C--:B------:R-:W-:Y:S01]  /*12a70*/  ISETP.GE.OR P1, PT, R9, R2.reuse, P2 ;  /* 0x000000020900720c */ /* 0x080fe20001726670 */
[----:B------:R-:W-:Y:S01]  /*12a80*/  IMAD.U32 R21, RZ, RZ, UR7 ;  /* 0x00000007ff157e24 */ /* 0x000fe2000f8e00ff */
[----:B------:R-:W-:Y:S01]  /*12a90*/  ISETP.GE.OR P0, PT, R15, R2, P2 ;  /* 0x000000020f00720c */ /* 0x000fe20001706670 */
[C---:B------:R-:W-:Y:S01]  /*12aa0*/  IMAD R22, R7.reuse, c[0x0][0x3e4], R22 ;  /* 0x0000f90007167a24 */ /* 0x040fe200078e0216 */
[----:B------:R-:W-:Y:S01]  /*12ab0*/  SHF.R.S32.HI R4, RZ, 0x1f, R18 ;  /* 0x0000001fff047819 */ /* 0x000fe20000011412 */
[----:B------:R-:W-:-:S04]  /*12ac0*/  IMAD.WIDE.U32 R20, R7, c[0x0][0x3e0], R20 ;  /* 0x0000f80007147a25 */ /* 0x000fc800078e0014 */
[----:B------:R-:W-:Y:S01]  /*12ad0*/  IMAD R73, R73, 0x80, R16 ;  /* 0x0000008049497824 */ /* 0x000fe200078e0210 */
[----:B------:R-:W-:-:S05]  /*12ae0*/  IADD3 R21, R21, R22, RZ ;  /* 0x0000001615157210 */ /* 0x000fca0007ffe0ff */
[----:B------:R-:W-:Y:S01]  /*12af0*/  IMAD.WIDE.U32 R74, R18, c[0x0][0x3d8], R20 ;  /* 0x0000f600124a7a25 */ /* 0x000fe200078e0014 */
[----:B-1----:R1:W-:Y:S03]  /*12b00*/  @!P1 ST.E [R12.64], R6 ;  /* 0x000000060c009985 */ /* 0x0023e6000c10190a */
[----:B--2---:R-:W-:Y:S01]  /*12b10*/  IMAD.SHL.U32 R14, R3, 0x8, RZ ;  /* 0x00000008030e7824 */ /* 0x004fe200078e00ff */
[----:B---3--:R1:W-:Y:S01]  /*12b20*/  @!P0 ST.E [R10.64], R8 ;  /* 0x000000080a008985 */ /* 0x0083e2000c10190a */
[----:B------:R-:W-:-:S03]  /*12b30*/  IMAD R3, R4, c[0x0][0x3d8], RZ ;  /* 0x0000f60004037a24 */ /* 0x000fc600078e02ff */
[----:B------:R-:W-:Y:S01]  /*12b40*/  LOP3.LUT R5, R5, 0x7ffffe00, R14, 0xf8, !PT ;  /* 0x7ffffe0005057812 */ /* 0x000fe200078ef80e */
[----:B------:R-:W-:-:S04]  /*12b50*/  IMAD R3, R18, c[0x0][0x3dc], R3 ;  /* 0x0000f70012037a24 */ /* 0x000fc800078e0203 */
[----:B------:R-:W-:Y:S02]  /*12b60*/  IMAD.SHL.U32 R76, R5, 0x2, RZ ;  /* 0x00000002054c7824 */ /* 0x000fe400078e00ff */
[----:B------:R-:W-:Y:S01]  /*12b70*/  IMAD.IADD R3, R75, 0x1, R3 ;  /* 0x000000014b037824 */ /* 0x000fe200078e0203 */
[C---:B------:R-:W-:Y:S02]  /*12b80*/  LEA R75, P0, R74.reuse, c[0x0][0x380], 0x1 ;  /* 0x0000e0004a4b7a11 */ /* 0x040fe400078008ff */
[----:B------:R1:W2:Y:S02]  /*12b90*/  LDS.128 R60, [R76+0x1080] ;  /* 0x001080004c3c7984 */ /* 0x0002a40000000c00 */
[----:B------:R-:W-:Y:S02]  /*12ba0*/  LEA.HI.X R74, R74, c[0x0][0x384], R3, 0x1, P0 ;  /* 0x0000e1004a4a7a11 */ /* 0x000fe400000f0c03 */
[----:B------:R1:W3:Y:S01]  /*12bb0*/  LDS.128 R56, [R76+0x2080] ;  /* 0x002080004c387984 */ /* 0x0002e20000000c00 */
[----:B------:R-:W-:-:S03]  /*12bc0*/  ISETP.GE.AND P0, PT, R73, R2, PT ;  /* 0x000000024900720c */ /* 0x000fc60003f06270 */
        /* <DEDUP_REMOVED lines=22> */
[----:B------:R5:W1:Y:S01]  /*12d30*/  LDS.128 R16, [R76+0xc080] ;  /* 0x00c080004c107984 */ /* 0x000a620000000c00 */
[----:B------:R-:W-:-:S07]  /*12d40*/  ISETP.GE.AND P3, PT, R0, c[0x0][0x3c8], PT ;  /* 0x0000f20000007a0c */ /* 0x000fce0003f66270 */
[----:B------:R-:W-:Y:S02]  /*12d50*/  @!P2 SHF.R.S32.HI R71, RZ, 0x1f, R72 ;  /* 0x0000001fff47a819 */ /* 0x000fe40000011448 */
[----:B------:R-:W-:Y:S02]  /*12d60*/  @!P1 SHF.R.S32.HI R69, RZ, 0x1f, R70 ;  /* 0x0000001fff459819 */ /* 0x000fe40000011446 */
[----:B------:R-:W-:Y:S02]  /*12d70*/  @!P0 SHF.R.S32.HI R3, RZ, 0x1f, R68 ;  /* 0x0000001fff038819 */ /* 0x000fe40000011444 */
[----:B------:R-:W-:Y:S02]  /*12d80*/  @!P2 LEA.HI R71, R71, R72, RZ, 0x3 ;  /* 0x000000484747a211 */ /* 0x000fe400078f18ff */
[----:B------:R-:W-:Y:S02]  /*12d90*/  @!P1 LEA.HI R69, R69, R70, RZ, 0x3 ;  /* 0x0000004645459211 */ /* 0x000fe400078f18ff */
[----:B------:R-:W-:-:S02]  /*12da0*/  @!P0 LEA.HI R3, R3, R68, RZ, 0x3 ;  /* 0x0000004403038211 */ /* 0x000fc400078f18ff */
[----:B------:R-:W-:Y:S02]  /*12db0*/  @!P2 LOP3.LUT R71, R71, 0xfffffff8, RZ, 0xc0, !PT ;  /* 0xfffffff84747a812 */ /* 0x000fe400078ec0ff */
[----:B------:R-:W-:Y:S01]  /*12dc0*/  @!P1 LOP3.LUT R69, R69, 0xfffffff8, RZ, 0xc0, !PT ;  /* 0xfffffff845459812 */ /* 0x000fe200078ec0ff */
[----:B-1---5:R-:W-:Y:S01]  /*12dd0*/  @!P3 IMAD.WIDE R76, R0, 0x2, R78 ;  /* 0x00000002004cb825 */ /* 0x022fe200078e024e */
[----:B------:R-:W-:-:S03]  /*12de0*/  @!P0 LOP3.LUT R3, R3, 0xfffffff8, RZ, 0xc0, !PT ;  /* 0xfffffff803038812 */ /* 0x000fc600078ec0ff */
[--C-:B------:R-:W-:Y:S01]  /*12df0*/  @!P2 IMAD.WIDE R70, R71, 0x2, R78.reuse ;  /* 0x000000024746a825 */ /* 0x100fe200078e024e */
[----:B--2---:R1:W-:Y:S03]  /*12e00*/  @!P3 ST.E.128 [R76.64], R64 ;  /* 0x000000404c00b985 */ /* 0x0043e6000c101d0a */
[--C-:B------:R-:W-:Y:S01]  /*12e10*/  @!P1 IMAD.WIDE R68, R69, 0x2, R78.reuse ;  /* 0x0000000245449825 */ /* 0x100fe200078e024e */
[----:B---3--:R1:W-:Y:S03]  /*12e20*/  @!P2 ST.E.128 [R70.64], R48 ;  /* 0x000000304600a985 */ /* 0x0083e6000c101d0a */
[----:B------:R-:W-:Y:S01]  /*12e30*/  @!P0 IMAD.WIDE R78, R3, 0x2, R78 ;  /* 0x00000002034e8825 */ /* 0x000fe200078e024e */
[----:B----4-:R1:W-:Y:S04]  /*12e40*/  @!P1 ST.E.128 [R68.64], R32 ;  /* 0x0000002044009985 */ /* 0x0103e8000c101d0a */
[----:B------:R1:W-:Y:S02]  /*12e50*/  @!P0 ST.E.128 [R78.64], R16 ;  /* 0x000000104e008985 */ /* 0x0003e4000c101d0a */
.L_x_148:
[----:B--234-:R-:W-:Y:S05]  /*12e60*/  BSYNC B0 ;  /* 0x0000000000007941 */ /* 0x01cfea0003800000 */
.L_x_147:
[----:B------:R-:W-:Y:S01]  /*12e70*/  IADD3 R3, R73, 0x20, RZ ;  /* 0x0000002049037810 */ /* 0x000fe20007ffe0ff */
[----:B-1----:R1:W2:Y:S01]  /*12e80*/  SHFL.IDX PT, R35, R74, 0x1, 0x181f ;  /* 0x00381f004a237f89 */ /* 0x0022a200000e0000 */
        /* <DEDUP_REMOVED lines=28> */
.L_x_150:
[----:B------:R-:W-:Y:S05]  /*13050*/  BSYNC B0 ;  /* 0x0000000000007941 */ /* 0x000fea0003800000 */
.L_x_149:
[----:B------:R-:W-:Y:S01]  /*13060*/  IADD3 R3, R73, 0x40, RZ ;  /* 0x0000004049037810 */ /* 0x000fe20007ffe0ff */
[----:B--2---:R2:W4:Y:S01]  /*13070*/  SHFL.IDX PT, R19, R74, 0x2, 0x181f ;  /* 0x00581f004a137f89 */ /* 0x00452200000e0000 */
[----:B------:R-:W-:Y:S02]  /*13080*/  BSSY B0, `(.L_x_151) ;  /* 0x000001c000007945 */ /* 0x000fe40003800000 */
[----:B------:R-:W-:Y:S01]  /*13090*/  ISETP.GE.AND P0, PT, R3, R2, PT ;  /* 0x000000020300720c */ /* 0x000fe20003f06270 */
[----:B------:R2:W1:-:S12]  /*130a0*/  SHFL.IDX PT, R18, R75, 0x2, 0x181f ;  /* 0x00581f004b127f89 */ /* 0x00045800000e0000 */
        /* <DEDUP_REMOVED lines=25> */
.L_x_152:
[----:B------:R-:W-:Y:S05]  /*13240*/  BSYNC B0 ;  /* 0x0000000000007941 */ /* 0x000fea0003800000 */
.L_x_151:
[----:B------:R-:W-:Y:S01]  /*13250*/  IADD3 R73, R73, 0x60, RZ ;  /* 0x0000006049497810 */ /* 0x000fe20007ffe0ff */
[----:B-1----:R1:W2:Y:S03]  /*13260*/  SHFL.IDX PT, R11, R74, 0x3, 0x181f ;  /* 0x00781f004a0b7f89 */ /* 0x0022a600000e0000 */
[----:B------:R-:W-:Y:S01]  /*13270*/  ISETP.GE.AND P0, PT, R73, R2, PT ;  /* 0x000000024900720c */ /* 0x000fe20003f06270 */
[----:B------:R1:W4:-:S12]  /*13280*/  SHFL.IDX PT, R10, R75, 0x3, 0x181f ;  /* 0x00781f004b0a7f89 */ /* 0x00031800000e0000 */
[----:B------:R-:W-:Y:S05]  /*13290*/  @P0 EXIT ;  /* 0x000000000000094d */ /* 0x000fea0003800000 */
[C---:B------:R-:W-:Y:S02]  /*132a0*/  IADD3 R9, R0.reuse, 0x40, RZ ;  /* 0x0000004000097810 */ /* 0x040fe40007ffe0ff */
[C---:B------:R-:W-:Y:S02]  /*132b0*/  IADD3 R3, R0.reuse, 0x80, RZ ;  /* 0x0000008000037810 */ /* 0x040fe40007ffe0ff */
[----:B------:R-:W-:Y:S02]  /*132c0*/  ISETP.GE.AND P1, PT, R9, c[0x0][0x3c8], PT ;  /* 0x0000f20009007a0c */ /* 0x000fe40003f26270 */
[----:B------:R-:W-:Y:S02]  /*132d0*/  ISETP.GE.AND P0, PT, R3, c[0x0][0x3c8], PT ;  /* 0x0000f20003007a0c */ /* 0x000fe40003f06270 */
[C---:B------:R-:W-:Y:S02]  /*132e0*/  ISETP.GE.AND P2, PT, R0.reuse, c[0x0][0x3c8], PT ;  /* 0x0000f20000007a0c */ /* 0x040fe40003f46270 */
[----:B------:R-:W-:-:S07]  /*132f0*/  IADD3 R15, R0, 0xc0, RZ ;  /* 0x000000c0000f7810 */ /* 0x000fce0007ffe0ff */
[----:B------:R-:W-:Y:S02]  /*13300*/  @!P1 SHF.R.S32.HI R8, RZ, 0x1f, R9 ;  /* 0x0000001fff089819 */ /* 0x000fe40000011409 */
[----:B------:R-:W-:Y:S02]  /*13310*/  @!P0 SHF.R.S32.HI R2, RZ, 0x1f, R3 ;  /* 0x0000001fff028819 */ /* 0x000fe40000011403 */
[----:B------:R-:W-:Y:S01]  /*13320*/  @!P1 LEA.HI R8, R8, R9, RZ, 0x3 ;  /* 0x0000000908089211 */ /* 0x000fe200078f18ff */
[--C-:B--2-4-:R-:W-:Y:S01]  /*13330*/  @!P2 IMAD.WIDE R12, R0, 0x2, R10.reuse ;  /* 0x00000002000ca825 */ /* 0x114fe200078e020a */
[----:B------:R-:W-:Y:S02]  /*13340*/  @!P0 LEA.HI R2, R2, R3, RZ, 0x3 ;  /* 0x0000000302028211 */ /* 0x000fe400078f18ff */
[----:B------:R-:W-:Y:S02]  /*13350*/  @!P1 LOP3.LUT R8, R8, 0xfffffff8, RZ, 0xc0, !PT ;  /* 0xfffffff808089812 */ /* 0x000fe400078ec0ff */
[----:B------:R-:W-:Y:S01]  /*13360*/  @!P0 LOP3.LUT R2, R2, 0xfffffff8, RZ, 0xc0, !PT ;  /* 0xfffffff802028812 */ /* 0x000fe200078ec0ff */
[----:B------:R2:W-:Y:S02]  /*13370*/  @!P2 ST.E.128 [R12.64], R52 ;  /* 0x000000340c00a985 */ /* 0x0005e4000c101d0a */
[----:B------:R-:W-:-:S04]  /*13380*/  @!P1 IMAD.WIDE R8, R8, 0x2, R10 ;  /* 0x0000000208089825 */ /* 0x000fc800078e020a */
[----:B------:R-:W-:Y:S01]  /*13390*/  @!P0 IMAD.WIDE R2, R2, 0x2, R10 ;  /* 0x0000000202028825 */ /* 0x000fe200078e020a */
[----:B------:R2:W-:Y:S04]  /*133a0*/  @!P1 ST.E.128 [R8.64], R36 ;  /* 0x0000002408009985 */ /* 0x0005e8000c101d0a */
[----:B------:R2:W-:Y:S01]  /*133b0*/  @!P0 ST.E.128 [R2.64], R20 ;  /* 0x0000001402008985 */ /* 0x0005e2000c101d0a */
[----:B------:R-:W-:-:S13]  /*133c0*/  ISETP.GE.AND P0, PT, R15, c[0x0][0x3c8], PT ;  /* 0x0000f2000f007a0c */ /* 0x000fda0003f06270 */
[----:B------:R-:W-:Y:S05]  /*133d0*/  @P0 EXIT ;  /* 0x000000000000094d */ /* 0x000fea0003800000 */
[----:B------:R-:W-:-:S04]  /*133e0*/  SHF.R.S32.HI R0, RZ, 0x1f, R15 ;  /* 0x0000001fff007819 */ /* 0x000fc8000001140f */
[----:B------:R-:W-:-:S04]  /*133f0*/  LEA.HI R0, R0, R15, RZ, 0x3 ;  /* 0x0000000f00007211 */ /* 0x000fc800078f18ff */
[----:B--2---:R-:W-:-:S05]  /*13400*/  LOP3.LUT R3, R0, 0xfffffff8, RZ, 0xc0, !PT ;  /* 0xfffffff800037812 */ /* 0x004fca00078ec0ff */
[----:B------:R-:W-:-:S05]  /*13410*/  IMAD.WIDE R10, R3, 0x2, R10 ;  /* 0x00000002030a7825 */ /* 0x000fca00078e020a */
[----:B------:R-:W-:Y:S01]  /*13420*/  ST.E.128 [R10.64], R4 ;  /* 0x000000040a007985 */ /* 0x000fe2000c101d0a */
[----:B------:R-:W-:Y:S05]  /*13430*/  EXIT ;  /* 0x000000000000794d */ /* 0x000fea0003800000 */
.L_x_145:
        /* <DEDUP_REMOVED lines=10> */
[----:B------:R-:W3:Y:S01]  /*134e0*/  @P0 LDG.E R0, [R6.64] ;  /* 0x0000000a06000981 */ /* 0x000ee2000c1e1900 */
        /* <DEDUP_REMOVED lines=11> */
[----:B---3--:R-:W3:Y:S02]  /*135a0*/  @P0 R2UR UR5, R0 ;  /* 0x00000000000503c2 */ /* 0x008ee400000e0000 */
[----:B---3--:R-:W-:Y:S02]  /*135b0*/  @UP1 USHF.R.S32.HI UR4, URZ, 0x1f, UR5 ;  /* 0x0000001f3f041899 */ /* 0x008fe40008011405 */
[----:B------:R-:W-:-:S05]  /*135c0*/  @UP1 UMOV UR14, UR5 ;  /* 0x00000005000e1c82 */ /* 0x000fca0008000000 */
[----:B------:R-:W-:Y:S01]  /*135d0*/  @UP1 UMOV UR15, UR4 ;  /* 0x00000004000f1c82 */ /* 0x000fe20008000000 */
[----:B------:R-:W-:Y:S05]  /*135e0*/  @P1 BRA `(.L_x_153) ;  /* 0x0000004000001947 */ /* 0x000fea0003800000 */
[----:B-1----:R-:W-:Y:S05]  /*135f0*/  @!P0 BRA `(.L_x_153) ;  /* 0x0000003000008947 */ /* 0x002fea0003800000 */
[----:B-----5:R-:W3:Y:S04]  /*13600*/  LDG.E R5, [R6.64] ;  /* 0x0000000a06057981 */ /* 0x020ee8000c1e1900 */
[----:B------:R-:W3:Y:S02]  /*13610*/  LDG.E R0, [R6.64+0x4] ;  /* 0x0000040a06007981 */ /* 0x000ee4000c1e1900 */
[----:B---3--:R-:W-:Y:S02]  /*13620*/  IADD3 R5, -R5, R0, RZ ;  /* 0x0000000005057210 */ /* 0x008fe40007ffe1ff */
.L_x_153:
        /* <DEDUP_REMOVED lines=37> */
[----:B------:R-:W-:Y:S01]  /*13880*/  IMAD R0, R4, c[0x0][0x48c], R3 ;  /* 0x0001230004007a24 */ /* 0x000fe200078e0203 */
[----:B------:R-:W-:-:S04]  /*13890*/  LEA R2, P0, R6, c[0x0][0x450], 0x2 ;  /* 0x0001140006027a11 */ /* 0x000fc800078010ff */
[----:B------:R-:W-:Y:S01]  /*138a0*/  IADD3 R3, R7, R0, RZ ;  /* 0x0000000007037210 */ /* 0x000fe20007ffe0ff */
[----:B------:R-:W-:-:S03]  /*138b0*/  IMAD.MOV.U32 R7, RZ, RZ, -0x800000 ;  /* 0xff800000ff077424 */ /* 0x000fc600078e00ff */
[----:B------:R-:W-:-:S05]  /*138c0*/  LEA.HI.X R3, R6, c[0x0][0x454], R3, 0x2, P0 ;  /* 0x0001150006037a11 */ /* 0x000fca00000f1403 */
[----:B------:R1:W-:Y:S02]  /*138d0*/  STG.E [R2.64], R7 ;  /* 0x0000000702007986 */ /* 0x0003e4000c10190a */
.L_x_155:
[----:B------:R-:W-:Y:S05]  /*138e0*/  BSYNC B0 ;  /* 0x0000000000007941 */ /* 0x000fea0003800000 */
.L_x_154:
[----:B-1----:R-:W1:Y:S01]  /*138f0*/  S2R R3, SR_CTAID.X ;  /* 0x0000000000037919 */ /* 0x002e620000002500 */
[----:B------:R-:W-:Y:S01]  /*13900*/  SHF.R.S32.HI R4, RZ, 0x1f, R9 ;  /* 0x0000001fff047819 */ /* 0x000fe20000011409 */
        /* <DEDUP_REMOVED lines=15> */
[C---:B------:R-:W-:Y:S01]  /*13a00*/  LEA R2, R9.reuse, R4, 0x5 ;  /* 0x0000000409027211 */ /* 0x040fe200078e28ff */
[----:B------:R-:W-:Y:S01]  /*13a10*/  UIMAD.WIDE.U32 UR16, UR13, UR4, UR16 ;  /* 0x000000040d1072a5 */ /* 0x000fe2000f8e0010 */
[----:B------:R-:W-:Y:S01]  /*13a20*/  SHF.L.U32 R9, R9, 0x3, RZ ;  /* 0x0000000309097819 */ /* 0x000fe200000006ff */
[----:B------:R-:W-:Y:S02]  /*13a30*/  UIMAD UR7, UR13, UR5, UR7 ;  /* 0x000000050d0772a4 */ /* 0x000fe4000f8e0207 */
[C---:B-1----:R-:W-:Y:S01]  /*13a40*/  IMAD R2, R3.reuse, 0x80, R2 ;  /* 0x0000008003027824 */ /* 0x042fe200078e0202 */
[----:B------:R-:W-:Y:S01]  /*13a50*/  ULDC.64 UR4, c[0x0][0x3f0] ;  /* 0x0000fc0000047ab9 */ /* 0x000fe20000000a00 */
[----:B------:R-:W-:Y:S01]  /*13a60*/  IMAD R4, R3, 0x80, R4 ;  /* 0x0000008003047824 */ /* 0x000fe200078e0204 */
[----:B------:R-:W-:Y:S01]  /*13a70*/  UIMAD UR6, UR6, UR4, URZ ;  /* 0x00000004060672a4 */ /* 0x000fe2000f8e023f */
[----:B------:R-:W-:Y:S01]  /*13a80*/  @P0 IMAD.HI.U32 R0, R2, c[0x0][0x4ec], RZ ;  /* 0x00013b0002000a27 */ /* 0x000fe200078e00ff */
[----:B------:R-:W-:Y:S01]  /*13a90*/  UIADD3 UR17, UR7, UR17, URZ ;  /* 0x0000001107117290 */ /* 0x000fe2000fffe03f */
[----:B------:R-:W-:Y:S01]  /*13aa0*/  IADD3 R8, R9, 0x40, RZ ;  /* 0x0000004009087810 */ /* 0x000fe20007ffe0ff */
[----:B------:R-:W-:Y:S01]  /*13ab0*/  UIMAD UR5, UR20, UR5, UR6 ;  /* 0x00000005140572a4 */ /* 0x000fe2000f8e0206 */
[----:B------:R-:W-:Y:S01]  /*13ac0*/  IMAD.MOV.U32 R7, RZ, RZ, R2 ;  /* 0x000000ffff077224 */ /* 0x000fe200078e0002 */
[----:B------:R-:W-:Y:S01]  /*13ad0*/  @P0 SHF.R.U32.HI R7, RZ, c[0x0][0x4f0], R0 ;  /* 0x00013c00ff070a19 */ /* 0x000fe20000011600 */
[----:B------:R-:W-:-:S03]  /*13ae0*/  UIMAD.WIDE.U32 UR16, UR20, UR4, UR16 ;  /* 0x00000004141072a5 */ /* 0x000fc6000f8e0010 */
[----:B------:R-:W-:Y:S01]  /*13af0*/  IADD3 R11, -R7, RZ, RZ ;  /* 0x000000ff070b7210 */ /* 0x000fe20007ffe1ff */
[----:B------:R-:W-:Y:S01]  /*13b00*/  UIADD3 UR5, UR17, UR5, URZ ;  /* 0x0000000511057290 */ /* 0x000fe2000fffe03f */
[----:B------:R-:W-:Y:S01]  /*13b10*/  SHF.R.S32.HI R0, RZ, 0x1f, R7 ;  /* 0x0000001fff007819 */ /* 0x000fe20000011407 */
[----:B------:R-:W-:Y:S02]  /*13b20*/  IMAD.U32 R10, RZ, RZ, UR16 ;  /* 0x00000010ff0a7e24 */ /* 0x000fe4000f8e00ff */
[----:B------:R-:W-:Y:S02]  /*13b30*/  IMAD R6, R11, c[0x0][0x4e8], R2 ;  /* 0x00013a000b067a24 */ /* 0x000fe400078e0202 */
[----:B------:R-:W-:Y:S01]  /*13b40*/  IMAD.U32 R11, RZ, RZ, UR17 ;  /* 0x00000011ff0b7e24 */ /* 0x000fe2000f8e00ff */
[----:B------:R-:W-:Y:S01]  /*13b50*/  MOV R11, UR5 ;  /* 0x00000005000b7c02 */ /* 0x000fe20008000f00 */
[----:B------:R-:W-:Y:S01]  /*13b60*/  IMAD R0, R0, c[0x0][0x3e0], RZ ;  /* 0x0000f80000007a24 */ /* 0x000fe200078e02ff */
[----:B------:R-:W-:-:S03]  /*13b70*/  SHF.R.S32.HI R2, RZ, 0x1f, R6 ;  /* 0x0000001fff027819 */ /* 0x000fc60000011406 */
[C---:B------:R-:W-:Y:S02]  /*13b80*/  IMAD R0, R7.reuse, c[0x0][0x3e4], R0 ;  /* 0x0000f90007007a24 */ /* 0x040fe400078e0200 */
[----:B------:R-:W-:-:S04]  /*13b90*/  IMAD.WIDE.U32 R10, R7, c[0x0][0x3e0], R10 ;  /* 0x0000f800070a7a25 */ /* 0x000fc800078e000a */
[----:B------:R-:W-:Y:S02]  /*13ba0*/  IMAD R7, R2, c[0x0][0x3d8], RZ ;  /* 0x0000f60002077a24 */ /* 0x000fe400078e02ff */
[----:B------:R-:W-:Y:S02]  /*13bb0*/  IMAD.IADD R11, R11, 0x1, R0 ;  /* 0x000000010b0b7824 */ /* 0x000fe400078e0200 */
[C---:B------:R-:W-:Y:S02]  /*13bc0*/  IMAD R7, R6.reuse, c[0x0][0x3dc], R7 ;  /* 0x0000f70006077a24 */ /* 0x040fe400078e0207 */
[----:B------:R-:W-:Y:S01]  /*13bd0*/  IMAD.WIDE.U32 R10, R6, c[0x0][0x3d8], R10 ;  /* 0x0000f600060a7a25 */ /* 0x000fe200078e000a */
[----:B------:R-:W-:-:S04]  /*13be0*/  IADD3 R6, R9, 0xc0, RZ ;  /* 0x000000c009067810 */ /* 0x000fc80007ffe0ff */
[----:B------:R-:W-:Y:S02]  /*13bf0*/  IADD3 R7, R11, R7, RZ ;  /* 0x000000070b077210 */ /* 0x000fe40007ffe0ff */
[----:B------:R-:W-:-:S04]  /*13c00*/  LEA R11, P0, R10, c[0x0][0x380], 0x1 ;  /* 0x0000e0000a0b7a11 */ /* 0x000fc800078008ff */
[----:B------:R-:W-:Y:S01]  /*13c10*/  LEA.HI.X R10, R10, c[0x0][0x384], R7, 0x1, P0 ;  /* 0x0000e1000a0a7a11 */ /* 0x000fe200000f0c07 */
[----:B------:R1:W3:Y:S01]  /*13c20*/  SHFL.IDX PT, R12, R11, RZ, 0x181f ;  /* 0x00181fff0b0c7589 */ /* 0x0002e200000e0000 */
[----:B------:R-:W-:Y:S02]  /*13c30*/  ISETP.GE.AND P0, PT, R4, R5, PT ;  /* 0x000000050400720c */ /* 0x000fe40003f06270 */
[----:B------:R-:W-:Y:S01]  /*13c40*/  IADD3 R7, R9, 0x80, RZ ;  /* 0x0000008009077810 */ /* 0x000fe20007ffe0ff */
[----:B------:R1:W4:Y:S10]  /*13c50*/  SHFL.IDX PT, R13, R10, RZ, 0x181f ;  /* 0x00181fff0a0d7589 */ /* 0x00033400000e0000 */
[----:B------:R-:W-:Y:S05]  /*13c60*/  @P0 BRA `(.L_x_157) ;  /* 0x0000015000000947 */ /* 0x000fea0003800000 */
[----:B------:R-:W-:Y:S02]  /*13c70*/  ISETP.GE.AND P2, PT, R8, c[0x0][0x3c8], PT ;  /* 0x0000f20008007a0c */ /* 0x000fe40003f46270 */
[----:B------:R-:W-:-:S02]  /*13c80*/  ISETP.GE.AND P1, PT, R7, c[0x0][0x3c8], PT ;  /* 0x0000f20007007a0c */ /* 0x000fc40003f26270 */
[----:B------:R-:W-:Y:S02]  /*13c90*/  ISETP.GE.AND P0, PT, R6, c[0x0][0x3c8], PT ;  /* 0x0000f20006007a0c */ /* 0x000fe40003f06270 */
        /* <DEDUP_REMOVED lines=12> */
[----:B------:R3:W-:Y:S03]  /*13d60*/  @!P3 ST.E.128 [R14.64], RZ ;  /* 0x000000ff0e00b985 */ /* 0x0007e6000c101d0a */
[--C-:B------:R-:W-:Y:S01]  /*13d70*/  @!P1 IMAD.WIDE R2, R2, 0x2, R12.reuse ;  /* 0x0000000202029825 */ /* 0x100fe200078e020c */
[----:B------:R3:W-:Y:S03]  /*13d80*/  @!P2 ST.E.128 [R16.64], RZ ;  /* 0x000000ff1000a985 */ /* 0x0007e6000c101d0a */
[----:B------:R-:W-:Y:S01]  /*13d90*/  @!P0 IMAD.WIDE R12, R0, 0x2, R12 ;  /* 0x00000002000c8825 */ /* 0x000fe200078e020c */
[----:B------:R3:W-:Y:S04]  /*13da0*/  @!P1 ST.E.128 [R2.64], RZ ;  /* 0x000000ff02009985 */ /* 0x0007e8000c101d0a */
[----:B------:R3:W-:Y:S02]  /*13db0*/  @!P0 ST.E.128 [R12.64], RZ ;  /* 0x000000ff0c008985 */ /* 0x0007e4000c101d0a */
.L_x_157:
[----:B------:R-:W-:Y:S05]  /*13dc0*/  BSYNC B0 ;  /* 0x0000000000007941 */ /* 0x000fea0003800000 */
.L_x_156:
[----:B------:R-:W-:Y:S01]  /*13dd0*/  IADD3 R0, R4, 0x20, RZ ;  /* 0x0000002004007810 */ /* 0x000fe20007ffe0ff */
[----:B---34-:R3:W4:Y:S01]  /*13de0*/  SHFL.IDX PT, R13, R10, 0x1, 0x181f ;  /* 0x00381f000a0d7f89 */ /* 0x01872200000e0000 */
[----:B------:R-:W-:Y:S02]  /*13df0*/  BSSY B0, `(.L_x_158) ;  /* 0x0000019000007945 */ /* 0x000fe40003800000 */
[----:B------:R-:W-:Y:S01]  /*13e00*/  ISETP.GE.AND P0, PT, R0, R5, PT ;  /* 0x000000050000720c */ /* 0x000fe20003f06270 */
[----:B------:R3:W1:-:S12]  /*13e10*/  SHFL.IDX PT, R12, R11, 0x1, 0x181f ;  /* 0x00381f000b0c7f89 */ /* 0x00065800000e0000 */
        /* <DEDUP_REMOVED lines=11> */
[----:B-1--4-:R-:W-:Y:S01]  /*13ed0*/  @!P3 IMAD.WIDE R14, R9, 0x2, R12 ;  /* 0x00000002090eb825 */ /* 0x012fe200078e020c */
        /* <DEDUP_REMOVED lines=10> */
.L_x_159:
[----:B------:R-:W-:Y:S05]  /*13f80*/  BSYNC B0 ;  /* 0x0000000000007941 */ /* 0x000fea0003800000 */
.L_x_158:
[----:B------:R-:W-:Y:S01]  /*13f90*/  IADD3 R0, R4, 0x40, RZ ;  /* 0x0000004004007810 */ /* 0x000fe20007ffe0ff */
[----:B-1--4-:R1:W4:Y:S01]  /*13fa0*/  SHFL.IDX PT, R13, R10, 0x2, 0x181f ;  /* 0x00581f000a0d7f89 */ /* 0x01232200000e0000 */
[----:B------:R-:W-:Y:S02]  /*13fb0*/  BSSY B0, `(.L_x_160) ;  /* 0x0000019000007945 */ /* 0x000fe40003800000 */
[----:B------:R-:W-:Y:S01]  /*13fc0*/  ISETP.GE.AND P0, PT, R0, R5, PT ;  /* 0x000000050000720c */ /* 0x000fe20003f06270 */
[----:B------:R1:W3:-:S12]  /*13fd0*/  SHFL.IDX PT, R12, R11, 0x2, 0x181f ;  /* 0x00581f000b0c7f89 */ /* 0x0002d800000e0000 */
        /* <DEDUP_REMOVED lines=22> */
.L_x_161:
[----:B------:R-:W-:Y:S05]  /*14140*/  BSYNC B0 ;  /* 0x0000000000007941 */ /* 0x000fea0003800000 */
.L_x_160:
[----:B------:R-:W-:Y:S01]  /*14150*/  IADD3 R4, R4, 0x60, RZ ;  /* 0x0000006004047810 */ /* 0x000fe20007ffe0ff */
[----:B---3--:R3:W1:Y:S03]  /*14160*/  SHFL.IDX PT, R3, R10, 0x3, 0x181f ;  /* 0x00781f000a037f89 */ /* 0x00866600000e0000 */
[----:B------:R-:W-:Y:S01]  /*14170*/  ISETP.GE.AND P0, PT, R4, R5, PT ;  /* 0x000000050400720c */ /* 0x000fe20003f06270 */
[----:B------:R3:W4:-:S12]  /*14180*/  SHFL.IDX PT, R2, R11, 0x3, 0x181f ;  /* 0x00781f000b027f89 */ /* 0x00071800000e0000 */
[----:B------:R-:W-:Y:S05]  /*14190*/  @P0 EXIT ;  /* 0x000000000000094d */ /* 0x000fea0003800000 */
        /* <DEDUP_REMOVED lines=10> */
[----:B------:R1:W-:Y:S02]  /*14240*/  @!P2 ST.E.128 [R8.64], RZ ;  /* 0x000000ff0800a985 */ /* 0x0003e4000c101d0a */
[----:B------:R-:W-:-:S04]  /*14250*/  @!P1 IMAD.WIDE R4, R5, 0x2, R2 ;  /* 0x0000000205049825 */ /* 0x000fc800078e0202 */
[----:B---3--:R-:W-:Y:S01]  /*14260*/  @!P0 IMAD.WIDE R10, R7, 0x2, R2 ;  /* 0x00000002070a8825 */ /* 0x008fe200078e0202 */
[----:B------:R1:W-:Y:S04]  /*14270*/  @!P1 ST.E.128 [R4.64], RZ ;  /* 0x000000ff04009985 */ /* 0x0003e8000c101d0a */
[----:B------:R1:W-:Y:S01]  /*14280*/  @!P0 ST.E.128 [R10.64], RZ ;  /* 0x000000ff0a008985 */ /* 0x0003e2000c101d0a */
[----:B------:R-:W-:-:S13]  /*14290*/  ISETP.GE.AND P0, PT, R6, c[0x0][0x3c8], PT ;  /* 0x0000f20006007a0c */ /* 0x000fda0003f06270 */
[----:B------:R-:W-:Y:S05]  /*142a0*/  @P0 EXIT ;  /* 0x000000000000094d */ /* 0x000fea0003800000 */
[----:B-1----:R-:W-:-:S04]  /*142b0*/  SHF.R.S32.HI R5, RZ, 0x1f, R6 ;  /* 0x0000001fff057819 */ /* 0x002fc80000011406 */
[----:B------:R-:W-:-:S04]  /*142c0*/  LEA.HI R5, R5, R6, RZ, 0x3 ;  /* 0x0000000605057211 */ /* 0x000fc800078f18ff */
[----:B------:R-:W-:-:S05]  /*142d0*/  LOP3.LUT R5, R5, 0xfffffff8, RZ, 0xc0, !PT ;  /* 0xfffffff805057812 */ /* 0x000fca00078ec0ff */
[----:B------:R-:W-:-:S05]  /*142e0*/  IMAD.WIDE R2, R5, 0x2, R2 ;  /* 0x0000000205027825 */ /* 0x000fca00078e0202 */
[----:B------:R-:W-:Y:S01]  /*142f0*/  ST.E.128 [R2.64], RZ ;  /* 0x000000ff02007985 */ /* 0x000fe2000c101d0a */
[----:B------:R-:W-:Y:S05]  /*14300*/  EXIT ;  /* 0x000000000000794d */ /* 0x000fea0003800000 */
.L_x_162:
        /* <DEDUP_REMOVED lines=15> */
.L_x_3629:


//--------------------- .text._ZN7cutlass13device_kernelIN5flash19enable_sm80_to_sm89INS1_16FlashAttnFwdSm80INS1_25CollectiveMainloopFwdSm80ILi8ELi1ELb1EN4cute5tupleIJNS5_1CILi128EEENS7_ILi48EEENS7_ILi256EEEEEELi256ENS_10bfloat16_tEfNS_4arch4Sm80ELb0ELb1ELb1ELb0ELb1ELb0ELb1ELb0EEENS1_21CollectiveEpilogueFwdINS6_IJS8_SA_S9_EEENS6_IJNS7_ILi1EEESI_SI_EEESC_SE_Li256ELb0ELb1ELb0ELb0EEENS1_19SingleTileSchedulerILb0ELb0ELb1ELi128EEEEEEEEEvNT_6ParamsE --------------------------
	.section	.text._ZN7cutlass13device_kernelIN5flash19enable_sm80_to_sm89INS1_16FlashAttnFwdSm80INS1_25CollectiveMainloopFwdSm80ILi8ELi1ELb1EN4cute5tupleIJNS5_1CILi128EEENS7_ILi48EEENS7_ILi256EEEEEELi256ENS_10bfloat16_tEfNS_4arch4Sm80ELb0ELb1ELb1ELb0ELb1ELb0ELb1ELb0EEENS1_21CollectiveEpilogueFwdINS6_IJS8_SA_S9_EEENS6_IJNS7_ILi1EEESI_SI_EEESC_SE_Li256ELb0ELb1ELb0ELb0EEENS1_19SingleTileSchedulerILb0ELb0ELb1ELi128EEEEEEEEEvNT_6ParamsE,"ax",@progbits
	.sectioninfo	@"SHI_REGISTERS=255"
	.align	128
.text._ZN7cutlass13device_kernelIN5flash19enable_sm80_to_sm89INS1_16FlashAttnFwdSm80INS1_25CollectiveMainloopFwdSm80ILi8ELi1ELb1EN4cute5tupleIJNS5_1CILi128EEENS7_ILi48EEENS7_ILi256EEEEEELi256ENS_10bfloat16_tEfNS_4arch4Sm80ELb0ELb1ELb1ELb0ELb1ELb0ELb1ELb0EEENS1_21CollectiveEpilogueFwdINS6_IJS8_SA_S9_EEENS6_IJNS7_ILi1EEESI_SI_EEESC_SE_Li256ELb0ELb1ELb0ELb0EEENS1_19SingleTileSchedulerILb0ELb0ELb1ELi128EEEEEEEEEvNT_6ParamsE:
        .type           _ZN7cutlass13device_kernelIN5flash19enable_sm80_to_sm89INS1_16FlashAttnFwdSm80INS1_25CollectiveMainloopFwdSm80ILi8ELi1ELb1EN4cute5tupleIJNS5_1CILi128EEENS7_ILi48EEENS7_ILi256EEEEEELi256ENS_10bfloat16_tEfNS_4arch4Sm80ELb0ELb1ELb1ELb0ELb1ELb0ELb1ELb0EEENS1_21CollectiveEpilogueFwdINS6_IJS8_SA_S9_EEENS6_IJNS7_ILi1EEESI_SI_EEESC_SE_Li256ELb0ELb1ELb0ELb0EEENS1_19SingleTileSchedulerILb0ELb0ELb1ELi128EEEEEEEEEvNT_6ParamsE,@function
        .size           _ZN7cutlass13device_kernelIN5flash19enable_sm80_to_sm89INS1_16FlashAttnFwdSm80INS1_25CollectiveMainloopFwdSm80ILi8ELi1ELb1EN4cute5tupleIJNS5_1CILi128EEENS7_ILi48EEENS7_ILi256EEEEEELi256ENS_10bfloat16_tEfNS_4arch4Sm80ELb0ELb1ELb1ELb0ELb1ELb0ELb1ELb0EEENS1_21CollectiveEpilogueFwdINS6_IJS8_SA_S9_EEENS6_IJNS7_ILi1EEESI_SI_EEESC_SE_Li256ELb0ELb1ELb0ELb0EEENS1_19SingleTileSchedulerILb0ELb0ELb1ELi128EEEEEEEEEvNT_6ParamsE,(.L_x_3630 - _ZN7cutlass13device_kernelIN5flash19enable_sm80_to_sm89INS1_16FlashAttnFwdSm80INS1_25CollectiveMainloopFwdSm80ILi8ELi1ELb1EN4cute5tupleIJNS5_1CILi128EEENS7_ILi48EEENS7_ILi256EEEEEELi256ENS_10bfloat16_tEfNS_4arch4Sm80ELb0ELb1ELb1ELb0ELb1ELb0ELb1ELb0EEENS1_21CollectiveEpilogueFwdINS6_IJS8_SA_S9_EEENS6_IJNS7_ILi1EEESI_SI_EEESC_SE_Li256ELb0ELb1ELb0ELb0EEENS1_19SingleTileSchedulerILb0ELb0ELb1ELi128EEEEEEEEEvNT_6ParamsE)
        .other          _ZN7cutlass13device_kernelIN5flash19enable_sm80_to_sm89INS1_16FlashAttnFwdSm80INS1_25CollectiveMainloopFwdSm80ILi8ELi1ELb1EN4cute5tupleIJNS5_1CILi128EEENS7_ILi48EEENS7_ILi256EEEEEELi256ENS_10bfloat16_tEfNS_4arch4Sm80ELb0ELb1ELb1ELb0ELb1ELb0ELb1ELb0EEENS1_21CollectiveEpilogueFwdINS6_IJS8_SA_S9_EEENS6_IJNS7_ILi1EEESI_SI_EEESC_SE_Li256ELb0ELb1ELb0ELb0EEENS1_19SingleTileSchedulerILb0ELb0ELb1ELi128EEEEEEEEEvNT_6ParamsE,@"STO_CUDA_ENTRY STV_DEFAULT"
_ZN7cutlass13device_kernelIN5flash19enable_sm80_to_sm89INS1_16FlashAttnFwdSm80INS1_25CollectiveMainloopFwdSm80ILi8ELi1ELb1EN4cute5tupleIJNS5_1CILi128EEENS7_ILi48EEENS7_ILi256EEEEEELi256ENS_10bfloat16_tEfNS_4arch4Sm80ELb0ELb1ELb1ELb0ELb1ELb0ELb1ELb0EEENS1_21CollectiveEpilogueFwdINS6_IJS8_SA_S9_EEENS6_IJNS7_ILi1EEESI_SI_EEESC_SE_Li256ELb0ELb1ELb0ELb0EEENS1_19SingleTileSchedulerILb0ELb0ELb1ELi128EEEEEEEEEvNT_6ParamsE:
        /* <DEDUP_REMOVED lines=9> */
[----:B------:R-:W-:-:S04]  /*0090*/  ULDC.64 UR18, c[0x0][0x118] ;  /* 0x0000460000127ab9 */ /* 0x000fc80000000a00 */
[----:B------:R-:W-:-:S05]  /*00a0*/  PLOP3.LUT P0, PT, PT, PT, UP0, 0x80, 0x0 ;  /* 0x000000000000781c */ /* 0x000fca0003f0f008 */
[----:B------:R-:W-:Y:S02]  /*00b0*/  @UP0 UMOV UR4, 0x4 ;  /* 0x0000000400040882 */ /* 0x000fe40000000000 */
[----:B------:R-:W-:-:S06]  /*00c0*/  @UP0 UIMAD.WIDE UR4, UR15, UR4, UR6 ;  /* 0x000000040f0402a5 */ /* 0x000fcc000f8e0206 */
[----:B------:R-:W-:Y:S02]  /*00d0*/  IMAD.U32 R2, RZ, RZ, UR4 ;  /* 0x00000004ff027e24 */ /* 0x000fe4000f8e00ff */
[----:B------:R-:W-:Y:S01]  /*00e0*/  IMAD.U32 R3, RZ, RZ, UR5 ;  /* 0x00000005ff037e24 */ /* 0x000fe2000f8e00ff */
[----:B------:R-:W1:Y:S01]  /*00f0*/  S2UR UR27, SR_CTAID.X ;  /* 0x00000000001b79c3 */ /* 0x000e620000002500 */
[----:B------:R-:W-:Y:S02]  /*0100*/  ULDC UR8, c[0x0][0x2c4] ;  /* 0x0000b10000087ab9 */ /* 0x000fe40000000800 */
[----:B------:R-:W-:Y:S01]  /*0110*/  ULDC.64 UR4, c[0x0][0x2c8] ;  /* 0x0000b20000047ab9 */ /* 0x000fe20000000a00 */
[----:B------:R-:W2:Y:S01]  /*0120*/  @P0 LDG.E R2, [R2.64] ;  /* 0x0000001202020981 */ /* 0x000ea2000c1e1900 */
[----:B------:R-:W-:Y:S02]  /*0130*/  UISETP.NE.AND UP1, UPT, UR8, 0x1, UPT ;  /* 0x000000010800788c */ /* 0x000fe4000bf25270 */
[----:B------:R-:W-:Y:S01]  /*0140*/  ULDC UR10, c[0x0][0x1d0] ;  /* 0x00007400000a7ab9 */ /* 0x000fe20000000800 */
[----:B------:R-:W3:Y:S01]  /*0150*/  S2UR UR11, SR_CTAID.Y ;  /* 0x00000000000b79c3 */ /* 0x000ee20000002600 */
[----:B------:R-:W4:Y:S01]  /*0160*/  S2R R129, SR_TID.X ;  /* 0x0000000000817919 */ /* 0x000f220000002100 */
[----:B------:R-:W-:-:S02]  /*0170*/  ULDC UR9, c[0x0][0x168] ;  /* 0x00005a0000097ab9 */ /* 0x000fc40000000800 */
[----:B------:R-:W-:Y:S02]  /*0180*/  UP2UR UR14, UPR, URZ, 0x2 ;  /* 0x000000023f0e7883 */ /* 0x000fe40008000000 */
[----:B-1----:R-:W-:-:S04]  /*0190*/  USHF.L.U32 UR27, UR27, 0x7, URZ ;  /* 0x000000071b1b7899 */ /* 0x002fc8000800063f */
[----:B------:R-:W-:Y:S02]  /*01a0*/  @UP1 UIADD3 UR12, UR27, 0x7f, URZ ;  /* 0x0000007f1b0c1890 */ /* 0x000fe4000fffe03f */
[----:B------:R-:W-:Y:S02]  /*01b0*/  UIADD3 UR6, UR27, 0x7f, URZ ;  /* 0x0000007f1b067890 */ /* 0x000fe4000fffe03f */
[----:B------:R-:W-:-:S03]  /*01c0*/  UIMAD.WIDE.U32 UR12, UR12, UR4, URZ ;  /* 0x000000040c0c72a5 */ /* 0x000fc6000f8e003f */
[----:B------:R-:W-:Y:S02]  /*01d0*/  ULDC UR4, c[0x0][0x2ac] ;  /* 0x0000ab0000047ab9 */ /* 0x000fe40000000800 */
[----:B------:R-:W-:Y:S02]  /*01e0*/  UIMAD UR10, UR4, UR10, URZ ;  /* 0x0000000a040a72a4 */ /* 0x000fe4000f8e023f */
[----:B------:R-:W-:Y:S02]  /*01f0*/  @UP1 UMOV UR7, UR13 ;  /* 0x0000000d00071c82 */ /* 0x000fe40008000000 */
[----:B------:R-:W-:Y:S02]  /*0200*/  @UP1 USHF.R.U32.HI UR6, URZ, UR5, UR7 ;  /* 0x000000053f061299 */ /* 0x000fe40008011607 */
[----:B------:R-:W-:Y:S02]  /*0210*/  UMOV UR12, URZ ;  /* 0x0000003f000c7c82 */ /* 0x000fe40008000000 */
[----:B------:R-:W-:-:S02]  /*0220*/  UMOV UR7, 0x1 ;  /* 0x0000000100077882 */ /* 0x000fc40000000000 */
[----:B------:R-:W-:Y:S02]  /*0230*/  ULDC.64 UR4, c[0x0][0x328] ;  /* 0x0000ca0000047ab9 */ /* 0x000fe40000000a00 */
[----:B------:R-:W-:Y:S02]  /*0240*/  UISETP.LE.AND UP0, UPT, UR7, UR5, UPT ;  /* 0x000000050700728c */ /* 0x000fe4000bf03270 */
[----:B------:R-:W-:Y:S02]  /*0250*/  UIADD3 UR9, UR10, -UR9, UR7 ;  /* 0x800000090a097290 */ /* 0x000fe4000fffe007 */
[----:B------:R-:W-:Y:S02]  /*0260*/  UP2UR UR13, UPR, URZ, 0x1 ;  /* 0x000000013f0d7883 */ /* 0x000fe40008000000 */
[----:B------:R-:W-:Y:S02]  /*0270*/  UIADD3 UR5, UR9, UR6, URZ ;  /* 0x0000000609057290 */ /* 0x000fe4000fffe03f */
[----:B---3--:R-:W-:-:S02]  /*0280*/  USHF.R.S32.HI UR9, URZ, 0x1f, UR11 ;  /* 0x0000001f3f097899 */ /* 0x008fc4000801140b */
[----:B------:R-:W-:Y:S01]  /*0290*/  UIADD3 UR6, UR5, UR4, URZ ;  /* 0x0000000405067290 */ /* 0x000fe2000fffe03f */
[----:B--2---:R1:W2:Y:S01]  /*02a0*/  @P0 R2UR UR12, R2 ;  /* 0x00000000020c03c2 */ /* 0x0042a200000e0000 */
[----:B------:R-:W-:-:S13]  /*02b0*/  PLOP3.LUT P0, PT, PT, PT, UP0, 0x40, 0x0 ;  /* 0x000000000000781c */ /* 0x000fda0003f0e808 */
[----:B------:R-:W-:Y:S05]  /*02c0*/  @P0 BRA `(.L_x_163) ;  /* 0x0000016000000947 */ /* 0x000fea0003800000 */
[----:B----4-:R-:W-:Y:S01]  /*02d0*/  ISETP.LT.AND P0, PT, RZ, UR5, PT ;  /* 0x00000005ff007c0c */ /* 0x010fe2000bf01270 */
[----:B------:R-:W-:-:S12]  /*02e0*/  UIADD3 UR16, UR5, -0x1, URZ ;  /* 0xffffffff05107890 */ /* 0x000fd8000fffe03f */
[----:B------:R-:W-:Y:S05]  /*02f0*/  @P0 BRA `(.L_x_164) ;  /* 0x0000009000000947 */ /* 0x000fea0003800000 */
[----:B------:R-:W-:Y:S02]  /*0300*/  ULDC UR4, c[0x0][0x32c] ;  /* 0x0000cb0000047ab9 */ /* 0x000fe40000000800 */
[----:B------:R-:W-:Y:S02]  /*0310*/  UISETP.NE.AND UP0, UPT, UR7, UR4, UPT ;  /* 0x000000040700728c */ /* 0x000fe4000bf05270 */
[----:B------:R-:W-:-:S03]  /*0320*/  UIADD3 UR16, -UR5, URZ, URZ ;  /* 0x0000003f05107290 */ /* 0x000fc6000fffe13f */
[----:B------:R-:W-:Y:S02]  /*0330*/  ULDC.64 UR4, c[0x0][0x330] ;  /* 0x0000cc0000047ab9 */ /* 0x000fe40000000a00 */
[----:B------:R-:W-:-:S07]  /*0340*/  UIMAD.WIDE.U32 UR20, UR16, UR4, URZ ;  /* 0x00000004101472a5 */ /* 0x000fce000f8e003f */
[----:B------:R-:W-:Y:S02]  /*0350*/  @UP0 UMOV UR7, UR21 ;  /* 0x0000001500070c82 */ /* 0x000fe40008000000 */
[----:B------:R-:W-:-:S04]  /*0360*/  @UP0 USHF.R.U32.HI UR16, URZ, UR5, UR7 ;  /* 0x000000053f100299 */ /* 0x000fc80008011607 */
[----:B------:R-:W-:Y:S01]  /*0370*/  ULOP3.LUT UR16, URZ, UR16, URZ, 0x33, !UPT ;  /* 0x000000103f107292 */ /* 0x000fe2000f8e333f */
[----:B------:R-:W-:Y:S05]  /*0380*/  BRA `(.L_x_165) ;  /* 0x0000006000007947 */ /* 0x000fea0003800000 */
.L_x_164:
[----:B------:R-:W-:Y:S02]  /*0390*/  ULDC UR4, c[0x0][0x32c] ;  /* 0x0000cb0000047ab9 */ /* 0x000fe40000000800 */
[----:B------:R-:W-:-:S03]  /*03a0*/  UISETP.NE.AND UP0, UPT, UR7, UR4, UPT ;  /* 0x000000040700728c */ /* 0x000fc6000bf05270 */
[----:B------:R-:W-:Y:S02]  /*03b0*/  ULDC.64 UR4, c[0x0][0x330] ;  /* 0x0000cc0000047ab9 */ /* 0x000fe40000000a00 */
[----:B------:R-:W-:-:S07]  /*03c0*/  UIMAD.WIDE.U32 UR20, UR16, UR4, URZ ;  /* 0x00000004101472a5 */ /* 0x000fce000f8e003f */
[----:B------:R-:W-:Y:S02]  /*03d0*/  @UP0 UMOV UR7, UR21 ;  /* 0x0000001500070c82 */ /* 0x000fe40008000000 */
[----:B------:R-:W-:Y:S02]  /*03e0*/  @UP0 USHF.R.U32.HI UR16, URZ, UR5, UR7 ;  /* 0x000000053f100299 */ /* 0x000fe40008011607 */
.L_x_165:
[----:B------:R-:W-:Y:S02]  /*03f0*/  ULDC UR4, c[0x0][0x32c] ;  /* 0x0000cb0000047ab9 */ /* 0x000fe40000000800 */
[----:B------:R-:W-:-:S04]  /*0400*/  UIMAD UR4, UR16, UR4, UR4 ;  /* 0x00000004100472a4 */ /* 0x000fc8000f8e0204 */
[----:B------:R-:W-:-:S04]  /*0410*/  UISETP.LT.AND UP0, UPT, UR6, UR4, UPT ;  /* 0x000000040600728c */ /* 0x000fc8000bf01270 */
[----:B------:R-:W-:Y:S02]  /*0420*/  USEL UR6, UR6, UR4, UP0 ;  /* 0x0000000406067287 */ /* 0x000fe40008000000 */
.L_x_163:
[----:B----4-:R-:W-:Y:S02]  /*0430*/  UISETP.NE.AND UP0, UPT, UR8, 0x1, UPT ;  /* 0x000000010800788c */ /* 0x010fe4000bf05270 */
[----:B------:R-:W-:Y:S02]  /*0440*/  UIADD3 UR7, UR10, 0x2f, URZ ;  /* 0x0000002f0a077890 */ /* 0x000fe4000fffe03f */
[----:B------:R-:W-:Y:S02]  /*0450*/  ULDC.64 UR4, c[0x0][0x2c8] ;  /* 0x0000b20000047ab9 */ /* 0x000fe40000000a00 */
[----:B------:R-:W-:Y:S02]  /*0460*/  UIMAD.WIDE.U32 UR16, UR27, UR4, URZ ;  /* 0x000000041b1072a5 */ /* 0x000fe4000f8e003f */
[----:B------:R-:W-:Y:S02]  /*0470*/  UIMAD.WIDE UR20, UR7, 0x2aaaaaab, URZ ;  /* 0x2aaaaaab071478a5 */ /* 0x000fe4000f8e023f */
[----:B------:R-:W-:-:S02]  /*0480*/  UIADD3 UR6, UR6, 0x2f, URZ ;  /* 0x0000002f06067890 */ /* 0x000fc4000fffe03f */
[----:B------:R-:W-:Y:S02]  /*0490*/  UISETP.NE.AND UP1, UPT, UR13, URZ, UPT ;  /* 0x0000003f0d00728c */ /* 0x000fe4000bf25270 */
[----:B------:R-:W-:Y:S02]  /*04a0*/  UMOV UR4, UR27 ;  /* 0x0000001b00047c82 */ /* 0x000fe40008000000 */
[----:B------:R-:W-:Y:S02]  /*04b0*/  UIMAD.WIDE UR6, UR6, 0x2aaaaaab, URZ ;  /* 0x2aaaaaab060678a5 */ /* 0x000fe4000f8e023f */
[----:B------:R-:W-:Y:S01]  /*04c0*/  @UP0 USHF.R.U32.HI UR4, URZ, UR5, UR17 ;  /* 0x000000053f040299 */ /* 0x000fe20008011611 */
[----:B------:R-:W-:Y:S01]  /*04d0*/  PLOP3.LUT P0, PT, PT, PT, UP1, 0x40, 0x0 ;  /* 0x000000000000781c */ /* 0x000fe20003f0e818 */
[----:B------:R-:W-:Y:S02]  /*04e0*/  USHF.R.U32.HI UR6, URZ, 0x1f, UR7 ;  /* 0x0000001f3f067899 */ /* 0x000fe40008011607 */
[----:B------:R-:W-:-:S02]  /*04f0*/  UMOV UR17, UR21 ;  /* 0x0000001500117c82 */ /* 0x000fc40008000000 */
[----:B------:R-:W-:Y:S02]  /*0500*/  USHF.R.U32.HI UR16, URZ, 0x1f, UR17 ;  /* 0x0000001f3f107899 */ /* 0x000fe40008011611 */
[----:B------:R-:W-:Y:S02]  /*0510*/  ULDC UR26, c[0x0][0x168] ;  /* 0x00005a00001a7ab9 */ /* 0x000fe40000000800 */
[----:B------:R-:W-:Y:S02]  /*0520*/  UIADD3 UR26, UR10, -UR26, URZ ;  /* 0x8000001a0a1a7290 */ /* 0x000fe4000fffe03f */
[----:B------:R-:W-:Y:S02]  /*0530*/  ULEA.HI.SX32 UR16, UR17, UR16, 0x1d ;  /* 0x0000001011107291 */ /* 0x000fe4000f8fea3f */
[----:B------:R-:W-:Y:S02]  /*0540*/  ULEA.HI.SX32 UR7, UR7, UR6, 0x1d ;  /* 0x0000000607077291 */ /* 0x000fe4000f8fea3f */
[----:B------:R-:W-:-:S02]  /*0550*/  UIADD3 UR4, UR26, UR4, URZ ;  /* 0x000000041a047290 */ /* 0x000fc4000fffe03f */
[----:B------:R-:W-:Y:S02]  /*0560*/  UISETP.LT.AND UP0, UPT, UR16, UR7, UPT ;  /* 0x000000071000728c */ /* 0x000fe4000bf01270 */
[----:B------:R-:W-:Y:S02]  /*0570*/  ULDC UR5, c[0x0][0x324] ;  /* 0x0000c90000057ab9 */ /* 0x000fe40000000800 */
[----:B------:R-:W-:Y:S02]  /*0580*/  UIADD3 UR6, UR4, -UR5, URZ ;  /* 0x8000000504067290 */ /* 0x000fe4000fffe03f */
[----:B------:R-:W-:Y:S01]  /*0590*/  USEL UR23, UR16, UR7, UP0 ;  /* 0x0000000710177287 */ /* 0x000fe20008000000 */
[----:B------:R-:W-:Y:S05]  /*05a0*/  @P0 BRA `(.L_x_166) ;  /* 0x0000015000000947 */ /* 0x000fea0003800000 */
[----:B------:R-:W-:Y:S02]  /*05b0*/  UMOV UR7, UR4 ;  /* 0x0000000400077c82 */ /* 0x000fe40008000000 */
[----:B------:R-:W-:-:S06]  /*05c0*/  UISETP.GT.AND UP0, UPT, UR7, -0x1, UPT ;  /* 0xffffffff0700788c */ /* 0x000fcc000bf04270 */
[----:B------:R-:W-:-:S13]  /*05d0*/  PLOP3.LUT P0, PT, PT, PT, UP0, 0x80, 0x0 ;  /* 0x000000000000781c */ /* 0x000fda0003f0f008 */
[----:B------:R-:W-:Y:S05]  /*05e0*/  @P0 BRA `(.L_x_167) ;  /* 0x0000008000000947 */ /* 0x000fea0003800000 */
[----:B------:R-:W-:Y:S02]  /*05f0*/  ULDC UR4, c[0x0][0x32c] ;  /* 0x0000cb0000047ab9 */ /* 0x000fe40000000800 */
[----:B------:R-:W-:Y:S02]  /*0600*/  UISETP.NE.AND UP0, UPT, UR4, 0x1, UPT ;  /* 0x000000010400788c */ /* 0x000fe4000bf05270 */
[----:B------:R-:W-:Y:S02]  /*0610*/  ULOP3.LUT UR7, URZ, UR7, URZ, 0x33, !UPT ;  /* 0x000000073f077292 */ /* 0x000fe4000f8e333f */
[----:B------:R-:W-:Y:S02]  /*0620*/  ULDC.64 UR4, c[0x0][0x330] ;  /* 0x0000cc0000047ab9 */ /* 0x000fe40000000a00 */
[----:B------:R-:W-:-:S05]  /*0630*/  UIMAD.WIDE.U32 UR16, UR7, UR4, URZ ;  /* 0x00000004071072a5 */ /* 0x000fca000f8e003f */
[----:B------:R-:W-:-:S04]  /*0640*/  @UP0 USHF.R.U32.HI UR7, URZ, UR5, UR17 ;  /* 0x000000053f070299 */ /* 0x000fc80008011611 */
[----:B------:R-:W-:Y:S01]  /*0650*/  ULOP3.LUT UR7, URZ, UR7, URZ, 0x33, !UPT ;  /* 0x000000073f077292 */ /* 0x000fe2000f8e333f */
[----:B------:R-:W-:Y:S05]  /*0660*/  BRA `(.L_x_168) ;  /* 0x0000005000007947 */ /* 0x000fea0003800000 */
.L_x_167:
[----:B------:R-:W-:Y:S02]  /*0670*/  ULDC UR4, c[0x0][0x32c] ;  /* 0x0000cb0000047ab9 */ /* 0x000fe40000000800 */
[----:B------:R-:W-:-:S03]  /*0680*/  UISETP.NE.AND UP0, UPT, UR4, 0x1, UPT ;  /* 0x000000010400788c */ /* 0x000fc6000bf05270 */
[----:B------:R-:W-:Y:S02]  /*0690*/  ULDC.64 UR4, c[0x0][0x330] ;  /* 0x0000cc0000047ab9 */ /* 0x000fe40000000a00 */
[----:B------:R-:W-:-:S06]  /*06a0*/  UIMAD.WIDE.U32 UR16, UR7, UR4, URZ ;  /* 0x00000004071072a5 */ /* 0x000fcc000f8e003f */
[----:B------:R-:W-:Y:S02]  /*06b0*/  @UP0 USHF.R.U32.HI UR7, URZ, UR5, UR17 ;  /* 0x000000053f070299 */ /* 0x000fe40008011611 */
.L_x_168:
[----:B------:R-:W-:Y:S02]  /*06c0*/  ULDC UR4, c[0x0][0x32c] ;  /* 0x0000cb0000047ab9 */ /* 0x000fe40000000800 */
[----:B------:R-:W-:-:S04]  /*06d0*/  UIMAD UR4, UR7, UR4, URZ ;  /* 0x00000004070472a4 */ /* 0x000fc8000f8e023f */
[----:B------:R-:W-:-:S04]  /*06e0*/  UISETP.LT.AND UP0, UPT, UR6, UR4, UPT ;  /* 0x000000040600728c */ /* 0x000fc8000bf01270 */
[----:B------:R-:W-:-:S04]  /*06f0*/  USEL UR6, UR6, UR4, !UP0 ;  /* 0x0000000406067287 */ /* 0x000fc8000c000000 */
.L_x_166:
[----:B------:R-:W-:Y:S01]  /*0700*/  UIMAD.WIDE UR4, UR6, 0x2aaaaaab, URZ ;  /* 0x2aaaaaab060478a5 */ /* 0x000fe2000f8e023f */
[----:B------:R-:W-:Y:S01]  /*0710*/  PLOP3.LUT P2, PT, PT, PT, PT, 0x80, 0x0 ;  /* 0x000000000000781c */ /* 0x000fe20003f4f070 */
[----:B------:R-:W-:Y:S01]  /*0720*/  IMAD.MOV.U32 R5, RZ, RZ, RZ ;  /* 0x000000ffff057224 */ /* 0x000fe200078e00ff */
[----:B------:R-:W-:Y:S01]  /*0730*/  CS2R R6, SRZ ;  /* 0x0000000000067805 */ /* 0x000fe2000001ff00 */
[----:B------:R-:W-:Y:S01]  /*0740*/  USHF.R.U32.HI UR4, URZ, 0x1f, UR5 ;  /* 0x0000001f3f047899 */ /* 0x000fe20008011605 */
[----:B------:R-:W-:Y:S01]  /*0750*/  IMAD.MOV.U32 R130, RZ, RZ, RZ ;  /* 0x000000ffff827224 */ /* 0x000fe200078e00ff */
[----:B------:R-:W-:Y:S01]  /*0760*/  MOV R128, RZ ;  /* 0x000000ff00807202 */ /* 0x000fe20000000f00 */
[----:B------:R-:W-:Y:S01]  /*0770*/  CS2R R126, SRZ ;  /* 0x00000000007e7805 */ /* 0x000fe2000001ff00 */
[----:B------:R-:W-:Y:S01]  /*0780*/  ULEA.HI.SX32 UR4, UR5, UR4, 0x1d ;  /* 0x0000000405047291 */ /* 0x000fe2000f8fea3f */
[----:B------:R-:W-:Y:S01]  /*0790*/  CS2R R124, SRZ ;  /* 0x00000000007c7805 */ /* 0x000fe2000001ff00 */
[----:B------:R-:W-:Y:S01]  /*07a0*/  CS2R R122, SRZ ;  /* 0x00000000007a7805 */ /* 0x000fe2000001ff00 */
[----:B------:R-:W-:Y:S01]  /*07b0*/  CS2R R120, SRZ ;  /* 0x0000000000787805 */ /* 0x000fe2000001ff00 */
[----:B------:R-:W-:Y:S01]  /*07c0*/  UISETP.LT.AND UP0, UPT, URZ, UR4, UPT ;  /* 0x000000043f00728c */ /* 0x000fe2000bf01270 */
[----:B------:R-:W-:Y:S01]  /*07d0*/  CS2R R118, SRZ ;  /* 0x0000000000767805 */ /* 0x000fe2000001ff00 */
[----:B------:R-:W-:Y:S01]  /*07e0*/  CS2R R116, SRZ ;  /* 0x0000000000747805 */ /* 0x000fe2000001ff00 */
[----:B------:R-:W-:Y:S01]  /*07f0*/  CS2R R114, SRZ ;  /* 0x0000000000727805 */ /* 0x000fe2000001ff00 */
[----:B------:R-:W-:Y:S01]  /*0800*/  USEL UR7, URZ, UR4, !UP0 ;  /* 0x000000043f077287 */ /* 0x000fe2000c000000 */
[----:B------:R-:W-:Y:S01]  /*0810*/  CS2R R112, SRZ ;  /* 0x0000000000707805 */ /* 0x000fe2000001ff00 */
[----:B------:R-:W-:Y:S01]  /*0820*/  CS2R R110, SRZ ;  /* 0x00000000006e7805 */ /* 0x000fe2000001ff00 */
[----:B------:R-:W-:Y:S01]  /*0830*/  CS2R R108, SRZ ;  /* 0x00000000006c7805 */ /* 0x000fe2000001ff00 */
[----:B------:R-:W-:Y:S01]  /*0840*/  UISETP.GT.AND UP0, UPT, UR23, UR7, UPT ;  /* 0x000000071700728c */ /* 0x000fe2000bf04270 */
[----:B------:R-:W-:Y:S01]  /*0850*/  CS2R R106, SRZ ;  /* 0x00000000006a7805 */ /* 0x000fe2000001ff00 */
[----:B------:R-:W-:Y:S01]  /*0860*/  CS2R R104, SRZ ;  /* 0x0000000000687805 */ /* 0x000fe2000001ff00 */
[----:B------:R-:W-:Y:S01]  /*0870*/  CS2R R102, SRZ ;  /* 0x0000000000667805 */ /* 0x000fe2000001ff00 */
[----:B------:R-:W-:Y:S01]  /*0880*/  CS2R R100, SRZ ;  /* 0x0000000000647805 */ /* 0x000fe2000001ff00 */
        /* <DEDUP_REMOVED lines=54> */
[----:B------:R-:W-:Y:S02]  /*0bf0*/  UISETP.NE.AND.EX UP0, UPT, URZ, UR5, UPT, UP0 ;  /* 0x000000053f00728c */ /* 0x000fe4000bf05300 */
[----:B------:R-:W-:-:S04]  /*0c00*/  UISETP.NE.AND UP1, UPT, UR14, URZ, UPT ;  /* 0x0000003f0e00728c */ /* 0x000fc8000bf25270 */
[----:B------:R-:W-:-:S05]  /*0c10*/  PLOP3.LUT P0, PT, PT, PT, UP0, 0x80, 0x0 ;  /* 0x000000000000781c */ /* 0x000fca0003f0f008 */
[----:B------:R-:W-:Y:S02]  /*0c20*/  @UP0 UMOV UR4, 0x4 ;  /* 0x0000000400040882 */ /* 0x000fe40000000000 */
[----:B------:R-:W-:-:S06]  /*0c30*/  @UP0 UIMAD.WIDE UR4, UR15, UR4, UR16 ;  /* 0x000000040f0402a5 */ /* 0x000fcc000f8e0210 */
[----:B-1----:R-:W-:Y:S02]  /*0c40*/  IMAD.U32 R2, RZ, RZ, UR4 ;  /* 0x00000004ff027e24 */ /* 0x002fe4000f8e00ff */
[----:B------:R-:W-:Y:S01]  /*0c50*/  IMAD.U32 R3, RZ, RZ, UR5 ;  /* 0x00000005ff037e24 */ /* 0x000fe2000f8e00ff */
[----:B------:R-:W-:Y:S02]  /*0c60*/  UMOV UR29, 0x30 ;  /* 0x00000030001d7882 */ /* 0x000fe40000000000 */
[----:B------:R-:W-:Y:S02]  /*0c70*/  UIMAD UR22, UR23, UR29, -0x30 ;  /* 0xffffffd0171674a4 */ /* 0x000fe4000f8e021d */
[----:B------:R-:W-:Y:S01]  /*0c80*/  UIMAD UR29, UR23, -0x30, UR29 ;  /* 0xffffffd0171d78a4 */ /* 0x000fe2000f8e021d */
[----:B------:R1:W3:Y:S01]  /*0c90*/  @P0 LDG.E R0, [R2.64] ;  /* 0x0000001202000981 */ /* 0x0002e2000c1e1900 */
[----:B------:R-:W-:Y:S01]  /*0ca0*/  IMAD.MOV.U32 R4, RZ, RZ, c[0x0][0x2b8] ;  /* 0x0000ae00ff047624 */ /* 0x000fe200078e00ff */
[----:B------:R-:W-:Y:S01]  /*0cb0*/  ULDC.64 UR4, c[0x0][0x2b0] ;  /* 0x0000ac0000047ab9 */ /* 0x000fe20000000a00 */
[----:B------:R-:W-:Y:S01]  /*0cc0*/  IMAD.MOV.U32 R31, RZ, RZ, RZ ;  /* 0x000000ffff1f7224 */ /* 0x000fe200078e00ff */
[----:B------:R-:W-:Y:S02]  /*0cd0*/  BAR.SYNC.DEFER_BLOCKING 0x0 ;  /* 0x0000000000007b1d */ /* 0x000fe40000010000 */
[----:B------:R-:W-:-:S02]  /*0ce0*/  ISETP.NE.AND P1, PT, R4, 0x1, PT ;  /* 0x000000010400780c */ /* 0x000fc40003f25270 */
[----:B-1----:R-:W-:Y:S01]  /*0cf0*/  SHF.R.S32.HI R2, RZ, 0x1f, R129 ;  /* 0x0000001fff027819 */ /* 0x002fe20000011481 */
[----:B------:R-:W-:Y:S01]  /*0d00*/  USHF.R.S32.HI UR21, URZ, 0x1f, UR15 ;  /* 0x0000001f3f157899 */ /* 0x000fe2000801140f */
[----:B---3--:R1:W3:Y:S02]  /*0d10*/  @P0 R2UR UR20, R0 ;  /* 0x00000000001403c2 */ /* 0x0082e400000e0000 */
[----:B---3--:R-:W-:Y:S02]  /*0d20*/  @!UP0 UMOV UR20, UR15 ;  /* 0x0000000f00148c82 */ /* 0x008fe40008000000 */
[----:B------:R-:W-:Y:S02]  /*0d30*/  USHF.R.S32.HI UR6, URZ, 0x1f, UR20 ;  /* 0x0000001f3f067899 */ /* 0x000fe40008011414 */
[----:B------:R-:W-:Y:S02]  /*0d40*/  UIMAD.WIDE.U32 UR16, UR20, UR4, URZ ;  /* 0x00000004141072a5 */ /* 0x000fe4000f8e003f */
[----:B------:R-:W-:-:S04]  /*0d50*/  UIMAD UR6, UR6, UR4, URZ ;  /* 0x00000004060672a4 */ /* 0x000fc8000f8e023f */
[----:B------:R-:W-:-:S03]  /*0d60*/  UIMAD UR6, UR20, UR5, UR6 ;  /* 0x00000005140672a4 */ /* 0x000fc6000f8e0206 */
[----:B------:R-:W-:Y:S02]  /*0d70*/  ULDC.64 UR4, c[0x0][0x1b8] ;  /* 0x00006e0000047ab9 */ /* 0x000fe40000000a00 */
[----:B------:R-:W-:Y:S01]  /*0d80*/  UIADD3 UR6, UR17, UR6, URZ ;  /* 0x0000000611067290 */ /* 0x000fe2000fffe03f */
[----:B-1----:R-:W-:-:S04]  /*0d90*/  LEA.HI R0, R2, R129, RZ, 0x3 ;  /* 0x0000008102007211 */ /* 0x002fc800078f18ff */
[----:B------:R-:W-:Y:S02]  /*0da0*/  LOP3.LUT R10, R0, 0xfffffff8, RZ, 0xc0, !PT ;  /* 0xfffffff8000a7812 */ /* 0x000fe400078ec0ff */
[----:B------:R-:W-:-:S03]  /*0db0*/  SHF.R.S32.HI R30, RZ, 0x3, R0 ;  /* 0x00000003ff1e7819 */ /* 0x000fc60000011400 */
[----:B------:R-:W-:-:S04]  /*0dc0*/  IMAD.IADD R10, R129, 0x1, -R10 ;  /* 0x00000001810a7824 */ /* 0x000fc800078e0a0a */
[----:B------:R-:W-:-:S05]  /*0dd0*/  IMAD R32, R10, 0x20, R30 ;  /* 0x000000200a207824 */ /* 0x000fca00078e021e */
[----:B------:R-:W-:Y:S01]  /*0de0*/  IADD3 R0, R32, UR22, RZ ;  /* 0x0000001620007c10 */ /* 0x000fe2000fffe0ff */
[----:B------:R-:W-:Y:S02]  /*0df0*/  UIMAD UR20, UR9, UR4, URZ ;  /* 0x00000004091472a4 */ /* 0x000fe4000f8e023f */
[----:B------:R-:W-:Y:S01]  /*0e00*/  UIMAD.WIDE.U32 UR24, UR11, UR4, URZ ;  /* 0x000000040b1872a5 */ /* 0x000fe2000f8e003f */
[----:B------:R-:W-:Y:S01]  /*0e10*/  ISETP.GE.AND P0, PT, R0, UR10, PT ;  /* 0x0000000a00007c0c */ /* 0x000fe2000bf06270 */
[----:B------:R-:W-:Y:S01]  /*0e20*/  IMAD.SHL.U32 R16, R30, 0x40, RZ ;  /* 0x000000401e107824 */ /* 0x000fe200078e00ff */
[----:B--2---:R-:W-:Y:S01]  /*0e30*/  IADD3 R0, R0, UR12, RZ ;  /* 0x0000000c00007c10 */ /* 0x004fe2000fffe0ff */
[----:B------:R-:W-:Y:S01]  /*0e40*/  IMAD.SHL.U32 R40, R10, 0x8, RZ ;  /* 0x000000080a287824 */ /* 0x000fe200078e00ff */
[----:B------:R-:W-:Y:S01]  /*0e50*/  ISETP.GT.OR P0, PT, R32, 0x2f, P0 ;  /* 0x0000002f2000780c */ /* 0x000fe20000704670 */
[----:B------:R-:W-:Y:S01]  /*0e60*/  UIADD3 UR28, UR29, UR10, URZ ;  /* 0x0000000a1d1c7290 */ /* 0x000fe2000fffe03f */
[----:B------:R-:W-:Y:S01]  /*0e70*/  STL [R1+0x20], R32 ;  /* 0x0000202001007387 */ /* 0x000fe20000100800 */
        /* <DEDUP_REMOVED lines=8> */
[----:B------:R-:W-:Y:S01]  /*0f00*/  PLOP3.LUT P1, PT, PT, PT, UP1, 0x80, 0x0 ;  /* 0x000000000000781c */ /* 0x000fe20003f2f018 */
[----:B------:R-:W-:Y:S01]  /*0f10*/  UIMAD UR20, UR11, UR5, UR20 ;  /* 0x000000050b1472a4 */ /* 0x000fe2000f8e0214 */
[----:B------:R-:W-:Y:S01]  /*0f20*/  PLOP3.LUT P0, PT, PT, PT, UP1, 0x80, 0x0 ;  /* 0x000000000000781c */ /* 0x000fe20003f0f018 */
[----:B------:R-:W-:Y:S01]  /*0f30*/  IMAD.MOV R5, RZ, RZ, -R5 ;  /* 0x000000ffff057224 */ /* 0x000fe200078e0a05 */
[----:B------:R-:W-:Y:S01]  /*0f40*/  IADD3 R3, R32, UR27, RZ ;  /* 0x0000001b20037c10 */ /* 0x000fe2000fffe0ff */
[----:B------:R-:W-:Y:S01]  /*0f50*/  ULDC.64 UR4, c[0x0][0x1c0] ;  /* 0x0000700000047ab9 */ /* 0x000fe20000000a00 */
[----:B------:R-:W-:Y:S01]  /*0f60*/  LOP3.LUT R16, R16, 0x1c0, RZ, 0xc0, !PT ;  /* 0x000001c010107812 */ /* 0x000fe200078ec0ff */
[----:B------:R-:W-:Y:S01]  /*0f70*/  UIADD3 UR25, UR25, UR20, URZ ;  /* 0x0000001419197290 */ /* 0x000fe2000fffe03f */
[C---:B------:R-:W-:Y:S01]  /*0f80*/  IADD3 R14, R40.reuse, 0x80, RZ ;  /* 0x00000080280e7810 */ /* 0x040fe20007ffe0ff */
[----:B------:R-:W-:Y:S01]  /*0f90*/  UIMAD UR21, UR21, UR4, URZ ;  /* 0x00000004151572a4 */ /* 0x000fe2000f8e023f */
[C---:B------:R-:W-:Y:S01]  /*0fa0*/  IADD3 R13, R40.reuse, 0xc0, RZ ;  /* 0x000000c0280d7810 */ /* 0x040fe20007ffe0ff */
[----:B------:R-:W-:Y:S01]  /*0fb0*/  UIMAD.WIDE.U32 UR24, UR15, UR4, UR24 ;  /* 0x000000040f1872a5 */ /* 0x000fe2000f8e0018 */
[----:B------:R-:W-:Y:S01]  /*0fc0*/  SHF.R.S32.HI R11, RZ, 0x1f, R14 ;  /* 0x0000001fff0b7819 */ /* 0x000fe2000001140e */
[----:B------:R-:W-:Y:S01]  /*0fd0*/  @P1 IMAD.HI.U32 R4, R3, c[0x0][0x2c8], RZ ;  /* 0x0000b20003041a27 */ /* 0x000fe200078e00ff */
[----:B------:R-:W-:Y:S01]  /*0fe0*/  UIMAD UR5, UR15, UR5, UR21 ;  /* 0x000000050f0572a4 */ /* 0x000fe2000f8e0215 */
[----:B------:R-:W-:Y:S01]  /*0ff0*/  ISETP.GE.AND P3, PT, R40, c[0x0][0x198], PT ;  /* 0x0000660028007a0c */ /* 0x000fe20003f66270 */
[----:B------:R-:W-:Y:S01]  /*1000*/  UISETP.LT.AND UP0, UPT, UR28, 0x30, UPT ;  /* 0x000000301c00788c */ /* 0x000fe2000bf01270 */
[----:B------:R-:W-:Y:S01]  /*1010*/  IMAD.U32 R9, RZ, RZ, UR25 ;  /* 0x00000019ff097e24 */ /* 0x000fe2000f8e00ff */
[----:B------:R-:W-:Y:S01]  /*1020*/  UIADD3 UR5, UR25, UR5, URZ ;  /* 0x0000000519057290 */ /* 0x000fe2000fffe03f */
[----:B------:R-:W-:Y:S01]  /*1030*/  IMAD.U32 R8, RZ, RZ, UR24 ;  /* 0x00000018ff087e24 */ /* 0x000fe2000f8e00ff */
[----:B------:R-:W-:Y:S01]  /*1040*/  ULDC UR15, c[0x0][0x168] ;  /* 0x00005a00000f7ab9 */ /* 0x000fe20000000800 */
[----:B------:R-:W-:Y:S01]  /*1050*/  LEA.HI R11, R11, R14, RZ, 0x3 ;  /* 0x0000000e0b0b7211 */ /* 0x000fe200078f18ff */
[----:B------:R-:W-:Y:S01]  /*1060*/  UIMAD UR15, UR8, UR15, URZ ;  /* 0x0000000f080f72a4 */ /* 0x000fe2000f8e023f */
[----:B------:R-:W-:Y:S01]  /*1070*/  ISETP.GE.AND P5, PT, R14, c[0x0][0x198], PT ;  /* 0x000066000e007a0c */ /* 0x000fe20003fa6270 */
[----:B-1----:R-:W-:Y:S01]  /*1080*/  IMAD.MOV.U32 R7, RZ, RZ, R3 ;  /* 0x000000ffff077224 */ /* 0x002fe200078e0003 */
[----:B------:R-:W-:Y:S01]  /*1090*/  @P0 SHF.R.U32.HI R7, RZ, c[0x0][0x2cc], R4 ;  /* 0x0000b300ff070a19 */ /* 0x000fe20000011604 */
[----:B------:R-:W-:Y:S01]  /*10a0*/  IMAD.U32 R9, RZ, RZ, UR5 ;  /* 0x00000005ff097e24 */ /* 0x000fe2000f8e00ff */
[----:B------:R-:W-:Y:S01]  /*10b0*/  ISETP.GE.AND P6, PT, R13, c[0x0][0x198], PT ;  /* 0x000066000d007a0c */ /* 0x000fe20003fc6270 */
[----:B------:R-:W-:Y:S01]  /*10c0*/  IMAD R36, R5, c[0x0][0x2b8], R0 ;  /* 0x0000ae0005247a24 */ /* 0x000fe200078e0200 */
[--C-:B------:R-:W-:Y:S01]  /*10d0*/  SHF.R.S32.HI R6, RZ, 0x1f, R7.reuse ;  /* 0x0000001fff067819 */ /* 0x100fe20000011407 */
[----:B------:R-:W-:Y:S01]  /*10e0*/  IMAD.MOV R4, RZ, RZ, -R7 ;  /* 0x000000ffff047224 */ /* 0x000fe200078e0a07 */
[----:B------:R-:W-:Y:S01]  /*10f0*/  LOP3.LUT R34, R11, 0xfffffff8, RZ, 0xc0, !PT ;  /* 0xfffffff80b227812 */ /* 0x000fe200078ec0ff */
[C---:B------:R-:W-:Y:S01]  /*1100*/  IMAD.WIDE.U32 R8, R7.reuse, c[0x0][0x1b0], R8 ;  /* 0x00006c0007087a25 */ /* 0x040fe200078e0008 */
[----:B------:R-:W-:Y:S01]  /*1110*/  ULDC.64 UR4, c[0x0][0x1e8] ;  /* 0x00007a0000047ab9 */ /* 0x000fe20000000a00 */
[----:B------:R-:W-:Y:S01]  /*1120*/  SHF.R.S32.HI R12, RZ, 0x1f, R40 ;  /* 0x0000001fff0c7819 */ /* 0x000fe20000011428 */
[----:B------:R-:W-:Y:S01]  /*1130*/  UIMAD UR8, UR9, UR4, URZ ;  /* 0x00000004090872a4 */ /* 0x000fe2000f8e023f */
[----:B------:R-:W-:Y:S01]  /*1140*/  IMAD R4, R4, c[0x0][0x2c4], R3 ;  /* 0x0000b10004047a24 */ /* 0x000fe200078e0203 */
[----:B------:R-:W-:Y:S01]  /*1150*/  UIMAD.WIDE.U32 UR20, UR11, UR4, URZ ;  /* 0x000000040b1472a5 */ /* 0x000fe2000f8e003f */
[----:B------:R-:W-:Y:S01]  /*1160*/  IMAD R6, R6, c[0x0][0x1b0], RZ ;  /* 0x00006c0006067a24 */ /* 0x000fe200078e02ff */
[----:B------:R-:W-:Y:S01]  /*1170*/  UIMAD UR8, UR11, UR5, UR8 ;  /* 0x000000050b0872a4 */ /* 0x000fe2000f8e0208 */
[----:B------:R-:W-:Y:S01]  /*1180*/  BSSY B0, `(.L_x_170) ;  /* 0x0000123000007945 */ /* 0x000fe20003800000 */
[----:B------:R-:W-:Y:S01]  /*1190*/  SHF.R.S32.HI R3, RZ, 0x1f, R4 ;  /* 0x0000001fff037819 */ /* 0x000fe20000011404 */
[----:B------:R-:W-:Y:S01]  /*11a0*/  IMAD R6, R7, c[0x0][0x1b4], R6 ;  /* 0x00006d0007067a24 */ /* 0x000fe200078e0206 */
[----:B------:R-:W-:-:S02]  /*11b0*/  UIADD3 UR8, UR21, UR8, URZ ;  /* 0x0000000815087290 */ /* 0x000fc4000fffe03f */
[----:B------:R-:W-:Y:S01]  /*11c0*/  USEL UR4, UR28, 0x30, UP0 ;  /* 0x000000301c047887 */ /* 0x000fe20008000000 */
[----:B------:R-:W-:Y:S01]  /*11d0*/  IMAD.IADD R7, R9, 0x1, R6 ;  /* 0x0000000109077824 */ /* 0x000fe200078e0206 */
[----:B------:R-:W-:Y:S01]  /*11e0*/  IADD3 R9, R40, 0x40, RZ ;  /* 0x0000004028097810 */ /* 0x000fe20007ffe0ff */
[----:B------:R-:W-:Y:S02]  /*11f0*/  IMAD R3, R3, c[0x0][0x1a8], RZ ;  /* 0x00006a0003037a24 */ /* 0x000fe400078e02ff */
[----:B------:R-:W-:Y:S01]  /*1200*/  IMAD.MOV.U32 R6, RZ, RZ, R8 ;  /* 0x000000ffff067224 */ /* 0x000fe200078e0008 */
[----:B------:R-:W-:Y:S01]  /*1210*/  LEA.HI R8, R2, R129, RZ, 0x6 ;  /* 0x0000008102087211 */ /* 0x000fe200078f30ff */
[C---:B------:R-:W-:Y:S01]  /*1220*/  IMAD R3, R4.reuse, c[0x0][0x1ac], R3 ;  /* 0x00006b0004037a24 */ /* 0x040fe200078e0203 */
[----:B------:R-:W-:Y:S01]  /*1230*/  SHF.R.S32.HI R15, RZ, 0x1f, R9 ;  /* 0x0000001fff0f7819 */ /* 0x000fe20000011409 */
[----:B------:R-:W-:Y:S01]  /*1240*/  IMAD.WIDE.U32 R6, R4, c[0x0][0x1a8], R6 ;  /* 0x00006a0004067a25 */ /* 0x000fe200078e0006 */
[----:B------:R-:W-:-:S02]  /*1250*/  SHF.R.U32.HI R4, RZ, 0x3, R16 ;  /* 0x00000003ff047819 */ /* 0x000fc40000011610 */
[----:B------:R-:W-:Y:S01]  /*1260*/  LOP3.LUT R16, R16, 0x38, R40, 0xf8, !PT ;  /* 0x0000003810107812 */ /* 0x000fe200078ef828 */
[----:B------:R-:W-:Y:S01]  /*1270*/  IMAD.IADD R3, R7, 0x1, R3 ;  /* 0x0000000107037824 */ /* 0x000fe200078e0203 */
[----:B------:R-:W-:Y:S01]  /*1280*/  LEA R20, P0, R6, c[0x0][0x160], 0x1 ;  /* 0x0000580006147a11 */ /* 0x000fe200078008ff */
[----:B------:R-:W-:Y:S01]  /*1290*/  IMAD.SHL.U32 R8, R8, 0x8, RZ ;  /* 0x0000000808087824 */ /* 0x000fe200078e00ff */
[----:B------:R-:W-:Y:S02]  /*12a0*/  LOP3.LUT R16, R16, R4, RZ, 0x3c, !PT ;  /* 0x0000000410107212 */ /* 0x000fe400078e3cff */
[----:B------:R-:W-:Y:S01]  /*12b0*/  LEA.HI.X R3, R6, c[0x0][0x164], R3, 0x1, P0 ;  /* 0x0000590006037a11 */ /* 0x000fe200000f0c03 */
[----:B------:R-:W-:Y:S01]  /*12c0*/  SHFL.IDX PT, R22, R20, 0x1, 0x181f ;  /* 0x00381f0014167f89 */ /* 0x000fe200000e0000 */
[----:B------:R-:W-:Y:S02]  /*12d0*/  IADD3 R4, R30, UR27, RZ ;  /* 0x0000001b1e047c10 */ /* 0x000fe4000fffe0ff */
[----:B------:R-:W-:Y:S01]  /*12e0*/  LOP3.LUT R16, R16, 0xfffffe00, R8, 0xf8, !PT ;  /* 0xfffffe0010107812 */ /* 0x000fe200078ef808 */
[----:B------:R-:W-:Y:S01]  /*12f0*/  SHFL.IDX PT, R6, R20, RZ, 0x181f ;  /* 0x00181fff14067589 */ /* 0x000fe200000e0000 */
[----:B------:R-:W-:-:S02]  /*1300*/  ISETP.GE.AND P0, PT, R4, UR15, PT ;  /* 0x0000000f04007c0c */ /* 0x000fc4000bf06270 */
[----:B------:R-:W-:Y:S01]  /*1310*/  SHF.R.S32.HI R8, RZ, 0x1f, R13 ;  /* 0x0000001fff087819 */ /* 0x000fe2000001140d */
[----:B------:R-:W1:Y:S01]  /*1320*/  SHFL.IDX PT, R7, R3, RZ, 0x181f ;  /* 0x00181fff03077589 */ /* 0x000e6200000e0000 */
[----:B------:R-:W-:Y:S01]  /*1330*/  LEA.HI R15, R15, R9, RZ, 0x3 ;  /* 0x000000090f0f7211 */ /* 0x000fe200078f18ff */
[----:B------:R-:W-:Y:S01]  /*1340*/  IMAD.SHL.U32 R41, R16, 0x2, RZ ;  /* 0x0000000210297824 */ /* 0x000fe200078e00ff */
[----:B------:R-:W-:Y:S01]  /*1350*/  ISETP.GE.AND P4, PT, R9, c[0x0][0x198], PT ;  /* 0x0000660009007a0c */ /* 0x000fe20003f86270 */
[----:B------:R-:W3:Y:S01]  /*1360*/  SHFL.IDX PT, R23, R3, 0x1, 0x181f ;  /* 0x00381f0003177f89 */ /* 0x000ee200000e0000 */
[----:B------:R-:W-:Y:S02]  /*1370*/  LEA.HI R8, R8, R13, RZ, 0x3 ;  /* 0x0000000d08087211 */ /* 0x000fe400078f18ff */
[----:B------:R-:W-:Y:S01]  /*1380*/  LOP3.LUT R35, R15, 0xfffffff8, RZ, 0xc0, !PT ;  /* 0xfffffff80f237812 */ /* 0x000fe200078ec0ff */
[----:B------:R-:W-:Y:S01]  /*1390*/  SHFL.IDX PT, R21, R3, 0x3, 0x181f ;  /* 0x00781f0003157f89 */ /* 0x000fe200000e0000 */
[----:B------:R-:W-:-:S02]  /*13a0*/  LOP3.LUT R33, R8, 0xfffffff8, RZ, 0xc0, !PT ;  /* 0xfffffff808217812 */ /* 0x000fc400078ec0ff */
[----:B------:R-:W-:-:S04]  /*13b0*/  IADD3 R0, R4, 0x20, RZ ;  /* 0x0000002004007810 */ /* 0x000fc80007ffe0ff */
[----:B------:R-:W-:Y:S02]  /*13c0*/  ISETP.GE.AND P1, PT, R0, UR15, PT ;  /* 0x0000000f00007c0c */ /* 0x000fe4000bf26270 */
[C---:B------:R-:W-:Y:S02]  /*13d0*/  IADD3 R0, R4.reuse, 0x40, RZ ;  /* 0x0000004004007810 */ /* 0x040fe40007ffe0ff */
[----:B------:R-:W-:-:S04]  /*13e0*/  IADD3 R4, R4, 0x60, RZ ;  /* 0x0000006004047810 */ /* 0x000fc80007ffe0ff */
[----:B------:R-:W-:Y:S01]  /*13f0*/  ISETP.GE.AND P2, PT, R4, UR15, PT ;  /* 0x0000000f04007c0c */ /* 0x000fe2000bf46270 */
[----:B-1----:R-:W-:-:S04]  /*1400*/  @!P0 IMAD.WIDE R16, R40, 0x2, R6 ;  /* 0x0000000228108825 */ /* 0x002fc800078e0206 */
[--C-:B------:R-:W-:Y:S01]  /*1410*/  @!P0 IMAD.WIDE R18, R35, 0x2, R6.reuse ;  /* 0x0000000223128825 */ /* 0x100fe200078e0206 */
[----:B------:R1:W-:Y:S03]  /*1420*/  @!P0 LDGSTS.E.BYPASS.LTC128B.128 [R41+0x4080], [R16.64], !P3 ;  /* 0x0408000010298fae */ /* 0x0003e6000d901d52 */
[--C-:B------:R-:W-:Y:S01]  /*1430*/  @!P0 IMAD.WIDE R24, R34, 0x2, R6.reuse ;  /* 0x0000000222188825 */ /* 0x100fe200078e0206 */
[----:B------:R4:W-:Y:S03]  /*1440*/  @!P0 LDGSTS.E.BYPASS.LTC128B.128 [R41+0x8080], [R18.64], !P4 ;  /* 0x0808000012298fae */ /* 0x0009e6000e101d52 */
[----:B------:R-:W-:Y:S01]  /*1450*/  @!P0 IMAD.WIDE R6, R33, 0x2, R6 ;  /* 0x0000000221068825 */ /* 0x000fe200078e0206 */
[----:B------:R5:W-:Y:S03]  /*1460*/  @!P0 LDGSTS.E.BYPASS.LTC128B.128 [R41+0xc080], [R24.64], !P5 ;  /* 0x0c08000018298fae */ /* 0x000be6000e901d52 */
[----:B---3--:R-:W-:Y:S01]  /*1470*/  @!P1 IMAD.WIDE R26, R40, 0x2, R22 ;  /* 0x00000002281a9825 */ /* 0x008fe200078e0216 */
[----:B------:R3:W-:Y:S01]  /*1480*/  @!P0 LDGSTS.E.BYPASS.LTC128B.128 [R41+0x10080], [R6.64], !P6 ;  /* 0x1008000006298fae */ /* 0x0007e2000f101d52 */
[----:B------:R-:W-:-:S02]  /*1490*/  ISETP.GE.AND P0, PT, R0, UR15, PT ;  /* 0x0000000f00007c0c */ /* 0x000fc4000bf06270 */
[----:B------:R-:W-:Y:S01]  /*14a0*/  @!P1 IMAD.WIDE R28, R34, 0x2, R22 ;  /* 0x00000002221c9825 */ /* 0x000fe200078e0216 */
[----:B------:R3:W-:Y:S01]  /*14b0*/  @!P1 LDGSTS.E.BYPASS.LTC128B.128 [R41+0x5080], [R26.64], !P3 ;  /* 0x050800001a299fae */ /* 0x0007e2000d901d52 */
[----:B-1----:R-:W-:Y:S02]  /*14c0*/  SHF.R.S32.HI R16, RZ, 0x1f, R36 ;  /* 0x0000001fff107819 */ /* 0x002fe40000011424 */
[----:B----4-:R-:W-:-:S04]  /*14d0*/  IMAD.WIDE.U32 R18, R36, c[0x0][0x1e0], RZ ;  /* 0x0000780024127a25 */ /* 0x010fc800078e00ff */
[----:B-----5:R-:W-:-:S04]  /*14e0*/  @!P1 IMAD.WIDE R24, R35, 0x2, R22 ;  /* 0x0000000223189825 */ /* 0x020fc800078e0216 */
[----:B---3--:R-:W-:Y:S01]  /*14f0*/  IMAD R6, R16, c[0x0][0x1e0], RZ ;  /* 0x0000780010067a24 */ /* 0x008fe200078e02ff */
[----:B------:R1:W-:Y:S01]  /*1500*/  @!P1 LDGSTS.E.BYPASS.LTC128B.128 [R41+0x9080], [R24.64], !P4 ;  /* 0x0908000018299fae */ /* 0x0003e2000e101d52 */
[----:B------:R-:W-:-:S03]  /*1510*/  @!P1 IMAD.WIDE R22, R33, 0x2, R22 ;  /* 0x0000000221169825 */ /* 0x000fc600078e0216 */
[----:B------:R3:W-:Y:S01]  /*1520*/  @!P1 LDGSTS.E.BYPASS.LTC128B.128 [R41+0xd080], [R28.64], !P5 ;  /* 0x0d0800001c299fae */ /* 0x0007e2000e901d52 */
[----:B------:R-:W-:Y:S02]  /*1530*/  IMAD R6, R36, c[0x0][0x1e4], R6 ;  /* 0x0000790024067a24 */ /* 0x000fe400078e0206 */
[----:B------:R-:W-:Y:S01]  /*1540*/  IMAD R16, R16, c[0x0][0x208], RZ ;  /* 0x0000820010107a24 */ /* 0x000fe200078e02ff */
[----:B------:R4:W-:Y:S01]  /*1550*/  @!P1 LDGSTS.E.BYPASS.LTC128B.128 [R41+0x11080], [R22.64], !P6 ;  /* 0x1108000016299fae */ /* 0x0009e2000f101d52 */
[----:B------:R-:W-:Y:S02]  /*1560*/  IMAD.IADD R7, R19, 0x1, R6 ;  /* 0x0000000113077824 */ /* 0x000fe400078e0206 */
[----:B------:R-:W-:Y:S01]  /*1570*/  IMAD.MOV.U32 R6, RZ, RZ, R18 ;  /* 0x000000ffff067224 */ /* 0x000fe200078e0012 */
[----:B------:R-:W-:Y:S01]  /*1580*/  SHFL.IDX PT, R19, R3, 0x2, 0x181f ;  /* 0x00581f0003137f89 */ /* 0x000fe200000e0000 */
[----:B------:R-:W-:-:S03]  /*1590*/  IMAD R16, R36, c[0x0][0x20c], R16 ;  /* 0x0000830024107a24 */ /* 0x000fc600078e0210 */
[----:B------:R-:W4:Y:S04]  /*15a0*/  SHFL.IDX PT, R18, R20, 0x2, 0x181f ;  /* 0x00581f0014127f89 */ /* 0x000f2800000e0000 */
[----:B------:R-:W1:Y:S01]  /*15b0*/  SHFL.IDX PT, R20, R20, 0x3, 0x181f ;  /* 0x00781f0014147f89 */ /* 0x000e6200000e0000 */
[----:B----4-:R-:W-:-:S04]  /*15c0*/  @!P0 IMAD.WIDE R22, R35, 0x2, R18 ;  /* 0x0000000223168825 */ /* 0x010fc800078e0212 */
[----:B------:R-:W-:-:S04]  /*15d0*/  @!P0 IMAD.WIDE R26, R33, 0x2, R18 ;  /* 0x00000002211a8825 */ /* 0x000fc800078e0212 */
[----:B-1----:R-:W-:Y:S01]  /*15e0*/  @!P2 IMAD.WIDE R24, R40, 0x2, R20 ;  /* 0x000000022818a825 */ /* 0x002fe200078e0214 */
[----:B--2---:R-:W-:-:S03]  /*15f0*/  SHF.R.S32.HI R0, RZ, 0x1f, R31 ;  /* 0x0000001fff007819 */ /* 0x004fc6000001141f */
[C---:B------:R-:W-:Y:S01]  /*1600*/  IMAD.WIDE.U32 R6, R31.reuse, c[0x0][0x1f0], R6 ;  /* 0x00007c001f067a25 */ /* 0x040fe200078e0006 */
[----:B------:R-:W-:Y:S03]  /*1610*/  STL [R1+0x8], R31 ;  /* 0x0000081f01007387 */ /* 0x000fe60000100800 */
[C---:B------:R-:W-:Y:S01]  /*1620*/  IMAD R5, R0.reuse, c[0x0][0x1f0], RZ ;  /* 0x00007c0000057a24 */ /* 0x040fe200078e02ff */
[----:B------:R-:W-:Y:S01]  /*1630*/  STL [R1+0x24], R40 ;  /* 0x0000242801007387 */ /* 0x000fe20000100800 */
[----:B------:R-:W-:Y:S02]  /*1640*/  IMAD R11, R0, c[0x0][0x218], RZ ;  /* 0x00008600000b7a24 */ /* 0x000fe400078e02ff */
[C---:B------:R-:W-:Y:S01]  /*1650*/  IMAD R3, R31.reuse, c[0x0][0x1f4], R5 ;  /* 0x00007d001f037a24 */ /* 0x040fe200078e0205 */
[----:B------:R-:W-:Y:S01]  /*1660*/  IADD3 R5, P1, R6, UR20, RZ ;  /* 0x0000001406057c10 */ /* 0x000fe2000ff3e0ff */
[----:B------:R-:W-:Y:S01]  /*1670*/  IMAD R11, R31, c[0x0][0x21c], R11 ;  /* 0x000087001f0b7a24 */ /* 0x000fe200078e020b */
[----:B------:R-:W-:Y:S01]  /*1680*/  STL [R1+0x1c], R41 ;  /* 0x00001c2901007387 */ /* 0x000fe20000100800 */
[----:B------:R-:W-:Y:S01]  /*1690*/  IMAD.SHL.U32 R0, R30, 0x8, RZ ;  /* 0x000000081e007824 */ /* 0x000fe200078e00ff */
[----:B------:R-:W-:-:S02]  /*16a0*/  IADD3.X R3, R7, UR8, R3, P1, !PT ;  /* 0x0000000807037c10 */ /* 0x000fc40008ffe403 */
[C---:B------:R-:W-:Y:S01]  /*16b0*/  LEA R6, P1, R5.reuse, c[0x0][0x1c8], 0x1 ;  /* 0x0000720005067a11 */ /* 0x040fe200078208ff */
[----:B------:R-:W-:Y:S03]  /*16c0*/  STL [R1+0x18], R35 ;  /* 0x0000182301007387 */ /* 0x000fe60000100800 */
[----:B------:R-:W-:Y:S01]  /*16d0*/  LEA.HI.X R3, R5, c[0x0][0x1cc], R3, 0x1, P1 ;  /* 0x0000730005037a11 */ /* 0x000fe200008f0c03 */
[--C-:B------:R-:W-:Y:S01]  /*16e0*/  @!P0 IMAD.WIDE R4, R40, 0x2, R18.reuse ;  /* 0x0000000228048825 */ /* 0x100fe200078e0212 */
[----:B------:R-:W-:Y:S04]  /*16f0*/  STL [R1+0x14], R34 ;  /* 0x0000142201007387 */ /* 0x000fe80000100800 */
[----:B------:R1:W-:Y:S04]  /*1700*/  @!P0 LDGSTS.E.BYPASS.LTC128B.128 [R41+0x6080], [R4.64], !P3 ;  /* 0x0608000004298fae */ /* 0x0003e8000d901d52 */
[----:B------:R2:W-:Y:S04]  /*1710*/  @!P0 LDGSTS.E.BYPASS.LTC128B.128 [R41+0xa080], [R22.64], !P4 ;  /* 0x0a08000016298fae */ /* 0x0005e8000e101d52 */
[----:B------:R-:W-:Y:S04]  /*1720*/  SHFL.IDX PT, R7, R3, 0x1, 0x181f ;  /* 0x00381f0003077f89 */ /* 0x000fe800000e0000 */
[----:B------:R-:W-:Y:S04]  /*1730*/  STL [R1+0x10], R33 ;  /* 0x0000102101007387 */ /* 0x000fe80000100800 */
[----:B------:R-:W-:Y:S01]  /*1740*/  STL [R1+0xc], R36 ;  /* 0x00000c2401007387 */ /* 0x000fe20000100800 */
[----:B-1----:R-:W-:-:S03]  /*1750*/  @!P0 IMAD.WIDE R4, R34, 0x2, R18 ;  /* 0x0000000222048825 */ /* 0x002fc600078e0212 */
[----:B------:R-:W-:Y:S01]  /*1760*/  SHFL.IDX PT, R18, R6, RZ, 0x181f ;  /* 0x00181fff06127589 */ /* 0x000fe200000e0000 */
[----:B--2---:R-:W-:-:S03]  /*1770*/  IMAD.WIDE.U32 R22, R36, c[0x0][0x208], RZ ;  /* 0x0000820024167a25 */ /* 0x004fc600078e00ff */
[----:B------:R-:W1:Y:S01]  /*1780*/  SHFL.IDX PT, R19, R3, RZ, 0x181f ;  /* 0x00181fff03137589 */ /* 0x000e6200000e0000 */
[----:B------:R-:W-:-:S03]  /*1790*/  IMAD.IADD R17, R23, 0x1, R16 ;  /* 0x0000000117117824 */ /* 0x000fc600078e0210 */
[----:B------:R2:W-:Y:S01]  /*17a0*/  @!P0 LDGSTS.E.BYPASS.LTC128B.128 [R41+0xe080], [R4.64], !P5 ;  /* 0x0e08000004298fae */ /* 0x0005e2000e901d52 */
[----:B------:R-:W-:-:S03]  /*17b0*/  IMAD.MOV.U32 R16, RZ, RZ, R22 ;  /* 0x000000ffff107224 */ /* 0x000fc600078e0016 */
[----:B------:R4:W-:Y:S01]  /*17c0*/  @!P0 LDGSTS.E.BYPASS.LTC128B.128 [R41+0x12080], [R26.64], !P6 ;  /* 0x120800001a298fae */ /* 0x0009e2000f101d52 */
[----:B------:R-:W-:Y:S01]  /*17d0*/  ISETP.GE.AND P6, PT, R9, c[0x0][0x1d4], PT ;  /* 0x0000750009007a0c */ /* 0x000fe20003fc6270 */
[----:B------:R-:W-:Y:S02]  /*17e0*/  IMAD.WIDE.U32 R16, R31, c[0x0][0x218], R16 ;  /* 0x000086001f107a25 */ /* 0x000fe400078e0010 */
[----:B------:R5:W-:Y:S01]  /*17f0*/  @!P2 LDGSTS.E.BYPASS.LTC128B.128 [R41+0x7080], [R24.64], !P3 ;  /* 0x070800001829afae */ /* 0x000be2000d901d52 */
[----:B------:R-:W-:-:S03]  /*1800*/  ISETP.GE.AND P3, PT, R40, c[0x0][0x1d4], PT ;  /* 0x0000750028007a0c */ /* 0x000fc60003f66270 */
[----:B------:R-:W1:Y:S01]  /*1810*/  SHFL.IDX PT, R6, R6, 0x1, 0x181f ;  /* 0x00381f0006067f89 */ /* 0x000e6200000e0000 */
[----:B--2---:R-:W-:Y:S01]  /*1820*/  IADD3 R4, -R30, UR4, RZ ;  /* 0x000000041e047c10 */ /* 0x004fe2000fffe1ff */
[----:B------:R-:W-:Y:S02]  /*1830*/  ULDC.64 UR4, c[0x0][0x210] ;  /* 0x0000840000047ab9 */ /* 0x000fe40000000a00 */
[----:B------:R-:W-:Y:S01]  /*1840*/  UIMAD.WIDE.U32 UR24, UR11, UR4, URZ ;  /* 0x000000040b1872a5 */ /* 0x000fe2000f8e003f */
[--C-:B----4-:R-:W-:Y:S01]  /*1850*/  @!P2 IMAD.WIDE R26, R35, 0x2, R20.reuse ;  /* 0x00000002231aa825 */ /* 0x110fe200078e0214 */
[C---:B------:R-:W-:Y:S01]  /*1860*/  ISETP.GE.AND P1, PT, R4.reuse, 0x1, PT ;  /* 0x000000010400780c */ /* 0x040fe20003f26270 */
[----:B------:R-:W-:Y:S01]  /*1870*/  UIMAD UR4, UR9, UR4, URZ ;  /* 0x00000004090472a4 */ /* 0x000fe2000f8e023f */
[----:B------:R-:W-:Y:S01]  /*1880*/  ISETP.GT.AND P0, PT, R4, 0x20, PT ;  /* 0x000000200400780c */ /* 0x000fe20003f04270 */
[--C-:B-----5:R-:W-:Y:S01]  /*1890*/  @!P2 IMAD.WIDE R24, R34, 0x2, R20.reuse ;  /* 0x000000022218a825 */ /* 0x120fe200078e0214 */
[----:B------:R2:W-:Y:S01]  /*18a0*/  @!P2 LDGSTS.E.BYPASS.LTC128B.128 [R41+0xb080], [R26.64], !P4 ;  /* 0x0b0800001a29afae */ /* 0x0005e2000e101d52 */
[----:B------:R-:W-:Y:S01]  /*18b0*/  ISETP.GE.AND P4, PT, R13, c[0x0][0x198], PT ;  /* 0x000066000d007a0c */ /* 0x000fe20003f86270 */
[----:B------:R-:W-:Y:S01]  /*18c0*/  UIMAD UR4, UR11, UR5, UR4 ;  /* 0x000000050b0472a4 */ /* 0x000fe2000f8e0204 */
[----:B------:R-:W-:Y:S01]  /*18d0*/  @!P2 IMAD.WIDE R20, R33, 0x2, R20 ;  /* 0x000000022114a825 */ /* 0x000fe200078e0214 */
[----:B------:R4:W-:Y:S01]  /*18e0*/  @!P2 LDGSTS.E.BYPASS.LTC128B.128 [R41+0xf080], [R24.64], !P5 ;  /* 0x0f0800001829afae */ /* 0x0009e2000e901d52 */
[----:B------:R-:W-:Y:S01]  /*18f0*/  ISETP.GE.AND P5, PT, R14, c[0x0][0x1d4], PT ;  /* 0x000075000e007a0c */ /* 0x000fe20003fa6270 */
[----:B------:R-:W-:-:S02]  /*1900*/  UIADD3 UR15, UR25, UR4, URZ ;  /* 0x00000004190f7290 */ /* 0x000fc4000fffe03f */
[----:B------:R-:W-:Y:S01]  /*1910*/  UIADD3 UR4, UR23, -0x1, URZ ;  /* 0xffffffff17047890 */ /* 0x000fe2000fffe03f */
[----:B-1----:R-:W-:-:S05]  /*1920*/  @P1 IMAD.WIDE R4, R35, 0x2, R18 ;  /* 0x0000000223041825 */ /* 0x002fca00078e0212 */
[----:B------:R1:W-:Y:S01]  /*1930*/  @!P2 LDGSTS.E.BYPASS.LTC128B.128 [R41+0x13080], [R20.64], !P4 ;  /* 0x130800001429afae */ /* 0x0003e2000e101d52 */
[----:B------:R-:W-:-:S03]  /*1940*/  ISETP.GE.AND P4, PT, R13, c[0x0][0x1d4], PT ;  /* 0x000075000d007a0c */ /* 0x000fc60003f86270 */
[----:B------:R-:W0:Y:S01]  /*1950*/  LDGDEPBAR ;  /* 0x00000000000079af */ /* 0x000e220000000000 */
[----:B-1----:R-:W-:-:S05]  /*1960*/  @P1 IMAD.WIDE R20, R40, 0x2, R18 ;  /* 0x0000000228141825 */ /* 0x002fca00078e0212 */
[----:B------:R1:W-:Y:S04]  /*1970*/  @P1 LDGSTS.E.BYPASS.LTC128B.128 [R41+0x14080], [R20.64], !P3 ;  /* 0x1408000014291fae */ /* 0x0003e8000d901d52 */
[----:B------:R5:W-:Y:S01]  /*1980*/  @P1 LDGSTS.E.BYPASS.LTC128B.128 [R41+0x15880], [R4.64], !P6 ;  /* 0x1588000004291fae */ /* 0x000be2000f101d52 */
[----:B-1----:R-:W-:-:S04]  /*1990*/  @P1 IMAD.WIDE R20, R34, 0x2, R18 ;  /* 0x0000000222141825 */ /* 0x002fc800078e0212 */
[----:B------:R-:W-:Y:S01]  /*19a0*/  @P1 IMAD.WIDE R18, R33, 0x2, R18 ;  /* 0x0000000221121825 */ /* 0x000fe200078e0212 */
[----:B-----5:R-:W-:Y:S01]  /*19b0*/  LEA.HI R5, R2, R129, RZ, 0x4 ;  /* 0x0000008102057211 */ /* 0x020fe200078f20ff */
[----:B------:R1:W-:Y:S04]  /*19c0*/  @P1 LDGSTS.E.BYPASS.LTC128B.128 [R41+0x17080], [R20.64], !P5 ;  /* 0x1708000014291fae */ /* 0x0003e8000e901d52 */
[----:B------:R5:W-:Y:S01]  /*19d0*/  @P1 LDGSTS.E.BYPASS.LTC128B.128 [R41+0x18880], [R18.64], !P4 ;  /* 0x1888000012291fae */ /* 0x000be2000e101d52 */
[----:B------:R-:W-:-:S04]  /*19e0*/  IADD3 R15, P1, R16, UR24, RZ ;  /* 0x00000018100f7c10 */ /* 0x000fc8000ff3e0ff */
[----:B------:R-:W-:Y:S01]  /*19f0*/  IADD3.X R11, R17, UR15, R11, P1, !PT ;  /* 0x0000000f110b7c10 */ /* 0x000fe20008ffe40b */
[----:B------:R-:W-:Y:S01]  /*1a00*/  @P0 IMAD.WIDE R16, R40, 0x2, R6 ;  /* 0x0000000228100825 */ /* 0x000fe200078e0206 */
[----:B------:R-:W-:-:S04]  /*1a10*/  LEA R8, P1, R15, c[0x0][0x1f8], 0x1 ;  /* 0x00007e000f087a11 */ /* 0x000fc800078208ff */
[----:B------:R2:W-:Y:S01]  /*1a20*/  @P0 LDGSTS.E.BYPASS.LTC128B.128 [R41+0x15080], [R16.64], !P3 ;  /* 0x1508000010290fae */ /* 0x0005e2000d901d52 */
[----:B------:R-:W-:Y:S02]  /*1a30*/  LEA.HI.X R11, R15, c[0x0][0x1fc], R11, 0x1, P1 ;  /* 0x00007f000f0b7a11 */ /* 0x000fe400008f0c0b */
[----:B-1----:R-:W-:Y:S02]  /*1a40*/  SHF.R.S32.HI R20, RZ, 0x4, R5 ;  /* 0x00000004ff147819 */ /* 0x002fe40000011405 */
[C---:B-----5:R-:W-:Y:S01]  /*1a50*/  LOP3.LUT R18, R5.reuse, 0xfffffff0, RZ, 0xc0, !PT ;  /* 0xfffffff005127812 */ /* 0x060fe200078ec0ff */
[----:B------:R-:W-:Y:S01]  /*1a60*/  IMAD.SHL.U32 R19, R10, 0x40, RZ ;  /* 0x000000400a137824 */ /* 0x000fe200078e00ff */
[----:B------:R-:W-:-:S03]  /*1a70*/  LEA.HI R5, R5, R20, RZ, 0x1 ;  /* 0x0000001405057211 */ /* 0x000fc600078f08ff */
[----:B------:R-:W-:Y:S01]  /*1a80*/  IMAD.IADD R18, R129, 0x1, -R18 ;  /* 0x0000000181127824 */ /* 0x000fe200078e0a12 */
[----:B------:R-:W-:Y:S02]  /*1a90*/  LOP3.LUT R19, R19, 0x1c0, RZ, 0xc0, !PT ;  /* 0x000001c013137812 */ /* 0x000fe400078ec0ff */
[----:B------:R-:W-:Y:S02]  /*1aa0*/  LOP3.LUT R5, R5, 0xfffffffe, RZ, 0xc0, !PT ;  /* 0xfffffffe05057812 */ /* 0x000fe400078ec0ff */
[----:B------:R-:W-:Y:S01]  /*1ab0*/  SHF.R.S32.HI R4, RZ, 0x1f, R18 ;  /* 0x0000001fff047819 */ /* 0x000fe20000011412 */
[----:B--2---:R-:W-:Y:S01]  /*1ac0*/  @P0 IMAD.WIDE R16, R34, 0x2, R6 ;  /* 0x0000000222100825 */ /* 0x004fe200078e0206 */
[----:B------:R-:W-:Y:S02]  /*1ad0*/  LOP3.LUT R0, R19, 0x8, R0, 0xf8, !PT ;  /* 0x0000000813007812 */ /* 0x000fe400078ef800 */
[----:B------:R-:W-:Y:S01]  /*1ae0*/  LEA.HI R4, R4, R18, RZ, 0x3 ;  /* 0x0000001204047211 */ /* 0x000fe200078f18ff */
[----:B------:R-:W-:Y:S01]  /*1af0*/  IMAD.IADD R5, R20, 0x1, -R5 ;  /* 0x0000000114057824 */ /* 0x000fe200078e0a05 */
[----:B------:R-:W-:-:S02]  /*1b00*/  SHF.R.U32.HI R19, RZ, 0x3, R19 ;  /* 0x00000003ff137819 */ /* 0x000fc40000011613 */
[C---:B------:R-:W-:Y:S01]  /*1b10*/  LOP3.LUT R3, R4.reuse, 0xfffffff8, RZ, 0xc0, !PT ;  /* 0xfffffff804037812 */ /* 0x040fe200078ec0ff */
[----:B------:R-:W-:Y:S01]  /*1b20*/  IMAD.SHL.U32 R4, R4, 0x40, RZ ;  /* 0x0000004004047824 */ /* 0x000fe200078e00ff */
[----:B------:R-:W-:-:S03]  /*1b30*/  LOP3.LUT R0, R0, R19, RZ, 0x3c, !PT ;  /* 0x0000001300007212 */ /* 0x000fc600078e3cff */
[----:B------:R-:W-:Y:S02]  /*1b40*/  IMAD.IADD R3, R18, 0x1, -R3 ;  /* 0x0000000112037824 */ /* 0x000fe400078e0a03 */
[----:B------:R-:W-:-:S04]  /*1b50*/  @P0 IMAD.WIDE R18, R35, 0x2, R6 ;  /* 0x0000000223120825 */ /* 0x000fc800078e0206 */
[----:B------:R-:W-:Y:S01]  /*1b60*/  @P0 IMAD.WIDE R6, R33, 0x2, R6 ;  /* 0x0000000221060825 */ /* 0x000fe200078e0206 */
[----:B------:R1:W-:Y:S03]  /*1b70*/  @P0 LDGSTS.E.BYPASS.LTC128B.128 [R41+0x16880], [R18.64], !P6 ;  /* 0x1688000012290fae */ /* 0x0003e6000f101d52 */
[----:B------:R-:W-:Y:S01]  /*1b80*/  IMAD.SHL.U32 R15, R3, 0x40, RZ ;  /* 0x00000040030f7824 */ /* 0x000fe200078e00ff */
[----:B------:R2:W-:Y:S01]  /*1b90*/  @P0 LDGSTS.E.BYPASS.LTC128B.128 [R41+0x18080], [R16.64], !P5 ;  /* 0x1808000010290fae */ /* 0x0005e2000e901d52 */
[C---:B------:R-:W-:Y:S02]  /*1ba0*/  IMAD R0, R5.reuse, 0x200, R0 ;  /* 0x0000020005007824 */ /* 0x040fe400078e0200 */
[----:B------:R-:W-:Y:S01]  /*1bb0*/  IMAD.SHL.U32 R5, R5, 0x8, RZ ;  /* 0x0000000805057824 */ /* 0x000fe200078e00ff */
[----:B------:R5:W-:Y:S01]  /*1bc0*/  @P0 LDGSTS.E.BYPASS.LTC128B.128 [R41+0x19880], [R6.64], !P4 ;  /* 0x1988000006290fae */ /* 0x000be2000e101d52 */
[----:B------:R-:W-:Y:S01]  /*1bd0*/  LOP3.LUT R15, R15, 0x1c0, RZ, 0xc0, !PT ;  /* 0x000001c00f0f7812 */ /* 0x000fe200078ec0ff */
[----:B------:R-:W-:Y:S01]  /*1be0*/  IMAD.SHL.U32 R21, R0, 0x2, RZ ;  /* 0x0000000200157824 */ /* 0x000fe200078e00ff */
[----:B------:R-:W-:Y:S01]  /*1bf0*/  LOP3.LUT P0, RZ, R10, 0x2, RZ, 0xc0, !PT ;  /* 0x000000020aff7812 */ /* 0x000fe2000780c0ff */
[----:B------:R-:W0:Y:S01]  /*1c00*/  LDGDEPBAR ;  /* 0x00000000000079af */ /* 0x000e220000000000 */
[----:B------:R-:W-:-:S02]  /*1c10*/  LOP3.LUT R5, R15, 0x8, R5, 0xf8, !PT ;  /* 0x000000080f057812 */ /* 0x000fc400078ef805 */
[----:B------:R-:W-:Y:S01]  /*1c20*/  SHF.R.U32.HI R15, RZ, 0x3, R15 ;  /* 0x00000003ff0f7819 */ /* 0x000fe2000001160f */
[----:B------:R-:W-:Y:S01]  /*1c30*/  STL [R1+0x4], R21 ;  /* 0x0000041501007387 */ /* 0x000fe20000100800 */
[----:B------:R-:W-:Y:S01]  /*1c40*/  R2P PR, R3, 0x6 ;  /* 0x0000000603007804 */ /* 0x000fe20000000000 */
[----:B------:R-:W-:Y:S01]  /*1c50*/  IMAD.MOV.U32 R3, RZ, RZ, 0x20 ;  /* 0x00000020ff037424 */ /* 0x000fe200078e00ff */
[----:B------:R-:W-:Y:S02]  /*1c60*/  LOP3.LUT R5, R5, R15, RZ, 0x3c, !PT ;  /* 0x0000000f05057212 */ /* 0x000fe400078e3cff */
[----:B------:R-:W-:Y:S02]  /*1c70*/  IADD3 R0, R21, 0x14080, RZ ;  /* 0x0001408015007810 */ /* 0x000fe40007ffe0ff */
[----:B------:R-:W-:Y:S01]  /*1c80*/  LOP3.LUT R5, R5, 0xfffffe00, R4, 0xf8, !PT ;  /* 0xfffffe0005057812 */ /* 0x000fe200078ef804 */
[----:B------:R-:W-:Y:S01]  /*1c90*/  IMAD.MOV.U32 R4, RZ, RZ, 0x10 ;  /* 0x00000010ff047424 */ /* 0x000fe200078e00ff */
[----:B------:R-:W-:Y:S01]  /*1ca0*/  SEL R3, R3, 0xffffffe0, !P2 ;  /* 0xffffffe003037807 */ /* 0x000fe20005000000 */
[----:B-1----:R-:W-:Y:S01]  /*1cb0*/  SHFL.IDX PT, R18, R8, RZ, 0x181f ;  /* 0x00181fff08127589 */ /* 0x002fe200000e0000 */
[----:B----4-:R-:W-:-:S02]  /*1cc0*/  IADD3 R24, R21, 0x140a0, RZ ;  /* 0x000140a015187810 */ /* 0x010fc40007ffe0ff */
[----:B------:R-:W-:Y:S01]  /*1cd0*/  SEL R4, R4, 0xfffffff0, !P1 ;  /* 0xfffffff004047807 */ /* 0x000fe20004800000 */
[----:B------:R-:W2:Y:S01]  /*1ce0*/  SHFL.IDX PT, R19, R11, RZ, 0x181f ;  /* 0x00181fff0b137589 */ /* 0x000ea200000e0000 */
[----:B------:R-:W-:Y:S02]  /*1cf0*/  @P0 IADD3 R24, R0, -0x20, RZ ;  /* 0xffffffe000180810 */ /* 0x000fe40007ffe0ff */
[----:B------:R-:W-:Y:S02]  /*1d00*/  IADD3 R0, -R30, UR28, RZ ;  /* 0x0000001c1e007c10 */ /* 0x000fe4000fffe1ff */
[----:B-----5:R-:W-:Y:S01]  /*1d10*/  LEA.HI R7, R2, R129, RZ, 0x5 ;  /* 0x0000008102077211 */ /* 0x020fe200078f28ff */
[----:B------:R-:W-:-:S04]  /*1d20*/  DEPBAR.LE SB0, 0x1 ;  /* 0x000080400000791a */ /* 0x000fc80000000000 */
[----:B------:R-:W-:Y:S01]  /*1d30*/  SHF.R.S32.HI R6, RZ, 0x5, R7 ;  /* 0x00000005ff067819 */ /* 0x000fe20000011407 */
[----:B------:R-:W-:Y:S01]  /*1d40*/  STL [R1], R24 ;  /* 0x0000001801007387 */ /* 0x000fe20000100800 */
[----:B------:R-:W-:Y:S02]  /*1d50*/  ISETP.GE.AND P3, PT, R40, c[0x0][0x1d4], PT ;  /* 0x0000750028007a0c */ /* 0x000fe40003f66270 */
[----:B------:R-:W-:Y:S01]  /*1d60*/  ISETP.GE.AND P1, PT, R9, c[0x0][0x1d4], PT ;  /* 0x0000750009007a0c */ /* 0x000fe20003f26270 */
[----:B------:R-:W-:Y:S01]  /*1d70*/  IMAD R220, R6, 0x400, R5 ;  /* 0x0000040006dc7824 */ /* 0x000fe200078e0205 */
[----:B------:R-:W-:Y:S01]  /*1d80*/  BAR.SYNC.DEFER_BLOCKING 0x0 ;  /* 0x0000000000007b1d */ /* 0x000fe20000010000 */
[----:B------:R-:W-:Y:S02]  /*1d90*/  ISETP.LT.OR P0, PT, R0, 0x1, P3 ;  /* 0x000000010000780c */ /* 0x000fe40001f01670 */
[----:B------:R-:W-:Y:S02]  /*1da0*/  ISETP.GE.AND P2, PT, R14, c[0x0][0x1d4], PT ;  /* 0x000075000e007a0c */ /* 0x000fe40003f46270 */
[C---:B------:R-:W-:Y:S01]  /*1db0*/  LEA R228, R220.reuse, 0x4080, 0x1 ;  /* 0x00004080dce47811 */ /* 0x040fe200078e08ff */
[----:B------:R-:W-:Y:S01]  /*1dc0*/  IMAD.SHL.U32 R220, R220, 0x2, RZ ;  /* 0x00000002dcdc7824 */ /* 0x000fe200078e00ff */
[----:B------:R-:W-:Y:S01]  /*1dd0*/  SHF.R.S32.HI R14, RZ, 0x1f, R35 ;  /* 0x0000001fff0e7819 */ /* 0x000fe20000011423 */
[----:B--2---:R-:W-:Y:S01]  /*1de0*/  IMAD.WIDE R16, R40, 0x2, R18 ;  /* 0x0000000228107825 */ /* 0x004fe200078e0212 */
[----:B------:R1:W-:Y:S01]  /*1df0*/  STL [R1+0x3c], R12 ;  /* 0x00003c0c01007387 */ /* 0x0003e20000100800 */
[----:B------:R-:W-:-:S02]  /*1e00*/  IADD3 R247, R24, 0x800, RZ ;  /* 0x0000080018f77810 */ /* 0x000fc40007ffe0ff */
[--C-:B------:R-:W-:Y:S01]  /*1e10*/  IMAD R224, R4, 0x2, R228.reuse ;  /* 0x0000000204e07824 */ /* 0x100fe200078e02e4 */
[----:B------:R2:W-:Y:S01]  /*1e20*/  STL [R1+0x30], R14 ;  /* 0x0000300e01007387 */ /* 0x0005e20000100800 */
[C---:B------:R-:W-:Y:S01]  /*1e30*/  IMAD R228, R3.reuse, 0x2, R228 ;  /* 0x0000000203e47824 */ /* 0x040fe200078e02e4 */
[----:B------:R-:W-:Y:S01]  /*1e40*/  IADD3 R246, R24, 0x1000, RZ ;  /* 0x0000100018f67810 */ /* 0x000fe20007ffe0ff */
[----:B------:R-:W-:Y:S01]  /*1e50*/  IMAD R232, R3, 0x2, R224 ;  /* 0x0000000203e87824 */ /* 0x000fe200078e02e0 */
[----:B------:R-:W-:Y:S01]  /*1e60*/  ISETP.GT.AND P3, PT, R32, 0x2f, PT ;  /* 0x0000002f2000780c */ /* 0x000fe20003f64270 */
[----:B------:R2:W4:Y:S04]  /*1e70*/  LDSM.16.M88.4 R160, [R220+0x4080] ;  /* 0x00408000dca0783b */ /* 0x0005280000000200 */
[----:B------:R2:W2:Y:S04]  /*1e80*/  LDSM.16.M88.4 R188, [R220+0x8080] ;  /* 0x00808000dcbc783b */ /* 0x0004a80000000200 */
[----:B------:R2:W2:Y:S01]  /*1e90*/  LDSM.16.M88.4 R204, [R220+0xc080] ;  /* 0x00c08000dccc783b */ /* 0x0004a20000000200 */
[----:B-1----:R-:W-:-:S03]  /*1ea0*/  SHF.R.S32.HI R12, RZ, 0x1f, R33 ;  /* 0x0000001fff0c7819 */ /* 0x002fc60000011421 */
[----:B------:R1:W1:Y:S04]  /*1eb0*/  LDSM.16.M88.4 R164, [R224] ;  /* 0x00000000e0a4783b */ /* 0x0002680000000200 */
[----:B------:R1:W1:Y:S04]  /*1ec0*/  LDSM.16.M88.4 R192, [R224+0x4000] ;  /* 0x00400000e0c0783b */ /* 0x0002680000000200 */
[----:B------:R1:W1:Y:S04]  /*1ed0*/  LDSM.16.M88.4 R208, [R224+0x8000] ;  /* 0x00800000e0d0783b */ /* 0x0002680000000200 */
[----:B------:R1:W1:Y:S04]  /*1ee0*/  LDSM.16.M88.4 R180, [R228] ;  /* 0x00000000e4b4783b */ /* 0x0002680000000200 */
[----:B------:R1:W1:Y:S04]  /*1ef0*/  LDSM.16.M88.4 R196, [R228+0x4000] ;  /* 0x00400000e4c4783b */ /* 0x0002680000000200 */
[----:B------:R1:W1:Y:S04]  /*1f00*/  LDSM.16.M88.4 R212, [R228+0x8000] ;  /* 0x00800000e4d4783b */ /* 0x0002680000000200 */
[----:B------:R1:W1:Y:S04]  /*1f10*/  LDSM.16.M88.4 R184, [R232] ;  /* 0x00000000e8b8783b */ /* 0x0002680000000200 */
[----:B------:R1:W1:Y:S04]  /*1f20*/  LDSM.16.M88.4 R200, [R232+0x4000] ;  /* 0x00400000e8c8783b */ /* 0x0002680000000200 */
[----:B------:R1:W1:Y:S04]  /*1f30*/  LDSM.16.M88.4 R216, [R232+0x8000] ;  /* 0x00800000e8d8783b */ /* 0x0002680000000200 */
[----:B------:R-:W1:Y:S04]  /*1f40*/  LDSM.16.M88.4 R220, [R220+0x10080] ;  /* 0x01008000dcdc783b */ /* 0x000e680000000200 */
[----:B------:R-:W1:Y:S04]  /*1f50*/  LDSM.16.M88.4 R224, [R224+0xc000] ;  /* 0x00c00000e0e0783b */ /* 0x000e680000000200 */
[----:B------:R-:W1:Y:S04]  /*1f60*/  LDSM.16.M88.4 R228, [R228+0xc000] ;  /* 0x00c00000e4e4783b */ /* 0x000e680000000200 */
[----:B------:R-:W1:Y:S04]  /*1f70*/  LDSM.16.M88.4 R232, [R232+0xc000] ;  /* 0x00c00000e8e8783b */ /* 0x000e680000000200 */
[----:B------:R-:W-:Y:S06]  /*1f80*/  BAR.SYNC.DEFER_BLOCKING 0x0 ;  /* 0x0000000000007b1d */ /* 0x000fec0000010000 */
[----:B------:R-:W-:-:S04]  /*1f90*/  DEPBAR.LE SB0, 0x0 ;  /* 0x000080000000791a */ /* 0x000fc80000000000 */
[----:B------:R-:W-:Y:S06]  /*1fa0*/  BAR.SYNC.DEFER_BLOCKING 0x0 ;  /* 0x0000000000007b1d */ /* 0x000fec0000010000 */
[----:B------:R1:W1:Y:S04]  /*1fb0*/  LDSM.16.M88.4 R44, [R21+0x14080] ;  /* 0x01408000152c783b */ /* 0x0002680000000200 */
[----:B------:R1:W1:Y:S04]  /*1fc0*/  LDSM.16.M88.4 R36, [R21+0x14880] ;  /* 0x014880001524783b */ /* 0x0002680000000200 */
[----:B---3--:R3:W1:Y:S04]  /*1fd0*/  LDSM.16.M88.4 R28, [R21+0x15080] ;  /* 0x01508000151c783b */ /* 0x0086680000000200 */
[----:B------:R3:W1:Y:S04]  /*1fe0*/  LDSM.16.M88.4 R56, [R24] ;  /* 0x000000001838783b */ /* 0x0006680000000200 */
[----:B------:R3:W1:Y:S04]  /*1ff0*/  LDSM.16.M88.4 R20, [R24+0x800] ;  /* 0x000800001814783b */ /* 0x0006680000000200 */
[----:B------:R3:W1:Y:S04]  /*2000*/  LDSM.16.M88.4 R48, [R24+0x1000] ;  /* 0x001000001830783b */ /* 0x0006680000000200 */
[----:B------:R-:W-:Y:S01]  /*2010*/  @!PT LDS RZ, [RZ] ;  /* 0x00000000fffff984 */ /* 0x000fe20000000800 */
[----:B------:R-:W-:Y:S01]  /*2020*/  @!PT LDS RZ, [RZ] ;  /* 0x00000000fffff984 */ /* 0x000fe20000000800 */
[----:B------:R-:W-:Y:S01]  /*2030*/  @!PT LDS RZ, [RZ] ;  /* 0x00000000fffff984 */ /* 0x000fe20000000800 */
[----:B------:R5:W-:Y:S01]  /*2040*/  LDGSTS.E.BYPASS.LTC128B.128 [R41+0x4080], [R16.64], !P0 ;  /* 0x0408000010297fae */ /* 0x000be2000c101d52 */
[----:B------:R-:W-:-:S02]  /*2050*/  ISETP.LT.OR P0, PT, R0, 0x1, P1 ;  /* 0x000000010000780c */ /* 0x000fc40000f01670 */
[----:B------:R-:W-:Y:S02]  /*2060*/  ISETP.GE.AND P1, PT, R13, c[0x0][0x1d4], PT ;  /* 0x000075000d007a0c */ /* 0x000fe40003f26270 */
[----:B------:R-:W-:-:S05]  /*2070*/  SHF.R.S32.HI R13, RZ, 0x1f, R34 ;  /* 0x0000001fff0d7819 */ /* 0x000fca0000011422 */
[----:B------:R3:W-:Y:S04]  /*2080*/  STL [R1+0x2c], R13 ;  /* 0x00002c0d01007387 */ /* 0x0007e80000100800 */
[----:B------:R3:W-:Y:S01]  /*2090*/  STL [R1+0x28], R12 ;  /* 0x0000280c01007387 */ /* 0x0007e20000100800 */
[----:B-----5:R-:W-:-:S05]  /*20a0*/  IMAD.WIDE R16, R35, 0x2, R18 ;  /* 0x0000000223107825 */ /* 0x020fca00078e0212 */
[----:B------:R5:W-:Y:S01]  /*20b0*/  LDGSTS.E.BYPASS.LTC128B.128 [R41+0x5880], [R16.64], !P0 ;  /* 0x0588000010297fae */ /* 0x000be2000c101d52 */
[----:B------:R-:W-:Y:S01]  /*20c0*/  ISETP.LT.OR P0, PT, R0, 0x1, P2 ;  /* 0x000000010000780c */ /* 0x000fe20001701670 */
[----:B-----5:R-:W-:-:S04]  /*20d0*/  IMAD.WIDE R16, R34, 0x2, R18 ;  /* 0x0000000222107825 */ /* 0x020fc800078e0212 */
[----:B------:R-:W-:-:S08]  /*20e0*/  IMAD.WIDE R18, R33, 0x2, R18 ;  /* 0x0000000221127825 */ /* 0x000fd000078e0212 */
[----:B------:R3:W-:Y:S01]  /*20f0*/  LDGSTS.E.BYPASS.LTC128B.128 [R41+0x7080], [R16.64], !P0 ;  /* 0x0708000010297fae */ /* 0x0007e2000c101d52 */
[----:B------:R-:W-:-:S13]  /*2100*/  ISETP.LT.OR P0, PT, R0, 0x1, P1 ;  /* 0x000000010000780c */ /* 0x000fda0000f01670 */
[----:B------:R3:W-:Y:S01]  /*2110*/  LDGSTS.E.BYPASS.LTC128B.128 [R41+0x8880], [R18.64], !P0 ;  /* 0x0888000012297fae */ /* 0x0007e2000c101d52 */
[----:B------:R-:W-:-:S13]  /*2120*/  ISETP.GT.AND P0, PT, R129, 0x7f, PT ;  /* 0x0000007f8100780c */ /* 0x000fda0003f04270 */
[----:B------:R-:W-:Y:S05]  /*2130*/  @P0 BRA `(.L_x_171) ;  /* 0x0000027000000947 */ /* 0x000fea0003800000 */
[----:B-12-4-:R-:W-:Y:S05]  /*2140*/  BRA.DIV ~URZ, `(.L_x_172) ;  /* 0x000119927f007947 */ /* 0x016fea000b800000 */
[----:B------:R-:W1:Y:S04]  /*2150*/  SHFL.IDX PT, R11, R11, 0x1, 0x181f ;  /* 0x00381f000b0b7f89 */ /* 0x000e6800000e0000 */
[----:B------:R-:W2:Y:S02]  /*2160*/  SHFL.IDX PT, R8, R8, 0x1, 0x181f ;  /* 0x00381f0008087f89 */ /* 0x000ea400000e0000 */
.L_x_237:
[----:B---3--:R-:W3:Y:S04]  /*2170*/  LDL R16, [R1+0x14] ;  /* 0x0000140001107983 */ /* 0x008ee80000100800 */
[----:B------:R-:W4:Y:S04]  /*2180*/  LDL R17, [R1+0x2c] ;  /* 0x00002c0001117983 */ /* 0x000f280000100800 */
[----:B------:R-:W5:Y:S04]  /*2190*/  LDL R18, [R1+0x1c] ;  /* 0x00001c0001127983 */ /* 0x000f680000100800 */
[----:B--2---:R-:W2:Y:S04]  /*21a0*/  LDL R19, [R1+0x10] ;  /* 0x0000100001137983 */ /* 0x004ea80000100800 */
[----:B------:R-:W2:Y:S01]  /*21b0*/  LDL R24, [R1+0x28] ;  /* 0x0000280001187983 */ /* 0x000ea20000100800 */
[----:B------:R-:W-:-:S02]  /*21c0*/  SHF.R.S32.HI R12, RZ, 0x1f, R9 ;  /* 0x0000001fff0c7819 */ /* 0x000fc40000011409 */
[----:B------:R-:W-:Y:S02]  /*21d0*/  SHF.R.S32.HI R13, RZ, 0x1f, R9 ;  /* 0x0000001fff0d7819 */ /* 0x000fe40000011409 */
[-C--:B------:R-:W-:Y:S02]  /*21e0*/  LEA.HI R12, R12, R9.reuse, RZ, 0x3 ;  /* 0x000000090c0c7211 */ /* 0x080fe400078f18ff */
[----:B------:R-:W-:Y:S02]  /*21f0*/  LEA.HI R13, R13, R9, RZ, 0x3 ;  /* 0x000000090d0d7211 */ /* 0x000fe400078f18ff */
[----:B------:R-:W-:Y:S02]  /*2200*/  LOP3.LUT R12, R12, 0xfffffff8, RZ, 0xc0, !PT ;  /* 0xfffffff80c0c7812 */ /* 0x000fe400078ec0ff */
[----:B------:R-:W-:Y:S02]  /*2210*/  LOP3.LUT R13, R13, 0xfffffff8, RZ, 0xc0, !PT ;  /* 0xfffffff80d0d7812 */ /* 0x000fe400078ec0ff */
[----:B------:R-:W-:-:S02]  /*2220*/  LEA R14, P0, R12, R8, 0x1 ;  /* 0x000000080c0e7211 */ /* 0x000fc400078008ff */
[----:B------:R-:W-:Y:S01]  /*2230*/  SHF.R.S32.HI R13, RZ, 0x1f, R13 ;  /* 0x0000001fff0d7819 */ /* 0x000fe2000001140d */
[C---:B------:R-:W-:Y:S02]  /*2240*/  IMAD.SHL.U32 R25, R10.reuse, 0x8, RZ ;  /* 0x000000080a197824 */ /* 0x040fe400078e00ff */
[----:B------:R-:W-:Y:S01]  /*2250*/  IMAD.SHL.U32 R26, R10, 0x8, RZ ;  /* 0x000000080a1a7824 */ /* 0x000fe200078e00ff */
[----:B-1----:R-:W-:-:S04]  /*2260*/  LEA.HI.X R15, R12, R11, R13, 0x1, P0 ;  /* 0x0000000b0c0f7211 */ /* 0x002fc800000f0c0d */
[----:B------:R-:W-:Y:S02]  /*2270*/  SHF.R.S32.HI R26, RZ, 0x1f, R26 ;  /* 0x0000001fff1a7819 */ /* 0x000fe4000001141a */
[----:B---3--:R-:W-:-:S04]  /*2280*/  LEA R12, P0, R16, R8, 0x1 ;  /* 0x00000008100c7211 */ /* 0x008fc800078008ff */
[----:B----4-:R-:W-:Y:S02]  /*2290*/  LEA.HI.X R13, R16, R11, R17, 0x1, P0 ;  /* 0x0000000b100d7211 */ /* 0x010fe400000f0c11 */
[----:B------:R-:W-:-:S04]  /*22a0*/  LEA R16, P0, R25, R8, 0x1 ;  /* 0x0000000819107211 */ /* 0x000fc800078008ff */
[C---:B------:R-:W-:Y:S02]  /*22b0*/  LEA.HI.X R17, R25.reuse, R11, R26, 0x1, P0 ;  /* 0x0000000b19117211 */ /* 0x040fe400000f0c1a */
[----:B------:R-:W-:-:S04]  /*22c0*/  ISETP.GE.AND P0, PT, R25, c[0x0][0x1d4], PT ;  /* 0x0000750019007a0c */ /* 0x000fc80003f06270 */
[----:B------:R-:W-:-:S13]  /*22d0*/  ISETP.LT.OR P0, PT, R0, 0x21, P0 ;  /* 0x000000210000780c */ /* 0x000fda0000701670 */
[----:B------:R-:W-:Y:S01]  /*22e0*/  @!PT LDS RZ, [RZ] ;  /* 0x00000000fffff984 */ /* 0x000fe20000000800 */
[----:B------:R-:W-:Y:S01]  /*22f0*/  @!PT LDS RZ, [RZ] ;  /* 0x00000000fffff984 */ /* 0x000fe20000000800 */
[----:B------:R-:W-:Y:S01]  /*2300*/  @!PT LDS RZ, [RZ] ;  /* 0x00000000fffff984 */ /* 0x000fe20000000800 */
[----:B-----5:R2:W-:Y:S02]  /*2310*/  LDGSTS.E.BYPASS.LTC128B.128 [R18+0x5080], [R16.64], !P0 ;  /* 0x0508000010127fae */ /* 0x0205e4000c101d52 */
[----:B--2---:R-:W-:-:S04]  /*2320*/  LEA R16, P0, R19, R8, 0x1 ;  /* 0x0000000813107211 */ /* 0x004fc800078008ff */
[----:B------:R-:W-:Y:S02]  /*2330*/  LEA.HI.X R17, R19, R11, R24, 0x1, P0 ;  /* 0x0000000b13117211 */ /* 0x000fe400000f0c18 */
[----:B------:R-:W-:-:S04]  /*2340*/  ISETP.GE.AND P0, PT, R9, c[0x0][0x1d4], PT ;  /* 0x0000750009007a0c */ /* 0x000fc80003f06270 */
[----:B------:R-:W-:-:S13]  /*2350*/  ISETP.LT.OR P0, PT, R0, 0x21, P0 ;  /* 0x000000210000780c */ /* 0x000fda0000701670 */
[----:B------:R1:W-:Y:S01]  /*2360*/  LDGSTS.E.BYPASS.LTC128B.128 [R18+0x6880], [R14.64], !P0 ;  /* 0x068800000e127fae */ /* 0x0003e2000c101d52 */
[----:B------:R-:W-:-:S13]  /*2370*/  ISETP.LT.OR P0, PT, R0, 0x21, P2 ;  /* 0x000000210000780c */ /* 0x000fda0001701670 */
[----:B------:R1:W-:Y:S01]  /*2380*/  LDGSTS.E.BYPASS.LTC128B.128 [R18+0x8080], [R12.64], !P0 ;  /* 0x080800000c127fae */ /* 0x0003e2000c101d52 */
[----:B------:R-:W-:-:S13]  /*2390*/  ISETP.LT.OR P0, PT, R0, 0x21, P1 ;  /* 0x000000210000780c */ /* 0x000fda0000f01670 */
[----:B------:R1:W-:Y:S02]  /*23a0*/  LDGSTS.E.BYPASS.LTC128B.128 [R18+0x9880], [R16.64], !P0 ;  /* 0x0988000010127fae */ /* 0x0003e4000c101d52 */
.L_x_171:
[----:B-12-4-:R-:W-:Y:S05]  /*23b0*/  BSYNC B0 ;  /* 0x0000000000007941 */ /* 0x016fea0003800000 */
.L_x_170:
[----:B------:R-:W2:Y:S04]  /*23c0*/  LDL R61, [R1+0x4] ;  /* 0x00000400013d7983 */ /* 0x000ea80000100800 */
[----:B------:R-:W4:Y:S01]  /*23d0*/  LDL R60, [R1] ;  /* 0x00000000013c7983 */ /* 0x000f220000100800 */
[----:B------:R-:W-:Y:S01]  /*23e0*/  IMAD.MOV.U32 R0, RZ, RZ, 0x40 ;  /* 0x00000040ff007424 */ /* 0x000fe200078e00ff */
[----:B------:R-:W-:Y:S02]  /*23f0*/  LOP3.LUT P0, RZ, R10, 0x4, RZ, 0xc0, !PT ;  /* 0x000000040aff7812 */ /* 0x000fe4000780c0ff */
[----:B------:R-:W0:Y:S01]  /*2400*/  LDGDEPBAR ;  /* 0x00000000000079af */ /* 0x000e220000000000 */
[----:B------:R-:W-:Y:S01]  /*2410*/  WARPSYNC 0xffffffff ;  /* 0xffffffff00007948 */ /* 0x000fe20003800000 */
[----:B------:R-:W-:Y:S01]  /*2420*/  SEL R0, R0, 0xffffffc0, !P0 ;  /* 0xffffffc000007807 */ /* 0x000fe20004000000 */
[----:B---3--:R-:W-:Y:S01]  /*2430*/  HMMA.16816.F32.BF16 R12, R160, R44, RZ ;  /* 0x0000002ca00c723c */ /* 0x008fe200000418ff */
[----:B------:R-:W-:-:S06]  /*2440*/  UISETP.GT.AND UP0, UPT, UR4, UR7, UPT ;  /* 0x000000070400728c */ /* 0x000fcc000bf04270 */
[----:B------:R-:W-:Y:S01]  /*2450*/  PLOP3.LUT P0, PT, PT, PT, UP0, 0x40, 0x0 ;  /* 0x000000000000781c */ /* 0x000fe20003f0e808 */
[C---:B------:R-:W-:Y:S08]  /*2460*/  HMMA.16816.F32.BF16 R44, R160.reuse, R46, RZ ;  /* 0x0000002ea02c723c */ /* 0x040ff000000418ff */
[----:B------:R-:W-:Y:S08]  /*2470*/  HMMA.16816.F32.BF16 R40, R160, R36, RZ ;  /* 0x00000024a028723c */ /* 0x000ff000000418ff */
[C---:B------:R-:W-:Y:S08]  /*2480*/  HMMA.16816.F32.BF16 R12, R164.reuse, R56, R12 ;  /* 0x00000038a40c723c */ /* 0x040ff0000004180c */
[----:B------:R-:W-:Y:S08]  /*2490*/  HMMA.16816.F32.BF16 R44, R164, R58, R44 ;  /* 0x0000003aa42c723c */ /* 0x000ff0000004182c */
[C---:B------:R-:W-:Y:S08]  /*24a0*/  HMMA.16816.F32.BF16 R36, R160.reuse, R38, RZ ;  /* 0x00000026a024723c */ /* 0x040ff000000418ff */
[C---:B------:R-:W-:Y:S08]  /*24b0*/  HMMA.16816.F32.BF16 R32, R160.reuse, R28, RZ ;  /* 0x0000001ca020723c */ /* 0x040ff000000418ff */
[----:B------:R-:W-:Y:S08]  /*24c0*/  HMMA.16816.F32.BF16 R28, R160, R30, RZ ;  /* 0x0000001ea01c723c */ /* 0x000ff000000418ff */
[C---:B------:R-:W-:Y:S08]  /*24d0*/  HMMA.16816.F32.BF16 R40, R164.reuse, R20, R40 ;  /* 0x00000014a428723c */ /* 0x040ff00000041828 */
[C---:B------:R-:W-:Y:S08]  /*24e0*/  HMMA.16816.F32.BF16 R36, R164.reuse, R22, R36 ;  /* 0x00000016a424723c */ /* 0x040ff00000041824 */
[C---:B------:R-:W-:Y:S08]  /*24f0*/  HMMA.16816.F32.BF16 R32, R164.reuse, R48, R32 ;  /* 0x00000030a420723c */ /* 0x040ff00000041820 */
[----:B------:R-:W-:Y:S01]  /*2500*/  HMMA.16816.F32.BF16 R28, R164, R50, R28 ;  /* 0x00000032a41c723c */ /* 0x000fe2000004181c */
[--C-:B--2---:R-:W-:Y:S01]  /*2510*/  IMAD.IADD R251, R61, 0x1, R0.reuse ;  /* 0x000000013dfb7824 */ /* 0x104fe200078e0200 */
[----:B------:R-:W-:Y:S01]  /*2520*/  LDSM.16.M88.4 R56, [R61+0x15880] ;  /* 0x015880003d38783b */ /* 0x000fe20000000200 */
[----:B----4-:R-:W-:-:S03]  /*2530*/  IMAD.IADD R245, R60, 0x1, R0 ;  /* 0x000000013cf57824 */ /* 0x010fc600078e0200 */
[----:B------:R-:W1:Y:S01]  /*2540*/  LDSM.16.M88.4 R52, [R251+0x14080] ;  /* 0x01408000fb34783b */ /* 0x000e620000000200 */
[C---:B------:R-:W-:Y:S02]  /*2550*/  IADD3 R244, R60.reuse, 0x1800, RZ ;  /* 0x000018003cf47810 */ /* 0x040fe40007ffe0ff */
[C---:B------:R-:W-:Y:S01]  /*2560*/  IADD3 R243, R60.reuse, 0x2000, RZ ;  /* 0x000020003cf37810 */ /* 0x040fe20007ffe0ff */
[----:B------:R-:W-:Y:S01]  /*2570*/  LDSM.16.M88.4 R24, [R245] ;  /* 0x00000000f518783b */ /* 0x000fe20000000200 */
[C---:B------:R-:W-:Y:S02]  /*2580*/  IADD3 R242, R60.reuse, 0x2800, RZ ;  /* 0x000028003cf27810 */ /* 0x040fe40007ffe0ff */
[C---:B------:R-:W-:Y:S01]  /*2590*/  IADD3 R241, R60.reuse, 0x3000, RZ ;  /* 0x000030003cf17810 */ /* 0x040fe20007ffe0ff */
[----:B------:R-:W2:Y:S01]  /*25a0*/  LDSM.16.M88.4 R8, [R251+0x14880] ;  /* 0x01488000fb08783b */ /* 0x000ea20000000200 */
[C---:B------:R-:W-:Y:S02]  /*25b0*/  IADD3 R240, R60.reuse, 0x3800, RZ ;  /* 0x000038003cf07810 */ /* 0x040fe40007ffe0ff */
[C---:B------:R-:W-:Y:S01]  /*25c0*/  IADD3 R239, R60.reuse, 0x4000, RZ ;  /* 0x000040003cef7810 */ /* 0x040fe20007ffe0ff */
[----:B------:R-:W3:Y:S01]  /*25d0*/  LDSM.16.M88.4 R16, [R251+0x15080] ;  /* 0x01508000fb10783b */ /* 0x000ee20000000200 */
[----:B------:R-:W-:-:S02]  /*25e0*/  IADD3 R238, R60, 0x4800, RZ ;  /* 0x000048003cee7810 */ /* 0x000fc40007ffe0ff */
[C---:B------:R-:W-:Y:S01]  /*25f0*/  IADD3 R237, R60.reuse, 0x5000, RZ ;  /* 0x000050003ced7810 */ /* 0x040fe20007ffe0ff */
[----:B------:R-:W4:Y:S01]  /*2600*/  LDSM.16.M88.4 R20, [R245+0x800] ;  /* 0x00080000f514783b */ /* 0x000f220000000200 */
[----:B------:R-:W-:-:S03]  /*2610*/  IADD3 R236, R60, 0x5800, RZ ;  /* 0x000058003cec7810 */ /* 0x000fc60007ffe0ff */
[----:B------:R-:W5:Y:S01]  /*2620*/  LDSM.16.M88.4 R48, [R245+0x1000] ;  /* 0x00100000f530783b */ /* 0x000f620000000200 */
[C---:B-1----:R-:W-:Y:S08]  /*2630*/  HMMA.16816.F32.BF16 R12, R180.reuse, R52, R12 ;  /* 0x00000034b40c723c */ /* 0x042ff0000004180c */
[C---:B------:R-:W-:Y:S01]  /*2640*/  HMMA.16816.F32.BF16 R44, R180.reuse, R54, R44 ;  /* 0x00000036b42c723c */ /* 0x040fe2000004182c */
[----:B------:R-:W1:Y:S07]  /*2650*/  LDSM.16.M88.4 R52, [R60+0x1800] ;  /* 0x001800003c34783b */ /* 0x000e6e0000000200 */
[----:B--2---:R-:W-:Y:S08]  /*2660*/  HMMA.16816.F32.BF16 R40, R180, R8, R40 ;  /* 0x00000008b428723c */ /* 0x004ff00000041828 */
[C---:B------:R-:W-:Y:S08]  /*2670*/  HMMA.16816.F32.BF16 R12, R184.reuse, R24, R12 ;  /* 0x00000018b80c723c */ /* 0x040ff0000004180c */
[----:B------:R-:W-:Y:S01]  /*2680*/  HMMA.16816.F32.BF16 R44, R184, R26, R44 ;  /* 0x0000001ab82c723c */ /* 0x000fe2000004182c */
[----:B------:R-:W-:Y:S07]  /*2690*/  LDSM.16.M88.4 R24, [R251+0x15880] ;  /* 0x01588000fb18783b */ /* 0x000fee0000000200 */
[C---:B------:R-:W-:Y:S01]  /*26a0*/  HMMA.16816.F32.BF16 R36, R180.reuse, R10, R36 ;  /* 0x0000000ab424723c */ /* 0x040fe20000041824 */
[----:B------:R-:W2:Y:S07]  /*26b0*/  LDSM.16.M88.4 R8, [R61+0x16080] ;  /* 0x016080003d08783b */ /* 0x000eae0000000200 */
[C---:B---3--:R-:W-:Y:S08]  /*26c0*/  HMMA.16816.F32.BF16 R32, R180.reuse, R16, R32 ;  /* 0x00000010b420723c */ /* 0x048ff00000041820 */
[----:B------:R-:W-:Y:S01]  /*26d0*/  HMMA.16816.F32.BF16 R28, R180, R18, R28 ;  /* 0x00000012b41c723c */ /* 0x000fe2000004181c */
[----:B------:R-:W3:Y:S07]  /*26e0*/  LDSM.16.M88.4 R16, [R61+0x16880] ;  /* 0x016880003d10783b */ /* 0x000eee0000000200 */
[C---:B------:R-:W-:Y:S08]  /*26f0*/  HMMA.16816.F32.BF16 R12, R188.reuse, R56, R12 ;  /* 0x00000038bc0c723c */ /* 0x040ff0000004180c */
[----:B------:R-:W-:Y:S01]  /*2700*/  HMMA.16816.F32.BF16 R44, R188, R58, R44 ;  /* 0x0000003abc2c723c */ /* 0x000fe2000004182c */
[----:B------:R-:W-:Y:S07]  /*2710*/  LDSM.16.M88.4 R56, [R245+0x1800] ;  /* 0x00180000f538783b */ /* 0x000fee0000000200 */
[C---:B----4-:R-:W-:Y:S08]  /*2720*/  HMMA.16816.F32.BF16 R40, R184.reuse, R20, R40 ;  /* 0x00000014b828723c */ /* 0x050ff00000041828 */
[C---:B------:R-:W-:Y:S01]  /*2730*/  HMMA.16816.F32.BF16 R36, R184.reuse, R22, R36 ;  /* 0x00000016b824723c */ /* 0x040fe20000041824 */
[----:B------:R-:W4:Y:S07]  /*2740*/  LDSM.16.M88.4 R20, [R60+0x2000] ;  /* 0x002000003c14783b */ /* 0x000f2e0000000200 */
[C---:B-----5:R-:W-:Y:S08]  /*2750*/  HMMA.16816.F32.BF16 R32, R184.reuse, R48, R32 ;  /* 0x00000030b820723c */ /* 0x060ff00000041820 */
[----:B------:R-:W-:Y:S01]  /*2760*/  HMMA.16816.F32.BF16 R28, R184, R50, R28 ;  /* 0x00000032b81c723c */ /* 0x000fe2000004181c */
[----:B------:R-:W5:Y:S07]  /*2770*/  LDSM.16.M88.4 R48, [R60+0x2800] ;  /* 0x002800003c30783b */ /* 0x000f6e0000000200 */
[C---:B-1----:R-:W-:Y:S08]  /*2780*/  HMMA.16816.F32.BF16 R12, R192.reuse, R52, R12 ;  /* 0x00000034c00c723c */ /* 0x042ff0000004180c */
[----:B------:R-:W-:Y:S01]  /*2790*/  HMMA.16816.F32.BF16 R44, R192, R54, R44 ;  /* 0x00000036c02c723c */ /* 0x000fe2000004182c */
[----:B------:R-:W-:Y:S07]  /*27a0*/  LDSM.16.M88.4 R52, [R61+0x17080] ;  /* 0x017080003d34783b */ /* 0x000fee0000000200 */
[C---:B--2---:R-:W-:Y:S08]  /*27b0*/  HMMA.16816.F32.BF16 R40, R188.reuse, R8, R40 ;  /* 0x00000008bc28723c */ /* 0x044ff00000041828 */
[C---:B------:R-:W-:Y:S01]  /*27c0*/  HMMA.16816.F32.BF16 R36, R188.reuse, R10, R36 ;  /* 0x0000000abc24723c */ /* 0x040fe20000041824 */
[----:B------:R-:W1:Y:S07]  /*27d0*/  LDSM.16.M88.4 R8, [R251+0x16080] ;  /* 0x01608000fb08783b */ /* 0x000e6e0000000200 */
[C---:B---3--:R-:W-:Y:S08]  /*27e0*/  HMMA.16816.F32.BF16 R32, R188.reuse, R16, R32 ;  /* 0x00000010bc20723c */ /* 0x048ff00000041820 */
[----:B------:R-:W-:Y:S01]  /*27f0*/  HMMA.16816.F32.BF16 R28, R188, R18, R28 ;  /* 0x00000012bc1c723c */ /* 0x000fe2000004181c */
[----:B------:R-:W2:Y:S07]  /*2800*/  LDSM.16.M88.4 R16, [R251+0x16880] ;  /* 0x01688000fb10783b */ /* 0x000eae0000000200 */
[C---:B------:R-:W-:Y:S08]  /*2810*/  HMMA.16816.F32.BF16 R12, R196.reuse, R24, R12 ;  /* 0x00000018c40c723c */ /* 0x040ff0000004180c */
[----:B------:R-:W-:Y:S01]  /*2820*/  HMMA.16816.F32.BF16 R44, R196, R26, R44 ;  /* 0x0000001ac42c723c */ /* 0x000fe2000004182c */
[----:B------:R-:W-:Y:S07]  /*2830*/  LDSM.16.M88.4 R24, [R60+0x3000] ;  /* 0x003000003c18783b */ /* 0x000fee0000000200 */
[C---:B----4-:R-:W-:Y:S08]  /*2840*/  HMMA.16816.F32.BF16 R40, R192.reuse, R20, R40 ;  /* 0x00000014c028723c */ /* 0x050ff00000041828 */
[C---:B------:R-:W-:Y:S01]  /*2850*/  HMMA.16816.F32.BF16 R36, R192.reuse, R22, R36 ;  /* 0x00000016c024723c */ /* 0x040fe20000041824 */
[----:B------:R-:W3:Y:S07]  /*2860*/  LDSM.16.M88.4 R20, [R245+0x2000] ;  /* 0x00200000f514783b */ /* 0x000eee0000000200 */
[C---:B-----5:R-:W-:Y:S08]  /*2870*/  HMMA.16816.F32.BF16 R32, R192.reuse, R48, R32 ;  /* 0x00000030c020723c */ /* 0x060ff00000041820 */
[----:B------:R-:W-:Y:S01]  /*2880*/  HMMA.16816.F32.BF16 R28, R192, R50, R28 ;  /* 0x00000032c01c723c */ /* 0x000fe2000004181c */
[----:B------:R-:W4:Y:S07]  /*2890*/  LDSM.16.M88.4 R48, [R245+0x2800] ;  /* 0x00280000f530783b */ /* 0x000f2e0000000200 */
[C---:B------:R-:W-:Y:S08]  /*28a0*/  HMMA.16816.F32.BF16 R12, R200.reuse, R56, R12 ;  /* 0x00000038c80c723c */ /* 0x040ff0000004180c */
[----:B------:R-:W-:Y:S01]  /*28b0*/  HMMA.16816.F32.BF16 R44, R200, R58, R44 ;  /* 0x0000003ac82c723c */ /* 0x000fe2000004182c */
[----:B------:R-:W-:Y:S07]  /*28c0*/  LDSM.16.M88.4 R56, [R251+0x17080] ;  /* 0x01708000fb38783b */ /* 0x000fee0000000200 */
[C---:B-1----:R-:W-:Y:S08]  /*28d0*/  HMMA.16816.F32.BF16 R40, R196.reuse, R8, R40 ;  /* 0x00000008c428723c */ /* 0x042ff00000041828 */
[C---:B------:R-:W-:Y:S01]  /*28e0*/  HMMA.16816.F32.BF16 R36, R196.reuse, R10, R36 ;  /* 0x0000000ac424723c */ /* 0x040fe20000041824 */
[----:B------:R-:W1:Y:S07]  /*28f0*/  LDSM.16.M88.4 R8, [R61+0x17880] ;  /* 0x017880003d08783b */ /* 0x000e6e0000000200 */
[C---:B--2---:R-:W-:Y:S08]  /*2900*/  HMMA.16816.F32.BF16 R32, R196.reuse, R16, R32 ;  /* 0x00000010c420723c */ /* 0x044ff00000041820 */
[----:B------:R-:W-:Y:S01]  /*2910*/  HMMA.16816.F32.BF16 R28, R196, R18, R28 ;  /* 0x00000012c41c723c */ /* 0x000fe2000004181c */
[----:B------:R-:W2:Y:S07]  /*2920*/  LDSM.16.M88.4 R16, [R61+0x18080] ;  /* 0x018080003d10783b */ /* 0x000eae0000000200 */
[C---:B------:R-:W-:Y:S08]  /*2930*/  HMMA.16816.F32.BF16 R12, R204.reuse, R52, R12 ;  /* 0x00000034cc0c723c */ /* 0x040ff0000004180c */
[----:B------:R-:W-:Y:S01]  /*2940*/  HMMA.16816.F32.BF16 R44, R204, R54, R44 ;  /* 0x00000036cc2c723c */ /* 0x000fe2000004182c */
[----:B------:R-:W-:Y:S07]  /*2950*/  LDSM.16.M88.4 R52, [R245+0x3000] ;  /* 0x00300000f534783b */ /* 0x000fee0000000200 */
[C---:B---3--:R-:W-:Y:S08]  /*2960*/  HMMA.16816.F32.BF16 R40, R200.reuse, R20, R40 ;  /* 0x00000014c828723c */ /* 0x048ff00000041828 */
[C---:B------:R-:W-:Y:S01]  /*2970*/  HMMA.16816.F32.BF16 R36, R200.reuse, R22, R36 ;  /* 0x00000016c824723c */ /* 0x040fe20000041824 */
[----:B------:R-:W3:Y:S07]  /*2980*/  LDSM.16.M88.4 R20, [R60+0x3800] ;  /* 0x003800003c14783b */ /* 0x000eee0000000200 */
[C---:B----4-:R-:W-:Y:S08]  /*2990*/  HMMA.16816.F32.BF16 R32, R200.reuse, R48, R32 ;  /* 0x00000030c820723c */ /* 0x050ff00000041820 */
        /* <DEDUP_REMOVED lines=29> */
[C---:B---3--:R-:W-:Y:S08]  /*2b70*/  HMMA.16816.F32.BF16 R12, R220.reuse, R20, R12 ;  /* 0x00000014dc0c723c */ /* 0x048ff0000004180c */
[----:B------:R-:W-:Y:S01]  /*2b80*/  HMMA.16816.F32.BF16 R44, R220, R22, R44 ;  /* 0x00000016dc2c723c */ /* 0x000fe2000004182c */
[----:B------:R-:W-:Y:S07]  /*2b90*/  LDSM.16.M88.4 R20, [R251+0x19080] ;  /* 0x01908000fb14783b */ /* 0x000fee0000000200 */
[C---:B------:R-:W-:Y:S08]  /*2ba0*/  HMMA.16816.F32.BF16 R40, R216.reuse, R24, R40 ;  /* 0x00000018d828723c */ /* 0x040ff00000041828 */
[C---:B------:R-:W-:Y:S01]  /*2bb0*/  HMMA.16816.F32.BF16 R36, R216.reuse, R26, R36 ;  /* 0x0000001ad824723c */ /* 0x040fe20000041824 */
[----:B------:R-:W3:Y:S07]  /*2bc0*/  LDSM.16.M88.4 R24, [R251+0x18880] ;  /* 0x01888000fb18783b */ /* 0x000eee0000000200 */
[C---:B----4-:R-:W-:Y:S08]  /*2bd0*/  HMMA.16816.F32.BF16 R32, R216.reuse, R48, R32 ;  /* 0x00000030d820723c */ /* 0x050ff00000041820 */
[----:B------:R-:W-:Y:S01]  /*2be0*/  HMMA.16816.F32.BF16 R28, R216, R50, R28 ;  /* 0x00000032d81c723c */ /* 0x000fe2000004181c */
[----:B------:R-:W4:Y:S07]  /*2bf0*/  LDSM.16.M88.4 R48, [R60+0x5800] ;  /* 0x005800003c30783b */ /* 0x000f2e0000000200 */
[C---:B------:R-:W-:Y:S08]  /*2c00*/  HMMA.16816.F32.BF16 R12, R224.reuse, R56, R12 ;  /* 0x00000038e00c723c */ /* 0x040ff0000004180c */
[----:B------:R-:W-:Y:S08]  /*2c10*/  HMMA.16816.F32.BF16 R44, R224, R58, R44 ;  /* 0x0000003ae02c723c */ /* 0x000ff0000004182c */
[C---:B-1----:R-:W-:Y:S08]  /*2c20*/  HMMA.16816.F32.BF16 R40, R220.reuse, R8, R40 ;  /* 0x00000008dc28723c */ /* 0x042ff00000041828 */
[C---:B------:R-:W-:Y:S01]  /*2c30*/  HMMA.16816.F32.BF16 R36, R220.reuse, R10, R36 ;  /* 0x0000000adc24723c */ /* 0x040fe20000041824 */
[----:B------:R-:W1:Y:S07]  /*2c40*/  LDSM.16.M88.4 R8, [R245+0x4800] ;  /* 0x00480000f508783b */ /* 0x000e6e0000000200 */
[C---:B--2---:R-:W-:Y:S08]  /*2c50*/  HMMA.16816.F32.BF16 R32, R220.reuse, R16, R32 ;  /* 0x00000010dc20723c */ /* 0x044ff00000041820 */
[----:B------:R-:W-:Y:S01]  /*2c60*/  HMMA.16816.F32.BF16 R28, R220, R18, R28 ;  /* 0x00000012dc1c723c */ /* 0x000fe2000004181c */
[----:B------:R-:W2:Y:S07]  /*2c70*/  LDSM.16.M88.4 R16, [R251+0x19880] ;  /* 0x01988000fb10783b */ /* 0x000eae0000000200 */
[C---:B---3--:R-:W-:Y:S08]  /*2c80*/  HMMA.16816.F32.BF16 R12, R228.reuse, R24, R12 ;  /* 0x00000018e40c723c */ /* 0x048ff0000004180c */
[----:B------:R-:W-:Y:S08]  /*2c90*/  HMMA.16816.F32.BF16 R44, R228, R26, R44 ;  /* 0x0000001ae42c723c */ /* 0x000ff0000004182c */
[C---:B------:R-:W-:Y:S08]  /*2ca0*/  HMMA.16816.F32.BF16 R40, R224.reuse, R52, R40 ;  /* 0x00000034e028723c */ /* 0x040ff00000041828 */
[C---:B------:R-:W-:Y:S08]  /*2cb0*/  HMMA.16816.F32.BF16 R36, R224.reuse, R54, R36 ;  /* 0x00000036e024723c */ /* 0x040ff00000041824 */
[C---:B----4-:R-:W-:Y:S01]  /*2cc0*/  HMMA.16816.F32.BF16 R52, R224.reuse, R48, R32 ;  /* 0x00000030e034723c */ /* 0x050fe20000041820 */
[----:B------:R-:W3:Y:S07]  /*2cd0*/  LDSM.16.M88.4 R32, [R245+0x5000] ;  /* 0x00500000f520783b */ /* 0x000eee0000000200 */
[----:B------:R-:W-:Y:S01]  /*2ce0*/  HMMA.16816.F32.BF16 R48, R224, R50, R28 ;  /* 0x00000032e030723c */ /* 0x000fe2000004181c */
[----:B------:R-:W4:Y:S01]  /*2cf0*/  LDSM.16.M88.4 R28, [R245+0x5800] ;  /* 0x00580000f51c783b */ /* 0x000f220000000200 */
[----:B------:R-:W-:-:S06]  /*2d00*/  DEPBAR.LE SB0, 0x0 ;  /* 0x000080000000791a */ /* 0x000fcc0000000000 */
[C---:B-1----:R-:W-:Y:S08]  /*2d10*/  HMMA.16816.F32.BF16 R12, R232.reuse, R8, R12 ;  /* 0x00000008e80c723c */ /* 0x042ff0000004180c */
[----:B------:R-:W-:Y:S08]  /*2d20*/  HMMA.16816.F32.BF16 R44, R232, R10, R44 ;  /* 0x0000000ae82c723c */ /* 0x000ff0000004182c */
[C---:B------:R-:W-:Y:S08]  /*2d30*/  HMMA.16816.F32.BF16 R40, R228.reuse, R20, R40 ;  /* 0x00000014e428723c */ /* 0x040ff00000041828 */
[----:B------:R-:W-:Y:S01]  /*2d40*/  HMMA.16816.F32.BF16 R36, R228, R22, R36 ;  /* 0x00000016e424723c */ /* 0x000fe20000041824 */
[----:B------:R-:W-:-:S02]  /*2d50*/  FMUL.FTZ R0, R12, c[0x0][0x320] ;  /* 0x0000c8000c007a20 */ /* 0x000fc40000410000 */
[----:B------:R-:W-:Y:S02]  /*2d60*/  FMUL.FTZ R10, R14, c[0x0][0x320] ;  /* 0x0000c8000e0a7a20 */ /* 0x000fe40000410000 */
[----:B------:R-:W-:Y:S02]  /*2d70*/  FMUL.FTZ R12, R15, c[0x0][0x320] ;  /* 0x0000c8000f0c7a20 */ /* 0x000fe40000410000 */
[----:B------:R-:W-:Y:S01]  /*2d80*/  FMUL.FTZ R13, R13, c[0x0][0x320] ;  /* 0x0000c8000d0d7a20 */ /* 0x000fe20000410000 */
[----:B--2---:R-:W-:Y:S01]  /*2d90*/  HMMA.16816.F32.BF16 R52, R228, R16, R52 ;  /* 0x00000010e434723c */ /* 0x004fe20000041834 */
[----:B------:R-:W-:Y:S01]  /*2da0*/  FMUL.FTZ R15, R44, c[0x0][0x320] ;  /* 0x0000c8002c0f7a20 */ /* 0x000fe20000410000 */
[----:B------:R-:W1:Y:S01]  /*2db0*/  MUFU.TANH R0, R0 ;  /* 0x0000000000007308 */ /* 0x000e620000002400 */
[----:B------:R-:W-:-:S05]  /*2dc0*/  FMUL.FTZ R14, R45, c[0x0][0x320] ;  /* 0x0000c8002d0e7a20 */ /* 0x000fca0000410000 */
[----:B------:R-:W-:Y:S02]  /*2dd0*/  HMMA.16816.F32.BF16 R48, R228, R18, R48 ;  /* 0x00000012e430723c */ /* 0x000fe40000041830 */
[----:B------:R2:W1:Y:S06]  /*2de0*/  MUFU.TANH R16, R13 ;  /* 0x0000000d00107308 */ /* 0x00046c0000002400 */
[C---:B---3--:R-:W-:Y:S02]  /*2df0*/  HMMA.16816.F32.BF16 R40, R232.reuse, R32, R40 ;  /* 0x00000020e828723c */ /* 0x048fe40000041828 */
[----:B------:R-:W3:Y:S06]  /*2e00*/  MUFU.TANH R10, R10 ;  /* 0x0000000a000a7308 */ /* 0x000eec0000002400 */
[C---:B------:R-:W-:Y:S02]  /*2e10*/  HMMA.16816.F32.BF16 R36, R232.reuse, R34, R36 ;  /* 0x00000022e824723c */ /* 0x040fe40000041824 */
[----:B------:R-:W1:Y:S06]  /*2e20*/  MUFU.TANH R12, R12 ;  /* 0x0000000c000c7308 */ /* 0x000e6c0000002400 */
[C---:B----4-:R-:W-:Y:S02]  /*2e30*/  HMMA.16816.F32.BF16 R52, R232.reuse, R28, R52 ;  /* 0x0000001ce834723c */ /* 0x050fe40000041834 */
[----:B------:R-:W4:Y:S06]  /*2e40*/  MUFU.TANH R15, R15 ;  /* 0x0000000f000f7308 */ /* 0x000f2c0000002400 */
[----:B------:R-:W-:Y:S02]  /*2e50*/  HMMA.16816.F32.BF16 R48, R232, R30, R48 ;  /* 0x0000001ee830723c */ /* 0x000fe40000041830 */
[----:B------:R-:W1:Y:S01]  /*2e60*/  MUFU.TANH R14, R14 ;  /* 0x0000000e000e7308 */ /* 0x000e620000002400 */
[----:B------:R-:W-:Y:S06]  /*2e70*/  BAR.SYNC.DEFER_BLOCKING 0x0 ;  /* 0x0000000000007b1d */ /* 0x000fec0000010000 */
[----:B------:R-:W-:Y:S05]  /*2e80*/  @P0 BRA `(.L_x_173) ;  /* 0x0000056000000947 */ /* 0x000fea0003800000 */
[----:B--23--:R-:W2:Y:S01]  /*2e90*/  S2R R71, SR_TID.X ;  /* 0x0000000000477919 */ /* 0x00cea20000002100 */
[----:B------:R-:W-:-:S02]  /*2ea0*/  IMAD.MOV.U32 R70, RZ, RZ, c[0x0][0x2b8] ;  /* 0x0000ae00ff467624 */ /* 0x000fc400078e00ff */
[----:B------:R-:W-:Y:S01]  /*2eb0*/  IMAD.U32 R8, RZ, RZ, UR12 ;  /* 0x0000000cff087e24 */ /* 0x000fe2000f8e00ff */
[----:B------:R-:W3:Y:S02]  /*2ec0*/  LDL R65, [R1+0x3c] ;  /* 0x00003c0001417983 */ /* 0x000ee40000100800 */
[----:B------:R-:W-:Y:S02]  /*2ed0*/  ISETP.NE.AND P1, PT, R70, 0x1, PT ;  /* 0x000000014600780c */ /* 0x000fe40003f25270 */
[----:B------:R-:W5:Y:S04]  /*2ee0*/  LDL R66, [R1+0x18] ;  /* 0x0000180001427983 */ /* 0x000f680000100800 */
[----:B----4-:R-:W4:Y:S04]  /*2ef0*/  LDL R67, [R1+0x30] ;  /* 0x0000300001437983 */ /* 0x010f280000100800 */
[----:B------:R-:W4:Y:S04]  /*2f00*/  LDL R63, [R1+0x14] ;  /* 0x00001400013f7983 */ /* 0x000f280000100800 */
[----:B------:R-:W4:Y:S01]  /*2f10*/  LDL R64, [R1+0x2c] ;  /* 0x00002c0001407983 */ /* 0x000f220000100800 */
[----:B--2---:R-:W-:-:S03]  /*2f20*/  LEA.HI R68, R2, R71, RZ, 0x3 ;  /* 0x0000004702447211 */ /* 0x004fc600078f18ff */
[----:B------:R-:W2:Y:S01]  /*2f30*/  LDL R61, [R1+0x10] ;  /* 0x00001000013d7983 */ /* 0x000ea20000100800 */
[----:B------:R-:W-:Y:S02]  /*2f40*/  LEA.HI R69, R2, R71, RZ, 0x3 ;  /* 0x0000004702457211 */ /* 0x000fe400078f18ff */
[----:B------:R-:W-:Y:S01]  /*2f50*/  LOP3.LUT R68, R68, 0xfffffff8, RZ, 0xc0, !PT ;  /* 0xfffffff844447812 */ /* 0x000fe200078ec0ff */
[----:B------:R-:W2:Y:S01]  /*2f60*/  LDL R62, [R1+0x28] ;  /* 0x00002800013e7983 */ /* 0x000ea20000100800 */
[----:B------:R-:W-:-:S03]  /*2f70*/  SHF.R.S32.HI R69, RZ, 0x3, R69 ;  /* 0x00000003ff457819 */ /* 0x000fc60000011445 */
[----:B------:R-:W-:Y:S01]  /*2f80*/  IMAD.IADD R68, R71, 0x1, -R68 ;  /* 0x0000000147447824 */ /* 0x000fe200078e0a44 */
[----:B------:R-:W2:Y:S03]  /*2f90*/  LDL R60, [R1+0x1c] ;  /* 0x00001c00013c7983 */ /* 0x000ea60000100800 */
[----:B------:R-:W-:-:S05]  /*2fa0*/  IMAD R68, R68, 0x20, R69 ;  /* 0x0000002044447824 */ /* 0x000fca00078e0245 */
[----:B------:R-:W-:-:S04]  /*2fb0*/  IADD3 R8, R68, UR22, R8 ;  /* 0x0000001644087c10 */ /* 0x000fc8000fffe008 */
[----:B------:R-:W-:-:S05]  /*2fc0*/  IADD3 R8, R8, -0x30, RZ ;  /* 0xffffffd008087810 */ /* 0x000fca0007ffe0ff */
[----:B------:R-:W-:-:S04]  /*2fd0*/  @P1 IMAD.HI.U32 R11, R8, c[0x0][0x2bc], RZ ;  /* 0x0000af00080b1a27 */ /* 0x000fc800078e00ff */
[----:B------:R-:W-:Y:S01]  /*2fe0*/  IMAD.MOV.U32 R9, RZ, RZ, R8 ;  /* 0x000000ffff097224 */ /* 0x000fe200078e0008 */
[----:B------:R-:W-:-:S04]  /*2ff0*/  @P1 SHF.R.U32.HI R9, RZ, c[0x0][0x2c0], R11 ;  /* 0x0000b000ff091a19 */ /* 0x000fc8000001160b */
[----:B------:R-:W-:-:S04]  /*3000*/  @!P3 IADD3 R13, P0, R9, UR16, RZ ;  /* 0x00000010090dbc10 */ /* 0x000fc8000ff1e0ff */
[----:B------:R-:W-:Y:S02]  /*3010*/  @!P3 LEA.HI.X.SX32 R11, R9, UR6, 0x1, P0 ;  /* 0x00000006090bbc11 */ /* 0x000fe400080f0eff */
[----:B------:R-:W-:Y:S01]  /*3020*/  @!P3 LEA R18, P0, R13, c[0x0][0x2a0], 0x2 ;  /* 0x0000a8000d12ba11 */ /* 0x000fe200078010ff */
[----:B------:R-:W-:-:S03]  /*3030*/  IMAD.MOV.U32 R17, RZ, RZ, RZ ;  /* 0x000000ffff117224 */ /* 0x000fc600078e00ff */
[----:B------:R-:W-:-:S05]  /*3040*/  @!P3 LEA.HI.X R19, R13, c[0x0][0x2a4], R11, 0x2, P0 ;  /* 0x0000a9000d13ba11 */ /* 0x000fca00000f140b */
[----:B------:R1:W2:Y:S01]  /*3050*/  @!P3 LDG.E R17, [R18.64] ;  /* 0x000000121211b981 */ /* 0x0002a2000c1e1900 */
[----:B------:R-:W-:-:S04]  /*3060*/  IMAD.MOV R9, RZ, RZ, -R9 ;  /* 0x000000ffff097224 */ /* 0x000fc800078e0a09 */
[----:B------:R-:W-:-:S05]  /*3070*/  IMAD R20, R9, c[0x0][0x2b8], R8 ;  /* 0x0000ae0009147a24 */ /* 0x000fca00078e0208 */
[----:B------:R-:W-:Y:S01]  /*3080*/  SHF.R.S32.HI R8, RZ, 0x1f, R20 ;  /* 0x0000001fff087819 */ /* 0x000fe20000011414 */
[----:B------:R-:W3:Y:S04]  /*3090*/  S2R R69, SR_TID.X ;  /* 0x0000000000457919 */ /* 0x000ee80000002100 */
[----:B------:R-:W-:-:S04]  /*30a0*/  IMAD R8, R8, c[0x0][0x1e0], RZ ;  /* 0x0000780008087a24 */ /* 0x000fc800078e02ff */
[C---:B------:R-:W-:Y:S02]  /*30b0*/  IMAD R8, R20.reuse, c[0x0][0x1e4], R8 ;  /* 0x0000790014087a24 */ /* 0x040fe400078e0208 */
[----:B-1----:R-:W-:-:S04]  /*30c0*/  IMAD.WIDE.U32 R18, R20, c[0x0][0x1e0], RZ ;  /* 0x0000780014127a25 */ /* 0x002fc800078e00ff */
[----:B------:R-:W-:Y:S01]  /*30d0*/  IMAD.IADD R19, R19, 0x1, R8 ;  /* 0x0000000113137824 */ /* 0x000fe200078e0208 */
[----:B------:R-:W-:Y:S01]  /*30e0*/  STL [R1+0xc], R20 ;  /* 0x00000c1401007387 */ /* 0x000fe20000100800 */
[----:B---3--:R-:W-:Y:S01]  /*30f0*/  IMAD.MOV.U32 R68, RZ, RZ, R65 ;  /* 0x000000ffff447224 */ /* 0x008fe200078e0041 */
[----:B------:R-:W-:-:S04]  /*3100*/  LEA.HI R65, R2, R69, RZ, 0x3 ;  /* 0x0000004502417211 */ /* 0x000fc800078f18ff */
[----:B------:R-:W-:-:S05]  /*3110*/  LOP3.LUT R65, R65, 0xfffffff8, RZ, 0xc0, !PT ;  /* 0xfffffff841417812 */ /* 0x000fca00078ec0ff */
[----:B------:R-:W-:-:S04]  /*3120*/  IMAD.IADD R65, R69, 0x1, -R65 ;  /* 0x0000000145417824 */ /* 0x000fc800078e0a41 */
[----:B------:R-:W-:Y:S01]  /*3130*/  IMAD.SHL.U32 R65, R65, 0x8, RZ ;  /* 0x0000000841417824 */ /* 0x000fe200078e00ff */
[----:B--2---:R-:W-:Y:S01]  /*3140*/  SHF.R.S32.HI R8, RZ, 0x1f, R17 ;  /* 0x0000001fff087819 */ /* 0x004fe20000011411 */
[----:B------:R-:W-:-:S04]  /*3150*/  IMAD.WIDE.U32 R18, R17, c[0x0][0x1f0], R18 ;  /* 0x00007c0011127a25 */ /* 0x000fc800078e0012 */
[----:B------:R-:W-:Y:S01]  /*3160*/  IMAD R8, R8, c[0x0][0x1f0], RZ ;  /* 0x00007c0008087a24 */ /* 0x000fe200078e02ff */
[----:B------:R-:W-:-:S03]  /*3170*/  IADD3 R11, P0, R18, UR20, RZ ;  /* 0x00000014120b7c10 */ /* 0x000fc6000ff1e0ff */
[----:B------:R-:W-:Y:S01]  /*3180*/  IMAD R8, R17, c[0x0][0x1f4], R8 ;  /* 0x00007d0011087a24 */ /* 0x000fe200078e0208 */
[----:B------:R1:W-:Y:S04]  /*3190*/  STL [R1+0x8], R17 ;  /* 0x0000081101007387 */ /* 0x0003e80000100800 */
[----:B------:R-:W-:Y:S02]  /*31a0*/  IADD3.X R8, R19, UR8, R8, P0, !PT ;  /* 0x0000000813087c10 */ /* 0x000fe400087fe408 */
[----:B------:R-:W-:-:S04]  /*31b0*/  LEA R13, P0, R11, c[0x0][0x1c8], 0x1 ;  /* 0x000072000b0d7a11 */ /* 0x000fc800078008ff */
[----:B------:R-:W-:Y:S02]  /*31c0*/  LEA.HI.X R11, R11, c[0x0][0x1cc], R8, 0x1, P0 ;  /* 0x000073000b0b7a11 */ /* 0x000fe400000f0c08 */
[----:B------:R-:W2:Y:S04]  /*31d0*/  SHFL.IDX PT, R8, R13, RZ, 0x181f ;  /* 0x00181fff0d087589 */ /* 0x000ea800000e0000 */
[----:B------:R-:W3:Y:S01]  /*31e0*/  SHFL.IDX PT, R9, R11, RZ, 0x181f ;  /* 0x00181fff0b097589 */ /* 0x000ee200000e0000 */
[----:B-1----:R-:W-:-:S04]  /*31f0*/  LEA.HI R17, R2, R69, RZ, 0x3 ;  /* 0x0000004502117211 */ /* 0x002fc800078f18ff */
[----:B------:R-:W-:-:S04]  /*3200*/  SHF.R.S32.HI R17, RZ, 0x3, R17 ;  /* 0x00000003ff117819 */ /* 0x000fc80000011411 */
[----:B------:R-:W-:-:S04]  /*3210*/  IADD3 R17, -R17, 0x30, RZ ;  /* 0x0000003011117810 */ /* 0x000fc80007ffe1ff */
[----:B------:R-:W-:Y:S01]  /*3220*/  ISETP.GE.AND P1, PT, R17, 0x1, PT ;  /* 0x000000011100780c */ /* 0x000fe20003f26270 */
[----:B------:R-:W1:-:S12]  /*3230*/  SHFL.IDX PT, R13, R13, 0x1, 0x181f ;  /* 0x00381f000d0d7f89 */ /* 0x000e5800000e0000 */
[----:B--2---:R-:W-:-:S04]  /*3240*/  @P1 LEA R22, P0, R65, R8, 0x1 ;  /* 0x0000000841161211 */ /* 0x004fc800078008ff */
[----:B---3--:R-:W-:Y:S02]  /*3250*/  @P1 LEA.HI.X R23, R65, R9, R68, 0x1, P0 ;  /* 0x0000000941171211 */ /* 0x008fe400000f0c44 */
[----:B-----5:R-:W-:-:S04]  /*3260*/  @P1 LEA R20, P0, R66, R8, 0x1 ;  /* 0x0000000842141211 */ /* 0x020fc800078008ff */
[-C--:B----4-:R-:W-:Y:S02]  /*3270*/  @P1 LEA.HI.X R21, R66, R9.reuse, R67, 0x1, P0 ;  /* 0x0000000942151211 */ /* 0x090fe400000f0c43 */
[CC--:B------:R-:W-:Y:S01]  /*3280*/  @P1 LEA R18, P0, R63.reuse, R8.reuse, 0x1 ;  /* 0x000000083f121211 */ /* 0x0c0fe200078008ff */
[----:B------:R-:W2:Y:S03]  /*3290*/  SHFL.IDX PT, R11, R11, 0x1, 0x181f ;  /* 0x00381f000b0b7f89 */ /* 0x000ea600000e0000 */
[----:B------:R-:W-:Y:S02]  /*32a0*/  @P1 LEA.HI.X R19, R63, R9, R64, 0x1, P0 ;  /* 0x000000093f131211 */ /* 0x000fe400000f0c40 */
[----:B------:R-:W-:-:S04]  /*32b0*/  @P1 LEA R8, P0, R61, R8, 0x1 ;  /* 0x000000083d081211 */ /* 0x000fc800078008ff */
[----:B------:R-:W-:Y:S02]  /*32c0*/  @P1 LEA.HI.X R9, R61, R9, R62, 0x1, P0 ;  /* 0x000000093d091211 */ /* 0x000fe400000f0c3e */
[----:B------:R-:W-:-:S13]  /*32d0*/  ISETP.GE.AND P0, PT, R17, 0x21, PT ;  /* 0x000000211100780c */ /* 0x000fda0003f06270 */
[----:B-1----:R-:W-:-:S04]  /*32e0*/  @P0 LEA R26, P2, R65, R13, 0x1 ;  /* 0x0000000d411a0211 */ /* 0x002fc800078408ff */
[----:B--2---:R-:W-:Y:S02]  /*32f0*/  @P0 LEA.HI.X R27, R65, R11, R68, 0x1, P2 ;  /* 0x0000000b411b0211 */ /* 0x004fe400010f0c44 */
[----:B------:R-:W-:-:S04]  /*3300*/  @P0 LEA R24, P2, R66, R13, 0x1 ;  /* 0x0000000d42180211 */ /* 0x000fc800078408ff */
[----:B------:R-:W-:Y:S02]  /*3310*/  @P0 LEA.HI.X R25, R66, R11, R67, 0x1, P2 ;  /* 0x0000000b42190211 */ /* 0x000fe400010f0c43 */
[----:B------:R-:W-:-:S13]  /*3320*/  ISETP.GE.AND P2, PT, R65, c[0x0][0x1d4], PT ;  /* 0x0000750041007a0c */ /* 0x000fda0003f46270 */
[----:B------:R1:W-:Y:S04]  /*3330*/  @P1 LDGSTS.E.BYPASS.LTC128B.128 [R60+0x14080], [R22.64], !P2 ;  /* 0x14080000163c1fae */ /* 0x0003e8000d101d52 */
[----:B------:R1:W-:Y:S04]  /*3340*/  @P1 LDGSTS.E.BYPASS.LTC128B.128 [R60+0x15880], [R20.64], !P6 ;  /* 0x15880000143c1fae */ /* 0x0003e8000f101d52 */
[----:B------:R2:W-:Y:S04]  /*3350*/  @P1 LDGSTS.E.BYPASS.LTC128B.128 [R60+0x17080], [R18.64], !P5 ;  /* 0x17080000123c1fae */ /* 0x0005e8000e901d52 */
[----:B------:R3:W-:Y:S04]  /*3360*/  @P1 LDGSTS.E.BYPASS.LTC128B.128 [R60+0x18880], [R8.64], !P4 ;  /* 0x18880000083c1fae */ /* 0x0007e8000e101d52 */
[----:B------:R1:W-:Y:S04]  /*3370*/  @P0 LDGSTS.E.BYPASS.LTC128B.128 [R60+0x15080], [R26.64], !P2 ;  /* 0x150800001a3c0fae */ /* 0x0003e8000d101d52 */
[----:B------:R1:W-:Y:S01]  /*3380*/  @P0 LDGSTS.E.BYPASS.LTC128B.128 [R60+0x16880], [R24.64], !P6 ;  /* 0x16880000183c0fae */ /* 0x0003e2000f101d52 */
[----:B---3--:R-:W-:-:S04]  /*3390*/  @P0 LEA R8, P1, R63, R13, 0x1 ;  /* 0x0000000d3f080211 */ /* 0x008fc800078208ff */
[----:B------:R-:W-:Y:S02]  /*33a0*/  @P0 LEA.HI.X R9, R63, R11, R64, 0x1, P1 ;  /* 0x0000000b3f090211 */ /* 0x000fe400008f0c40 */
[----:B--2---:R-:W-:-:S03]  /*33b0*/  @P0 LEA R18, P1, R61, R13, 0x1 ;  /* 0x0000000d3d120211 */ /* 0x004fc600078208ff */
[----:B------:R1:W-:Y:S01]  /*33c0*/  @P0 LDGSTS.E.BYPASS.LTC128B.128 [R60+0x18080], [R8.64], !P5 ;  /* 0x18080000083c0fae */ /* 0x0003e2000e901d52 */
[----:B------:R-:W-:-:S05]  /*33d0*/  @P0 LEA.HI.X R19, R61, R11, R62, 0x1, P1 ;  /* 0x0000000b3d130211 */ /* 0x000fca00008f0c3e */
[----:B------:R1:W-:Y:S04]  /*33e0*/  @P0 LDGSTS.E.BYPASS.LTC128B.128 [R60+0x19880], [R18.64], !P4 ;  /* 0x19880000123c0fae */ /* 0x0003e8000e101d52 */
.L_x_173:
[----:B--23--:R-:W2:Y:S01]  /*33f0*/  S2R R13, SR_TID.X ;  /* 0x00000000000d7919 */ /* 0x00cea20000002100 */
[----:B------:R-:W-:Y:S01]  /*3400*/  LOP3.LUT R7, R7, 0xffffffe0, RZ, 0xc0, !PT ;  /* 0xffffffe007077812 */ /* 0x000fe200078ec0ff */
[----:B------:R-:W-:Y:S01]  /*3410*/  UISETP.NE.AND UP0, UPT, UR14, URZ, UPT ;  /* 0x0000003f0e00728c */ /* 0x000fe2000bf05270 */
[----:B------:R-:W-:Y:S01]  /*3420*/  SHF.R.S32.HI R11, RZ, 0x1f, R6 ;  /* 0x0000001fff0b7819 */ /* 0x000fe20000011406 */
[----:B-1----:R-:W-:Y:S01]  /*3430*/  IMAD.U32 R19, RZ, RZ, UR28 ;  /* 0x0000001cff137e24 */ /* 0x002fe2000f8e00ff */
[----:B------:R-:W-:Y:S01]  /*3440*/  ULDC UR22, c[0x0][0x324] ;  /* 0x0000c90000167ab9 */ /* 0x000fe20000000800 */
[----:B------:R-:W-:Y:S01]  /*3450*/  FMUL.FTZ R52, R52, c[0x0][0x320] ;  /* 0x0000c80034347a20 */ /* 0x000fe20000410000 */
[----:B------:R-:W-:Y:S01]  /*3460*/  LEA.HI R11, R11, R6, RZ, 0x3 ;  /* 0x000000060b0b7211 */ /* 0x000fe200078f18ff */
[----:B------:R-:W-:Y:S01]  /*3470*/  FMUL.FTZ R53, R53, c[0x0][0x320] ;  /* 0x0000c80035357a20 */ /* 0x000fe20000410000 */
[----:B------:R-:W-:Y:S01]  /*3480*/  PLOP3.LUT P0, PT, PT, PT, UP0, 0x80, 0x0 ;  /* 0x000000000000781c */ /* 0x000fe20003f0f008 */
[----:B------:R-:W-:Y:S01]  /*3490*/  FMUL.FTZ R48, R48, c[0x0][0x320] ;  /* 0x0000c80030307a20 */ /* 0x000fe20000410000 */
[----:B------:R-:W-:Y:S01]  /*34a0*/  LOP3.LUT R11, R11, 0xffffff8, RZ, 0xc0, !PT ;  /* 0x0ffffff80b0b7812 */ /* 0x000fe200078ec0ff */
[----:B------:R-:W-:Y:S01]  /*34b0*/  FMUL.FTZ R49, R49, c[0x0][0x320] ;  /* 0x0000c80031317a20 */ /* 0x000fe20000410000 */
[----:B------:R1:W3:Y:S01]  /*34c0*/  MUFU.TANH R127, R52 ;  /* 0x00000034007f7308 */ /* 0x0002e20000002400 */
[----:B------:R-:W-:Y:S01]  /*34d0*/  ULDC UR28, c[0x0][0x2ac] ;  /* 0x0000ab00001c7ab9 */ /* 0x000fe20000000800 */
[----:B------:R-:W0:Y:S01]  /*34e0*/  LDGDEPBAR ;  /* 0x00000000000079af */ /* 0x000e220000000000 */
[----:B------:R-:W-:Y:S01]  /*34f0*/  IMAD.IADD R11, R6, 0x1, -R11 ;  /* 0x00000001060b7824 */ /* 0x000fe200078e0a0b */
[----:B------:R-:W-:-:S02]  /*3500*/  ULDC UR4, c[0x0][0x1d0] ;  /* 0x0000740000047ab9 */ /* 0x000fc40000000800 */
[----:B------:R-:W-:Y:S02]  /*3510*/  ULOP3.LUT UR22, URZ, UR22, URZ, 0x33, !UPT ;  /* 0x000000163f167292 */ /* 0x000fe4000f8e333f */
[----:B------:R1:W4:Y:S01]  /*3520*/  MUFU.TANH R126, R53 ;  /* 0x00000035007e7308 */ /* 0x0003220000002400 */
[----:B------:R-:W-:Y:S01]  /*3530*/  UIMAD UR4, UR28, UR4, UR29 ;  /* 0x000000041c0472a4 */ /* 0x000fe2000f8e021d */
[----:B--2---:R-:W-:Y:S01]  /*3540*/  LEA.HI R9, R2, R13, RZ, 0x2 ;  /* 0x0000000d02097211 */ /* 0x004fe200078f10ff */
[----:B------:R-:W-:-:S03]  /*3550*/  IMAD.IADD R7, R13, 0x1, -R7 ;  /* 0x000000010d077824 */ /* 0x000fc600078e0a07 */
[----:B------:R-:W-:Y:S02]  /*3560*/  LOP3.LUT R9, R9, 0xfffffffc, RZ, 0xc0, !PT ;  /* 0xfffffffc09097812 */ /* 0x000fe400078ec0ff */
[----:B------:R1:W2:Y:S01]  /*3570*/  MUFU.TANH R125, R48 ;  /* 0x00000030007d7308 */ /* 0x0002a20000002400 */
[----:B------:R-:W-:Y:S02]  /*3580*/  SHF.R.S32.HI R8, RZ, 0x1f, R7 ;  /* 0x0000001fff087819 */ /* 0x000fe40000011407 */
[----:B------:R-:W-:Y:S02]  /*3590*/  IMAD.IADD R9, R13, 0x1, -R9 ;  /* 0x000000010d097824 */ /* 0x000fe400078e0a09 */
[----:B------:R-:W-:-:S03]  /*35a0*/  LEA.HI R8, R8, R7, RZ, 0x2 ;  /* 0x0000000708087211 */ /* 0x000fc600078f10ff */
[----:B------:R1:W1:Y:S01]  /*35b0*/  MUFU.TANH R124, R49 ;  /* 0x00000031007c7308 */ /* 0x0002620000002400 */
[----:B------:R-:W-:Y:S02]  /*35c0*/  LEA.HI R2, R9, R9, RZ, 0x1 ;  /* 0x0000000909027211 */ /* 0x000fe400078f08ff */
[----:B------:R-:W-:Y:S02]  /*35d0*/  LEA.HI.SX32 R6, R8, UR27, 0x1e ;  /* 0x0000001b08067c11 */ /* 0x000fe4000f8ff2ff */
[----:B------:R-:W-:Y:S02]  /*35e0*/  LOP3.LUT R2, R2, 0x1ffffffe, RZ, 0xc0, !PT ;  /* 0x1ffffffe02027812 */ /* 0x000fe400078ec0ff */
[----:B------:R-:W-:Y:S01]  /*35f0*/  LOP3.LUT R8, R8, 0x7ffffffc, RZ, 0xc0, !PT ;  /* 0x7ffffffc08087812 */ /* 0x000fe200078ec0ff */
[----:B------:R-:W-:Y:S02]  /*3600*/  IMAD R6, R11, 0x10, R6 ;  /* 0x000000100b067824 */ /* 0x000fe400078e0206 */
[----:B------:R-:W-:-:S02]  /*3610*/  IMAD.IADD R2, R9, 0x1, -R2 ;  /* 0x0000000109027824 */ /* 0x000fc400078e0a02 */
[----:B------:R-:W-:Y:S02]  /*3620*/  IMAD.IADD R7, R7, 0x1, -R8 ;  /* 0x0000000107077824 */ /* 0x000fe400078e0a08 */
[----:B------:R-:W-:Y:S02]  /*3630*/  IMAD R13, R2, 0x8, R6 ;  /* 0x00000008020d7824 */ /* 0x000fe400078e0206 */
[----:B------:R-:W-:Y:S02]  /*3640*/  IMAD.SHL.U32 R20, R7, 0x2, RZ ;  /* 0x0000000207147824 */ /* 0x000fe400078e00ff */
[----:B------:R-:W-:Y:S01]  /*3650*/  @P0 IMAD.HI.U32 R6, R13, c[0x0][0x2c8], RZ ;  /* 0x0000b2000d060a27 */ /* 0x000fe200078e00ff */
[----:B------:R-:W-:Y:S01]  /*3660*/  PLOP3.LUT P0, PT, PT, PT, UP0, 0x80, 0x0 ;  /* 0x000000000000781c */ /* 0x000fe20003f0f008 */
[----:B------:R-:W-:Y:S01]  /*3670*/  UISETP.NE.AND UP0, UPT, UR13, URZ, UPT ;  /* 0x0000003f0d00728c */ /* 0x000fe2000bf05270 */
[----:B------:R5:W-:Y:S01]  /*3680*/  STL [R1+0x34], R13 ;  /* 0x0000340d01007387 */ /* 0x000be20000100800 */
[----:B------:R-:W-:Y:S01]  /*3690*/  IMAD.MOV.U32 R2, RZ, RZ, R13 ;  /* 0x000000ffff027224 */ /* 0x000fe200078e000d */
[----:B------:R-:W-:Y:S01]  /*36a0*/  IADD3 R19, -R20, 0x1, R19 ;  /* 0x0000000114137810 */ /* 0x000fe20007ffe113 */
[----:B------:R-:W-:Y:S01]  /*36b0*/  FMUL.FTZ R9, R36, c[0x0][0x320] ;  /* 0x0000c80024097a20 */ /* 0x000fe20000410000 */
[C---:B------:R-:W-:Y:S01]  /*36c0*/  IADD3 R18, -R20.reuse, UR4, RZ ;  /* 0x0000000414127c10 */ /* 0x040fe2000fffe1ff */
[----:B------:R-:W-:Y:S01]  /*36d0*/  FMUL.FTZ R11, R41, c[0x0][0x320] ;  /* 0x0000c800290b7a20 */ /* 0x000fe20000410000 */
[----:B------:R-:W-:Y:S01]  /*36e0*/  IADD3 R19, R19, -c[0x0][0x168], RZ ;  /* 0x80005a0013137a10 */ /* 0x000fe20007ffe0ff */
[----:B------:R-:W-:Y:S01]  /*36f0*/  FMUL.FTZ R8, R37, c[0x0][0x320] ;  /* 0x0000c80025087a20 */ /* 0x000fe20000410000 */
[----:B------:R-:W-:Y:S01]  /*3700*/  STL [R1+0x38], R20 ;  /* 0x0000381401007387 */ /* 0x000fe20000100800 */
[----:B------:R-:W1:Y:S01]  /*3710*/  MUFU.TANH R9, R9 ;  /* 0x0000000900097308 */ /* 0x000e620000002400 */
[----:B------:R-:W-:-:S02]  /*3720*/  IADD3 R7, -R20, UR29, RZ ;  /* 0x0000001d14077c10 */ /* 0x000fc4000fffe1ff */
[----:B------:R-:W-:Y:S02]  /*3730*/  @P0 SHF.R.U32.HI R2, RZ, c[0x0][0x2cc], R6 ;  /* 0x0000b300ff020a19 */ /* 0x000fe40000011606 */
[----:B------:R-:W-:Y:S02]  /*3740*/  PLOP3.LUT P0, PT, PT, PT, UP0, 0x40, 0x0 ;  /* 0x000000000000781c */ /* 0x000fe40003f0e808 */
[C---:B------:R-:W-:Y:S01]  /*3750*/  IADD3 R6, R19.reuse, c[0x0][0x328], RZ ;  /* 0x0000ca0013067a10 */ /* 0x040fe20007ffe0ff */
[----:B------:R-:W1:Y:S01]  /*3760*/  SHFL.IDX PT, R17, R2, RZ, 0x1c1f ;  /* 0x001c1fff02117589 */ /* 0x000e6200000e0000 */
[----:B------:R-:W1:Y:S01]  /*3770*/  MUFU.TANH R11, R11 ;  /* 0x0000000b000b7308 */ /* 0x000e620000002400 */
[----:B------:R-:W-:Y:S01]  /*3780*/  IADD3 R19, R19, UR22, RZ ;  /* 0x0000001613137c10 */ /* 0x000fe2000fffe0ff */
[----:B-----5:R-:W-:-:S06]  /*3790*/  FMUL.FTZ R13, R40, c[0x0][0x320] ;  /* 0x0000c800280d7a20 */ /* 0x020fcc0000410000 */
[----:B------:R-:W2:Y:S08]  /*37a0*/  MUFU.TANH R8, R8 ;  /* 0x0000000800087308 */ /* 0x000eb00000002400 */
[----:B------:R-:W2:Y:S01]  /*37b0*/  MUFU.TANH R13, R13 ;  /* 0x0000000d000d7308 */ /* 0x000ea20000002400 */
[--C-:B-1----:R-:W-:Y:S02]  /*37c0*/  IMAD.IADD R21, R6, 0x1, R17.reuse ;  /* 0x0000000106157824 */ /* 0x102fe400078e0211 */
[----:B------:R-:W-:-:S03]  /*37d0*/  IMAD.IADD R20, R19, 0x1, R17 ;  /* 0x0000000113147824 */ /* 0x000fc600078e0211 */
[----:B------:R-:W-:Y:S01]  /*37e0*/  IMNMX R21, R21, R18, PT ;  /* 0x0000001215157217 */ /* 0x000fe20003800200 */
[----:B------:R-:W-:Y:S05]  /*37f0*/  @P0 BRA `(.L_x_174) ;  /* 0x0000015000000947 */ /* 0x000fea0003800000 */
[----:B---34-:R-:W-:Y:S01]  /*3800*/  IMAD.U32 R22, RZ, RZ, UR10 ;  /* 0x0000000aff167e24 */ /* 0x018fe2000f8e00ff */
[----:B------:R-:W-:Y:S04]  /*3810*/  BSSY B0, `(.L_x_175) ;  /* 0x000000f000007945 */ /* 0x000fe80003800000 */
[----:B------:R-:W-:-:S04]  /*3820*/  IADD3 R22, R22, -c[0x0][0x168], R17 ;  /* 0x80005a0016167a10 */ /* 0x000fc80007ffe011 */
[----:B------:R-:W-:-:S13]  /*3830*/  ISETP.GT.AND P0, PT, R22, -0x1, PT ;  /* 0xffffffff1600780c */ /* 0x000fda0003f04270 */
[----:B------:R-:W-:Y:S05]  /*3840*/  @P0 BRA `(.L_x_176) ;  /* 0x0000007000000947 */ /* 0x000fea0003800000 */
[----:B------:R-:W-:Y:S01]  /*3850*/  IMAD.MOV.U32 R17, RZ, RZ, c[0x0][0x32c] ;  /* 0x0000cb00ff117624 */ /* 0x000fe200078e00ff */
[----:B------:R-:W-:-:S04]  /*3860*/  LOP3.LUT R22, RZ, R22, RZ, 0x33, !PT ;  /* 0x00000016ff167212 */ /* 0x000fc800078e33ff */
[----:B------:R-:W-:-:S13]  /*3870*/  ISETP.NE.AND P0, PT, R17, 0x1, PT ;  /* 0x000000011100780c */ /* 0x000fda0003f05270 */
[----:B------:R-:W-:-:S05]  /*3880*/  @P0 IMAD.HI.U32 R17, R22, c[0x0][0x330], RZ ;  /* 0x0000cc0016110a27 */ /* 0x000fca00078e00ff */
[----:B------:R-:W-:-:S04]  /*3890*/  @P0 SHF.R.U32.HI R22, RZ, c[0x0][0x334], R17 ;  /* 0x0000cd00ff160a19 */ /* 0x000fc80000011611 */
[----:B------:R-:W-:Y:S01]  /*38a0*/  LOP3.LUT R22, RZ, R22, RZ, 0x33, !PT ;  /* 0x00000016ff167212 */ /* 0x000fe200078e33ff */
[----:B------:R-:W-:Y:S05]  /*38b0*/  BRA `(.L_x_177) ;  /* 0x0000004000007947 */ /* 0x000fea0003800000 */
.L_x_176:
[----:B------:R-:W-:-:S04]  /*38c0*/  MOV R17, c[0x0][0x32c] ;  /* 0x0000cb0000117a02 */ /* 0x000fc80000000f00 */
[----:B------:R-:W-:-:S13]  /*38d0*/  ISETP.NE.AND P0, PT, R17, 0x1, PT ;  /* 0x000000011100780c */ /* 0x000fda0003f05270 */
[----:B------:R-:W-:-:S05]  /*38e0*/  @P0 IMAD.HI.U32 R17, R22, c[0x0][0x330], RZ ;  /* 0x0000cc0016110a27 */ /* 0x000fca00078e00ff */
[----:B------:R-:W-:Y:S02]  /*38f0*/  @P0 SHF.R.U32.HI R22, RZ, c[0x0][0x334], R17 ;  /* 0x0000cd00ff160a19 */ /* 0x000fe40000011611 */
.L_x_177:
[----:B------:R-:W-:Y:S05]  /*3900*/  BSYNC B0 ;  /* 0x0000000000007941 */ /* 0x000fea0003800000 */
.L_x_175:
[----:B------:R-:W-:-:S05]  /*3910*/  IMAD R22, R22, c[0x0][0x32c], R7 ;  /* 0x0000cb0016167a24 */ /* 0x000fca00078e0207 */
[----:B------:R-:W-:Y:S02]  /*3920*/  IADD3 R17, R22, c[0x0][0x32c], RZ ;  /* 0x0000cb0016117a10 */ /* 0x000fe40007ffe0ff */
[----:B------:R-:W-:Y:S02]  /*3930*/  IMNMX R20, R20, R22, !PT ;  /* 0x0000001614147217 */ /* 0x000fe40007800200 */
[----:B------:R-:W-:Y:S02]  /*3940*/  IMNMX R21, R21, R17, PT ;  /* 0x0000001115157217 */ /* 0x000fe40003800200 */
.L_x_174:
[----:B---34-:R-:W-:Y:S01]  /*3950*/  UISETP.GE.AND UP0, UPT, UR29, 0x1, UPT ;  /* 0x000000011d00788c */ /* 0x018fe2000bf06270 */
[----:B------:R-:W1:Y:S01]  /*3960*/  SHFL.IDX PT, R23, R2, 0x1, 0x1c1f ;  /* 0x003c1f0002177f89 */ /* 0x000e6200000e0000 */
[----:B------:R-:W-:Y:S01]  /*3970*/  UISETP.GE.AND UP6, UPT, UR29, 0x12, UPT ;  /* 0x000000121d00788c */ /* 0x000fe2000bfc6270 */
[----:B------:R-:W-:Y:S01]  /*3980*/  FMUL.FTZ R22, R42, c[0x0][0x320] ;  /* 0x0000c8002a167a20 */ /* 0x000fe20000410000 */
[----:B------:R-:W-:Y:S01]  /*3990*/  UP2UR UR32, UPR, URZ, 0x1 ;  /* 0x000000013f207883 */ /* 0x000fe20008000000 */
[----:B------:R-:W-:Y:S01]  /*39a0*/  FMUL.FTZ R38, R38, c[0x0][0x320] ;  /* 0x0000c80026267a20 */ /* 0x000fe20000410000 */
[----:B------:R-:W-:Y:S01]  /*39b0*/  PLOP3.LUT P0, PT, PT, PT, UP0, 0x40, 0x0 ;  /* 0x000000000000781c */ /* 0x000fe20003f0e808 */
[----:B------:R-:W-:Y:S01]  /*39c0*/  UISETP.GE.AND UP0, UPT, UR29, 0x2, UPT ;  /* 0x000000021d00788c */ /* 0x000fe2000bf06270 */
[----:B------:R-:W-:Y:S01]  /*39d0*/  FMUL.FTZ R39, R39, c[0x0][0x320] ;  /* 0x0000c80027277a20 */ /* 0x000fe20000410000 */
[----:B------:R-:W-:Y:S01]  /*39e0*/  UISETP.GE.AND UP5, UPT, UR29, 0x19, UPT ;  /* 0x000000191d00788c */ /* 0x000fe2000bfa6270 */
[----:B------:R-:W-:Y:S01]  /*39f0*/  ISETP.GT.AND P0, PT, R20, RZ, P0 ;  /* 0x000000ff1400720c */ /* 0x000fe20000704270 */
[----:B------:R-:W-:Y:S01]  /*3a00*/  UP2UR UR31, UPR, URZ, 0x1 ;  /* 0x000000013f1f7883 */ /* 0x000fe20008000000 */
[----:B------:R-:W-:Y:S01]  /*3a10*/  FMUL.FTZ R54, R54, c[0x0][0x320] ;  /* 0x0000c80036367a20 */ /* 0x000fe20000410000 */
[----:B------:R-:W-:Y:S01]  /*3a20*/  UISETP.GE.AND UP4, UPT, UR29, 0x1a, UPT ;  /* 0x0000001a1d00788c */ /* 0x000fe2000bf86270 */
[----:B------:R-:W-:Y:S01]  /*3a30*/  ISETP.LT.OR P0, PT, R21, 0x1, P0 ;  /* 0x000000011500780c */ /* 0x000fe20000701670 */
[----:B------:R-:W-:Y:S01]  /*3a40*/  UISETP.GE.AND UP3, UPT, UR29, 0x21, UPT ;  /* 0x000000211d00788c */ /* 0x000fe2000bf66270 */
[----:B------:R-:W-:Y:S01]  /*3a50*/  FMUL.FTZ R55, R55, c[0x0][0x320] ;  /* 0x0000c80037377a20 */ /* 0x000fe20000410000 */
[----:B------:R-:W-:Y:S01]  /*3a60*/  UISETP.GE.AND UP2, UPT, UR29, 0x22, UPT ;  /* 0x000000221d00788c */ /* 0x000fe2000bf46270 */
[----:B------:R-:W-:Y:S01]  /*3a70*/  FSEL R17, R0, -INF , !P0 ;  /* 0xff80000000117808 */ /* 0x000fe20004000000 */
[----:B------:R-:W-:Y:S01]  /*3a80*/  UISETP.GE.AND UP1, UPT, UR29, 0x29, UPT ;  /* 0x000000291d00788c */ /* 0x000fe2000bf26270 */
[----:B------:R-:W-:Y:S01]  /*3a90*/  PLOP3.LUT P0, PT, PT, PT, UP0, 0x40, 0x0 ;  /* 0x000000000000781c */ /* 0x000fe20003f0e808 */
[----:B------:R-:W-:Y:S01]  /*3aa0*/  UISETP.GE.AND UP0, UPT, UR29, 0x9, UPT ;  /* 0x000000091d00788c */ /* 0x000fe2000bf06270 */
[----:B------:R-:W-:Y:S01]  /*3ab0*/  FMUL.FTZ R0, R47, c[0x0][0x320] ;  /* 0x0000c8002f007a20 */ /* 0x000fe20000410000 */
[----:B------:R-:W-:Y:S01]  /*3ac0*/  UP2UR UR33, UPR, URZ, 0x40 ;  /* 0x000000403f217883 */ /* 0x000fe20008000000 */
[----:B------:R-:W-:Y:S01]  /*3ad0*/  ISETP.GT.AND P0, PT, R20, 0x1, P0 ;  /* 0x000000011400780c */ /* 0x000fe20000704270 */
[----:B------:R-:W-:Y:S01]  /*3ae0*/  UP2UR UR30, UPR, URZ, 0x1 ;  /* 0x000000013f1e7883 */ /* 0x000fe20008000000 */
[----:B------:R-:W-:Y:S01]  /*3af0*/  FMUL.FTZ R50, R50, c[0x0][0x320] ;  /* 0x0000c80032327a20 */ /* 0x000fe20000410000 */
[----:B------:R3:W4:Y:S01]  /*3b00*/  MUFU.TANH R170, R38 ;  /* 0x0000002600aa7308 */ /* 0x0007220000002400 */
[----:B------:R-:W-:Y:S01]  /*3b10*/  ISETP.LT.OR P0, PT, R21, 0x2, P0 ;  /* 0x000000021500780c */ /* 0x000fe20000701670 */
[----:B------:R-:W-:-:S02]  /*3b20*/  FMUL.FTZ R51, R51, c[0x0][0x320] ;  /* 0x0000c80033337a20 */ /* 0x000fc40000410000 */
[----:B------:R-:W-:Y:S01]  /*3b30*/  FMUL.FTZ R43, R43, c[0x0][0x320] ;  /* 0x0000c8002b2b7a20 */ /* 0x000fe20000410000 */
[----:B------:R-:W-:Y:S01]  /*3b40*/  FSEL R16, R16, -INF , !P0 ;  /* 0xff80000010107808 */ /* 0x000fe20004000000 */
[----:B-1----:R-:W-:Y:S01]  /*3b50*/  IMAD.IADD R2, R6, 0x1, R23 ;  /* 0x0000000106027824 */ /* 0x002fe200078e0217 */
[----:B------:R-:W-:Y:S01]  /*3b60*/  PLOP3.LUT P0, PT, PT, PT, UP0, 0x40, 0x0 ;  /* 0x000000000000781c */ /* 0x000fe20003f0e808 */
[----:B------:R-:W-:Y:S01]  /*3b70*/  UISETP.GE.AND UP0, UPT, UR29, 0xa, UPT ;  /* 0x0000000a1d00788c */ /* 0x000fe2000bf06270 */
[----:B------:R3:W1:Y:S02]  /*3b80*/  MUFU.TANH R171, R39 ;  /* 0x0000002700ab7308 */ /* 0x0006640000002400 */
[----:B------:R-:W-:Y:S01]  /*3b90*/  ISETP.GT.AND P0, PT, R20, 0x8, P0 ;  /* 0x000000081400780c */ /* 0x000fe20000704270 */
[----:B------:R-:W-:Y:S01]  /*3ba0*/  UP2UR UR5, UPR, URZ, 0x1 ;  /* 0x000000013f057883 */ /* 0x000fe20008000000 */
[----:B------:R-:W-:Y:S02]  /*3bb0*/  IMNMX R2, R2, R18, PT ;  /* 0x0000001202027217 */ /* 0x000fe40003800200 */
[----:B------:R-:W-:-:S02]  /*3bc0*/  ISETP.LT.OR P0, PT, R21, 0x9, P0 ;  /* 0x000000091500780c */ /* 0x000fc40000701670 */
[----:B------:R-:W2:Y:S02]  /*3bd0*/  MUFU.TANH R0, R0 ;  /* 0x0000000000007308 */ /* 0x000ea40000002400 */
[----:B------:R-:W-:Y:S02]  /*3be0*/  FSEL R15, R15, -INF , !P0 ;  /* 0xff8000000f0f7808 */ /* 0x000fe40004000000 */
[----:B------:R-:W-:Y:S01]  /*3bf0*/  PLOP3.LUT P0, PT, PT, PT, UP0, 0x40, 0x0 ;  /* 0x000000000000781c */ /* 0x000fe20003f0e808 */
[----:B------:R-:W-:-:S03]  /*3c00*/  UISETP.GE.AND UP0, UPT, UR29, 0x11, UPT ;  /* 0x000000111d00788c */ /* 0x000fc6000bf06270 */
[----:B------:R-:W-:Y:S01]  /*3c10*/  ISETP.GT.AND P0, PT, R20, 0x9, P0 ;  /* 0x000000091400780c */ /* 0x000fe20000704270 */
[----:B------:R-:W-:Y:S01]  /*3c20*/  UP2UR UR4, UPR, URZ, 0x1 ;  /* 0x000000013f047883 */ /* 0x000fe20008000000 */
[----:B------:R3:W1:Y:S02]  /*3c30*/  MUFU.TANH R169, R54 ;  /* 0x0000003600a97308 */ /* 0x0006640000002400 */
[----:B------:R-:W-:-:S04]  /*3c40*/  ISETP.LT.OR P0, PT, R21, 0xa, P0 ;  /* 0x0000000a1500780c */ /* 0x000fc80000701670 */
[----:B------:R-:W-:Y:S02]  /*3c50*/  FSEL R14, R14, -INF , !P0 ;  /* 0xff8000000e0e7808 */ /* 0x000fe40004000000 */
[----:B------:R-:W-:Y:S01]  /*3c60*/  PLOP3.LUT P0, PT, PT, PT, UP0, 0x40, 0x0 ;  /* 0x000000000000781c */ /* 0x000fe20003f0e808 */
[----:B------:R-:W-:Y:S01]  /*3c70*/  UISETP.GE.AND UP0, UPT, UR29, 0x2a, UPT ;  /* 0x0000002a1d00788c */ /* 0x000fe2000bf06270 */
[----:B------:R3:W1:Y:S02]  /*3c80*/  MUFU.TANH R168, R55 ;  /* 0x0000003700a87308 */ /* 0x0006640000002400 */
[----:B------:R-:W-:-:S04]  /*3c90*/  ISETP.GT.AND P0, PT, R20, 0x10, P0 ;  /* 0x000000101400780c */ /* 0x000fc80000704270 */
[----:B------:R-:W-:Y:S02]  /*3ca0*/  ISETP.LT.OR P0, PT, R21, 0x11, P0 ;  /* 0x000000111500780c */ /* 0x000fe40000701670 */
[----:B------:R3:W1:Y:S02]  /*3cb0*/  MUFU.TANH R159, R50 ;  /* 0x00000032009f7308 */ /* 0x0006640000002400 */
[----:B--2---:R-:W-:Y:S02]  /*3cc0*/  FSEL R13, R13, -INF , !P0 ;  /* 0xff8000000d0d7808 */ /* 0x004fe40004000000 */
[----:B------:R-:W-:Y:S01]  /*3cd0*/  PLOP3.LUT P0, PT, PT, PT, UP6, 0x40, 0x0 ;  /* 0x000000000000781c */ /* 0x000fe20003f0e868 */
[----:B------:R-:W-:-:S03]  /*3ce0*/  UISETP.NE.AND UP6, UPT, UR13, URZ, UPT ;  /* 0x0000003f0d00728c */ /* 0x000fc6000bfc5270 */
[----:B------:R-:W-:Y:S01]  /*3cf0*/  ISETP.GT.AND P0, PT, R20, 0x11, P0 ;  /* 0x000000111400780c */ /* 0x000fe20000704270 */
[----:B------:R3:W2:Y:S03]  /*3d00*/  MUFU.TANH R158, R51 ;  /* 0x00000033009e7308 */ /* 0x0006a60000002400 */
[----:B------:R-:W-:-:S04]  /*3d10*/  ISETP.LT.OR P0, PT, R21, 0x12, P0 ;  /* 0x000000121500780c */ /* 0x000fc80000701670 */
[----:B------:R-:W-:Y:S01]  /*3d20*/  FSEL R11, R11, -INF , !P0 ;  /* 0xff8000000b0b7808 */ /* 0x000fe20004000000 */
[----:B------:R-:W1:Y:S01]  /*3d30*/  MUFU.TANH R22, R22 ;  /* 0x0000001600167308 */ /* 0x000e620000002400 */
[----:B------:R-:W-:-:S04]  /*3d40*/  PLOP3.LUT P0, PT, PT, PT, UP5, 0x40, 0x0 ;  /* 0x000000000000781c */ /* 0x000fc80003f0e858 */
[----:B------:R-:W-:-:S03]  /*3d50*/  ISETP.GT.AND P0, PT, R20, 0x18, P0 ;  /* 0x000000181400780c */ /* 0x000fc60000704270 */
[----:B------:R3:W1:Y:S01]  /*3d60*/  MUFU.TANH R6, R43 ;  /* 0x0000002b00067308 */ /* 0x0006620000002400 */
[----:B------:R-:W-:-:S04]  /*3d70*/  ISETP.LT.OR P0, PT, R21, 0x19, P0 ;  /* 0x000000191500780c */ /* 0x000fc80000701670 */
[----:B------:R-:W-:Y:S02]  /*3d80*/  FSEL R9, R9, -INF , !P0 ;  /* 0xff80000009097808 */ /* 0x000fe40004000000 */
[----:B------:R-:W-:-:S04]  /*3d90*/  PLOP3.LUT P0, PT, PT, PT, UP4, 0x40, 0x0 ;  /* 0x000000000000781c */ /* 0x000fc80003f0e848 */
[----:B------:R-:W-:-:S04]  /*3da0*/  ISETP.GT.AND P0, PT, R20, 0x19, P0 ;  /* 0x000000191400780c */ /* 0x000fc80000704270 */
        /* <DEDUP_REMOVED lines=15> */
[----:B------:R-:W-:Y:S01]  /*3ea0*/  ISETP.GT.AND P0, PT, R20, 0x29, P0 ;  /* 0x000000291400780c */ /* 0x000fe20000704270 */
[----:B------:R-:W-:-:S03]  /*3eb0*/  FMUL.FTZ R20, R46, c[0x0][0x320] ;  /* 0x0000c8002e147a20 */ /* 0x000fc60000410000 */
[----:B------:R-:W-:Y:S01]  /*3ec0*/  ISETP.LT.OR P0, PT, R21, 0x2a, P0 ;  /* 0x0000002a1500780c */ /* 0x000fe20000701670 */
[----:B------:R-:W-:Y:S02]  /*3ed0*/  IMAD.IADD R21, R19, 0x1, R23 ;  /* 0x0000000113157824 */ /* 0x000fe400078e0217 */
[----:B------:R-:W1:Y:S01]  /*3ee0*/  MUFU.TANH R20, R20 ;  /* 0x0000001400147308 */ /* 0x000e620000002400 */
[----:B------:R-:W-:Y:S02]  /*3ef0*/  FSEL R124, R124, -INF , !P0 ;  /* 0xff8000007c7c7808 */ /* 0x000fe40004000000 */
[----:B------:R-:W-:Y:S01]  /*3f00*/  PLOP3.LUT P0, PT, PT, PT, UP6, 0x40, 0x0 ;  /* 0x000000000000781c */ /* 0x000fe20003f0e868 */
[----:B------:R-:W-:-:S12]  /*3f10*/  UISETP.NE.AND UP6, UPT, UR33, URZ, UPT ;  /* 0x0000003f2100728c */ /* 0x000fd8000bfc5270 */
[----:B------:R-:W-:Y:S05]  /*3f20*/  @P0 BRA `(.L_x_178) ;  /* 0x0000015000000947 */ /* 0x000fea0003800000 */
[----:B-1234-:R-:W-:Y:S01]  /*3f30*/  IMAD.U32 R18, RZ, RZ, UR10 ;  /* 0x0000000aff127e24 */ /* 0x01efe2000f8e00ff */
        /* <DEDUP_REMOVED lines=11> */
.L_x_180:
[----:B------:R-:W-:-:S04]  /*3ff0*/  MOV R18, c[0x0][0x32c] ;  /* 0x0000cb0000127a02 */ /* 0x000fc80000000f00 */
[----:B------:R-:W-:-:S13]  /*4000*/  ISETP.NE.AND P0, PT, R18, 0x1, PT ;  /* 0x000000011200780c */ /* 0x000fda0003f05270 */
[----:B------:R-:W-:-:S05]  /*4010*/  @P0 IMAD.HI.U32 R18, R23, c[0x0][0x330], RZ ;  /* 0x0000cc0017120a27 */ /* 0x000fca00078e00ff */
[----:B------:R-:W-:Y:S02]  /*4020*/  @P0 SHF.R.U32.HI R23, RZ, c[0x0][0x334], R18 ;  /* 0x0000cd00ff170a19 */ /* 0x000fe40000011612 */
.L_x_181:
[----:B------:R-:W-:Y:S05]  /*4030*/  BSYNC B0 ;  /* 0x0000000000007941 */ /* 0x000fea0003800000 */
.L_x_179:
[----:B------:R-:W-:-:S05]  /*4040*/  IMAD R23, R23, c[0x0][0x32c], R7 ;  /* 0x0000cb0017177a24 */ /* 0x000fca00078e0207 */
[----:B------:R-:W-:Y:S02]  /*4050*/  IADD3 R7, R23, c[0x0][0x32c], RZ ;  /* 0x0000cb0017077a10 */ /* 0x000fe40007ffe0ff */
[----:B------:R-:W-:Y:S02]  /*4060*/  IMNMX R21, R21, R23, !PT ;  /* 0x0000001715157217 */ /* 0x000fe40007800200 */
[----:B------:R-:W-:Y:S02]  /*4070*/  IMNMX R2, R2, R7, PT ;  /* 0x0000000702027217 */ /* 0x000fe40003800200 */
.L_x_178:
[----:B-1234-:R-:W-:Y:S01]  /*4080*/  UP2UR UR29, UPR, URZ, 0x10 ;  /* 0x000000103f1d7883 */ /* 0x01efe20008000000 */
[----:B------:R-:W-:Y:S01]  /*4090*/  IMAD.SHL.U32 R252, R5, 0x2, RZ ;  /* 0x0000000205fc7824 */ /* 0x000fe200078e00ff */
[----:B------:R-:W-:Y:S02]  /*40a0*/  UISETP.NE.AND UP4, UPT, UR32, URZ, UPT ;  /* 0x0000003f2000728c */ /* 0x000fe4000bf85270 */
[----:B------:R-:W-:Y:S01]  /*40b0*/  UP2UR UR32, UPR, URZ, 0x8 ;  /* 0x000000083f207883 */ /* 0x000fe20008000000 */
[----:B------:R-:W-:Y:S01]  /*40c0*/  IMAD R250, R4, 0x2, R252 ;  /* 0x0000000204fa7824 */ /* 0x000fe200078e02fc */
[----:B------:R-:W-:Y:S01]  /*40d0*/  UISETP.NE.AND UP3, UPT, UR31, URZ, UPT ;  /* 0x0000003f1f00728c */ /* 0x000fe2000bf65270 */
[----:B------:R-:W-:Y:S01]  /*40e0*/  LDSM.16.MT88.4 R136, [R252+0x4080] ;  /* 0x00408000fc88783b */ /* 0x000fe20000004200 */
[----:B------:R-:W-:Y:S01]  /*40f0*/  PLOP3.LUT P0, PT, PT, PT, UP4, 0x40, 0x0 ;  /* 0x000000000000781c */ /* 0x000fe20003f0e848 */
[----:B------:R-:W-:Y:S01]  /*4100*/  UP2UR UR31, UPR, URZ, 0x4 ;  /* 0x000000043f1f7883 */ /* 0x000fe20008000000 */
[----:B------:R-:W-:Y:S01]  /*4110*/  IMAD R248, R3, 0x2, R250 ;  /* 0x0000000203f87824 */ /* 0x000fe200078e02fa */
[----:B------:R-:W-:Y:S01]  /*4120*/  UISETP.NE.AND UP2, UPT, UR30, URZ, UPT ;  /* 0x0000003f1e00728c */ /* 0x000fe2000bf45270 */
[----:B------:R-:W-:Y:S01]  /*4130*/  ISETP.GT.AND P0, PT, R21, RZ, P0 ;  /* 0x000000ff1500720c */ /* 0x000fe20000704270 */
[----:B------:R-:W-:Y:S01]  /*4140*/  UP2UR UR30, UPR, URZ, 0x2 ;  /* 0x000000023f1e7883 */ /* 0x000fe20008000000 */
[----:B------:R-:W-:Y:S01]  /*4150*/  LDSM.16.MT88.4 R48, [R250+0x5880] ;  /* 0x00588000fa30783b */ /* 0x000fe20000004200 */
[----:B------:R-:W-:Y:S01]  /*4160*/  UISETP.NE.AND UP1, UPT, UR5, URZ, UPT ;  /* 0x0000003f0500728c */ /* 0x000fe2000bf25270 */
[----:B------:R-:W-:Y:S01]  /*4170*/  ISETP.LT.OR P0, PT, R2, 0x1, P0 ;  /* 0x000000010200780c */ /* 0x000fe20000701670 */
[----:B------:R-:W-:Y:S01]  /*4180*/  UP2UR UR5, UPR, URZ, 0x1 ;  /* 0x000000013f057883 */ /* 0x000fe20008000000 */
[----:B------:R-:W-:Y:S01]  /*4190*/  LDSM.16.MT88.4 R72, [R252+0x7080] ;  /* 0x00708000fc48783b */ /* 0x000fe20000004200 */
[----:B------:R-:W-:Y:S01]  /*41a0*/  UISETP.NE.AND UP0, UPT, UR4, URZ, UPT ;  /* 0x0000003f0400728c */ /* 0x000fe2000bf05270 */
[----:B------:R-:W-:Y:S01]  /*41b0*/  FSEL R19, R10, -INF , !P0 ;  /* 0xff8000000a137808 */ /* 0x000fe20004000000 */
[----:B------:R-:W-:Y:S01]  /*41c0*/  UISETP.NE.AND UP4, UPT, UR29, URZ, UPT ;  /* 0x0000003f1d00728c */ /* 0x000fe2000bf85270 */
[----:B------:R-:W-:Y:S01]  /*41d0*/  PLOP3.LUT P0, PT, PT, PT, UP3, 0x40, 0x0 ;  /* 0x000000000000781c */ /* 0x000fe20003f0e838 */
[----:B------:R-:W-:Y:S01]  /*41e0*/  UISETP.NE.AND UP3, UPT, UR32, URZ, UPT ;  /* 0x0000003f2000728c */ /* 0x000fe2000bf65270 */
[----:B------:R-:W-:Y:S01]  /*41f0*/  LDSM.16.MT88.4 R40, [R252+0x5880] ;  /* 0x00588000fc28783b */ /* 0x000fe20000004200 */
[----:B------:R-:W-:Y:S01]  /*4200*/  IMAD R249, R3, 0x2, R252 ;  /* 0x0000000203f97824 */ /* 0x000fe200078e02fc */
[----:B------:R-:W-:Y:S01]  /*4210*/  ISETP.GT.AND P0, PT, R21, 0x1, P0 ;  /* 0x000000011500780c */ /* 0x000fe20000704270 */
[----:B------:R-:W-:Y:S01]  /*4220*/  UIADD3 UR23, UR23, -0x2, URZ ;  /* 0xfffffffe17177890 */ /* 0x000fe2000fffe03f */
[----:B------:R-:W-:Y:S02]  /*4230*/  LDSM.16.MT88.4 R96, [R248+0x7080] ;  /* 0x00708000f860783b */ /* 0x000fe40000004200 */
[----:B------:R-:W-:-:S02]  /*4240*/  ISETP.LT.OR P0, PT, R2, 0x2, P0 ;  /* 0x000000020200780c */ /* 0x000fc40000701670 */
[----:B------:R-:W-:Y:S02]  /*4250*/  LDSM.16.MT88.4 R64, [R248+0x5880] ;  /* 0x00588000f840783b */ /* 0x000fe40000004200 */
[----:B------:R-:W-:Y:S02]  /*4260*/  FSEL R18, R12, -INF , !P0 ;  /* 0xff8000000c127808 */ /* 0x000fe40004000000 */
[----:B------:R-:W-:Y:S01]  /*4270*/  PLOP3.LUT P0, PT, PT, PT, UP2, 0x40, 0x0 ;  /* 0x000000000000781c */ /* 0x000fe20003f0e828 */
[----:B------:R-:W-:Y:S01]  /*4280*/  UISETP.NE.AND UP2, UPT, UR31, URZ, UPT ;  /* 0x0000003f1f00728c */ /* 0x000fe2000bf45270 */
[----:B------:R-:W-:Y:S02]  /*4290*/  LDSM.16.MT88.4 R104, [R252+0x8880] ;  /* 0x00888000fc68783b */ /* 0x000fe40000004200 */
[----:B------:R-:W-:Y:S02]  /*42a0*/  ISETP.GT.AND P0, PT, R21, 0x8, P0 ;  /* 0x000000081500780c */ /* 0x000fe40000704270 */
        /* <DEDUP_REMOVED lines=14> */
[----:B------:R-:W-:Y:S01]  /*4390*/  FMNMX.FTZ R0, R17, R16, !PT ;  /* 0x0000001011007209 */ /* 0x000fe20007810000 */
[----:B------:R-:W-:Y:S01]  /*43a0*/  LDSM.16.MT88.4 R152, [R249+0x4080] ;  /* 0x00408000f998783b */ /* 0x000fe20000004200 */
[----:B------:R-:W-:Y:S01]  /*43b0*/  ISETP.GT.AND P0, PT, R21, 0x10, P0 ;  /* 0x000000101500780c */ /* 0x000fe20000704270 */
[----:B------:R-:W-:Y:S01]  /*43c0*/  ULDC.64 UR4, c[0x0][0x2c8] ;  /* 0x0000b20000047ab9 */ /* 0x000fe20000000a00 */
[----:B------:R-:W-:Y:S01]  /*43d0*/  FMNMX.FTZ R0, R15, R0, !PT ;  /* 0x000000000f007209 */ /* 0x000fe20007810000 */
[----:B------:R-:W-:Y:S01]  /*43e0*/  LDSM.16.MT88.4 R56, [R249+0x5880] ;  /* 0x00588000f938783b */ /* 0x000fe20000004200 */
[----:B------:R-:W-:Y:S01]  /*43f0*/  ISETP.LT.OR P0, PT, R2, 0x11, P0 ;  /* 0x000000110200780c */ /* 0x000fe20000701670 */
[----:B------:R-:W-:Y:S01]  /*4400*/  UIMAD.WIDE.U32 UR30, UR27, UR4, URZ ;  /* 0x000000041b1e72a5 */ /* 0x000fe2000f8e003f */
[----:B------:R-:W-:Y:S01]  /*4410*/  FMNMX.FTZ R0, R14, R0, !PT ;  /* 0x000000000e007209 */ /* 0x000fe20007810000 */
[----:B------:R-:W-:Y:S01]  /*4420*/  LDSM.16.MT88.4 R80, [R250+0x7080] ;  /* 0x00708000fa50783b */ /* 0x000fe20000004200 */
[----:B------:R-:W-:-:S02]  /*4430*/  FSEL R7, R22, -INF , !P0 ;  /* 0xff80000016077808 */ /* 0x000fc40004000000 */
[----:B------:R-:W-:Y:S01]  /*4440*/  PLOP3.LUT P0, PT, PT, PT, UP6, 0x40, 0x0 ;  /* 0x000000000000781c */ /* 0x000fe20003f0e868 */
[----:B------:R-:W-:Y:S01]  /*4450*/  LDSM.16.MT88.4 R24, [R249+0x4880] ;  /* 0x00488000f918783b */ /* 0x000fe20000004200 */
[----:B------:R-:W-:Y:S01]  /*4460*/  FMNMX.FTZ R0, R13, R0, !PT ;  /* 0x000000000d007209 */ /* 0x000fe20007810000 */
[----:B------:R-:W-:Y:S01]  /*4470*/  UISETP.NE.AND UP6, UPT, UR13, URZ, UPT ;  /* 0x0000003f0d00728c */ /* 0x000fe2000bfc5270 */
[----:B------:R-:W-:Y:S02]  /*4480*/  ISETP.GT.AND P0, PT, R21, 0x11, P0 ;  /* 0x000000111500780c */ /* 0x000fe40000704270 */
[----:B------:R-:W-:Y:S02]  /*4490*/  FMNMX.FTZ R0, R11, R0, !PT ;  /* 0x000000000b007209 */ /* 0x000fe40007810000 */
[----:B------:R-:W-:Y:S02]  /*44a0*/  ISETP.LT.OR P0, PT, R2, 0x12, P0 ;  /* 0x000000120200780c */ /* 0x000fe40000701670 */
[----:B------:R-:W-:-:S02]  /*44b0*/  FMNMX.FTZ R0, R9, R0, !PT ;  /* 0x0000000009007209 */ /* 0x000fc40007810000 */
[----:B------:R-:W-:Y:S02]  /*44c0*/  FSEL R6, R6, -INF , !P0 ;  /* 0xff80000006067808 */ /* 0x000fe40004000000 */
[----:B------:R-:W-:Y:S01]  /*44d0*/  PLOP3.LUT P0, PT, PT, PT, UP5, 0x40, 0x0 ;  /* 0x000000000000781c */ /* 0x000fe20003f0e858 */
[----:B------:R-:W-:Y:S01]  /*44e0*/  UISETP.NE.AND UP5, UPT, UR14, URZ, UPT ;  /* 0x0000003f0e00728c */ /* 0x000fe2000bfa5270 */
[----:B------:R-:W-:Y:S02]  /*44f0*/  FMNMX.FTZ R0, R8, R0, !PT ;  /* 0x0000000008007209 */ /* 0x000fe40007810000 */
[----:B------:R-:W-:Y:S02]  /*4500*/  ISETP.GT.AND P0, PT, R21, 0x18, P0 ;  /* 0x000000181500780c */ /* 0x000fe40000704270 */
[----:B------:R-:W-:Y:S02]  /*4510*/  FMNMX.FTZ R0, R127, R0, !PT ;  /* 0x000000007f007209 */ /* 0x000fe40007810000 */
[----:B------:R-:W-:-:S02]  /*4520*/  ISETP.LT.OR P0, PT, R2, 0x19, P0 ;  /* 0x000000190200780c */ /* 0x000fc40000701670 */
[----:B------:R-:W-:Y:S02]  /*4530*/  FMNMX.FTZ R0, R126, R0, !PT ;  /* 0x000000007e007209 */ /* 0x000fe40007810000 */
[----:B------:R-:W-:Y:S01]  /*4540*/  FSEL R170, R170, -INF , !P0 ;  /* 0xff800000aaaa7808 */ /* 0x000fe20004000000 */
[----:B------:R-:W-:Y:S01]  /*4550*/  @UP5 UMOV UR29, UR31 ;  /* 0x0000001f001d5c82 */ /* 0x000fe20008000000 */
[----:B------:R-:W-:Y:S01]  /*4560*/  PLOP3.LUT P0, PT, PT, PT, UP4, 0x40, 0x0 ;  /* 0x000000000000781c */ /* 0x000fe20003f0e848 */
[----:B------:R-:W-:Y:S01]  /*4570*/  @UP5 USHF.R.U32.HI UR27, URZ, UR5, UR29 ;  /* 0x000000053f1b5299 */ /* 0x000fe2000801161d */
[----:B------:R-:W-:Y:S02]  /*4580*/  FMNMX.FTZ R0, R125, R0, !PT ;  /* 0x000000007d007209 */ /* 0x000fe40007810000 */
[----:B------:R-:W-:Y:S01]  /*4590*/  ISETP.GT.AND P0, PT, R21, 0x19, P0 ;  /* 0x000000191500780c */ /* 0x000fe20000704270 */
[----:B------:R-:W-:Y:S01]  /*45a0*/  UIADD3 UR4, UR26, UR27, URZ ;  /* 0x0000001b1a047290 */ /* 0x000fe2000fffe03f */
[----:B------:R-:W-:-:S02]  /*45b0*/  FMNMX.FTZ R0, R124, R0, !PT ;  /* 0x000000007c007209 */ /* 0x000fc40007810000 */
[----:B------:R-:W-:Y:S01]  /*45c0*/  ISETP.LT.OR P0, PT, R2, 0x1a, P0 ;  /* 0x0000001a0200780c */ /* 0x000fe20000701670 */
[----:B------:R-:W-:Y:S02]  /*45d0*/  ULDC UR27, c[0x0][0x328] ;  /* 0x0000ca00001b7ab9 */ /* 0x000fe40000000800 */
[----:B------:R-:W-:Y:S01]  /*45e0*/  UIADD3 UR27, UR4, UR27, URZ ;  /* 0x0000001b041b7290 */ /* 0x000fe2000fffe03f */
        /* <DEDUP_REMOVED lines=15> */
[----:B------:R-:W-:Y:S02]  /*46e0*/  ISETP.LT.OR P0, PT, R2, 0x2a, P0 ;  /* 0x0000002a0200780c */ /* 0x000fe40000701670 */
[----:B------:R-:W1:Y:S02]  /*46f0*/  SHFL.BFLY PT, R2, R0, 0x2, 0x1f ;  /* 0x0c401f0000027f89 */ /* 0x000e6400000e0000 */
[----:B------:R-:W-:Y:S02]  /*4700*/  FSEL R158, R158, -INF , !P0 ;  /* 0xff8000009e9e7808 */ /* 0x000fe40004000000 */
[----:B-1----:R-:W-:-:S05]  /*4710*/  FMNMX.FTZ R2, R0, R2, !PT ;  /* 0x0000000200027209 */ /* 0x002fca0007810000 */
[----:B------:R-:W1:Y:S02]  /*4720*/  SHFL.BFLY PT, R0, R2, 0x1, 0x1f ;  /* 0x0c201f0002007f89 */ /* 0x000e6400000e0000 */
[----:B-1----:R-:W-:Y:S02]  /*4730*/  FMNMX.FTZ R0, R2, R0, !PT ;  /* 0x0000000002007209 */ /* 0x002fe40007810000 */
[----:B------:R-:W-:Y:S02]  /*4740*/  FMNMX.FTZ R2, R19, R18, !PT ;  /* 0x0000001213027209 */ /* 0x000fe40007810000 */
[C---:B------:R-:W-:Y:S01]  /*4750*/  FSETP.NEU.FTZ.AND P0, PT, R0.reuse, -INF , PT ;  /* 0xff8000000000780b */ /* 0x040fe20003f1d000 */
[----:B------:R-:W-:Y:S01]  /*4760*/  FMUL.FTZ R173, R0, c[0x0][0x2d0] ;  /* 0x0000b40000ad7a20 */ /* 0x000fe20000410000 */
[----:B------:R-:W-:-:S04]  /*4770*/  FMNMX.FTZ R2, R12, R2, !PT ;  /* 0x000000020c027209 */ /* 0x000fc80007810000 */
[----:B------:R-:W-:Y:S02]  /*4780*/  FMNMX.FTZ R2, R10, R2, !PT ;  /* 0x000000020a027209 */ /* 0x000fe40007810000 */
[----:B------:R-:W-:Y:S02]  /*4790*/  FSEL R173, R173, RZ, P0 ;  /* 0x000000ffadad7208 */ /* 0x000fe40000000000 */
[----:B------:R-:W-:-:S03]  /*47a0*/  FMNMX.FTZ R2, R7, R2, !PT ;  /* 0x0000000207027209 */ /* 0x000fc60007810000 */
[--C-:B------:R-:W-:Y:S01]  /*47b0*/  FFMA.FTZ R110, R17, c[0x0][0x2d0], -R173.reuse ;  /* 0x0000b400116e7a23 */ /* 0x100fe200000108ad */
[----:B------:R-:W-:Y:S01]  /*47c0*/  FMNMX.FTZ R2, R6, R2, !PT ;  /* 0x0000000206027209 */ /* 0x000fe20007810000 */
[--C-:B------:R-:W-:Y:S02]  /*47d0*/  FFMA.FTZ R109, R16, c[0x0][0x2d0], -R173.reuse ;  /* 0x0000b400106d7a23 */ /* 0x100fe400000108ad */
[--C-:B------:R-:W-:Y:S01]  /*47e0*/  FFMA.FTZ R108, R15, c[0x0][0x2d0], -R173.reuse ;  /* 0x0000b4000f6c7a23 */ /* 0x100fe200000108ad */
[----:B------:R-:W-:Y:S01]  /*47f0*/  FMNMX.FTZ R2, R170, R2, !PT ;  /* 0x00000002aa027209 */ /* 0x000fe20007810000 */
[--C-:B------:R-:W-:Y:S01]  /*4800*/  FFMA.FTZ R120, R14, c[0x0][0x2d0], -R173.reuse ;  /* 0x0000b4000e787a23 */ /* 0x100fe200000108ad */
[----:B------:R-:W-:Y:S01]  /*4810*/  MUFU.EX2 R110, R110 ;  /* 0x0000006e006e7308 */ /* 0x000fe20000000800 */
[--C-:B------:R-:W-:Y:S01]  /*4820*/  FFMA.FTZ R116, R11, c[0x0][0x2d0], -R173.reuse ;  /* 0x0000b4000b747a23 */ /* 0x100fe200000108ad */
[----:B------:R-:W-:Y:S01]  /*4830*/  FMNMX.FTZ R2, R171, R2, !PT ;  /* 0x00000002ab027209 */ /* 0x000fe20007810000 */
[----:B------:R-:W-:-:S02]  /*4840*/  FFMA.FTZ R172, R9, c[0x0][0x2d0], -R173 ;  /* 0x0000b40009ac7a23 */ /* 0x000fc400000108ad */
[--C-:B------:R-:W-:Y:S01]  /*4850*/  FFMA.FTZ R157, R8, c[0x0][0x2d0], -R173.reuse ;  /* 0x0000b400089d7a23 */ /* 0x100fe200000108ad */
[----:B------:R-:W-:Y:S01]  /*4860*/  FMNMX.FTZ R2, R169, R2, !PT ;  /* 0x00000002a9027209 */ /* 0x000fe20007810000 */
[----:B------:R-:W-:Y:S01]  /*4870*/  FFMA.FTZ R119, R13, c[0x0][0x2d0], -R173 ;  /* 0x0000b4000d777a23 */ /* 0x000fe200000108ad */
[----:B------:R-:W1:Y:S02]  /*4880*/  MUFU.EX2 R109, R109 ;  /* 0x0000006d006d7308 */ /* 0x000e640000000800 */
[----:B------:R-:W-:-:S04]  /*4890*/  FMNMX.FTZ R2, R168, R2, !PT ;  /* 0x00000002a8027209 */ /* 0x000fc80007810000 */
[----:B------:R-:W-:Y:S02]  /*48a0*/  FMNMX.FTZ R2, R159, R2, !PT ;  /* 0x000000029f027209 */ /* 0x000fe40007810000 */
[----:B------:R-:W2:Y:S02]  /*48b0*/  MUFU.EX2 R108, R108 ;  /* 0x0000006c006c7308 */ /* 0x000ea40000000800 */
[----:B------:R-:W-:-:S05]  /*48c0*/  FMNMX.FTZ R2, R158, R2, !PT ;  /* 0x000000029e027209 */ /* 0x000fca0007810000 */
[----:B------:R-:W3:Y:S01]  /*48d0*/  SHFL.BFLY PT, R20, R2, 0x2, 0x1f ;  /* 0x0c401f0002147f89 */ /* 0x000ee200000e0000 */
[----:B------:R-:W4:Y:S01]  /*48e0*/  MUFU.EX2 R120, R120 ;  /* 0x0000007800787308 */ /* 0x000f220000000800 */
[----:B-1----:R-:W-:Y:S01]  /*48f0*/  F2FP.BF16.PACK_AB R128, R109, R110 ;  /* 0x0000006e6d80723e */ /* 0x002fe200000010ff */
[----:B------:R-:W-:-:S06]  /*4900*/  FADD.FTZ R3, R110, R109 ;  /* 0x0000006d6e037221 */ /* 0x000fcc0000010000 */
[----:B------:R-:W-:Y:S01]  /*4910*/  MUFU.EX2 R119, R119 ;  /* 0x0000007700777308 */ /* 0x000fe20000000800 */
[----:B--2---:R-:W-:Y:S01]  /*4920*/  FADD.FTZ R3, R108, R3 ;  /* 0x000000036c037221 */ /* 0x004fe20000010000 */
[----:B----4-:R-:W-:-:S06]  /*4930*/  F2FP.BF16.PACK_AB R130, R120, R108 ;  /* 0x0000006c7882723e */ /* 0x010fcc00000010ff */
[----:B------:R-:W1:Y:S01]  /*4940*/  MUFU.EX2 R116, R116 ;  /* 0x0000007400747308 */ /* 0x000e620000000800 */
[----:B------:R-:W-:Y:S01]  /*4950*/  FADD.FTZ R3, R120, R3 ;  /* 0x0000000378037221 */ /* 0x000fe20000010000 */
[----:B---3--:R-:W-:-:S06]  /*4960*/  FMNMX.FTZ R20, R2, R20, !PT ;  /* 0x0000001402147209 */ /* 0x008fcc0007810000 */
[----:B------:R-:W-:Y:S01]  /*4970*/  MUFU.EX2 R172, R172 ;  /* 0x000000ac00ac7308 */ /* 0x000fe20000000800 */
[----:B------:R-:W2:Y:S07]  /*4980*/  SHFL.BFLY PT, R2, R20, 0x1, 0x1f ;  /* 0x0c201f0014027f89 */ /* 0x000eae00000e0000 */
[----:B------:R-:W3:Y:S01]  /*4990*/  MUFU.EX2 R157, R157 ;  /* 0x0000009d009d7308 */ /* 0x000ee20000000800 */
[----:B-1----:R-:W-:Y:S02]  /*49a0*/  F2FP.BF16.PACK_AB R4, R116, R119 ;  /* 0x000000777404723e */ /* 0x002fe400000010ff */
[----:B--2---:R-:W-:-:S02]  /*49b0*/  FMNMX.FTZ R2, R20, R2, !PT ;  /* 0x0000000214027209 */ /* 0x004fc40007810000 */
[----:B------:R-:W-:Y:S02]  /*49c0*/  LDSM.16.MT88.4 R20, [R249+0x6080] ;  /* 0x00608000f914783b */ /* 0x000fe40000004200 */
[C---:B------:R-:W-:Y:S01]  /*49d0*/  FSETP.NEU.FTZ.AND P0, PT, R2.reuse, -INF , PT ;  /* 0xff8000000200780b */ /* 0x040fe20003f1d000 */
[----:B------:R-:W-:-:S05]  /*49e0*/  FMUL.FTZ R156, R2, c[0x0][0x2d0] ;  /* 0x0000b400029c7a20 */ /* 0x000fca0000410000 */
[----:B------:R-:W-:Y:S02]  /*49f0*/  FSEL R156, R156, RZ, P0 ;  /* 0x000000ff9c9c7208 */ /* 0x000fe40000000000 */
[----:B------:R-:W-:-:S03]  /*4a00*/  PLOP3.LUT P0, PT, PT, PT, UP6, 0x40, 0x0 ;  /* 0x000000000000781c */ /* 0x000fc60003f0e868 */
[--C-:B------:R-:W-:Y:S02]  /*4a10*/  FFMA.FTZ R118, R19, c[0x0][0x2d0], -R156.reuse ;  /* 0x0000b40013767a23 */ /* 0x100fe4000001089c */
[--C-:B------:R-:W-:Y:S02]  /*4a20*/  FFMA.FTZ R122, R18, c[0x0][0x2d0], -R156.reuse ;  /* 0x0000b400127a7a23 */ /* 0x100fe4000001089c */
[--C-:B------:R-:W-:Y:S01]  /*4a30*/  FFMA.FTZ R121, R12, c[0x0][0x2d0], -R156.reuse ;  /* 0x0000b4000c797a23 */ /* 0x100fe2000001089c */
[----:B------:R-:W-:Y:S01]  /*4a40*/  LDSM.16.MT88.4 R16, [R248+0x4880] ;  /* 0x00488000f810783b */ /* 0x000fe20000004200 */
[--C-:B------:R-:W-:Y:S01]  /*4a50*/  FFMA.FTZ R117, R10, c[0x0][0x2d0], -R156.reuse ;  /* 0x0000b4000a757a23 */ /* 0x100fe2000001089c */
[----:B------:R-:W-:Y:S01]  /*4a60*/  MUFU.EX2 R118, R118 ;  /* 0x0000007600767308 */ /* 0x000fe20000000800 */
[--C-:B------:R-:W-:Y:S01]  /*4a70*/  FFMA.FTZ R175, R7, c[0x0][0x2d0], -R156.reuse ;  /* 0x0000b40007af7a23 */ /* 0x100fe2000001089c */
[----:B------:R-:W1:Y:S01]  /*4a80*/  LDSM.16.MT88.4 R8, [R252+0x4880] ;  /* 0x00488000fc08783b */ /* 0x000e620000004200 */
[--C-:B------:R-:W-:Y:S01]  /*4a90*/  FFMA.FTZ R174, R6, c[0x0][0x2d0], -R156.reuse ;  /* 0x0000b40006ae7a23 */ /* 0x100fe2000001089c */
[----:B---3--:R-:W-:Y:S01]  /*4aa0*/  F2FP.BF16.PACK_AB R6, R157, R172 ;  /* 0x000000ac9d06723e */ /* 0x008fe200000010ff */
[--C-:B------:R-:W-:Y:S01]  /*4ab0*/  FFMA.FTZ R170, R170, c[0x0][0x2d0], -R156.reuse ;  /* 0x0000b400aaaa7a23 */ /* 0x100fe2000001089c */
[----:B------:R-:W2:Y:S01]  /*4ac0*/  LDSM.16.MT88.4 R12, [R252+0x6080] ;  /* 0x00608000fc0c783b */ /* 0x000ea20000004200 */
[----:B------:R-:W-:Y:S01]  /*4ad0*/  FFMA.FTZ R171, R171, c[0x0][0x2d0], -R156 ;  /* 0x0000b400abab7a23 */ /* 0x000fe2000001089c */
[----:B------:R-:W3:Y:S08]  /*4ae0*/  MUFU.EX2 R122, R122 ;  /* 0x0000007a007a7308 */ /* 0x000ef00000000800 */
[----:B------:R-:W-:Y:S08]  /*4af0*/  MUFU.EX2 R121, R121 ;  /* 0x0000007900797308 */ /* 0x000ff00000000800 */
[----:B------:R-:W4:Y:S01]  /*4b00*/  MUFU.EX2 R117, R117 ;  /* 0x0000007500757308 */ /* 0x000f220000000800 */
[----:B---3--:R-:W-:Y:S01]  /*4b10*/  F2FP.BF16.PACK_AB R129, R122, R118 ;  /* 0x000000767a81723e */ /* 0x008fe200000010ff */
[----:B------:R-:W-:-:S06]  /*4b20*/  FADD.FTZ R118, R118, R122 ;  /* 0x0000007a76767221 */ /* 0x000fcc0000010000 */
[----:B------:R-:W-:Y:S01]  /*4b30*/  MUFU.EX2 R175, R175 ;  /* 0x000000af00af7308 */ /* 0x000fe20000000800 */
[----:B----4-:R-:W-:-:S07]  /*4b40*/  F2FP.BF16.PACK_AB R131, R117, R121 ;  /* 0x000000797583723e */ /* 0x010fce00000010ff */
[----:B------:R-:W3:Y:S01]  /*4b50*/  MUFU.EX2 R174, R174 ;  /* 0x000000ae00ae7308 */ /* 0x000ee20000000800 */
[C---:B------:R-:W-:Y:S07]  /*4b60*/  HMMA.16816.F32.BF16 R132, R128.reuse, R136, RZ ;  /* 0x000000888084723c */ /* 0x040fee00000418ff */
[----:B------:R-:W-:Y:S01]  /*4b70*/  MUFU.EX2 R170, R170 ;  /* 0x000000aa00aa7308 */ /* 0x000fe20000000800 */
[C---:B------:R-:W-:Y:S07]  /*4b80*/  HMMA.16816.F32.BF16 R136, R128.reuse, R138, RZ ;  /* 0x0000008a8088723c */ /* 0x040fee00000418ff */
[----:B------:R-:W4:Y:S01]  /*4b90*/  MUFU.EX2 R171, R171 ;  /* 0x000000ab00ab7308 */ /* 0x000f220000000800 */
[----:B---3--:R-:W-:Y:S01]  /*4ba0*/  F2FP.BF16.PACK_AB R5, R174, R175 ;  /* 0x000000afae05723e */ /* 0x008fe200000010ff */
[C---:B------:R-:W-:Y:S08]  /*4bb0*/  HMMA.16816.F32.BF16 R44, R128.reuse, R48, RZ ;  /* 0x00000030802c723c */ /* 0x040ff000000418ff */
[----:B------:R-:W-:Y:S01]  /*4bc0*/  HMMA.16816.F32.BF16 R48, R128, R50, RZ ;  /* 0x000000328030723c */ /* 0x000fe200000418ff */
[----:B----4-:R-:W-:-:S07]  /*4bd0*/  F2FP.BF16.PACK_AB R7, R171, R170 ;  /* 0x000000aaab07723e */ /* 0x010fce00000010ff */
[----:B------:R-:W-:Y:S08]  /*4be0*/  HMMA.16816.F32.BF16 R68, R128, R72, RZ ;  /* 0x000000488044723c */ /* 0x000ff000000418ff */
[C---:B-1----:R-:W-:Y:S08]  /*4bf0*/  HMMA.16816.F32.BF16 R132, R4.reuse, R8, R132 ;  /* 0x000000080484723c */ /* 0x042ff00000041884 */
[----:B------:R-:W-:Y:S01]  /*4c00*/  HMMA.16816.F32.BF16 R136, R4, R10, R136 ;  /* 0x0000000a0488723c */ /* 0x000fe20000041888 */
[----:B------:R-:W1:Y:S07]  /*4c10*/  LDSM.16.MT88.4 R8, [R250+0x6080] ;  /* 0x00608000fa08783b */ /* 0x000e6e0000004200 */
[C---:B------:R-:W-:Y:S08]  /*4c20*/  HMMA.16816.F32.BF16 R72, R128.reuse, R74, RZ ;  /* 0x0000004a8048723c */ /* 0x040ff000000418ff */
[C---:B------:R-:W-:Y:S08]  /*4c30*/  HMMA.16816.F32.BF16 R36, R128.reuse, R40, RZ ;  /* 0x000000288024723c */ /* 0x040ff000000418ff */
[C---:B------:R-:W-:Y:S08]  /*4c40*/  HMMA.16816.F32.BF16 R40, R128.reuse, R42, RZ ;  /* 0x0000002a8028723c */ /* 0x040ff000000418ff */
[----:B------:R-:W-:Y:S08]  /*4c50*/  HMMA.16816.F32.BF16 R92, R128, R96, RZ ;  /* 0x00000060805c723c */ /* 0x000ff000000418ff */
[C---:B--2---:R-:W-:Y:S08]  /*4c60*/  HMMA.16816.F32.BF16 R36, R4.reuse, R12, R36 ;  /* 0x0000000c0424723c */ /* 0x044ff00000041824 */
[C---:B-1----:R-:W-:Y:S08]  /*4c70*/  HMMA.16816.F32.BF16 R44, R4.reuse, R8, R44 ;  /* 0x00000008042c723c */ /* 0x042ff0000004182c */
[C---:B------:R-:W-:Y:S01]  /*4c80*/  HMMA.16816.F32.BF16 R48, R4.reuse, R10, R48 ;  /* 0x0000000a0430723c */ /* 0x040fe20000041830 */
[----:B------:R-:W1:Y:S07]  /*4c90*/  LDSM.16.MT88.4 R8, [R252+0x7880] ;  /* 0x00788000fc08783b */ /* 0x000e6e0000004200 */
[----:B------:R-:W-:Y:S01]  /*4ca0*/  HMMA.16816.F32.BF16 R40, R4, R14, R40 ;  /* 0x0000000e0428723c */ /* 0x000fe20000041828 */
[----:B------:R-:W2:Y:S07]  /*4cb0*/  LDSM.16.MT88.4 R12, [R248+0x6080] ;  /* 0x00608000f80c783b */ /* 0x000eae0000004200 */
[C---:B------:R-:W-:Y:S08]  /*4cc0*/  HMMA.16816.F32.BF16 R96, R128.reuse, R98, RZ ;  /* 0x000000628060723c */ /* 0x040ff000000418ff */
[C---:B------:R-:W-:Y:S08]  /*4cd0*/  HMMA.16816.F32.BF16 R60, R128.reuse, R64, RZ ;  /* 0x00000040803c723c */ /* 0x040ff000000418ff */
[C---:B------:R-:W-:Y:S08]  /*4ce0*/  HMMA.16816.F32.BF16 R64, R128.reuse, R66, RZ ;  /* 0x000000428040723c */ /* 0x040ff000000418ff */
[----:B------:R-:W-:Y:S08]  /*4cf0*/  HMMA.16816.F32.BF16 R100, R128, R104, RZ ;  /* 0x000000688064723c */ /* 0x000ff000000418ff */
[C---:B-1----:R-:W-:Y:S08]  /*4d00*/  HMMA.16816.F32.BF16 R68, R4.reuse, R8, R68 ;  /* 0x000000080444723c */ /* 0x042ff00000041844 */
[C---:B------:R-:W-:Y:S01]  /*4d10*/  HMMA.16816.F32.BF16 R72, R4.reuse, R10, R72 ;  /* 0x0000000a0448723c */ /* 0x040fe20000041848 */
[----:B------:R-:W1:Y:S07]  /*4d20*/  LDSM.16.MT88.4 R8, [R248+0x7880] ;  /* 0x00788000f808783b */ /* 0x000e6e0000004200 */
[C---:B--2---:R-:W-:Y:S08]  /*4d30*/  HMMA.16816.F32.BF16 R60, R4.reuse, R12, R60 ;  /* 0x0000000c043c723c */ /* 0x044ff0000004183c */
[----:B------:R-:W-:Y:S01]  /*4d40*/  HMMA.16816.F32.BF16 R64, R4, R14, R64 ;  /* 0x0000000e0440723c */ /* 0x000fe20000041840 */
[----:B------:R-:W2:Y:S07]  /*4d50*/  LDSM.16.MT88.4 R12, [R249+0x7880] ;  /* 0x00788000f90c783b */ /* 0x000eae0000004200 */
[C---:B------:R-:W-:Y:S08]  /*4d60*/  HMMA.16816.F32.BF16 R104, R128.reuse, R106, RZ ;  /* 0x0000006a8068723c */ /* 0x040ff000000418ff */
[C---:B------:R-:W-:Y:S08]  /*4d70*/  HMMA.16816.F32.BF16 R84, R128.reuse, R88, RZ ;  /* 0x000000588054723c */ /* 0x040ff000000418ff */
[----:B------:R-:W-:Y:S08]  /*4d80*/  HMMA.16816.F32.BF16 R88, R128, R90, RZ ;  /* 0x0000005a8058723c */ /* 0x000ff000000418ff */
[C---:B-1----:R-:W-:Y:S08]  /*4d90*/  HMMA.16816.F32.BF16 R92, R4.reuse, R8, R92 ;  /* 0x00000008045c723c */ /* 0x042ff0000004185c */
[C---:B------:R-:W-:Y:S01]  /*4da0*/  HMMA.16816.F32.BF16 R96, R4.reuse, R10, R96 ;  /* 0x0000000a0460723c */ /* 0x040fe20000041860 */
[----:B------:R-:W1:Y:S07]  /*4db0*/  LDSM.16.MT88.4 R8, [R252+0x9080] ;  /* 0x00908000fc08783b */ /* 0x000e6e0000004200 */
[----:B--2---:R-:W-:Y:S07]  /*4dc0*/  HMMA.16816.F32.BF16 R88, R4, R14, R88 ;  /* 0x0000000e0458723c */ /* 0x004fee0000041858 */
[----:B------:R-:W-:Y:S01]  /*4dd0*/  FADD.FTZ R14, R119, R3 ;  /* 0x00000003770e7221 */ /* 0x000fe20000010000 */
[----:B------:R-:W-:Y:S01]  /*4de0*/  HMMA.16816.F32.BF16 R108, R128, R112, RZ ;  /* 0x00000070806c723c */ /* 0x000fe200000418ff */
[----:B------:R-:W-:-:S02]  /*4df0*/  FADD.FTZ R3, R121, R118 ;  /* 0x0000007679037221 */ /* 0x000fc40000010000 */
[----:B------:R-:W2:Y:S01]  /*4e00*/  LDSM.16.MT88.4 R120, [R249+0x8880] ;  /* 0x00888000f978783b */ /* 0x000ea20000004200 */
[----:B------:R-:W-:Y:S02]  /*4e10*/  FADD.FTZ R14, R116, R14 ;  /* 0x0000000e740e7221 */ /* 0x000fe40000010000 */
[----:B------:R-:W-:Y:S02]  /*4e20*/  FADD.FTZ R3, R117, R3 ;  /* 0x0000000375037221 */ /* 0x000fe40000010000 */
[----:B------:R-:W-:Y:S01]  /*4e30*/  HMMA.16816.F32.BF16 R112, R128, R114, RZ ;  /* 0x000000728070723c */ /* 0x000fe200000418ff */
[----:B------:R-:W-:Y:S02]  /*4e40*/  FADD.FTZ R172, R172, R14 ;  /* 0x0000000eacac7221 */ /* 0x000fe40000010000 */
[----:B------:R-:W-:Y:S02]  /*4e50*/  FADD.FTZ R175, R175, R3 ;  /* 0x00000003afaf7221 */ /* 0x000fe40000010000 */
[----:B------:R-:W-:-:S02]  /*4e60*/  FFMA.FTZ R3, R127, c[0x0][0x2d0], -R173 ;  /* 0x0000b4007f037a23 */ /* 0x000fc400000108ad */
[----:B------:R-:W-:Y:S01]  /*4e70*/  FADD.FTZ R174, R174, R175 ;  /* 0x000000afaeae7221 */ /* 0x000fe20000010000 */
[----:B------:R-:W-:Y:S01]  /*4e80*/  HMMA.16816.F32.BF16 R140, R128, R144, RZ ;  /* 0x00000090808c723c */ /* 0x000fe200000418ff */
[----:B------:R-:W-:-:S07]  /*4e90*/  FADD.FTZ R172, R157, R172 ;  /* 0x000000ac9dac7221 */ /* 0x000fce0000010000 */
[----:B------:R-:W-:Y:S08]  /*4ea0*/  HMMA.16816.F32.BF16 R144, R128, R146, RZ ;  /* 0x000000928090723c */ /* 0x000ff000000418ff */
[C---:B-1----:R-:W-:Y:S08]  /*4eb0*/  HMMA.16816.F32.BF16 R100, R4.reuse, R8, R100 ;  /* 0x000000080464723c */ /* 0x042ff00000041864 */
[----:B------:R-:W-:Y:S01]  /*4ec0*/  HMMA.16816.F32.BF16 R104, R4, R10, R104 ;  /* 0x0000000a0468723c */ /* 0x000fe20000041868 */
[----:B------:R-:W1:Y:S07]  /*4ed0*/  LDSM.16.MT88.4 R8, [R250+0x9080] ;  /* 0x00908000fa08783b */ /* 0x000e6e0000004200 */
[C---:B--2---:R-:W-:Y:S08]  /*4ee0*/  HMMA.16816.F32.BF16 R116, R128.reuse, R120, RZ ;  /* 0x000000788074723c */ /* 0x044ff000000418ff */
[----:B------:R-:W-:Y:S08]  /*4ef0*/  HMMA.16816.F32.BF16 R120, R128, R122, RZ ;  /* 0x0000007a8078723c */ /* 0x000ff000000418ff */
[C---:B------:R-:W-:Y:S08]  /*4f00*/  HMMA.16816.F32.BF16 R140, R4.reuse, R28, R140 ;  /* 0x0000001c048c723c */ /* 0x040ff0000004188c */
[----:B------:R-:W-:Y:S08]  /*4f10*/  HMMA.16816.F32.BF16 R144, R4, R30, R144 ;  /* 0x0000001e0490723c */ /* 0x000ff00000041890 */
[----:B------:R-:W-:Y:S08]  /*4f20*/  HMMA.16816.F32.BF16 R28, R128, R32, RZ ;  /* 0x00000020801c723c */ /* 0x000ff000000418ff */
[C---:B-1----:R-:W-:Y:S08]  /*4f30*/  HMMA.16816.F32.BF16 R108, R4.reuse, R8, R108 ;  /* 0x00000008046c723c */ /* 0x042ff0000004186c */
[----:B------:R-:W-:Y:S01]  /*4f40*/  HMMA.16816.F32.BF16 R112, R4, R10, R112 ;  /* 0x0000000a0470723c */ /* 0x000fe20000041870 */
[----:B------:R-:W1:Y:S07]  /*4f50*/  LDSM.16.MT88.4 R8, [R249+0x9080] ;  /* 0x00908000f908783b */ /* 0x000e6e0000004200 */
[----:B------:R-:W-:Y:S08]  /*4f60*/  HMMA.16816.F32.BF16 R32, R128, R34, RZ ;  /* 0x000000228020723c */ /* 0x000ff000000418ff */
[----:B------:R-:W-:Y:S07]  /*4f70*/  HMMA.16816.F32.BF16 R84, R4, R12, R84 ;  /* 0x0000000c0454723c */ /* 0x000fee0000041854 */
[--C-:B------:R-:W-:Y:S01]  /*4f80*/  FFMA.FTZ R12, R126, c[0x0][0x2d0], -R173.reuse ;  /* 0x0000b4007e0c7a23 */ /* 0x100fe200000108ad */
[----:B------:R-:W-:Y:S01]  /*4f90*/  HMMA.16816.F32.BF16 R148, R128, R152, RZ ;  /* 0x000000988094723c */ /* 0x000fe200000418ff */
[----:B------:R-:W-:-:S02]  /*4fa0*/  FFMA.FTZ R13, R125, c[0x0][0x2d0], -R173 ;  /* 0x0000b4007d0d7a23 */ /* 0x000fc400000108ad */
[----:B------:R-:W-:-:S05]  /*4fb0*/  FFMA.FTZ R173, R124, c[0x0][0x2d0], -R173 ;  /* 0x0000b4007cad7a23 */ /* 0x000fca00000108ad */
[C---:B------:R-:W-:Y:S08]  /*4fc0*/  HMMA.16816.F32.BF16 R52, R128.reuse, R56, RZ ;  /* 0x000000388034723c */ /* 0x040ff000000418ff */
[----:B------:R-:W-:Y:S08]  /*4fd0*/  HMMA.16816.F32.BF16 R76, R128, R80, RZ ;  /* 0x00000050804c723c */ /* 0x000ff000000418ff */
[C---:B-1----:R-:W-:Y:S08]  /*4fe0*/  HMMA.16816.F32.BF16 R116, R4.reuse, R8, R116 ;  /* 0x000000080474723c */ /* 0x042ff00000041874 */
[----:B------:R-:W-:Y:S01]  /*4ff0*/  HMMA.16816.F32.BF16 R120, R4, R10, R120 ;  /* 0x0000000a0478723c */ /* 0x000fe20000041878 */
[----:B------:R-:W1:Y:S07]  /*5000*/  LDSM.16.MT88.4 R8, [R248+0x8880] ;  /* 0x00888000f808783b */ /* 0x000e6e0000004200 */
[C---:B------:R-:W-:Y:S08]  /*5010*/  HMMA.16816.F32.BF16 R152, R128.reuse, R154, RZ ;  /* 0x0000009a8098723c */ /* 0x040ff000000418ff */
[C---:B------:R-:W-:Y:S08]  /*5020*/  HMMA.16816.F32.BF16 R56, R128.reuse, R58, RZ ;  /* 0x0000003a8038723c */ /* 0x040ff000000418ff */
[----:B------:R-:W-:Y:S08]  /*5030*/  HMMA.16816.F32.BF16 R80, R128, R82, RZ ;  /* 0x000000528050723c */ /* 0x000ff000000418ff */
[C---:B------:R-:W-:Y:S08]  /*5040*/  HMMA.16816.F32.BF16 R28, R4.reuse, R16, R28 ;  /* 0x00000010041c723c */ /* 0x040ff0000004181c */
[----:B------:R-:W-:Y:S01]  /*5050*/  HMMA.16816.F32.BF16 R32, R4, R18, R32 ;  /* 0x000000120420723c */ /* 0x000fe20000041820 */
[----:B------:R-:W2:Y:S07]  /*5060*/  LDSM.16.MT88.4 R16, [R250+0x7880] ;  /* 0x00788000fa10783b */ /* 0x000eae0000004200 */
[C---:B-1----:R-:W-:Y:S08]  /*5070*/  HMMA.16816.F32.BF16 R124, R128.reuse, R8, RZ ;  /* 0x00000008807c723c */ /* 0x042ff000000418ff */
[----:B------:R-:W-:Y:S01]  /*5080*/  HMMA.16816.F32.BF16 R128, R128, R10, RZ ;  /* 0x0000000a8080723c */ /* 0x000fe200000418ff */
[----:B------:R-:W1:Y:S07]  /*5090*/  LDSM.16.MT88.4 R8, [R248+0x9080] ;  /* 0x00908000f808783b */ /* 0x000e6e0000004200 */
[C---:B------:R-:W-:Y:S08]  /*50a0*/  HMMA.16816.F32.BF16 R148, R4.reuse, R24, R148 ;  /* 0x000000180494723c */ /* 0x040ff00000041894 */
[C---:B------:R-:W-:Y:S08]  /*50b0*/  HMMA.16816.F32.BF16 R152, R4.reuse, R26, R152 ;  /* 0x0000001a0498723c */ /* 0x040ff00000041898 */
[C---:B------:R-:W-:Y:S07]  /*50c0*/  HMMA.16816.F32.BF16 R52, R4.reuse, R20, R52 ;  /* 0x000000140434723c */ /* 0x040fee0000041834 */
[----:B------:R-:W-:Y:S01]  /*50d0*/  FADD.FTZ R20, R170, R174 ;  /* 0x000000aeaa147221 */ /* 0x000fe20000010000 */
[----:B------:R-:W-:Y:S03]  /*50e0*/  HMMA.16816.F32.BF16 R56, R4, R22, R56 ;  /* 0x000000160438723c */ /* 0x000fe60000041838 */
[----:B------:R-:W-:-:S05]  /*50f0*/  FADD.FTZ R20, R171, R20 ;  /* 0x00000014ab147221 */ /* 0x000fca0000010000 */
[C---:B--2---:R-:W-:Y:S07]  /*5100*/  HMMA.16816.F32.BF16 R76, R4.reuse, R16, R76 ;  /* 0x00000010044c723c */ /* 0x044fee000004184c */
[--C-:B------:R-:W-:Y:S01]  /*5110*/  FFMA.FTZ R16, R168, c[0x0][0x2d0], -R156.reuse ;  /* 0x0000b400a8107a23 */ /* 0x100fe2000001089c */
[----:B------:R-:W-:Y:S01]  /*5120*/  HMMA.16816.F32.BF16 R80, R4, R18, R80 ;  /* 0x000000120450723c */ /* 0x000fe20000041850 */
[----:B------:R-:W-:-:S04]  /*5130*/  FFMA.FTZ R17, R158, c[0x0][0x2d0], -R156 ;  /* 0x0000b4009e117a23 */ /* 0x000fc8000001089c */
[----:B------:R-:W-:Y:S02]  /*5140*/  MUFU.EX2 R16, R16 ;  /* 0x0000001000107308 */ /* 0x000fe40000000800 */
[--C-:B------:R-:W-:Y:S01]  /*5150*/  FFMA.FTZ R18, R159, c[0x0][0x2d0], -R156.reuse ;  /* 0x0000b4009f127a23 */ /* 0x100fe2000001089c */
[C---:B-1----:R-:W-:Y:S05]  /*5160*/  HMMA.16816.F32.BF16 R124, R4.reuse, R8, R124 ;  /* 0x00000008047c723c */ /* 0x042fea000004187c */
[----:B------:R-:W-:Y:S03]  /*5170*/  MUFU.EX2 R18, R18 ;  /* 0x0000001200127308 */ /* 0x000fe60000000800 */
[----:B------:R-:W-:Y:S01]  /*5180*/  HMMA.16816.F32.BF16 R128, R4, R10, R128 ;  /* 0x0000000a0480723c */ /* 0x000fe20000041880 */
[----:B------:R-:W-:Y:S04]  /*5190*/  LDSM.16.MT88.4 R8, [R250+0x5080] ;  /* 0x00508000fa08783b */ /* 0x000fe80000004200 */
[----:B------:R-:W-:Y:S02]  /*51a0*/  MUFU.EX2 R7, R12 ;  /* 0x0000000c00077308 */ /* 0x000fe40000000800 */
[----:B------:R-:W-:-:S06]  /*51b0*/  FFMA.FTZ R5, R169, c[0x0][0x2d0], -R156 ;  /* 0x0000b400a9057a23 */ /* 0x000fcc000001089c */
[----:B------:R1:W-:Y:S08]  /*51c0*/  MUFU.EX2 R6, R13 ;  /* 0x0000000d00067308 */ /* 0x0003f00000000800 */
[----:B------:R-:W2:Y:S01]  /*51d0*/  MUFU.EX2 R4, R3 ;  /* 0x0000000300047308 */ /* 0x000ea20000000800 */
[----:B-1----:R-:W1:Y:S07]  /*51e0*/  LDSM.16.MT88.4 R12, [R252+0x5080] ;  /* 0x00508000fc0c783b */ /* 0x002e6e0000004200 */
[----:B------:R-:W3:Y:S01]  /*51f0*/  MUFU.EX2 R5, R5 ;  /* 0x0000000500057308 */ /* 0x000ee20000000800 */
[----:B--2---:R-:W-:-:S07]  /*5200*/  FADD.FTZ R19, R4, R172 ;  /* 0x000000ac04137221 */ /* 0x004fce0000010000 */
[----:B------:R-:W2:Y:S01]  /*5210*/  MUFU.EX2 R3, R173 ;  /* 0x000000ad00037308 */ /* 0x000ea20000000800 */
[C---:B------:R-:W-:Y:S01]  /*5220*/  F2FP.BF16.PACK_AB R4, R7.reuse, R4 ;  /* 0x000000040704723e */ /* 0x040fe200000010ff */
[----:B------:R-:W-:-:S04]  /*5230*/  FADD.FTZ R19, R7, R19 ;  /* 0x0000001307137221 */ /* 0x000fc80000010000 */
[----:B------:R-:W-:Y:S02]  /*5240*/  FADD.FTZ R19, R6, R19 ;  /* 0x0000001306137221 */ /* 0x000fe40000010000 */
[----:B------:R-:W4:Y:S01]  /*5250*/  MUFU.EX2 R17, R17 ;  /* 0x0000001100117308 */ /* 0x000f220000000800 */
[----:B---3--:R-:W-:Y:S01]  /*5260*/  FADD.FTZ R20, R5, R20 ;  /* 0x0000001405147221 */ /* 0x008fe20000010000 */
[----:B------:R-:W-:-:S03]  /*5270*/  F2FP.BF16.PACK_AB R5, R16, R5 ;  /* 0x000000051005723e */ /* 0x000fc600000010ff */
[----:B------:R-:W-:Y:S01]  /*5280*/  FADD.FTZ R20, R16, R20 ;  /* 0x0000001410147221 */ /* 0x000fe20000010000 */
[C---:B--2---:R-:W-:Y:S01]  /*5290*/  F2FP.BF16.PACK_AB R6, R3.reuse, R6 ;  /* 0x000000060306723e */ /* 0x044fe200000010ff */
[----:B------:R-:W-:Y:S02]  /*52a0*/  FADD.FTZ R3, R3, R19 ;  /* 0x0000001303037221 */ /* 0x000fe40000010000 */
[----:B------:R-:W-:-:S03]  /*52b0*/  FADD.FTZ R20, R18, R20 ;  /* 0x0000001412147221 */ /* 0x000fc60000010000 */
[----:B------:R2:W-:Y:S01]  /*52c0*/  STL [R1+0x44], R3 ;  /* 0x0000440301007387 */ /* 0x0005e20000100800 */
[----:B----4-:R-:W-:-:S07]  /*52d0*/  F2FP.BF16.PACK_AB R7, R17, R18 ;  /* 0x000000121107723e */ /* 0x010fce00000010ff */
[C---:B-1----:R-:W-:Y:S08]  /*52e0*/  HMMA.16816.F32.BF16 R132, R4.reuse, R12, R132 ;  /* 0x0000000c0484723c */ /* 0x042ff00000041884 */
[C---:B------:R-:W-:Y:S01]  /*52f0*/  HMMA.16816.F32.BF16 R136, R4.reuse, R14, R136 ;  /* 0x0000000e0488723c */ /* 0x040fe20000041888 */
[----:B------:R-:W1:Y:S07]  /*5300*/  LDSM.16.MT88.4 R12, [R249+0x5080] ;  /* 0x00508000f90c783b */ /* 0x000e6e0000004200 */
[----:B------:R-:W-:Y:S01]  /*5310*/  HMMA.16816.F32.BF16 R140, R4, R8, R140 ;  /* 0x00000008048c723c */ /* 0x000fe2000004188c */
[----:B--2---:R-:W-:-:S05]  /*5320*/  FADD.FTZ R3, R17, R20 ;  /* 0x0000001411037221 */ /* 0x004fca0000010000 */
[----:B------:R-:W-:Y:S02]  /*5330*/  STL [R1+0x40], R3 ;  /* 0x0000400301007387 */ /* 0x000fe40000100800 */
[C---:B------:R-:W-:Y:S02]  /*5340*/  HMMA.16816.F32.BF16 R144, R4.reuse, R10, R144 ;  /* 0x0000000a0490723c */ /* 0x040fe40000041890 */
[----:B------:R-:W2:Y:S06]  /*5350*/  LDSM.16.MT88.4 R8, [R248+0x5080] ;  /* 0x00508000f808783b */ /* 0x000eac0000004200 */
        /* <DEDUP_REMOVED lines=37> */
[C---:B------:R-:W-:Y:S08]  /*55b0*/  HMMA.16816.F32.BF16 R120, R4.reuse, R14, R120 ;  /* 0x0000000e0478723c */ /* 0x040ff00000041878 */
[C---:B--2---:R-:W-:Y:S08]  /*55c0*/  HMMA.16816.F32.BF16 R124, R4.reuse, R8, R124 ;  /* 0x00000008047c723c */ /* 0x044ff0000004187c */
[----:B------:R-:W-:Y:S01]  /*55d0*/  HMMA.16816.F32.BF16 R128, R4, R10, R128 ;  /* 0x0000000a0480723c */ /* 0x000fe20000041880 */
[----:B------:R-:W-:Y:S07]  /*55e0*/  @P0 BRA `(.L_x_182) ;  /* 0x0000013000000947 */ /* 0x000fee0003800000 */
[----:B------:R-:W-:Y:S01]  /*55f0*/  ISETP.LT.AND P0, PT, RZ, UR4, PT ;  /* 0x00000004ff007c0c */ /* 0x000fe2000bf01270 */
[----:B------:R-:W-:-:S02]  /*5600*/  UIADD3 UR29, UR4, -0x1, URZ ;  /* 0xffffffff041d7890 */ /* 0x000fc4000fffe03f */
[----:B------:R-:W-:-:S10]  /*5610*/  ULDC UR26, c[0x0][0x32c] ;  /* 0x0000cb00001a7ab9 */ /* 0x000fd40000000800 */
[----:B------:R-:W-:Y:S05]  /*5620*/  @P0 BRA `(.L_x_183) ;  /* 0x0000007000000947 */ /* 0x000fea0003800000 */
[----:B------:R-:W-:Y:S02]  /*5630*/  UISETP.NE.AND UP0, UPT, UR26, 0x1, UPT ;  /* 0x000000011a00788c */ /* 0x000fe4000bf05270 */
[----:B------:R-:W-:-:S03]  /*5640*/  UIADD3 UR29, -UR4, URZ, URZ ;  /* 0x0000003f041d7290 */ /* 0x000fc6000fffe13f */
[----:B------:R-:W-:Y:S02]  /*5650*/  ULDC.64 UR4, c[0x0][0x330] ;  /* 0x0000cc0000047ab9 */ /* 0x000fe40000000a00 */
[----:B------:R-:W-:-:S04]  /*5660*/  UIMAD.WIDE.U32 UR30, UR29, UR4, URZ ;  /* 0x000000041d1e72a5 */ /* 0x000fc8000f8e003f */
[----:B------:R-:W-:-:S04]  /*5670*/  @UP0 USHF.R.U32.HI UR29, URZ, UR5, UR31 ;  /* 0x000000053f1d0299 */ /* 0x000fc8000801161f */
[----:B------:R-:W-:Y:S01]  /*5680*/  ULOP3.LUT UR29, URZ, UR29, URZ, 0x33, !UPT ;  /* 0x0000001d3f1d7292 */ /* 0x000fe2000f8e333f */
[----:B------:R-:W-:Y:S05]  /*5690*/  BRA `(.L_x_184) ;  /* 0x0000004000007947 */ /* 0x000fea0003800000 */
.L_x_183:
[----:B------:R-:W-:Y:S02]  /*56a0*/  UISETP.NE.AND UP0, UPT, UR26, 0x1, UPT ;  /* 0x000000011a00788c */ /* 0x000fe4000bf05270 */
[----:B------:R-:W-:Y:S02]  /*56b0*/  ULDC.64 UR4, c[0x0][0x330] ;  /* 0x0000cc0000047ab9 */ /* 0x000fe40000000a00 */
[----:B------:R-:W-:-:S07]  /*56c0*/  UIMAD.WIDE.U32 UR30, UR29, UR4, URZ ;  /* 0x000000041d1e72a5 */ /* 0x000fce000f8e003f */
[----:B------:R-:W-:Y:S02]  /*56d0*/  @UP0 USHF.R.U32.HI UR29, URZ, UR5, UR31 ;  /* 0x000000053f1d0299 */ /* 0x000fe4000801161f */
.L_x_184:
[----:B------:R-:W-:Y:S02]  /*56e0*/  ULDC UR4, c[0x0][0x32c] ;  /* 0x0000cb0000047ab9 */ /* 0x000fe40000000800 */
[----:B------:R-:W-:-:S04]  /*56f0*/  UIMAD UR4, UR29, UR26, UR4 ;  /* 0x0000001a1d0472a4 */ /* 0x000fc8000f8e0204 */
[----:B------:R-:W-:-:S04]  /*5700*/  UISETP.LT.AND UP0, UPT, UR27, UR4, UPT ;  /* 0x000000041b00728c */ /* 0x000fc8000bf01270 */
[----:B------:R-:W-:-:S04]  /*5710*/  USEL UR27, UR27, UR4, UP0 ;  /* 0x000000041b1b7287 */ /* 0x000fc80008000000 */
.L_x_182:
[----:B------:R-:W-:-:S04]  /*5720*/  UIMAD.WIDE UR4, UR27, 0x2aaaaaab, URZ ;  /* 0x2aaaaaab1b0478a5 */ /* 0x000fc8000f8e023f */
[----:B------:R-:W-:-:S04]  /*5730*/  USHF.R.U32.HI UR4, URZ, 0x1f, UR5 ;  /* 0x0000001f3f047899 */ /* 0x000fc80008011605 */
[----:B------:R-:W-:-:S04]  /*5740*/  ULEA.HI.SX32 UR4, UR5, UR4, 0x1d ;  /* 0x0000000405047291 */ /* 0x000fc8000f8fea3f */
[----:B------:R-:W-:-:S04]  /*5750*/  UISETP.LT.AND UP0, UPT, UR7, UR4, UPT ;  /* 0x000000040700728c */ /* 0x000fc8000bf01270 */
[----:B------:R-:W-:-:S04]  /*5760*/  USEL UR4, UR7, UR4, !UP0 ;  /* 0x0000000407047287 */ /* 0x000fc8000c000000 */
[----:B------:R-:W-:-:S06]  /*5770*/  UISETP.GE.AND UP0, UPT, UR23, UR4, UPT ;  /* 0x000000041700728c */ /* 0x000fcc000bf06270 */
[----:B------:R-:W-:-:S13]  /*5780*/  PLOP3.LUT P0, PT, PT, PT, UP0, 0x40, 0x0 ;  /* 0x000000000000781c */ /* 0x000fda0003f0e808 */
[----:B------:R-:W-:Y:S05]  /*5790*/  @P0 BRA `(.L_x_185) ;  /* 0x00003ff000000947 */ /* 0x000fea0003800000 */
[----:B------:R-:W2:Y:S04]  /*57a0*/  LDL R7, [R1+0x24] ;  /* 0x0000240001077983 */ /* 0x000ea80000100800 */
[----:B------:R-:W3:Y:S04]  /*57b0*/  LDL R6, [R1+0x30] ;  /* 0x0000300001067983 */ /* 0x000ee80000100800 */
[----:B------:R-:W4:Y:S04]  /*57c0*/  LDL R5, [R1+0x18] ;  /* 0x0000180001057983 */ /* 0x000f280000100800 */
[----:B------:R-:W5:Y:S04]  /*57d0*/  LDL R4, [R1+0x2c] ;  /* 0x00002c0001047983 */ /* 0x000f680000100800 */
[----:B------:R-:W5:Y:S04]  /*57e0*/  LDL R3, [R1+0x14] ;  /* 0x0000140001037983 */ /* 0x000f680000100800 */
[----:B------:R-:W5:Y:S01]  /*57f0*/  LDL R9, [R1+0x3c] ;  /* 0x00003c0001097983 */ /* 0x000f620000100800 */
[----:B------:R-:W-:Y:S01]  /*5800*/  IMAD.MOV.U32 R156, RZ, RZ, R2 ;  /* 0x000000ffff9c7224 */ /* 0x000fe200078e0002 */
[----:B------:R-:W-:Y:S01]  /*5810*/  UMOV UR5, UR23 ;  /* 0x0000001700057c82 */ /* 0x000fe20008000000 */
[----:B--2---:R-:W-:-:S02]  /*5820*/  IMAD.MOV.U32 R8, RZ, RZ, R7 ;  /* 0x000000ffff087224 */ /* 0x004fc400078e0007 */
[----:B---3--:R-:W-:Y:S02]  /*5830*/  IMAD.MOV.U32 R7, RZ, RZ, R6 ;  /* 0x000000ffff077224 */ /* 0x008fe400078e0006 */
[C---:B------:R-:W-:Y:S01]  /*5840*/  IMAD.SHL.U32 R2, R8.reuse, 0x2, RZ ;  /* 0x0000000208027824 */ /* 0x040fe200078e00ff */
[----:B----4-:R-:W-:Y:S01]  /*5850*/  MOV R6, R5 ;  /* 0x0000000500067202 */ /* 0x010fe20000000f00 */
[----:B-----5:R-:W-:Y:S01]  /*5860*/  IMAD.MOV.U32 R5, RZ, RZ, R4 ;  /* 0x000000ffff057224 */ /* 0x020fe200078e0004 */
[----:B------:R-:W-:Y:S02]  /*5870*/  MOV R4, R3 ;  /* 0x0000000300047202 */ /* 0x000fe40000000f00 */
[----:B------:R-:W-:Y:S02]  /*5880*/  MOV R3, R0 ;  /* 0x0000000000037202 */ /* 0x000fe40000000f00 */
[----:B------:R-:W-:Y:S02]  /*5890*/  SHF.L.U64.HI R9, R8, 0x1, R9 ;  /* 0x0000000108097819 */ /* 0x000fe40000010209 */
[----:B------:R-:W-:-:S02]  /*58a0*/  SHF.L.U64.HI R0, R6, 0x1, R7 ;  /* 0x0000000106007819 */ /* 0x000fc40000010207 */
[----:B------:R-:W-:Y:S01]  /*58b0*/  SHF.L.U32 R6, R6, 0x1, RZ ;  /* 0x0000000106067819 */ /* 0x000fe200000006ff */
[----:B------:R-:W-:Y:S04]  /*58c0*/  STL [R1+0x48], R9 ;  /* 0x0000480901007387 */ /* 0x000fe80000100800 */
[----:B------:R1:W-:Y:S04]  /*58d0*/  STL [R1+0x4c], R2 ;  /* 0x00004c0201007387 */ /* 0x0003e80000100800 */
[----:B------:R2:W-:Y:S04]  /*58e0*/  STL [R1+0x50], R0 ;  /* 0x0000500001007387 */ /* 0x0005e80000100800 */
[----:B------:R3:W-:Y:S01]  /*58f0*/  STL [R1+0x54], R6 ;  /* 0x0000540601007387 */ /* 0x0007e20000100800 */
[C---:B-1----:R-:W-:Y:S01]  /*5900*/  SHF.L.U64.HI R2, R4.reuse, 0x1, R5 ;  /* 0x0000000104027819 */ /* 0x042fe20000010205 */
[----:B--2---:R-:W-:-:S04]  /*5910*/  IMAD.SHL.U32 R0, R4, 0x2, RZ ;  /* 0x0000000204007824 */ /* 0x004fc800078e00ff */
[----:B------:R3:W-:Y:S04]  /*5920*/  STL [R1+0x58], R2 ;  /* 0x0000580201007387 */ /* 0x0007e80000100800 */
[----:B------:R3:W-:Y:S02]  /*5930*/  STL [R1+0x5c], R0 ;  /* 0x00005c0001007387 */ /* 0x0007e40000100800 */
.L_x_198:
[----:B---3--:R-:W2:Y:S01]  /*5940*/  LDL R2, [R1+0x4] ;  /* 0x0000040001027983 */ /* 0x008ea20000100800 */
[----:B------:R-:W-:Y:S04]  /*5950*/  DEPBAR.LE SB0, 0x0 ;  /* 0x000080000000791a */ /* 0x000fe80000000000 */
[----:B------:R-:W3:Y:S01]  /*5960*/  LDL R0, [R1] ;  /* 0x0000000001007983 */ /* 0x000ee20000100800 */
[----:B------:R-:W-:Y:S03]  /*5970*/  UISETP.GT.AND UP0, UPT, UR7, UR5, UPT ;  /* 0x000000050700728c */ /* 0x000fe6000bf04270 */
[----:B------:R-:W-:Y:S03]  /*5980*/  BAR.SYNC.DEFER_BLOCKING 0x0 ;  /* 0x0000000000007b1d */ /* 0x000fe60000010000 */
[----:B------:R-:W-:Y:S03]  /*5990*/  PLOP3.LUT P0, PT, PT, PT, UP0, 0x80, 0x0 ;  /* 0x000000000000781c */ /* 0x000fe60003f0f008 */
[----:B------:R1:W4:Y:S04]  /*59a0*/  LDSM.16.M88.4 R172, [R247] ;  /* 0x00000000f7ac783b */ /* 0x0003280000000200 */
[----:B------:R1:W1:Y:S04]  /*59b0*/  LDSM.16.M88.4 R176, [R246] ;  /* 0x00000000f6b0783b */ /* 0x0002680000000200 */
[----:B--2---:R2:W1:Y:S04]  /*59c0*/  LDSM.16.M88.4 R8, [R2+0x14080] ;  /* 0x014080000208783b */ /* 0x0044680000000200 */
[----:B------:R2:W1:Y:S04]  /*59d0*/  LDSM.16.M88.4 R16, [R2+0x14880] ;  /* 0x014880000210783b */ /* 0x0004680000000200 */
[----:B------:R2:W1:Y:S04]  /*59e0*/  LDSM.16.M88.4 R24, [R2+0x15080] ;  /* 0x015080000218783b */ /* 0x0004680000000200 */
[----:B---3--:R2:W3:Y:S01]  /*59f0*/  LDSM.16.M88.4 R168, [R0] ;  /* 0x0000000000a8783b */ /* 0x0084e20000000200 */
[----:B------:R-:W-:-:S05]  /*5a00*/  @P0 BRA `(.L_x_186) ;  /* 0x000004b000000947 */ /* 0x000fca0003800000 */
[----:B----4-:R-:W4:Y:S01]  /*5a10*/  LDL R6, [R1+0xc] ;  /* 0x00000c0001067983 */ /* 0x010f220000100800 */
[----:B------:R-:W-:Y:S03]  /*5a20*/  BSSY B0, `(.L_x_186) ;  /* 0x0000049000007945 */ /* 0x000fe60003800000 */
[----:B--2---:R-:W2:Y:S04]  /*5a30*/  LDL R2, [R1+0x8] ;  /* 0x0000080001027983 */ /* 0x004ea80000100800 */
[----:B------:R-:W5:Y:S04]  /*5a40*/  LDL R15, [R1+0x24] ;  /* 0x00002400010f7983 */ /* 0x000f680000100800 */
[----:B---3--:R-:W3:Y:S04]  /*5a50*/  LDL R14, [R1+0x4c] ;  /* 0x00004c00010e7983 */ /* 0x008ee80000100800 */
[----:B------:R-:W3:Y:S04]  /*5a60*/  LDL R157, [R1+0x48] ;  /* 0x00004800019d7983 */ /* 0x000ee80000100800 */
[----:B------:R-:W3:Y:S04]  /*5a70*/  LDL R13, [R1+0x1c] ;  /* 0x00001c00010d7983 */ /* 0x000ee80000100800 */
[----:B------:R-:W3:Y:S04]  /*5a80*/  LDL R23, [R1+0x54] ;  /* 0x0000540001177983 */ /* 0x000ee80000100800 */
[----:B------:R-:W3:Y:S04]  /*5a90*/  LDL R22, [R1+0x50] ;  /* 0x0000500001167983 */ /* 0x000ee80000100800 */
[----:B------:R-:W3:Y:S04]  /*5aa0*/  LDL R21, [R1+0x5c] ;  /* 0x00005c0001157983 */ /* 0x000ee80000100800 */
[----:B------:R-:W3:Y:S04]  /*5ab0*/  LDL R20, [R1+0x58] ;  /* 0x0000580001147983 */ /* 0x000ee80000100800 */
[----:B------:R-:W3:Y:S01]  /*5ac0*/  LDL R7, [R1+0x28] ;  /* 0x0000280001077983 */ /* 0x000ee20000100800 */
[----:B----4-:R-:W-:Y:S01]  /*5ad0*/  SHF.R.S32.HI R0, RZ, 0x1f, R6 ;  /* 0x0000001fff007819 */ /* 0x010fe20000011406 */
[----:B------:R-:W-:Y:S04]  /*5ae0*/  IMAD.WIDE.U32 R4, R6, c[0x0][0x208], RZ ;  /* 0x0000820006047a25 */ /* 0x000fe800078e00ff */
[----:B------:R-:W-:Y:S01]  /*5af0*/  IMAD R0, R0, c[0x0][0x208], RZ ;  /* 0x0000820000007a24 */ /* 0x000fe200078e02ff */
[----:B-----5:R-:W-:Y:S03]  /*5b00*/  ISETP.GE.AND P1, PT, R15, c[0x0][0x1d4], PT ;  /* 0x000075000f007a0c */ /* 0x020fe60003f26270 */
[----:B------:R-:W-:Y:S04]  /*5b10*/  IMAD R0, R6, c[0x0][0x20c], R0 ;  /* 0x0000830006007a24 */ /* 0x000fe800078e0200 */
[----:B------:R-:W-:Y:S01]  /*5b20*/  IMAD.IADD R5, R5, 0x1, R0 ;  /* 0x0000000105057824 */ /* 0x000fe200078e0200 */
[----:B--2---:R-:W-:Y:S03]  /*5b30*/  SHF.R.S32.HI R0, RZ, 0x1f, R2 ;  /* 0x0000001fff007819 */ /* 0x004fe60000011402 */
[----:B------:R-:W-:Y:S04]  /*5b40*/  IMAD.WIDE.U32 R4, R2, c[0x0][0x218], R4 ;  /* 0x0000860002047a25 */ /* 0x000fe800078e0004 */
[----:B------:R-:W-:Y:S01]  /*5b50*/  IMAD R0, R0, c[0x0][0x218], RZ ;  /* 0x0000860000007a24 */ /* 0x000fe200078e02ff */
[----:B------:R-:W-:Y:S03]  /*5b60*/  IADD3 R12, P0, R4, UR24, RZ ;  /* 0x00000018040c7c10 */ /* 0x000fe6000ff1e0ff */
[----:B------:R-:W-:Y:S02]  /*5b70*/  IMAD R0, R2, c[0x0][0x21c], R0 ;  /* 0x0000870002007a24 */ /* 0x000fe400078e0200 */
[----:B------:R-:W2:Y:S03]  /*5b80*/  LDL R2, [R1+0x10] ;  /* 0x0000100001027983 */ /* 0x000ea60000100800 */
[----:B------:R-:W-:Y:S02]  /*5b90*/  IADD3.X R4, R5, UR15, R0, P0, !PT ;  /* 0x0000000f05047c10 */ /* 0x000fe400087fe400 */
[C---:B------:R-:W-:Y:S04]  /*5ba0*/  LEA R0, P0, R12.reuse, c[0x0][0x1f8], 0x1 ;  /* 0x00007e000c007a11 */ /* 0x040fe800078008ff */
[----:B------:R-:W-:Y:S01]  /*5bb0*/  LEA.HI.X R12, R12, c[0x0][0x1fc], R4, 0x1, P0 ;  /* 0x00007f000c0c7a11 */ /* 0x000fe200000f0c04 */
[----:B------:R-:W3:Y:S04]  /*5bc0*/  SHFL.IDX PT, R6, R0, RZ, 0x181f ;  /* 0x00181fff00067589 */ /* 0x000ee800000e0000 */
[----:B------:R-:W4:Y:S01]  /*5bd0*/  SHFL.IDX PT, R5, R12, RZ, 0x181f ;  /* 0x00181fff0c057589 */ /* 0x000f2200000e0000 */
[C---:B---3--:R-:W-:Y:S05]  /*5be0*/  IADD3 R14, P0, R6.reuse, R14, RZ ;  /* 0x0000000e060e7210 */ /* 0x048fea0007f1e0ff */
[C---:B----4-:R-:W-:Y:S05]  /*5bf0*/  IMAD.X R15, R5.reuse, 0x1, R157, P0 ;  /* 0x00000001050f7824 */ /* 0x050fea00000e069d */
[----:B------:R-:W-:Y:S01]  /*5c00*/  @!PT LDS RZ, [RZ] ;  /* 0x00000000fffff984 */ /* 0x000fe20000000800 */
[----:B------:R3:W-:Y:S02]  /*5c10*/  LDGSTS.E.BYPASS.LTC128B.128 [R13+0x4080], [R14.64], !P1 ;  /* 0x040800000e0d7fae */ /* 0x0007e4000c901d52 */
[C---:B---3--:R-:W-:Y:S05]  /*5c20*/  IADD3 R14, P0, R6.reuse, R23, RZ ;  /* 0x00000017060e7210 */ /* 0x048fea0007f1e0ff */
[C---:B------:R-:W-:Y:S05]  /*5c30*/  IMAD.X R15, R5.reuse, 0x1, R22, P0 ;  /* 0x00000001050f7824 */ /* 0x040fea00000e0616 */
[----:B------:R3:W-:Y:S02]  /*5c40*/  LDGSTS.E.BYPASS.LTC128B.128 [R13+0x5880], [R14.64], !P6 ;  /* 0x058800000e0d7fae */ /* 0x0007e4000f101d52 */
[----:B---3--:R-:W-:Y:S05]  /*5c50*/  IADD3 R14, P0, R6, R21, RZ ;  /* 0x00000015060e7210 */ /* 0x008fea0007f1e0ff */
[C---:B------:R-:W-:Y:S02]  /*5c60*/  IMAD.X R15, R5.reuse, 0x1, R20, P0 ;  /* 0x00000001050f7824 */ /* 0x040fe400000e0614 */
[----:B------:R-:W3:Y:S04]  /*5c70*/  S2R R20, SR_TID.X ;  /* 0x0000000000147919 */ /* 0x000ee80000002100 */
[----:B------:R4:W-:Y:S01]  /*5c80*/  LDGSTS.E.BYPASS.LTC128B.128 [R13+0x7080], [R14.64], !P5 ;  /* 0x070800000e0d7fae */ /* 0x0009e2000e901d52 */
[----:B---3--:R-:W-:Y:S01]  /*5c90*/  ISETP.GT.AND P1, PT, R20, 0x7f, PT ;  /* 0x0000007f1400780c */ /* 0x008fe20003f24270 */
[C---:B--2---:R-:W-:Y:S01]  /*5ca0*/  IMAD.SHL.U32 R4, R2.reuse, 0x2, RZ ;  /* 0x0000000202047824 */ /* 0x044fe200078e00ff */
[----:B------:R-:W-:Y:S04]  /*5cb0*/  SHF.L.U64.HI R2, R2, 0x1, R7 ;  /* 0x0000000102027819 */ /* 0x000fe80000010207 */
[----:B------:R-:W-:Y:S05]  /*5cc0*/  IADD3 R6, P0, R6, R4, RZ ;  /* 0x0000000406067210 */ /* 0x000fea0007f1e0ff */
[----:B------:R-:W-:Y:S05]  /*5cd0*/  IMAD.X R7, R5, 0x1, R2, P0 ;  /* 0x0000000105077824 */ /* 0x000fea00000e0602 */
[----:B------:R4:W-:Y:S01]  /*5ce0*/  LDGSTS.E.BYPASS.LTC128B.128 [R13+0x8880], [R6.64], !P4 ;  /* 0x08880000060d7fae */ /* 0x0009e2000e101d52 */
[----:B------:R-:W-:-:S05]  /*5cf0*/  @P1 BRA `(.L_x_187) ;  /* 0x000001b000001947 */ /* 0x000fca0003800000 */
[----:B------:R-:W-:-:S05]  /*5d00*/  BRA.DIV ~URZ, `(.L_x_188) ;  /* 0x0000de627f007947 */ /* 0x000fca000b800000 */
[----:B------:R2:W3:Y:S04]  /*5d10*/  SHFL.IDX PT, R5, R12, 0x1, 0x181f ;  /* 0x00381f000c057f89 */ /* 0x0004e800000e0000 */
[----:B------:R2:W4:Y:S02]  /*5d20*/  SHFL.IDX PT, R12, R0, 0x1, 0x181f ;  /* 0x00381f00000c7f89 */ /* 0x00052400000e0000 */
.L_x_238:
[----:B----4-:R-:W4:Y:S04]  /*5d30*/  LDL R7, [R1+0x24] ;  /* 0x0000240001077983 */ /* 0x010f280000100800 */
[----:B------:R-:W5:Y:S04]  /*5d40*/  LDL R6, [R1+0x4c] ;  /* 0x00004c0001067983 */ /* 0x000f680000100800 */
[----:B--2---:R-:W2:Y:S04]  /*5d50*/  LDL R21, [R1+0x48] ;  /* 0x0000480001157983 */ /* 0x004ea80000100800 */
[----:B---3--:R-:W3:Y:S04]  /*5d60*/  LDL R0, [R1+0x1c] ;  /* 0x00001c0001007983 */ /* 0x008ee80000100800 */
[----:B------:R-:W3:Y:S04]  /*5d70*/  LDL R20, [R1+0x54] ;  /* 0x0000540001147983 */ /* 0x000ee80000100800 */
[----:B------:R-:W3:Y:S04]  /*5d80*/  LDL R15, [R1+0x50] ;  /* 0x00005000010f7983 */ /* 0x000ee80000100800 */
[----:B------:R-:W3:Y:S04]  /*5d90*/  LDL R14, [R1+0x5c] ;  /* 0x00005c00010e7983 */ /* 0x000ee80000100800 */
[----:B------:R-:W3:Y:S01]  /*5da0*/  LDL R13, [R1+0x58] ;  /* 0x00005800010d7983 */ /* 0x000ee20000100800 */
[----:B----4-:R-:W-:Y:S02]  /*5db0*/  ISETP.GE.AND P1, PT, R7, c[0x0][0x1d4], PT ;  /* 0x0000750007007a0c */ /* 0x010fe40003f26270 */
[C---:B-----5:R-:W-:Y:S05]  /*5dc0*/  IADD3 R6, P0, R12.reuse, R6, RZ ;  /* 0x000000060c067210 */ /* 0x060fea0007f1e0ff */
[C---:B--2---:R-:W-:Y:S06]  /*5dd0*/  IMAD.X R7, R5.reuse, 0x1, R21, P0 ;  /* 0x0000000105077824 */ /* 0x044fec00000e0615 */
[----:B------:R-:W-:Y:S01]  /*5de0*/  @!PT LDS RZ, [RZ] ;  /* 0x00000000fffff984 */ /* 0x000fe20000000800 */
[----:B------:R-:W-:Y:S01]  /*5df0*/  @!PT LDS RZ, [RZ] ;  /* 0x00000000fffff984 */ /* 0x000fe20000000800 */
[----:B------:R-:W-:Y:S01]  /*5e00*/  @!PT LDS RZ, [RZ] ;  /* 0x00000000fffff984 */ /* 0x000fe20000000800 */
[----:B---3--:R2:W-:Y:S02]  /*5e10*/  LDGSTS.E.BYPASS.LTC128B.128 [R0+0x5080], [R6.64], !P1 ;  /* 0x0508000006007fae */ /* 0x0085e4000c901d52 */
[C---:B--2---:R-:W-:Y:S05]  /*5e20*/  IADD3 R6, P0, R12.reuse, R20, RZ ;  /* 0x000000140c067210 */ /* 0x044fea0007f1e0ff */
[C---:B------:R-:W-:Y:S01]  /*5e30*/  IMAD.X R7, R5.reuse, 0x1, R15, P0 ;  /* 0x0000000105077824 */ /* 0x040fe200000e060f */
[C---:B------:R-:W-:Y:S04]  /*5e40*/  IADD3 R4, P0, R12.reuse, R4, RZ ;  /* 0x000000040c047210 */ /* 0x040fe80007f1e0ff */
[----:B------:R2:W-:Y:S02]  /*5e50*/  LDGSTS.E.BYPASS.LTC128B.128 [R0+0x6880], [R6.64], !P6 ;  /* 0x0688000006007fae */ /* 0x0005e4000f101d52 */
[----:B--2---:R-:W-:Y:S05]  /*5e60*/  IADD3 R6, P1, R12, R14, RZ ;  /* 0x0000000e0c067210 */ /* 0x004fea0007f3e0ff */
[C---:B------:R-:W-:Y:S02]  /*5e70*/  IMAD.X R7, R5.reuse, 0x1, R13, P1 ;  /* 0x0000000105077824 */ /* 0x040fe400008e060d */
[----:B------:R-:W-:Y:S03]  /*5e80*/  IMAD.X R5, R5, 0x1, R2, P0 ;  /* 0x0000000105057824 */ /* 0x000fe600000e0602 */
[----:B------:R2:W-:Y:S04]  /*5e90*/  LDGSTS.E.BYPASS.LTC128B.128 [R0+0x8080], [R6.64], !P5 ;  /* 0x0808000006007fae */ /* 0x0005e8000e901d52 */
[----:B------:R2:W-:Y:S02]  /*5ea0*/  LDGSTS.E.BYPASS.LTC128B.128 [R0+0x9880], [R4.64], !P4 ;  /* 0x0988000004007fae */ /* 0x0005e4000e101d52 */
.L_x_187:
[----:B------:R-:W-:Y:S05]  /*5eb0*/  BSYNC B0 ;  /* 0x0000000000007941 */ /* 0x000fea0003800000 */
.L_x_186:
[----:B--2-4-:R-:W2:Y:S04]  /*5ec0*/  LDL R0, [R1+0x4] ;  /* 0x0000040001007983 */ /* 0x014ea80000100800 */
[----:B------:R-:W0:Y:S01]  /*5ed0*/  LDGDEPBAR ;  /* 0x00000000000079af */ /* 0x000e220000000000 */
[----:B------:R-:W-:Y:S01]  /*5ee0*/  WARPSYNC 0xffffffff ;  /* 0xffffffff00007948 */ /* 0x000fe20003800000 */
[C---:B-1----:R-:W-:Y:S01]  /*5ef0*/  HMMA.16816.F32.BF16 R4, R160.reuse, R8, RZ ;  /* 0x00000008a004723c */ /* 0x042fe200000418ff */
[----:B------:R-:W-:Y:S06]  /*5f00*/  UISETP.GT.AND UP0, UPT, UR5, UR7, UPT ;  /* 0x000000070500728c */ /* 0x000fec000bf04270 */
[----:B------:R-:W-:Y:S01]  /*5f10*/  PLOP3.LUT P0, PT, PT, PT, UP0, 0x40, 0x0 ;  /* 0x000000000000781c */ /* 0x000fe20003f0e808 */
[C---:B------:R-:W-:Y:S08]  /*5f20*/  HMMA.16816.F32.BF16 R8, R160.reuse, R10, RZ ;  /* 0x0000000aa008723c */ /* 0x040ff000000418ff */
[C---:B------:R-:W-:Y:S08]  /*5f30*/  HMMA.16816.F32.BF16 R12, R160.reuse, R16, RZ ;  /* 0x00000010a00c723c */ /* 0x040ff000000418ff */
[C---:B------:R-:W-:Y:S08]  /*5f40*/  HMMA.16816.F32.BF16 R16, R160.reuse, R18, RZ ;  /* 0x00000012a010723c */ /* 0x040ff000000418ff */
[C---:B------:R-:W-:Y:S08]  /*5f50*/  HMMA.16816.F32.BF16 R20, R160.reuse, R24, RZ ;  /* 0x00000018a014723c */ /* 0x040ff000000418ff */
[----:B------:R-:W-:Y:S08]  /*5f60*/  HMMA.16816.F32.BF16 R24, R160, R26, RZ ;  /* 0x0000001aa018723c */ /* 0x000ff000000418ff */
[C---:B---3--:R-:W-:Y:S08]  /*5f70*/  HMMA.16816.F32.BF16 R4, R164.reuse, R168, R4 ;  /* 0x000000a8a404723c */ /* 0x048ff00000041804 */
[C---:B------:R-:W-:Y:S01]  /*5f80*/  HMMA.16816.F32.BF16 R8, R164.reuse, R170, R8 ;  /* 0x000000aaa408723c */ /* 0x040fe20000041808 */
[----:B------:R-:W1:Y:S07]  /*5f90*/  LDSM.16.M88.4 R168, [R251+0x14080] ;  /* 0x01408000fba8783b */ /* 0x000e6e0000000200 */
[C---:B------:R-:W-:Y:S08]  /*5fa0*/  HMMA.16816.F32.BF16 R12, R164.reuse, R172, R12 ;  /* 0x000000aca40c723c */ /* 0x040ff0000004180c */
[C---:B------:R-:W-:Y:S01]  /*5fb0*/  HMMA.16816.F32.BF16 R16, R164.reuse, R174, R16 ;  /* 0x000000aea410723c */ /* 0x040fe20000041810 */
[----:B------:R-:W3:Y:S07]  /*5fc0*/  LDSM.16.M88.4 R172, [R251+0x14880] ;  /* 0x01488000fbac783b */ /* 0x000eee0000000200 */
[C---:B------:R-:W-:Y:S08]  /*5fd0*/  HMMA.16816.F32.BF16 R20, R164.reuse, R176, R20 ;  /* 0x000000b0a414723c */ /* 0x040ff00000041814 */
[----:B------:R-:W-:Y:S08]  /*5fe0*/  HMMA.16816.F32.BF16 R24, R164, R178, R24 ;  /* 0x000000b2a418723c */ /* 0x000ff00000041818 */
[C---:B-1----:R-:W-:Y:S08]  /*5ff0*/  HMMA.16816.F32.BF16 R4, R180.reuse, R168, R4 ;  /* 0x000000a8b404723c */ /* 0x042ff00000041804 */
[C---:B------:R-:W-:Y:S01]  /*6000*/  HMMA.16816.F32.BF16 R8, R180.reuse, R170, R8 ;  /* 0x000000aab408723c */ /* 0x040fe20000041808 */
[----:B------:R-:W1:Y:S07]  /*6010*/  LDSM.16.M88.4 R168, [R251+0x15080] ;  /* 0x01508000fba8783b */ /* 0x000e6e0000000200 */
[C---:B---3--:R-:W-:Y:S08]  /*6020*/  HMMA.16816.F32.BF16 R12, R180.reuse, R172, R12 ;  /* 0x000000acb40c723c */ /* 0x048ff0000004180c */
[C---:B------:R-:W-:Y:S01]  /*6030*/  HMMA.16816.F32.BF16 R16, R180.reuse, R174, R16 ;  /* 0x000000aeb410723c */ /* 0x040fe20000041810 */
[----:B------:R-:W3:Y:S07]  /*6040*/  LDSM.16.M88.4 R172, [R245] ;  /* 0x00000000f5ac783b */ /* 0x000eee0000000200 */
[C---:B-1----:R-:W-:Y:S08]  /*6050*/  HMMA.16816.F32.BF16 R20, R180.reuse, R168, R20 ;  /* 0x000000a8b414723c */ /* 0x042ff00000041814 */
[----:B------:R-:W-:Y:S01]  /*6060*/  HMMA.16816.F32.BF16 R24, R180, R170, R24 ;  /* 0x000000aab418723c */ /* 0x000fe20000041818 */
[----:B------:R-:W1:Y:S07]  /*6070*/  LDSM.16.M88.4 R168, [R245+0x800] ;  /* 0x00080000f5a8783b */ /* 0x000e6e0000000200 */
[C---:B---3--:R-:W-:Y:S08]  /*6080*/  HMMA.16816.F32.BF16 R4, R184.reuse, R172, R4 ;  /* 0x000000acb804723c */ /* 0x048ff00000041804 */
[C---:B------:R-:W-:Y:S01]  /*6090*/  HMMA.16816.F32.BF16 R8, R184.reuse, R174, R8 ;  /* 0x000000aeb808723c */ /* 0x040fe20000041808 */
[----:B------:R-:W3:Y:S07]  /*60a0*/  LDSM.16.M88.4 R172, [R245+0x1000] ;  /* 0x00100000f5ac783b */ /* 0x000eee0000000200 */
[C---:B-1----:R-:W-:Y:S08]  /*60b0*/  HMMA.16816.F32.BF16 R12, R184.reuse, R168, R12 ;  /* 0x000000a8b80c723c */ /* 0x042ff0000004180c */
[C---:B------:R-:W-:Y:S08]  /*60c0*/  HMMA.16816.F32.BF16 R16, R184.reuse, R170, R16 ;  /* 0x000000aab810723c */ /* 0x040ff00000041810 */
[C---:B---3--:R-:W-:Y:S08]  /*60d0*/  HMMA.16816.F32.BF16 R20, R184.reuse, R172, R20 ;  /* 0x000000acb814723c */ /* 0x048ff00000041814 */
[----:B------:R-:W-:Y:S01]  /*60e0*/  HMMA.16816.F32.BF16 R24, R184, R174, R24 ;  /* 0x000000aeb818723c */ /* 0x000fe20000041818 */
[----:B--2---:R-:W1:Y:S08]  /*60f0*/  LDSM.16.M88.4 R168, [R0+0x15880] ;  /* 0x0158800000a8783b */ /* 0x004e700000000200 */
[----:B------:R-:W2:Y:S01]  /*6100*/  LDSM.16.M88.4 R172, [R0+0x16080] ;  /* 0x0160800000ac783b */ /* 0x000ea20000000200 */
[C---:B-1----:R-:W-:Y:S08]  /*6110*/  HMMA.16816.F32.BF16 R4, R188.reuse, R168, R4 ;  /* 0x000000a8bc04723c */ /* 0x042ff00000041804 */
[C---:B------:R-:W-:Y:S01]  /*6120*/  HMMA.16816.F32.BF16 R8, R188.reuse, R170, R8 ;  /* 0x000000aabc08723c */ /* 0x040fe20000041808 */
[----:B------:R-:W1:Y:S07]  /*6130*/  LDSM.16.M88.4 R168, [R0+0x16880] ;  /* 0x0168800000a8783b */ /* 0x000e6e0000000200 */
[C---:B--2---:R-:W-:Y:S08]  /*6140*/  HMMA.16816.F32.BF16 R12, R188.reuse, R172, R12 ;  /* 0x000000acbc0c723c */ /* 0x044ff0000004180c */
[C---:B------:R-:W-:Y:S01]  /*6150*/  HMMA.16816.F32.BF16 R16, R188.reuse, R174, R16 ;  /* 0x000000aebc10723c */ /* 0x040fe20000041810 */
[----:B------:R-:W2:Y:S07]  /*6160*/  LDSM.16.M88.4 R172, [R244] ;  /* 0x00000000f4ac783b */ /* 0x000eae0000000200 */
[C---:B-1----:R-:W-:Y:S08]  /*6170*/  HMMA.16816.F32.BF16 R20, R188.reuse, R168, R20 ;  /* 0x000000a8bc14723c */ /* 0x042ff00000041814 */
[----:B------:R-:W-:Y:S01]  /*6180*/  HMMA.16816.F32.BF16 R24, R188, R170, R24 ;  /* 0x000000aabc18723c */ /* 0x000fe20000041818 */
[----:B------:R-:W1:Y:S07]  /*6190*/  LDSM.16.M88.4 R168, [R243] ;  /* 0x00000000f3a8783b */ /* 0x000e6e0000000200 */
[C---:B--2---:R-:W-:Y:S08]  /*61a0*/  HMMA.16816.F32.BF16 R4, R192.reuse, R172, R4 ;  /* 0x000000acc004723c */ /* 0x044ff00000041804 */
[C---:B------:R-:W-:Y:S01]  /*61b0*/  HMMA.16816.F32.BF16 R8, R192.reuse, R174, R8 ;  /* 0x000000aec008723c */ /* 0x040fe20000041808 */
[----:B------:R-:W2:Y:S07]  /*61c0*/  LDSM.16.M88.4 R172, [R242] ;  /* 0x00000000f2ac783b */ /* 0x000eae0000000200 */
[C---:B-1----:R-:W-:Y:S08]  /*61d0*/  HMMA.16816.F32.BF16 R12, R192.reuse, R168, R12 ;  /* 0x000000a8c00c723c */ /* 0x042ff0000004180c */
[C---:B------:R-:W-:Y:S01]  /*61e0*/  HMMA.16816.F32.BF16 R16, R192.reuse, R170, R16 ;  /* 0x000000aac010723c */ /* 0x040fe20000041810 */
[----:B------:R-:W1:Y:S07]  /*61f0*/  LDSM.16.M88.4 R168, [R251+0x15880] ;  /* 0x01588000fba8783b */ /* 0x000e6e0000000200 */
[C---:B--2---:R-:W-:Y:S08]  /*6200*/  HMMA.16816.F32.BF16 R20, R192.reuse, R172, R20 ;  /* 0x000000acc014723c */ /* 0x044ff00000041814 */
[----:B------:R-:W-:Y:S01]  /*6210*/  HMMA.16816.F32.BF16 R24, R192, R174, R24 ;  /* 0x000000aec018723c */ /* 0x000fe20000041818 */
[----:B------:R-:W2:Y:S07]  /*6220*/  LDSM.16.M88.4 R172, [R251+0x16080] ;  /* 0x01608000fbac783b */ /* 0x000eae0000000200 */
[C---:B-1----:R-:W-:Y:S08]  /*6230*/  HMMA.16816.F32.BF16 R4, R196.reuse, R168, R4 ;  /* 0x000000a8c404723c */ /* 0x042ff00000041804 */
[C---:B------:R-:W-:Y:S01]  /*6240*/  HMMA.16816.F32.BF16 R8, R196.reuse, R170, R8 ;  /* 0x000000aac408723c */ /* 0x040fe20000041808 */
[----:B------:R-:W1:Y:S07]  /*6250*/  LDSM.16.M88.4 R168, [R251+0x16880] ;  /* 0x01688000fba8783b */ /* 0x000e6e0000000200 */
[C---:B--2---:R-:W-:Y:S08]  /*6260*/  HMMA.16816.F32.BF16 R12, R196.reuse, R172, R12 ;  /* 0x000000acc40c723c */ /* 0x044ff0000004180c */
[C---:B------:R-:W-:Y:S01]  /*6270*/  HMMA.16816.F32.BF16 R16, R196.reuse, R174, R16 ;  /* 0x000000aec410723c */ /* 0x040fe20000041810 */
[----:B------:R-:W2:Y:S07]  /*6280*/  LDSM.16.M88.4 R172, [R245+0x1800] ;  /* 0x00180000f5ac783b */ /* 0x000eae0000000200 */
[C---:B-1----:R-:W-:Y:S08]  /*6290*/  HMMA.16816.F32.BF16 R20, R196.reuse, R168, R20 ;  /* 0x000000a8c414723c */ /* 0x042ff00000041814 */
[----:B------:R-:W-:Y:S01]  /*62a0*/  HMMA.16816.F32.BF16 R24, R196, R170, R24 ;  /* 0x000000aac418723c */ /* 0x000fe20000041818 */
[----:B------:R-:W1:Y:S07]  /*62b0*/  LDSM.16.M88.4 R168, [R245+0x2000] ;  /* 0x00200000f5a8783b */ /* 0x000e6e0000000200 */
[C---:B--2---:R-:W-:Y:S08]  /*62c0*/  HMMA.16816.F32.BF16 R4, R200.reuse, R172, R4 ;  /* 0x000000acc804723c */ /* 0x044ff00000041804 */
[C---:B------:R-:W-:Y:S01]  /*62d0*/  HMMA.16816.F32.BF16 R8, R200.reuse, R174, R8 ;  /* 0x000000aec808723c */ /* 0x040fe20000041808 */
[----:B------:R-:W2:Y:S07]  /*62e0*/  LDSM.16.M88.4 R172, [R245+0x2800] ;  /* 0x00280000f5ac783b */ /* 0x000eae0000000200 */
        /* <DEDUP_REMOVED lines=70> */
[C---:B------:R-:W-:Y:S11]  /*6750*/  HMMA.16816.F32.BF16 R8, R232.reuse, R174, R8 ;  /* 0x000000aee808723c */ /* 0x040ff60000041808 */
[----:B------:R-:W-:Y:S05]  /*6760*/  @!UPT UIADD3 URZ, URZ, URZ, URZ ;  /* 0x0000003f3f3ff290 */ /* 0x000fea000fffe03f */
[----:B------:R-:W-:Y:S02]  /*6770*/  FMUL.FTZ R6, R6, c[0x0][0x320] ;  /* 0x0000c80006067a20 */ /* 0x000fe40000410000 */
[----:B------:R-:W-:Y:S02]  /*6780*/  FMUL.FTZ R7, R7, c[0x0][0x320] ;  /* 0x0000c80007077a20 */ /* 0x000fe40000410000 */
[----:B------:R-:W2:Y:S01]  /*6790*/  MUFU.TANH R158, R6 ;  /* 0x00000006009e7308 */ /* 0x000ea20000002400 */
[----:B------:R-:W-:Y:S02]  /*67a0*/  FMUL.FTZ R0, R4, c[0x0][0x320] ;  /* 0x0000c80004007a20 */ /* 0x000fe40000410000 */
[----:B------:R-:W-:Y:S02]  /*67b0*/  FMUL.FTZ R2, R5, c[0x0][0x320] ;  /* 0x0000c80005027a20 */ /* 0x000fe40000410000 */
[----:B------:R-:W-:Y:S01]  /*67c0*/  FMUL.FTZ R9, R9, c[0x0][0x320] ;  /* 0x0000c80009097a20 */ /* 0x000fe20000410000 */
[C---:B-1----:R-:W-:Y:S03]  /*67d0*/  HMMA.16816.F32.BF16 R12, R232.reuse, R168, R12 ;  /* 0x000000a8e80c723c */ /* 0x042fe6000004180c */
[----:B------:R-:W-:Y:S01]  /*67e0*/  FMUL.FTZ R11, R11, c[0x0][0x320] ;  /* 0x0000c8000b0b7a20 */ /* 0x000fe20000410000 */
[----:B------:R1:W3:Y:S01]  /*67f0*/  MUFU.TANH R157, R7 ;  /* 0x00000007009d7308 */ /* 0x0002e20000002400 */
[----:B------:R-:W-:Y:S02]  /*6800*/  FMUL.FTZ R8, R8, c[0x0][0x320] ;  /* 0x0000c80008087a20 */ /* 0x000fe40000410000 */
[----:B------:R-:W-:Y:S01]  /*6810*/  FMUL.FTZ R10, R10, c[0x0][0x320] ;  /* 0x0000c8000a0a7a20 */ /* 0x000fe20000410000 */
[C---:B------:R-:W-:Y:S06]  /*6820*/  HMMA.16816.F32.BF16 R16, R232.reuse, R170, R16 ;  /* 0x000000aae810723c */ /* 0x040fec0000041810 */
[----:B------:R4:W2:Y:S10]  /*6830*/  MUFU.TANH R159, R9 ;  /* 0x00000009009f7308 */ /* 0x0008b40000002400 */
[----:B------:R5:W2:Y:S01]  /*6840*/  MUFU.TANH R169, R11 ;  /* 0x0000000b00a97308 */ /* 0x000aa20000002400 */
[----:B------:R-:W-:Y:S01]  /*6850*/  FMUL.FTZ R13, R13, c[0x0][0x320] ;  /* 0x0000c8000d0d7a20 */ /* 0x000fe20000410000 */
[----:B-1----:R-:W1:Y:S01]  /*6860*/  LDSM.16.M88.4 R4, [R245+0x5800] ;  /* 0x00580000f504783b */ /* 0x002e620000000200 */
[----:B------:R-:W-:Y:S05]  /*6870*/  DEPBAR.LE SB0, 0x0 ;  /* 0x000080000000791a */ /* 0x000fea0000000000 */
[----:B------:R-:W-:Y:S02]  /*6880*/  FMUL.FTZ R18, R18, c[0x0][0x320] ;  /* 0x0000c80012127a20 */ /* 0x000fe40000410000 */
[----:B------:R-:W1:Y:S01]  /*6890*/  MUFU.TANH R0, R0 ;  /* 0x0000000000007308 */ /* 0x000e620000002400 */
[----:B------:R-:W-:Y:S01]  /*68a0*/  FMUL.FTZ R19, R19, c[0x0][0x320] ;  /* 0x0000c80013137a20 */ /* 0x000fe20000410000 */
[----:B------:R-:W-:Y:S01]  /*68b0*/  BAR.SYNC.DEFER_BLOCKING 0x0 ;  /* 0x0000000000007b1d */ /* 0x000fe20000010000 */
[----:B----4-:R-:W-:Y:S02]  /*68c0*/  FMUL.FTZ R9, R15, c[0x0][0x320] ;  /* 0x0000c8000f097a20 */ /* 0x010fe40000410000 */
[----:B------:R-:W-:Y:S05]  /*68d0*/  FMUL.FTZ R15, R17, c[0x0][0x320] ;  /* 0x0000c800110f7a20 */ /* 0x000fea0000410000 */
[----:B------:R-:W4:Y:S01]  /*68e0*/  MUFU.TANH R2, R2 ;  /* 0x0000000200027308 */ /* 0x000f220000002400 */
[----:B-----5:R-:W-:Y:S02]  /*68f0*/  FMUL.FTZ R11, R12, c[0x0][0x320] ;  /* 0x0000c8000c0b7a20 */ /* 0x020fe40000410000 */
[----:B------:R-:W-:Y:S02]  /*6900*/  FMUL.FTZ R12, R14, c[0x0][0x320] ;  /* 0x0000c8000e0c7a20 */ /* 0x000fe40000410000 */
[----:B------:R-:W-:Y:S05]  /*6910*/  FMUL.FTZ R14, R16, c[0x0][0x320] ;  /* 0x0000c800100e7a20 */ /* 0x000fea0000410000 */
[----:B------:R-:W2:Y:S10]  /*6920*/  MUFU.TANH R8, R8 ;  /* 0x0000000800087308 */ /* 0x000eb40000002400 */
[----:B------:R-:W2:Y:S01]  /*6930*/  MUFU.TANH R10, R10 ;  /* 0x0000000a000a7308 */ /* 0x000ea20000002400 */
[C---:B-1----:R-:W-:Y:S09]  /*6940*/  HMMA.16816.F32.BF16 R20, R232.reuse, R4, R20 ;  /* 0x00000004e814723c */ /* 0x042ff20000041814 */
[----:B------:R-:W1:Y:S01]  /*6950*/  MUFU.TANH R11, R11 ;  /* 0x0000000b000b7308 */ /* 0x000e620000002400 */
[----:B------:R-:W-:Y:S09]  /*6960*/  HMMA.16816.F32.BF16 R24, R232, R6, R24 ;  /* 0x00000006e818723c */ /* 0x000ff20000041818 */
[----:B------:R-:W1:Y:S05]  /*6970*/  MUFU.TANH R13, R13 ;  /* 0x0000000d000d7308 */ /* 0x000e6a0000002400 */
[----:B------:R-:W-:Y:S05]  /*6980*/  FMUL.FTZ R5, R22, c[0x0][0x320] ;  /* 0x0000c80016057a20 */ /* 0x000fea0000410000 */
[----:B------:R-:W1:Y:S01]  /*6990*/  MUFU.TANH R12, R12 ;  /* 0x0000000c000c7308 */ /* 0x000e620000002400 */
[----:B------:R-:W-:Y:S02]  /*69a0*/  FMUL.FTZ R4, R23, c[0x0][0x320] ;  /* 0x0000c80017047a20 */ /* 0x000fe40000410000 */
[----:B------:R-:W-:Y:S02]  /*69b0*/  FMUL.FTZ R20, R20, c[0x0][0x320] ;  /* 0x0000c80014147a20 */ /* 0x000fe40000410000 */
[----:B------:R-:W-:Y:S02]  /*69c0*/  FMUL.FTZ R21, R21, c[0x0][0x320] ;  /* 0x0000c80015157a20 */ /* 0x000fe40000410000 */
[----:B------:R-:W-:Y:S02]  /*69d0*/  FMUL.FTZ R17, R25, c[0x0][0x320] ;  /* 0x0000c80019117a20 */ /* 0x000fe40000410000 */
[----:B------:R-:W-:Y:S01]  /*69e0*/  FMUL.FTZ R7, R26, c[0x0][0x320] ;  /* 0x0000c8001a077a20 */ /* 0x000fe20000410000 */
[----:B------:R-:W1:Y:S01]  /*69f0*/  MUFU.TANH R9, R9 ;  /* 0x0000000900097308 */ /* 0x000e620000002400 */
[----:B------:R-:W-:Y:S02]  /*6a00*/  FMUL.FTZ R6, R27, c[0x0][0x320] ;  /* 0x0000c8001b067a20 */ /* 0x000fe40000410000 */
[----:B------:R-:W-:Y:S07]  /*6a10*/  FMUL.FTZ R24, R24, c[0x0][0x320] ;  /* 0x0000c80018187a20 */ /* 0x000fee0000410000 */
[----:B------:R-:W1:Y:S10]  /*6a20*/  MUFU.TANH R14, R14 ;  /* 0x0000000e000e7308 */ /* 0x000e740000002400 */
[----:B------:R-:W1:Y:S10]  /*6a30*/  MUFU.TANH R15, R15 ;  /* 0x0000000f000f7308 */ /* 0x000e740000002400 */
[----:B------:R1:W1:Y:S10]  /*6a40*/  MUFU.TANH R178, R18 ;  /* 0x0000001200b27308 */ /* 0x0002740000002400 */
[----:B------:R1:W1:Y:S10]  /*6a50*/  MUFU.TANH R176, R19 ;  /* 0x0000001300b07308 */ /* 0x0002740000002400 */
[----:B------:R1:W1:Y:S10]  /*6a60*/  MUFU.TANH R175, R20 ;  /* 0x0000001400af7308 */ /* 0x0002740000002400 */
[----:B------:R1:W1:Y:S10]  /*6a70*/  MUFU.TANH R174, R21 ;  /* 0x0000001500ae7308 */ /* 0x0002740000002400 */
[----:B------:R-:W1:Y:S10]  /*6a80*/  MUFU.TANH R5, R5 ;  /* 0x0000000500057308 */ /* 0x000e740000002400 */
[----:B------:R-:W1:Y:S10]  /*6a90*/  MUFU.TANH R4, R4 ;  /* 0x0000000400047308 */ /* 0x000e740000002400 */
[----:B------:R1:W1:Y:S10]  /*6aa0*/  MUFU.TANH R173, R24 ;  /* 0x0000001800ad7308 */ /* 0x0002740000002400 */
[----:B------:R-:W1:Y:S10]  /*6ab0*/  MUFU.TANH R17, R17 ;  /* 0x0000001100117308 */ /* 0x000e740000002400 */
[----:B------:R-:W1:Y:S10]  /*6ac0*/  MUFU.TANH R7, R7 ;  /* 0x0000000700077308 */ /* 0x000e740000002400 */
[----:B------:R-:W1:Y:S01]  /*6ad0*/  MUFU.TANH R6, R6 ;  /* 0x0000000600067308 */ /* 0x000e620000002400 */
[----:B------:R-:W-:-:S05]  /*6ae0*/  @P0 BRA `(.L_x_189) ;  /* 0x0000050000000947 */ /* 0x000fca0003800000 */
[----:B--234-:R-:W2:Y:S01]  /*6af0*/  LDL R177, [R1+0x20] ;  /* 0x0000200001b17983 */ /* 0x01cea20000100800 */
[----:B------:R-:W-:Y:S01]  /*6b00*/  IMAD.MOV.U32 R179, RZ, RZ, c[0x0][0x2b8] ;  /* 0x0000ae00ffb37624 */ /* 0x000fe200078e00ff */
[----:B------:R-:W-:Y:S01]  /*6b10*/  UIMAD UR23, UR5, 0x30, UR12 ;  /* 0x00000030051778a4 */ /* 0x000fe2000f8e020c */
[----:B------:R-:W-:Y:S01]  /*6b20*/  IMAD.MOV.U32 R23, RZ, RZ, RZ ;  /* 0x000000ffff177224 */ /* 0x000fe200078e00ff */
[----:B------:R-:W3:Y:S02]  /*6b30*/  LDL R22, [R1+0x24] ;  /* 0x0000240001167983 */ /* 0x000ee40000100800 */
[----:B------:R-:W-:Y:S02]  /*6b40*/  ISETP.NE.AND P1, PT, R179, 0x1, PT ;  /* 0x00000001b300780c */ /* 0x000fe40003f25270 */
[----:B-1----:R-:W4:Y:S01]  /*6b50*/  LDL R24, [R1+0x4c] ;  /* 0x00004c0001187983 */ /* 0x002f220000100800 */
[----:B------:R-:W-:Y:S03]  /*6b60*/  IMAD.U32 R16, RZ, RZ, UR23 ;  /* 0x00000017ff107e24 */ /* 0x000fe6000f8e00ff */
[----:B------:R-:W5:Y:S04]  /*6b70*/  LDL R170, [R1+0x48] ;  /* 0x0000480001aa7983 */ /* 0x000f680000100800 */
[----:B------:R-:W4:Y:S04]  /*6b80*/  LDL R171, [R1+0x54] ;  /* 0x0000540001ab7983 */ /* 0x000f280000100800 */
[----:B------:R-:W4:Y:S04]  /*6b90*/  LDL R168, [R1+0x50] ;  /* 0x0000500001a87983 */ /* 0x000f280000100800 */
[----:B------:R-:W4:Y:S04]  /*6ba0*/  LDL R172, [R1+0x5c] ;  /* 0x00005c0001ac7983 */ /* 0x000f280000100800 */
[----:B------:R-:W4:Y:S01]  /*6bb0*/  LDL R179, [R1+0x58] ;  /* 0x0000580001b37983 */ /* 0x000f220000100800 */
[----:B--2---:R-:W-:Y:S03]  /*6bc0*/  IADD3 R16, R16, -0x30, R177 ;  /* 0xffffffd010107810 */ /* 0x004fe60007ffe0b1 */
[----:B------:R-:W2:Y:S01]  /*6bd0*/  LDL R177, [R1+0x1c] ;  /* 0x00001c0001b17983 */ /* 0x000ea20000100800 */
[----:B---3--:R-:W-:Y:S01]  /*6be0*/  ISETP.GE.AND P2, PT, R22, c[0x0][0x1d4], PT ;  /* 0x0000750016007a0c */ /* 0x008fe20003f46270 */
        /* <DEDUP_REMOVED lines=9> */
[----:B------:R1:W-:Y:S01]  /*6c80*/  STL [R1+0xc], R25 ;  /* 0x00000c1901007387 */ /* 0x0003e20000100800 */
[----:B------:R-:W-:Y:S03]  /*6c90*/  SHF.R.S32.HI R16, RZ, 0x1f, R25 ;  /* 0x0000001fff107819 */ /* 0x000fe60000011419 */
[----:B------:R3:W2:Y:S02]  /*6ca0*/  @!P3 LDG.E R23, [R20.64] ;  /* 0x000000121417b981 */ /* 0x0006a4000c1e1900 */
[----:B------:R-:W-:Y:S04]  /*6cb0*/  IMAD R16, R16, c[0x0][0x1e0], RZ ;  /* 0x0000780010107a24 */ /* 0x000fe800078e02ff */
[C---:B------:R-:W-:Y:S02]  /*6cc0*/  IMAD R16, R25.reuse, c[0x0][0x1e4], R16 ;  /* 0x0000790019107a24 */ /* 0x040fe400078e0210 */
[----:B---3--:R-:W-:Y:S02]  /*6cd0*/  IMAD.WIDE.U32 R20, R25, c[0x0][0x1e0], RZ ;  /* 0x0000780019147a25 */ /* 0x008fe400078e00ff */
[----:B-1----:R-:W1:Y:S02]  /*6ce0*/  S2R R25, SR_TID.X ;  /* 0x0000000000197919 */ /* 0x002e640000002100 */
[----:B------:R-:W-:Y:S02]  /*6cf0*/  IMAD.IADD R21, R21, 0x1, R16 ;  /* 0x0000000115157824 */ /* 0x000fe400078e0210 */
[----:B--2---:R1:W-:Y:S01]  /*6d00*/  STL [R1+0x8], R23 ;  /* 0x0000081701007387 */ /* 0x0043e20000100800 */
[----:B------:R-:W-:Y:S01]  /*6d10*/  SHF.R.S32.HI R16, RZ, 0x1f, R23 ;  /* 0x0000001fff107819 */ /* 0x000fe20000011417 */
[C---:B------:R-:W-:Y:S02]  /*6d20*/  IMAD.WIDE.U32 R20, R23.reuse, c[0x0][0x1f0], R20 ;  /* 0x00007c0017147a25 */ /* 0x040fe400078e0014 */
[----:B------:R-:W2:Y:S02]  /*6d30*/  LDL R26, [R1+0x10] ;  /* 0x00001000011a7983 */ /* 0x000ea40000100800 */
[----:B------:R-:W-:Y:S01]  /*6d40*/  IMAD R16, R16, c[0x0][0x1f0], RZ ;  /* 0x00007c0010107a24 */ /* 0x000fe200078e02ff */
[----:B------:R-:W-:Y:S01]  /*6d50*/  IADD3 R19, P0, R20, UR20, RZ ;  /* 0x0000001414137c10 */ /* 0x000fe2000ff1e0ff */
[----:B------:R-:W3:Y:S02]  /*6d60*/  LDL R27, [R1+0x28] ;  /* 0x00002800011b7983 */ /* 0x000ee40000100800 */
[----:B------:R-:W-:Y:S05]  /*6d70*/  IMAD R16, R23, c[0x0][0x1f4], R16 ;  /* 0x00007d0017107a24 */ /* 0x000fea00078e0210 */
[----:B------:R-:W-:Y:S02]  /*6d80*/  IADD3.X R16, R21, UR8, R16, P0, !PT ;  /* 0x0000000815107c10 */ /* 0x000fe400087fe410 */
[C---:B------:R-:W-:Y:S04]  /*6d90*/  LEA R18, P0, R19.reuse, c[0x0][0x1c8], 0x1 ;  /* 0x0000720013127a11 */ /* 0x040fe800078008ff */
[----:B------:R-:W-:Y:S01]  /*6da0*/  LEA.HI.X R16, R19, c[0x0][0x1cc], R16, 0x1, P0 ;  /* 0x0000730013107a11 */ /* 0x000fe200000f0c10 */
[----:B------:R-:W4:Y:S01]  /*6db0*/  SHFL.IDX PT, R20, R18, RZ, 0x181f ;  /* 0x00181fff12147589 */ /* 0x000f2200000e0000 */
[----:B-1----:R-:W-:Y:S03]  /*6dc0*/  SHF.R.S32.HI R23, RZ, 0x1f, R25 ;  /* 0x0000001fff177819 */ /* 0x002fe60000011419 */
[----:B------:R-:W5:Y:S01]  /*6dd0*/  SHFL.IDX PT, R21, R16, RZ, 0x181f ;  /* 0x00181fff10157589 */ /* 0x000f6200000e0000 */
[----:B------:R-:W-:Y:S03]  /*6de0*/  LEA.HI R23, R23, R25, RZ, 0x3 ;  /* 0x0000001917177211 */ /* 0x000fe600078f18ff */
[----:B------:R-:W1:Y:S01]  /*6df0*/  SHFL.IDX PT, R18, R18, 0x1, 0x181f ;  /* 0x00381f0012127f89 */ /* 0x000e6200000e0000 */
[----:B------:R-:W-:Y:S03]  /*6e00*/  SHF.R.S32.HI R23, RZ, 0x3, R23 ;  /* 0x00000003ff177819 */ /* 0x000fe60000011417 */
[----:B------:R-:W1:Y:S01]  /*6e10*/  SHFL.IDX PT, R16, R16, 0x1, 0x181f ;  /* 0x00381f0010107f89 */ /* 0x000e6200000e0000 */
[----:B------:R-:W-:Y:S04]  /*6e20*/  IADD3 R19, -R23, 0x30, RZ ;  /* 0x0000003017137810 */ /* 0x000fe80007ffe1ff */
[----:B------:R-:W-:Y:S11]  /*6e30*/  ISETP.GE.AND P0, PT, R19, 0x1, PT ;  /* 0x000000011300780c */ /* 0x000ff60003f06270 */
[----:B------:R-:W-:Y:S02]  /*6e40*/  @!UPT UIADD3 URZ, URZ, URZ, URZ ;  /* 0x0000003f3f3ff290 */ /* 0x000fe4000fffe03f */
[C---:B----4-:R-:W-:Y:S05]  /*6e50*/  @P0 IADD3 R22, P1, R20.reuse, R24, RZ ;  /* 0x0000001814160210 */ /* 0x050fea0007f3e0ff */
[C---:B-----5:R-:W-:Y:S05]  /*6e60*/  @P0 IMAD.X R23, R21.reuse, 0x1, R170, P1 ;  /* 0x0000000115170824 */ /* 0x060fea00008e06aa */
[----:B------:R4:W-:Y:S02]  /*6e70*/  @P0 LDGSTS.E.BYPASS.LTC128B.128 [R177+0x14080], [R22.64], !P2 ;  /* 0x1408000016b10fae */ /* 0x0009e4000d101d52 */
[C---:B----4-:R-:W-:Y:S05]  /*6e80*/  @P0 IADD3 R22, P1, R20.reuse, R171, RZ ;  /* 0x000000ab14160210 */ /* 0x050fea0007f3e0ff */
[C---:B------:R-:W-:Y:S05]  /*6e90*/  @P0 IMAD.X R23, R21.reuse, 0x1, R168, P1 ;  /* 0x0000000115170824 */ /* 0x040fea00008e06a8 */
[----:B------:R4:W-:Y:S02]  /*6ea0*/  @P0 LDGSTS.E.BYPASS.LTC128B.128 [R177+0x15880], [R22.64], !P6 ;  /* 0x1588000016b10fae */ /* 0x0009e4000f101d52 */
[----:B----4-:R-:W-:Y:S05]  /*6eb0*/  @P0 IADD3 R22, P1, R20, R172, RZ ;  /* 0x000000ac14160210 */ /* 0x010fea0007f3e0ff */
[----:B------:R-:W-:Y:S05]  /*6ec0*/  @P0 IMAD.X R23, R21, 0x1, R179, P1 ;  /* 0x0000000115170824 */ /* 0x000fea00008e06b3 */
[----:B------:R4:W-:Y:S01]  /*6ed0*/  @P0 LDGSTS.E.BYPASS.LTC128B.128 [R177+0x17080], [R22.64], !P5 ;  /* 0x1708000016b10fae */ /* 0x0009e2000e901d52 */
[C---:B--2---:R-:W-:Y:S04]  /*6ee0*/  @P0 LEA R20, P1, R26.reuse, R20, 0x1 ;  /* 0x000000141a140211 */ /* 0x044fe800078208ff */
[----:B---3--:R-:W-:Y:S05]  /*6ef0*/  @P0 LEA.HI.X R21, R26, R21, R27, 0x1, P1 ;  /* 0x000000151a150211 */ /* 0x008fea00008f0c1b */
[----:B------:R2:W-:Y:S01]  /*6f00*/  @P0 LDGSTS.E.BYPASS.LTC128B.128 [R177+0x18880], [R20.64], !P4 ;  /* 0x1888000014b10fae */ /* 0x0005e2000e101d52 */
[----:B------:R-:W-:Y:S11]  /*6f10*/  ISETP.GE.AND P0, PT, R19, 0x21, PT ;  /* 0x000000211300780c */ /* 0x000ff60003f06270 */
[----:B------:R-:W-:Y:S02]  /*6f20*/  @!UPT UIADD3 URZ, URZ, URZ, URZ ;  /* 0x0000003f3f3ff290 */ /* 0x000fe4000fffe03f */
[----:B-1----:R-:W-:Y:S05]  /*6f30*/  @P0 IADD3 R24, P1, R18, R24, RZ ;  /* 0x0000001812180210 */ /* 0x002fea0007f3e0ff */
[----:B------:R-:W-:Y:S05]  /*6f40*/  @P0 IMAD.X R25, R16, 0x1, R170, P1 ;  /* 0x0000000110190824 */ /* 0x000fea00008e06aa */
[----:B------:R4:W-:Y:S01]  /*6f50*/  @P0 LDGSTS.E.BYPASS.LTC128B.128 [R177+0x15080], [R24.64], !P2 ;  /* 0x1508000018b10fae */ /* 0x0009e2000d101d52 */
[----:B--2---:R-:W-:Y:S05]  /*6f60*/  @P0 IADD3 R20, P1, R18, R171, RZ ;  /* 0x000000ab12140210 */ /* 0x004fea0007f3e0ff */
[----:B------:R-:W-:Y:S05]  /*6f70*/  @P0 IMAD.X R21, R16, 0x1, R168, P1 ;  /* 0x0000000110150824 */ /* 0x000fea00008e06a8 */
[----:B------:R1:W-:Y:S02]  /*6f80*/  @P0 LDGSTS.E.BYPASS.LTC128B.128 [R177+0x16880], [R20.64], !P6 ;  /* 0x1688000014b10fae */ /* 0x0003e4000f101d52 */
[----:B-1----:R-:W-:Y:S05]  /*6f90*/  @P0 IADD3 R20, P1, R18, R172, RZ ;  /* 0x000000ac12140210 */ /* 0x002fea0007f3e0ff */
[----:B------:R-:W-:Y:S01]  /*6fa0*/  @P0 IMAD.X R21, R16, 0x1, R179, P1 ;  /* 0x0000000110150824 */ /* 0x000fe200008e06b3 */
[C---:B------:R-:W-:Y:S04]  /*6fb0*/  @P0 LEA R18, P1, R26.reuse, R18, 0x1 ;  /* 0x000000121a120211 */ /* 0x040fe800078208ff */
[----:B------:R4:W-:Y:S01]  /*6fc0*/  @P0 LDGSTS.E.BYPASS.LTC128B.128 [R177+0x18080], [R20.64], !P5 ;  /* 0x1808000014b10fae */ /* 0x0009e2000e901d52 */
[----:B------:R-:W-:Y:S05]  /*6fd0*/  @P0 LEA.HI.X R19, R26, R16, R27, 0x1, P1 ;  /* 0x000000101a130211 */ /* 0x000fea00008f0c1b */
[----:B------:R4:W-:Y:S03]  /*6fe0*/  @P0 LDGSTS.E.BYPASS.LTC128B.128 [R177+0x19880], [R18.64], !P4 ;  /* 0x1988000012b10fae */ /* 0x0009e6000e101d52 */
.L_x_189:
[----:B-1234-:R-:W2:Y:S01]  /*6ff0*/  LDL R18, [R1+0x34] ;  /* 0x0000340001127983 */ /* 0x01eea20000100800 */
[----:B------:R-:W-:Y:S02]  /*7000*/  UISETP.NE.AND UP1, UPT, UR14, URZ, UPT ;  /* 0x0000003f0e00728c */ /* 0x000fe4000bf25270 */
[----:B------:R-:W-:Y:S01]  /*7010*/  UIMAD UR23, UR5, -0x30, URZ ;  /* 0xffffffd0051778a4 */ /* 0x000fe2000f8e023f */
[----:B------:R-:W3:Y:S01]  /*7020*/  LDL R26, [R1+0x38] ;  /* 0x00003800011a7983 */ /* 0x000ee20000100800 */
[----:B------:R-:W-:Y:S02]  /*7030*/  UISETP.NE.AND UP0, UPT, UR13, URZ, UPT ;  /* 0x0000003f0d00728c */ /* 0x000fe4000bf05270 */
[----:B------:R-:W-:Y:S01]  /*7040*/  PLOP3.LUT P0, PT, PT, PT, UP1, 0x80, 0x0 ;  /* 0x000000000000781c */ /* 0x000fe20003f0f018 */
[----:B------:R-:W0:Y:S11]  /*7050*/  LDGDEPBAR ;  /* 0x00000000000079af */ /* 0x000e360000000000 */
[----:B------:R-:W-:Y:S01]  /*7060*/  @!UPT UIADD3 URZ, URZ, URZ, URZ ;  /* 0x0000003f3f3ff290 */ /* 0x000fe2000fffe03f */
[----:B--2---:R-:W-:Y:S01]  /*7070*/  @P0 IMAD.HI.U32 R16, R18, c[0x0][0x2c8], RZ ;  /* 0x0000b20012100a27 */ /* 0x004fe200078e00ff */
[----:B------:R-:W-:Y:S03]  /*7080*/  PLOP3.LUT P0, PT, PT, PT, UP1, 0x80, 0x0 ;  /* 0x000000000000781c */ /* 0x000fe60003f0f018 */
[----:B------:R-:W-:Y:S02]  /*7090*/  IMAD.MOV.U32 R23, RZ, RZ, R18 ;  /* 0x000000ffff177224 */ /* 0x000fe400078e0012 */
[----:B------:R-:W-:Y:S05]  /*70a0*/  IMAD.U32 R18, RZ, RZ, UR23 ;  /* 0x00000017ff127e24 */ /* 0x000fea000f8e00ff */
[----:B---3--:R-:W-:Y:S03]  /*70b0*/  IADD3 R18, -R26, 0x1, R18 ;  /* 0x000000011a127810 */ /* 0x008fe60007ffe112 */
[----:B------:R-:W-:Y:S01]  /*70c0*/  @P0 SHF.R.U32.HI R23, RZ, c[0x0][0x2cc], R16 ;  /* 0x0000b300ff170a19 */ /* 0x000fe20000011610 */
[----:B------:R-:W-:Y:S01]  /*70d0*/  IMAD.U32 R16, RZ, RZ, UR28 ;  /* 0x0000001cff107e24 */ /* 0x000fe2000f8e00ff */
[----:B------:R-:W-:Y:S03]  /*70e0*/  PLOP3.LUT P0, PT, PT, PT, UP0, 0x40, 0x0 ;  /* 0x000000000000781c */ /* 0x000fe60003f0e808 */
[----:B------:R-:W1:Y:S01]  /*70f0*/  SHFL.IDX PT, R19, R23, RZ, 0x1c1f ;  /* 0x001c1fff17137589 */ /* 0x000e6200000e0000 */
[----:B------:R-:W-:Y:S05]  /*7100*/  IMAD R16, R16, c[0x0][0x1d0], R18 ;  /* 0x0000740010107a24 */ /* 0x000fea00078e0212 */
[----:B------:R-:W-:Y:S04]  /*7110*/  IADD3 R16, R16, -c[0x0][0x168], RZ ;  /* 0x80005a0010107a10 */ /* 0x000fe80007ffe0ff */
[C---:B------:R-:W-:Y:S02]  /*7120*/  IADD3 R22, R16.reuse, c[0x0][0x328], RZ ;  /* 0x0000ca0010167a10 */ /* 0x040fe40007ffe0ff */
[----:B------:R-:W-:Y:S03]  /*7130*/  IADD3 R16, R16, UR22, RZ ;  /* 0x0000001610107c10 */ /* 0x000fe6000fffe0ff */
[----:B-1----:R-:W-:Y:S02]  /*7140*/  IMAD.IADD R25, R22, 0x1, R19 ;  /* 0x0000000116197824 */ /* 0x002fe400078e0213 */
[----:B------:R-:W-:Y:S01]  /*7150*/  IMAD.IADD R24, R19, 0x1, R16 ;  /* 0x0000000113187824 */ /* 0x000fe200078e0210 */
[----:B------:R-:W-:-:S05]  /*7160*/  @P0 BRA `(.L_x_190) ;  /* 0x000001a000000947 */ /* 0x000fca0003800000 */
[----:B------:R-:W-:Y:S01]  /*7170*/  MOV R18, UR28 ;  /* 0x0000001c00127c02 */ /* 0x000fe20008000f00 */
[----:B------:R-:W-:Y:S04]  /*7180*/  BSSY B0, `(.L_x_191) ;  /* 0x0000013000007945 */ /* 0x000fe80003800000 */
[----:B------:R-:W-:Y:S05]  /*7190*/  IMAD R19, R18, c[0x0][0x1d0], R19 ;  /* 0x0000740012137a24 */ /* 0x000fea00078e0213 */
[----:B------:R-:W-:Y:S04]  /*71a0*/  IADD3 R19, R19, -c[0x0][0x168], RZ ;  /* 0x80005a0013137a10 */ /* 0x000fe80007ffe0ff */
[----:B------:R-:W-:Y:S11]  /*71b0*/  ISETP.GT.AND P0, PT, R19, -0x1, PT ;  /* 0xffffffff1300780c */ /* 0x000ff60003f04270 */
[----:B------:R-:W-:Y:S02]  /*71c0*/  @!UPT UIADD3 URZ, URZ, URZ, URZ ;  /* 0x0000003f3f3ff290 */ /* 0x000fe4000fffe03f */
[----:B------:R-:W-:-:S05]  /*71d0*/  @P0 BRA `(.L_x_192) ;  /* 0x0000008000000947 */ /* 0x000fca0003800000 */
[----:B------:R-:W-:Y:S01]  /*71e0*/  LOP3.LUT R19, RZ, R19, RZ, 0x33, !PT ;  /* 0x00000013ff137212 */ /* 0x000fe200078e33ff */
[----:B------:R-:W-:Y:S05]  /*71f0*/  IMAD.MOV.U32 R18, RZ, RZ, 0x1 ;  /* 0x00000001ff127424 */ /* 0x000fea00078e00ff */
[----:B------:R-:W-:Y:S11]  /*7200*/  ISETP.NE.AND P0, PT, R18, c[0x0][0x32c], PT ;  /* 0x0000cb0012007a0c */ /* 0x000ff60003f05270 */
[----:B------:R-:W-:Y:S02]  /*7210*/  @!UPT UIADD3 URZ, URZ, URZ, URZ ;  /* 0x0000003f3f3ff290 */ /* 0x000fe4000fffe03f */
[----:B------:R-:W-:Y:S05]  /*7220*/  @P0 IMAD.HI.U32 R18, R19, c[0x0][0x330], RZ ;  /* 0x0000cc0013120a27 */ /* 0x000fea00078e00ff */
[----:B------:R-:W-:Y:S04]  /*7230*/  @P0 SHF.R.U32.HI R19, RZ, c[0x0][0x334], R18 ;  /* 0x0000cd00ff130a19 */ /* 0x000fe80000011612 */
[----:B------:R-:W-:Y:S01]  /*7240*/  LOP3.LUT R19, RZ, R19, RZ, 0x33, !PT ;  /* 0x00000013ff137212 */ /* 0x000fe200078e33ff */
[----:B------:R-:W-:-:S05]  /*7250*/  BRA `(.L_x_193) ;  /* 0x0000005000007947 */ /* 0x000fca0003800000 */
.L_x_192:
[----:B------:R-:W-:Y:S04]  /*7260*/  MOV R18, 0x1 ;  /* 0x0000000100127802 */ /* 0x000fe80000000f00 */
[----:B------:R-:W-:Y:S11]  /*7270*/  ISETP.NE.AND P0, PT, R18, c[0x0][0x32c], PT ;  /* 0x0000cb0012007a0c */ /* 0x000ff60003f05270 */
[----:B------:R-:W-:Y:S02]  /*7280*/  @!UPT UIADD3 URZ, URZ, URZ, URZ ;  /* 0x0000003f3f3ff290 */ /* 0x000fe4000fffe03f */
[----:B------:R-:W-:Y:S05]  /*7290*/  @P0 IMAD.HI.U32 R18, R19, c[0x0][0x330], RZ ;  /* 0x0000cc0013120a27 */ /* 0x000fea00078e00ff */
[----:B------:R-:W-:Y:S02]  /*72a0*/  @P0 SHF.R.U32.HI R19, RZ, c[0x0][0x334], R18 ;  /* 0x0000cd00ff130a19 */ /* 0x000fe40000011612 */
.L_x_193:
[----:B------:R-:W-:Y:S05]  /*72b0*/  BSYNC B0 ;  /* 0x0000000000007941 */ /* 0x000fea0003800000 */
.L_x_191:
[----:B------:R-:W-:Y:S05]  /*72c0*/  IADD3 R18, -R26, UR23, RZ ;  /* 0x000000171a127c10 */ /* 0x000fea000fffe1ff */
[----:B------:R-:W-:Y:S05]  /*72d0*/  IMAD R18, R19, c[0x0][0x32c], R18 ;  /* 0x0000cb0013127a24 */ /* 0x000fea00078e0212 */
[----:B------:R-:W-:Y:S02]  /*72e0*/  IMNMX R24, R24, R18, !PT ;  /* 0x0000001218187217 */ /* 0x000fe40007800200 */
[----:B------:R-:W-:Y:S04]  /*72f0*/  IADD3 R18, R18, c[0x0][0x32c], RZ ;  /* 0x0000cb0012127a10 */ /* 0x000fe80007ffe0ff */
[----:B------:R-:W-:Y:S02]  /*7300*/  IMNMX R25, R25, R18, PT ;  /* 0x0000001219197217 */ /* 0x000fe40003800200 */
.L_x_190:
[----:B------:R-:W-:Y:S02]  /*7310*/  UISETP.GE.AND UP0, UPT, UR23, 0x1, UPT ;  /* 0x000000011700788c */ /* 0x000fe4000bf06270 */
[----:B------:R-:W-:Y:S02]  /*7320*/  UISETP.GE.AND UP6, UPT, UR23, 0x12, UPT ;  /* 0x000000121700788c */ /* 0x000fe4000bfc6270 */
[----:B------:R-:W-:Y:S02]  /*7330*/  UP2UR UR31, UPR, URZ, 0x1 ;  /* 0x000000013f1f7883 */ /* 0x000fe40008000000 */
[----:B------:R-:W-:Y:S01]  /*7340*/  PLOP3.LUT P0, PT, PT, PT, UP0, 0x40, 0x0 ;  /* 0x000000000000781c */ /* 0x000fe20003f0e808 */
[----:B------:R-:W-:Y:S02]  /*7350*/  UISETP.GE.AND UP0, UPT, UR23, 0x2, UPT ;  /* 0x000000021700788c */ /* 0x000fe4000bf06270 */
[----:B------:R-:W-:Y:S01]  /*7360*/  UISETP.GE.AND UP5, UPT, UR23, 0x19, UPT ;  /* 0x000000191700788c */ /* 0x000fe2000bfa6270 */
[----:B------:R-:W-:Y:S01]  /*7370*/  ISETP.GT.AND P0, PT, R24, RZ, P0 ;  /* 0x000000ff1800720c */ /* 0x000fe20000704270 */
[----:B------:R-:W-:Y:S02]  /*7380*/  UP2UR UR30, UPR, URZ, 0x1 ;  /* 0x000000013f1e7883 */ /* 0x000fe40008000000 */
[----:B------:R-:W-:Y:S01]  /*7390*/  UISETP.GE.AND UP4, UPT, UR23, 0x1a, UPT ;  /* 0x0000001a1700788c */ /* 0x000fe2000bf86270 */
[C---:B------:R-:W-:Y:S01]  /*73a0*/  ISETP.LT.OR P0, PT, R25.reuse, 0x1, P0 ;  /* 0x000000011900780c */ /* 0x040fe20000701670 */
[----:B------:R-:W-:Y:S02]  /*73b0*/  UISETP.GE.AND UP3, UPT, UR23, 0x21, UPT ;  /* 0x000000211700788c */ /* 0x000fe4000bf66270 */
[----:B------:R-:W-:Y:S01]  /*73c0*/  UISETP.GE.AND UP2, UPT, UR23, 0x22, UPT ;  /* 0x000000221700788c */ /* 0x000fe2000bf46270 */
[----:B------:R-:W-:Y:S01]  /*73d0*/  FSEL R18, R0, -INF , !P0 ;  /* 0xff80000000127808 */ /* 0x000fe20004000000 */
[----:B------:R-:W-:Y:S01]  /*73e0*/  UISETP.GE.AND UP1, UPT, UR23, 0x29, UPT ;  /* 0x000000291700788c */ /* 0x000fe2000bf26270 */
[----:B------:R-:W-:Y:S01]  /*73f0*/  PLOP3.LUT P0, PT, PT, PT, UP0, 0x40, 0x0 ;  /* 0x000000000000781c */ /* 0x000fe20003f0e808 */
[----:B------:R-:W-:Y:S01]  /*7400*/  UISETP.GE.AND UP0, UPT, UR23, 0x9, UPT ;  /* 0x000000091700788c */ /* 0x000fe2000bf06270 */
[----:B------:R-:W1:Y:S01]  /*7410*/  SHFL.IDX PT, R0, R23, 0x1, 0x1c1f ;  /* 0x003c1f0017007f89 */ /* 0x000e6200000e0000 */
[----:B------:R-:W-:Y:S01]  /*7420*/  UP2UR UR32, UPR, URZ, 0x40 ;  /* 0x000000403f207883 */ /* 0x000fe20008000000 */
[----:B------:R-:W-:Y:S01]  /*7430*/  ISETP.GT.AND P0, PT, R24, 0x1, P0 ;  /* 0x000000011800780c */ /* 0x000fe20000704270 */
[----:B------:R-:W-:Y:S03]  /*7440*/  UP2UR UR29, UPR, URZ, 0x1 ;  /* 0x000000013f1d7883 */ /* 0x000fe60008000000 */
[C---:B------:R-:W-:Y:S04]  /*7450*/  ISETP.LT.OR P0, PT, R25.reuse, 0x2, P0 ;  /* 0x000000021900780c */ /* 0x040fe80000701670 */
[----:B------:R-:W-:Y:S02]  /*7460*/  FSEL R21, R2, -INF , !P0 ;  /* 0xff80000002157808 */ /* 0x000fe40004000000 */
[----:B------:R-:W-:Y:S01]  /*7470*/  PLOP3.LUT P0, PT, PT, PT, UP0, 0x40, 0x0 ;  /* 0x000000000000781c */ /* 0x000fe20003f0e808 */
[----:B------:R-:W-:Y:S03]  /*7480*/  UISETP.GE.AND UP0, UPT, UR23, 0xa, UPT ;  /* 0x0000000a1700788c */ /* 0x000fe6000bf06270 */
[----:B------:R-:W-:Y:S01]  /*7490*/  ISETP.GT.AND P0, PT, R24, 0x8, P0 ;  /* 0x000000081800780c */ /* 0x000fe20000704270 */
[----:B------:R-:W-:Y:S03]  /*74a0*/  UP2UR UR27, UPR, URZ, 0x1 ;  /* 0x000000013f1b7883 */ /* 0x000fe60008000000 */
[C---:B------:R-:W-:Y:S04]  /*74b0*/  ISETP.LT.OR P0, PT, R25.reuse, 0x9, P0 ;  /* 0x000000091900780c */ /* 0x040fe80000701670 */
[----:B------:R-:W-:Y:S01]  /*74c0*/  FSEL R8, R8, -INF , !P0 ;  /* 0xff80000008087808 */ /* 0x000fe20004000000 */
[--C-:B-1----:R-:W-:Y:S01]  /*74d0*/  IMAD.IADD R16, R16, 0x1, R0.reuse ;  /* 0x0000000110107824 */ /* 0x102fe200078e0200 */
[----:B------:R-:W-:Y:S01]  /*74e0*/  PLOP3.LUT P0, PT, PT, PT, UP0, 0x40, 0x0 ;  /* 0x000000000000781c */ /* 0x000fe20003f0e808 */
[----:B------:R-:W-:Y:S03]  /*74f0*/  UISETP.GE.AND UP0, UPT, UR23, 0x11, UPT ;  /* 0x000000111700788c */ /* 0x000fe6000bf06270 */
[C---:B------:R-:W-:Y:S01]  /*7500*/  ISETP.GT.AND P0, PT, R24.reuse, 0x9, P0 ;  /* 0x000000091800780c */ /* 0x040fe20000704270 */
[----:B------:R-:W-:Y:S03]  /*7510*/  UP2UR UR26, UPR, URZ, 0x1 ;  /* 0x000000013f1a7883 */ /* 0x000fe60008000000 */
[----:B------:R-:W-:Y:S04]  /*7520*/  ISETP.LT.OR P0, PT, R25, 0xa, P0 ;  /* 0x0000000a1900780c */ /* 0x000fe80000701670 */
[----:B------:R-:W-:Y:S02]  /*7530*/  FSEL R159, R159, -INF , !P0 ;  /* 0xff8000009f9f7808 */ /* 0x000fe40004000000 */
[----:B------:R-:W-:Y:S01]  /*7540*/  PLOP3.LUT P0, PT, PT, PT, UP0, 0x40, 0x0 ;  /* 0x000000000000781c */ /* 0x000fe20003f0e808 */
[----:B------:R-:W-:Y:S03]  /*7550*/  UISETP.GE.AND UP0, UPT, UR23, 0x2a, UPT ;  /* 0x0000002a1700788c */ /* 0x000fe6000bf06270 */
[C---:B------:R-:W-:Y:S04]  /*7560*/  ISETP.GT.AND P0, PT, R24.reuse, 0x10, P0 ;  /* 0x000000101800780c */ /* 0x040fe80000704270 */
[----:B------:R-:W-:Y:S04]  /*7570*/  ISETP.LT.OR P0, PT, R25, 0x11, P0 ;  /* 0x000000111900780c */ /* 0x000fe80000701670 */
[----:B------:R-:W-:Y:S02]  /*7580*/  FSEL R20, R11, -INF , !P0 ;  /* 0xff8000000b147808 */ /* 0x000fe40004000000 */
[----:B------:R-:W-:Y:S01]  /*7590*/  PLOP3.LUT P0, PT, PT, PT, UP6, 0x40, 0x0 ;  /* 0x000000000000781c */ /* 0x000fe20003f0e868 */
[----:B------:R-:W-:Y:S03]  /*75a0*/  UISETP.NE.AND UP6, UPT, UR13, URZ, UPT ;  /* 0x0000003f0d00728c */ /* 0x000fe6000bfc5270 */
[C---:B------:R-:W-:Y:S04]  /*75b0*/  ISETP.GT.AND P0, PT, R24.reuse, 0x11, P0 ;  /* 0x000000111800780c */ /* 0x040fe80000704270 */
[----:B------:R-:W-:Y:S04]  /*75c0*/  ISETP.LT.OR P0, PT, R25, 0x12, P0 ;  /* 0x000000121900780c */ /* 0x000fe80000701670 */
[----:B------:R-:W-:Y:S02]  /*75d0*/  FSEL R19, R13, -INF , !P0 ;  /* 0xff8000000d137808 */ /* 0x000fe40004000000 */
[----:B------:R-:W-:Y:S04]  /*75e0*/  PLOP3.LUT P0, PT, PT, PT, UP5, 0x40, 0x0 ;  /* 0x000000000000781c */ /* 0x000fe80003f0e858 */
[----:B------:R-:W-:Y:S04]  /*75f0*/  ISETP.GT.AND P0, PT, R24, 0x18, P0 ;  /* 0x000000181800780c */ /* 0x000fe80000704270 */
[C---:B------:R-:W-:Y:S04]  /*7600*/  ISETP.LT.OR P0, PT, R25.reuse, 0x19, P0 ;  /* 0x000000191900780c */ /* 0x040fe80000701670 */
[----:B------:R-:W-:Y:S02]  /*7610*/  FSEL R14, R14, -INF , !P0 ;  /* 0xff8000000e0e7808 */ /* 0x000fe40004000000 */
[----:B------:R-:W-:Y:S04]  /*7620*/  PLOP3.LUT P0, PT, PT, PT, UP4, 0x40, 0x0 ;  /* 0x000000000000781c */ /* 0x000fe80003f0e848 */
[C---:B------:R-:W-:Y:S04]  /*7630*/  ISETP.GT.AND P0, PT, R24.reuse, 0x19, P0 ;  /* 0x000000191800780c */ /* 0x040fe80000704270 */
[----:B------:R-:W-:Y:S04]  /*7640*/  ISETP.LT.OR P0, PT, R25, 0x1a, P0 ;  /* 0x0000001a1900780c */ /* 0x000fe80000701670 */
[----:B------:R-:W-:Y:S02]  /*7650*/  FSEL R179, R15, -INF , !P0 ;  /* 0xff8000000fb37808 */ /* 0x000fe40004000000 */
[----:B------:R-:W-:Y:S04]  /*7660*/  PLOP3.LUT P0, PT, PT, PT, UP3, 0x40, 0x0 ;  /* 0x000000000000781c */ /* 0x000fe80003f0e838 */
        /* <DEDUP_REMOVED lines=12> */
[----:B------:R-:W-:Y:S04]  /*7730*/  ISETP.GT.AND P0, PT, R24, 0x29, P0 ;  /* 0x000000291800780c */ /* 0x000fe80000704270 */
[----:B------:R-:W-:Y:S04]  /*7740*/  ISETP.LT.OR P0, PT, R25, 0x2a, P0 ;  /* 0x0000002a1900780c */ /* 0x000fe80000701670 */
[----:B------:R-:W-:Y:S01]  /*7750*/  FSEL R11, R17, -INF , !P0 ;  /* 0xff800000110b7808 */ /* 0x000fe20004000000 */
[----:B------:R-:W-:Y:S01]  /*7760*/  IMAD.IADD R17, R22, 0x1, R0 ;  /* 0x0000000116117824 */ /* 0x000fe200078e0200 */
[----:B------:R-:W-:Y:S01]  /*7770*/  PLOP3.LUT P0, PT, PT, PT, UP6, 0x40, 0x0 ;  /* 0x000000000000781c */ /* 0x000fe20003f0e868 */
[----:B------:R-:W-:Y:S11]  /*7780*/  UISETP.NE.AND UP6, UPT, UR32, URZ, UPT ;  /* 0x0000003f2000728c */ /* 0x000ff6000bfc5270 */
[----:B------:R-:W-:Y:S01]  /*7790*/  @!UPT UIADD3 URZ, URZ, URZ, URZ ;  /* 0x0000003f3f3ff290 */ /* 0x000fe2000fffe03f */
        /* <DEDUP_REMOVED lines=16> */
.L_x_196:
[----:B------:R-:W-:Y:S04]  /*78a0*/  MOV R0, 0x1 ;  /* 0x0000000100007802 */ /* 0x000fe80000000f00 */
[----:B------:R-:W-:Y:S11]  /*78b0*/  ISETP.NE.AND P0, PT, R0, c[0x0][0x32c], PT ;  /* 0x0000cb0000007a0c */ /* 0x000ff60003f05270 */
[----:B------:R-:W-:Y:S02]  /*78c0*/  @!UPT UIADD3 URZ, URZ, URZ, URZ ;  /* 0x0000003f3f3ff290 */ /* 0x000fe4000fffe03f */
[----:B------:R-:W-:Y:S05]  /*78d0*/  @P0 IMAD.HI.U32 R0, R2, c[0x0][0x330], RZ ;  /* 0x0000cc0002000a27 */ /* 0x000fea00078e00ff */
[----:B------:R-:W-:Y:S02]  /*78e0*/  @P0 SHF.R.U32.HI R2, RZ, c[0x0][0x334], R0 ;  /* 0x0000cd00ff020a19 */ /* 0x000fe40000011600 */
.L_x_197:
[----:B------:R-:W-:Y:S05]  /*78f0*/  BSYNC B0 ;  /* 0x0000000000007941 */ /* 0x000fea0003800000 */
.L_x_195:
[----:B------:R-:W-:Y:S05]  /*7900*/  IADD3 R0, -R26, UR23, RZ ;  /* 0x000000171a007c10 */ /* 0x000fea000fffe1ff */
[----:B------:R-:W-:Y:S05]  /*7910*/  IMAD R0, R2, c[0x0][0x32c], R0 ;  /* 0x0000cb0002007a24 */ /* 0x000fea00078e0200 */
[----:B------:R-:W-:Y:S02]  /*7920*/  IMNMX R16, R16, R0, !PT ;  /* 0x0000000010107217 */ /* 0x000fe40007800200 */
[----:B------:R-:W-:Y:S04]  /*7930*/  IADD3 R0, R0, c[0x0][0x32c], RZ ;  /* 0x0000cb0000007a10 */ /* 0x000fe80007ffe0ff */
[----:B------:R-:W-:Y:S02]  /*7940*/  IMNMX R17, R17, R0, PT ;  /* 0x0000000011117217 */ /* 0x000fe40003800200 */
.L_x_194:
[----:B------:R-:W-:Y:S01]  /*7950*/  FMNMX.FTZ R0, R18, R3, !PT ;  /* 0x0000000312007209 */ /* 0x000fe20007810000 */
[----:B------:R-:W-:Y:S01]  /*7960*/  UP2UR UR23, UPR, URZ, 0x10 ;  /* 0x000000103f177883 */ /* 0x000fe20008000000 */
[----:B------:R-:W2:Y:S01]  /*7970*/  LDL.LU R26, [R1+0x44] ;  /* 0x00004400011a7983 */ /* 0x000ea20000300800 */
[----:B------:R-:W-:Y:S01]  /*7980*/  UISETP.NE.AND UP4, UPT, UR31, URZ, UPT ;  /* 0x0000003f1f00728c */ /* 0x000fe2000bf85270 */
[----:B------:R-:W-:Y:S01]  /*7990*/  FMNMX.FTZ R0, R21, R0, !PT ;  /* 0x0000000015007209 */ /* 0x000fe20007810000 */
[----:B------:R-:W-:Y:S02]  /*79a0*/  UP2UR UR31, UPR, URZ, 0x8 ;  /* 0x000000083f1f7883 */ /* 0x000fe40008000000 */
        /* <DEDUP_REMOVED lines=20> */
[----:B-1----:R-:W-:Y:S04]  /*7af0*/  FMNMX.FTZ R0, R2, R0, !PT ;  /* 0x0000000002007209 */ /* 0x002fe80007810000 */
[C---:B------:R-:W-:Y:S01]  /*7b00*/  FSETP.NEU.FTZ.AND P0, PT, R0.reuse, -INF , PT ;  /* 0xff8000000000780b */ /* 0x040fe20003f1d000 */
[C---:B------:R-:W-:Y:S03]  /*7b10*/  FMUL.FTZ R172, R0.reuse, c[0x0][0x2d0] ;  /* 0x0000b40000ac7a20 */ /* 0x040fe60000410000 */
[----:B------:R-:W-:Y:S02]  /*7b20*/  FSEL R2, R0, RZ, P0 ;  /* 0x000000ff00027208 */ /* 0x000fe40000000000 */
[----:B------:R-:W-:Y:S02]  /*7b30*/  FSEL R172, R172, RZ, P0 ;  /* 0x000000ffacac7208 */ /* 0x000fe40000000000 */
[----:B------:R-:W-:Y:S01]  /*7b40*/  PLOP3.LUT P0, PT, PT, PT, UP4, 0x40, 0x0 ;  /* 0x000000000000781c */ /* 0x000fe20003f0e848 */
[----:B------:R-:W-:Y:S01]  /*7b50*/  UISETP.NE.AND UP4, UPT, UR23, URZ, UPT ;  /* 0x0000003f1700728c */ /* 0x000fe2000bf85270 */
[----:B------:R-:W-:Y:S01]  /*7b60*/  FADD.FTZ R2, -R2, R3 ;  /* 0x0000000302027221 */ /* 0x000fe20000010100 */
[----:B------:R-:W-:Y:S01]  /*7b70*/  UIADD3 UR23, UR5, -0x1, URZ ;  /* 0xffffffff05177890 */ /* 0x000fe2000fffe03f */
[----:B------:R-:W-:Y:S01]  /*7b80*/  ISETP.GT.AND P0, PT, R16, RZ, P0 ;  /* 0x000000ff1000720c */ /* 0x000fe20000704270 */
[--C-:B------:R-:W-:Y:S02]  /*7b90*/  FFMA.FTZ R24, R14, c[0x0][0x2d0], -R172.reuse ;  /* 0x0000b4000e187a23 */ /* 0x100fe400000108ac */
[--C-:B------:R-:W-:Y:S01]  /*7ba0*/  FFMA.FTZ R171, R20, c[0x0][0x2d0], -R172.reuse ;  /* 0x0000b40014ab7a23 */ /* 0x100fe200000108ac */
[----:B------:R-:W-:Y:S01]  /*7bb0*/  ISETP.LT.OR P0, PT, R17, 0x1, P0 ;  /* 0x000000011100780c */ /* 0x000fe20000701670 */
[--C-:B------:R-:W-:Y:S02]  /*7bc0*/  FFMA.FTZ R25, R19, c[0x0][0x2d0], -R172.reuse ;  /* 0x0000b40013197a23 */ /* 0x100fe400000108ac */
[--C-:B------:R-:W-:Y:S01]  /*7bd0*/  FFMA.FTZ R18, R18, c[0x0][0x2d0], -R172.reuse ;  /* 0x0000b40012127a23 */ /* 0x100fe200000108ac */
[----:B------:R-:W-:Y:S01]  /*7be0*/  FSEL R14, R158, -INF , !P0 ;  /* 0xff8000009e0e7808 */ /* 0x000fe20004000000 */
[--C-:B------:R-:W-:Y:S01]  /*7bf0*/  FFMA.FTZ R15, R21, c[0x0][0x2d0], -R172.reuse ;  /* 0x0000b400150f7a23 */ /* 0x100fe200000108ac */
[----:B------:R-:W-:Y:S01]  /*7c00*/  PLOP3.LUT P0, PT, PT, PT, UP3, 0x40, 0x0 ;  /* 0x000000000000781c */ /* 0x000fe20003f0e838 */
[--C-:B------:R-:W-:Y:S01]  /*7c10*/  FFMA.FTZ R179, R179, c[0x0][0x2d0], -R172.reuse ;  /* 0x0000b400b3b37a23 */ /* 0x100fe200000108ac */
[----:B------:R-:W-:Y:S01]  /*7c20*/  UISETP.NE.AND UP3, UPT, UR31, URZ, UPT ;  /* 0x0000003f1f00728c */ /* 0x000fe2000bf65270 */
[--C-:B------:R-:W-:Y:S01]  /*7c30*/  FFMA.FTZ R13, R8, c[0x0][0x2d0], -R172.reuse ;  /* 0x0000b400080d7a23 */ /* 0x100fe200000108ac */
[----:B------:R-:W-:Y:S01]  /*7c40*/  ISETP.GT.AND P0, PT, R16, 0x1, P0 ;  /* 0x000000011000780c */ /* 0x000fe20000704270 */
[--C-:B------:R-:W-:Y:S01]  /*7c50*/  FFMA.FTZ R8, R159, c[0x0][0x2d0], -R172.reuse ;  /* 0x0000b4009f087a23 */ /* 0x100fe200000108ac */
[----:B------:R-:W-:Y:S01]  /*7c60*/  MUFU.EX2 R18, R18 ;  /* 0x0000001200127308 */ /* 0x000fe20000000800 */
[--C-:B------:R-:W-:Y:S01]  /*7c70*/  FFMA.FTZ R175, R175, c[0x0][0x2d0], -R172.reuse ;  /* 0x0000b400afaf7a23 */ /* 0x100fe200000108ac */
[----:B------:R-:W-:Y:S01]  /*7c80*/  ISETP.LT.OR P0, PT, R17, 0x2, P0 ;  /* 0x000000021100780c */ /* 0x000fe20000701670 */
[--C-:B------:R-:W-:Y:S02]  /*7c90*/  FFMA.FTZ R174, R174, c[0x0][0x2d0], -R172.reuse ;  /* 0x0000b400aeae7a23 */ /* 0x100fe400000108ac */
[--C-:B------:R-:W-:Y:S02]  /*7ca0*/  FFMA.FTZ R173, R173, c[0x0][0x2d0], -R172.reuse ;  /* 0x0000b400adad7a23 */ /* 0x100fe400000108ac */
[----:B------:R-:W-:Y:S01]  /*7cb0*/  FFMA.FTZ R172, R11, c[0x0][0x2d0], -R172 ;  /* 0x0000b4000bac7a23 */ /* 0x000fe200000108ac */
[----:B------:R-:W-:Y:S01]  /*7cc0*/  FSEL R11, R157, -INF , !P0 ;  /* 0xff8000009d0b7808 */ /* 0x000fe20004000000 */
[----:B------:R-:W-:Y:S01]  /*7cd0*/  FMUL.FTZ R2, R2, c[0x0][0x2d0] ;  /* 0x0000b40002027a20 */ /* 0x000fe20000410000 */
[----:B------:R-:W-:Y:S01]  /*7ce0*/  PLOP3.LUT P0, PT, PT, PT, UP2, 0x40, 0x0 ;  /* 0x000000000000781c */ /* 0x000fe20003f0e828 */
[----:B------:R-:W-:Y:S01]  /*7cf0*/  UISETP.NE.AND UP2, UPT, UR30, URZ, UPT ;  /* 0x0000003f1e00728c */ /* 0x000fe2000bf45270 */
[----:B------:R-:W1:Y:S02]  /*7d00*/  MUFU.EX2 R15, R15 ;  /* 0x0000000f000f7308 */ /* 0x000e640000000800 */
[----:B------:R-:W-:Y:S04]  /*7d10*/  ISETP.GT.AND P0, PT, R16, 0x8, P0 ;  /* 0x000000081000780c */ /* 0x000fe80000704270 */
[C---:B------:R-:W-:Y:S04]  /*7d20*/  ISETP.LT.OR P0, PT, R17.reuse, 0x9, P0 ;  /* 0x000000091100780c */ /* 0x040fe80000701670 */
[----:B------:R-:W-:Y:S01]  /*7d30*/  FSEL R10, R10, -INF , !P0 ;  /* 0xff8000000a0a7808 */ /* 0x000fe20004000000 */
[----:B------:R-:W-:Y:S01]  /*7d40*/  MUFU.EX2 R13, R13 ;  /* 0x0000000d000d7308 */ /* 0x000fe20000000800 */
[----:B------:R-:W-:Y:S01]  /*7d50*/  PLOP3.LUT P0, PT, PT, PT, UP1, 0x40, 0x0 ;  /* 0x000000000000781c */ /* 0x000fe20003f0e818 */
[----:B------:R-:W-:Y:S03]  /*7d60*/  UISETP.NE.AND UP1, UPT, UR29, URZ, UPT ;  /* 0x0000003f1d00728c */ /* 0x000fe6000bf25270 */
[C---:B------:R-:W-:Y:S04]  /*7d70*/  ISETP.GT.AND P0, PT, R16.reuse, 0x9, P0 ;  /* 0x000000091000780c */ /* 0x040fe80000704270 */
[----:B------:R-:W-:Y:S01]  /*7d80*/  ISETP.LT.OR P0, PT, R17, 0xa, P0 ;  /* 0x0000000a1100780c */ /* 0x000fe20000701670 */
[----:B------:R-:W3:Y:S03]  /*7d90*/  MUFU.EX2 R8, R8 ;  /* 0x0000000800087308 */ /* 0x000ee60000000800 */
[----:B------:R-:W-:Y:S02]  /*7da0*/  FSEL R169, R169, -INF , !P0 ;  /* 0xff800000a9a97808 */ /* 0x000fe40004000000 */
[----:B------:R-:W-:Y:S01]  /*7db0*/  PLOP3.LUT P0, PT, PT, PT, UP0, 0x40, 0x0 ;  /* 0x000000000000781c */ /* 0x000fe20003f0e808 */
[----:B------:R-:W-:Y:S01]  /*7dc0*/  UISETP.NE.AND UP0, UPT, UR27, URZ, UPT ;  /* 0x0000003f1b00728c */ /* 0x000fe2000bf05270 */
[----:B-1----:R-:W-:Y:S02]  /*7dd0*/  F2FP.BF16.PACK_AB R168, R15, R18 ;  /* 0x000000120fa8723e */ /* 0x002fe400000010ff */
[----:B------:R-:W-:Y:S01]  /*7de0*/  ISETP.GT.AND P0, PT, R16, 0x10, P0 ;  /* 0x000000101000780c */ /* 0x000fe20000704270 */
[----:B------:R-:W-:Y:S03]  /*7df0*/  MUFU.EX2 R179, R179 ;  /* 0x000000b300b37308 */ /* 0x000fe60000000800 */
[C---:B------:R-:W-:Y:S04]  /*7e00*/  ISETP.LT.OR P0, PT, R17.reuse, 0x11, P0 ;  /* 0x000000111100780c */ /* 0x040fe80000701670 */
[----:B------:R-:W-:Y:S02]  /*7e10*/  FSEL R23, R12, -INF , !P0 ;  /* 0xff8000000c177808 */ /* 0x000fe40004000000 */
[----:B------:R-:W-:Y:S01]  /*7e20*/  PLOP3.LUT P0, PT, PT, PT, UP6, 0x40, 0x0 ;  /* 0x000000000000781c */ /* 0x000fe20003f0e868 */
[----:B------:R-:W-:Y:S03]  /*7e30*/  MUFU.EX2 R172, R172 ;  /* 0x000000ac00ac7308 */ /* 0x000fe60000000800 */
[----:B------:R-:W-:Y:S02]  /*7e40*/  ISETP.GT.AND P0, PT, R16, 0x11, P0 ;  /* 0x000000111000780c */ /* 0x000fe40000704270 */
[----:B---3--:R-:W-:Y:S02]  /*7e50*/  F2FP.BF16.PACK_AB R170, R8, R13 ;  /* 0x0000000d08aa723e */ /* 0x008fe400000010ff */
[----:B------:R-:W-:Y:S03]  /*7e60*/  ISETP.LT.OR P0, PT, R17, 0x12, P0 ;  /* 0x000000121100780c */ /* 0x000fe60000701670 */
[----:B------:R-:W-:Y:S01]  /*7e70*/  MUFU.EX2 R175, R175 ;  /* 0x000000af00af7308 */ /* 0x000fe20000000800 */
[----:B------:R-:W-:Y:S02]  /*7e80*/  FSEL R22, R9, -INF , !P0 ;  /* 0xff80000009167808 */ /* 0x000fe40004000000 */
[----:B------:R-:W-:Y:S04]  /*7e90*/  PLOP3.LUT P0, PT, PT, PT, UP5, 0x40, 0x0 ;  /* 0x000000000000781c */ /* 0x000fe80003f0e858 */
[----:B------:R-:W-:Y:S03]  /*7ea0*/  ISETP.GT.AND P0, PT, R16, 0x18, P0 ;  /* 0x000000181000780c */ /* 0x000fe60000704270 */
[----:B------:R-:W-:Y:S01]  /*7eb0*/  MUFU.EX2 R174, R174 ;  /* 0x000000ae00ae7308 */ /* 0x000fe20000000800 */
[C---:B------:R-:W-:Y:S04]  /*7ec0*/  ISETP.LT.OR P0, PT, R17.reuse, 0x19, P0 ;  /* 0x000000191100780c */ /* 0x040fe80000701670 */
[----:B------:R-:W-:Y:S02]  /*7ed0*/  FSEL R178, R178, -INF , !P0 ;  /* 0xff800000b2b27808 */ /* 0x000fe40004000000 */
[----:B------:R-:W-:Y:S03]  /*7ee0*/  PLOP3.LUT P0, PT, PT, PT, UP4, 0x40, 0x0 ;  /* 0x000000000000781c */ /* 0x000fe60003f0e848 */
[----:B------:R-:W-:Y:S01]  /*7ef0*/  MUFU.EX2 R173, R173 ;  /* 0x000000ad00ad7308 */ /* 0x000fe20000000800 */
        /* <DEDUP_REMOVED lines=15> */
[----:B------:R-:W-:Y:S01]  /*7ff0*/  PLOP3.LUT P0, PT, PT, PT, UP0, 0x40, 0x0 ;  /* 0x000000000000781c */ /* 0x000fe20003f0e808 */
[----:B------:R-:W-:Y:S03]  /*8000*/  UISETP.GT.AND UP0, UPT, UR5, UR4, UPT ;  /* 0x000000040500728c */ /* 0x000fe6000bf04270 */
[----:B------:R-:W-:Y:S01]  /*8010*/  ISETP.GT.AND P0, PT, R16, 0x29, P0 ;  /* 0x000000291000780c */ /* 0x000fe20000704270 */
[----:B------:R-:W-:Y:S03]  /*8020*/  UMOV UR5, UR23 ;  /* 0x0000001700057c82 */ /* 0x000fe60008000000 */
[----:B------:R-:W-:Y:S04]  /*8030*/  ISETP.LT.OR P0, PT, R17, 0x2a, P0 ;  /* 0x0000002a1100780c */ /* 0x000fe80000701670 */
[----:B------:R-:W-:Y:S02]  /*8040*/  FSEL R3, R6, -INF , !P0 ;  /* 0xff80000006037808 */ /* 0x000fe40004000000 */
[----:B------:R-:W1:Y:S02]  /*8050*/  MUFU.EX2 R6, R2 ;  /* 0x0000000200067308 */ /* 0x000e640000000800 */
[----:B-1----:R-:W-:Y:S01]  /*8060*/  FMUL.FTZ R20, R6, R148 ;  /* 0x0000009406147220 */ /* 0x002fe20000410000 */
[----:B------:R-:W-:Y:S01]  /*8070*/  FMNMX.FTZ R2, R14, R156, !PT ;  /* 0x0000009c0e027209 */ /* 0x000fe20007810000 */
[----:B------:R-:W3:Y:S01]  /*8080*/  LDL.LU R148, [R1+0x40] ;  /* 0x0000400001947983 */ /* 0x000ee20000300800 */
[C---:B--2---:R-:W-:Y:S02]  /*8090*/  FFMA.FTZ R5, R6.reuse, R26, R18 ;  /* 0x0000001a06057223 */ /* 0x044fe40000010012 */
[----:B------:R-:W-:Y:S01]  /*80a0*/  FMNMX.FTZ R2, R11, R2, !PT ;  /* 0x000000020b027209 */ /* 0x000fe20007810000 */
[----:B------:R-:W-:Y:S01]  /*80b0*/  FMUL.FTZ R9, R6, R137 ;  /* 0x0000008906097220 */ /* 0x000fe20000410000 */
[----:B------:R-:W-:Y:S01]  /*80c0*/  MOV R137, R22 ;  /* 0x0000001600897202 */ /* 0x000fe20000000f00 */
[----:B------:R-:W-:Y:S01]  /*80d0*/  FADD.FTZ R5, R15, R5 ;  /* 0x000000050f057221 */ /* 0x000fe20000010000 */
[----:B------:R-:W-:Y:S01]  /*80e0*/  FMNMX.FTZ R2, R10, R2, !PT ;  /* 0x000000020a027209 */ /* 0x000fe20007810000 */
[C---:B------:R-:W-:Y:S01]  /*80f0*/  FMUL.FTZ R12, R6.reuse, R140 ;  /* 0x0000008c060c7220 */ /* 0x040fe20000410000 */
[----:B------:R-:W-:Y:S01]  /*8100*/  MOV R140, R24 ;  /* 0x00000018008c7202 */ /* 0x000fe20000000f00 */
[----:B------:R-:W-:Y:S01]  /*8110*/  FADD.FTZ R5, R13, R5 ;  /* 0x000000050d057221 */ /* 0x000fe20000010000 */
[----:B------:R-:W-:Y:S01]  /*8120*/  FMNMX.FTZ R2, R169, R2, !PT ;  /* 0x00000002a9027209 */ /* 0x000fe20007810000 */
[----:B------:R-:W-:Y:S02]  /*8130*/  FMUL.FTZ R13, R6, R141 ;  /* 0x0000008d060d7220 */ /* 0x000fe40000410000 */
[----:B------:R-:W-:Y:S01]  /*8140*/  FADD.FTZ R177, R8, R5 ;  /* 0x0000000508b17221 */ /* 0x000fe20000010000 */
[----:B------:R-:W-:Y:S01]  /*8150*/  FMNMX.FTZ R2, R23, R2, !PT ;  /* 0x0000000217027209 */ /* 0x000fe20007810000 */
[C---:B------:R-:W-:Y:S02]  /*8160*/  FMUL.FTZ R8, R6.reuse, R136 ;  /* 0x0000008806087220 */ /* 0x040fe40000410000 */
[----:B------:R-:W-:Y:S01]  /*8170*/  FMUL.FTZ R5, R6, R133 ;  /* 0x0000008506057220 */ /* 0x000fe20000410000 */
[----:B------:R-:W-:Y:S01]  /*8180*/  FMNMX.FTZ R2, R22, R2, !PT ;  /* 0x0000000216027209 */ /* 0x000fe20007810000 */
[C---:B------:R-:W-:Y:S01]  /*8190*/  FMUL.FTZ R16, R6.reuse, R144 ;  /* 0x0000009006107220 */ /* 0x040fe20000410000 */
[----:B------:R-:W-:Y:S01]  /*81a0*/  MOV R133, R25 ;  /* 0x0000001900857202 */ /* 0x000fe20000000f00 */
        /* <DEDUP_REMOVED lines=8> */
[C---:B------:R-:W-:Y:S01]  /*8230*/  FMUL.FTZ R28, R6.reuse, R28 ;  /* 0x0000001c061c7220 */ /* 0x040fe20000410000 */
[----:B------:R-:W-:Y:S01]  /*8240*/  FMNMX.FTZ R2, R159, R2, !PT ;  /* 0x000000029f027209 */ /* 0x000fe20007810000 */
[C---:B------:R-:W-:Y:S01]  /*8250*/  FMUL.FTZ R29, R6.reuse, R29 ;  /* 0x0000001d061d7220 */ /* 0x040fe20000410000 */
[----:B------:R-:W-:Y:S01]  /*8260*/  MOV R149, R171 ;  /* 0x000000ab00957202 */ /* 0x000fe20000000f00 */
[----:B------:R-:W-:Y:S01]  /*8270*/  FMUL.FTZ R32, R6, R32 ;  /* 0x0000002006207220 */ /* 0x000fe20000410000 */
[----:B------:R-:W-:Y:S01]  /*8280*/  FMNMX.FTZ R2, R158, R2, !PT ;  /* 0x000000029e027209 */ /* 0x000fe20007810000 */
[C---:B------:R-:W-:Y:S02]  /*8290*/  FMUL.FTZ R33, R6.reuse, R33 ;  /* 0x0000002106217220 */ /* 0x040fe40000410000 */
[C---:B------:R-:W-:Y:S01]  /*82a0*/  FMUL.FTZ R36, R6.reuse, R36 ;  /* 0x0000002406247220 */ /* 0x040fe20000410000 */
[----:B------:R-:W-:Y:S01]  /*82b0*/  FMNMX.FTZ R2, R157, R2, !PT ;  /* 0x000000029d027209 */ /* 0x000fe20007810000 */
[C---:B------:R-:W-:Y:S01]  /*82c0*/  FMUL.FTZ R37, R6.reuse, R37 ;  /* 0x0000002506257220 */ /* 0x040fe20000410000 */
[----:B------:R-:W-:Y:S01]  /*82d0*/  MUFU.EX2 R149, R149 ;  /* 0x0000009500957308 */ /* 0x000fe20000000800 */
[C---:B------:R-:W-:Y:S01]  /*82e0*/  FMUL.FTZ R40, R6.reuse, R40 ;  /* 0x0000002806287220 */ /* 0x040fe20000410000 */
[----:B------:R-:W-:Y:S01]  /*82f0*/  FMNMX.FTZ R4, R3, R2, !PT ;  /* 0x0000000203047209 */ /* 0x000fe20007810000 */
[C---:B------:R-:W-:Y:S02]  /*8300*/  FMUL.FTZ R41, R6.reuse, R41 ;  /* 0x0000002906297220 */ /* 0x040fe40000410000 */
[C---:B------:R-:W-:Y:S02]  /*8310*/  FMUL.FTZ R44, R6.reuse, R44 ;  /* 0x0000002c062c7220 */ /* 0x040fe40000410000 */
[----:B------:R-:W1:Y:S01]  /*8320*/  SHFL.BFLY PT, R2, R4, 0x2, 0x1f ;  /* 0x0c401f0004027f89 */ /* 0x000e6200000e0000 */
        /* <DEDUP_REMOVED lines=11> */
[----:B------:R-:W-:Y:S01]  /*83e0*/  FMUL.FTZ R68, R6, R68 ;  /* 0x0000004406447220 */ /* 0x000fe20000410000 */
[----:B-1----:R-:W-:Y:S01]  /*83f0*/  FMNMX.FTZ R4, R4, R2, !PT ;  /* 0x0000000204047209 */ /* 0x002fe20007810000 */
        /* <DEDUP_REMOVED lines=17> */
[----:B------:R-:W-:Y:S01]  /*8510*/  FMUL.FTZ R97, R6, R97 ;  /* 0x0000006106617220 */ /* 0x000fe20000410000 */
[----:B------:R-:W-:Y:S01]  /*8520*/  FSETP.NEU.FTZ.AND P0, PT, R2, -INF , PT ;  /* 0xff8000000200780b */ /* 0x000fe20003f1d000 */
[C---:B------:R-:W-:Y:S02]  /*8530*/  FMUL.FTZ R100, R6.reuse, R100 ;  /* 0x0000006406647220 */ /* 0x040fe40000410000 */
[----:B------:R-:W-:Y:S01]  /*8540*/  FMUL.FTZ R101, R6, R101 ;  /* 0x0000006506657220 */ /* 0x000fe20000410000 */
[----:B------:R-:W-:Y:S01]  /*8550*/  FSEL R7, R2, RZ, P0 ;  /* 0x000000ff02077208 */ /* 0x000fe20000000000 */
[C---:B------:R-:W-:Y:S02]  /*8560*/  FMUL.FTZ R104, R6.reuse, R104 ;  /* 0x0000006806687220 */ /* 0x040fe40000410000 */
[----:B------:R-:W-:Y:S02]  /*8570*/  FMUL.FTZ R105, R6, R105 ;  /* 0x0000006906697220 */ /* 0x000fe40000410000 */
[----:B------:R-:W-:Y:S02]  /*8580*/  FADD.FTZ R7, -R7, R156 ;  /* 0x0000009c07077221 */ /* 0x000fe40000010100 */
[----:B------:R-:W-:Y:S02]  /*8590*/  FMUL.FTZ R156, R2, c[0x0][0x2d0] ;  /* 0x0000b400029c7a20 */ /* 0x000fe40000410000 */
[----:B------:R-:W-:Y:S02]  /*85a0*/  FMUL.FTZ R7, R7, c[0x0][0x2d0] ;  /* 0x0000b40007077a20 */ /* 0x000fe40000410000 */
[----:B------:R-:W-:Y:S01]  /*85b0*/  FMUL.FTZ R108, R6, R108 ;  /* 0x0000006c066c7220 */ /* 0x000fe20000410000 */
[----:B------:R-:W-:Y:S01]  /*85c0*/  FSEL R156, R156, RZ, P0 ;  /* 0x000000ff9c9c7208 */ /* 0x000fe20000000000 */
[----:B------:R-:W1:Y:S01]  /*85d0*/  MUFU.EX2 R132, R7 ;  /* 0x0000000700847308 */ /* 0x000e620000000800 */
[C---:B------:R-:W-:Y:S01]  /*85e0*/  FMUL.FTZ R109, R6.reuse, R109 ;  /* 0x0000006d066d7220 */ /* 0x040fe20000410000 */
[----:B------:R-:W-:Y:S01]  /*85f0*/  PLOP3.LUT P0, PT, PT, PT, UP0, 0x80, 0x0 ;  /* 0x000000000000781c */ /* 0x000fe20003f0f008 */
[----:B------:R-:W-:Y:S02]  /*8600*/  FMUL.FTZ R112, R6, R112 ;  /* 0x0000007006707220 */ /* 0x000fe40000410000 */
[--C-:B------:R-:W-:Y:S02]  /*8610*/  FFMA.FTZ R136, R14, c[0x0][0x2d0], -R156.reuse ;  /* 0x0000b4000e887a23 */ /* 0x100fe4000001089c */
[C---:B------:R-:W-:Y:S02]  /*8620*/  FMUL.FTZ R113, R6.reuse, R113 ;  /* 0x0000007106717220 */ /* 0x040fe40000410000 */
[C---:B------:R-:W-:Y:S02]  /*8630*/  FMUL.FTZ R116, R6.reuse, R116 ;  /* 0x0000007406747220 */ /* 0x040fe40000410000 */
[----:B------:R-:W3:Y:S01]  /*8640*/  MUFU.EX2 R136, R136 ;  /* 0x0000008800887308 */ /* 0x000ee20000000800 */
[C---:B------:R-:W-:Y:S02]  /*8650*/  FMUL.FTZ R117, R6.reuse, R117 ;  /* 0x0000007506757220 */ /* 0x040fe40000410000 */
[C---:B------:R-:W-:Y:S02]  /*8660*/  FMUL.FTZ R120, R6.reuse, R120 ;  /* 0x0000007806787220 */ /* 0x040fe40000410000 */
[C---:B------:R-:W-:Y:S02]  /*8670*/  FMUL.FTZ R121, R6.reuse, R121 ;  /* 0x0000007906797220 */ /* 0x040fe40000410000 */
[C---:B------:R-:W-:Y:S02]  /*8680*/  FMUL.FTZ R124, R6.reuse, R124 ;  /* 0x0000007c067c7220 */ /* 0x040fe40000410000 */
[----:B------:R-:W-:Y:S02]  /*8690*/  FMUL.FTZ R125, R6, R125 ;  /* 0x0000007d067d7220 */ /* 0x000fe40000410000 */
[--C-:B------:R-:W-:Y:S02]  /*86a0*/  FFMA.FTZ R144, R11, c[0x0][0x2d0], -R156.reuse ;  /* 0x0000b4000b907a23 */ /* 0x100fe4000001089c */
[C---:B-1----:R-:W-:Y:S02]  /*86b0*/  FMUL.FTZ R7, R132.reuse, R135 ;  /* 0x0000008784077220 */ /* 0x042fe40000410000 */
[C---:B------:R-:W-:Y:S02]  /*86c0*/  FMUL.FTZ R11, R132.reuse, R139 ;  /* 0x0000008b840b7220 */ /* 0x040fe40000410000 */
[C---:B------:R-:W-:Y:S01]  /*86d0*/  FMUL.FTZ R14, R132.reuse, R142 ;  /* 0x0000008e840e7220 */ /* 0x040fe20000410000 */
[----:B------:R-:W1:Y:S01]  /*86e0*/  MUFU.EX2 R144, R144 ;  /* 0x0000009000907308 */ /* 0x000e620000000800 */
[C---:B------:R-:W-:Y:S02]  /*86f0*/  FMUL.FTZ R15, R132.reuse, R143 ;  /* 0x0000008f840f7220 */ /* 0x040fe40000410000 */
[C---:B------:R-:W-:Y:S02]  /*8700*/  FMUL.FTZ R18, R132.reuse, R146 ;  /* 0x0000009284127220 */ /* 0x040fe40000410000 */
[C---:B------:R-:W-:Y:S02]  /*8710*/  FMUL.FTZ R19, R132.reuse, R147 ;  /* 0x0000009384137220 */ /* 0x040fe40000410000 */
[C---:B------:R-:W-:Y:S02]  /*8720*/  FMUL.FTZ R22, R132.reuse, R150 ;  /* 0x0000009684167220 */ /* 0x040fe40000410000 */
[C---:B------:R-:W-:Y:S01]  /*8730*/  FMUL.FTZ R23, R132.reuse, R151 ;  /* 0x0000009784177220 */ /* 0x040fe20000410000 */
[----:B------:R2:W4:Y:S01]  /*8740*/  MUFU.EX2 R143, R152 ;  /* 0x00000098008f7308 */ /* 0x0005220000000800 */
        /* <DEDUP_REMOVED lines=11> */
[C---:B------:R-:W-:Y:S01]  /*8800*/  FMUL.FTZ R47, R132.reuse, R47 ;  /* 0x0000002f842f7220 */ /* 0x040fe20000410000 */
[----:B--2---:R-:W-:Y:S01]  /*8810*/  LDSM.16.MT88.4 R152, [R249+0x5080] ;  /* 0x00508000f998783b */ /* 0x004fe20000004200 */
        /* <DEDUP_REMOVED lines=41> */
[----:B------:R-:W-:Y:S02]  /*8ab0*/  FMUL.FTZ R131, R132, R131 ;  /* 0x0000008384837220 */ /* 0x000fe40000410000 */
[C---:B------:R-:W-:Y:S02]  /*8ac0*/  FMUL.FTZ R128, R6.reuse, R128 ;  /* 0x0000008006807220 */ /* 0x040fe40000410000 */
[----:B------:R-:W-:Y:S02]  /*8ad0*/  FMUL.FTZ R129, R6, R129 ;  /* 0x0000008106817220 */ /* 0x000fe40000410000 */
[----:B------:R-:W-:Y:S02]  /*8ae0*/  FMUL.FTZ R6, R132, R134 ;  /* 0x0000008684067220 */ /* 0x000fe40000410000 */
[--C-:B------:R-:W-:Y:S02]  /*8af0*/  FFMA.FTZ R141, R10, c[0x0][0x2d0], -R156.reuse ;  /* 0x0000b4000a8d7a23 */ /* 0x100fe4000001089c */
[C---:B------:R-:W-:Y:S02]  /*8b00*/  FMUL.FTZ R10, R132.reuse, R138 ;  /* 0x0000008a840a7220 */ /* 0x040fe40000410000 */
[----:B------:R-:W-:Y:S02]  /*8b10*/  FFMA.FTZ R146, R137, c[0x0][0x2d0], -R156 ;  /* 0x0000b40089927a23 */ /* 0x000fe4000001089c */
[----:B------:R-:W2:Y:S01]  /*8b20*/  MUFU.EX2 R141, R141 ;  /* 0x0000008d008d7308 */ /* 0x000ea20000000800 */
[----:B------:R-:W-:Y:S09]  /*8b30*/  FADD.FTZ R177, R149, R177 ;  /* 0x000000b195b17221 */ /* 0x000ff20000010000 */
[----:B------:R-:W-:Y:S01]  /*8b40*/  MUFU.EX2 R146, R146 ;  /* 0x0000009200927308 */ /* 0x000fe20000000800 */
[----:B---3--:R-:W-:Y:S01]  /*8b50*/  FFMA.FTZ R142, R132, R148, R136 ;  /* 0x00000094848e7223 */ /* 0x008fe20000010088 */
[----:B------:R-:W-:Y:S01]  /*8b60*/  MOV R148, R145 ;  /* 0x0000009100947202 */ /* 0x000fe20000000f00 */
[----:B------:R-:W3:Y:S01]  /*8b70*/  LDSM.16.MT88.4 R132, [R252+0x4080] ;  /* 0x00408000fc84783b */ /* 0x000ee20000004200 */
[----:B------:R-:W-:Y:S01]  /*8b80*/  MOV R145, R140 ;  /* 0x0000008c00917202 */ /* 0x000fe20000000f00 */
[--C-:B------:R-:W-:Y:S01]  /*8b90*/  FFMA.FTZ R140, R169, c[0x0][0x2d0], -R156.reuse ;  /* 0x0000b400a98c7a23 */ /* 0x100fe2000001089c */
[----:B-1----:R-:W-:Y:S01]  /*8ba0*/  F2FP.BF16.PACK_AB R169, R144, R136 ;  /* 0x0000008890a9723e */ /* 0x002fe200000010ff */
[--C-:B------:R-:W-:Y:S02]  /*8bb0*/  FFMA.FTZ R147, R148, c[0x0][0x2d0], -R156.reuse ;  /* 0x0000b40094937a23 */ /* 0x100fe4000001089c */
[----:B------:R-:W-:Y:S01]  /*8bc0*/  FFMA.FTZ R148, R178, c[0x0][0x2d0], -R156 ;  /* 0x0000b400b2947a23 */ /* 0x000fe2000001089c */
[----:B------:R-:W1:Y:S01]  /*8bd0*/  MUFU.EX2 R145, R145 ;  /* 0x0000009100917308 */ /* 0x000e620000000800 */
[----:B------:R-:W-:Y:S01]  /*8be0*/  LDSM.16.MT88.4 R136, [R252+0x4880] ;  /* 0x00488000fc88783b */ /* 0x000fe20000004200 */
[----:B------:R-:W-:Y:S02]  /*8bf0*/  FADD.FTZ R142, R144, R142 ;  /* 0x0000008e908e7221 */ /* 0x000fe40000010000 */
[----:B----4-:R-:W-:Y:S02]  /*8c00*/  FADD.FTZ R144, R143, R177 ;  /* 0x000000b18f907221 */ /* 0x010fe40000010000 */
[----:B--2---:R-:W-:Y:S04]  /*8c10*/  FADD.FTZ R142, R141, R142 ;  /* 0x0000008e8d8e7221 */ /* 0x004fe80000010000 */
[----:B------:R-:W2:Y:S10]  /*8c20*/  MUFU.EX2 R140, R140 ;  /* 0x0000008c008c7308 */ /* 0x000eb40000000800 */
[----:B------:R-:W4:Y:S01]  /*8c30*/  MUFU.EX2 R147, R147 ;  /* 0x0000009300937308 */ /* 0x000f220000000800 */
[----:B-1----:R-:W-:Y:S09]  /*8c40*/  FADD.FTZ R144, R145, R144 ;  /* 0x0000009091907221 */ /* 0x002ff20000010000 */
[----:B------:R-:W1:Y:S01]  /*8c50*/  MUFU.EX2 R148, R148 ;  /* 0x0000009400947308 */ /* 0x000e620000000800 */
[----:B--2---:R-:W-:Y:S07]  /*8c60*/  F2FP.BF16.PACK_AB R171, R140, R141 ;  /* 0x0000008d8cab723e */ /* 0x004fee00000010ff */
[C---:B---3--:R-:W-:Y:S08]  /*8c70*/  HMMA.16816.F32.BF16 R4, R168.reuse, R132, R4 ;  /* 0x00000084a804723c */ /* 0x048ff00000041804 */
        /* <DEDUP_REMOVED lines=46> */
[----:B------:R-:W-:Y:S04]  /*8f60*/  HMMA.16816.F32.BF16 R128, R168, R134, R128 ;  /* 0x00000086a880723c */ /* 0x000fe80000041880 */
[----:B----4-:R-:W-:Y:S01]  /*8f70*/  F2FP.BF16.PACK_AB R133, R146, R147 ;  /* 0x000000939285723e */ /* 0x010fe200000010ff */
[----:B------:R-:W-:Y:S02]  /*8f80*/  FADD.FTZ R149, R140, R142 ;  /* 0x0000008e8c957221 */ /* 0x000fe40000010000 */
[----:B------:R-:W-:Y:S01]  /*8f90*/  FFMA.FTZ R168, R176, c[0x0][0x2d0], -R156 ;  /* 0x0000b400b0a87a23 */ /* 0x000fe2000001089c */
[C---:B------:R-:W-:Y:S01]  /*8fa0*/  F2FP.BF16.PACK_AB R134, R179.reuse, R145 ;  /* 0x00000091b386723e */ /* 0x040fe200000010ff */
[----:B------:R-:W-:Y:S03]  /*8fb0*/  LDSM.16.MT88.4 R140, [R248+0x9080] ;  /* 0x00908000f88c783b */ /* 0x000fe60000004200 */
[----:B------:R-:W-:Y:S01]  /*8fc0*/  FADD.FTZ R179, R179, R144 ;  /* 0x00000090b3b37221 */ /* 0x000fe20000010000 */
[----:B------:R-:W2:Y:S01]  /*8fd0*/  MUFU.EX2 R168, R168 ;  /* 0x000000a800a87308 */ /* 0x000ea20000000800 */
[----:B------:R-:W-:Y:S02]  /*8fe0*/  FADD.FTZ R147, R147, R149 ;  /* 0x0000009593937221 */ /* 0x000fe40000010000 */
[--C-:B------:R-:W-:Y:S02]  /*8ff0*/  FFMA.FTZ R169, R159, c[0x0][0x2d0], -R156.reuse ;  /* 0x0000b4009fa97a23 */ /* 0x100fe4000001089c */
[----:B------:R-:W-:Y:S02]  /*9000*/  FADD.FTZ R147, R146, R147 ;  /* 0x0000009392937221 */ /* 0x000fe40000010000 */
[--C-:B------:R-:W-:Y:S01]  /*9010*/  FFMA.FTZ R170, R158, c[0x0][0x2d0], -R156.reuse ;  /* 0x0000b4009eaa7a23 */ /* 0x100fe2000001089c */
[----:B------:R-:W-:Y:S01]  /*9020*/  F2FP.BF16.PACK_AB R158, R172, R173 ;  /* 0x000000adac9e723e */ /* 0x000fe200000010ff */
[----:B-1----:R-:W-:Y:S01]  /*9030*/  FADD.FTZ R176, R148, R147 ;  /* 0x0000009394b07221 */ /* 0x002fe20000010000 */
[----:B------:R-:W1:Y:S01]  /*9040*/  MUFU.EX2 R169, R169 ;  /* 0x000000a900a97308 */ /* 0x000e620000000800 */
[----:B------:R-:W-:Y:S01]  /*9050*/  LDSM.16.MT88.4 R144, [R250+0x5080] ;  /* 0x00508000fa90783b */ /* 0x000fe20000004200 */
[--C-:B------:R-:W-:Y:S02]  /*9060*/  FFMA.FTZ R171, R157, c[0x0][0x2d0], -R156.reuse ;  /* 0x0000b4009dab7a23 */ /* 0x100fe4000001089c */
[----:B------:R-:W-:Y:S02]  /*9070*/  FFMA.FTZ R156, R3, c[0x0][0x2d0], -R156 ;  /* 0x0000b400039c7a23 */ /* 0x000fe4000001089c */
[----:B------:R-:W-:Y:S04]  /*9080*/  FADD.FTZ R179, R175, R179 ;  /* 0x000000b3afb37221 */ /* 0x000fe80000010000 */
[----:B------:R3:W-:Y:S01]  /*9090*/  MUFU.EX2 R3, R156 ;  /* 0x0000009c00037308 */ /* 0x0007e20000000800 */
[----:B------:R-:W-:Y:S01]  /*90a0*/  FADD.FTZ R179, R174, R179 ;  /* 0x000000b3aeb37221 */ /* 0x000fe20000010000 */
[C---:B--2---:R-:W-:Y:S03]  /*90b0*/  F2FP.BF16.PACK_AB R135, R168.reuse, R148 ;  /* 0x00000094a887723e */ /* 0x044fe600000010ff */
[----:B------:R-:W-:Y:S02]  /*90c0*/  FADD.FTZ R173, R173, R179 ;  /* 0x000000b3adad7221 */ /* 0x000fe40000010000 */
[----:B------:R-:W-:Y:S03]  /*90d0*/  FADD.FTZ R176, R168, R176 ;  /* 0x000000b0a8b07221 */ /* 0x000fe60000010000 */
[----:B------:R-:W2:Y:S01]  /*90e0*/  MUFU.EX2 R170, R170 ;  /* 0x000000aa00aa7308 */ /* 0x000ea20000000800 */
[C---:B------:R-:W-:Y:S05]  /*90f0*/  HMMA.16816.F32.BF16 R4, R132.reuse, R136, R4 ;  /* 0x000000888404723c */ /* 0x040fea0000041804 */
[----:B-1----:R-:W-:Y:S03]  /*9100*/  FADD.FTZ R176, R169, R176 ;  /* 0x000000b0a9b07221 */ /* 0x002fe60000010000 */
[C---:B------:R-:W-:Y:S01]  /*9110*/  HMMA.16816.F32.BF16 R8, R132.reuse, R138, R8 ;  /* 0x0000008a8408723c */ /* 0x040fe20000041808 */
[----:B------:R-:W1:Y:S01]  /*9120*/  LDSM.16.MT88.4 R136, [R250+0x4880] ;  /* 0x00488000fa88783b */ /* 0x000e620000004200 */
[----:B------:R-:W4:Y:S02]  /*9130*/  MUFU.EX2 R171, R171 ;  /* 0x000000ab00ab7308 */ /* 0x000f240000000800 */
[----:B---3--:R-:W-:Y:S02]  /*9140*/  F2FP.BF16.PACK_AB R156, R174, R175 ;  /* 0x000000afae9c723e */ /* 0x008fe400000010ff */
[C---:B--2---:R-:W-:Y:S01]  /*9150*/  F2FP.BF16.PACK_AB R157, R170.reuse, R169 ;  /* 0x000000a9aa9d723e */ /* 0x044fe200000010ff */
[----:B------:R-:W-:Y:S01]  /*9160*/  FADD.FTZ R170, R170, R176 ;  /* 0x000000b0aaaa7221 */ /* 0x000fe20000010000 */
[----:B----4-:R-:W-:Y:S04]  /*9170*/  F2FP.BF16.PACK_AB R159, R3, R171 ;  /* 0x000000ab039f723e */ /* 0x010fe800000010ff */
[----:B------:R-:W-:Y:S01]  /*9180*/  FADD.FTZ R170, R171, R170 ;  /* 0x000000aaabaa7221 */ /* 0x000fe20000010000 */
        /* <DEDUP_REMOVED lines=42> */
[C---:B------:R-:W-:Y:S08]  /*9430*/  HMMA.16816.F32.BF16 R124, R132.reuse, R140, R124 ;  /* 0x0000008c847c723c */ /* 0x040ff0000004187c */
[----:B------:R-:W-:Y:S08]  /*9440*/  HMMA.16816.F32.BF16 R128, R132, R142, R128 ;  /* 0x0000008e8480723c */ /* 0x000ff00000041880 */
[C---:B-1----:R-:W-:Y:S01]  /*9450*/  HMMA.16816.F32.BF16 R132, R156.reuse, R136, R4 ;  /* 0x000000889c84723c */ /* 0x042fe20000041804 */
[----:B------:R-:W1:Y:S07]  /*9460*/  LDSM.16.MT88.4 R4, [R248+0x5080] ;  /* 0x00508000f804783b */ /* 0x000e6e0000004200 */
[C---:B------:R-:W-:Y:S01]  /*9470*/  HMMA.16816.F32.BF16 R136, R156.reuse, R138, R8 ;  /* 0x0000008a9c88723c */ /* 0x040fe20000041808 */
[----:B------:R-:W2:Y:S07]  /*9480*/  LDSM.16.MT88.4 R8, [R252+0x6880] ;  /* 0x00688000fc08783b */ /* 0x000eae0000004200 */
[C---:B------:R-:W-:Y:S01]  /*9490*/  HMMA.16816.F32.BF16 R140, R156.reuse, R144, R12 ;  /* 0x000000909c8c723c */ /* 0x040fe2000004180c */
[----:B------:R-:W3:Y:S07]  /*94a0*/  LDSM.16.MT88.4 R12, [R250+0x6880] ;  /* 0x00688000fa0c783b */ /* 0x000eee0000004200 */
[C---:B------:R-:W-:Y:S08]  /*94b0*/  HMMA.16816.F32.BF16 R144, R156.reuse, R146, R16 ;  /* 0x000000929c90723c */ /* 0x040ff00000041810 */
[C---:B------:R-:W-:Y:S08]  /*94c0*/  HMMA.16816.F32.BF16 R148, R156.reuse, R152, R20 ;  /* 0x000000989c94723c */ /* 0x040ff00000041814 */
[C---:B------:R-:W-:Y:S08]  /*94d0*/  HMMA.16816.F32.BF16 R152, R156.reuse, R154, R24 ;  /* 0x0000009a9c98723c */ /* 0x040ff00000041818 */
        /* <DEDUP_REMOVED lines=33> */
[C---:B------:R-:W-:Y:S08]  /*96f0*/  HMMA.16816.F32.BF16 R120, R156.reuse, R14, R120 ;  /* 0x0000000e9c78723c */ /* 0x040ff00000041878 */
[C---:B-1----:R-:W-:Y:S07]  /*9700*/  HMMA.16816.F32.BF16 R124, R156.reuse, R4, R124 ;  /* 0x000000049c7c723c */ /* 0x042fee000004187c */
[----:B------:R-:W-:Y:S01]  /*9710*/  FADD.FTZ R5, R172, R173 ;  /* 0x000000adac057221 */ /* 0x000fe20000010000 */
[----:B------:R-:W-:Y:S04]  /*9720*/  HMMA.16816.F32.BF16 R128, R156, R6, R128 ;  /* 0x000000069c80723c */ /* 0x000fe80000041880 */
[----:B------:R1:W-:Y:S01]  /*9730*/  STL [R1+0x44], R5 ;  /* 0x0000440501007387 */ /* 0x0003e20000100800 */
[----:B------:R-:W-:Y:S01]  /*9740*/  FADD.FTZ R4, R3, R170 ;  /* 0x000000aa03047221 */ /* 0x000fe20000010000 */
[----:B------:R-:W-:Y:S02]  /*9750*/  MOV R3, R0 ;  /* 0x0000000000037202 */ /* 0x000fe40000000f00 */
[----:B------:R-:W-:Y:S02]  /*9760*/  MOV R156, R2 ;  /* 0x00000002009c7202 */ /* 0x000fe40000000f00 */
[----:B------:R1:W-:Y:S02]  /*9770*/  STL [R1+0x40], R4 ;  /* 0x0000400401007387 */ /* 0x0003e40000100800 */
[----:B-1----:R-:W-:-:S05]  /*9780*/  @P0 BRA `(.L_x_198) ;  /* 0xffffc1b000000947 */ /* 0x002fca000383ffff */
.L_x_185:
[----:B------:R-:W1:Y:S01]  /*9790*/  S2UR UR29, SR_CTAID.X ;  /* 0x00000000001d79c3 */ /* 0x000e620000002500 */
[----:B------:R-:W-:-:S02]  /*97a0*/  UISETP.NE.AND UP1, UPT, UR14, URZ, UPT ;  /* 0x0000003f0e00728c */ /* 0x000fc4000bf25270 */
[----:B------:R-:W-:Y:S02]  /*97b0*/  UISETP.NE.AND UP0, UPT, UR13, URZ, UPT ;  /* 0x0000003f0d00728c */ /* 0x000fe4000bf05270 */
[----:B------:R-:W-:Y:S02]  /*97c0*/  UMOV UR27, 0x1 ;  /* 0x00000001001b7882 */ /* 0x000fe40000000000 */
[----:B------:R-:W-:Y:S02]  /*97d0*/  ULDC UR26, c[0x0][0x168] ;  /* 0x00005a00001a7ab9 */ /* 0x000fe40000000800 */
[----:B------:R-:W-:Y:S01]  /*97e0*/  ULDC.64 UR4, c[0x0][0x2c8] ;  /* 0x0000b20000047ab9 */ /* 0x000fe20000000a00 */
[----:B------:R-:W-:Y:S01]  /*97f0*/  PLOP3.LUT P0, PT, PT, PT, UP0, 0x40, 0x0 ;  /* 0x000000000000781c */ /* 0x000fe20003f0e808 */
[----:B------:R-:W-:Y:S02]  /*9800*/  UIADD3 UR26, UR27, -UR26, URZ ;  /* 0x8000001a1b1a7290 */ /* 0x000fe4000fffe03f */
[----:B-1----:R-:W-:-:S04]  /*9810*/  ULEA UR29, UR29, 0x7f, 0x7 ;  /* 0x0000007f1d1d7891 */ /* 0x002fc8000f8e383f */
[----:B------:R-:W-:-:S03]  /*9820*/  UIMAD.WIDE.U32 UR30, UR29, UR4, URZ ;  /* 0x000000041d1e72a5 */ /* 0x000fc6000f8e003f */
[----:B------:R-:W-:Y:S02]  /*9830*/  ULDC UR4, c[0x0][0x1d0] ;  /* 0x0000740000047ab9 */ /* 0x000fe40000000800 */
[----:B------:R-:W-:Y:S02]  /*9840*/  UIMAD UR4, UR28, UR4, UR26 ;  /* 0x000000041c0472a4 */ /* 0x000fe4000f8e021a */
[----:B------:R-:W-:Y:S02]  /*9850*/  @UP1 USHF.R.U32.HI UR29, URZ, UR5, UR31 ;  /* 0x000000053f1d1299 */ /* 0x000fe4000801161f */
[----:B------:R-:W-:Y:S02]  /*9860*/  ULDC UR26, c[0x0][0x324] ;  /* 0x0000c900001a7ab9 */ /* 0x000fe40000000800 */
[----:B------:R-:W-:-:S04]  /*9870*/  UIADD3 UR28, UR4, UR29, URZ ;  /* 0x0000001d041c7290 */ /* 0x000fc8000fffe03f */
[----:B------:R-:W-:Y:S01]  /*9880*/  UIADD3 UR26, UR28, -UR26, URZ ;  /* 0x8000001a1c1a7290 */ /* 0x000fe2000fffe03f */
[----:B------:R-:W-:Y:S05]  /*9890*/  @P0 BRA `(.L_x_199) ;  /* 0x0000016000000947 */ /* 0x000fea0003800000 */
[----:B------:R-:W-:-:S06]  /*98a0*/  UISETP.GT.AND UP0, UPT, UR28, -0x1, UPT ;  /* 0xffffffff1c00788c */ /* 0x000fcc000bf04270 */
[----:B------:R-:W-:-:S13]  /*98b0*/  PLOP3.LUT P0, PT, PT, PT, UP0, 0x80, 0x0 ;  /* 0x000000000000781c */ /* 0x000fda0003f0f008 */
[----:B------:R-:W-:Y:S05]  /*98c0*/  @P0 BRA `(.L_x_200) ;  /* 0x0000009000000947 */ /* 0x000fea0003800000 */
[----:B------:R-:W-:Y:S02]  /*98d0*/  ULDC UR4, c[0x0][0x32c] ;  /* 0x0000cb0000047ab9 */ /* 0x000fe40000000800 */
[----:B------:R-:W-:Y:S02]  /*98e0*/  UISETP.NE.AND UP0, UPT, UR27, UR4, UPT ;  /* 0x000000041b00728c */ /* 0x000fe4000bf05270 */
[----:B------:R-:W-:Y:S02]  /*98f0*/  ULOP3.LUT UR28, URZ, UR28, URZ, 0x33, !UPT ;  /* 0x0000001c3f1c7292 */ /* 0x000fe4000f8e333f */
[----:B------:R-:W-:Y:S02]  /*9900*/  ULDC.64 UR4, c[0x0][0x330] ;  /* 0x0000cc0000047ab9 */ /* 0x000fe40000000a00 */
[----:B------:R-:W-:-:S07]  /*9910*/  UIMAD.WIDE.U32 UR30, UR28, UR4, URZ ;  /* 0x000000041c1e72a5 */ /* 0x000fce000f8e003f */
[----:B------:R-:W-:Y:S02]  /*9920*/  @UP0 UMOV UR27, UR31 ;  /* 0x0000001f001b0c82 */ /* 0x000fe40008000000 */
[----:B------:R-:W-:-:S04]  /*9930*/  @UP0 USHF.R.U32.HI UR28, URZ, UR5, UR27 ;  /* 0x000000053f1c0299 */ /* 0x000fc8000801161b */
[----:B------:R-:W-:Y:S01]  /*9940*/  ULOP3.LUT UR28, URZ, UR28, URZ, 0x33, !UPT ;  /* 0x0000001c3f1c7292 */ /* 0x000fe2000f8e333f */
[----:B------:R-:W-:Y:S05]  /*9950*/  BRA `(.L_x_201) ;  /* 0x0000006000007947 */ /* 0x000fea0003800000 */
.L_x_200:
[----:B------:R-:W-:Y:S02]  /*9960*/  ULDC UR4, c[0x0][0x32c] ;  /* 0x0000cb0000047ab9 */ /* 0x000fe40000000800 */
[----:B------:R-:W-:-:S03]  /*9970*/  UISETP.NE.AND UP0, UPT, UR27, UR4, UPT ;  /* 0x000000041b00728c */ /* 0x000fc6000bf05270 */
[----:B------:R-:W-:Y:S02]  /*9980*/  ULDC.64 UR4, c[0x0][0x330] ;  /* 0x0000cc0000047ab9 */ /* 0x000fe40000000a00 */
[----:B------:R-:W-:-:S07]  /*9990*/  UIMAD.WIDE.U32 UR30, UR28, UR4, URZ ;  /* 0x000000041c1e72a5 */ /* 0x000fce000f8e003f */
[----:B------:R-:W-:Y:S02]  /*99a0*/  @UP0 UMOV UR27, UR31 ;  /* 0x0000001f001b0c82 */ /* 0x000fe40008000000 */
[----:B------:R-:W-:Y:S02]  /*99b0*/  @UP0 USHF.R.U32.HI UR28, URZ, UR5, UR27 ;  /* 0x000000053f1c0299 */ /* 0x000fe4000801161b */
.L_x_201:
[----:B------:R-:W-:Y:S02]  /*99c0*/  ULDC UR4, c[0x0][0x32c] ;  /* 0x0000cb0000047ab9 */ /* 0x000fe40000000800 */
[----:B------:R-:W-:-:S04]  /*99d0*/  UIMAD UR4, UR28, UR4, URZ ;  /* 0x000000041c0472a4 */ /* 0x000fc8000f8e023f */
[----:B------:R-:W-:-:S04]  /*99e0*/  UISETP.LT.AND UP0, UPT, UR26, UR4, UPT ;  /* 0x000000041a00728c */ /* 0x000fc8000bf01270 */
[----:B------:R-:W-:-:S04]  /*99f0*/  USEL UR26, UR26, UR4, !UP0 ;  /* 0x000000041a1a7287 */ /* 0x000fc8000c000000 */
.L_x_199:
[----:B------:R-:W-:-:S04]  /*9a00*/  UIADD3 UR26, UR26, 0x2f, URZ ;  /* 0x0000002f1a1a7890 */ /* 0x000fc8000fffe03f */
        /* <DEDUP_REMOVED lines=9> */
[----:B------:R-:W2:Y:S04]  /*9aa0*/  LDL R7, [R1+0x24] ;  /* 0x0000240001077983 */ /* 0x000ea80000100800 */
[----:B------:R-:W3:Y:S04]  /*9ab0*/  LDL R6, [R1+0x30] ;  /* 0x0000300001067983 */ /* 0x000ee80000100800 */
[----:B------:R-:W3:Y:S04]  /*9ac0*/  LDL R5, [R1+0x18] ;  /* 0x0000180001057983 */ /* 0x000ee80000100800 */
[----:B------:R-:W4:Y:S04]  /*9ad0*/  LDL R4, [R1+0x2c] ;  /* 0x00002c0001047983 */ /* 0x000f280000100800 */
[----:B------:R-:W4:Y:S01]  /*9ae0*/  LDL R3, [R1+0x14] ;  /* 0x0000140001037983 */ /* 0x000f220000100800 */
[C---:B--2---:R-:W-:Y:S01]  /*9af0*/  SHF.L.U64.HI R8, R7.reuse, 0x1, R8 ;  /* 0x0000000107087819 */ /* 0x044fe20000010208 */
[----:B------:R-:W-:-:S04]  /*9b00*/  IMAD.SHL.U32 R7, R7, 0x2, RZ ;  /* 0x0000000207077824 */ /* 0x000fc800078e00ff */
[----:B------:R1:W-:Y:S01]  /*9b10*/  STL [R1+0x4c], R8 ;  /* 0x00004c0801007387 */ /* 0x0003e20000100800 */
[----:B---3--:R-:W-:-:S03]  /*9b20*/  SHF.L.U64.HI R179, R5, 0x1, R6 ;  /* 0x0000000105b37819 */ /* 0x008fc60000010206 */
[----:B------:R1:W-:Y:S01]  /*9b30*/  STL [R1+0x48], R7 ;  /* 0x0000480701007387 */ /* 0x0003e20000100800 */
[----:B------:R-:W-:Y:S01]  /*9b40*/  IMAD.SHL.U32 R178, R5, 0x2, RZ ;  /* 0x0000000205b27824 */ /* 0x000fe200078e00ff */
[C---:B----4-:R-:W-:Y:S01]  /*9b50*/  SHF.L.U64.HI R177, R3.reuse, 0x1, R4 ;  /* 0x0000000103b17819 */ /* 0x050fe20000010204 */
[----:B------:R-:W-:Y:S02]  /*9b60*/  IMAD.SHL.U32 R176, R3, 0x2, RZ ;  /* 0x0000000203b07824 */ /* 0x000fe400078e00ff */
.L_x_207:
[----:B------:R-:W2:Y:S01]  /*9b70*/  LDL R4, [R1+0x4] ;  /* 0x0000040001047983 */ /* 0x000ea20000100800 */
[----:B------:R-:W-:Y:S04]  /*9b80*/  DEPBAR.LE SB0, 0x0 ;  /* 0x000080000000791a */ /* 0x000fe80000000000 */
[----:B------:R-:W3:Y:S01]  /*9b90*/  LDL R3, [R1] ;  /* 0x0000000001037983 */ /* 0x000ee20000100800 */
[----:B------:R-:W-:Y:S03]  /*9ba0*/  UISETP.GT.AND UP0, UPT, UR7, UR23, UPT ;  /* 0x000000170700728c */ /* 0x000fe6000bf04270 */
[----:B------:R-:W-:Y:S03]  /*9bb0*/  BAR.SYNC.DEFER_BLOCKING 0x0 ;  /* 0x0000000000007b1d */ /* 0x000fe60000010000 */
[----:B------:R-:W-:Y:S03]  /*9bc0*/  PLOP3.LUT P0, PT, PT, PT, UP0, 0x80, 0x0 ;  /* 0x000000000000781c */ /* 0x000fe60003f0f008 */
[----:B------:R-:W4:Y:S04]  /*9bd0*/  LDSM.16.M88.4 R168, [R247] ;  /* 0x00000000f7a8783b */ /* 0x000f280000000200 */
[----:B------:R-:W1:Y:S04]  /*9be0*/  LDSM.16.M88.4 R172, [R246] ;  /* 0x00000000f6ac783b */ /* 0x000e680000000200 */
[----:B-12---:R-:W1:Y:S04]  /*9bf0*/  LDSM.16.M88.4 R8, [R4+0x14080] ;  /* 0x014080000408783b */ /* 0x006e680000000200 */
[----:B------:R-:W2:Y:S04]  /*9c00*/  LDSM.16.M88.4 R16, [R4+0x14880] ;  /* 0x014880000410783b */ /* 0x000ea80000000200 */
[----:B------:R-:W1:Y:S04]  /*9c10*/  LDSM.16.M88.4 R24, [R4+0x15080] ;  /* 0x015080000418783b */ /* 0x000e680000000200 */
[----:B---3--:R3:W1:Y:S02]  /*9c20*/  LDSM.16.M88.4 R156, [R3] ;  /* 0x00000000039c783b */ /* 0x0086640000000200 */
[----:B---3--:R-:W-:Y:S01]  /*9c30*/  MOV R3, R0 ;  /* 0x0000000000037202 */ /* 0x008fe20000000f00 */
[----:B------:R-:W-:-:S05]  /*9c40*/  @P0 BRA `(.L_x_203) ;  /* 0x0000043000000947 */ /* 0x000fca0003800000 */
[----:B----4-:R-:W3:Y:S01]  /*9c50*/  LDL R7, [R1+0xc] ;  /* 0x00000c0001077983 */ /* 0x010ee20000100800 */
[----:B------:R-:W-:Y:S03]  /*9c60*/  BSSY B0, `(.L_x_203) ;  /* 0x0000041000007945 */ /* 0x000fe60003800000 */
[----:B------:R-:W4:Y:S04]  /*9c70*/  LDL R14, [R1+0x8] ;  /* 0x00000800010e7983 */ /* 0x000f280000100800 */
[----:B------:R-:W5:Y:S04]  /*9c80*/  LDL R20, [R1+0x48] ;  /* 0x0000480001147983 */ /* 0x000f680000100800 */
[----:B--2---:R-:W2:Y:S04]  /*9c90*/  LDL R22, [R1+0x4c] ;  /* 0x00004c0001167983 */ /* 0x004ea80000100800 */
[----:B------:R-:W2:Y:S04]  /*9ca0*/  LDL R13, [R1+0x1c] ;  /* 0x00001c00010d7983 */ /* 0x000ea80000100800 */
[----:B------:R-:W2:Y:S04]  /*9cb0*/  LDL R15, [R1+0x10] ;  /* 0x00001000010f7983 */ /* 0x000ea80000100800 */
[----:B------:R-:W2:Y:S01]  /*9cc0*/  LDL R23, [R1+0x28] ;  /* 0x0000280001177983 */ /* 0x000ea20000100800 */
[----:B---3--:R-:W-:Y:S01]  /*9cd0*/  SHF.R.S32.HI R6, RZ, 0x1f, R7 ;  /* 0x0000001fff067819 */ /* 0x008fe20000011407 */
[C---:B------:R-:W-:Y:S01]  /*9ce0*/  IMAD.WIDE.U32 R4, R7.reuse, c[0x0][0x208], RZ ;  /* 0x0000820007047a25 */ /* 0x040fe200078e00ff */
[----:B----4-:R-:W-:Y:S03]  /*9cf0*/  SHF.R.S32.HI R12, RZ, 0x1f, R14 ;  /* 0x0000001fff0c7819 */ /* 0x010fe6000001140e */
[----:B------:R-:W-:Y:S04]  /*9d00*/  IMAD R6, R6, c[0x0][0x208], RZ ;  /* 0x0000820006067a24 */ /* 0x000fe800078e02ff */
[----:B------:R-:W-:Y:S02]  /*9d10*/  IMAD R6, R7, c[0x0][0x20c], R6 ;  /* 0x0000830007067a24 */ /* 0x000fe400078e0206 */
[----:B------:R-:W3:Y:S01]  /*9d20*/  LDL R7, [R1+0x24] ;  /* 0x0000240001077983 */ /* 0x000ee20000100800 */
[----:B------:R-:W-:Y:S02]  /*9d30*/  IMAD R12, R12, c[0x0][0x218], RZ ;  /* 0x000086000c0c7a24 */ /* 0x000fe400078e02ff */
[----:B------:R-:W-:Y:S02]  /*9d40*/  IMAD.IADD R5, R5, 0x1, R6 ;  /* 0x0000000105057824 */ /* 0x000fe400078e0206 */
[C---:B------:R-:W-:Y:S02]  /*9d50*/  IMAD R12, R14.reuse, c[0x0][0x21c], R12 ;  /* 0x000087000e0c7a24 */ /* 0x040fe400078e020c */
[----:B------:R-:W-:Y:S05]  /*9d60*/  IMAD.WIDE.U32 R4, R14, c[0x0][0x218], R4 ;  /* 0x000086000e047a25 */ /* 0x000fea00078e0004 */
[----:B------:R-:W-:Y:S04]  /*9d70*/  IADD3 R4, P0, R4, UR24, RZ ;  /* 0x0000001804047c10 */ /* 0x000fe8000ff1e0ff */
[----:B------:R-:W-:Y:S02]  /*9d80*/  IADD3.X R12, R5, UR15, R12, P0, !PT ;  /* 0x0000000f050c7c10 */ /* 0x000fe400087fe40c */
[C---:B------:R-:W-:Y:S04]  /*9d90*/  LEA R6, P0, R4.reuse, c[0x0][0x1f8], 0x1 ;  /* 0x00007e0004067a11 */ /* 0x040fe800078008ff */
[----:B------:R-:W-:Y:S01]  /*9da0*/  LEA.HI.X R12, R4, c[0x0][0x1fc], R12, 0x1, P0 ;  /* 0x00007f00040c7a11 */ /* 0x000fe200000f0c0c */
[----:B------:R-:W5:Y:S02]  /*9db0*/  SHFL.IDX PT, R14, R6, RZ, 0x181f ;  /* 0x00181fff060e7589 */ /* 0x000f6400000e0000 */
[C---:B-----5:R-:W-:Y:S02]  /*9dc0*/  IADD3 R20, P0, R14.reuse, R20, RZ ;  /* 0x000000140e147210 */ /* 0x060fe40007f1e0ff */
[----:B---3--:R-:W-:Y:S02]  /*9dd0*/  ISETP.GE.AND P1, PT, R7, c[0x0][0x1d4], PT ;  /* 0x0000750007007a0c */ /* 0x008fe40003f26270 */
[----:B------:R-:W2:Y:S02]  /*9de0*/  SHFL.IDX PT, R7, R12, RZ, 0x181f ;  /* 0x00181fff0c077589 */ /* 0x000ea400000e0000 */
[C---:B--2---:R-:W-:Y:S01]  /*9df0*/  IMAD.X R21, R7.reuse, 0x1, R22, P0 ;  /* 0x0000000107157824 */ /* 0x044fe200000e0616 */
[----:B------:R-:W-:Y:S01]  /*9e00*/  IADD3 R4, P0, R14, R178, RZ ;  /* 0x000000b20e047210 */ /* 0x000fe20007f1e0ff */
[----:B------:R-:W2:Y:S07]  /*9e10*/  S2R R22, SR_TID.X ;  /* 0x0000000000167919 */ /* 0x000eae0000002100 */
[----:B------:R-:W-:Y:S01]  /*9e20*/  @!PT LDS RZ, [RZ] ;  /* 0x00000000fffff984 */ /* 0x000fe20000000800 */
[----:B------:R3:W-:Y:S01]  /*9e30*/  LDGSTS.E.BYPASS.LTC128B.128 [R13+0x4080], [R20.64], !P1 ;  /* 0x04080000140d7fae */ /* 0x0007e2000c901d52 */
[C---:B------:R-:W-:Y:S05]  /*9e40*/  IMAD.X R5, R7.reuse, 0x1, R179, P0 ;  /* 0x0000000107057824 */ /* 0x040fea00000e06b3 */
[----:B------:R4:W-:Y:S01]  /*9e50*/  LDGSTS.E.BYPASS.LTC128B.128 [R13+0x5880], [R4.64], !P6 ;  /* 0x05880000040d7fae */ /* 0x0009e2000f101d52 */
[----:B--2---:R-:W-:Y:S02]  /*9e60*/  ISETP.GT.AND P1, PT, R22, 0x7f, PT ;  /* 0x0000007f1600780c */ /* 0x004fe40003f24270 */
[C---:B----4-:R-:W-:Y:S05]  /*9e70*/  IADD3 R4, P0, R14.reuse, R176, RZ ;  /* 0x000000b00e047210 */ /* 0x050fea0007f1e0ff */
[----:B------:R-:W-:Y:S05]  /*9e80*/  IMAD.X R5, R7, 0x1, R177, P0 ;  /* 0x0000000107057824 */ /* 0x000fea00000e06b1 */
[----:B------:R2:W-:Y:S02]  /*9e90*/  LDGSTS.E.BYPASS.LTC128B.128 [R13+0x7080], [R4.64], !P5 ;  /* 0x07080000040d7fae */ /* 0x0005e4000e901d52 */
[C---:B--2---:R-:W-:Y:S01]  /*9ea0*/  IMAD.SHL.U32 R4, R15.reuse, 0x2, RZ ;  /* 0x000000020f047824 */ /* 0x044fe200078e00ff */
[----:B------:R-:W-:Y:S04]  /*9eb0*/  SHF.L.U64.HI R5, R15, 0x1, R23 ;  /* 0x000000010f057819 */ /* 0x000fe80000010217 */
[----:B------:R-:W-:Y:S05]  /*9ec0*/  IADD3 R14, P0, R14, R4, RZ ;  /* 0x000000040e0e7210 */ /* 0x000fea0007f1e0ff */
[----:B------:R-:W-:Y:S05]  /*9ed0*/  IMAD.X R15, R7, 0x1, R5, P0 ;  /* 0x00000001070f7824 */ /* 0x000fea00000e0605 */
[----:B------:R3:W-:Y:S01]  /*9ee0*/  LDGSTS.E.BYPASS.LTC128B.128 [R13+0x8880], [R14.64], !P4 ;  /* 0x088800000e0d7fae */ /* 0x0007e2000e101d52 */
[----:B------:R-:W-:-:S05]  /*9ef0*/  @P1 BRA `(.L_x_204) ;  /* 0x0000017000001947 */ /* 0x000fca0003800000 */
[----:B------:R-:W-:-:S05]  /*9f00*/  BRA.DIV ~URZ, `(.L_x_205) ;  /* 0x00009cd27f007947 */ /* 0x000fca000b800000 */
[----:B------:R2:W4:Y:S04]  /*9f10*/  SHFL.IDX PT, R7, R12, 0x1, 0x181f ;  /* 0x00381f000c077f89 */ /* 0x00052800000e0000 */
[----:B------:R2:W3:Y:S02]  /*9f20*/  SHFL.IDX PT, R12, R6, 0x1, 0x181f ;  /* 0x00381f00060c7f89 */ /* 0x0004e400000e0000 */
.L_x_239:
[----:B---3--:R-:W3:Y:S04]  /*9f30*/  LDL R15, [R1+0x24] ;  /* 0x00002400010f7983 */ /* 0x008ee80000100800 */
[----:B------:R-:W5:Y:S04]  /*9f40*/  LDL R14, [R1+0x48] ;  /* 0x00004800010e7983 */ /* 0x000f680000100800 */
[----:B--2---:R-:W2:Y:S04]  /*9f50*/  LDL R13, [R1+0x4c] ;  /* 0x00004c00010d7983 */ /* 0x004ea80000100800 */
[----:B----4-:R-:W4:Y:S01]  /*9f60*/  LDL R6, [R1+0x1c] ;  /* 0x00001c0001067983 */ /* 0x010f220000100800 */
[----:B---3--:R-:W-:Y:S02]  /*9f70*/  ISETP.GE.AND P1, PT, R15, c[0x0][0x1d4], PT ;  /* 0x000075000f007a0c */ /* 0x008fe40003f26270 */
[C---:B-----5:R-:W-:Y:S05]  /*9f80*/  IADD3 R14, P0, R12.reuse, R14, RZ ;  /* 0x0000000e0c0e7210 */ /* 0x060fea0007f1e0ff */
[C---:B--2---:R-:W-:Y:S06]  /*9f90*/  IMAD.X R15, R7.reuse, 0x1, R13, P0 ;  /* 0x00000001070f7824 */ /* 0x044fec00000e060d */
[----:B------:R-:W-:Y:S01]  /*9fa0*/  @!PT LDS RZ, [RZ] ;  /* 0x00000000fffff984 */ /* 0x000fe20000000800 */
[----:B------:R-:W-:Y:S01]  /*9fb0*/  @!PT LDS RZ, [RZ] ;  /* 0x00000000fffff984 */ /* 0x000fe20000000800 */
[----:B------:R-:W-:Y:S01]  /*9fc0*/  @!PT LDS RZ, [RZ] ;  /* 0x00000000fffff984 */ /* 0x000fe20000000800 */
[----:B----4-:R2:W-:Y:S02]  /*9fd0*/  LDGSTS.E.BYPASS.LTC128B.128 [R6+0x5080], [R14.64], !P1 ;  /* 0x050800000e067fae */ /* 0x0105e4000c901d52 */
[C---:B--2---:R-:W-:Y:S05]  /*9fe0*/  IADD3 R14, P0, R12.reuse, R178, RZ ;  /* 0x000000b20c0e7210 */ /* 0x044fea0007f1e0ff */
[C---:B------:R-:W-:Y:S01]  /*9ff0*/  IMAD.X R15, R7.reuse, 0x1, R179, P0 ;  /* 0x00000001070f7824 */ /* 0x040fe200000e06b3 */
[C---:B------:R-:W-:Y:S04]  /*a000*/  IADD3 R4, P0, R12.reuse, R4, RZ ;  /* 0x000000040c047210 */ /* 0x040fe80007f1e0ff */
[----:B------:R2:W-:Y:S01]  /*a010*/  LDGSTS.E.BYPASS.LTC128B.128 [R6+0x6880], [R14.64], !P6 ;  /* 0x068800000e067fae */ /* 0x0005e2000f101d52 */
[C---:B------:R-:W-:Y:S01]  /*a020*/  IMAD.X R5, R7.reuse, 0x1, R5, P0 ;  /* 0x0000000107057824 */ /* 0x040fe200000e0605 */
[----:B--2---:R-:W-:Y:S05]  /*a030*/  IADD3 R14, P1, R12, R176, RZ ;  /* 0x000000b00c0e7210 */ /* 0x004fea0007f3e0ff */
[----:B------:R-:W-:Y:S05]  /*a040*/  IMAD.X R15, R7, 0x1, R177, P1 ;  /* 0x00000001070f7824 */ /* 0x000fea00008e06b1 */
[----:B------:R2:W-:Y:S04]  /*a050*/  LDGSTS.E.BYPASS.LTC128B.128 [R6+0x8080], [R14.64], !P5 ;  /* 0x080800000e067fae */ /* 0x0005e8000e901d52 */
[----:B------:R2:W-:Y:S02]  /*a060*/  LDGSTS.E.BYPASS.LTC128B.128 [R6+0x9880], [R4.64], !P4 ;  /* 0x0988000004067fae */ /* 0x0005e4000e101d52 */
.L_x_204:
[----:B------:R-:W-:Y:S05]  /*a070*/  BSYNC B0 ;  /* 0x0000000000007941 */ /* 0x000fea0003800000 */
.L_x_203:
[----:B----4-:R-:W0:Y:S01]  /*a080*/  LDGDEPBAR ;  /* 0x00000000000079af */ /* 0x010e220000000000 */
[----:B------:R-:W-:Y:S01]  /*a090*/  WARPSYNC 0xffffffff ;  /* 0xffffffff00007948 */ /* 0x000fe20003800000 */
[C---:B-12---:R-:W-:Y:S01]  /*a0a0*/  HMMA.16816.F32.BF16 R4, R160.reuse, R8, RZ ;  /* 0x00000008a004723c */ /* 0x046fe200000418ff */
[----:B------:R-:W-:Y:S06]  /*a0b0*/  UISETP.GT.AND UP0, UPT, UR23, UR7, UPT ;  /* 0x000000071700728c */ /* 0x000fec000bf04270 */
[----:B------:R-:W-:Y:S01]  /*a0c0*/  PLOP3.LUT P0, PT, PT, PT, UP0, 0x40, 0x0 ;  /* 0x000000000000781c */ /* 0x000fe20003f0e808 */
[C---:B------:R-:W-:Y:S08]  /*a0d0*/  HMMA.16816.F32.BF16 R8, R160.reuse, R10, RZ ;  /* 0x0000000aa008723c */ /* 0x040ff000000418ff */
[C---:B---3--:R-:W-:Y:S08]  /*a0e0*/  HMMA.16816.F32.BF16 R12, R160.reuse, R16, RZ ;  /* 0x00000010a00c723c */ /* 0x048ff000000418ff */
[C---:B------:R-:W-:Y:S08]  /*a0f0*/  HMMA.16816.F32.BF16 R16, R160.reuse, R18, RZ ;  /* 0x00000012a010723c */ /* 0x040ff000000418ff */
[C---:B------:R-:W-:Y:S08]  /*a100*/  HMMA.16816.F32.BF16 R20, R160.reuse, R24, RZ ;  /* 0x00000018a014723c */ /* 0x040ff000000418ff */
[----:B------:R-:W-:Y:S08]  /*a110*/  HMMA.16816.F32.BF16 R24, R160, R26, RZ ;  /* 0x0000001aa018723c */ /* 0x000ff000000418ff */
[C---:B------:R-:W-:Y:S08]  /*a120*/  HMMA.16816.F32.BF16 R4, R164.reuse, R156, R4 ;  /* 0x0000009ca404723c */ /* 0x040ff00000041804 */
[C---:B------:R-:W-:Y:S01]  /*a130*/  HMMA.16816.F32.BF16 R8, R164.reuse, R158, R8 ;  /* 0x0000009ea408723c */ /* 0x040fe20000041808 */
[----:B------:R-:W1:Y:S07]  /*a140*/  LDSM.16.M88.4 R156, [R251+0x14080] ;  /* 0x01408000fb9c783b */ /* 0x000e6e0000000200 */
[C---:B------:R-:W-:Y:S08]  /*a150*/  HMMA.16816.F32.BF16 R12, R164.reuse, R168, R12 ;  /* 0x000000a8a40c723c */ /* 0x040ff0000004180c */
[C---:B------:R-:W-:Y:S01]  /*a160*/  HMMA.16816.F32.BF16 R16, R164.reuse, R170, R16 ;  /* 0x000000aaa410723c */ /* 0x040fe20000041810 */
[----:B------:R-:W2:Y:S07]  /*a170*/  LDSM.16.M88.4 R168, [R251+0x14880] ;  /* 0x01488000fba8783b */ /* 0x000eae0000000200 */
[C---:B------:R-:W-:Y:S01]  /*a180*/  HMMA.16816.F32.BF16 R20, R164.reuse, R172, R20 ;  /* 0x000000aca414723c */ /* 0x040fe20000041814 */
[----:B------:R-:W3:Y:S07]  /*a190*/  LDL R173, [R1+0x4] ;  /* 0x0000040001ad7983 */ /* 0x000eee0000100800 */
[----:B------:R-:W-:Y:S08]  /*a1a0*/  HMMA.16816.F32.BF16 R24, R164, R174, R24 ;  /* 0x000000aea418723c */ /* 0x000ff00000041818 */
        /* <DEDUP_REMOVED lines=8> */
[----:B------:R-:W1:Y:S07]  /*a230*/  LDSM.16.M88.4 R156, [R245+0x800] ;  /* 0x00080000f59c783b */ /* 0x000e6e0000000200 */
[C---:B--2---:R-:W-:Y:S08]  /*a240*/  HMMA.16816.F32.BF16 R4, R184.reuse, R168, R4 ;  /* 0x000000a8b804723c */ /* 0x044ff00000041804 */
[C---:B------:R-:W-:Y:S01]  /*a250*/  HMMA.16816.F32.BF16 R8, R184.reuse, R170, R8 ;  /* 0x000000aab808723c */ /* 0x040fe20000041808 */
[----:B------:R-:W2:Y:S07]  /*a260*/  LDSM.16.M88.4 R168, [R245+0x1000] ;  /* 0x00100000f5a8783b */ /* 0x000eae0000000200 */
[C---:B-1----:R-:W-:Y:S08]  /*a270*/  HMMA.16816.F32.BF16 R12, R184.reuse, R156, R12 ;  /* 0x0000009cb80c723c */ /* 0x042ff0000004180c */
[C---:B------:R-:W-:Y:S08]  /*a280*/  HMMA.16816.F32.BF16 R16, R184.reuse, R158, R16 ;  /* 0x0000009eb810723c */ /* 0x040ff00000041810 */
[C---:B--2---:R-:W-:Y:S08]  /*a290*/  HMMA.16816.F32.BF16 R20, R184.reuse, R168, R20 ;  /* 0x000000a8b814723c */ /* 0x044ff00000041814 */
[----:B------:R-:W-:Y:S01]  /*a2a0*/  HMMA.16816.F32.BF16 R24, R184, R170, R24 ;  /* 0x000000aab818723c */ /* 0x000fe20000041818 */
[----:B---3--:R-:W1:Y:S08]  /*a2b0*/  LDSM.16.M88.4 R156, [R173+0x15880] ;  /* 0x01588000ad9c783b */ /* 0x008e700000000200 */
        /* <DEDUP_REMOVED lines=107> */
[----:B------:R-:W-:Y:S01]  /*a970*/  FMUL.FTZ R7, R7, c[0x0][0x320] ;  /* 0x0000c80007077a20 */ /* 0x000fe20000410000 */
[C---:B-1----:R-:W-:Y:S03]  /*a980*/  HMMA.16816.F32.BF16 R12, R232.reuse, R156, R12 ;  /* 0x0000009ce80c723c */ /* 0x042fe6000004180c */
[----:B------:R-:W-:Y:S03]  /*a990*/  FMUL.FTZ R8, R8, c[0x0][0x320] ;  /* 0x0000c80008087a20 */ /* 0x000fe60000410000 */
[----:B------:R-:W1:Y:S01]  /*a9a0*/  MUFU.TANH R170, R5 ;  /* 0x0000000500aa7308 */ /* 0x000e620000002400 */
[----:B------:R-:W-:Y:S01]  /*a9b0*/  FMUL.FTZ R9, R9, c[0x0][0x320] ;  /* 0x0000c80009097a20 */ /* 0x000fe20000410000 */
[C---:B------:R-:W-:Y:S08]  /*a9c0*/  HMMA.16816.F32.BF16 R16, R232.reuse, R158, R16 ;  /* 0x0000009ee810723c */ /* 0x040ff00000041810 */
[----:B------:R-:W3:Y:S08]  /*a9d0*/  MUFU.TANH R173, R6 ;  /* 0x0000000600ad7308 */ /* 0x000ef00000002400 */
[----:B------:R-:W-:Y:S02]  /*a9e0*/  FMUL.FTZ R12, R12, c[0x0][0x320] ;  /* 0x0000c8000c0c7a20 */ /* 0x000fe40000410000 */
[----:B------:R4:W1:Y:S01]  /*a9f0*/  MUFU.TANH R174, R7 ;  /* 0x0000000700ae7308 */ /* 0x0008620000002400 */
[----:B------:R-:W-:Y:S09]  /*aa00*/  FMUL.FTZ R13, R13, c[0x0][0x320] ;  /* 0x0000c8000d0d7a20 */ /* 0x000ff20000410000 */
[----:B------:R5:W1:Y:S10]  /*aa10*/  MUFU.TANH R171, R8 ;  /* 0x0000000800ab7308 */ /* 0x000a740000002400 */
[----:B------:R1:W1:Y:S01]  /*aa20*/  MUFU.TANH R156, R9 ;  /* 0x00000009009c7308 */ /* 0x0002620000002400 */
[----:B----4-:R-:W4:Y:S01]  /*aa30*/  LDSM.16.M88.4 R4, [R245+0x5800] ;  /* 0x00580000f504783b */ /* 0x010f220000000200 */
[----:B------:R-:W-:Y:S08]  /*aa40*/  DEPBAR.LE SB0, 0x0 ;  /* 0x000080000000791a */ /* 0x000ff00000000000 */
[----:B------:R2:W2:Y:S01]  /*aa50*/  MUFU.TANH R158, R12 ;  /* 0x0000000c009e7308 */ /* 0x0004a20000002400 */
[----:B------:R-:W-:Y:S01]  /*aa60*/  BAR.SYNC.DEFER_BLOCKING 0x0 ;  /* 0x0000000000007b1d */ /* 0x000fe20000010000 */
[----:B-----5:R-:W-:Y:S02]  /*aa70*/  FMUL.FTZ R8, R11, c[0x0][0x320] ;  /* 0x0000c8000b087a20 */ /* 0x020fe40000410000 */
[----:B------:R-:W-:Y:S06]  /*aa80*/  FMUL.FTZ R11, R14, c[0x0][0x320] ;  /* 0x0000c8000e0b7a20 */ /* 0x000fec0000410000 */
[----:B------:R5:W3:Y:S01]  /*aa90*/  MUFU.TANH R157, R13 ;  /* 0x0000000d009d7308 */ /* 0x000ae20000002400 */
[----:B-1----:R-:W-:Y:S02]  /*aaa0*/  FMUL.FTZ R9, R10, c[0x0][0x320] ;  /* 0x0000c8000a097a20 */ /* 0x002fe40000410000 */
[----:B------:R-:W-:Y:S02]  /*aab0*/  FMUL.FTZ R10, R15, c[0x0][0x320] ;  /* 0x0000c8000f0a7a20 */ /* 0x000fe40000410000 */
[----:B------:R-:W-:Y:S05]  /*aac0*/  FMUL.FTZ R15, R16, c[0x0][0x320] ;  /* 0x0000c800100f7a20 */ /* 0x000fea0000410000 */
[----:B------:R-:W1:Y:S01]  /*aad0*/  MUFU.TANH R9, R9 ;  /* 0x0000000900097308 */ /* 0x000e620000002400 */
[----:B------:R-:W-:Y:S02]  /*aae0*/  FMUL.FTZ R16, R17, c[0x0][0x320] ;  /* 0x0000c80011107a20 */ /* 0x000fe40000410000 */
[----:B--2---:R-:W-:Y:S07]  /*aaf0*/  FMUL.FTZ R12, R19, c[0x0][0x320] ;  /* 0x0000c800130c7a20 */ /* 0x004fee0000410000 */
[----:B------:R-:W2:Y:S01]  /*ab00*/  MUFU.TANH R8, R8 ;  /* 0x0000000800087308 */ /* 0x000ea20000002400 */
[C---:B----4-:R-:W-:Y:S05]  /*ab10*/  HMMA.16816.F32.BF16 R20, R232.reuse, R4, R20 ;  /* 0x00000004e814723c */ /* 0x050fea0000041814 */
[----:B-----5:R-:W-:Y:S04]  /*ab20*/  FMUL.FTZ R13, R18, c[0x0][0x320] ;  /* 0x0000c800120d7a20 */ /* 0x020fe80000410000 */
[----:B------:R-:W4:Y:S01]  /*ab30*/  MUFU.TANH R11, R11 ;  /* 0x0000000b000b7308 */ /* 0x000f220000002400 */
        /* <DEDUP_REMOVED lines=15> */
[----:B------:R-:W1:Y:S10]  /*ac30*/  MUFU.TANH R7, R7 ;  /* 0x0000000700077308 */ /* 0x000e740000002400 */
[----:B------:R1:W1:Y:S10]  /*ac40*/  MUFU.TANH R175, R22 ;  /* 0x0000001600af7308 */ /* 0x0002740000002400 */
[----:B------:R-:W1:Y:S10]  /*ac50*/  MUFU.TANH R14, R14 ;  /* 0x0000000e000e7308 */ /* 0x000e740000002400 */
[----:B------:R-:W1:Y:S10]  /*ac60*/  MUFU.TANH R18, R18 ;  /* 0x0000001200127308 */ /* 0x000e740000002400 */
        /* <DEDUP_REMOVED lines=8> */
[----:B------:R3:W-:Y:S02]  /*acf0*/  STL [R1+0x60], R0 ;  /* 0x0000600001007387 */ /* 0x0007e40000100800 */
[----:B------:R-:W-:Y:S02]  /*ad00*/  ISETP.NE.AND P1, PT, R159, 0x1, PT ;  /* 0x000000019f00780c */ /* 0x000fe40003f25270 */
[----:B------:R-:W4:Y:S01]  /*ad10*/  LDL R24, [R1+0x24] ;  /* 0x0000240001187983 */ /* 0x000f220000100800 */
[----:B------:R-:W-:Y:S03]  /*ad20*/  IMAD.U32 R6, RZ, RZ, UR5 ;  /* 0x00000005ff067e24 */ /* 0x000fe6000f8e00ff */
[----:B------:R-:W4:Y:S04]  /*ad30*/  LDL R23, [R1+0x4c] ;  /* 0x00004c0001177983 */ /* 0x000f280000100800 */
[----:B---3--:R-:W3:Y:S01]  /*ad40*/  LDL R0, [R1+0x48] ;  /* 0x0000480001007983 */ /* 0x008ee20000100800 */
[----:B--2---:R-:W-:Y:S03]  /*ad50*/  IADD3 R6, R6, -0x30, R169 ;  /* 0xffffffd006067810 */ /* 0x004fe60007ffe0a9 */
[----:B------:R-:W2:Y:S02]  /*ad60*/  LDL R169, [R1+0x1c] ;  /* 0x00001c0001a97983 */ /* 0x000ea40000100800 */
[----:B-1----:R-:W-:Y:S01]  /*ad70*/  @P1 IMAD.HI.U32 R20, R6, c[0x0][0x2bc], RZ ;  /* 0x0000af0006141a27 */ /* 0x002fe200078e00ff */
[----:B----4-:R-:W-:Y:S03]  /*ad80*/  ISETP.GE.AND P2, PT, R24, c[0x0][0x1d4], PT ;  /* 0x0000750018007a0c */ /* 0x010fe60003f46270 */
        /* <DEDUP_REMOVED lines=13> */
[----:B----4-:R-:W-:Y:S02]  /*ae60*/  IMAD.WIDE.U32 R20, R26, c[0x0][0x1e0], RZ ;  /* 0x000078001a147a25 */ /* 0x010fe400078e00ff */
[----:B-1----:R-:W1:Y:S02]  /*ae70*/  S2R R26, SR_TID.X ;  /* 0x00000000001a7919 */ /* 0x002e640000002100 */
[----:B------:R-:W-:Y:S02]  /*ae80*/  IMAD.IADD R21, R21, 0x1, R6 ;  /* 0x0000000115157824 */ /* 0x000fe400078e0206 */
[----:B--2---:R1:W-:Y:S01]  /*ae90*/  STL [R1+0x8], R25 ;  /* 0x0000081901007387 */ /* 0x0043e20000100800 */
[----:B------:R-:W-:Y:S01]  /*aea0*/  SHF.R.S32.HI R6, RZ, 0x1f, R25 ;  /* 0x0000001fff067819 */ /* 0x000fe20000011419 */
[C---:B------:R-:W-:Y:S02]  /*aeb0*/  IMAD.WIDE.U32 R20, R25.reuse, c[0x0][0x1f0], R20 ;  /* 0x00007c0019147a25 */ /* 0x040fe400078e0014 */
[----:B------:R-:W2:Y:S02]  /*aec0*/  LDL R159, [R1+0x10] ;  /* 0x00001000019f7983 */ /* 0x000ea40000100800 */
[----:B------:R-:W-:Y:S01]  /*aed0*/  IMAD R6, R6, c[0x0][0x1f0], RZ ;  /* 0x00007c0006067a24 */ /* 0x000fe200078e02ff */
[----:B------:R-:W-:Y:S03]  /*aee0*/  IADD3 R20, P0, R20, UR20, RZ ;  /* 0x0000001414147c10 */ /* 0x000fe6000ff1e0ff */
[----:B------:R-:W-:Y:S05]  /*aef0*/  IMAD R6, R25, c[0x0][0x1f4], R6 ;  /* 0x00007d0019067a24 */ /* 0x000fea00078e0206 */
[----:B------:R-:W-:Y:S02]  /*af00*/  IADD3.X R6, R21, UR8, R6, P0, !PT ;  /* 0x0000000815067c10 */ /* 0x000fe400087fe406 */
[C---:B------:R-:W-:Y:S04]  /*af10*/  LEA R19, P0, R20.reuse, c[0x0][0x1c8], 0x1 ;  /* 0x0000720014137a11 */ /* 0x040fe800078008ff */
[----:B------:R-:W-:Y:S01]  /*af20*/  LEA.HI.X R6, R20, c[0x0][0x1cc], R6, 0x1, P0 ;  /* 0x0000730014067a11 */ /* 0x000fe200000f0c06 */
[----:B------:R-:W3:Y:S01]  /*af30*/  SHFL.IDX PT, R21, R19, RZ, 0x181f ;  /* 0x00181fff13157589 */ /* 0x000ee200000e0000 */
[----:B-1----:R-:W-:Y:S03]  /*af40*/  SHF.R.S32.HI R25, RZ, 0x1f, R26 ;  /* 0x0000001fff197819 */ /* 0x002fe6000001141a */
[----:B------:R-:W1:Y:S01]  /*af50*/  SHFL.IDX PT, R22, R6, RZ, 0x181f ;  /* 0x00181fff06167589 */ /* 0x000e6200000e0000 */
[----:B------:R-:W-:Y:S03]  /*af60*/  LEA.HI R25, R25, R26, RZ, 0x3 ;  /* 0x0000001a19197211 */ /* 0x000fe600078f18ff */
[----:B------:R-:W4:Y:S01]  /*af70*/  SHFL.IDX PT, R19, R19, 0x1, 0x181f ;  /* 0x00381f0013137f89 */ /* 0x000f2200000e0000 */
[----:B------:R-:W-:Y:S03]  /*af80*/  SHF.R.S32.HI R25, RZ, 0x3, R25 ;  /* 0x00000003ff197819 */ /* 0x000fe60000011419 */
[----:B------:R-:W1:Y:S01]  /*af90*/  SHFL.IDX PT, R6, R6, 0x1, 0x181f ;  /* 0x00381f0006067f89 */ /* 0x000e6200000e0000 */
[----:B------:R-:W-:Y:S04]  /*afa0*/  IADD3 R20, -R25, 0x30, RZ ;  /* 0x0000003019147810 */ /* 0x000fe80007ffe1ff */
[----:B------:R-:W-:Y:S11]  /*afb0*/  ISETP.GE.AND P0, PT, R20, 0x1, PT ;  /* 0x000000011400780c */ /* 0x000ff60003f06270 */
[----:B------:R-:W-:Y:S02]  /*afc0*/  @!UPT UIADD3 URZ, URZ, URZ, URZ ;  /* 0x0000003f3f3ff290 */ /* 0x000fe4000fffe03f */
[C---:B---3--:R-:W-:Y:S05]  /*afd0*/  @P0 IADD3 R24, P1, R21.reuse, R0, RZ ;  /* 0x0000000015180210 */ /* 0x048fea0007f3e0ff */
[C---:B-1----:R-:W-:Y:S05]  /*afe0*/  @P0 IMAD.X R25, R22.reuse, 0x1, R23, P1 ;  /* 0x0000000116190824 */ /* 0x042fea00008e0617 */
[----:B------:R1:W-:Y:S02]  /*aff0*/  @P0 LDGSTS.E.BYPASS.LTC128B.128 [R169+0x14080], [R24.64], !P2 ;  /* 0x1408000018a90fae */ /* 0x0003e4000d101d52 */
[C---:B-1----:R-:W-:Y:S05]  /*b000*/  @P0 IADD3 R24, P1, R21.reuse, R178, RZ ;  /* 0x000000b215180210 */ /* 0x042fea0007f3e0ff */
[C---:B------:R-:W-:Y:S05]  /*b010*/  @P0 IMAD.X R25, R22.reuse, 0x1, R179, P1 ;  /* 0x0000000116190824 */ /* 0x040fea00008e06b3 */
[----:B------:R1:W-:Y:S02]  /*b020*/  @P0 LDGSTS.E.BYPASS.LTC128B.128 [R169+0x15880], [R24.64], !P6 ;  /* 0x1588000018a90fae */ /* 0x0003e4000f101d52 */
[----:B-1----:R-:W-:Y:S05]  /*b030*/  @P0 IADD3 R24, P1, R21, R176, RZ ;  /* 0x000000b015180210 */ /* 0x002fea0007f3e0ff */
[----:B------:R-:W-:Y:S05]  /*b040*/  @P0 IMAD.X R25, R22, 0x1, R177, P1 ;  /* 0x0000000116190824 */ /* 0x000fea00008e06b1 */
[----:B------:R1:W-:Y:S04]  /*b050*/  @P0 LDGSTS.E.BYPASS.LTC128B.128 [R169+0x17080], [R24.64], !P5 ;  /* 0x1708000018a90fae */ /* 0x0003e8000e901d52 */
[----:B-1----:R-:W3:Y:S01]  /*b060*/  LDL R25, [R1+0x28] ;  /* 0x0000280001197983 */ /* 0x002ee20000100800 */
[C---:B--2---:R-:W-:Y:S04]  /*b070*/  @P0 LEA R26, P1, R159.reuse, R21, 0x1 ;  /* 0x000000159f1a0211 */ /* 0x044fe800078208ff */
[----:B---3--:R-:W-:Y:S05]  /*b080*/  @P0 LEA.HI.X R27, R159, R22, R25, 0x1, P1 ;  /* 0x000000169f1b0211 */ /* 0x008fea00008f0c19 */
[----:B------:R1:W-:Y:S01]  /*b090*/  @P0 LDGSTS.E.BYPASS.LTC128B.128 [R169+0x18880], [R26.64], !P4 ;  /* 0x188800001aa90fae */ /* 0x0003e2000e101d52 */
[----:B------:R-:W-:Y:S11]  /*b0a0*/  ISETP.GE.AND P0, PT, R20, 0x21, PT ;  /* 0x000000211400780c */ /* 0x000ff60003f06270 */
[----:B------:R-:W-:Y:S02]  /*b0b0*/  @!UPT UIADD3 URZ, URZ, URZ, URZ ;  /* 0x0000003f3f3ff290 */ /* 0x000fe4000fffe03f */
[C---:B----4-:R-:W-:Y:S02]  /*b0c0*/  @P0 IADD3 R20, P1, R19.reuse, R0, RZ ;  /* 0x0000000013140210 */ /* 0x050fe40007f3e0ff */
[----:B------:R1:W5:Y:S03]  /*b0d0*/  LDL.LU R0, [R1+0x60] ;  /* 0x0000600001007983 */ /* 0x0003660000300800 */
[C---:B------:R-:W-:Y:S05]  /*b0e0*/  @P0 IMAD.X R21, R6.reuse, 0x1, R23, P1 ;  /* 0x0000000106150824 */ /* 0x040fea00008e0617 */
[----:B------:R2:W-:Y:S02]  /*b0f0*/  @P0 LDGSTS.E.BYPASS.LTC128B.128 [R169+0x15080], [R20.64], !P2 ;  /* 0x1508000014a90fae */ /* 0x0005e4000d101d52 */
[C---:B--2---:R-:W-:Y:S05]  /*b100*/  @P0 IADD3 R20, P1, R19.reuse, R178, RZ ;  /* 0x000000b213140210 */ /* 0x044fea0007f3e0ff */
[C---:B------:R-:W-:Y:S05]  /*b110*/  @P0 IMAD.X R21, R6.reuse, 0x1, R179, P1 ;  /* 0x0000000106150824 */ /* 0x040fea00008e06b3 */
[----:B------:R2:W-:Y:S02]  /*b120*/  @P0 LDGSTS.E.BYPASS.LTC128B.128 [R169+0x16880], [R20.64], !P6 ;  /* 0x1688000014a90fae */ /* 0x0005e4000f101d52 */
[----:B--2---:R-:W-:Y:S05]  /*b130*/  @P0 IADD3 R20, P1, R19, R176, RZ ;  /* 0x000000b013140210 */ /* 0x004fea0007f3e0ff */
[----:B------:R-:W-:Y:S01]  /*b140*/  @P0 IMAD.X R21, R6, 0x1, R177, P1 ;  /* 0x0000000106150824 */ /* 0x000fe200008e06b1 */
[C---:B------:R-:W-:Y:S04]  /*b150*/  @P0 LEA R22, P1, R159.reuse, R19, 0x1 ;  /* 0x000000139f160211 */ /* 0x040fe800078208ff */
[----:B------:R1:W-:Y:S01]  /*b160*/  @P0 LDGSTS.E.BYPASS.LTC128B.128 [R169+0x18080], [R20.64], !P5 ;  /* 0x1808000014a90fae */ /* 0x0003e2000e901d52 */
[----:B------:R-:W-:Y:S05]  /*b170*/  @P0 LEA.HI.X R23, R159, R6, R25, 0x1, P1 ;  /* 0x000000069f170211 */ /* 0x000fea00008f0c19 */
[----:B------:R1:W-:Y:S03]  /*b180*/  @P0 LDGSTS.E.BYPASS.LTC128B.128 [R169+0x19880], [R22.64], !P4 ;  /* 0x1988000016a90fae */ /* 0x0003e6000e101d52 */
.L_x_206:
[----:B-1234-:R-:W2:Y:S01]  /*b190*/  LDL.LU R23, [R1+0x44] ;  /* 0x0000440001177983 */ /* 0x01eea20000300800 */
[----:B-----5:R-:W-:Y:S01]  /*b1a0*/  FMNMX.FTZ R0, R168, R0, !PT ;  /* 0x00000000a8007209 */ /* 0x020fe20007810000 */
[----:B------:R-:W-:Y:S02]  /*b1b0*/  UISETP.GT.AND UP0, UPT, UR23, UR4, UPT ;  /* 0x000000041700728c */ /* 0x000fe4000bf04270 */
[----:B------:R-:W0:Y:S01]  /*b1c0*/  LDGDEPBAR ;  /* 0x00000000000079af */ /* 0x000e220000000000 */
[----:B------:R-:W-:Y:S01]  /*b1d0*/  FMNMX.FTZ R0, R170, R0, !PT ;  /* 0x00000000aa007209 */ /* 0x000fe20007810000 */
[----:B------:R-:W-:Y:S02]  /*b1e0*/  UIADD3 UR5, UR23, -0x1, URZ ;  /* 0xffffffff17057890 */ /* 0x000fe4000fffe03f */
[----:B------:R-:W-:Y:S02]  /*b1f0*/  PLOP3.LUT P0, PT, PT, PT, UP0, 0x80, 0x0 ;  /* 0x000000000000781c */ /* 0x000fe40003f0f008 */
[----:B------:R-:W-:Y:S03]  /*b200*/  FMNMX.FTZ R0, R171, R0, !PT ;  /* 0x00000000ab007209 */ /* 0x000fe60007810000 */
[----:B------:R-:W-:Y:S01]  /*b210*/  UMOV UR23, UR5 ;  /* 0x0000000500177c82 */ /* 0x000fe20008000000 */
        /* <DEDUP_REMOVED lines=23> */
[--C-:B------:R-:W-:Y:S01]  /*b390*/  FFMA.FTZ R25, R16, c[0x0][0x2d0], -R169.reuse ;  /* 0x0000b40010197a23 */ /* 0x100fe200000108a9 */
[----:B------:R-:W-:Y:S01]  /*b3a0*/  MOV R16, R22 ;  /* 0x0000001600107202 */ /* 0x000fe20000000f00 */
[--C-:B------:R-:W-:Y:S01]  /*b3b0*/  FFMA.FTZ R172, R172, c[0x0][0x2d0], -R169.reuse ;  /* 0x0000b400acac7a23 */ /* 0x100fe200000108a9 */
[----:B------:R-:W-:Y:S01]  /*b3c0*/  MUFU.EX2 R19, R19 ;  /* 0x0000001300137308 */ /* 0x000fe20000000800 */
[--C-:B------:R-:W-:Y:S02]  /*b3d0*/  FFMA.FTZ R171, R7, c[0x0][0x2d0], -R169.reuse ;  /* 0x0000b40007ab7a23 */ /* 0x100fe400000108a9 */
[--C-:B------:R-:W-:Y:S02]  /*b3e0*/  FFMA.FTZ R170, R18, c[0x0][0x2d0], -R169.reuse ;  /* 0x0000b40012aa7a23 */ /* 0x100fe400000108a9 */
[----:B------:R-:W-:Y:S02]  /*b3f0*/  FFMA.FTZ R169, R17, c[0x0][0x2d0], -R169 ;  /* 0x0000b40011a97a23 */ /* 0x000fe400000108a9 */
[----:B------:R-:W3:Y:S01]  /*b400*/  LDL.LU R17, [R1+0x40] ;  /* 0x0000400001117983 */ /* 0x000ee20000300800 */
[----:B------:R-:W-:Y:S02]  /*b410*/  FMUL.FTZ R3, R3, c[0x0][0x2d0] ;  /* 0x0000b40003037a20 */ /* 0x000fe40000410000 */
[----:B------:R-:W-:Y:S10]  /*b420*/  MUFU.EX2 R20, R20 ;  /* 0x0000001400147308 */ /* 0x000ff40000000800 */
[----:B------:R-:W1:Y:S10]  /*b430*/  MUFU.EX2 R6, R3 ;  /* 0x0000000300067308 */ /* 0x000e740000000800 */
[----:B------:R4:W2:Y:S10]  /*b440*/  MUFU.EX2 R158, R156 ;  /* 0x0000009c009e7308 */ /* 0x0008b40000000800 */
[----:B------:R-:W-:Y:S01]  /*b450*/  MUFU.EX2 R169, R169 ;  /* 0x000000a900a97308 */ /* 0x000fe20000000800 */
[C---:B-1----:R-:W-:Y:S02]  /*b460*/  FMUL.FTZ R28, R6.reuse, R28 ;  /* 0x0000001c061c7220 */ /* 0x042fe40000410000 */
[C---:B------:R-:W-:Y:S02]  /*b470*/  FMUL.FTZ R29, R6.reuse, R29 ;  /* 0x0000001d061d7220 */ /* 0x040fe40000410000 */
[C---:B------:R-:W-:Y:S02]  /*b480*/  FMUL.FTZ R32, R6.reuse, R32 ;  /* 0x0000002006207220 */ /* 0x040fe40000410000 */
[C---:B------:R-:W-:Y:S03]  /*b490*/  FMUL.FTZ R33, R6.reuse, R33 ;  /* 0x0000002106217220 */ /* 0x040fe60000410000 */
[----:B------:R-:W-:Y:S01]  /*b4a0*/  MUFU.EX2 R171, R171 ;  /* 0x000000ab00ab7308 */ /* 0x000fe20000000800 */
[C---:B------:R-:W-:Y:S01]  /*b4b0*/  FMUL.FTZ R36, R6.reuse, R36 ;  /* 0x0000002406247220 */ /* 0x040fe20000410000 */
[C---:B----4-:R-:W-:Y:S01]  /*b4c0*/  F2FP.BF16.PACK_AB R156, R19.reuse, R168 ;  /* 0x000000a8139c723e */ /* 0x050fe200000010ff */
        /* <DEDUP_REMOVED lines=47> */
[----:B--2---:R-:W-:Y:S04]  /*b7c0*/  FFMA.FTZ R3, R6, R23, R168 ;  /* 0x0000001706037223 */ /* 0x004fe800000100a8 */
[----:B------:R-:W-:Y:S04]  /*b7d0*/  FADD.FTZ R3, R19, R3 ;  /* 0x0000000313037221 */ /* 0x000fe80000010000 */
[----:B------:R-:W-:Y:S04]  /*b7e0*/  FADD.FTZ R3, R20, R3 ;  /* 0x0000000314037221 */ /* 0x000fe80000010000 */
[C---:B------:R-:W-:Y:S01]  /*b7f0*/  FADD.FTZ R22, R158.reuse, R3 ;  /* 0x000000039e167221 */ /* 0x040fe20000010000 */
[----:B------:R-:W-:Y:S02]  /*b800*/  FMNMX.FTZ R3, R173, R2, !PT ;  /* 0x00000002ad037209 */ /* 0x000fe40007810000 */
[----:B------:R-:W-:Y:S01]  /*b810*/  F2FP.BF16.PACK_AB R158, R158, R20 ;  /* 0x000000149e9e723e */ /* 0x000fe200000010ff */
[----:B------:R-:W-:Y:S01]  /*b820*/  FMUL.FTZ R20, R6, R148 ;  /* 0x0000009406147220 */ /* 0x000fe20000410000 */
        /* <DEDUP_REMOVED lines=20> */
[----:B------:R-:W-:Y:S01]  /*b970*/  MUFU.EX2 R7, R7 ;  /* 0x0000000700077308 */ /* 0x000fe20000000800 */
[--C-:B------:R-:W-:Y:S02]  /*b980*/  FFMA.FTZ R18, R9, c[0x0][0x2d0], -R168.reuse ;  /* 0x0000b40009127a23 */ /* 0x100fe400000108a8 */
[--C-:B------:R-:W-:Y:S02]  /*b990*/  FFMA.FTZ R159, R8, c[0x0][0x2d0], -R168.reuse ;  /* 0x0000b400089f7a23 */ /* 0x100fe400000108a8 */
[--C-:B------:R-:W-:Y:S02]  /*b9a0*/  FFMA.FTZ R19, R11, c[0x0][0x2d0], -R168.reuse ;  /* 0x0000b4000b137a23 */ /* 0x100fe400000108a8 */
[--C-:B------:R-:W-:Y:S02]  /*b9b0*/  FFMA.FTZ R27, R10, c[0x0][0x2d0], -R168.reuse ;  /* 0x0000b4000a1b7a23 */ /* 0x100fe400000108a8 */
[--C-:B------:R-:W-:Y:S01]  /*b9c0*/  FFMA.FTZ R26, R13, c[0x0][0x2d0], -R168.reuse ;  /* 0x0000b4000d1a7a23 */ /* 0x100fe200000108a8 */
[----:B------:R-:W3:Y:S01]  /*b9d0*/  MUFU.EX2 R2, R2 ;  /* 0x0000000200027308 */ /* 0x000ee20000000800 */
[--C-:B------:R-:W-:Y:S01]  /*b9e0*/  FFMA.FTZ R23, R12, c[0x0][0x2d0], -R168.reuse ;  /* 0x0000b4000c177a23 */ /* 0x100fe200000108a8 */
[----:B------:R-:W-:Y:S01]  /*b9f0*/  MOV R148, R19 ;  /* 0x0000001300947202 */ /* 0x000fe20000000f00 */
[--C-:B------:R-:W-:Y:S02]  /*ba00*/  FFMA.FTZ R173, R5, c[0x0][0x2d0], -R168.reuse ;  /* 0x0000b40005ad7a23 */ /* 0x100fe400000108a8 */
[--C-:B------:R-:W-:Y:S02]  /*ba10*/  FFMA.FTZ R175, R175, c[0x0][0x2d0], -R168.reuse ;  /* 0x0000b400afaf7a23 */ /* 0x100fe400000108a8 */
[--C-:B------:R-:W-:Y:S01]  /*ba20*/  FFMA.FTZ R174, R14, c[0x0][0x2d0], -R168.reuse ;  /* 0x0000b4000eae7a23 */ /* 0x100fe200000108a8 */
[----:B------:R-:W-:Y:S01]  /*ba30*/  MOV R14, R25 ;  /* 0x00000019000e7202 */ /* 0x000fe20000000f00 */
[----:B------:R-:W-:Y:S01]  /*ba40*/  FFMA.FTZ R168, R4, c[0x0][0x2d0], -R168 ;  /* 0x0000b40004a87a23 */ /* 0x000fe200000108a8 */
[----:B------:R-:W1:Y:S01]  /*ba50*/  MUFU.EX2 R15, R15 ;  /* 0x0000000f000f7308 */ /* 0x000e620000000800 */
[C---:B------:R-:W-:Y:S02]  /*ba60*/  FMUL.FTZ R5, R6.reuse, R133 ;  /* 0x0000008506057220 */ /* 0x040fe40000410000 */
        /* <DEDUP_REMOVED lines=8> */
[----:B------:R-:W-:Y:S01]  /*baf0*/  MUFU.EX2 R168, R168 ;  /* 0x000000a800a87308 */ /* 0x000fe20000000800 */
[----:B------:R-:W-:Y:S01]  /*bb00*/  FMUL.FTZ R25, R6, R153 ;  /* 0x0000009906197220 */ /* 0x000fe20000410000 */
[----:B------:R-:W-:Y:S01]  /*bb10*/  MOV R153, R23 ;  /* 0x0000001700997202 */ /* 0x000fe20000000f00 */
[C---:B---3--:R-:W-:Y:S02]  /*bb20*/  FFMA.FTZ R4, R2.reuse, R17, R7 ;  /* 0x0000001102047223 */ /* 0x048fe40000010007 */
[C---:B------:R-:W-:Y:S02]  /*bb30*/  FMUL.FTZ R10, R2.reuse, R138 ;  /* 0x0000008a020a7220 */ /* 0x040fe40000410000 */
[C---:B------:R-:W-:Y:S02]  /*bb40*/  FMUL.FTZ R19, R2.reuse, R147 ;  /* 0x0000009302137220 */ /* 0x040fe40000410000 */
[C---:B------:R-:W-:Y:S01]  /*bb50*/  FMUL.FTZ R26, R2.reuse, R154 ;  /* 0x0000009a021a7220 */ /* 0x040fe20000410000 */
[----:B------:R-:W2:Y:S01]  /*bb60*/  MUFU.EX2 R141, R141 ;  /* 0x0000008d008d7308 */ /* 0x000ea20000000800 */
[----:B------:R-:W-:Y:S01]  /*bb70*/  FMUL.FTZ R27, R2, R155 ;  /* 0x0000009b021b7220 */ /* 0x000fe20000410000 */
[C---:B-1----:R-:W-:Y:S01]  /*bb80*/  F2FP.BF16.PACK_AB R157, R15.reuse, R7 ;  /* 0x000000070f9d723e */ /* 0x042fe200000010ff */
[----:B------:R-:W-:Y:S01]  /*bb90*/  FADD.FTZ R11, R15, R4 ;  /* 0x000000040f0b7221 */ /* 0x000fe20000010000 */
[----:B------:R-:W-:Y:S01]  /*bba0*/  MOV R15, R24 ;  /* 0x00000018000f7202 */ /* 0x000fe20000000f00 */
[----:B------:R-:W-:Y:S01]  /*bbb0*/  FMUL.FTZ R4, R6, R132 ;  /* 0x0000008406047220 */ /* 0x000fe20000410000 */
[----:B------:R-:W-:Y:S01]  /*bbc0*/  MOV R132, R21 ;  /* 0x0000001500847202 */ /* 0x000fe20000000f00 */
[----:B------:R-:W-:Y:S01]  /*bbd0*/  FMUL.FTZ R7, R2, R135 ;  /* 0x0000008702077220 */ /* 0x000fe20000410000 */
[----:B------:R-:W-:Y:S01]  /*bbe0*/  MOV R140, R15 ;  /* 0x0000000f008c7202 */ /* 0x000fe20000000f00 */
[C---:B------:R-:W-:Y:S01]  /*bbf0*/  FMUL.FTZ R17, R6.reuse, R145 ;  /* 0x0000009106117220 */ /* 0x040fe20000410000 */
[----:B------:R-:W-:Y:S01]  /*bc00*/  MOV R138, R132 ;  /* 0x00000084008a7202 */ /* 0x000fe20000000f00 */
[C---:B------:R-:W-:Y:S01]  /*bc10*/  FMUL.FTZ R21, R6.reuse, R149 ;  /* 0x0000009506157220 */ /* 0x040fe20000410000 */
[----:B------:R-:W-:Y:S01]  /*bc20*/  MOV R132, R18 ;  /* 0x0000001200847202 */ /* 0x000fe20000000f00 */
[----:B------:R-:W-:Y:S01]  /*bc30*/  FMUL.FTZ R24, R6, R152 ;  /* 0x0000009806187220 */ /* 0x000fe20000410000 */
[----:B------:R-:W-:Y:S01]  /*bc40*/  MOV R152, R22 ;  /* 0x0000001600987202 */ /* 0x000fe20000000f00 */
[C---:B------:R-:W-:Y:S01]  /*bc50*/  FMUL.FTZ R6, R2.reuse, R134 ;  /* 0x0000008602067220 */ /* 0x040fe20000410000 */
[----:B------:R-:W-:Y:S01]  /*bc60*/  MOV R149, R14 ;  /* 0x0000000e00957202 */ /* 0x000fe20000000f00 */
[C---:B------:R-:W-:Y:S01]  /*bc70*/  FMUL.FTZ R14, R2.reuse, R142 ;  /* 0x0000008e020e7220 */ /* 0x040fe20000410000 */
[----:B------:R-:W-:Y:S01]  /*bc80*/  MOV R144, R11 ;  /* 0x0000000b00907202 */ /* 0x000fe20000000f00 */
[C---:B------:R-:W-:Y:S01]  /*bc90*/  FMUL.FTZ R11, R2.reuse, R139 ;  /* 0x0000008b020b7220 */ /* 0x040fe20000410000 */
[----:B------:R-:W-:Y:S01]  /*bca0*/  MUFU.EX2 R145, R159 ;  /* 0x0000009f00917308 */ /* 0x000fe20000000800 */
[C---:B------:R-:W-:Y:S02]  /*bcb0*/  FMUL.FTZ R15, R2.reuse, R143 ;  /* 0x0000008f020f7220 */ /* 0x040fe40000410000 */
[C---:B------:R-:W-:Y:S02]  /*bcc0*/  FMUL.FTZ R18, R2.reuse, R146 ;  /* 0x0000009202127220 */ /* 0x040fe40000410000 */
[C---:B------:R-:W-:Y:S02]  /*bcd0*/  FMUL.FTZ R22, R2.reuse, R150 ;  /* 0x0000009602167220 */ /* 0x040fe40000410000 */
        /* <DEDUP_REMOVED lines=26> */
[----:B------:R4:W-:Y:S01]  /*be80*/  MUFU.EX2 R150, R153 ;  /* 0x0000009900967308 */ /* 0x0009e20000000800 */
        /* <DEDUP_REMOVED lines=35> */
[----:B------:R3:W3:Y:S01]  /*c0c0*/  MUFU.EX2 R2, R132 ;  /* 0x0000008400027308 */ /* 0x0006e20000000800 */
[----:B--2---:R-:W-:Y:S02]  /*c0d0*/  FADD.FTZ R146, R141, R152 ;  /* 0x000000988d927221 */ /* 0x004fe40000010000 */
[----:B----4-:R-:W-:Y:S02]  /*c0e0*/  LDSM.16.MT88.4 R152, [R249+0x5080] ;  /* 0x00508000f998783b */ /* 0x010fe40000004200 */
[----:B-1----:R-:W-:Y:S04]  /*c0f0*/  FADD.FTZ R146, R143, R146 ;  /* 0x000000928f927221 */ /* 0x002fe80000010000 */
[----:B---3--:R-:W-:Y:S04]  /*c100*/  FADD.FTZ R146, R140, R146 ;  /* 0x000000928c927221 */ /* 0x008fe80000010000 */
[----:B------:R-:W-:Y:S01]  /*c110*/  FADD.FTZ R146, R142, R146 ;  /* 0x000000928e927221 */ /* 0x000fe20000010000 */
[----:B------:R-:W1:Y:S01]  /*c120*/  LDSM.16.MT88.4 R132, [R252+0x4080] ;  /* 0x00408000fc84783b */ /* 0x000e620000004200 */
[----:B------:R-:W-:Y:S01]  /*c130*/  F2FP.BF16.PACK_AB R159, R145, R2 ;  /* 0x00000002919f723e */ /* 0x000fe200000010ff */
[----:B------:R-:W-:Y:S02]  /*c140*/  FADD.FTZ R144, R2, R144 ;  /* 0x0000009002907221 */ /* 0x000fe40000010000 */
[----:B------:R2:W3:Y:S04]  /*c150*/  MUFU.EX2 R2, R137 ;  /* 0x0000008900027308 */ /* 0x0004e80000000800 */
[----:B--2---:R-:W-:Y:S01]  /*c160*/  LDSM.16.MT88.4 R136, [R252+0x4880] ;  /* 0x00488000fc88783b */ /* 0x004fe20000004200 */
        /* <DEDUP_REMOVED lines=48> */
[----:B------:R1:W2:Y:S03]  /*c470*/  MUFU.EX2 R156, R172 ;  /* 0x000000ac009c7308 */ /* 0x0002a60000000800 */
[----:B---3--:R-:W-:Y:S03]  /*c480*/  F2FP.BF16.PACK_AB R133, R2, R148 ;  /* 0x000000940285723e */ /* 0x008fe600000010ff */
[----:B------:R-:W-:Y:S02]  /*c490*/  F2FP.BF16.PACK_AB R134, R142, R140 ;  /* 0x0000008c8e86723e */ /* 0x000fe400000010ff */
[----:B------:R-:W3:Y:S02]  /*c4a0*/  LDSM.16.MT88.4 R140, [R250+0x4880] ;  /* 0x00488000fa8c783b */ /* 0x000ee40000004200 */
[----:B------:R4:W2:Y:S01]  /*c4b0*/  MUFU.EX2 R158, R170 ;  /* 0x000000aa009e7308 */ /* 0x0008a20000000800 */
[----:B------:R-:W-:Y:S02]  /*c4c0*/  F2FP.BF16.PACK_AB R135, R150, R149 ;  /* 0x000000959687723e */ /* 0x000fe400000010ff */
[----:B------:R-:W-:Y:S02]  /*c4d0*/  F2FP.BF16.PACK_AB R157, R174, R175 ;  /* 0x000000afae9d723e */ /* 0x000fe400000010ff */
[----:B------:R-:W-:Y:S03]  /*c4e0*/  F2FP.BF16.PACK_AB R159, R168, R173 ;  /* 0x000000ada89f723e */ /* 0x000fe600000010ff */
[C---:B------:R-:W-:Y:S05]  /*c4f0*/  HMMA.16816.F32.BF16 R4, R132.reuse, R136, R4 ;  /* 0x000000888404723c */ /* 0x040fea0000041804 */
[----:B-1----:R-:W-:Y:S03]  /*c500*/  MOV R172, R150 ;  /* 0x0000009600ac7202 */ /* 0x002fe60000000f00 */
[C---:B------:R-:W-:Y:S01]  /*c510*/  HMMA.16816.F32.BF16 R8, R132.reuse, R138, R8 ;  /* 0x0000008a8408723c */ /* 0x040fe20000041808 */
[----:B------:R-:W1:Y:S03]  /*c520*/  LDSM.16.MT88.4 R136, [R249+0x4880] ;  /* 0x00488000f988783b */ /* 0x000e660000004200 */
[----:B----4-:R-:W-:Y:S04]  /*c530*/  MOV R170, R149 ;  /* 0x0000009500aa7202 */ /* 0x010fe80000000f00 */
[C---:B---3--:R-:W-:Y:S08]  /*c540*/  HMMA.16816.F32.BF16 R12, R132.reuse, R140, R12 ;  /* 0x0000008c840c723c */ /* 0x048ff0000004180c */
[C---:B------:R-:W-:Y:S01]  /*c550*/  HMMA.16816.F32.BF16 R16, R132.reuse, R142, R16 ;  /* 0x0000008e8410723c */ /* 0x040fe20000041810 */
[----:B------:R-:W3:Y:S07]  /*c560*/  LDSM.16.MT88.4 R140, [R248+0x4880] ;  /* 0x00488000f88c783b */ /* 0x000eee0000004200 */
[C---:B-1----:R-:W-:Y:S08]  /*c570*/  HMMA.16816.F32.BF16 R20, R132.reuse, R136, R20 ;  /* 0x000000888414723c */ /* 0x042ff00000041814 */
[C---:B------:R-:W-:Y:S01]  /*c580*/  HMMA.16816.F32.BF16 R24, R132.reuse, R138, R24 ;  /* 0x0000008a8418723c */ /* 0x040fe20000041818 */
[----:B------:R-:W1:Y:S07]  /*c590*/  LDSM.16.MT88.4 R136, [R252+0x6080] ;  /* 0x00608000fc88783b */ /* 0x000e6e0000004200 */
        /* <DEDUP_REMOVED lines=36> */
[C---:B---3--:R-:W-:Y:S07]  /*c7e0*/  HMMA.16816.F32.BF16 R124, R132.reuse, R140, R124 ;  /* 0x0000008c847c723c */ /* 0x048fee000004187c */
[----:B--2---:R-:W-:Y:S01]  /*c7f0*/  FADD.FTZ R141, R156, R146 ;  /* 0x000000929c8d7221 */ /* 0x004fe20000010000 */
[----:B------:R-:W-:Y:S04]  /*c800*/  HMMA.16816.F32.BF16 R128, R132, R142, R128 ;  /* 0x0000008e8480723c */ /* 0x000fe80000041880 */
[C---:B------:R-:W-:Y:S01]  /*c810*/  FADD.FTZ R141, R171.reuse, R141 ;  /* 0x0000008dab8d7221 */ /* 0x040fe20000010000 */
[----:B------:R-:W-:Y:S01]  /*c820*/  F2FP.BF16.PACK_AB R156, R171, R156 ;  /* 0x0000009cab9c723e */ /* 0x000fe200000010ff */
[----:B------:R-:W-:Y:S02]  /*c830*/  FADD.FTZ R140, R145, R144 ;  /* 0x00000090918c7221 */ /* 0x000fe40000010000 */
[----:B------:R-:W-:Y:S01]  /*c840*/  FADD.FTZ R141, R158, R141 ;  /* 0x0000008d9e8d7221 */ /* 0x000fe20000010000 */
[----:B------:R-:W2:Y:S03]  /*c850*/  LDSM.16.MT88.4 R144, [R250+0x5080] ;  /* 0x00508000fa90783b */ /* 0x000ea60000004200 */
[C---:B------:R-:W-:Y:S01]  /*c860*/  FADD.FTZ R132, R169.reuse, R141 ;  /* 0x0000008da9847221 */ /* 0x040fe20000010000 */
[----:B------:R-:W-:Y:S01]  /*c870*/  F2FP.BF16.PACK_AB R158, R169, R158 ;  /* 0x0000009ea99e723e */ /* 0x000fe200000010ff */
[----:B------:R-:W-:Y:S03]  /*c880*/  FADD.FTZ R169, R148, R140 ;  /* 0x0000008c94a97221 */ /* 0x000fe60000010000 */
[----:B------:R1:W-:Y:S01]  /*c890*/  STL [R1+0x44], R132 ;  /* 0x0000448401007387 */ /* 0x0003e20000100800 */
[----:B------:R-:W-:Y:S04]  /*c8a0*/  FADD.FTZ R169, R2, R169 ;  /* 0x000000a902a97221 */ /* 0x000fe80000010000 */
[----:B------:R-:W-:Y:S04]  /*c8b0*/  FADD.FTZ R2, R170, R169 ;  /* 0x000000a9aa027221 */ /* 0x000fe80000010000 */
[----:B------:R-:W-:Y:S04]  /*c8c0*/  FADD.FTZ R2, R172, R2 ;  /* 0x00000002ac027221 */ /* 0x000fe80000010000 */
[----:B------:R-:W-:Y:S04]  /*c8d0*/  FADD.FTZ R2, R175, R2 ;  /* 0x00000002af027221 */ /* 0x000fe80000010000 */
[----:B------:R-:W-:Y:S01]  /*c8e0*/  FADD.FTZ R174, R174, R2 ;  /* 0x00000002aeae7221 */ /* 0x000fe20000010000 */
[----:B------:R-:W-:Y:S03]  /*c8f0*/  MOV R2, R3 ;  /* 0x0000000300027202 */ /* 0x000fe60000000f00 */
[----:B------:R-:W-:Y:S01]  /*c900*/  FADD.FTZ R174, R173, R174 ;  /* 0x000000aeadae7221 */ /* 0x000fe20000010000 */
[C---:B-1----:R-:W-:Y:S01]  /*c910*/  HMMA.16816.F32.BF16 R132, R156.reuse, R136, R4 ;  /* 0x000000889c84723c */ /* 0x042fe20000041804 */
[----:B------:R-:W1:Y:S07]  /*c920*/  LDSM.16.MT88.4 R4, [R248+0x5080] ;  /* 0x00508000f804783b */ /* 0x000e6e0000004200 */
[C---:B------:R-:W-:Y:S01]  /*c930*/  HMMA.16816.F32.BF16 R136, R156.reuse, R138, R8 ;  /* 0x0000008a9c88723c */ /* 0x040fe20000041808 */
[----:B------:R-:W3:Y:S07]  /*c940*/  LDSM.16.MT88.4 R8, [R252+0x6880] ;  /* 0x00688000fc08783b */ /* 0x000eee0000004200 */
[C---:B--2---:R-:W-:Y:S01]  /*c950*/  HMMA.16816.F32.BF16 R140, R156.reuse, R144, R12 ;  /* 0x000000909c8c723c */ /* 0x044fe2000004180c */
[----:B------:R-:W2:Y:S07]  /*c960*/  LDSM.16.MT88.4 R12, [R250+0x6880] ;  /* 0x00688000fa0c783b */ /* 0x000eae0000004200 */
[C---:B------:R-:W-:Y:S08]  /*c970*/  HMMA.16816.F32.BF16 R144, R156.reuse, R146, R16 ;  /* 0x000000929c90723c */ /* 0x040ff00000041810 */
[C---:B------:R-:W-:Y:S08]  /*c980*/  HMMA.16816.F32.BF16 R148, R156.reuse, R152, R20 ;  /* 0x000000989c94723c */ /* 0x040ff00000041814 */
[C---:B------:R-:W-:Y:S08]  /*c990*/  HMMA.16816.F32.BF16 R152, R156.reuse, R154, R24 ;  /* 0x0000009a9c98723c */ /* 0x040ff00000041818 */
[C---:B-1----:R-:W-:Y:S08]  /*c9a0*/  HMMA.16816.F32.BF16 R28, R156.reuse, R4, R28 ;  /* 0x000000049c1c723c */ /* 0x042ff0000004181c */
[C---:B------:R-:W-:Y:S01]  /*c9b0*/  HMMA.16816.F32.BF16 R32, R156.reuse, R6, R32 ;  /* 0x000000069c20723c */ /* 0x040fe20000041820 */
[----:B------:R-:W1:Y:S07]  /*c9c0*/  LDSM.16.MT88.4 R4, [R249+0x6880] ;  /* 0x00688000f904783b */ /* 0x000e6e0000004200 */
[C---:B---3--:R-:W-:Y:S08]  /*c9d0*/  HMMA.16816.F32.BF16 R36, R156.reuse, R8, R36 ;  /* 0x000000089c24723c */ /* 0x048ff00000041824 */
[C---:B------:R-:W-:Y:S01]  /*c9e0*/  HMMA.16816.F32.BF16 R40, R156.reuse, R10, R40 ;  /* 0x0000000a9c28723c */ /* 0x040fe20000041828 */
[----:B------:R-:W3:Y:S07]  /*c9f0*/  LDSM.16.MT88.4 R8, [R248+0x6880] ;  /* 0x00688000f808783b */ /* 0x000eee0000004200 */
[C---:B--2---:R-:W-:Y:S08]  /*ca00*/  HMMA.16816.F32.BF16 R44, R156.reuse, R12, R44 ;  /* 0x0000000c9c2c723c */ /* 0x044ff0000004182c */
[C---:B------:R-:W-:Y:S01]  /*ca10*/  HMMA.16816.F32.BF16 R48, R156.reuse, R14, R48 ;  /* 0x0000000e9c30723c */ /* 0x040fe20000041830 */
[----:B------:R-:W2:Y:S07]  /*ca20*/  LDSM.16.MT88.4 R12, [R252+0x8080] ;  /* 0x00808000fc0c783b */ /* 0x000eae0000004200 */
        /* <DEDUP_REMOVED lines=22> */
[C---:B------:R-:W-:Y:S08]  /*cb90*/  HMMA.16816.F32.BF16 R112, R156.reuse, R10, R112 ;  /* 0x0000000a9c70723c */ /* 0x040ff00000041870 */
[C---:B--2---:R-:W-:Y:S08]  /*cba0*/  HMMA.16816.F32.BF16 R116, R156.reuse, R12, R116 ;  /* 0x0000000c9c74723c */ /* 0x044ff00000041874 */
[C---:B------:R-:W-:Y:S08]  /*cbb0*/  HMMA.16816.F32.BF16 R120, R156.reuse, R14, R120 ;  /* 0x0000000e9c78723c */ /* 0x040ff00000041878 */
[C---:B-1----:R-:W-:Y:S07]  /*cbc0*/  HMMA.16816.F32.BF16 R124, R156.reuse, R4, R124 ;  /* 0x000000049c7c723c */ /* 0x042fee000004187c */
[----:B------:R-:W-:Y:S01]  /*cbd0*/  FADD.FTZ R4, R168, R174 ;  /* 0x000000aea8047221 */ /* 0x000fe20000010000 */
[----:B------:R-:W-:Y:S04]  /*cbe0*/  HMMA.16816.F32.BF16 R128, R156, R6, R128 ;  /* 0x000000069c80723c */ /* 0x000fe80000041880 */
[----:B------:R1:W-:Y:S04]  /*cbf0*/  STL [R1+0x40], R4 ;  /* 0x0000400401007387 */ /* 0x0003e80000100800 */
[----:B-1----:R-:W-:-:S05]  /*cc00*/  @P0 BRA `(.L_x_207) ;  /* 0xffffcf6000000947 */ /* 0x002fca000383ffff */
.L_x_202:
[----:B------:R-:W-:-:S06]  /*cc10*/  UISETP.GE.AND UP0, UPT, UR23, UR7, UPT ;  /* 0x000000071700728c */ /* 0x000fcc000bf06270 */
[----:B------:R-:W-:-:S13]  /*cc20*/  PLOP3.LUT P0, PT, PT, PT, UP0, 0x40, 0x0 ;  /* 0x000000000000781c */ /* 0x000fda0003f0e808 */
[----:B------:R-:W-:Y:S05]  /*cc30*/  @P0 BRA `(.L_x_208) ;  /* 0x00003ee000000947 */ /* 0x000fea0003800000 */
[----:B------:R-:W1:Y:S04]  /*cc40*/  S2R R3, SR_TID.X ;  /* 0x0000000000037919 */ /* 0x000e680000002100 */
[----:B------:R-:W2:Y:S01]  /*cc50*/  LDL.LU R4, [R1+0x3c] ;  /* 0x00003c0001047983 */ /* 0x000ea20000300800 */
[----:B-1----:R-:W-:-:S04]  /*cc60*/  SHF.R.S32.HI R5, RZ, 0x1f, R3 ;  /* 0x0000001fff057819 */ /* 0x002fc80000011403 */
[----:B------:R-:W-:Y:S02]  /*cc70*/  LEA.HI R5, R5, R3, RZ, 0x3 ;  /* 0x0000000305057211 */ /* 0x000fe400078f18ff */
[----:B------:R-:W2:Y:S02]  /*cc80*/  LDL R3, [R1+0x24] ;  /* 0x0000240001037983 */ /* 0x000ea40000100800 */
[----:B------:R-:W-:-:S04]  /*cc90*/  SHF.R.S32.HI R5, RZ, 0x3, R5 ;  /* 0x00000003ff057819 */ /* 0x000fc80000011405 */
[----:B------:R-:W-:Y:S01]  /*cca0*/  IADD3 R6, -R5, 0x30, RZ ;  /* 0x0000003005067810 */ /* 0x000fe20007ffe1ff */
[----:B------:R-:W-:Y:S01]  /*ccb0*/  IMAD.MOV.U32 R156, RZ, RZ, R2 ;  /* 0x000000ffff9c7224 */ /* 0x000fe200078e0002 */
[C---:B--2---:R-:W-:Y:S01]  /*ccc0*/  SHF.L.U64.HI R5, R3.reuse, 0x1, R4 ;  /* 0x0000000103057819 */ /* 0x044fe20000010204 */
[----:B------:R-:W-:-:S04]  /*ccd0*/  IMAD.SHL.U32 R4, R3, 0x2, RZ ;  /* 0x0000000203047824 */ /* 0x000fc800078e00ff */
[----:B------:R1:W-:Y:S04]  /*cce0*/  STL [R1+0x48], R5 ;  /* 0x0000480501007387 */ /* 0x0003e80000100800 */
[----:B------:R1:W-:Y:S01]  /*ccf0*/  STL [R1+0x3c], R4 ;  /* 0x00003c0401007387 */ /* 0x0003e20000100800 */
[----:B------:R-:W-:-:S03]  /*cd00*/  IMAD.MOV.U32 R3, RZ, RZ, R0 ;  /* 0x000000ffff037224 */ /* 0x000fc600078e0000 */
.L_x_221:
[----:B------:R-:W2:Y:S01]  /*cd10*/  LDL R0, [R1+0xc] ;  /* 0x00000c0001007983 */ /* 0x000ea20000100800 */
[----:B------:R-:W-:Y:S04]  /*cd20*/  DEPBAR.LE SB0, 0x0 ;  /* 0x000080000000791a */ /* 0x000fe80000000000 */
[----:B------:R-:W3:Y:S01]  /*cd30*/  LDL R9, [R1+0x3c] ;  /* 0x00003c0001097983 */ /* 0x000ee20000100800 */
[----:B------:R-:W-:Y:S03]  /*cd40*/  BSSY B0, `(.L_x_209) ;  /* 0x0000055000007945 */ /* 0x000fe60003800000 */
[----:B------:R-:W4:Y:S04]  /*cd50*/  LDL R6, [R1+0x8] ;  /* 0x0000080001067983 */ /* 0x000f280000100800 */
[----:B------:R-:W5:Y:S04]  /*cd60*/  LDL R8, [R1+0x48] ;  /* 0x0000480001087983 */ /* 0x000f680000100800 */
[----:B------:R-:W2:Y:S04]  /*cd70*/  LDL R157, [R1+0x24] ;  /* 0x00002400019d7983 */ /* 0x000ea80000100800 */
[----:B------:R-:W2:Y:S04]  /*cd80*/  LDL R7, [R1+0x4] ;  /* 0x0000040001077983 */ /* 0x000ea80000100800 */
[----:B------:R-:W3:Y:S04]  /*cd90*/  LDL R13, [R1+0x1c] ;  /* 0x00001c00010d7983 */ /* 0x000ee80000100800 */
[----:B------:R-:W3:Y:S04]  /*cda0*/  LDL R23, [R1] ;  /* 0x0000000001177983 */ /* 0x000ee80000100800 */
[----:B------:R-:W5:Y:S04]  /*cdb0*/  LDL R21, [R1+0x18] ;  /* 0x0000180001157983 */ /* 0x000f680000100800 */
[----:B------:R-:W5:Y:S04]  /*cdc0*/  LDL R22, [R1+0x30] ;  /* 0x0000300001167983 */ /* 0x000f680000100800 */
[----:B------:R-:W5:Y:S04]  /*cdd0*/  LDL R20, [R1+0x2c] ;  /* 0x00002c0001147983 */ /* 0x000f680000100800 */
[----:B------:R-:W-:Y:S06]  /*cde0*/  BAR.SYNC.DEFER_BLOCKING 0x0 ;  /* 0x0000000000007b1d */ /* 0x000fec0000010000 */
[----:B------:R-:W-:Y:S04]  /*cdf0*/  LDSM.16.M88.4 R172, [R247] ;  /* 0x00000000f7ac783b */ /* 0x000fe80000000200 */
[----:B------:R-:W-:Y:S04]  /*ce00*/  LDSM.16.M88.4 R176, [R246] ;  /* 0x00000000f6b0783b */ /* 0x000fe80000000200 */
[----:B--2---:R-:W-:Y:S01]  /*ce10*/  LDSM.16.M88.4 R16, [R7+0x14880] ;  /* 0x014880000710783b */ /* 0x004fe20000000200 */
[----:B------:R-:W-:Y:S01]  /*ce20*/  SHF.R.S32.HI R2, RZ, 0x1f, R0 ;  /* 0x0000001fff027819 */ /* 0x000fe20000011400 */
[----:B-1----:R-:W-:Y:S01]  /*ce30*/  IMAD.WIDE.U32 R4, R0, c[0x0][0x208], RZ ;  /* 0x0000820000047a25 */ /* 0x002fe200078e00ff */
[----:B------:R-:W-:Y:S01]  /*ce40*/  ISETP.GE.AND P1, PT, R157, c[0x0][0x1d4], PT ;  /* 0x000075009d007a0c */ /* 0x000fe20003f26270 */
[----:B------:R-:W-:Y:S02]  /*ce50*/  LDSM.16.M88.4 R24, [R7+0x15080] ;  /* 0x015080000718783b */ /* 0x000fe40000000200 */
[----:B------:R-:W-:Y:S02]  /*ce60*/  IMAD R2, R2, c[0x0][0x208], RZ ;  /* 0x0000820002027a24 */ /* 0x000fe400078e02ff */
[----:B---3--:R-:W-:Y:S02]  /*ce70*/  LDSM.16.M88.4 R168, [R23] ;  /* 0x0000000017a8783b */ /* 0x008fe40000000200 */
[----:B------:R-:W-:Y:S01]  /*ce80*/  IMAD R2, R0, c[0x0][0x20c], R2 ;  /* 0x0000830000027a24 */ /* 0x000fe200078e0202 */
[----:B----4-:R-:W-:Y:S01]  /*ce90*/  SHF.R.S32.HI R0, RZ, 0x1f, R6 ;  /* 0x0000001fff007819 */ /* 0x010fe20000011406 */
[----:B-----5:R-:W-:Y:S02]  /*cea0*/  IMAD.SHL.U32 R159, R21, 0x2, RZ ;  /* 0x00000002159f7824 */ /* 0x020fe400078e00ff */
[----:B------:R-:W-:Y:S02]  /*ceb0*/  IMAD.IADD R5, R5, 0x1, R2 ;  /* 0x0000000105057824 */ /* 0x000fe400078e0202 */
[----:B------:R-:W2:Y:S01]  /*cec0*/  LDL R2, [R1+0x10] ;  /* 0x0000100001027983 */ /* 0x000ea20000100800 */
[----:B------:R-:W-:Y:S01]  /*ced0*/  IMAD R0, R0, c[0x0][0x218], RZ ;  /* 0x0000860000007a24 */ /* 0x000fe200078e02ff */
[----:B------:R-:W-:Y:S01]  /*cee0*/  SHF.L.U64.HI R21, R21, 0x1, R22 ;  /* 0x0000000115157819 */ /* 0x000fe20000010216 */
[C---:B------:R-:W-:Y:S04]  /*cef0*/  IMAD.WIDE.U32 R4, R6.reuse, c[0x0][0x218], R4 ;  /* 0x0000860006047a25 */ /* 0x040fe800078e0004 */
[----:B------:R-:W-:Y:S01]  /*cf00*/  IMAD R0, R6, c[0x0][0x21c], R0 ;  /* 0x0000870006007a24 */ /* 0x000fe200078e0200 */
[----:B------:R-:W-:Y:S04]  /*cf10*/  IADD3 R12, P0, R4, UR24, RZ ;  /* 0x00000018040c7c10 */ /* 0x000fe8000ff1e0ff */
[----:B------:R-:W-:Y:S02]  /*cf20*/  IADD3.X R0, R5, UR15, R0, P0, !PT ;  /* 0x0000000f05007c10 */ /* 0x000fe400087fe400 */
[C---:B------:R-:W-:Y:S04]  /*cf30*/  LEA R4, P0, R12.reuse, c[0x0][0x1f8], 0x1 ;  /* 0x00007e000c047a11 */ /* 0x040fe800078008ff */
[----:B------:R-:W-:Y:S01]  /*cf40*/  LEA.HI.X R12, R12, c[0x0][0x1fc], R0, 0x1, P0 ;  /* 0x00007f000c0c7a11 */ /* 0x000fe200000f0c00 */
[----:B------:R-:W1:Y:S04]  /*cf50*/  SHFL.IDX PT, R6, R4, RZ, 0x181f ;  /* 0x00181fff04067589 */ /* 0x000e6800000e0000 */
[----:B------:R-:W3:Y:S04]  /*cf60*/  LDL R0, [R1+0x14] ;  /* 0x0000140001007983 */ /* 0x000ee80000100800 */
[----:B------:R-:W4:Y:S01]  /*cf70*/  SHFL.IDX PT, R5, R12, RZ, 0x181f ;  /* 0x00181fff0c057589 */ /* 0x000f2200000e0000 */
[C---:B-1----:R-:W-:Y:S05]  /*cf80*/  IADD3 R14, P0, R6.reuse, R9, RZ ;  /* 0x00000009060e7210 */ /* 0x042fea0007f1e0ff */
[C---:B----4-:R-:W-:Y:S02]  /*cf90*/  IMAD.X R15, R5.reuse, 0x1, R8, P0 ;  /* 0x00000001050f7824 */ /* 0x050fe400000e0608 */
[----:B------:R1:W4:Y:S04]  /*cfa0*/  LDSM.16.M88.4 R8, [R7+0x14080] ;  /* 0x014080000708783b */ /* 0x0003280000000200 */
[----:B------:R-:W-:Y:S01]  /*cfb0*/  @!PT LDS RZ, [RZ] ;  /* 0x00000000fffff984 */ /* 0x000fe20000000800 */
[----:B------:R-:W-:Y:S01]  /*cfc0*/  @!PT LDS RZ, [RZ] ;  /* 0x00000000fffff984 */ /* 0x000fe20000000800 */
[----:B------:R-:W-:Y:S01]  /*cfd0*/  @!PT LDS RZ, [RZ] ;  /* 0x00000000fffff984 */ /* 0x000fe20000000800 */
[----:B------:R5:W-:Y:S04]  /*cfe0*/  LDGSTS.E.BYPASS.LTC128B.128 [R13+0x4080], [R14.64], !P1 ;  /* 0x040800000e0d7fae */ /* 0x000be8000c901d52 */
[----:B-1----:R-:W4:Y:S04]  /*cff0*/  LDL R7, [R1+0x28] ;  /* 0x0000280001077983 */ /* 0x002f280000100800 */
[----:B------:R1:W-:Y:S01]  /*d000*/  STL [R1+0x4c], R21 ;  /* 0x00004c1501007387 */ /* 0x0003e20000100800 */
[----:B-----5:R-:W-:Y:S05]  /*d010*/  IADD3 R14, P0, R6, R159, RZ ;  /* 0x0000009f060e7210 */ /* 0x020fea0007f1e0ff */
[C---:B------:R-:W-:Y:S05]  /*d020*/  IMAD.X R15, R5.reuse, 0x1, R21, P0 ;  /* 0x00000001050f7824 */ /* 0x040fea00000e0615 */
[----:B------:R5:W-:Y:S01]  /*d030*/  LDGSTS.E.BYPASS.LTC128B.128 [R13+0x5880], [R14.64], !P6 ;  /* 0x058800000e0d7fae */ /* 0x000be2000f101d52 */
[C---:B---3--:R-:W-:Y:S01]  /*d040*/  SHF.L.U64.HI R158, R0.reuse, 0x1, R20 ;  /* 0x00000001009e7819 */ /* 0x048fe20000010214 */
[----:B------:R-:W-:Y:S02]  /*d050*/  IMAD.SHL.U32 R157, R0, 0x2, RZ ;  /* 0x00000002009d7824 */ /* 0x000fe400078e00ff */
[----:B------:R-:W3:Y:S01]  /*d060*/  S2R R20, SR_TID.X ;  /* 0x0000000000147919 */ /* 0x000ee20000002100 */
[----:B--2---:R-:W-:Y:S02]  /*d070*/  IMAD.SHL.U32 R0, R2, 0x2, RZ ;  /* 0x0000000202007824 */ /* 0x004fe400078e00ff */
[C---:B-----5:R-:W-:Y:S05]  /*d080*/  IADD3 R14, P0, R6.reuse, R157, RZ ;  /* 0x0000009d060e7210 */ /* 0x060fea0007f1e0ff */
[C---:B------:R-:W-:Y:S01]  /*d090*/  IMAD.X R15, R5.reuse, 0x1, R158, P0 ;  /* 0x00000001050f7824 */ /* 0x040fe200000e069e */
[----:B------:R-:W-:Y:S04]  /*d0a0*/  IADD3 R6, P0, R6, R0, RZ ;  /* 0x0000000006067210 */ /* 0x000fe80007f1e0ff */
[----:B------:R1:W-:Y:S01]  /*d0b0*/  LDGSTS.E.BYPASS.LTC128B.128 [R13+0x7080], [R14.64], !P5 ;  /* 0x070800000e0d7fae */ /* 0x0003e2000e901d52 */
[----:B---3--:R-:W-:Y:S02]  /*d0c0*/  ISETP.GT.AND P1, PT, R20, 0x7f, PT ;  /* 0x0000007f1400780c */ /* 0x008fe40003f24270 */
[----:B----4-:R-:W-:Y:S05]  /*d0d0*/  SHF.L.U64.HI R2, R2, 0x1, R7 ;  /* 0x0000000102027819 */ /* 0x010fea0000010207 */
[----:B------:R-:W-:Y:S05]  /*d0e0*/  IMAD.X R7, R5, 0x1, R2, P0 ;  /* 0x0000000105077824 */ /* 0x000fea00000e0602 */
[----:B------:R1:W-:Y:S01]  /*d0f0*/  LDGSTS.E.BYPASS.LTC128B.128 [R13+0x8880], [R6.64], !P4 ;  /* 0x08880000060d7fae */ /* 0x0003e2000e101d52 */
[----:B------:R-:W-:-:S05]  /*d100*/  @P1 BRA `(.L_x_210) ;  /* 0x0000018000001947 */ /* 0x000fca0003800000 */
[----:B------:R-:W-:-:S05]  /*d110*/  BRA.DIV ~URZ, `(.L_x_211) ;  /* 0x00006b327f007947 */ /* 0x000fca000b800000 */
[----:B------:R2:W3:Y:S04]  /*d120*/  SHFL.IDX PT, R5, R12, 0x1, 0x181f ;  /* 0x00381f000c057f89 */ /* 0x0004e800000e0000 */
[----:B------:R2:W4:Y:S02]  /*d130*/  SHFL.IDX PT, R12, R4, 0x1, 0x181f ;  /* 0x00381f00040c7f89 */ /* 0x00052400000e0000 */
.L_x_240:
[----:B-1----:R-:W5:Y:S04]  /*d140*/  LDL R7, [R1+0x24] ;  /* 0x0000240001077983 */ /* 0x002f680000100800 */
[----:B--2---:R-:W2:Y:S04]  /*d150*/  LDL R6, [R1+0x3c] ;  /* 0x00003c0001067983 */ /* 0x004ea80000100800 */
[----:B----4-:R-:W4:Y:S04]  /*d160*/  LDL R14, [R1+0x48] ;  /* 0x00004800010e7983 */ /* 0x010f280000100800 */
[----:B---3--:R-:W3:Y:S04]  /*d170*/  LDL R4, [R1+0x1c] ;  /* 0x00001c0001047983 */ /* 0x008ee80000100800 */
[----:B------:R-:W3:Y:S01]  /*d180*/  LDL R13, [R1+0x4c] ;  /* 0x00004c00010d7983 */ /* 0x000ee20000100800 */
[----:B-----5:R-:W-:Y:S02]  /*d190*/  ISETP.GE.AND P1, PT, R7, c[0x0][0x1d4], PT ;  /* 0x0000750007007a0c */ /* 0x020fe40003f26270 */
[C---:B--2---:R-:W-:Y:S05]  /*d1a0*/  IADD3 R6, P0, R12.reuse, R6, RZ ;  /* 0x000000060c067210 */ /* 0x044fea0007f1e0ff */
[C---:B----4-:R-:W-:Y:S06]  /*d1b0*/  IMAD.X R7, R5.reuse, 0x1, R14, P0 ;  /* 0x0000000105077824 */ /* 0x050fec00000e060e */
[----:B------:R-:W-:Y:S01]  /*d1c0*/  @!PT LDS RZ, [RZ] ;  /* 0x00000000fffff984 */ /* 0x000fe20000000800 */
[----:B------:R-:W-:Y:S01]  /*d1d0*/  @!PT LDS RZ, [RZ] ;  /* 0x00000000fffff984 */ /* 0x000fe20000000800 */
[----:B------:R-:W-:Y:S01]  /*d1e0*/  @!PT LDS RZ, [RZ] ;  /* 0x00000000fffff984 */ /* 0x000fe20000000800 */
[----:B---3--:R1:W-:Y:S02]  /*d1f0*/  LDGSTS.E.BYPASS.LTC128B.128 [R4+0x5080], [R6.64], !P1 ;  /* 0x0508000006047fae */ /* 0x0083e4000c901d52 */
[C---:B-1----:R-:W-:Y:S05]  /*d200*/  IADD3 R6, P0, R12.reuse, R159, RZ ;  /* 0x0000009f0c067210 */ /* 0x042fea0007f1e0ff */
[C---:B------:R-:W-:Y:S05]  /*d210*/  IMAD.X R7, R5.reuse, 0x1, R13, P0 ;  /* 0x0000000105077824 */ /* 0x040fea00000e060d */
[----:B------:R1:W-:Y:S02]  /*d220*/  LDGSTS.E.BYPASS.LTC128B.128 [R4+0x6880], [R6.64], !P6 ;  /* 0x0688000006047fae */ /* 0x0003e4000f101d52 */
[C---:B-1----:R-:W-:Y:S05]  /*d230*/  IADD3 R6, P0, R12.reuse, R157, RZ ;  /* 0x0000009d0c067210 */ /* 0x042fea0007f1e0ff */
[C---:B------:R-:W-:Y:S01]  /*d240*/  IMAD.X R7, R5.reuse, 0x1, R158, P0 ;  /* 0x0000000105077824 */ /* 0x040fe200000e069e */
[----:B------:R-:W-:Y:S04]  /*d250*/  IADD3 R12, P0, R12, R0, RZ ;  /* 0x000000000c0c7210 */ /* 0x000fe80007f1e0ff */
[----:B------:R1:W-:Y:S01]  /*d260*/  LDGSTS.E.BYPASS.LTC128B.128 [R4+0x8080], [R6.64], !P5 ;  /* 0x0808000006047fae */ /* 0x0003e2000e901d52 */
[----:B------:R-:W-:Y:S05]  /*d270*/  IMAD.X R13, R5, 0x1, R2, P0 ;  /* 0x00000001050d7824 */ /* 0x000fea00000e0602 */
[----:B------:R1:W-:Y:S03]  /*d280*/  LDGSTS.E.BYPASS.LTC128B.128 [R4+0x9880], [R12.64], !P4 ;  /* 0x098800000c047fae */ /* 0x0003e6000e101d52 */
.L_x_210:
[----:B------:R-:W-:Y:S05]  /*d290*/  BSYNC B0 ;  /* 0x0000000000007941 */ /* 0x000fea0003800000 */
.L_x_209:
        /* <DEDUP_REMOVED lines=147> */
[----:B------:R-:W1:Y:S01]  /*dbd0*/  MUFU.TANH R173, R5 ;  /* 0x0000000500ad7308 */ /* 0x000e620000002400 */
[----:B------:R-:W-:Y:S02]  /*dbe0*/  FMUL.FTZ R8, R8, c[0x0][0x320] ;  /* 0x0000c80008087a20 */ /* 0x000fe40000410000 */
[----:B------:R-:W-:Y:S01]  /*dbf0*/  FMUL.FTZ R10, R10, c[0x0][0x320] ;  /* 0x0000c8000a0a7a20 */ /* 0x000fe20000410000 */
[C---:B------:R-:W-:Y:S06]  /*dc00*/  HMMA.16816.F32.BF16 R16, R232.reuse, R170, R16 ;  /* 0x000000aae810723c */ /* 0x040fec0000041810 */
[----:B------:R-:W3:Y:S10]  /*dc10*/  MUFU.TANH R177, R6 ;  /* 0x0000000600b17308 */ /* 0x000ef40000002400 */
[----:B------:R4:W1:Y:S01]  /*dc20*/  MUFU.TANH R176, R7 ;  /* 0x0000000700b07308 */ /* 0x0008620000002400 */
[----:B------:R-:W-:Y:S07]  /*dc30*/  FMUL.FTZ R13, R13, c[0x0][0x320] ;  /* 0x0000c8000d0d7a20 */ /* 0x000fee0000410000 */
[----:B------:R-:W-:Y:S02]  /*dc40*/  FMUL.FTZ R18, R18, c[0x0][0x320] ;  /* 0x0000c80012127a20 */ /* 0x000fe40000410000 */
[----:B------:R5:W1:Y:S10]  /*dc50*/  MUFU.TANH R168, R9 ;  /* 0x0000000900a87308 */ /* 0x000a740000002400 */
[----:B------:R1:W1:Y:S01]  /*dc60*/  MUFU.TANH R169, R11 ;  /* 0x0000000b00a97308 */ /* 0x0002620000002400 */
[----:B----4-:R-:W4:Y:S01]  /*dc70*/  LDSM.16.M88.4 R4, [R245+0x5800] ;  /* 0x00580000f504783b */ /* 0x010f220000000200 */
[----:B------:R-:W-:Y:S08]  /*dc80*/  DEPBAR.LE SB0, 0x0 ;  /* 0x000080000000791a */ /* 0x000ff00000000000 */
[----:B------:R2:W2:Y:S01]  /*dc90*/  MUFU.TANH R178, R18 ;  /* 0x0000001200b27308 */ /* 0x0004a20000002400 */
[----:B------:R-:W-:Y:S01]  /*dca0*/  BAR.SYNC.DEFER_BLOCKING 0x0 ;  /* 0x0000000000007b1d */ /* 0x000fe20000010000 */
[----:B-----5:R-:W-:Y:S08]  /*dcb0*/  FMUL.FTZ R9, R15, c[0x0][0x320] ;  /* 0x0000c8000f097a20 */ /* 0x020ff00000410000 */
[----:B------:R-:W2:Y:S01]  /*dcc0*/  MUFU.TANH R8, R8 ;  /* 0x0000000800087308 */ /* 0x000ea20000002400 */
[----:B-1----:R-:W-:Y:S02]  /*dcd0*/  FMUL.FTZ R11, R12, c[0x0][0x320] ;  /* 0x0000c8000c0b7a20 */ /* 0x002fe40000410000 */
[----:B------:R-:W-:Y:S02]  /*dce0*/  FMUL.FTZ R12, R14, c[0x0][0x320] ;  /* 0x0000c8000e0c7a20 */ /* 0x000fe40000410000 */
[----:B------:R-:W-:Y:S05]  /*dcf0*/  FMUL.FTZ R14, R16, c[0x0][0x320] ;  /* 0x0000c800100e7a20 */ /* 0x000fea0000410000 */
[----:B------:R-:W1:Y:S01]  /*dd00*/  MUFU.TANH R10, R10 ;  /* 0x0000000a000a7308 */ /* 0x000e620000002400 */
[----:B------:R-:W-:Y:S09]  /*dd10*/  FMUL.FTZ R16, R17, c[0x0][0x320] ;  /* 0x0000c80011107a20 */ /* 0x000ff20000410000 */
[----:B------:R-:W1:Y:S01]  /*dd20*/  MUFU.TANH R11, R11 ;  /* 0x0000000b000b7308 */ /* 0x000e620000002400 */
[C---:B----4-:R-:W-:Y:S09]  /*dd30*/  HMMA.16816.F32.BF16 R20, R232.reuse, R4, R20 ;  /* 0x00000004e814723c */ /* 0x050ff20000041814 */
[----:B------:R-:W4:Y:S03]  /*dd40*/  MUFU.TANH R13, R13 ;  /* 0x0000000d000d7308 */ /* 0x000f260000002400 */
[----:B------:R-:W-:Y:S01]  /*dd50*/  FMUL.FTZ R4, R19, c[0x0][0x320] ;  /* 0x0000c80013047a20 */ /* 0x000fe20000410000 */
[----:B------:R-:W-:Y:S06]  /*dd60*/  HMMA.16816.F32.BF16 R24, R232, R6, R24 ;  /* 0x00000006e818723c */ /* 0x000fec0000041818 */
[----:B------:R-:W1:Y:S06]  /*dd70*/  MUFU.TANH R12, R12 ;  /* 0x0000000c000c7308 */ /* 0x000e6c0000002400 */
[----:B------:R-:W-:Y:S04]  /*dd80*/  FMUL.FTZ R17, R20, c[0x0][0x320] ;  /* 0x0000c80014117a20 */ /* 0x000fe80000410000 */
[----:B------:R-:W1:Y:S01]  /*dd90*/  MUFU.TANH R9, R9 ;  /* 0x0000000900097308 */ /* 0x000e620000002400 */
[----:B--2---:R-:W-:Y:S02]  /*dda0*/  FMUL.FTZ R18, R21, c[0x0][0x320] ;  /* 0x0000c80015127a20 */ /* 0x004fe40000410000 */
[----:B------:R-:W-:Y:S02]  /*ddb0*/  FMUL.FTZ R6, R22, c[0x0][0x320] ;  /* 0x0000c80016067a20 */ /* 0x000fe40000410000 */
[----:B------:R-:W-:Y:S03]  /*ddc0*/  FMUL.FTZ R5, R23, c[0x0][0x320] ;  /* 0x0000c80017057a20 */ /* 0x000fe60000410000 */
[----:B------:R-:W-:Y:S02]  /*ddd0*/  FMUL.FTZ R19, R24, c[0x0][0x320] ;  /* 0x0000c80018137a20 */ /* 0x000fe40000410000 */
[----:B------:R-:W-:Y:S01]  /*dde0*/  FMUL.FTZ R20, R25, c[0x0][0x320] ;  /* 0x0000c80019147a20 */ /* 0x000fe20000410000 */
[----:B------:R-:W2:Y:S01]  /*ddf0*/  MUFU.TANH R14, R14 ;  /* 0x0000000e000e7308 */ /* 0x000ea20000002400 */
[----:B------:R-:W-:Y:S02]  /*de00*/  FMUL.FTZ R15, R26, c[0x0][0x320] ;  /* 0x0000c8001a0f7a20 */ /* 0x000fe40000410000 */
[----:B------:R-:W-:Y:S07]  /*de10*/  FMUL.FTZ R7, R27, c[0x0][0x320] ;  /* 0x0000c8001b077a20 */ /* 0x000fee0000410000 */
        /* <DEDUP_REMOVED lines=19> */
[----:B------:R-:W4:Y:S04]  /*df50*/  LDL.LU R171, [R1+0x4c] ;  /* 0x00004c0001ab7983 */ /* 0x000f280000300800 */
[----:B------:R-:W4:Y:S04]  /*df60*/  LDL R175, [R1+0x48] ;  /* 0x0000480001af7983 */ /* 0x000f280000100800 */
[----:B---3--:R-:W3:Y:S01]  /*df70*/  LDL R3, [R1+0x3c] ;  /* 0x00003c0001037983 */ /* 0x008ee20000100800 */
[----:B--2---:R-:W-:Y:S03]  /*df80*/  IADD3 R21, R21, -0x30, R179 ;  /* 0xffffffd015157810 */ /* 0x004fe60007ffe0b3 */
[----:B------:R-:W2:Y:S02]  /*df90*/  LDL R179, [R1+0x1c] ;  /* 0x00001c0001b37983 */ /* 0x000ea40000100800 */
[----:B------:R-:W-:Y:S01]  /*dfa0*/  @P1 IMAD.HI.U32 R23, R21, c[0x0][0x2bc], RZ ;  /* 0x0000af0015171a27 */ /* 0x000fe200078e00ff */
        /* <DEDUP_REMOVED lines=14> */
[----:B----4-:R-:W-:Y:S04]  /*e090*/  IMAD.WIDE.U32 R24, R27, c[0x0][0x1e0], RZ ;  /* 0x000078001b187a25 */ /* 0x010fe800078e00ff */
[----:B------:R-:W-:Y:S01]  /*e0a0*/  IMAD.IADD R25, R25, 0x1, R21 ;  /* 0x0000000119197824 */ /* 0x000fe200078e0215 */
[----:B--2---:R2:W-:Y:S01]  /*e0b0*/  STL [R1+0x8], R26 ;  /* 0x0000081a01007387 */ /* 0x0045e20000100800 */
        /* <DEDUP_REMOVED lines=9> */
[----:B--2---:R-:W2:Y:S04]  /*e150*/  S2R R26, SR_TID.X ;  /* 0x00000000001a7919 */ /* 0x004ea80000002100 */
[----:B------:R-:W4:Y:S04]  /*e160*/  SHFL.IDX PT, R24, R21, RZ, 0x181f ;  /* 0x00181fff15187589 */ /* 0x000f2800000e0000 */
[----:B------:R-:W1:Y:S04]  /*e170*/  SHFL.IDX PT, R22, R22, 0x1, 0x181f ;  /* 0x00381f0016167f89 */ /* 0x000e6800000e0000 */
[----:B------:R-:W1:Y:S01]  /*e180*/  SHFL.IDX PT, R21, R21, 0x1, 0x181f ;  /* 0x00381f0015157f89 */ /* 0x000e6200000e0000 */
[----:B--2---:R-:W-:Y:S04]  /*e190*/  SHF.R.S32.HI R170, RZ, 0x1f, R26 ;  /* 0x0000001fffaa7819 */ /* 0x004fe8000001141a */
[----:B------:R-:W-:Y:S04]  /*e1a0*/  LEA.HI R170, R170, R26, RZ, 0x3 ;  /* 0x0000001aaaaa7211 */ /* 0x000fe800078f18ff */
[----:B------:R-:W-:Y:S04]  /*e1b0*/  SHF.R.S32.HI R170, RZ, 0x3, R170 ;  /* 0x00000003ffaa7819 */ /* 0x000fe800000114aa */
[----:B------:R-:W-:Y:S04]  /*e1c0*/  IADD3 R170, -R170, 0x30, RZ ;  /* 0x00000030aaaa7810 */ /* 0x000fe80007ffe1ff */
[----:B------:R-:W-:Y:S11]  /*e1d0*/  ISETP.GE.AND P1, PT, R170, 0x1, PT ;  /* 0x00000001aa00780c */ /* 0x000ff60003f26270 */
[----:B------:R-:W-:Y:S02]  /*e1e0*/  @!UPT UIADD3 URZ, URZ, URZ, URZ ;  /* 0x0000003f3f3ff290 */ /* 0x000fe4000fffe03f */
[C---:B---3--:R-:W-:Y:S05]  /*e1f0*/  @P1 IADD3 R26, P0, R23.reuse, R3, RZ ;  /* 0x00000003171a1210 */ /* 0x048fea0007f1e0ff */
[C---:B----4-:R-:W-:Y:S05]  /*e200*/  @P1 IMAD.X R27, R24.reuse, 0x1, R175, P0 ;  /* 0x00000001181b1824 */ /* 0x050fea00000e06af */
[----:B------:R2:W-:Y:S02]  /*e210*/  @P1 LDGSTS.E.BYPASS.LTC128B.128 [R179+0x14080], [R26.64], !P2 ;  /* 0x140800001ab31fae */ /* 0x0005e4000d101d52 */
[C---:B--2---:R-:W-:Y:S05]  /*e220*/  @P1 IADD3 R26, P0, R23.reuse, R159, RZ ;  /* 0x0000009f171a1210 */ /* 0x044fea0007f1e0ff */
[C-C-:B------:R-:W-:Y:S05]  /*e230*/  @P1 IMAD.X R27, R24.reuse, 0x1, R171.reuse, P0 ;  /* 0x00000001181b1824 */ /* 0x140fea00000e06ab */
[----:B------:R2:W-:Y:S02]  /*e240*/  @P1 LDGSTS.E.BYPASS.LTC128B.128 [R179+0x15880], [R26.64], !P6 ;  /* 0x158800001ab31fae */ /* 0x0005e4000f101d52 */
[C---:B--2---:R-:W-:Y:S05]  /*e250*/  @P1 IADD3 R26, P0, R23.reuse, R157, RZ ;  /* 0x0000009d171a1210 */ /* 0x044fea0007f1e0ff */
[C---:B------:R-:W-:Y:S05]  /*e260*/  @P1 IMAD.X R27, R24.reuse, 0x1, R158, P0 ;  /* 0x00000001181b1824 */ /* 0x040fea00000e069e */
[----:B------:R2:W-:Y:S02]  /*e270*/  @P1 LDGSTS.E.BYPASS.LTC128B.128 [R179+0x17080], [R26.64], !P5 ;  /* 0x170800001ab31fae */ /* 0x0005e4000e901d52 */
[-C--:B--2---:R-:W-:Y:S05]  /*e280*/  @P1 IADD3 R26, P0, R23, R0.reuse, RZ ;  /* 0x00000000171a1210 */ /* 0x084fea0007f1e0ff */
[----:B------:R-:W-:Y:S01]  /*e290*/  @P1 IMAD.X R27, R24, 0x1, R2, P0 ;  /* 0x00000001181b1824 */ /* 0x000fe200000e0602 */
[----:B------:R-:W-:Y:S04]  /*e2a0*/  ISETP.GE.AND P0, PT, R170, 0x21, PT ;  /* 0x00000021aa00780c */ /* 0x000fe80003f06270 */
[----:B------:R2:W-:Y:S09]  /*e2b0*/  @P1 LDGSTS.E.BYPASS.LTC128B.128 [R179+0x18880], [R26.64], !P4 ;  /* 0x188800001ab31fae */ /* 0x0005f2000e101d52 */
[C---:B-1----:R-:W-:Y:S05]  /*e2c0*/  @P0 IADD3 R24, P2, R22.reuse, R159, RZ ;  /* 0x0000009f16180210 */ /* 0x042fea0007f5e0ff */
[C---:B------:R-:W-:Y:S01]  /*e2d0*/  @P0 IMAD.X R25, R21.reuse, 0x1, R171, P2 ;  /* 0x0000000115190824 */ /* 0x040fe200010e06ab */
[----:B------:R-:W-:Y:S05]  /*e2e0*/  @P0 IADD3 R170, P2, R22, R157, RZ ;  /* 0x0000009d16aa0210 */ /* 0x000fea0007f5e0ff */
[C---:B------:R-:W-:Y:S01]  /*e2f0*/  @P0 IMAD.X R171, R21.reuse, 0x1, R158, P2 ;  /* 0x0000000115ab0824 */ /* 0x040fe200010e069e */
[----:B------:R-:W-:Y:S02]  /*e300*/  ISETP.GE.AND P2, PT, R174, c[0x0][0x1d4], PT ;  /* 0x00007500ae007a0c */ /* 0x000fe40003f46270 */
[C---:B--2---:R-:W-:Y:S02]  /*e310*/  @P0 IADD3 R26, P1, R22.reuse, R3, RZ ;  /* 0x00000003161a0210 */ /* 0x044fe40007f3e0ff */
[----:B------:R1:W5:Y:S03]  /*e320*/  LDL.LU R3, [R1+0x60] ;  /* 0x0000600001037983 */ /* 0x0003660000300800 */
[C---:B------:R-:W-:Y:S01]  /*e330*/  @P0 IMAD.X R27, R21.reuse, 0x1, R175, P1 ;  /* 0x00000001151b0824 */ /* 0x040fe200008e06af */
[----:B------:R-:W-:Y:S05]  /*e340*/  @P0 IADD3 R22, P1, R22, R0, RZ ;  /* 0x0000000016160210 */ /* 0x000fea0007f3e0ff */
[----:B------:R1:W-:Y:S01]  /*e350*/  @P0 LDGSTS.E.BYPASS.LTC128B.128 [R179+0x15080], [R26.64], !P2 ;  /* 0x150800001ab30fae */ /* 0x0003e2000d101d52 */
[----:B------:R-:W-:Y:S03]  /*e360*/  @P0 IMAD.X R23, R21, 0x1, R2, P1 ;  /* 0x0000000115170824 */ /* 0x000fe600008e0602 */
[----:B------:R1:W-:Y:S04]  /*e370*/  @P0 LDGSTS.E.BYPASS.LTC128B.128 [R179+0x16880], [R24.64], !P6 ;  /* 0x1688000018b30fae */ /* 0x0003e8000f101d52 */
[----:B------:R1:W-:Y:S04]  /*e380*/  @P0 LDGSTS.E.BYPASS.LTC128B.128 [R179+0x18080], [R170.64], !P5 ;  /* 0x18080000aab30fae */ /* 0x0003e8000e901d52 */
[----:B------:R1:W-:Y:S02]  /*e390*/  @P0 LDGSTS.E.BYPASS.LTC128B.128 [R179+0x19880], [R22.64], !P4 ;  /* 0x1988000016b30fae */ /* 0x0003e4000e101d52 */
.L_x_212:
[----:B--234-:R-:W2:Y:S01]  /*e3a0*/  LDL R2, [R1+0x34] ;  /* 0x0000340001027983 */ /* 0x01cea20000100800 */
        /* <DEDUP_REMOVED lines=9> */
[----:B-1----:R-:W-:Y:S02]  /*e440*/  IMAD.MOV.U32 R25, RZ, RZ, R2 ;  /* 0x000000ffff197224 */ /* 0x002fe400078e0002 */
[----:B------:R-:W-:Y:S05]  /*e450*/  IMAD.U32 R2, RZ, RZ, UR4 ;  /* 0x00000004ff027e24 */ /* 0x000fea000f8e00ff */
[C---:B---3--:R-:W-:Y:S03]  /*e460*/  IADD3 R2, -R21.reuse, 0x1, R2 ;  /* 0x0000000115027810 */ /* 0x048fe60007ffe102 */
[----:B------:R-:W-:Y:S01]  /*e470*/  @P0 SHF.R.U32.HI R25, RZ, c[0x0][0x2cc], R0 ;  /* 0x0000b300ff190a19 */ /* 0x000fe20000011600 */
[----:B------:R-:W-:Y:S01]  /*e480*/  IMAD.U32 R0, RZ, RZ, UR10 ;  /* 0x0000000aff007e24 */ /* 0x000fe2000f8e00ff */
[----:B------:R-:W-:Y:S03]  /*e490*/  PLOP3.LUT P0, PT, PT, PT, UP0, 0x40, 0x0 ;  /* 0x000000000000781c */ /* 0x000fe60003f0e808 */
[----:B------:R-:W1:Y:S01]  /*e4a0*/  SHFL.IDX PT, R22, R25, RZ, 0x1c1f ;  /* 0x001c1fff19167589 */ /* 0x000e6200000e0000 */
[----:B------:R-:W-:Y:S04]  /*e4b0*/  IADD3 R0, R2, -c[0x0][0x168], R0 ;  /* 0x80005a0002007a10 */ /* 0x000fe80007ffe000 */
[C---:B------:R-:W-:Y:S02]  /*e4c0*/  IADD3 R24, R0.reuse, c[0x0][0x328], RZ ;  /* 0x0000ca0000187a10 */ /* 0x040fe40007ffe0ff */
[----:B------:R-:W-:Y:S02]  /*e4d0*/  IADD3 R2, R0, UR22, RZ ;  /* 0x0000001600027c10 */ /* 0x000fe4000fffe0ff */
[----:B------:R-:W-:Y:S01]  /*e4e0*/  IADD3 R0, -R21, UR4, RZ ;  /* 0x0000000415007c10 */ /* 0x000fe2000fffe1ff */
[--C-:B-1----:R-:W-:Y:S02]  /*e4f0*/  IMAD.IADD R27, R24, 0x1, R22.reuse ;  /* 0x00000001181b7824 */ /* 0x102fe400078e0216 */
[----:B------:R-:W-:Y:S01]  /*e500*/  IMAD.IADD R26, R2, 0x1, R22 ;  /* 0x00000001021a7824 */ /* 0x000fe200078e0216 */
[----:B------:R-:W-:-:S05]  /*e510*/  @P0 BRA `(.L_x_213) ;  /* 0x0000019000000947 */ /* 0x000fca0003800000 */
[----:B------:R-:W-:Y:S01]  /*e520*/  MOV R21, c[0x0][0x2ac] ;  /* 0x0000ab0000157a02 */ /* 0x000fe20000000f00 */
        /* <DEDUP_REMOVED lines=14> */
.L_x_215:
[----:B------:R-:W-:Y:S04]  /*e610*/  MOV R21, 0x1 ;  /* 0x0000000100157802 */ /* 0x000fe80000000f00 */
[----:B------:R-:W-:Y:S11]  /*e620*/  ISETP.NE.AND P0, PT, R21, c[0x0][0x32c], PT ;  /* 0x0000cb0015007a0c */ /* 0x000ff60003f05270 */
[----:B------:R-:W-:Y:S02]  /*e630*/  @!UPT UIADD3 URZ, URZ, URZ, URZ ;  /* 0x0000003f3f3ff290 */ /* 0x000fe4000fffe03f */
[----:B------:R-:W-:Y:S05]  /*e640*/  @P0 IMAD.HI.U32 R21, R22, c[0x0][0x330], RZ ;  /* 0x0000cc0016150a27 */ /* 0x000fea00078e00ff */
[----:B------:R-:W-:Y:S02]  /*e650*/  @P0 SHF.R.U32.HI R22, RZ, c[0x0][0x334], R21 ;  /* 0x0000cd00ff160a19 */ /* 0x000fe40000011615 */
.L_x_216:
[----:B------:R-:W-:Y:S05]  /*e660*/  BSYNC B0 ;  /* 0x0000000000007941 */ /* 0x000fea0003800000 */
.L_x_214:
[----:B------:R-:W-:Y:S05]  /*e670*/  IMAD R21, R22, c[0x0][0x32c], R0 ;  /* 0x0000cb0016157a24 */ /* 0x000fea00078e0200 */
[----:B------:R-:W-:Y:S02]  /*e680*/  IMNMX R26, R26, R21, !PT ;  /* 0x000000151a1a7217 */ /* 0x000fe40007800200 */
[----:B------:R-:W-:Y:S04]  /*e690*/  IADD3 R21, R21, c[0x0][0x32c], RZ ;  /* 0x0000cb0015157a10 */ /* 0x000fe80007ffe0ff */
[----:B------:R-:W-:Y:S02]  /*e6a0*/  IMNMX R27, R27, R21, PT ;  /* 0x000000151b1b7217 */ /* 0x000fe40003800200 */
.L_x_213:
        /* <DEDUP_REMOVED lines=15> */
[----:B------:R-:W-:Y:S02]  /*e7a0*/  UISETP.GE.AND UP0, UPT, UR4, 0x9, UPT ;  /* 0x000000090400788c */ /* 0x000fe4000bf06270 */
[----:B------:R-:W-:Y:S01]  /*e7b0*/  UP2UR UR30, UPR, URZ, 0x40 ;  /* 0x000000403f1e7883 */ /* 0x000fe20008000000 */
[C---:B------:R-:W-:Y:S01]  /*e7c0*/  ISETP.GT.AND P0, PT, R26.reuse, 0x1, P0 ;  /* 0x000000011a00780c */ /* 0x040fe20000704270 */
[----:B------:R-:W-:Y:S03]  /*e7d0*/  UP2UR UR27, UPR, URZ, 0x1 ;  /* 0x000000013f1b7883 */ /* 0x000fe60008000000 */
[----:B------:R-:W-:Y:S04]  /*e7e0*/  ISETP.LT.OR P0, PT, R27, 0x2, P0 ;  /* 0x000000021b00780c */ /* 0x000fe80000701670 */
[----:B------:R-:W-:Y:S02]  /*e7f0*/  FSEL R22, R173, -INF , !P0 ;  /* 0xff800000ad167808 */ /* 0x000fe40004000000 */
[----:B------:R-:W-:Y:S01]  /*e800*/  PLOP3.LUT P0, PT, PT, PT, UP0, 0x40, 0x0 ;  /* 0x000000000000781c */ /* 0x000fe20003f0e808 */
[----:B------:R-:W-:Y:S03]  /*e810*/  UISETP.GE.AND UP0, UPT, UR4, 0xa, UPT ;  /* 0x0000000a0400788c */ /* 0x000fe6000bf06270 */
        /* <DEDUP_REMOVED lines=20> */
[----:B------:R-:W-:Y:S01]  /*e960*/  PLOP3.LUT P0, PT, PT, PT, UP5, 0x40, 0x0 ;  /* 0x000000000000781c */ /* 0x000fe20003f0e858 */
[----:B------:R-:W1:Y:S03]  /*e970*/  SHFL.IDX PT, R13, R25, 0x1, 0x1c1f ;  /* 0x003c1f00190d7f89 */ /* 0x000e6600000e0000 */
[----:B------:R-:W-:Y:S04]  /*e980*/  ISETP.GT.AND P0, PT, R26, 0x18, P0 ;  /* 0x000000181a00780c */ /* 0x000fe80000704270 */
[C---:B------:R-:W-:Y:S04]  /*e990*/  ISETP.LT.OR P0, PT, R27.reuse, 0x19, P0 ;  /* 0x000000191b00780c */ /* 0x040fe80000701670 */
[----:B------:R-:W-:Y:S02]  /*e9a0*/  FSEL R14, R14, -INF , !P0 ;  /* 0xff8000000e0e7808 */ /* 0x000fe40004000000 */
[----:B------:R-:W-:Y:S04]  /*e9b0*/  PLOP3.LUT P0, PT, PT, PT, UP4, 0x40, 0x0 ;  /* 0x000000000000781c */ /* 0x000fe80003f0e848 */
[----:B------:R-:W-:Y:S04]  /*e9c0*/  ISETP.GT.AND P0, PT, R26, 0x19, P0 ;  /* 0x000000191a00780c */ /* 0x000fe80000704270 */
[C---:B------:R-:W-:Y:S04]  /*e9d0*/  ISETP.LT.OR P0, PT, R27.reuse, 0x1a, P0 ;  /* 0x0000001a1b00780c */ /* 0x040fe80000701670 */
[----:B------:R-:W-:Y:S02]  /*e9e0*/  FSEL R179, R16, -INF , !P0 ;  /* 0xff80000010b37808 */ /* 0x000fe40004000000 */
[----:B------:R-:W-:Y:S04]  /*e9f0*/  PLOP3.LUT P0, PT, PT, PT, UP3, 0x40, 0x0 ;  /* 0x000000000000781c */ /* 0x000fe80003f0e838 */
[----:B------:R-:W-:Y:S04]  /*ea00*/  ISETP.GT.AND P0, PT, R26, 0x20, P0 ;  /* 0x000000201a00780c */ /* 0x000fe80000704270 */
[----:B------:R-:W-:Y:S04]  /*ea10*/  ISETP.LT.OR P0, PT, R27, 0x21, P0 ;  /* 0x000000211b00780c */ /* 0x000fe80000701670 */
[----:B------:R-:W-:Y:S01]  /*ea20*/  FSEL R175, R17, -INF , !P0 ;  /* 0xff80000011af7808 */ /* 0x000fe20004000000 */
[--C-:B-1----:R-:W-:Y:S01]  /*ea30*/  IMAD.IADD R17, R2, 0x1, R13.reuse ;  /* 0x0000000102117824 */ /* 0x102fe200078e020d */
[----:B------:R-:W-:Y:S04]  /*ea40*/  PLOP3.LUT P0, PT, PT, PT, UP2, 0x40, 0x0 ;  /* 0x000000000000781c */ /* 0x000fe80003f0e828 */
[----:B------:R-:W-:Y:S04]  /*ea50*/  ISETP.GT.AND P0, PT, R26, 0x21, P0 ;  /* 0x000000211a00780c */ /* 0x000fe80000704270 */
[C---:B------:R-:W-:Y:S04]  /*ea60*/  ISETP.LT.OR P0, PT, R27.reuse, 0x22, P0 ;  /* 0x000000221b00780c */ /* 0x040fe80000701670 */
[----:B------:R-:W-:Y:S01]  /*ea70*/  FSEL R174, R18, -INF , !P0 ;  /* 0xff80000012ae7808 */ /* 0x000fe20004000000 */
[----:B------:R-:W-:Y:S01]  /*ea80*/  IMAD.IADD R18, R24, 0x1, R13 ;  /* 0x0000000118127824 */ /* 0x000fe200078e020d */
[----:B------:R-:W-:Y:S04]  /*ea90*/  PLOP3.LUT P0, PT, PT, PT, UP1, 0x40, 0x0 ;  /* 0x000000000000781c */ /* 0x000fe80003f0e818 */
[C---:B------:R-:W-:Y:S04]  /*eaa0*/  ISETP.GT.AND P0, PT, R26.reuse, 0x28, P0 ;  /* 0x000000281a00780c */ /* 0x040fe80000704270 */
[----:B------:R-:W-:Y:S04]  /*eab0*/  ISETP.LT.OR P0, PT, R27, 0x29, P0 ;  /* 0x000000291b00780c */ /* 0x000fe80000701670 */
[----:B------:R-:W-:Y:S02]  /*eac0*/  FSEL R173, R19, -INF , !P0 ;  /* 0xff80000013ad7808 */ /* 0x000fe40004000000 */
[----:B------:R-:W-:Y:S04]  /*ead0*/  PLOP3.LUT P0, PT, PT, PT, UP0, 0x40, 0x0 ;  /* 0x000000000000781c */ /* 0x000fe80003f0e808 */
[----:B------:R-:W-:Y:S04]  /*eae0*/  ISETP.GT.AND P0, PT, R26, 0x29, P0 ;  /* 0x000000291a00780c */ /* 0x000fe80000704270 */
[----:B------:R-:W-:Y:S04]  /*eaf0*/  ISETP.LT.OR P0, PT, R27, 0x2a, P0 ;  /* 0x0000002a1b00780c */ /* 0x000fe80000701670 */
[----:B------:R-:W-:Y:S02]  /*eb00*/  FSEL R20, R20, -INF , !P0 ;  /* 0xff80000014147808 */ /* 0x000fe40004000000 */
[----:B------:R-:W-:Y:S01]  /*eb10*/  PLOP3.LUT P0, PT, PT, PT, UP6, 0x40, 0x0 ;  /* 0x000000000000781c */ /* 0x000fe20003f0e868 */
[----:B------:R-:W-:Y:S11]  /*eb20*/  UISETP.NE.AND UP6, UPT, UR30, URZ, UPT ;  /* 0x0000003f1e00728c */ /* 0x000ff6000bfc5270 */
[----:B------:R-:W-:Y:S01]  /*eb30*/  @!UPT UIADD3 URZ, URZ, URZ, URZ ;  /* 0x0000003f3f3ff290 */ /* 0x000fe2000fffe03f */
        /* <DEDUP_REMOVED lines=16> */
.L_x_219:
[----:B------:R-:W-:Y:S04]  /*ec40*/  MOV R2, 0x1 ;  /* 0x0000000100027802 */ /* 0x000fe80000000f00 */
[----:B------:R-:W-:Y:S11]  /*ec50*/  ISETP.NE.AND P0, PT, R2, c[0x0][0x32c], PT ;  /* 0x0000cb0002007a0c */ /* 0x000ff60003f05270 */
[----:B------:R-:W-:Y:S02]  /*ec60*/  @!UPT UIADD3 URZ, URZ, URZ, URZ ;  /* 0x0000003f3f3ff290 */ /* 0x000fe4000fffe03f */
[----:B------:R-:W-:Y:S05]  /*ec70*/  @P0 IMAD.HI.U32 R2, R13, c[0x0][0x330], RZ ;  /* 0x0000cc000d020a27 */ /* 0x000fea00078e00ff */
[----:B------:R-:W-:Y:S02]  /*ec80*/  @P0 SHF.R.U32.HI R13, RZ, c[0x0][0x334], R2 ;  /* 0x0000cd00ff0d0a19 */ /* 0x000fe40000011602 */
.L_x_220:
[----:B------:R-:W-:Y:S05]  /*ec90*/  BSYNC B0 ;  /* 0x0000000000007941 */ /* 0x000fea0003800000 */
.L_x_218:
[----:B------:R-:W-:Y:S05]  /*eca0*/  IMAD R0, R13, c[0x0][0x32c], R0 ;  /* 0x0000cb000d007a24 */ /* 0x000fea00078e0200 */
[----:B------:R-:W-:Y:S02]  /*ecb0*/  IMNMX R17, R17, R0, !PT ;  /* 0x0000000011117217 */ /* 0x000fe40007800200 */
[----:B------:R-:W-:Y:S04]  /*ecc0*/  IADD3 R0, R0, c[0x0][0x32c], RZ ;  /* 0x0000cb0000007a10 */ /* 0x000fe80007ffe0ff */
[----:B------:R-:W-:Y:S02]  /*ecd0*/  IMNMX R18, R18, R0, PT ;  /* 0x0000000012127217 */ /* 0x000fe40003800200 */
.L_x_217:
[----:B-----5:R-:W-:Y:S01]  /*ece0*/  FMNMX.FTZ R0, R23, R3, !PT ;  /* 0x0000000317007209 */ /* 0x020fe20007810000 */
        /* <DEDUP_REMOVED lines=38> */
[----:B------:R-:W-:Y:S02]  /*ef50*/  FMUL.FTZ R2, R2, c[0x0][0x2d0] ;  /* 0x0000b40002027a20 */ /* 0x000fe40000410000 */
[--C-:B------:R-:W-:Y:S01]  /*ef60*/  FFMA.FTZ R19, R23, c[0x0][0x2d0], -R172.reuse ;  /* 0x0000b40017137a23 */ /* 0x100fe200000108ac */
[----:B------:R-:W-:Y:S01]  /*ef70*/  FSEL R14, R177, -INF , !P0 ;  /* 0xff800000b10e7808 */ /* 0x000fe20004000000 */
[--C-:B------:R-:W-:Y:S01]  /*ef80*/  FFMA.FTZ R16, R22, c[0x0][0x2d0], -R172.reuse ;  /* 0x0000b40016107a23 */ /* 0x100fe200000108ac */
[----:B------:R-:W-:Y:S01]  /*ef90*/  PLOP3.LUT P0, PT, PT, PT, UP3, 0x40, 0x0 ;  /* 0x000000000000781c */ /* 0x000fe20003f0e838 */
[----:B------:R-:W-:Y:S01]  /*efa0*/  UISETP.NE.AND UP3, UPT, UR29, URZ, UPT ;  /* 0x0000003f1d00728c */ /* 0x000fe2000bf65270 */
[--C-:B------:R-:W-:Y:S01]  /*efb0*/  FFMA.FTZ R171, R21, c[0x0][0x2d0], -R172.reuse ;  /* 0x0000b40015ab7a23 */ /* 0x100fe200000108ac */
[----:B------:R-:W-:Y:S01]  /*efc0*/  MUFU.EX2 R19, R19 ;  /* 0x0000001300137308 */ /* 0x000fe20000000800 */
[----:B------:R-:W-:Y:S01]  /*efd0*/  ISETP.GT.AND P0, PT, R17, 0x1, P0 ;  /* 0x000000011100780c */ /* 0x000fe20000704270 */
        /* <DEDUP_REMOVED lines=10> */
[----:B------:R-:W-:Y:S01]  /*f080*/  FFMA.FTZ R172, R20, c[0x0][0x2d0], -R172 ;  /* 0x0000b40014ac7a23 */ /* 0x000fe200000108ac */
[C---:B------:R-:W-:Y:S01]  /*f090*/  ISETP.GT.AND P0, PT, R17.reuse, 0x8, P0 ;  /* 0x000000081100780c */ /* 0x040fe20000704270 */
[----:B------:R-:W1:Y:S03]  /*f0a0*/  MUFU.EX2 R16, R16 ;  /* 0x0000001000107308 */ /* 0x000e660000000800 */
[----:B------:R-:W-:Y:S04]  /*f0b0*/  ISETP.LT.OR P0, PT, R18, 0x9, P0 ;  /* 0x000000091200780c */ /* 0x000fe80000701670 */
[----:B------:R-:W-:Y:S02]  /*f0c0*/  FSEL R10, R10, -INF , !P0 ;  /* 0xff8000000a0a7808 */ /* 0x000fe40004000000 */
[----:B------:R-:W-:Y:S01]  /*f0d0*/  PLOP3.LUT P0, PT, PT, PT, UP1, 0x40, 0x0 ;  /* 0x000000000000781c */ /* 0x000fe20003f0e818 */
[----:B------:R-:W-:Y:S01]  /*f0e0*/  UISETP.NE.AND UP1, UPT, UR27, URZ, UPT ;  /* 0x0000003f1b00728c */ /* 0x000fe2000bf25270 */
[----:B------:R-:W-:Y:S02]  /*f0f0*/  MUFU.EX2 R13, R13 ;  /* 0x0000000d000d7308 */ /* 0x000fe40000000800 */
[----:B------:R-:W-:Y:S04]  /*f100*/  ISETP.GT.AND P0, PT, R17, 0x9, P0 ;  /* 0x000000091100780c */ /* 0x000fe80000704270 */
[----:B------:R-:W-:Y:S04]  /*f110*/  ISETP.LT.OR P0, PT, R18, 0xa, P0 ;  /* 0x0000000a1200780c */ /* 0x000fe80000701670 */
[----:B------:R-:W-:Y:S01]  /*f120*/  FSEL R169, R169, -INF , !P0 ;  /* 0xff800000a9a97808 */ /* 0x000fe20004000000 */
[----:B------:R-:W-:Y:S01]  /*f130*/  MUFU.EX2 R8, R8 ;  /* 0x0000000800087308 */ /* 0x000fe20000000800 */
[----:B------:R-:W-:Y:S01]  /*f140*/  PLOP3.LUT P0, PT, PT, PT, UP0, 0x40, 0x0 ;  /* 0x000000000000781c */ /* 0x000fe20003f0e808 */
[----:B------:R-:W-:Y:S01]  /*f150*/  UISETP.NE.AND UP0, UPT, UR26, URZ, UPT ;  /* 0x0000003f1a00728c */ /* 0x000fe2000bf05270 */
[----:B-1----:R-:W-:Y:S02]  /*f160*/  F2FP.BF16.PACK_AB R168, R16, R19 ;  /* 0x0000001310a8723e */ /* 0x002fe400000010ff */
[C---:B------:R-:W-:Y:S04]  /*f170*/  ISETP.GT.AND P0, PT, R17.reuse, 0x10, P0 ;  /* 0x000000101100780c */ /* 0x040fe80000704270 */
[----:B------:R-:W-:Y:S01]  /*f180*/  ISETP.LT.OR P0, PT, R18, 0x11, P0 ;  /* 0x000000111200780c */ /* 0x000fe20000701670 */
[----:B------:R-:W-:Y:S03]  /*f190*/  MUFU.EX2 R179, R179 ;  /* 0x000000b300b37308 */ /* 0x000fe60000000800 */
[----:B------:R-:W-:Y:S02]  /*f1a0*/  FSEL R25, R12, -INF , !P0 ;  /* 0xff8000000c197808 */ /* 0x000fe40004000000 */
[----:B------:R-:W-:Y:S04]  /*f1b0*/  PLOP3.LUT P0, PT, PT, PT, UP6, 0x40, 0x0 ;  /* 0x000000000000781c */ /* 0x000fe80003f0e868 */
[----:B------:R-:W-:Y:S01]  /*f1c0*/  ISETP.GT.AND P0, PT, R17, 0x11, P0 ;  /* 0x000000111100780c */ /* 0x000fe20000704270 */
[----:B------:R-:W-:Y:S03]  /*f1d0*/  MUFU.EX2 R172, R172 ;  /* 0x000000ac00ac7308 */ /* 0x000fe60000000800 */
[C---:B------:R-:W-:Y:S04]  /*f1e0*/  ISETP.LT.OR P0, PT, R18.reuse, 0x12, P0 ;  /* 0x000000121200780c */ /* 0x040fe80000701670 */
[----:B------:R-:W-:Y:S02]  /*f1f0*/  FSEL R24, R9, -INF , !P0 ;  /* 0xff80000009187808 */ /* 0x000fe40004000000 */
[----:B------:R-:W-:Y:S01]  /*f200*/  PLOP3.LUT P0, PT, PT, PT, UP5, 0x40, 0x0 ;  /* 0x000000000000781c */ /* 0x000fe20003f0e858 */
[----:B------:R-:W-:Y:S03]  /*f210*/  MUFU.EX2 R175, R175 ;  /* 0x000000af00af7308 */ /* 0x000fe60000000800 */
[C---:B------:R-:W-:Y:S04]  /*f220*/  ISETP.GT.AND P0, PT, R17.reuse, 0x18, P0 ;  /* 0x000000181100780c */ /* 0x040fe80000704270 */
[----:B------:R-:W-:Y:S03]  /*f230*/  ISETP.LT.OR P0, PT, R18, 0x19, P0 ;  /* 0x000000191200780c */ /* 0x000fe60000701670 */
[----:B------:R-:W-:Y:S01]  /*f240*/  MUFU.EX2 R174, R174 ;  /* 0x000000ae00ae7308 */ /* 0x000fe20000000800 */
[----:B------:R-:W-:Y:S02]  /*f250*/  FSEL R178, R178, -INF , !P0 ;  /* 0xff800000b2b27808 */ /* 0x000fe40004000000 */
[----:B------:R-:W-:Y:S04]  /*f260*/  PLOP3.LUT P0, PT, PT, PT, UP4, 0x40, 0x0 ;  /* 0x000000000000781c */ /* 0x000fe80003f0e848 */
[C---:B------:R-:W-:Y:S03]  /*f270*/  ISETP.GT.AND P0, PT, R17.reuse, 0x19, P0 ;  /* 0x000000191100780c */ /* 0x040fe60000704270 */
[----:B------:R-:W-:Y:S01]  /*f280*/  MUFU.EX2 R173, R173 ;  /* 0x000000ad00ad7308 */ /* 0x000fe20000000800 */
[----:B------:R-:W-:Y:S04]  /*f290*/  ISETP.LT.OR P0, PT, R18, 0x1a, P0 ;  /* 0x0000001a1200780c */ /* 0x000fe80000701670 */
[----:B------:R-:W-:Y:S02]  /*f2a0*/  FSEL R176, R4, -INF , !P0 ;  /* 0xff80000004b07808 */ /* 0x000fe40004000000 */
[----:B------:R-:W-:Y:S04]  /*f2b0*/  PLOP3.LUT P0, PT, PT, PT, UP3, 0x40, 0x0 ;  /* 0x000000000000781c */ /* 0x000fe80003f0e838 */
[C---:B------:R-:W-:Y:S04]  /*f2c0*/  ISETP.GT.AND P0, PT, R17.reuse, 0x20, P0 ;  /* 0x000000201100780c */ /* 0x040fe80000704270 */
[----:B------:R-:W-:Y:S04]  /*f2d0*/  ISETP.LT.OR P0, PT, R18, 0x21, P0 ;  /* 0x000000211200780c */ /* 0x000fe80000701670 */
[----:B------:R-:W-:Y:S02]  /*f2e0*/  FSEL R159, R6, -INF , !P0 ;  /* 0xff800000069f7808 */ /* 0x000fe40004000000 */
[----:B------:R-:W1:Y:S01]  /*f2f0*/  MUFU.EX2 R6, R2 ;  /* 0x0000000200067308 */ /* 0x000e620000000800 */
[----:B------:R-:W-:Y:S04]  /*f300*/  PLOP3.LUT P0, PT, PT, PT, UP2, 0x40, 0x0 ;  /* 0x000000000000781c */ /* 0x000fe80003f0e828 */
[----:B------:R-:W-:Y:S04]  /*f310*/  ISETP.GT.AND P0, PT, R17, 0x21, P0 ;  /* 0x000000211100780c */ /* 0x000fe80000704270 */
[C---:B------:R-:W-:Y:S04]  /*f320*/  ISETP.LT.OR P0, PT, R18.reuse, 0x22, P0 ;  /* 0x000000221200780c */ /* 0x040fe80000701670 */
[----:B------:R-:W-:Y:S02]  /*f330*/  FSEL R158, R5, -INF , !P0 ;  /* 0xff800000059e7808 */ /* 0x000fe40004000000 */
[----:B------:R-:W-:Y:S04]  /*f340*/  PLOP3.LUT P0, PT, PT, PT, UP1, 0x40, 0x0 ;  /* 0x000000000000781c */ /* 0x000fe80003f0e818 */
[----:B------:R-:W-:Y:S04]  /*f350*/  ISETP.GT.AND P0, PT, R17, 0x28, P0 ;  /* 0x000000281100780c */ /* 0x000fe80000704270 */
[----:B------:R-:W-:Y:S01]  /*f360*/  ISETP.LT.OR P0, PT, R18, 0x29, P0 ;  /* 0x000000291200780c */ /* 0x000fe20000701670 */
[----:B-1----:R-:W-:Y:S01]  /*f370*/  FMUL.FTZ R20, R6, R148 ;  /* 0x0000009406147220 */ /* 0x002fe20000410000 */
[----:B------:R-:W-:Y:S01]  /*f380*/  FMNMX.FTZ R2, R14, R156, !PT ;  /* 0x0000009c0e027209 */ /* 0x000fe20007810000 */
[----:B------:R-:W3:Y:S01]  /*f390*/  LDL.LU R148, [R1+0x40] ;  /* 0x0000400001947983 */ /* 0x000ee20000300800 */
[----:B------:R-:W-:Y:S01]  /*f3a0*/  FSEL R157, R15, -INF , !P0 ;  /* 0xff8000000f9d7808 */ /* 0x000fe20004000000 */
[C---:B------:R-:W-:Y:S01]  /*f3b0*/  FMUL.FTZ R9, R6.reuse, R137 ;  /* 0x0000008906097220 */ /* 0x040fe20000410000 */
[----:B------:R-:W-:Y:S01]  /*f3c0*/  FMNMX.FTZ R2, R11, R2, !PT ;  /* 0x000000020b027209 */ /* 0x000fe20007810000 */
[C---:B------:R-:W-:Y:S01]  /*f3d0*/  FMUL.FTZ R12, R6.reuse, R140 ;  /* 0x0000008c060c7220 */ /* 0x040fe20000410000 */
[----:B------:R-:W-:Y:S01]  /*f3e0*/  PLOP3.LUT P0, PT, PT, PT, UP0, 0x40, 0x0 ;  /* 0x000000000000781c */ /* 0x000fe20003f0e808 */
[----:B------:R-:W-:Y:S01]  /*f3f0*/  FMUL.FTZ R21, R6, R149 ;  /* 0x0000009506157220 */ /* 0x000fe20000410000 */
[----:B------:R-:W-:Y:S01]  /*f400*/  FMNMX.FTZ R2, R10, R2, !PT ;  /* 0x000000020a027209 */ /* 0x000fe20007810000 */
[C---:B------:R-:W-:Y:S01]  /*f410*/  FMUL.FTZ R28, R6.reuse, R28 ;  /* 0x0000001c061c7220 */ /* 0x040fe20000410000 */
[----:B------:R-:W-:Y:S01]  /*f420*/  ISETP.GT.AND P0, PT, R17, 0x29, P0 ;  /* 0x000000291100780c */ /* 0x000fe20000704270 */
[C---:B------:R-:W-:Y:S01]  /*f430*/  FMUL.FTZ R17, R6.reuse, R145 ;  /* 0x0000009106117220 */ /* 0x040fe20000410000 */
[----:B------:R-:W-:Y:S01]  /*f440*/  FMNMX.FTZ R2, R169, R2, !PT ;  /* 0x00000002a9027209 */ /* 0x000fe20007810000 */
[----:B------:R-:W-:Y:S01]  /*f450*/  FMUL.FTZ R29, R6, R29 ;  /* 0x0000001d061d7220 */ /* 0x000fe20000410000 */
[----:B------:R-:W-:Y:S01]  /*f460*/  ISETP.LT.OR P0, PT, R18, 0x2a, P0 ;  /* 0x0000002a1200780c */ /* 0x000fe20000701670 */
[C---:B------:R-:W-:Y:S01]  /*f470*/  FMUL.FTZ R32, R6.reuse, R32 ;  /* 0x0000002006207220 */ /* 0x040fe20000410000 */
[----:B------:R-:W-:Y:S01]  /*f480*/  FMNMX.FTZ R2, R25, R2, !PT ;  /* 0x0000000219027209 */ /* 0x000fe20007810000 */
[C---:B------:R-:W-:Y:S01]  /*f490*/  FMUL.FTZ R33, R6.reuse, R33 ;  /* 0x0000002106217220 */ /* 0x040fe20000410000 */
[----:B------:R-:W-:Y:S01]  /*f4a0*/  FSEL R3, R7, -INF , !P0 ;  /* 0xff80000007037808 */ /* 0x000fe20004000000 */
        /* <DEDUP_REMOVED lines=18> */
[----:B--2---:R-:W-:Y:S01]  /*f5d0*/  FFMA.FTZ R5, R6, R170, R19 ;  /* 0x000000aa06057223 */ /* 0x004fe20000010013 */
[----:B------:R-:W-:Y:S01]  /*f5e0*/  F2FP.BF16.PACK_AB R170, R8, R13 ;  /* 0x0000000d08aa723e */ /* 0x000fe200000010ff */
[----:B------:R-:W-:Y:S01]  /*f5f0*/  FMUL.FTZ R49, R6, R49 ;  /* 0x0000003106317220 */ /* 0x000fe20000410000 */
[----:B------:R-:W-:Y:S01]  /*f600*/  FMNMX.FTZ R2, R157, R2, !PT ;  /* 0x000000029d027209 */ /* 0x000fe20007810000 */
[----:B------:R-:W-:Y:S01]  /*f610*/  FADD.FTZ R5, R16, R5 ;  /* 0x0000000510057221 */ /* 0x000fe20000010000 */
[----:B------:R-:W-:Y:S01]  /*f620*/  MUFU.EX2 R149, R149 ;  /* 0x0000009500957308 */ /* 0x000fe20000000800 */
[C---:B------:R-:W-:Y:S01]  /*f630*/  FMUL.FTZ R16, R6.reuse, R144 ;  /* 0x0000009006107220 */ /* 0x040fe20000410000 */
[----:B------:R-:W-:Y:S01]  /*f640*/  FMNMX.FTZ R4, R3, R2, !PT ;  /* 0x0000000203047209 */ /* 0x000fe20007810000 */
[----:B------:R-:W-:Y:S01]  /*f650*/  FADD.FTZ R5, R13, R5 ;  /* 0x000000050d057221 */ /* 0x000fe20000010000 */
[----:B------:R-:W-:Y:S01]  /*f660*/  UISETP.GT.AND UP0, UPT, UR23, UR7, UPT ;  /* 0x000000071700728c */ /* 0x000fe2000bf04270 */
[----:B------:R-:W-:Y:S02]  /*f670*/  FMUL.FTZ R13, R6, R141 ;  /* 0x0000008d060d7220 */ /* 0x000fe40000410000 */
[----:B------:R-:W1:Y:S01]  /*f680*/  SHFL.BFLY PT, R2, R4, 0x2, 0x1f ;  /* 0x0c401f0004027f89 */ /* 0x000e6200000e0000 */
[----:B------:R-:W-:Y:S01]  /*f690*/  FADD.FTZ R177, R8, R5 ;  /* 0x0000000508b17221 */ /* 0x000fe20000010000 */
[----:B------:R-:W-:Y:S01]  /*f6a0*/  UMOV UR23, UR4 ;  /* 0x0000000400177c82 */ /* 0x000fe20008000000 */
[C---:B------:R-:W-:Y:S02]  /*f6b0*/  FMUL.FTZ R8, R6.reuse, R136 ;  /* 0x0000008806087220 */ /* 0x040fe40000410000 */
[C---:B------:R-:W-:Y:S01]  /*f6c0*/  FMUL.FTZ R5, R6.reuse, R133 ;  /* 0x0000008506057220 */ /* 0x040fe20000410000 */
        /* <DEDUP_REMOVED lines=325> */
.L_x_208:
[----:B------:R-:W2:Y:S04]  /*10b20*/  LDL.LU R4, [R1+0x44] ;  /* 0x0000440001047983 */ /* 0x000ea80000300800 */
[----:B------:R-:W3:Y:S01]  /*10b30*/  LDL.LU R7, [R1+0x40] ;  /* 0x0000400001077983 */ /* 0x000ee20000300800 */
[----:B------:R-:W-:-:S02]  /*10b40*/  MOV R8, 0xff800000 ;  /* 0xff80000000087802 */ /* 0x000fc40000000f00 */
[----:B------:R-:W-:Y:S01]  /*10b50*/  PLOP3.LUT P2, PT, PT, PT, PT, 0x8, 0x0 ;  /* 0x000000000000781c */ /* 0x000fe20003f4e170 */
[----:B--2---:R-:W1:Y:S04]  /*10b60*/  SHFL.BFLY PT, R6, R4, 0x2, 0x1f ;  /* 0x0c401f0004067f89 */ /* 0x004e6800000e0000 */
[----:B---3--:R-:W2:Y:S01]  /*10b70*/  SHFL.BFLY PT, R5, R7, 0x2, 0x1f ;  /* 0x0c401f0007057f89 */ /* 0x008ea200000e0000 */
[----:B-1----:R-:W-:Y:S02]  /*10b80*/  FADD.FTZ R6, R6, R4 ;  /* 0x0000000406067221 */ /* 0x002fe40000010000 */
[----:B--2---:R-:W-:-:S03]  /*10b90*/  FADD.FTZ R5, R5, R7 ;  /* 0x0000000705057221 */ /* 0x004fc60000010000 */
[----:B------:R-:W1:Y:S01]  /*10ba0*/  SHFL.BFLY PT, R4, R6, 0x1, 0x1f ;  /* 0x0c201f0006047f89 */ /* 0x000e6200000e0000 */
[----:B------:R-:W-:-:S03]  /*10bb0*/  MOV R7, 0xff800000 ;  /* 0xff80000000077802 */ /* 0x000fc60000000f00 */
[----:B------:R-:W2:Y:S01]  /*10bc0*/  SHFL.BFLY PT, R3, R5, 0x1, 0x1f ;  /* 0x0c201f0005037f89 */ /* 0x000ea200000e0000 */
[----:B-1----:R-:W-:Y:S01]  /*10bd0*/  FADD.FTZ R4, R6, R4 ;  /* 0x0000000406047221 */ /* 0x002fe20000010000 */
[----:B------:R-:W-:Y:S01]  /*10be0*/  MOV R6, RZ ;  /* 0x000000ff00067202 */ /* 0x000fe20000000f00 */
[----:B--2---:R-:W-:-:S03]  /*10bf0*/  FADD.FTZ R3, R5, R3 ;  /* 0x0000000305037221 */ /* 0x004fc60000010000 */
[----:B------:R-:W-:Y:S02]  /*10c00*/  FSETP.NE.FTZ.AND P1, PT, R4, RZ, PT ;  /* 0x000000ff0400720b */ /* 0x000fe40003f35000 */
[----:B------:R-:W-:Y:S02]  /*10c10*/  MOV R5, RZ ;  /* 0x000000ff00057202 */ /* 0x000fe40000000f00 */
[----:B------:R-:W-:-:S09]  /*10c20*/  FSETP.NE.FTZ.AND P0, PT, R3, RZ, PT ;  /* 0x000000ff0300720b */ /* 0x000fd20003f15000 */
[----:B------:R-:W1:Y:S01]  /*10c30*/  @P1 MUFU.RCP R6, R4 ;  /* 0x0000000400061308 */ /* 0x000e620000001000 */
[----:B------:R-:W-:-:S03]  /*10c40*/  @P1 MOV R10, 0x3f317218 ;  /* 0x3f317218000a1802 */ /* 0x000fc60000000f00 */
[----:B------:R-:W-:Y:S02]  /*10c50*/  @P0 MOV R9, 0x3f317218 ;  /* 0x3f31721800090802 */ /* 0x000fe40000000f00 */
        /* <DEDUP_REMOVED lines=12> */
[----:B------:R-:W-:Y:S02]  /*10d20*/  FMUL.FTZ R145, R6, R145 ;  /* 0x0000009106917220 */ /* 0x000fe40000410000 */
        /* <DEDUP_REMOVED lines=56> */
[----:B------:R-:W-:Y:S02]  /*110b0*/  FMUL.FTZ R128, R6, R128 ;  /* 0x0000008006807220 */ /* 0x000fe40000410000 */
        /* <DEDUP_REMOVED lines=64> */
[----:B------:R-:W-:Y:S02]  /*114c0*/  FMUL.FTZ R5, R5, R131 ;  /* 0x0000008305057220 */ /* 0x000fe40000410000 */
[----:B------:R-:W-:Y:S02]  /*114d0*/  @P1 FFMA.FTZ R7, R10, R0, R4 ;  /* 0x000000000a071223 */ /* 0x000fe40000010004 */
[----:B------:R-:W-:-:S02]  /*114e0*/  @P0 FFMA.FTZ R8, R9, R2, R3 ;  /* 0x0000000209080223 */ /* 0x000fc40000010003 */
.L_x_169:
[----:B------:R-:W-:Y:S05]  /*114f0*/  @P2 BRA `(.L_x_222) ;  /* 0x0000197000002947 */ /* 0x000fea0003800000 */
[----:B------:R-:W3:Y:S01]  /*11500*/  S2R R0, SR_TID.X ;  /* 0x0000000000007919 */ /* 0x000ee20000002100 */
[----:B------:R-:W-:Y:S01]  /*11510*/  IMAD.MOV.U32 R12, RZ, RZ, c[0x0][0x4e8] ;  /* 0x00013a00ff0c7624 */ /* 0x000fe200078e00ff */
[----:B------:R-:W-:Y:S01]  /*11520*/  ULDC.64 UR4, c[0x0][0x490] ;  /* 0x0001240000047ab9 */ /* 0x000fe20000000a00 */
[----:B------:R-:W-:Y:S01]  /*11530*/  F2FP.BF16.PACK_AB R132, R133, R132 ;  /* 0x000000848584723e */ /* 0x000fe200000010ff */
[----:B------:R-:W4:Y:S01]  /*11540*/  S2R R22, SR_CTAID.Z ;  /* 0x0000000000167919 */ /* 0x000f220000002700 */
[----:B------:R-:W-:Y:S01]  /*11550*/  UIMAD UR6, UR9, UR4, URZ ;  /* 0x00000004090672a4 */ /* 0x000fe2000f8e023f */
[C---:B------:R-:W-:Y:S01]  /*11560*/  ISETP.NE.AND P3, PT, R12.reuse, 0x1, PT ;  /* 0x000000010c00780c */ /* 0x040fe20003f65270 */
[----:B--2---:R-:W-:Y:S01]  /*11570*/  UIMAD.WIDE.U32 UR12, UR11, UR4, URZ ;  /* 0x000000040b0c72a5 */ /* 0x004fe2000f8e003f */
[----:B------:R-:W-:Y:S01]  /*11580*/  IMAD R12, R12, c[0x0][0x388], RZ ;  /* 0x0000e2000c0c7a24 */ /* 0x000fe200078e02ff */
[----:B------:R-:W-:Y:S01]  /*11590*/  UIMAD UR6, UR11, UR5, UR6 ;  /* 0x000000050b0672a4 */ /* 0x000fe2000f8e0206 */
[----:B------:R-:W-:Y:S01]  /*115a0*/  F2FP.BF16.PACK_AB R134, R135, R134 ;  /* 0x000000868786723e */ /* 0x000fe200000010ff */
[----:B------:R-:W-:Y:S01]  /*115b0*/  BSSY B0, `(.L_x_223) ;  /* 0x000012e000007945 */ /* 0x000fe20003800000 */
[----:B------:R-:W-:Y:S01]  /*115c0*/  ULDC.64 UR4, c[0x0][0x3e8] ;  /* 0x0000fa0000047ab9 */ /* 0x000fe20000000a00 */
[----:B------:R-:W-:Y:S01]  /*115d0*/  IMAD.U32 R25, RZ, RZ, UR13 ;  /* 0x0000000dff197e24 */ /* 0x000fe2000f8e00ff */
[----:B------:R-:W-:Y:S01]  /*115e0*/  UIMAD UR9, UR9, UR4, URZ ;  /* 0x00000004090972a4 */ /* 0x000fe2000f8e023f */
[----:B------:R-:W-:Y:S01]  /*115f0*/  IMAD.U32 R24, RZ, RZ, UR12 ;  /* 0x0000000cff187e24 */ /* 0x000fe2000f8e00ff */
[----:B------:R-:W-:Y:S01]  /*11600*/  UIMAD.WIDE.U32 UR14, UR11, UR4, URZ ;  /* 0x000000040b0e72a5 */ /* 0x000fe2000f8e003f */
[----:B------:R-:W-:Y:S01]  /*11610*/  F2FP.BF16.PACK_AB R136, R137, R136 ;  /* 0x000000888988723e */ /* 0x000fe200000010ff */
[----:B------:R-:W-:Y:S01]  /*11620*/  UIMAD UR5, UR11, UR5, UR9 ;  /* 0x000000050b0572a4 */ /* 0x000fe2000f8e0209 */
[----:B------:R-:W-:Y:S01]  /*11630*/  F2FP.BF16.PACK_AB R138, R139, R138 ;  /* 0x0000008a8b8a723e */ /* 0x000fe200000010ff */
[----:B------:R-:W-:Y:S01]  /*11640*/  UIADD3 UR6, UR13, UR6, URZ ;  /* 0x000000060d067290 */ /* 0x000fe2000fffe03f */
[----:B------:R-:W-:Y:S01]  /*11650*/  F2FP.BF16.PACK_AB R140, R141, R140 ;  /* 0x0000008c8d8c723e */ /* 0x000fe200000010ff */
[----:B------:R-:W-:Y:S01]  /*11660*/  UIADD3 UR5, UR15, UR5, URZ ;  /* 0x000000050f057290 */ /* 0x000fe2000fffe03f */
[----:B------:R-:W-:Y:S01]  /*11670*/  IMAD.U32 R27, RZ, RZ, UR15 ;  /* 0x0000000fff1b7e24 */ /* 0x000fe2000f8e00ff */
[----:B-1-3--:R-:W-:Y:S01]  /*11680*/  SHF.R.S32.HI R2, RZ, 0x1f, R0 ;  /* 0x0000001fff027819 */ /* 0x00afe20000011400 */
[----:B------:R-:W-:Y:S01]  /*11690*/  IMAD.U32 R26, RZ, RZ, UR14 ;  /* 0x0000000eff1a7e24 */ /* 0x000fe2000f8e00ff */
[----:B------:R-:W-:Y:S01]  /*116a0*/  F2FP.BF16.PACK_AB R142, R143, R142 ;  /* 0x0000008e8f8e723e */ /* 0x000fe200000010ff */
[----:B------:R-:W-:Y:S01]  /*116b0*/  IMAD.U32 R25, RZ, RZ, UR6 ;  /* 0x00000006ff197e24 */ /* 0x000fe2000f8e00ff */
[CC--:B------:R-:W-:Y:S01]  /*116c0*/  LEA.HI R9, R2.reuse, R0.reuse, RZ, 0x2 ;  /* 0x0000000002097211 */ /* 0x0c0fe200078f10ff */
[----:B------:R-:W-:Y:S01]  /*116d0*/  IMAD.U32 R27, RZ, RZ, UR5 ;  /* 0x00000005ff1b7e24 */ /* 0x000fe2000f8e00ff */
[-C--:B------:R-:W-:Y:S01]  /*116e0*/  LEA.HI R19, R2, R0.reuse, RZ, 0x5 ;  /* 0x0000000002137211 */ /* 0x080fe200078f28ff */
[----:B----4-:R-:W-:Y:S01]  /*116f0*/  IMAD.WIDE.U32 R24, R22, c[0x0][0x498], R24 ;  /* 0x0001260016187a25 */ /* 0x010fe200078e0018 */
[----:B------:R-:W-:-:S02]  /*11700*/  LEA.HI R4, R2, R0, RZ, 0x3 ;  /* 0x0000000002047211 */ /* 0x000fc400078f18ff */
[--C-:B------:R-:W-:Y:S02]  /*11710*/  SHF.R.S32.HI R21, RZ, 0x2, R9.reuse ;  /* 0x00000002ff157819 */ /* 0x100fe40000011409 */
[----:B------:R-:W-:Y:S02]  /*11720*/  SHF.R.S32.HI R3, RZ, 0x1f, R9 ;  /* 0x0000001fff037819 */ /* 0x000fe40000011409 */
[----:B------:R-:W-:Y:S02]  /*11730*/  LOP3.LUT R9, R9, 0xfffffffc, RZ, 0xc0, !PT ;  /* 0xfffffffc09097812 */ /* 0x000fe400078ec0ff */
[----:B------:R-:W-:Y:S02]  /*11740*/  LOP3.LUT R10, R19, 0xffffffe0, RZ, 0xc0, !PT ;  /* 0xffffffe0130a7812 */ /* 0x000fe400078ec0ff */
[----:B------:R-:W-:Y:S01]  /*11750*/  LOP3.LUT R11, R4, 0xfffffff8, RZ, 0xc0, !PT ;  /* 0xfffffff8040b7812 */ /* 0x000fe200078ec0ff */
[C---:B------:R-:W-:Y:S01]  /*11760*/  IMAD.IADD R9, R0.reuse, 0x1, -R9 ;  /* 0x0000000100097824 */ /* 0x040fe200078e0a09 */
[----:B------:R-:W-:Y:S01]  /*11770*/  LEA.HI R3, R3, R21, RZ, 0x3 ;  /* 0x0000001503037211 */ /* 0x000fe200078f18ff */
[----:B------:R-:W-:Y:S01]  /*11780*/  IMAD.IADD R10, R0, 0x1, -R10 ;  /* 0x00000001000a7824 */ /* 0x000fe200078e0a0a */
[----:B------:R-:W-:Y:S01]  /*11790*/  LEA.HI R2, R2, R0, RZ, 0x6 ;  /* 0x0000000002027211 */ /* 0x000fe200078f30ff */
[----:B------:R-:W-:Y:S01]  /*117a0*/  IMAD.IADD R0, R0, 0x1, -R11 ;  /* 0x0000000100007824 */ /* 0x000fe200078e0a0b */
[----:B------:R-:W-:-:S02]  /*117b0*/  LOP3.LUT R11, R3, 0xfffffff8, RZ, 0xc0, !PT ;  /* 0xfffffff8030b7812 */ /* 0x000fc400078ec0ff */
[----:B------:R-:W-:Y:S01]  /*117c0*/  SHF.R.S32.HI R4, RZ, 0x3, R4 ;  /* 0x00000003ff047819 */ /* 0x000fe20000011404 */
[----:B------:R-:W-:Y:S01]  /*117d0*/  IMAD.SHL.U32 R2, R2, 0x8, RZ ;  /* 0x0000000802027824 */ /* 0x000fe200078e00ff */
[----:B------:R-:W-:Y:S01]  /*117e0*/  SHF.R.S32.HI R3, RZ, 0x1f, R10 ;  /* 0x0000001fff037819 */ /* 0x000fe2000001140a */
[----:B------:R-:W-:Y:S01]  /*117f0*/  IMAD.IADD R21, R21, 0x1, -R11 ;  /* 0x0000000115157824 */ /* 0x000fe200078e0a0b */
[--C-:B------:R-:W-:Y:S01]  /*11800*/  SHF.R.S32.HI R15, RZ, 0x5, R19.reuse ;  /* 0x00000005ff0f7819 */ /* 0x100fe20000011413 */
[----:B------:R-:W1:Y:S01]  /*11810*/  S2R R11, SR_CTAID.X ;  /* 0x00000000000b7919 */ /* 0x000e620000002500 */
[----:B------:R-:W-:Y:S01]  /*11820*/  IMAD.SHL.U32 R16, R4, 0x40, RZ ;  /* 0x0000004004107824 */ /* 0x000fe200078e00ff */
[----:B------:R-:W-:Y:S01]  /*11830*/  LOP3.LUT P0, RZ, R10, 0x3, RZ, 0xc0, !PT ;  /* 0x000000030aff7812 */ /* 0x000fe2000780c0ff */
[C---:B------:R-:W-:Y:S01]  /*11840*/  IMAD R18, R0.reuse, 0x20, R4 ;  /* 0x0000002000127824 */ /* 0x040fe200078e0204 */
[----:B------:R-:W-:Y:S02]  /*11850*/  SHF.R.S32.HI R19, RZ, 0x1f, R19 ;  /* 0x0000001fff137819 */ /* 0x000fe40000011413 */
[----:B------:R-:W-:Y:S01]  /*11860*/  LEA.HI R10, R3, R10, RZ, 0x2 ;  /* 0x0000000a030a7211 */ /* 0x000fe200078f10ff */
[----:B------:R-:W-:Y:S01]  /*11870*/  IMAD.SHL.U32 R3, R0, 0x8, RZ ;  /* 0x0000000800037824 */ /* 0x000fe200078e00ff */
[----:B------:R-:W-:-:S02]  /*11880*/  LOP3.LUT R16, R16, 0x1c0, RZ, 0xc0, !PT ;  /* 0x000001c010107812 */ /* 0x000fc400078ec0ff */
[----:B------:R-:W-:Y:S02]  /*11890*/  LEA.HI R19, R19, R15, RZ, 0x3 ;  /* 0x0000000f13137211 */ /* 0x000fe400078f18ff */
[----:B------:R-:W-:Y:S02]  /*118a0*/  LEA.HI R17, R9, R9, RZ, 0x1 ;  /* 0x0000000909117211 */ /* 0x000fe400078f08ff */
[----:B------:R-:W-:Y:S02]  /*118b0*/  SHF.R.U32.HI R0, RZ, 0x3, R16 ;  /* 0x00000003ff007819 */ /* 0x000fe40000011610 */
[----:B------:R-:W-:Y:S02]  /*118c0*/  LOP3.LUT R16, R16, 0x38, R3, 0xf8, !PT ;  /* 0x0000003810107812 */ /* 0x000fe400078ef803 */
[----:B------:R-:W-:Y:S02]  /*118d0*/  LOP3.LUT R19, R19, 0xffffff8, RZ, 0xc0, !PT ;  /* 0x0ffffff813137812 */ /* 0x000fe400078ec0ff */
[----:B------:R-:W-:-:S02]  /*118e0*/  LOP3.LUT R17, R17, 0x1ffffffe, RZ, 0xc0, !PT ;  /* 0x1ffffffe11117812 */ /* 0x000fc400078ec0ff */
[----:B------:R-:W-:Y:S01]  /*118f0*/  SHF.R.S32.HI R13, RZ, 0x1f, R22 ;  /* 0x0000001fff0d7819 */ /* 0x000fe20000011416 */
[----:B------:R-:W-:Y:S01]  /*11900*/  IMAD.IADD R19, R15, 0x1, -R19 ;  /* 0x000000010f137824 */ /* 0x000fe200078e0a13 */
[----:B------:R-:W-:Y:S01]  /*11910*/  LOP3.LUT R0, R16, R0, RZ, 0x3c, !PT ;  /* 0x0000000010007212 */ /* 0x000fe200078e3cff */
[----:B-1----:R-:W-:Y:S01]  /*11920*/  IMAD R18, R11, 0x80, R18 ;  /* 0x000000800b127824 */ /* 0x002fe200078e0212 */
[----:B------:R-:W-:Y:S01]  /*11930*/  R2P PR, R21, 0x6 ;  /* 0x0000000615007804 */ /* 0x000fe20000000000 */
[----:B------:R-:W-:Y:S01]  /*11940*/  IMAD R15, R15, 0x200, R9 ;  /* 0x000002000f0f7824 */ /* 0x000fe200078e0209 */
[C---:B------:R-:W-:Y:S01]  /*11950*/  LOP3.LUT R20, R21.reuse, 0x1, RZ, 0xc0, !PT ;  /* 0x0000000115147812 */ /* 0x040fe200078ec0ff */
[----:B------:R-:W-:Y:S01]  /*11960*/  @P3 IMAD.HI.U32 R16, R18, c[0x0][0x4ec], RZ ;  /* 0x00013b0012103a27 */ /* 0x000fe200078e00ff */
[----:B------:R-:W-:Y:S02]  /*11970*/  SHF.R.S32.HI R10, RZ, 0x2, R10 ;  /* 0x00000002ff0a7819 */ /* 0x000fe4000001140a */
[----:B------:R-:W-:Y:S01]  /*11980*/  LOP3.LUT R2, R0, 0x7ffffe00, R2, 0xf8, !PT ;  /* 0x7ffffe0000027812 */ /* 0x000fe200078ef802 */
[----:B------:R-:W-:Y:S01]  /*11990*/  IMAD.SHL.U32 R21, R21, 0x40, RZ ;  /* 0x0000004015157824 */ /* 0x000fe200078e00ff */
[----:B------:R-:W-:Y:S01]  /*119a0*/  ISETP.NE.U32.AND P4, PT, R20, 0x1, PT ;  /* 0x000000011400780c */ /* 0x000fe20003f85070 */
[----:B------:R-:W-:Y:S01]  /*119b0*/  IMAD.IADD R9, R9, 0x1, -R17 ;  /* 0x0000000109097824 */ /* 0x000fe200078e0a11 */
[----:B------:R-:W-:Y:S01]  /*119c0*/  F2FP.BF16.PACK_AB R144, R145, R144 ;  /* 0x000000909190723e */ /* 0x000fe200000010ff */
[----:B------:R-:W-:Y:S01]  /*119d0*/  IMAD R14, R13, c[0x0][0x498], RZ ;  /* 0x000126000d0e7a24 */ /* 0x000fe200078e02ff */
[----:B------:R-:W-:Y:S01]  /*119e0*/  LOP3.LUT R21, R21, 0x1c0, RZ, 0xc0, !PT ;  /* 0x000001c015157812 */ /* 0x000fe200078ec0ff */
[----:B------:R-:W-:Y:S01]  /*119f0*/  IMAD.MOV.U32 R17, RZ, RZ, R18 ;  /* 0x000000ffff117224 */ /* 0x000fe200078e0012 */
[----:B------:R-:W-:Y:S01]  /*11a00*/  @P3 SHF.R.U32.HI R17, RZ, c[0x0][0x4f0], R16 ;  /* 0x00013c00ff113a19 */ /* 0x000fe20000011610 */
[----:B------:R-:W-:Y:S01]  /*11a10*/  IMAD R13, R13, c[0x0][0x3f0], RZ ;  /* 0x0000fc000d0d7a24 */ /* 0x000fe200078e02ff */
[----:B------:R-:W-:Y:S01]  /*11a20*/  LEA.HI R21, R21, R21, RZ, 0x1d ;  /* 0x0000001515157211 */ /* 0x000fe200078fe8ff */
[----:B------:R-:W-:Y:S01]  /*11a30*/  IMAD R10, R19, 0x10, R10 ;  /* 0x00000010130a7824 */ /* 0x000fe200078e020a */
[----:B------:R-:W-:Y:S01]  /*11a40*/  SHF.R.S32.HI R0, RZ, 0x1f, R17 ;  /* 0x0000001fff007819 */ /* 0x000fe20000011411 */
[C---:B------:R-:W-:Y:S01]  /*11a50*/  IMAD R14, R22.reuse, c[0x0][0x49c], R14 ;  /* 0x00012700160e7a24 */ /* 0x040fe200078e020e */
[----:B------:R-:W-:Y:S01]  /*11a60*/  F2FP.BF16.PACK_AB R146, R147, R146 ;  /* 0x000000929392723e */ /* 0x000fe200000010ff */
[C---:B------:R-:W-:Y:S01]  /*11a70*/  IMAD R13, R22.reuse, c[0x0][0x3f4], R13 ;  /* 0x0000fd00160d7a24 */ /* 0x040fe200078e020d */
[----:B------:R-:W-:Y:S01]  /*11a80*/  F2FP.BF16.PACK_AB R148, R149, R148 ;  /* 0x000000949594723e */ /* 0x000fe200000010ff */
[----:B------:R-:W-:Y:S01]  /*11a90*/  IMAD.WIDE.U32 R22, R22, c[0x0][0x3f0], R26 ;  /* 0x0000fc0016167a25 */ /* 0x000fe200078e001a */
[----:B------:R-:W-:-:S02]  /*11aa0*/  F2FP.BF16.PACK_AB R150, R151, R150 ;  /* 0x000000969796723e */ /* 0x000fc400000010ff */
[----:B------:R-:W-:Y:S01]  /*11ab0*/  F2FP.BF16.PACK_AB R152, R153, R152 ;  /* 0x000000989998723e */ /* 0x000fe200000010ff */
[--C-:B------:R-:W-:Y:S01]  /*11ac0*/  IMAD R9, R9, 0x8, R10.reuse ;  /* 0x0000000809097824 */ /* 0x100fe200078e020a */
[----:B------:R-:W-:Y:S01]  /*11ad0*/  F2FP.BF16.PACK_AB R154, R155, R154 ;  /* 0x0000009a9b9a723e */ /* 0x000fe200000010ff */
[----:B------:R-:W-:Y:S01]  /*11ae0*/  IMAD.IADD R23, R23, 0x1, R13 ;  /* 0x0000000117177824 */ /* 0x000fe200078e020d */
[----:B------:R-:W-:Y:S01]  /*11af0*/  F2FP.BF16.PACK_AB R28, R29, R28 ;  /* 0x0000001c1d1c723e */ /* 0x000fe200000010ff */
[----:B------:R-:W-:Y:S01]  /*11b00*/  IMAD R0, R0, c[0x0][0x3e0], RZ ;  /* 0x0000f80000007a24 */ /* 0x000fe200078e02ff */
[----:B------:R-:W-:Y:S01]  /*11b10*/  F2FP.BF16.PACK_AB R30, R31, R30 ;  /* 0x0000001e1f1e723e */ /* 0x000fe200000010ff */
[----:B------:R-:W-:Y:S01]  /*11b20*/  IMAD.U32 R15, R15, 0x2, R21 ;  /* 0x000000020f0f7824 */ /* 0x000fe200078e0015 */
[----:B------:R-:W-:Y:S01]  /*11b30*/  F2FP.BF16.PACK_AB R32, R33, R32 ;  /* 0x000000202120723e */ /* 0x000fe200000010ff */
[----:B------:R-:W-:Y:S01]  /*11b40*/  IMAD R9, R11, 0x80, R9 ;  /* 0x000000800b097824 */ /* 0x000fe200078e0209 */
[----:B------:R-:W-:Y:S01]  /*11b50*/  F2FP.BF16.PACK_AB R34, R35, R34 ;  /* 0x000000222322723e */ /* 0x000fe200000010ff */
[----:B------:R-:W-:Y:S01]  /*11b60*/  IMAD.MOV R13, RZ, RZ, -R17 ;  /* 0x000000ffff0d7224 */ /* 0x000fe200078e0a11 */
[----:B------:R-:W-:Y:S01]  /*11b70*/  F2FP.BF16.PACK_AB R36, R37, R36 ;  /* 0x000000242524723e */ /* 0x000fe200000010ff */
[----:B------:R-:W-:Y:S01]  /*11b80*/  IMAD R10, R11, 0x80, R10 ;  /* 0x000000800b0a7824 */ /* 0x000fe200078e020a */
[----:B------:R-:W-:Y:S01]  /*11b90*/  F2FP.BF16.PACK_AB R38, R39, R38 ;  /* 0x000000262726723e */ /* 0x000fe200000010ff */
[----:B------:R-:W-:Y:S01]  /*11ba0*/  IMAD.WIDE.U32 R22, R17, c[0x0][0x3e0], R22 ;  /* 0x0000f80011167a25 */ /* 0x000fe200078e0016 */
[----:B------:R-:W-:-:S02]  /*11bb0*/  F2FP.BF16.PACK_AB R40, R41, R40 ;  /* 0x000000282928723e */ /* 0x000fc400000010ff */
[CC--:B------:R-:W-:Y:S01]  /*11bc0*/  ISETP.GE.OR P6, PT, R10.reuse, R12.reuse, P0 ;  /* 0x0000000c0a00720c */ /* 0x0c0fe200007c6670 */
[----:B------:R-:W-:Y:S01]  /*11bd0*/  IMAD R0, R17, c[0x0][0x3e4], R0 ;  /* 0x0000f90011007a24 */ /* 0x000fe200078e0200 */
[----:B------:R-:W-:Y:S01]  /*11be0*/  IADD3 R10, R10, 0x8, RZ ;  /* 0x000000080a0a7810 */ /* 0x000fe20007ffe0ff */
[----:B------:R-:W-:Y:S01]  /*11bf0*/  IMAD.SHL.U32 R17, R15, 0x2, RZ ;  /* 0x000000020f117824 */ /* 0x000fe200078e00ff */
[----:B------:R-:W-:Y:S01]  /*11c00*/  BAR.SYNC.DEFER_BLOCKING 0x1, 0x100 ;  /* 0x0044000000007b1d */ /* 0x000fe20000010000 */
[----:B------:R-:W-:Y:S01]  /*11c10*/  @P3 IMAD.HI.U32 R15, R9, c[0x0][0x4ec], RZ ;  /* 0x00013b00090f3a27 */ /* 0x000fe200078e00ff */
[----:B------:R-:W-:Y:S02]  /*11c20*/  ISETP.GE.OR P5, PT, R10, R12, P0 ;  /* 0x0000000c0a00720c */ /* 0x000fe400007a6670 */
[----:B------:R-:W-:Y:S01]  /*11c30*/  IADD3 R10, R17, 0x70, RZ ;  /* 0x00000070110a7810 */ /* 0x000fe20007ffe0ff */
[----:B------:R-:W-:Y:S01]  /*11c40*/  IMAD.MOV.U32 R16, RZ, RZ, R9 ;  /* 0x000000ffff107224 */ /* 0x000fe200078e0009 */
[----:B------:R-:W-:Y:S01]  /*11c50*/  @P3 SHF.R.U32.HI R16, RZ, c[0x0][0x4f0], R15 ;  /* 0x00013c00ff103a19 */ /* 0x000fe2000001160f */
[----:B------:R-:W-:Y:S01]  /*11c60*/  IMAD R13, R13, c[0x0][0x4e8], R18 ;  /* 0x00013a000d0d7a24 */ /* 0x000fe200078e0212 */
[----:B------:R-:W-:Y:S01]  /*11c70*/  IADD3 R15, R17, 0x80, RZ ;  /* 0x00000080110f7810 */ /* 0x000fe20007ffe0ff */
[----:B------:R-:W-:Y:S01]  /*11c80*/  IMAD.IADD R23, R23, 0x1, R0 ;  /* 0x0000000117177824 */ /* 0x000fe200078e0200 */
[----:B------:R-:W-:-:S02]  /*11c90*/  SHF.R.S32.HI R0, RZ, 0x1f, R16 ;  /* 0x0000001fff007819 */ /* 0x000fc40000011410 */
[----:B------:R-:W-:Y:S01]  /*11ca0*/  IADD3 R18, P0, R16, R24, RZ ;  /* 0x0000001810127210 */ /* 0x000fe20007f1e0ff */
[----:B------:R-:W-:Y:S01]  /*11cb0*/  IMAD.WIDE.U32 R22, R13, c[0x0][0x3d8], R22 ;  /* 0x0000f6000d167a25 */ /* 0x000fe200078e0016 */
[----:B------:R-:W-:Y:S02]  /*11cc0*/  @P4 IADD3 R10, R15, 0x10, RZ ;  /* 0x000000100f0a4810 */ /* 0x000fe40007ffe0ff */
[----:B------:R-:W-:Y:S01]  /*11cd0*/  IADD3.X R19, R0, R25, R14, P0, !PT ;  /* 0x0000001900137210 */ /* 0x000fe200007fe40e */
[----:B------:R-:W-:Y:S01]  /*11ce0*/  IMAD.MOV R15, RZ, RZ, -R16 ;  /* 0x000000ffff0f7224 */ /* 0x000fe200078e0a10 */
[----:B------:R-:W-:Y:S01]  /*11cf0*/  SHF.R.S32.HI R14, RZ, 0x1f, R13 ;  /* 0x0000001fff0e7819 */ /* 0x000fe2000001140d */
[----:B------:R-:W-:Y:S01]  /*11d00*/  IMAD.MOV.U32 R0, RZ, RZ, 0x20 ;  /* 0x00000020ff007424 */ /* 0x000fe200078e00ff */
[----:B------:R-:W-:Y:S01]  /*11d10*/  F2FP.BF16.PACK_AB R42, R43, R42 ;  /* 0x0000002a2b2a723e */ /* 0x000fe200000010ff */
[----:B------:R-:W-:Y:S01]  /*11d20*/  IMAD R16, R15, c[0x0][0x4e8], R9 ;  /* 0x00013a000f107a24 */ /* 0x000fe200078e0209 */
[----:B------:R-:W-:Y:S01]  /*11d30*/  F2FP.BF16.PACK_AB R44, R45, R44 ;  /* 0x0000002c2d2c723e */ /* 0x000fe200000010ff */
[----:B------:R-:W-:Y:S01]  /*11d40*/  IMAD R14, R14, c[0x0][0x3d8], RZ ;  /* 0x0000f6000e0e7a24 */ /* 0x000fe200078e02ff */
[----:B------:R-:W-:Y:S01]  /*11d50*/  SEL R0, R0, 0xffffffe0, !P1 ;  /* 0xffffffe000007807 */ /* 0x000fe20004800000 */
[----:B------:R-:W-:Y:S01]  /*11d60*/  IMAD.MOV.U32 R9, RZ, RZ, 0x40 ;  /* 0x00000040ff097424 */ /* 0x000fe200078e00ff */
[----:B------:R-:W-:Y:S01]  /*11d70*/  STS [R17+0x80], R132 ;  /* 0x0000808411007388 */ /* 0x000fe20000000800 */
[----:B------:R-:W-:Y:S01]  /*11d80*/  IMAD R14, R13, c[0x0][0x3dc], R14 ;  /* 0x0000f7000d0e7a24 */ /* 0x000fe200078e020e */
[----:B------:R-:W-:Y:S01]  /*11d90*/  SHF.R.S32.HI R13, RZ, 0x1f, R16 ;  /* 0x0000001fff0d7819 */ /* 0x000fe20000011410 */
[----:B------:R-:W-:Y:S01]  /*11da0*/  IMAD.IADD R15, R17, 0x1, R0 ;  /* 0x00000001110f7824 */ /* 0x000fe200078e0200 */
[----:B------:R-:W-:Y:S01]  /*11db0*/  SEL R9, R9, 0xffffffc0, !P2 ;  /* 0xffffffc009097807 */ /* 0x000fe20005000000 */
[----:B------:R-:W-:Y:S01]  /*11dc0*/  IMAD.IADD R0, R0, 0x1, R10 ;  /* 0x0000000100007824 */ /* 0x000fe200078e020a */
[----:B------:R-:W-:Y:S01]  /*11dd0*/  STS [R17+0x480], R134 ;  /* 0x0004808611007388 */ /* 0x000fe20000000800 */
[----:B------:R-:W-:Y:S01]  /*11de0*/  IMAD R13, R13, c[0x0][0x488], RZ ;  /* 0x000122000d0d7a24 */ /* 0x000fe200078e02ff */
[----:B------:R-:W-:Y:S01]  /*11df0*/  F2FP.BF16.PACK_AB R46, R47, R46 ;  /* 0x0000002e2f2e723e */ /* 0x000fe200000010ff */
[----:B------:R-:W-:Y:S01]  /*11e00*/  IMAD.IADD R20, R17, 0x1, R9 ;  /* 0x0000000111147824 */ /* 0x000fe200078e0209 */
[----:B------:R-:W-:Y:S01]  /*11e10*/  STS [R10], R136 ;  /* 0x000000880a007388 */ /* 0x000fe20000000800 */
[----:B------:R-:W-:Y:S01]  /*11e20*/  IMAD.WIDE.U32 R18, R16, c[0x0][0x488], R18 ;  /* 0x0001220010127a25 */ /* 0x000fe200078e0012 */
[----:B------:R-:W-:-:S02]  /*11e30*/  F2FP.BF16.PACK_AB R48, R49, R48 ;  /* 0x000000303130723e */ /* 0x000fc400000010ff */
[----:B------:R-:W-:Y:S01]  /*11e40*/  STS [R10+0x400], R138 ;  /* 0x0004008a0a007388 */ /* 0x000fe20000000800 */
[----:B------:R-:W-:Y:S01]  /*11e50*/  IMAD R13, R16, c[0x0][0x48c], R13 ;  /* 0x00012300100d7a24 */ /* 0x000fe200078e020d */
[----:B------:R-:W-:Y:S01]  /*11e60*/  F2FP.BF16.PACK_AB R50, R51, R50 ;  /* 0x000000323332723e */ /* 0x000fe200000010ff */
[C---:B------:R-:W-:Y:S01]  /*11e70*/  IMAD.IADD R16, R9.reuse, 0x1, R10 ;  /* 0x0000000109107824 */ /* 0x040fe200078e020a */
[----:B------:R-:W-:Y:S01]  /*11e80*/  STS [R15+0x80], R140 ;  /* 0x0000808c0f007388 */ /* 0x000fe20000000800 */
[----:B------:R-:W-:Y:S01]  /*11e90*/  IMAD.IADD R24, R9, 0x1, R15 ;  /* 0x0000000109187824 */ /* 0x000fe200078e020f */
[----:B------:R-:W-:Y:S01]  /*11ea0*/  F2FP.BF16.PACK_AB R52, R53, R52 ;  /* 0x000000343534723e */ /* 0x000fe200000010ff */
[----:B------:R-:W-:Y:S01]  /*11eb0*/  IMAD.IADD R9, R0, 0x1, R9 ;  /* 0x0000000100097824 */ /* 0x000fe200078e0209 */
[----:B------:R-:W-:Y:S01]  /*11ec0*/  STS [R15+0x480], R142 ;  /* 0x0004808e0f007388 */ /* 0x000fe20000000800 */
[----:B------:R-:W-:Y:S01]  /*11ed0*/  F2FP.BF16.PACK_AB R54, R55, R54 ;  /* 0x000000363736723e */ /* 0x000fe200000010ff */
[----:B------:R-:W-:Y:S01]  /*11ee0*/  IMAD.IADD R13, R19, 0x1, R13 ;  /* 0x00000001130d7824 */ /* 0x000fe200078e020d */
        /* <DEDUP_REMOVED lines=14> */
[----:B------:R-:W-:Y:S01]  /*11fd0*/  F2FP.BF16.PACK_AB R74, R75, R74 ;  /* 0x0000004a4b4a723e */ /* 0x000fe200000010ff */
[----:B------:R-:W-:Y:S01]  /*11fe0*/  IMAD R75, R11, 0x80, R4 ;  /* 0x000000800b4b7824 */ /* 0x000fe200078e0204 */
        /* <DEDUP_REMOVED lines=33> */
[----:B------:R-:W-:Y:S01]  /*12200*/  LEA R21, P0, R18, c[0x0][0x450], 0x2 ;  /* 0x0001140012157a11 */ /* 0x000fe200078010ff */
        /* <DEDUP_REMOVED lines=10> */
[----:B------:R-:W-:-:S03]  /*122b0*/  LEA.HI.X R13, R18, c[0x0][0x454], R13, 0x2, P0 ;  /* 0x00011500120d7a11 */ /* 0x000fc600000f140d */
        /* <DEDUP_REMOVED lines=35> */
[----:B------:R-:W-:Y:S01]  /*124f0*/  STS [R24+0xc480], R126 ;  /* 0x00c4807e18007388 */ /* 0x000fe20000000800 */
[----:B-1----:R-:W-:-:S03]  /*12500*/  LEA R0, P0, R22, c[0x0][0x380], 0x1 ;  /* 0x0000e00016007a11 */ /* 0x002fc600078008ff */
[----:B------:R-:W-:Y:S04]  /*12510*/  STS [R9+0xc000], R6 ;  /* 0x00c0000609007388 */ /* 0x000fe80000000800 */
[----:B------:R1:W-:Y:S04]  /*12520*/  STS [R9+0xc400], R5 ;  /* 0x00c4000509007388 */ /* 0x0003e80000000800 */
[----:B------:R-:W-:Y:S04]  /*12530*/  SHFL.IDX PT, R18, R21, RZ, 0x1c1f ;  /* 0x001c1fff15127589 */ /* 0x000fe800000e0000 */
[----:B------:R-:W2:Y:S04]  /*12540*/  SHFL.IDX PT, R19, R13, RZ, 0x1c1f ;  /* 0x001c1fff0d137589 */ /* 0x000ea800000e0000 */
[----:B------:R-:W-:Y:S06]  /*12550*/  BAR.SYNC.DEFER_BLOCKING 0x1, 0x100 ;  /* 0x0044000000007b1d */ /* 0x000fec0000010000 */
[----:B------:R-:W-:Y:S04]  /*12560*/  SHFL.IDX PT, R26, R21, 0x1, 0x1c1f ;  /* 0x003c1f00151a7f89 */ /* 0x000fe800000e0000 */
[----:B------:R-:W3:Y:S01]  /*12570*/  SHFL.IDX PT, R27, R13, 0x1, 0x1c1f ;  /* 0x003c1f000d1b7f89 */ /* 0x000ee200000e0000 */
[----:B-1----:R-:W-:-:S03]  /*12580*/  IMAD.SHL.U32 R5, R2, 0x2, RZ ;  /* 0x0000000202057824 */ /* 0x002fc600078e00ff */
[----:B------:R1:W4:Y:S01]  /*12590*/  SHFL.IDX PT, R76, R0, RZ, 0x181f ;  /* 0x00181fff004c7589 */ /* 0x00032200000e0000 */
[----:B------:R-:W-:-:S05]  /*125a0*/  IMAD.IADD R2, R23, 0x1, R14 ;  /* 0x0000000117027824 */ /* 0x000fca00078e020e */
[----:B------:R-:W-:Y:S02]  /*125b0*/  LEA.HI.X R2, R22, c[0x0][0x384], R2, 0x1, P0 ;  /* 0x0000e10016027a11 */ /* 0x000fe400000f0c02 */
[----:B------:R-:W-:Y:S01]  /*125c0*/  ISETP.GE.AND P0, PT, R75, R12, PT ;  /* 0x0000000c4b00720c */ /* 0x000fe20003f06270 */
[----:B--2---:R1:W-:Y:S04]  /*125d0*/  @!P6 ST.E [R18.64], R7 ;  /* 0x000000071200e985 */ /* 0x0043e8000c101912 */
[----:B------:R1:W2:Y:S04]  /*125e0*/  SHFL.IDX PT, R77, R2, RZ, 0x181f ;  /* 0x00181fff024d7589 */ /* 0x0002a800000e0000 */
[----:B---3--:R1:W-:Y:S04]  /*125f0*/  @!P5 ST.E [R26.64], R8 ;  /* 0x000000081a00d985 */ /* 0x0083e8000c101912 */
[----:B------:R1:W3:Y:S04]  /*12600*/  LDS.128 R64, [R5+0x1080] ;  /* 0x0010800005407984 */ /* 0x0002e80000000c00 */
        /* <DEDUP_REMOVED lines=10> */
[----:B------:R1:W1:Y:S01]  /*126b0*/  LDS.128 R16, [R5+0xf080] ;  /* 0x00f0800005107984 */ /* 0x0002620000000c00 */
[----:B------:R-:W-:Y:S05]  /*126c0*/  @P0 BRA `(.L_x_224) ;  /* 0x000001c000000947 */ /* 0x000fea0003800000 */
[----:B--234-:R-:W2:Y:S01]  /*126d0*/  LDS.128 R68, [R5+0x80] ;  /* 0x0000800005447984 */ /* 0x01cea20000000c00 */
[----:B------:R-:W-:-:S02]  /*126e0*/  IADD3 R74, R3, 0x40, RZ ;  /* 0x00000040034a7810 */ /* 0x000fc40007ffe0ff */
[C---:B------:R-:W-:Y:S01]  /*126f0*/  IADD3 R72, R3.reuse, 0x80, RZ ;  /* 0x0000008003487810 */ /* 0x040fe20007ffe0ff */
[----:B------:R-:W3:Y:S01]  /*12700*/  LDS.128 R20, [R5+0x4080] ;  /* 0x0040800005147984 */ /* 0x000ee20000000c00 */
[C---:B------:R-:W-:Y:S02]  /*12710*/  IADD3 R14, R3.reuse, 0xc0, RZ ;  /* 0x000000c0030e7810 */ /* 0x040fe40007ffe0ff */
[----:B------:R-:W-:Y:S01]  /*12720*/  ISETP.GE.AND P2, PT, R74, c[0x0][0x3c8], PT ;  /* 0x0000f2004a007a0c */ /* 0x000fe20003f46270 */
[----:B-1----:R-:W1:Y:S01]  /*12730*/  LDS.128 R8, [R5+0x8080] ;  /* 0x0080800005087984 */ /* 0x002e620000000c00 */
[----:B------:R-:W-:Y:S02]  /*12740*/  ISETP.GE.AND P1, PT, R72, c[0x0][0x3c8], PT ;  /* 0x0000f20048007a0c */ /* 0x000fe40003f26270 */
[----:B------:R-:W-:Y:S01]  /*12750*/  ISETP.GE.AND P0, PT, R14, c[0x0][0x3c8], PT ;  /* 0x0000f2000e007a0c */ /* 0x000fe20003f06270 */
[----:B------:R-:W4:Y:S01]  /*12760*/  LDS.128 R4, [R5+0xc080] ;  /* 0x00c0800005047984 */ /* 0x000f220000000c00 */
[----:B------:R-:W-:-:S07]  /*12770*/  ISETP.GE.AND P3, PT, R3, c[0x0][0x3c8], PT ;  /* 0x0000f20003007a0c */ /* 0x000fce0003f66270 */
[----:B------:R-:W-:Y:S02]  /*12780*/  @!P2 SHF.R.S32.HI R73, RZ, 0x1f, R74 ;  /* 0x0000001fff49a819 */ /* 0x000fe4000001144a */
[----:B------:R-:W-:Y:S02]  /*12790*/  @!P1 SHF.R.S32.HI R15, RZ, 0x1f, R72 ;  /* 0x0000001fff0f9819 */ /* 0x000fe40000011448 */
[----:B------:R-:W-:Y:S02]  /*127a0*/  @!P0 SHF.R.S32.HI R13, RZ, 0x1f, R14 ;  /* 0x0000001fff0d8819 */ /* 0x000fe4000001140e */
[----:B------:R-:W-:Y:S01]  /*127b0*/  @!P2 LEA.HI R73, R73, R74, RZ, 0x3 ;  /* 0x0000004a4949a211 */ /* 0x000fe200078f18ff */
[----:B------:R-:W-:Y:S01]  /*127c0*/  @!P3 IMAD.WIDE R78, R3, 0x2, R76 ;  /* 0x00000002034eb825 */ /* 0x000fe200078e024c */
[----:B------:R-:W-:Y:S02]  /*127d0*/  @!P1 LEA.HI R15, R15, R72, RZ, 0x3 ;  /* 0x000000480f0f9211 */ /* 0x000fe400078f18ff */
[----:B------:R-:W-:-:S02]  /*127e0*/  @!P0 LEA.HI R13, R13, R14, RZ, 0x3 ;  /* 0x0000000e0d0d8211 */ /* 0x000fc400078f18ff */
[----:B------:R-:W-:Y:S02]  /*127f0*/  @!P2 LOP3.LUT R73, R73, 0xfffffff8, RZ, 0xc0, !PT ;  /* 0xfffffff84949a812 */ /* 0x000fe400078ec0ff */
[----:B------:R-:W-:Y:S02]  /*12800*/  @!P1 LOP3.LUT R15, R15, 0xfffffff8, RZ, 0xc0, !PT ;  /* 0xfffffff80f0f9812 */ /* 0x000fe400078ec0ff */
[----:B------:R-:W-:Y:S01]  /*12810*/  @!P0 LOP3.LUT R13, R13, 0xfffffff8, RZ, 0xc0, !PT ;  /* 0xfffffff80d0d8812 */ /* 0x000fe200078ec0ff */
[--C-:B------:R-:W-:Y:S01]  /*12820*/  @!P2 IMAD.WIDE R72, R73, 0x2, R76.reuse ;  /* 0x000000024948a825 */ /* 0x100fe200078e024c */
[----:B--2---:R2:W-:Y:S03]  /*12830*/  @!P3 ST.E.128 [R78.64], R68 ;  /* 0x000000444e00b985 */ /* 0x0045e6000c101d12 */
[--C-:B------:R-:W-:Y:S01]  /*12840*/  @!P1 IMAD.WIDE R14, R15, 0x2, R76.reuse ;  /* 0x000000020f0e9825 */ /* 0x100fe200078e024c */
[----:B---3--:R2:W-:Y:S03]  /*12850*/  @!P2 ST.E.128 [R72.64], R20 ;  /* 0x000000144800a985 */ /* 0x0085e6000c101d12 */
[----:B------:R-:W-:Y:S01]  /*12860*/  @!P0 IMAD.WIDE R76, R13, 0x2, R76 ;  /* 0x000000020d4c8825 */ /* 0x000fe200078e024c */
[----:B-1----:R2:W-:Y:S04]  /*12870*/  @!P1 ST.E.128 [R14.64], R8 ;  /* 0x000000080e009985 */ /* 0x0025e8000c101d12 */
[----:B----4-:R2:W-:Y:S02]  /*12880*/  @!P0 ST.E.128 [R76.64], R4 ;  /* 0x000000044c008985 */ /* 0x0105e4000c101d12 */
.L_x_224:
[----:B--234-:R-:W-:Y:S05]  /*12890*/  BSYNC B0 ;  /* 0x0000000000007941 */ /* 0x01cfea0003800000 */
.L_x_223:
[----:B------:R-:W-:Y:S01]  /*128a0*/  IADD3 R4, R75, 0x20, RZ ;  /* 0x000000204b047810 */ /* 0x000fe20007ffe0ff */
[----:B------:R2:W3:Y:S01]  /*128b0*/  SHFL.IDX PT, R11, R2, 0x1, 0x181f ;  /* 0x00381f00020b7f89 */ /* 0x0004e200000e0000 */
[----:B------:R-:W-:Y:S02]  /*128c0*/  BSSY B0, `(.L_x_225) ;  /* 0x000001c000007945 */ /* 0x000fe40003800000 */
[----:B------:R-:W-:Y:S01]  /*128d0*/  ISETP.GE.AND P0, PT, R4, R12, PT ;  /* 0x0000000c0400720c */ /* 0x000fe20003f06270 */
[----:B------:R2:W4:-:S12]  /*128e0*/  SHFL.IDX PT, R10, R0, 0x1, 0x181f ;  /* 0x00381f00000a7f89 */ /* 0x00051800000e0000 */
[----:B------:R-:W-:Y:S05]  /*128f0*/  @P0 BRA `(.L_x_226) ;  /* 0x0000018000000947 */ /* 0x000fea0003800000 */
[C---:B------:R-:W-:Y:S02]  /*12900*/  IADD3 R9, R3.reuse, 0x40, RZ ;  /* 0x0000004003097810 */ /* 0x040fe40007ffe0ff */
[C---:B-1----:R-:W-:Y:S02]  /*12910*/  IADD3 R7, R3.reuse, 0x80, RZ ;  /* 0x0000008003077810 */ /* 0x042fe40007ffe0ff */
        /* <DEDUP_REMOVED lines=22> */
.L_x_226:
[----:B------:R-:W-:Y:S05]  /*12a80*/  BSYNC B0 ;  /* 0x0000000000007941 */ /* 0x000fea0003800000 */
.L_x_225:
[----:B-1----:R-:W-:Y:S01]  /*12a90*/  IADD3 R4, R75, 0x40, RZ ;  /* 0x000000404b047810 */ /* 0x002fe20007ffe0ff */
[----:B---3--:R1:W3:Y:S01]  /*12aa0*/  SHFL.IDX PT, R11, R2, 0x2, 0x181f ;  /* 0x00581f00020b7f89 */ /* 0x0082e200000e0000 */
[----:B------:R-:W-:Y:S02]  /*12ab0*/  BSSY B0, `(.L_x_227) ;  /* 0x000001c000007945 */ /* 0x000fe40003800000 */
[----:B------:R-:W-:Y:S01]  /*12ac0*/  ISETP.GE.AND P0, PT, R4, R12, PT ;  /* 0x0000000c0400720c */ /* 0x000fe20003f06270 */
[----:B----4-:R1:W4:-:S12]  /*12ad0*/  SHFL.IDX PT, R10, R0, 0x2, 0x181f ;  /* 0x00581f00000a7f89 */ /* 0x01031800000e0000 */
        /* <DEDUP_REMOVED lines=25> */
.L_x_228:
[----:B------:R-:W-:Y:S05]  /*12c70*/  BSYNC B0 ;  /* 0x0000000000007941 */ /* 0x000fea0003800000 */
.L_x_227:
[----:B------:R-:W-:Y:S01]  /*12c80*/  IADD3 R75, R75, 0x60, RZ ;  /* 0x000000604b4b7810 */ /* 0x000fe20007ffe0ff */
[----:B---3--:R3:W1:Y:S03]  /*12c90*/  SHFL.IDX PT, R7, R2, 0x3, 0x181f ;  /* 0x00781f0002077f89 */ /* 0x00866600000e0000 */
[----:B------:R-:W-:Y:S01]  /*12ca0*/  ISETP.GE.AND P0, PT, R75, R12, PT ;  /* 0x0000000c4b00720c */ /* 0x000fe20003f06270 */
[----:B------:R3:W2:-:S12]  /*12cb0*/  SHFL.IDX PT, R6, R0, 0x3, 0x181f ;  /* 0x00781f0000067f89 */ /* 0x00069800000e0000 */
[----:B------:R-:W-:Y:S05]  /*12cc0*/  @P0 EXIT ;  /* 0x000000000000094d */ /* 0x000fea0003800000 */
[C---:B------:R-:W-:Y:S02]  /*12cd0*/  IADD3 R5, R3.reuse, 0x40, RZ ;  /* 0x0000004003057810 */ /* 0x040fe40007ffe0ff */
[----:B-123--:R-:W-:Y:S02]  /*12ce0*/  IADD3 R2, R3, 0x80, RZ ;  /* 0x0000008003027810 */ /* 0x00efe40007ffe0ff */
[----:B------:R-:W-:Y:S02]  /*12cf0*/  ISETP.GE.AND P1, PT, R5, c[0x0][0x3c8], PT ;  /* 0x0000f20005007a0c */ /* 0x000fe40003f26270 */
[----:B------:R-:W-:Y:S02]  /*12d00*/  ISETP.GE.AND P0, PT, R2, c[0x0][0x3c8], PT ;  /* 0x0000f20002007a0c */ /* 0x000fe40003f06270 */
[----:B------:R-:W-:-:S09]  /*12d10*/  ISETP.GE.AND P2, PT, R3, c[0x0][0x3c8], PT ;  /* 0x0000f20003007a0c */ /* 0x000fd20003f46270 */
[----:B------:R-:W-:Y:S02]  /*12d20*/  @!P1 SHF.R.S32.HI R4, RZ, 0x1f, R5 ;  /* 0x0000001fff049819 */ /* 0x000fe40000011405 */
[----:B------:R-:W-:Y:S02]  /*12d30*/  @!P0 SHF.R.S32.HI R0, RZ, 0x1f, R2 ;  /* 0x0000001fff008819 */ /* 0x000fe40000011402 */
[----:B------:R-:W-:Y:S01]  /*12d40*/  @!P1 LEA.HI R4, R4, R5, RZ, 0x3 ;  /* 0x0000000504049211 */ /* 0x000fe200078f18ff */
[C-C-:B------:R-:W-:Y:S01]  /*12d50*/  @!P2 IMAD.WIDE R8, R3.reuse, 0x2, R6.reuse ;  /* 0x000000020308a825 */ /* 0x140fe200078e0206 */
[----:B------:R-:W-:Y:S02]  /*12d60*/  @!P0 LEA.HI R0, R0, R2, RZ, 0x3 ;  /* 0x0000000200008211 */ /* 0x000fe400078f18ff */
[----:B------:R-:W-:Y:S02]  /*12d70*/  @!P1 LOP3.LUT R4, R4, 0xfffffff8, RZ, 0xc0, !PT ;  /* 0xfffffff804049812 */ /* 0x000fe400078ec0ff */
[----:B------:R-:W-:Y:S01]  /*12d80*/  @!P0 LOP3.LUT R0, R0, 0xfffffff8, RZ, 0xc0, !PT ;  /* 0xfffffff800008812 */ /* 0x000fe200078ec0ff */
[----:B------:R1:W-:Y:S01]  /*12d90*/  @!P2 ST.E.128 [R8.64], R56 ;  /* 0x000000380800a985 */ /* 0x0003e2000c101d12 */
[----:B------:R-:W-:Y:S01]  /*12da0*/  IADD3 R3, R3, 0xc0, RZ ;  /* 0x000000c003037810 */ /* 0x000fe20007ffe0ff */
[----:B------:R-:W-:-:S04]  /*12db0*/  @!P1 IMAD.WIDE R4, R4, 0x2, R6 ;  /* 0x0000000204049825 */ /* 0x000fc800078e0206 */
[----:B----4-:R-:W-:Y:S01]  /*12dc0*/  @!P0 IMAD.WIDE R10, R0, 0x2, R6 ;  /* 0x00000002000a8825 */ /* 0x010fe200078e0206 */
        /* <DEDUP_REMOVED lines=10> */
.L_x_222:
[----:B------:R-:W3:Y:S01]  /*12e70*/  S2R R9, SR_TID.X ;  /* 0x0000000000097919 */ /* 0x000ee20000002100 */
[----:B------:R-:W-:Y:S03]  /*12e80*/  BSSY B0, `(.L_x_229) ;  /* 0x0000029000007945 */ /* 0x000fe60003800000 */
[----:B------:R-:W4:Y:S01]  /*12e90*/  S2R R7, SR_CTAID.Z ;  /* 0x0000000000077919 */ /* 0x000f220000002700 */
[----:B---3--:R-:W-:Y:S02]  /*12ea0*/  ISETP.GT.AND P0, PT, R9, 0x7f, PT ;  /* 0x0000007f0900780c */ /* 0x008fe40003f04270 */
[----:B-1--4-:R-:W-:-:S11]  /*12eb0*/  SHF.R.S32.HI R2, RZ, 0x1f, R7 ;  /* 0x0000001fff027819 */ /* 0x012fd60000011407 */
[----:B------:R-:W-:Y:S05]  /*12ec0*/  @P0 BRA `(.L_x_230) ;  /* 0x0000024000000947 */ /* 0x000fea0003800000 */
[----:B------:R-:W1:Y:S01]  /*12ed0*/  S2R R3, SR_CTAID.X ;  /* 0x0000000000037919 */ /* 0x000e620000002500 */
[----:B------:R-:W-:-:S05]  /*12ee0*/  MOV R4, c[0x0][0x4e8] ;  /* 0x00013a0000047a02 */ /* 0x000fca0000000f00 */
[----:B------:R-:W-:Y:S01]  /*12ef0*/  IMAD R0, R4, c[0x0][0x388], RZ ;  /* 0x0000e20004007a24 */ /* 0x000fe200078e02ff */
[----:B-1----:R-:W-:-:S04]  /*12f00*/  LEA R3, R3, R9, 0x7 ;  /* 0x0000000903037211 */ /* 0x002fc800078e38ff */
[----:B------:R-:W-:-:S13]  /*12f10*/  ISETP.GE.AND P0, PT, R3, R0, PT ;  /* 0x000000000300720c */ /* 0x000fda0003f06270 */
[----:B------:R-:W-:Y:S05]  /*12f20*/  @P0 BRA `(.L_x_230) ;  /* 0x000001e000000947 */ /* 0x000fea0003800000 */
[----:B------:R-:W-:Y:S01]  /*12f30*/  ISETP.NE.AND P0, PT, R4, 0x1, PT ;  /* 0x000000010400780c */ /* 0x000fe20003f05270 */
[----:B------:R-:W-:Y:S01]  /*12f40*/  ULDC.64 UR4, c[0x0][0x490] ;  /* 0x0001240000047ab9 */ /* 0x000fe20000000a00 */
[----:B------:R-:W-:Y:S01]  /*12f50*/  IMAD.MOV.U32 R6, RZ, RZ, R3 ;  /* 0x000000ffff067224 */ /* 0x000fe200078e0003 */
[----:B------:R-:W-:Y:S02]  /*12f60*/  UIMAD UR6, UR9, UR4, URZ ;  /* 0x00000004090672a4 */ /* 0x000fe4000f8e023f */
[----:B--2---:R-:W-:Y:S02]  /*12f70*/  UIMAD.WIDE.U32 UR12, UR11, UR4, URZ ;  /* 0x000000040b0c72a5 */ /* 0x004fe4000f8e003f */
[----:B------:R-:W-:-:S04]  /*12f80*/  UIMAD UR4, UR11, UR5, UR6 ;  /* 0x000000050b0472a4 */ /* 0x000fc8000f8e0206 */
[----:B------:R-:W-:Y:S01]  /*12f90*/  UIADD3 UR4, UR13, UR4, URZ ;  /* 0x000000040d047290 */ /* 0x000fe2000fffe03f */
[----:B------:R-:W-:Y:S01]  /*12fa0*/  MOV R4, UR12 ;  /* 0x0000000c00047c02 */ /* 0x000fe20008000f00 */
[----:B------:R-:W-:-:S04]  /*12fb0*/  @P0 IMAD.HI.U32 R0, R3, c[0x0][0x4ec], RZ ;  /* 0x00013b0003000a27 */ /* 0x000fc800078e00ff */
[----:B------:R-:W-:Y:S01]  /*12fc0*/  MOV R11, UR4 ;  /* 0x00000004000b7c02 */ /* 0x000fe20008000f00 */
[----:B------:R-:W-:Y:S01]  /*12fd0*/  IMAD.MOV.U32 R10, RZ, RZ, R4 ;  /* 0x000000ffff0a7224 */ /* 0x000fe200078e0004 */
[----:B------:R-:W-:Y:S01]  /*12fe0*/  @P0 SHF.R.U32.HI R6, RZ, c[0x0][0x4f0], R0 ;  /* 0x00013c00ff060a19 */ /* 0x000fe20000011600 */
[----:B------:R-:W-:Y:S02]  /*12ff0*/  IMAD.U32 R5, RZ, RZ, UR13 ;  /* 0x0000000dff057e24 */ /* 0x000fe4000f8e00ff */
[----:B------:R-:W-:-:S04]  /*13000*/  IMAD.WIDE.U32 R10, R7, c[0x0][0x498], R10 ;  /* 0x00012600070a7a25 */ /* 0x000fc800078e000a */
[----:B------:R-:W-:Y:S01]  /*13010*/  IMAD.MOV R0, RZ, RZ, -R6 ;  /* 0x000000ffff007224 */ /* 0x000fe200078e0a06 */
[----:B------:R-:W-:-:S03]  /*13020*/  IADD3 R10, P0, R6, R10, RZ ;  /* 0x0000000a060a7210 */ /* 0x000fc60007f1e0ff */
[----:B------:R-:W-:Y:S01]  /*13030*/  IMAD R5, R0, c[0x0][0x4e8], R3 ;  /* 0x00013a0000057a24 */ /* 0x000fe200078e0203 */
[----:B------:R-:W-:Y:S01]  /*13040*/  SHF.R.S32.HI R3, RZ, 0x1f, R6 ;  /* 0x0000001fff037819 */ /* 0x000fe20000011406 */
[----:B------:R-:W-:-:S03]  /*13050*/  IMAD R0, R2, c[0x0][0x498], RZ ;  /* 0x0001260002007a24 */ /* 0x000fc600078e02ff */
[----:B------:R-:W-:Y:S01]  /*13060*/  SHF.R.S32.HI R4, RZ, 0x1f, R5 ;  /* 0x0000001fff047819 */ /* 0x000fe20000011405 */
[----:B------:R-:W-:-:S04]  /*13070*/  IMAD R0, R7, c[0x0][0x49c], R0 ;  /* 0x0001270007007a24 */ /* 0x000fc800078e0200 */
[----:B------:R-:W-:Y:S01]  /*13080*/  IMAD R4, R4, c[0x0][0x488], RZ ;  /* 0x0001220004047a24 */ /* 0x000fe200078e02ff */
[----:B------:R-:W-:Y:S02]  /*13090*/  IADD3.X R11, R3, R11, R0, P0, !PT ;  /* 0x0000000b030b7210 */ /* 0x000fe400007fe400 */
[----:B------:R-:W-:Y:S01]  /*130a0*/  MOV R0, 0xff800000 ;  /* 0xff80000000007802 */ /* 0x000fe20000000f00 */
[C---:B------:R-:W-:Y:S02]  /*130b0*/  IMAD R4, R5.reuse, c[0x0][0x48c], R4 ;  /* 0x0001230005047a24 */ /* 0x040fe400078e0204 */
[----:B------:R-:W-:-:S05]  /*130c0*/  IMAD.WIDE.U32 R10, R5, c[0x0][0x488], R10 ;  /* 0x00012200050a7a25 */ /* 0x000fca00078e000a */
[----:B------:R-:W-:Y:S02]  /*130d0*/  IADD3 R4, R11, R4, RZ ;  /* 0x000000040b047210 */ /* 0x000fe40007ffe0ff */
[----:B------:R-:W-:-:S04]  /*130e0*/  LEA R12, P0, R10, c[0x0][0x450], 0x2 ;  /* 0x000114000a0c7a11 */ /* 0x000fc800078010ff */
[----:B------:R-:W-:-:S05]  /*130f0*/  LEA.HI.X R13, R10, c[0x0][0x454], R4, 0x2, P0 ;  /* 0x000115000a0d7a11 */ /* 0x000fca00000f1404 */
[----:B------:R1:W-:Y:S04]  /*13100*/  STG.E [R12.64], R0 ;  /* 0x000000000c007986 */ /* 0x0003e8000c101912 */
.L_x_230:
[----:B------:R-:W-:Y:S05]  /*13110*/  BSYNC B0 ;  /* 0x0000000000007941 */ /* 0x000fea0003800000 */
.L_x_229:
[----:B-1----:R-:W1:Y:S01]  /*13120*/  S2R R0, SR_CTAID.X ;  /* 0x0000000000007919 */ /* 0x002e620000002500 */
[----:B------:R-:W-:Y:S01]  /*13130*/  SHF.R.S32.HI R5, RZ, 0x1f, R9 ;  /* 0x0000001fff057819 */ /* 0x000fe20000011409 */
[----:B------:R-:W-:Y:S01]  /*13140*/  IMAD.MOV.U32 R4, RZ, RZ, c[0x0][0x4e8] ;  /* 0x00013a00ff047624 */ /* 0x000fe200078e00ff */
[----:B------:R-:W-:Y:S01]  /*13150*/  ULDC.64 UR4, c[0x0][0x3e8] ;  /* 0x0000fa0000047ab9 */ /* 0x000fe20000000a00 */
[----:B------:R-:W-:Y:S01]  /*13160*/  IMAD R2, R2, c[0x0][0x3f0], RZ ;  /* 0x0000fc0002027a24 */ /* 0x000fe200078e02ff */
[----:B------:R-:W-:Y:S01]  /*13170*/  LEA.HI R5, R5, R9, RZ, 0x3 ;  /* 0x0000000905057211 */ /* 0x000fe200078f18ff */
[----:B------:R-:W-:Y:S01]  /*13180*/  UIMAD UR9, UR9, UR4, URZ ;  /* 0x00000004090972a4 */ /* 0x000fe2000f8e023f */
[C---:B------:R-:W-:Y:S01]  /*13190*/  ISETP.NE.AND P0, PT, R4.reuse, 0x1, PT ;  /* 0x000000010400780c */ /* 0x040fe20003f05270 */
[----:B------:R-:W-:Y:S01]  /*131a0*/  UIMAD.WIDE.U32 UR6, UR11, UR4, URZ ;  /* 0x000000040b0672a5 */ /* 0x000fe2000f8e003f */
[----:B------:R-:W-:Y:S01]  /*131b0*/  LOP3.LUT R3, R5, 0xfffffff8, RZ, 0xc0, !PT ;  /* 0xfffffff805037812 */ /* 0x000fe200078ec0ff */
[----:B------:R-:W-:Y:S01]  /*131c0*/  UIMAD UR4, UR11, UR5, UR9 ;  /* 0x000000050b0472a4 */ /* 0x000fe2000f8e0209 */
[----:B------:R-:W-:Y:S01]  /*131d0*/  SHF.R.S32.HI R5, RZ, 0x3, R5 ;  /* 0x00000003ff057819 */ /* 0x000fe20000011405 */
[----:B------:R-:W-:Y:S01]  /*131e0*/  IMAD R2, R7, c[0x0][0x3f4], R2 ;  /* 0x0000fd0007027a24 */ /* 0x000fe200078e0202 */
[----:B------:R-:W-:Y:S01]  /*131f0*/  BSSY B0, `(.L_x_231) ;  /* 0x000003a000007945 */ /* 0x000fe20003800000 */
[----:B------:R-:W-:Y:S01]  /*13200*/  IMAD.IADD R9, R9, 0x1, -R3 ;  /* 0x0000000109097824 */ /* 0x000fe200078e0a03 */
[----:B------:R-:W-:Y:S01]  /*13210*/  UIADD3 UR4, UR7, UR4, URZ ;  /* 0x0000000407047290 */ /* 0x000fe2000fffe03f */
[----:B------:R-:W-:Y:S01]  /*13220*/  IMAD.U32 R11, RZ, RZ, UR7 ;  /* 0x00000007ff0b7e24 */ /* 0x000fe2000f8e00ff */
[----:B------:R-:W-:Y:S01]  /*13230*/  MOV R10, UR6 ;  /* 0x00000006000a7c02 */ /* 0x000fe20008000f00 */
[----:B------:R-:W-:Y:S01]  /*13240*/  IMAD R4, R4, c[0x0][0x388], RZ ;  /* 0x0000e20004047a24 */ /* 0x000fe200078e02ff */
[C---:B------:R-:W-:Y:S01]  /*13250*/  LEA R6, R9.reuse, R5, 0x5 ;  /* 0x0000000509067211 */ /* 0x040fe200078e28ff */
[----:B------:R-:W-:Y:S01]  /*13260*/  IMAD.SHL.U32 R9, R9, 0x8, RZ ;  /* 0x0000000809097824 */ /* 0x000fe200078e00ff */
[----:B------:R-:W-:-:S03]  /*13270*/  MOV R11, UR4 ;  /* 0x00000004000b7c02 */ /* 0x000fc60008000f00 */
[C---:B-1----:R-:W-:Y:S01]  /*13280*/  IMAD R6, R0.reuse, 0x80, R6 ;  /* 0x0000008000067824 */ /* 0x042fe200078e0206 */
[----:B------:R-:W-:Y:S01]  /*13290*/  LEA R5, R0, R5, 0x7 ;  /* 0x0000000500057211 */ /* 0x000fe200078e38ff */
[----:B------:R-:W-:-:S04]  /*132a0*/  IMAD.WIDE.U32 R10, R7, c[0x0][0x3f0], R10 ;  /* 0x0000fc00070a7a25 */ /* 0x000fc800078e000a */
[----:B------:R-:W-:-:S04]  /*132b0*/  @P0 IMAD.HI.U32 R3, R6, c[0x0][0x4ec], RZ ;  /* 0x00013b0006030a27 */ /* 0x000fc800078e00ff */
[----:B------:R-:W-:Y:S01]  /*132c0*/  IMAD.MOV.U32 R8, RZ, RZ, R6 ;  /* 0x000000ffff087224 */ /* 0x000fe200078e0006 */
[----:B------:R-:W-:Y:S01]  /*132d0*/  @P0 SHF.R.U32.HI R8, RZ, c[0x0][0x4f0], R3 ;  /* 0x00013c00ff080a19 */ /* 0x000fe20000011603 */
[----:B------:R-:W-:-:S03]  /*132e0*/  IMAD.IADD R11, R11, 0x1, R2 ;  /* 0x000000010b0b7824 */ /* 0x000fc600078e0202 */
[----:B------:R-:W-:Y:S01]  /*132f0*/  SHF.R.S32.HI R7, RZ, 0x1f, R8 ;  /* 0x0000001fff077819 */ /* 0x000fe20000011408 */
[C---:B------:R-:W-:Y:S01]  /*13300*/  IMAD.WIDE.U32 R10, R8.reuse, c[0x0][0x3e0], R10 ;  /* 0x0000f800080a7a25 */ /* 0x040fe200078e000a */
[----:B------:R-:W-:-:S03]  /*13310*/  IADD3 R3, -R8, RZ, RZ ;  /* 0x000000ff08037210 */ /* 0x000fc60007ffe1ff */
[----:B------:R-:W-:Y:S02]  /*13320*/  IMAD R7, R7, c[0x0][0x3e0], RZ ;  /* 0x0000f80007077a24 */ /* 0x000fe400078e02ff */
[----:B------:R-:W-:Y:S01]  /*13330*/  IMAD R3, R3, c[0x0][0x4e8], R6 ;  /* 0x00013a0003037a24 */ /* 0x000fe200078e0206 */
[C---:B------:R-:W-:Y:S01]  /*13340*/  IADD3 R6, R9.reuse, 0xc0, RZ ;  /* 0x000000c009067810 */ /* 0x040fe20007ffe0ff */
[----:B------:R-:W-:Y:S01]  /*13350*/  IMAD R7, R8, c[0x0][0x3e4], R7 ;  /* 0x0000f90008077a24 */ /* 0x000fe200078e0207 */
[----:B------:R-:W-:Y:S02]  /*13360*/  IADD3 R8, R9, 0x40, RZ ;  /* 0x0000004009087810 */ /* 0x000fe40007ffe0ff */
[----:B------:R-:W-:Y:S02]  /*13370*/  SHF.R.S32.HI R2, RZ, 0x1f, R3 ;  /* 0x0000001fff027819 */ /* 0x000fe40000011403 */
[----:B------:R-:W-:Y:S02]  /*13380*/  IADD3 R11, R11, R7, RZ ;  /* 0x000000070b0b7210 */ /* 0x000fe40007ffe0ff */
[----:B------:R-:W-:Y:S01]  /*13390*/  IADD3 R7, R9, 0x80, RZ ;  /* 0x0000008009077810 */ /* 0x000fe20007ffe0ff */
[----:B------:R-:W-:-:S02]  /*133a0*/  IMAD R2, R2, c[0x0][0x3d8], RZ ;  /* 0x0000f60002027a24 */ /* 0x000fc400078e02ff */
[----:B------:R-:W-:-:S04]  /*133b0*/  IMAD.WIDE.U32 R10, R3, c[0x0][0x3d8], R10 ;  /* 0x0000f600030a7a25 */ /* 0x000fc800078e000a */
[----:B------:R-:W-:-:S04]  /*133c0*/  IMAD R2, R3, c[0x0][0x3dc], R2 ;  /* 0x0000f70003027a24 */ /* 0x000fc800078e0202 */
[----:B------:R-:W-:Y:S01]  /*133d0*/  IMAD.IADD R2, R11, 0x1, R2 ;  /* 0x000000010b027824 */ /* 0x000fe200078e0202 */
[----:B------:R-:W-:-:S04]  /*133e0*/  LEA R11, P0, R10, c[0x0][0x380], 0x1 ;  /* 0x0000e0000a0b7a11 */ /* 0x000fc800078008ff */
[----:B------:R-:W-:Y:S01]  /*133f0*/  LEA.HI.X R10, R10, c[0x0][0x384], R2, 0x1, P0 ;  /* 0x0000e1000a0a7a11 */ /* 0x000fe200000f0c02 */
[----:B------:R1:W3:Y:S01]  /*13400*/  SHFL.IDX PT, R12, R11, RZ, 0x181f ;  /* 0x00181fff0b0c7589 */ /* 0x0002e200000e0000 */
[----:B------:R-:W-:-:S03]  /*13410*/  ISETP.GE.AND P0, PT, R5, R4, PT ;  /* 0x000000040500720c */ /* 0x000fc60003f06270 */
        /* <DEDUP_REMOVED lines=23> */
.L_x_232:
[----:B------:R-:W-:Y:S05]  /*13590*/  BSYNC B0 ;  /* 0x0000000000007941 */ /* 0x000fea0003800000 */
.L_x_231:
        /* <DEDUP_REMOVED lines=27> */
.L_x_234:
[----:B------:R-:W-:Y:S05]  /*13750*/  BSYNC B0 ;  /* 0x0000000000007941 */ /* 0x000fea0003800000 */
.L_x_233:
        /* <DEDUP_REMOVED lines=27> */
.L_x_236:
[----:B------:R-:W-:Y:S05]  /*13910*/  BSYNC B0 ;  /* 0x0000000000007941 */ /* 0x000fea0003800000 */
.L_x_235:
        /* <DEDUP_REMOVED lines=28> */
.L_x_172:
[----:B---3--:R-:W-:Y:S02]  /*13ae0*/  MOV R12, R11 ;  /* 0x0000000b000c7202 */ /* 0x008fe40000000f00 */
[----:B------:R-:W-:Y:S02]  /*13af0*/  MOV R14, 0x13b10 ;  /* 0x00013b10000e7802 */ /* 0x000fe40000000f00 */
[----:B------:R-:W-:Y:S05]  /*13b00*/  CALL.REL.NOINC `($__internal_0_$__cuda_sm70_shflsync_idx_p) ;  /* 0x000001b000007944 */ /* 0x000fea0003c00000 */
[----:B------:R-:W-:Y:S01]  /*13b10*/  IMAD.MOV.U32 R11, RZ, RZ, R12 ;  /* 0x000000ffff0b7224 */ /* 0x000fe200078e000c */
[----:B------:R-:W-:Y:S02]  /*13b20*/  MOV R12, R8 ;  /* 0x00000008000c7202 */ /* 0x000fe40000000f00 */
[----:B------:R-:W-:Y:S02]  /*13b30*/  MOV R14, 0x13b50 ;  /* 0x00013b50000e7802 */ /* 0x000fe40000000f00 */
[----:B-1---5:R-:W-:Y:S05]  /*13b40*/  CALL.REL.NOINC `($__internal_0_$__cuda_sm70_shflsync_idx_p) ;  /* 0x0000017000007944 */ /* 0x022fea0003c00000 */
[----:B------:R-:W-:Y:S01]  /*13b50*/  MOV R8, R12 ;  /* 0x0000000c00087202 */ /* 0x000fe20000000f00 */
[----:B-1---5:R-:W-:Y:S05]  /*13b60*/  BRA `(.L_x_237) ;  /* 0xfffee60000007947 */ /* 0x022fea000383ffff */
.L_x_188:
[----:B----4-:R-:W-:Y:S02]  /*13b70*/  MOV R14, 0x13b90 ;  /* 0x00013b90000e7802 */ /* 0x010fe40000000f00 */
[----:B-1----:R-:W-:Y:S05]  /*13b80*/  CALL.REL.NOINC `($__internal_0_$__cuda_sm70_shflsync_idx_p) ;  /* 0x0000013000007944 */ /* 0x002fea0003c00000 */
[----:B------:R-:W-:Y:S01]  /*13b90*/  MOV R14, 0x13bd0 ;  /* 0x00013bd0000e7802 */ /* 0x000fe20000000f00 */
[----:B------:R-:W-:Y:S01]  /*13ba0*/  IMAD.MOV.U32 R5, RZ, RZ, R12 ;  /* 0x000000ffff057224 */ /* 0x000fe200078e000c */
[----:B-----5:R-:W-:Y:S02]  /*13bb0*/  MOV R12, R0 ;  /* 0x00000000000c7202 */ /* 0x020fe40000000f00 */
[----:B-1----:R-:W-:Y:S05]  /*13bc0*/  CALL.REL.NOINC `($__internal_0_$__cuda_sm70_shflsync_idx_p) ;  /* 0x000000f000007944 */ /* 0x002fea0003c00000 */
[----:B-1---5:R-:W-:-:S05]  /*13bd0*/  BRA `(.L_x_238) ;  /* 0xffff215000007947 */ /* 0x022fca000383ffff */
.L_x_205:
[----:B---3--:R-:W-:Y:S02]  /*13be0*/  MOV R14, 0x13c00 ;  /* 0x00013c00000e7802 */ /* 0x008fe40000000f00 */
[----:B-1----:R-:W-:Y:S05]  /*13bf0*/  CALL.REL.NOINC `($__internal_0_$__cuda_sm70_shflsync_idx_p) ;  /* 0x000000c000007944 */ /* 0x002fea0003c00000 */
[----:B------:R-:W-:Y:S01]  /*13c00*/  MOV R14, 0x13c40 ;  /* 0x00013c40000e7802 */ /* 0x000fe20000000f00 */
[----:B------:R-:W-:Y:S01]  /*13c10*/  IMAD.MOV.U32 R7, RZ, RZ, R12 ;  /* 0x000000ffff077224 */ /* 0x000fe200078e000c */
[----:B------:R-:W-:Y:S02]  /*13c20*/  MOV R12, R6 ;  /* 0x00000006000c7202 */ /* 0x000fe40000000f00 */
[----:B-1---5:R-:W-:Y:S05]  /*13c30*/  CALL.REL.NOINC `($__internal_0_$__cuda_sm70_shflsync_idx_p) ;  /* 0x0000008000007944 */ /* 0x022fea0003c00000 */
[----:B-1---5:R-:W-:-:S05]  /*13c40*/  BRA `(.L_x_239) ;  /* 0xffff62e000007947 */ /* 0x022fca000383ffff */
.L_x_211:
[----:B-1----:R-:W-:Y:S02]  /*13c50*/  MOV R14, 0x13c70 ;  /* 0x00013c70000e7802 */ /* 0x002fe40000000f00 */
[----:B------:R-:W-:Y:S05]  /*13c60*/  CALL.REL.NOINC `($__internal_0_$__cuda_sm70_shflsync_idx_p) ;  /* 0x0000005000007944 */ /* 0x000fea0003c00000 */
[----:B------:R-:W-:Y:S01]  /*13c70*/  MOV R14, 0x13cb0 ;  /* 0x00013cb0000e7802 */ /* 0x000fe20000000f00 */
[----:B------:R-:W-:Y:S01]  /*13c80*/  IMAD.MOV.U32 R5, RZ, RZ, R12 ;  /* 0x000000ffff057224 */ /* 0x000fe200078e000c */
[----:B------:R-:W-:Y:S02]  /*13c90*/  MOV R12, R4 ;  /* 0x00000004000c7202 */ /* 0x000fe40000000f00 */
[----:B-1---5:R-:W-:Y:S05]  /*13ca0*/  CALL.REL.NOINC `($__internal_0_$__cuda_sm70_shflsync_idx_p) ;  /* 0x0000001000007944 */ /* 0x022fea0003c00000 */
[----:B-1---5:R-:W-:-:S05]  /*13cb0*/  BRA `(.L_x_240) ;  /* 0xffff948000007947 */ /* 0x022fca000383ffff */
        .weak           $__internal_0_$__cuda_sm70_shflsync_idx_p
        .type           $__internal_0_$__cuda_sm70_shflsync_idx_p,@function
        .size           $__internal_0_$__cuda_sm70_shflsync_idx_p,(.L_x_3630 - $__internal_0_$__cuda_sm70_shflsync_idx_p)
$__internal_0_$__cuda_sm70_shflsync_idx_p:
[----:B------:R1:W-:Y:S01]  /*13cc0*/  STL [R1+0x60], R0 ;  /* 0x0000600001007387 */ /* 0x0003e20000100800 */
[----:B------:R-:W-:Y:S01]  /*13cd0*/  IMAD.MOV.U32 R15, RZ, RZ, 0x181f ;  /* 0x0000181fff0f7424 */ /* 0x000fe200078e00ff */
[----:B------:R-:W-:Y:S01]  /*13ce0*/  MOV R13, 0x1 ;  /* 0x00000001000d7802 */ /* 0x000fe20000000f00 */
[----:B-1----:R-:W-:-:S04]  /*13cf0*/  IMAD.MOV.U32 R0, RZ, RZ, -0x1 ;  /* 0xffffffffff007424 */ /* 0x002fc800078e00ff */
[----:B------:R-:W-:Y:S04]  /*13d00*/  WARPSYNC R0 ;  /* 0x0000000000007348 */ /* 0x000fe80003800000 */
[----:B------:R1:W2:Y:S04]  /*13d10*/  SHFL.IDX PT, R12, R12, R13, R15 ;  /* 0x0000000d0c0c7389 */ /* 0x0002a800000e000f */
[----:B-1----:R1:W5:Y:S01]  /*13d20*/  LDL.LU R0, [R1+0x60] ;  /* 0x0000600001007983 */ /* 0x0023620000300800 */
[----:B------:R-:W-:-:S04]  /*13d30*/  MOV R15, 0x0 ;  /* 0x00000000000f7802 */ /* 0x000fc80000000f00 */
[----:B--2---:R-:W-:Y:S05]  /*13d40*/  RET.REL.NODEC R14 `(_ZN7cutlass13device_kernelIN5flash19enable_sm80_to_sm89INS1_16FlashAttnFwdSm80INS1_25CollectiveMainloopFwdSm80ILi8ELi1ELb1EN4cute5tupleIJNS5_1CILi128EEENS7_ILi48EEENS7_ILi256EEEEEELi256ENS_10bfloat16_tEfNS_4arch4Sm80ELb0ELb1ELb1ELb0ELb1ELb0ELb1ELb0EEENS1_21CollectiveEpilogueFwdINS6_IJS8_SA_S9_EEENS6_IJNS7_ILi1EEESI_SI_EEESC_SE_Li256ELb0ELb1ELb0ELb0EEENS1_19SingleTileSchedulerILb0ELb0ELb1ELi128EEEEEEEEEvNT_6ParamsE) ;  /* 0xfffec2b00e007950 */ /* 0x004fea0003c3ffff */
.L_x_241:
        /* <DEDUP_REMOVED lines=11> */
.L_x_3630:


//--------------------- .text._ZN7cutlass13device_kernelIN5flash19enable_sm80_to_sm89INS1_16FlashAttnFwdSm80INS1_25CollectiveMainloopFwdSm80ILi8ELi1ELb1EN4cute5tupleIJNS5_1CILi128EEENS7_ILi48EEENS7_ILi256EEEEEELi256ENS_10bfloat16_tEfNS_4arch4Sm80ELb0ELb1ELb1ELb1ELb1ELb0ELb1ELb0EEENS1_21CollectiveEpilogueFwdINS6_IJS8_SA_S9_EEENS6_IJNS7_ILi1EEESI_SI_EEESC_SE_Li256ELb1ELb1ELb0ELb0EEENS1_19SingleTileSchedulerILb1ELb0ELb1ELi128EEEEEEEEEvNT_6ParamsE --------------------------
	.section	.text._ZN7cutlass13device_kernelIN5flash19enable_sm80_to_sm89INS1_16FlashAttnFwdSm80INS1_25CollectiveMainloopFwdSm80ILi8ELi1ELb1EN4cute5tupleIJNS5_1CILi128EEENS7_ILi48EEENS7_ILi256EEEEEELi256ENS_10bfloat16_tEfNS_4arch4Sm80ELb0ELb1ELb1ELb1ELb1ELb0ELb1ELb0EEENS1_21CollectiveEpilogueFwdINS6_IJS8_SA_S9_EEENS6_IJNS7_ILi1EEESI_SI_EEESC_SE_Li256ELb1ELb1ELb0ELb0EEENS1_19SingleTileSchedulerILb1ELb0ELb1ELi128EEEEEEEEEvNT_6ParamsE,"ax",@progbits
	.sectioninfo	@"SHI_REGISTERS=255"
	.align	128
.text._ZN7cutlass13device_kernelIN5flash19enable_sm80_to_sm89INS1_16FlashAttnFwdSm80INS1_25CollectiveMainloopFwdSm80ILi8ELi1ELb1EN4cute5tupleIJNS5_1CILi128EEENS7_ILi48EEENS7_ILi256EEEEEELi256ENS_10bfloat16_tEfNS_4arch4Sm80ELb0ELb1ELb1ELb1ELb1ELb0ELb1ELb0EEENS1_21CollectiveEpilogueFwdINS6_IJS8_SA_S9_EEENS6_IJNS7_ILi1EEESI_SI_EEESC_SE_Li256ELb1ELb1ELb0ELb0EEENS1_19SingleTileSchedulerILb1ELb0ELb1ELi128EEEEEEEEEvNT_6ParamsE:
        .type           _ZN7cutlass13device_kernelIN5flash19enable_sm80_to_sm89INS1_16FlashAttnFwdSm80INS1_25CollectiveMainloopFwdSm80ILi8ELi1ELb1EN4cute5tupleIJNS5_1CILi128EEENS7_ILi48EEENS7_ILi256EEEEEELi256ENS_10bfloat16_tEfNS_4arch4Sm80ELb0ELb1ELb1ELb1ELb1ELb0ELb1ELb0EEENS1_21CollectiveEpilogueFwdINS6_IJS8_SA_S9_EEENS6_IJNS7_ILi1EEESI_SI_EEESC_SE_Li256ELb1ELb1ELb0ELb0EEENS1_19SingleTileSchedulerILb1ELb0ELb1ELi128EEEEEEEEEvNT_6ParamsE,@function
        .size           _ZN7cutlass13device_kernelIN5flash19enable_sm80_to_sm89INS1_16FlashAttnFwdSm80INS1_25CollectiveMainloopFwdSm80ILi8ELi1ELb1EN4cute5tupleIJNS5_1CILi128EEENS7_ILi48EEENS7_ILi256EEEEEELi256ENS_10bfloat16_tEfNS_4arch4Sm80ELb0ELb1ELb1ELb1ELb1ELb0ELb1ELb0EEENS1_21CollectiveEpilogueFwdINS6_IJS8_SA_S9_EEENS6_IJNS7_ILi1EEESI_SI_EEESC_SE_Li256ELb1ELb1ELb0ELb0EEENS1_19SingleTileSchedulerILb1ELb0ELb1ELi128EEEEEEEEEvNT_6ParamsE,(.L_x_3632 - _ZN7cutlass13device_kernelIN5flash19enable_sm80_to_sm89INS1_16FlashAttnFwdSm80INS1_25CollectiveMainloopFwdSm80ILi8ELi1ELb1EN4cute5tupleIJNS5_1CILi128EEENS7_ILi48EEENS7_ILi256EEEEEELi256ENS_10bfloat16_tEfNS_4arch4Sm80ELb0ELb1ELb1ELb1ELb1ELb0ELb1ELb0EEENS1_21CollectiveEpilogueFwdINS6_IJS8_SA_S9_EEENS6_IJNS7_ILi1EEESI_SI_EEESC_SE_Li256ELb1ELb1ELb0ELb0EEENS1_19SingleTileSchedulerILb1ELb0ELb1ELi128EEEEEEEEEvNT_6ParamsE)
        .other          _ZN7cutlass13device_kernelIN5flash19enable_sm80_to_sm89INS1_16FlashAttnFwdSm80INS1_25CollectiveMainloopFwdSm80ILi8ELi1ELb1EN4cute5tupleIJNS5_1CILi128EEENS7_ILi48EEENS7_ILi256EEEEEELi256ENS_10bfloat16_tEfNS_4arch4Sm80ELb0ELb1ELb1ELb1ELb1ELb0ELb1ELb0EEENS1_21CollectiveEpilogueFwdINS6_IJS8_SA_S9_EEENS6_IJNS7_ILi1EEESI_SI_EEESC_SE_Li256ELb1ELb1ELb0ELb0EEENS1_19SingleTileSchedulerILb1ELb0ELb1ELi128EEEEEEEEEvNT_6ParamsE,@"STO_CUDA_ENTRY STV_DEFAULT"
_ZN7cutlass13device_kernelIN5flash19enable_sm80_to_sm89INS1_16FlashAttnFwdSm80INS1_25CollectiveMainloopFwdSm80ILi8ELi1ELb1EN4cute5tupleIJNS5_1CILi128EEENS7_ILi48EEENS7_ILi256EEEEEELi256ENS_10bfloat16_tEfNS_4arch4Sm80ELb0ELb1ELb1ELb1ELb1ELb0ELb1ELb0EEENS1_21CollectiveEpilogueFwdINS6_IJS8_SA_S9_EEENS6_IJNS7_ILi1EEESI_SI_EEESC_SE_Li256ELb1ELb1ELb0ELb0EEENS1_19SingleTileSchedulerILb1ELb0ELb1ELi128EEEEEEEEEvNT_6ParamsE:
        /* <DEDUP_REMOVED lines=21> */
.L_x_243:
        /* <DEDUP_REMOVED lines=13> */
.L_x_245:
[----:B------:R-:W-:Y:S02]  /*0220*/  ULDC UR5, c[0x0][0x54c] ;  /* 0x0001530000057ab9 */ /* 0x000fe40000000800 */
.L_x_244:
[----:B------:R-:W-:Y:S02]  /*0230*/  ULDC UR4, c[0x0][0x548] ;  /* 0x0001520000047ab9 */ /* 0x000fe40000000800 */
[----:B------:R-:W-:-:S02]  /*0240*/  USHF.L.U32 UR23, UR28, 0x7, URZ ;  /* 0x000000071c177899 */ /* 0x000fc4000800063f */
[----:B------:R-:W-:-:S04]  /*0250*/  UIMAD UR4, UR5, UR4, URZ ;  /* 0x00000004050472a4 */ /* 0x000fc8000f8e023f */
[----:B------:R-:W-:-:S04]  /*0260*/  UISETP.GE.AND UP0, UPT, UR23, UR4, UPT ;  /* 0x000000041700728c */ /* 0x000fc8000bf06270 */
[----:B------:R-:W-:Y:S01]  /*0270*/  USEL UR13, UR13, 0xffffffff, !UP0 ;  /* 0xffffffff0d0d7887 */ /* 0x000fe2000c000000 */
[----:B------:R-:W-:Y:S05]  /*0280*/  BRA `(.L_x_246) ;  /* 0x000001b000007947 */ /* 0x000fea0003800000 */
.L_x_242:
        /* <DEDUP_REMOVED lines=8> */
.L_x_247:
        /* <DEDUP_REMOVED lines=13> */
.L_x_249:
[----:B------:R-:W-:Y:S02]  /*03e0*/  ULDC UR5, c[0x0][0x54c] ;  /* 0x0001530000057ab9 */ /* 0x000fe40000000800 */
.L_x_248:
[----:B------:R-:W-:Y:S02]  /*03f0*/  ULDC UR4, c[0x0][0x548] ;  /* 0x0001520000047ab9 */ /* 0x000fe40000000800 */
[----:B------:R-:W-:-:S02]  /*0400*/  USHF.L.U32 UR23, UR28, 0x7, URZ ;  /* 0x000000071c177899 */ /* 0x000fc4000800063f */
[----:B------:R-:W-:-:S04]  /*0410*/  UIMAD UR4, UR5, UR4, URZ ;  /* 0x00000004050472a4 */ /* 0x000fc8000f8e023f */
[----:B------:R-:W-:-:S04]  /*0420*/  UISETP.GE.AND UP0, UPT, UR23, UR4, UPT ;  /* 0x000000041700728c */ /* 0x000fc8000bf06270 */
[----:B------:R-:W-:-:S06]  /*0430*/  USEL UR13, UR13, 0xffffffff, !UP0 ;  /* 0xffffffff0d0d7887 */ /* 0x000fcc000c000000 */
.L_x_246:
[----:B------:R-:W-:-:S13]  /*0440*/  ISETP.LE.AND P0, PT, RZ, UR13, PT ;  /* 0x0000000dff007c0c */ /* 0x000fda000bf03270 */
[----:B------:R-:W-:Y:S05]  /*0450*/  @!P0 EXIT ;  /* 0x000000000000894d */ /* 0x000fea0003800000 */
[----:B------:R-:W-:Y:S02]  /*0460*/  ULDC.64 UR8, c[0x0][0x370] ;  /* 0x0000dc0000087ab9 */ /* 0x000fe40000000a00 */
[----:B------:R-:W-:Y:S02]  /*0470*/  UISETP.NE.U32.AND UP2, UPT, URZ, UR8, UPT ;  /* 0x000000083f00728c */ /* 0x000fe4000bf45070 */
[----:B------:R-:W-:Y:S02]  /*0480*/  ULDC.64 UR4, c[0x0][0x360] ;  /* 0x0000d80000047ab9 */ /* 0x000fe40000000a00 */
[----:B------:R-:W-:Y:S02]  /*0490*/  UISETP.NE.U32.AND UP0, UPT, URZ, UR4, UPT ;  /* 0x000000043f00728c */ /* 0x000fe4000bf05070 */
[----:B------:R-:W-:Y:S02]  /*04a0*/  ULDC.64 UR6, c[0x0][0x348] ;  /* 0x0000d20000067ab9 */ /* 0x000fe40000000a00 */
[----:B------:R-:W-:-:S02]  /*04b0*/  UISETP.NE.AND.EX UP2, UPT, URZ, UR9, UPT, UP2 ;  /* 0x000000093f00728c */ /* 0x000fc4000bf45320 */
[----:B------:R-:W-:Y:S02]  /*04c0*/  UISETP.NE.U32.AND UP1, UPT, URZ, UR6, UPT ;  /* 0x000000063f00728c */ /* 0x000fe4000bf25070 */
[----:B------:R-:W-:Y:S02]  /*04d0*/  UISETP.NE.AND.EX UP0, UPT, URZ, UR5, UPT, UP0 ;  /* 0x000000053f00728c */ /* 0x000fe4000bf05300 */
[----:B------:R-:W-:Y:S01]  /*04e0*/  UISETP.NE.AND.EX UP1, UPT, URZ, UR7, UPT, UP1 ;  /* 0x000000073f00728c */ /* 0x000fe2000bf25310 */
[----:B------:R-:W-:Y:S01]  /*04f0*/  PLOP3.LUT P2, PT, PT, PT, UP2, 0x80, 0x0 ;  /* 0x000000000000781c */ /* 0x000fe20003f4f028 */
[----:B------:R-:W-:Y:S02]  /*0500*/  ULDC.64 UR8, c[0x0][0x370] ;  /* 0x0000dc0000087ab9 */ /* 0x000fe40000000a00 */
[----:B------:R-:W-:Y:S01]  /*0510*/  ULDC.64 UR6, c[0x0][0x348] ;  /* 0x0000d20000067ab9 */ /* 0x000fe20000000a00 */
[----:B------:R-:W-:Y:S01]  /*0520*/  PLOP3.LUT P0, PT, PT, PT, UP0, 0x80, 0x0 ;  /* 0x000000000000781c */ /* 0x000fe20003f0f008 */
[----:B------:R-:W-:Y:S01]  /*0530*/  ULDC.64 UR4, c[0x0][0x360] ;  /* 0x0000d80000047ab9 */ /* 0x000fe20000000a00 */
[----:B------:R-:W-:Y:S01]  /*0540*/  PLOP3.LUT P1, PT, PT, PT, UP1, 0x80, 0x0 ;  /* 0x000000000000781c */ /* 0x000fe20003f2f018 */
[----:B------:R-:W-:-:S02]  /*0550*/  @UP2 UIMAD.WIDE UR8, UR13, UR16, UR8 ;  /* 0x000000100d0822a5 */ /* 0x000fc4000f8e0208 */
[----:B------:R-:W-:Y:S02]  /*0560*/  @UP0 UIMAD.WIDE UR4, UR13, UR16, UR4 ;  /* 0x000000100d0402a5 */ /* 0x000fe4000f8e0204 */
[----:B------:R-:W-:Y:S02]  /*0570*/  UIMAD.WIDE UR6, UR13, UR16, UR6 ;  /* 0x000000100d0672a5 */ /* 0x000fe4000f8e0206 */
[----:B------:R-:W-:Y:S02]  /*0580*/  IMAD.U32 R3, RZ, RZ, UR9 ;  /* 0x00000009ff037e24 */ /* 0x000fe4000f8e00ff */
[----:B------:R-:W-:Y:S01]  /*0590*/  IMAD.U32 R2, RZ, RZ, UR8 ;  /* 0x00000008ff027e24 */ /* 0x000fe2000f8e00ff */
[----:B------:R-:W-:Y:S01]  /*05a0*/  MOV R6, UR4 ;  /* 0x0000000400067c02 */ /* 0x000fe20008000f00 */
[----:B------:R-:W-:Y:S01]  /*05b0*/  IMAD.U32 R7, RZ, RZ, UR5 ;  /* 0x00000005ff077e24 */ /* 0x000fe2000f8e00ff */
[----:B------:R-:W-:Y:S01]  /*05c0*/  MOV R4, UR6 ;  /* 0x0000000600047c02 */ /* 0x000fe20008000f00 */
[----:B------:R-:W-:Y:S01]  /*05d0*/  IMAD.U32 R5, RZ, RZ, UR7 ;  /* 0x00000007ff057e24 */ /* 0x000fe2000f8e00ff */
[----:B------:R1:W2:Y:S04]  /*05e0*/  @P2 LDG.E R3, [R2.64] ;  /* 0x0000001202032981 */ /* 0x0002a8000c1e1900 */
[----:B------:R-:W3:Y:S04]  /*05f0*/  @P0 LDG.E R0, [R6.64] ;  /* 0x0000001206000981 */ /* 0x000ee8000c1e1900 */
[----:B-1----:R-:W4:Y:S01]  /*0600*/  @P1 LDG.E R2, [R4.64] ;  /* 0x0000001204021981 */ /* 0x002f22000c1e1900 */
[----:B------:R-:W1:Y:S01]  /*0610*/  S2UR UR10, SR_CTAID.Y ;  /* 0x00000000000a79c3 */ /* 0x000e620000002600 */
[----:B------:R-:W-:-:S02]  /*0620*/  UMOV UR11, URZ ;  /* 0x0000003f000b7c82 */ /* 0x000fc40008000000 */
[----:B------:R-:W-:Y:S02]  /*0630*/  ULDC UR12, c[0x0][0x168] ;  /* 0x00005a00000c7ab9 */ /* 0x000fe40000000800 */
[----:B------:R-:W-:Y:S02]  /*0640*/  UMOV UR22, URZ ;  /* 0x0000003f00167c82 */ /* 0x000fe40008000000 */
[----:B------:R-:W-:Y:S02]  /*0650*/  ULDC UR4, c[0x0][0x2ac] ;  /* 0x0000ab0000047ab9 */ /* 0x000fe40000000800 */
[----:B------:R-:W-:Y:S02]  /*0660*/  ULDC UR8, c[0x0][0x1d0] ;  /* 0x0000740000087ab9 */ /* 0x000fe40000000800 */
[----:B------:R-:W-:Y:S02]  /*0670*/  UIMAD UR8, UR4, UR8, URZ ;  /* 0x00000008040872a4 */ /* 0x000fe4000f8e023f */
[----:B-1----:R-:W-:Y:S01]  /*0680*/  USHF.R.S32.HI UR9, URZ, 0x1f, UR10 ;  /* 0x0000001f3f097899 */ /* 0x002fe2000801140a */
[----:B--2---:R1:W2:Y:S08]  /*0690*/  @P2 R2UR UR11, R3 ;  /* 0x00000000030b23c2 */ /* 0x0042b000000e0000 */
[----:B---3--:R1:W3:Y:S08]  /*06a0*/  @P0 R2UR UR12, R0 ;  /* 0x00000000000c03c2 */ /* 0x0082f000000e0000 */
[----:B----4-:R1:W4:Y:S02]  /*06b0*/  @P1 R2UR UR22, R2 ;  /* 0x00000000021613c2 */ /* 0x01032400000e0000 */
[----:B-1--4-:R-:W-:Y:S05]  /*06c0*/  @P0 BRA `(.L_x_250) ;  /* 0x0000006000000947 */ /* 0x012fea0003800000 */
[----:B--2---:R-:W-:Y:S05]  /*06d0*/  @!P1 BRA `(.L_x_250) ;  /* 0x0000005000009947 */ /* 0x004fea0003800000 */
[----:B------:R1:W2:Y:S04]  /*06e0*/  LDG.E R0, [R4.64] ;  /* 0x0000001204007981 */ /* 0x0002a8000c1e1900 */
[----:B-1----:R-:W4:Y:S01]  /*06f0*/  LDG.E R4, [R4.64+0x4] ;  /* 0x0000041204047981 */ /* 0x002f22000c1e1900 */
[----:B--23--:R-:W1:Y:S08]  /*0700*/  R2UR UR12, R0 ;  /* 0x00000000000c73c2 */ /* 0x00ce7000000e0000 */
[----:B----4-:R-:W1:Y:S02]  /*0710*/  R2UR UR4, R4 ;  /* 0x00000000040473c2 */ /* 0x010e6400000e0000 */
[----:B-1----:R-:W-:-:S06]  /*0720*/  UIADD3 UR12, -UR12, UR4, URZ ;  /* 0x000000040c0c7290 */ /* 0x002fcc000fffe13f */
.L_x_250:
[----:B--2---:R-:W-:-:S04]  /*0730*/  ISETP.NE.U32.AND P0, PT, RZ, c[0x0][0x368], PT ;  /* 0x0000da00ff007a0c */ /* 0x004fc80003f05070 */
        /* <DEDUP_REMOVED lines=9> */
.L_x_251:
        /* <DEDUP_REMOVED lines=8> */
[----:B------:R-:W4:Y:S01]  /*0850*/  LDG.E R0, [R4.64+0x4] ;  /* 0x0000041204007981 */ /* 0x000f22000c1e1900 */
[----:B--2---:R-:W1:Y:S08]  /*0860*/  R2UR UR4, R2 ;  /* 0x00000000020473c2 */ /* 0x004e7000000e0000 */
[----:B----4-:R-:W1:Y:S02]  /*0870*/  R2UR UR8, R0 ;  /* 0x00000000000873c2 */ /* 0x010e6400000e0000 */
[----:B-1----:R-:W-:-:S06]  /*0880*/  UIADD3 UR8, -UR4, UR8, URZ ;  /* 0x0000000804087290 */ /* 0x002fcc000fffe13f */
.L_x_252:
[----:B------:R-:W-:Y:S02]  /*0890*/  ULDC UR4, c[0x0][0x2c4] ;  /* 0x0000b10000047ab9 */ /* 0x000fe40000000800 */
[----:B------:R-:W-:-:S02]  /*08a0*/  UISETP.NE.AND UP0, UPT, UR4, 0x1, UPT ;  /* 0x000000010400788c */ /* 0x000fc4000bf05270 */
[----:B------:R-:W-:Y:S02]  /*08b0*/  ULDC.64 UR6, c[0x0][0x2c8] ;  /* 0x0000b20000067ab9 */ /* 0x000fe40000000a00 */
[----:B------:R-:W-:Y:S02]  /*08c0*/  UIADD3 UR14, UR23, 0x7f, URZ ;  /* 0x0000007f170e7890 */ /* 0x000fe4000fffe03f */
[----:B------:R-:W-:Y:S02]  /*08d0*/  ULDC.64 UR4, c[0x0][0x328] ;  /* 0x0000ca0000047ab9 */ /* 0x000fe40000000a00 */
[----:B------:R-:W-:Y:S02]  /*08e0*/  UP2UR UR15, UPR, URZ, 0x1 ;  /* 0x000000013f0f7883 */ /* 0x000fe40008000000 */
[----:B------:R-:W-:Y:S02]  /*08f0*/  UIADD3 UR8, -UR11, UR8, URZ ;  /* 0x000000080b087290 */ /* 0x000fe4000fffe13f */
[----:B------:R-:W-:-:S04]  /*0900*/  @UP0 UIADD3 UR20, UR23, 0x7f, URZ ;  /* 0x0000007f17140890 */ /* 0x000fc8000fffe03f */
[----:B------:R-:W-:Y:S02]  /*0910*/  UIMAD.WIDE.U32 UR20, UR20, UR6, URZ ;  /* 0x00000006141472a5 */ /* 0x000fe4000f8e003f */
[----:B---3--:R-:W-:Y:S02]  /*0920*/  UIADD3 UR6, UR8, 0x1, -UR12 ;  /* 0x0000000108067890 */ /* 0x008fe4000fffe80c */
[----:B------:R-:W-:Y:S02]  /*0930*/  @UP0 USHF.R.U32.HI UR14, URZ, UR7, UR21 ;  /* 0x000000073f0e0299 */ /* 0x000fe40008011615 */
[----:B------:R-:W-:Y:S02]  /*0940*/  UISETP.GE.AND UP0, UPT, UR5, 0x1, UPT ;  /* 0x000000010500788c */ /* 0x000fe4000bf06270 */
[----:B------:R-:W-:Y:S02]  /*0950*/  UIADD3 UR6, UR6, UR14, URZ ;  /* 0x0000000e06067290 */ /* 0x000fe4000fffe03f */
[----:B------:R-:W-:-:S02]  /*0960*/  UP2UR UR14, UPR, URZ, 0x1 ;  /* 0x000000013f0e7883 */ /* 0x000fc40008000000 */
[----:B------:R-:W-:Y:S01]  /*0970*/  PLOP3.LUT P0, PT, PT, PT, UP0, 0x40, 0x0 ;  /* 0x000000000000781c */ /* 0x000fe20003f0e808 */
[----:B------:R-:W-:-:S12]  /*0980*/  UIADD3 UR4, UR6, UR4, URZ ;  /* 0x0000000406047290 */ /* 0x000fd8000fffe03f */
[----:B------:R-:W-:Y:S05]  /*0990*/  @P0 BRA `(.L_x_253) ;  /* 0x0000012000000947 */ /* 0x000fea0003800000 */
[----:B------:R-:W-:Y:S01]  /*09a0*/  ISETP.LT.AND P0, PT, RZ, UR6, PT ;  /* 0x00000006ff007c0c */ /* 0x000fe2000bf01270 */
[----:B------:R-:W-:-:S12]  /*09b0*/  UIADD3 UR17, UR6, -0x1, URZ ;  /* 0xffffffff06117890 */ /* 0x000fd8000fffe03f */
        /* <DEDUP_REMOVED lines=8> */
.L_x_254:
[----:B------:R-:W-:Y:S02]  /*0a40*/  UISETP.NE.AND UP0, UPT, UR5, 0x1, UPT ;  /* 0x000000010500788c */ /* 0x000fe4000bf05270 */
[----:B------:R-:W-:Y:S02]  /*0a50*/  ULDC.64 UR6, c[0x0][0x330] ;  /* 0x0000cc0000067ab9 */ /* 0x000fe40000000a00 */
[----:B------:R-:W-:-:S07]  /*0a60*/  UIMAD.WIDE.U32 UR20, UR17, UR6, URZ ;  /* 0x00000006111472a5 */ /* 0x000fce000f8e003f */
[----:B------:R-:W-:Y:S02]  /*0a70*/  @UP0 USHF.R.U32.HI UR17, URZ, UR7, UR21 ;  /* 0x000000073f110299 */ /* 0x000fe40008011615 */
.L_x_255:
[----:B------:R-:W-:Y:S02]  /*0a80*/  ULDC UR6, c[0x0][0x32c] ;  /* 0x0000cb0000067ab9 */ /* 0x000fe40000000800 */
[----:B------:R-:W-:-:S04]  /*0a90*/  UIMAD UR6, UR17, UR5, UR6 ;  /* 0x00000005110672a4 */ /* 0x000fc8000f8e0206 */
[----:B------:R-:W-:-:S04]  /*0aa0*/  UISETP.LT.AND UP0, UPT, UR4, UR6, UPT ;  /* 0x000000060400728c */ /* 0x000fc8000bf01270 */
[----:B------:R-:W-:Y:S02]  /*0ab0*/  USEL UR4, UR4, UR6, UP0 ;  /* 0x0000000604047287 */ /* 0x000fe40008000000 */
.L_x_253:
[----:B------:R-:W-:Y:S02]  /*0ac0*/  UISETP.NE.AND UP0, UPT, UR15, URZ, UPT ;  /* 0x0000003f0f00728c */ /* 0x000fe4000bf05270 */
[----:B------:R-:W-:Y:S02]  /*0ad0*/  ULDC.64 UR6, c[0x0][0x2c8] ;  /* 0x0000b20000067ab9 */ /* 0x000fe40000000a00 */
[----:B------:R-:W-:Y:S02]  /*0ae0*/  UIADD3 UR26, UR4, 0x2f, URZ ;  /* 0x0000002f041a7890 */ /* 0x000fe4000fffe03f */
[----:B------:R-:W-:Y:S02]  /*0af0*/  UIMAD.WIDE.U32 UR20, UR23, UR6, URZ ;  /* 0x00000006171472a5 */ /* 0x000fe4000f8e003f */
[----:B------:R-:W-:Y:S02]  /*0b00*/  UIMAD.WIDE UR26, UR26, 0x2aaaaaab, URZ ;  /* 0x2aaaaaab1a1a78a5 */ /* 0x000fe4000f8e023f */
[----:B------:R-:W-:-:S02]  /*0b10*/  UIADD3 UR24, UR8, 0x2f, URZ ;  /* 0x0000002f08187890 */ /* 0x000fc4000fffe03f */
[----:B------:R-:W-:Y:S02]  /*0b20*/  UISETP.GE.AND UP2, UPT, UR5, 0x1, UPT ;  /* 0x000000010500788c */ /* 0x000fe4000bf46270 */
[----:B------:R-:W-:Y:S02]  /*0b30*/  @UP0 UMOV UR17, UR21 ;  /* 0x0000001500110c82 */ /* 0x000fe40008000000 */
[----:B------:R-:W-:Y:S02]  /*0b40*/  UMOV UR4, UR23 ;  /* 0x0000001700047c82 */ /* 0x000fe40008000000 */
[----:B------:R-:W-:Y:S01]  /*0b50*/  UIMAD.WIDE UR24, UR24, 0x2aaaaaab, URZ ;  /* 0x2aaaaaab181878a5 */ /* 0x000fe2000f8e023f */
[----:B------:R-:W-:Y:S01]  /*0b60*/  PLOP3.LUT P0, PT, PT, PT, UP2, 0x40, 0x0 ;  /* 0x000000000000781c */ /* 0x000fe20003f0e828 */
[----:B------:R-:W-:Y:S02]  /*0b70*/  @UP0 USHF.R.U32.HI UR4, URZ, UR7, UR17 ;  /* 0x000000073f040299 */ /* 0x000fe40008011611 */
[----:B------:R-:W-:-:S02]  /*0b80*/  USHF.R.U32.HI UR7, URZ, 0x1f, UR25 ;  /* 0x0000001f3f077899 */ /* 0x000fc40008011619 */
[----:B------:R-:W-:Y:S02]  /*0b90*/  UMOV UR17, UR27 ;  /* 0x0000001b00117c82 */ /* 0x000fe40008000000 */
[----:B------:R-:W-:Y:S02]  /*0ba0*/  USHF.R.U32.HI UR21, URZ, 0x1f, UR17 ;  /* 0x0000001f3f157899 */ /* 0x000fe40008011611 */
        /* <DEDUP_REMOVED lines=13> */
[----:B------:R-:W-:Y:S02]  /*0c80*/  UISETP.NE.AND UP0, UPT, UR5, 0x1, UPT ;  /* 0x000000010500788c */ /* 0x000fe4000bf05270 */
[----:B------:R-:W-:Y:S02]  /*0c90*/  ULOP3.LUT UR7, URZ, UR7, URZ, 0x33, !UPT ;  /* 0x000000073f077292 */ /* 0x000fe4000f8e333f */
[----:B------:R-:W-:Y:S02]  /*0ca0*/  ULDC.64 UR4, c[0x0][0x330] ;  /* 0x0000cc0000047ab9 */ /* 0x000fe40000000a00 */
[----:B------:R-:W-:-:S07]  /*0cb0*/  UIMAD.WIDE.U32 UR24, UR7, UR4, URZ ;  /* 0x00000004071872a5 */ /* 0x000fce000f8e003f */
[----:B------:R-:W-:Y:S02]  /*0cc0*/  @UP0 UMOV UR17, UR25 ;  /* 0x0000001900110c82 */ /* 0x000fe40008000000 */
[----:B------:R-:W-:-:S04]  /*0cd0*/  @UP0 USHF.R.U32.HI UR7, URZ, UR5, UR17 ;  /* 0x000000053f070299 */ /* 0x000fc80008011611 */
[----:B------:R-:W-:Y:S01]  /*0ce0*/  ULOP3.LUT UR7, URZ, UR7, URZ, 0x33, !UPT ;  /* 0x000000073f077292 */ /* 0x000fe2000f8e333f */
[----:B------:R-:W-:Y:S05]  /*0cf0*/  BRA `(.L_x_258) ;  /* 0x0000005000007947 */ /* 0x000fea0003800000 */
.L_x_257:
[----:B------:R-:W-:-:S03]  /*0d00*/  UISETP.NE.AND UP0, UPT, UR5, 0x1, UPT ;  /* 0x000000010500788c */ /* 0x000fc6000bf05270 */
[----:B------:R-:W-:Y:S02]  /*0d10*/  ULDC.64 UR4, c[0x0][0x330] ;  /* 0x0000cc0000047ab9 */ /* 0x000fe40000000a00 */
[----:B------:R-:W-:-:S07]  /*0d20*/  UIMAD.WIDE.U32 UR24, UR7, UR4, URZ ;  /* 0x00000004071872a5 */ /* 0x000fce000f8e003f */
[----:B------:R-:W-:Y:S02]  /*0d30*/  @UP0 UMOV UR17, UR25 ;  /* 0x0000001900110c82 */ /* 0x000fe40008000000 */
[----:B------:R-:W-:Y:S02]  /*0d40*/  @UP0 USHF.R.U32.HI UR7, URZ, UR5, UR17 ;  /* 0x000000053f070299 */ /* 0x000fe40008011611 */
.L_x_258:
[----:B------:R-:W-:Y:S02]  /*0d50*/  ULDC UR4, c[0x0][0x32c] ;  /* 0x0000cb0000047ab9 */ /* 0x000fe40000000800 */
[----:B------:R-:W-:-:S04]  /*0d60*/  UIMAD UR4, UR7, UR4, URZ ;  /* 0x00000004070472a4 */ /* 0x000fc8000f8e023f */
[----:B------:R-:W-:-:S04]  /*0d70*/  UISETP.LT.AND UP0, UPT, UR6, UR4, UPT ;  /* 0x000000040600728c */ /* 0x000fc8000bf01270 */
[----:B------:R-:W-:-:S04]  /*0d80*/  USEL UR6, UR6, UR4, !UP0 ;  /* 0x0000000406067287 */ /* 0x000fc8000c000000 */
.L_x_256:
[----:B------:R-:W-:Y:S01]  /*0d90*/  UIMAD.WIDE UR4, UR6, 0x2aaaaaab, URZ ;  /* 0x2aaaaaab060478a5 */ /* 0x000fe2000f8e023f */
[----:B------:R-:W-:Y:S01]  /*0da0*/  PLOP3.LUT P2, PT, PT, PT, PT, 0x80, 0x0 ;  /* 0x000000000000781c */ /* 0x000fe20003f4f070 */
[----:B------:R-:W-:Y:S01]  /*0db0*/  CS2R R4, SRZ ;  /* 0x0000000000047805 */ /* 0x000fe2000001ff00 */
[----:B------:R-:W-:Y:S01]  /*0dc0*/  IMAD.MOV.U32 R130, RZ, RZ, RZ ;  /* 0x000000ffff827224 */ /* 0x000fe200078e00ff */
[----:B------:R-:W-:Y:S01]  /*0dd0*/  USHF.R.U32.HI UR4, URZ, 0x1f, UR5 ;  /* 0x0000001f3f047899 */ /* 0x000fe20008011605 */
[----:B------:R-:W-:Y:S01]  /*0de0*/  IMAD.MOV.U32 R128, RZ, RZ, RZ ;  /* 0x000000ffff807224 */ /* 0x000fe200078e00ff */
[----:B------:R-:W-:Y:S01]  /*0df0*/  CS2R R126, SRZ ;  /* 0x00000000007e7805 */ /* 0x000fe2000001ff00 */
        /* <DEDUP_REMOVED lines=66> */
[----:B------:R-:W-:Y:S01]  /*1220*/  MOV R8, RZ ;  /* 0x000000ff00087202 */ /* 0x000fe20000000f00 */
[----:B------:R-:W-:Y:S01]  /*1230*/  IMAD.MOV.U32 R7, RZ, RZ, RZ ;  /* 0x000000ffff077224 */ /* 0x000fe200078e00ff */
[----:B------:R-:W-:Y:S05]  /*1240*/  @!P0 BRA `(.L_x_259) ;  /* 0x000109b000008947 */ /* 0x000fea0003800000 */
[----:B------:R-:W-:Y:S02]  /*1250*/  ULDC.64 UR4, c[0x0][0x340] ;  /* 0x0000d00000047ab9 */ /* 0x000fe40000000a00 */
[----:B------:R-:W-:-:S02]  /*1260*/  UISETP.NE.U32.AND UP0, UPT, URZ, UR4, UPT ;  /* 0x000000043f00728c */ /* 0x000fc4000bf05070 */
[----:B------:R-:W-:Y:S02]  /*1270*/  UISETP.NE.AND UP2, UPT, UR15, URZ, UPT ;  /* 0x0000003f0f00728c */ /* 0x000fe4000bf45270 */
[----:B------:R-:W-:-:S03]  /*1280*/  UISETP.NE.AND.EX UP0, UPT, URZ, UR5, UPT, UP0 ;  /* 0x000000053f00728c */ /* 0x000fc6000bf05300 */
[----:B------:R-:W-:-:S03]  /*1290*/  ULDC.64 UR4, c[0x0][0x340] ;  /* 0x0000d00000047ab9 */ /* 0x000fc60000000a00 */
[----:B------:R-:W-:-:S05]  /*12a0*/  PLOP3.LUT P0, PT, PT, PT, UP0, 0x80, 0x0 ;  /* 0x000000000000781c */ /* 0x000fca0003f0f008 */
[----:B------:R-:W-:-:S06]  /*12b0*/  @UP0 UIMAD.WIDE UR4, UR13, UR16, UR4 ;  /* 0x000000100d0402a5 */ /* 0x000fcc000f8e0204 */
[----:B------:R-:W-:Y:S02]  /*12c0*/  IMAD.U32 R2, RZ, RZ, UR4 ;  /* 0x00000004ff027e24 */ /* 0x000fe4000f8e00ff */
[----:B------:R-:W-:Y:S01]  /*12d0*/  IMAD.U32 R3, RZ, RZ, UR5 ;  /* 0x00000005ff037e24 */ /* 0x000fe2000f8e00ff */
[----:B------:R-:W-:Y:S02]  /*12e0*/  UMOV UR25, 0x30 ;  /* 0x0000003000197882 */ /* 0x000fe40000000000 */
[----:B------:R-:W-:Y:S02]  /*12f0*/  UIMAD UR24, UR21, UR25, -0x30 ;  /* 0xffffffd0151874a4 */ /* 0x000fe4000f8e0219 */
[----:B------:R-:W-:Y:S01]  /*1300*/  UIMAD UR29, UR21, -0x30, UR25 ;  /* 0xffffffd0151d78a4 */ /* 0x000fe2000f8e0219 */
[----:B------:R1:W2:Y:S01]  /*1310*/  @P0 LDG.E R0, [R2.64] ;  /* 0x0000001202000981 */ /* 0x0002a2000c1e1900 */
[----:B------:R-:W-:Y:S01]  /*1320*/  IMAD.MOV.U32 R4, RZ, RZ, c[0x0][0x2b8] ;  /* 0x0000ae00ff047624 */ /* 0x000fe200078e00ff */
[----:B------:R-:W-:Y:S01]  /*1330*/  ULDC.64 UR4, c[0x0][0x2b0] ;  /* 0x0000ac0000047ab9 */ /* 0x000fe20000000a00 */
[----:B------:R-:W-:Y:S01]  /*1340*/  IMAD.MOV.U32 R31, RZ, RZ, RZ ;  /* 0x000000ffff1f7224 */ /* 0x000fe200078e00ff */
[----:B------:R-:W-:Y:S02]  /*1350*/  BAR.SYNC.DEFER_BLOCKING 0x0 ;  /* 0x0000000000007b1d */ /* 0x000fe40000010000 */
[----:B------:R-:W-:-:S02]  /*1360*/  ISETP.NE.AND P1, PT, R4, 0x1, PT ;  /* 0x000000010400780c */ /* 0x000fc40003f25270 */
[----:B-1----:R-:W-:-:S04]  /*1370*/  SHF.R.S32.HI R2, RZ, 0x1f, R129 ;  /* 0x0000001fff027819 */ /* 0x002fc80000011481 */
[----:B------:R-:W-:-:S04]  /*1380*/  LEA.HI R17, R2, R129, RZ, 0x3 ;  /* 0x0000008102117211 */ /* 0x000fc800078f18ff */
[----:B------:R-:W-:Y:S02]  /*1390*/  LOP3.LUT R14, R17, 0xfffffff8, RZ, 0xc0, !PT ;  /* 0xfffffff8110e7812 */ /* 0x000fe400078ec0ff */
[----:B------:R-:W-:-:S03]  /*13a0*/  SHF.R.S32.HI R30, RZ, 0x3, R17 ;  /* 0x00000003ff1e7819 */ /* 0x000fc60000011411 */
[----:B------:R-:W-:-:S04]  /*13b0*/  IMAD.IADD R14, R129, 0x1, -R14 ;  /* 0x00000001810e7824 */ /* 0x000fc800078e0a0e */
[C---:B------:R-:W-:Y:S01]  /*13c0*/  IMAD R32, R14.reuse, 0x20, R30 ;  /* 0x000000200e207824 */ /* 0x040fe200078e021e */
[----:B------:R-:W-:Y:S01]  /*13d0*/  USEL UR27, UR13, URZ, !UP1 ;  /* 0x0000003f0d1b7287 */ /* 0x000fe2000c800000 */
[----:B--2---:R1:W2:Y:S02]  /*13e0*/  @P0 R2UR UR26, R0 ;  /* 0x00000000001a03c2 */ /* 0x0042a400000e0000 */
[----:B--2---:R-:W-:Y:S01]  /*13f0*/  @!UP0 UMOV UR26, UR13 ;  /* 0x0000000d001a8c82 */ /* 0x004fe20008000000 */
[----:B------:R-:W-:Y:S01]  /*1400*/  IMAD.SHL.U32 R40, R14, 0x8, RZ ;  /* 0x000000080e287824 */ /* 0x000fe200078e00ff */
[----:B------:R-:W-:Y:S02]  /*1410*/  USHF.R.S32.HI UR6, URZ, 0x1f, UR26 ;  /* 0x0000001f3f067899 */ /* 0x000fe4000801141a */
[----:B------:R-:W-:Y:S01]  /*1420*/  UIADD3 UR32, UR8, UR29, URZ ;  /* 0x0000001d08207290 */ /* 0x000fe2000fffe03f */
[----:B------:R-:W-:Y:S01]  /*1430*/  LEA.HI R15, R2, R129, RZ, 0x4 ;  /* 0x00000081020f7211 */ /* 0x000fe200078f20ff */
[----:B------:R-:W-:Y:S01]  /*1440*/  UIMAD UR6, UR6, UR4, URZ ;  /* 0x00000004060672a4 */ /* 0x000fe2000f8e023f */
[----:B------:R-:W-:Y:S01]  /*1450*/  IMAD.SHL.U32 R16, R14, 0x40, RZ ;  /* 0x000000400e107824 */ /* 0x000fe200078e00ff */
[----:B------:R-:W-:Y:S01]  /*1460*/  UIMAD.WIDE.U32 UR16, UR26, UR4, URZ ;  /* 0x000000041a1072a5 */ /* 0x000fe2000f8e003f */
[----:B------:R-:W-:Y:S01]  /*1470*/  STL [R1+0x20], R32 ;  /* 0x0000202001007387 */ /* 0x000fe20000100800 */
[----:B------:R-:W-:Y:S01]  /*1480*/  UIMAD UR6, UR26, UR5, UR6 ;  /* 0x000000051a0672a4 */ /* 0x000fe2000f8e0206 */
[----:B-1----:R-:W-:-:S03]  /*1490*/  IADD3 R0, R32, UR24, RZ ;  /* 0x0000001820007c10 */ /* 0x002fc6000fffe0ff */
[----:B------:R-:W-:Y:S02]  /*14a0*/  UIADD3 UR6, UR17, UR6, URZ ;  /* 0x0000000611067290 */ /* 0x000fe4000fffe03f */
[----:B------:R-:W-:Y:S01]  /*14b0*/  USHF.R.S32.HI UR26, URZ, 0x1f, UR22 ;  /* 0x0000001f3f1a7899 */ /* 0x000fe20008011416 */
[C---:B------:R-:W-:Y:S01]  /*14c0*/  ISETP.GE.AND P0, PT, R0.reuse, UR8, PT ;  /* 0x0000000800007c0c */ /* 0x040fe2000bf06270 */
[----:B------:R-:W-:Y:S01]  /*14d0*/  ULDC.64 UR4, c[0x0][0x178] ;  /* 0x00005e0000047ab9 */ /* 0x000fe20000000a00 */
[----:B------:R-:W-:Y:S02]  /*14e0*/  IADD3 R0, R0, UR11, RZ ;  /* 0x0000000b00007c10 */ /* 0x000fe4000fffe0ff */
        /* <DEDUP_REMOVED lines=9> */
[----:B------:R-:W-:Y:S01]  /*1580*/  UIMAD UR26, UR26, UR4, URZ ;  /* 0x000000041a1a72a4 */ /* 0x000fe2000f8e023f */
[----:B------:R-:W-:Y:S01]  /*1590*/  PLOP3.LUT P1, PT, PT, PT, UP2, 0x80, 0x0 ;  /* 0x000000000000781c */ /* 0x000fe20003f2f028 */
[----:B------:R-:W-:Y:S01]  /*15a0*/  UIMAD.WIDE.U32 UR30, UR22, UR4, URZ ;  /* 0x00000004161e72a5 */ /* 0x000fe2000f8e003f */
[----:B------:R-:W-:Y:S01]  /*15b0*/  PLOP3.LUT P0, PT, PT, PT, UP2, 0x80, 0x0 ;  /* 0x000000000000781c */ /* 0x000fe20003f0f028 */
[----:B------:R-:W-:Y:S01]  /*15c0*/  UIMAD UR26, UR22, UR5, UR26 ;  /* 0x00000005161a72a4 */ /* 0x000fe2000f8e021a */
[----:B------:R-:W-:Y:S01]  /*15d0*/  IMAD.MOV R3, RZ, RZ, -R3 ;  /* 0x000000ffff037224 */ /* 0x000fe200078e0a03 */
[----:B------:R-:W-:Y:S01]  /*15e0*/  ISETP.GE.AND P3, PT, R40, c[0x0][0x198], PT ;  /* 0x0000660028007a0c */ /* 0x000fe20003f66270 */
[----:B------:R-:W-:Y:S01]  /*15f0*/  ULDC.64 UR4, c[0x0][0x1b8] ;  /* 0x00006e0000047ab9 */ /* 0x000fe20000000a00 */
[----:B------:R-:W-:Y:S01]  /*1600*/  SHF.R.S32.HI R10, RZ, 0x4, R15 ;  /* 0x00000004ff0a7819 */ /* 0x000fe2000001140f */
[----:B------:R-:W-:Y:S01]  /*1610*/  UIADD3 UR31, UR31, UR26, URZ ;  /* 0x0000001a1f1f7290 */ /* 0x000fe2000fffe03f */
[----:B------:R-:W-:Y:S01]  /*1620*/  IMAD R36, R3, c[0x0][0x2b8], R0 ;  /* 0x0000ae0003247a24 */ /* 0x000fe200078e0200 */
[----:B------:R-:W-:Y:S01]  /*1630*/  UIMAD UR22, UR9, UR4, URZ ;  /* 0x00000004091672a4 */ /* 0x000fe2000f8e023f */
[----:B------:R-:W-:Y:S01]  /*1640*/  LOP3.LUT R16, R16, 0x1c0, RZ, 0xc0, !PT ;  /* 0x000001c010107812 */ /* 0x000fe200078ec0ff */
[----:B------:R-:W-:Y:S01]  /*1650*/  USHF.R.S32.HI UR26, URZ, 0x1f, UR13 ;  /* 0x0000001f3f1a7899 */ /* 0x000fe2000801140d */
[----:B------:R-:W-:Y:S01]  /*1660*/  SHF.R.S32.HI R11, RZ, 0x1f, R40 ;  /* 0x0000001fff0b7819 */ /* 0x000fe20000011428 */
[----:B------:R-:W-:Y:S01]  /*1670*/  UIMAD UR22, UR10, UR5, UR22 ;  /* 0x000000050a1672a4 */ /* 0x000fe2000f8e0216 */
[----:B------:R-:W-:Y:S01]  /*1680*/  LOP3.LUT R17, R16, 0x8, R17, 0xf8, !PT ;  /* 0x0000000810117812 */ /* 0x000fe200078ef811 */
[----:B------:R-:W-:Y:S01]  /*1690*/  UIMAD.WIDE.U32 UR30, UR10, UR4, UR30 ;  /* 0x000000040a1e72a5 */ /* 0x000fe2000f8e001e */
[----:B------:R-:W-:Y:S01]  /*16a0*/  SHF.R.U32.HI R16, RZ, 0x3, R16 ;  /* 0x00000003ff107819 */ /* 0x000fe20000011610 */
[----:B------:R-:W-:Y:S01]  /*16b0*/  USEL UR26, UR26, URZ, !UP1 ;  /* 0x0000003f1a1a7287 */ /* 0x000fe2000c800000 */
[----:B------:R-:W-:Y:S01]  /*16c0*/  BSSY B0, `(.L_x_260) ;  /* 0x0000142000007945 */ /* 0x000fe20003800000 */
[----:B------:R-:W-:Y:S01]  /*16d0*/  ULDC.64 UR4, c[0x0][0x1c0] ;  /* 0x0000700000047ab9 */ /* 0x000fe20000000a00 */
[----:B------:R-:W-:Y:S01]  /*16e0*/  LOP3.LUT R16, R17, R16, RZ, 0x3c, !PT ;  /* 0x0000001011107212 */ /* 0x000fe200078e3cff */
[----:B------:R-:W-:Y:S01]  /*16f0*/  UIMAD UR26, UR26, UR4, URZ ;  /* 0x000000041a1a72a4 */ /* 0x000fe2000f8e023f */
[----:B-1----:R-:W-:Y:S01]  /*1700*/  IADD3 R4, R32, UR23, RZ ;  /* 0x0000001720047c10 */ /* 0x002fe2000fffe0ff */
[----:B------:R-:W-:-:S02]  /*1710*/  UIADD3 UR31, UR31, UR22, URZ ;  /* 0x000000161f1f7290 */ /* 0x000fc4000fffe03f */
[----:B------:R-:W-:Y:S02]  /*1720*/  UIMAD UR5, UR27, UR5, UR26 ;  /* 0x000000051b0572a4 */ /* 0x000fe4000f8e021a */
[----:B------:R-:W-:Y:S01]  /*1730*/  @P1 IMAD.HI.U32 R5, R4, c[0x0][0x2c8], RZ ;  /* 0x0000b20004051a27 */ /* 0x000fe200078e00ff */
[----:B------:R-:W-:Y:S02]  /*1740*/  UIMAD.WIDE.U32 UR30, UR27, UR4, UR30 ;  /* 0x000000041b1e72a5 */ /* 0x000fe4000f8e001e */
[----:B------:R-:W-:Y:S01]  /*1750*/  UISETP.LT.AND UP0, UPT, UR32, 0x30, UPT ;  /* 0x000000302000788c */ /* 0x000fe2000bf01270 */
[----:B------:R-:W-:Y:S01]  /*1760*/  IMAD.MOV.U32 R7, RZ, RZ, R4 ;  /* 0x000000ffff077224 */ /* 0x000fe200078e0004 */
[----:B------:R-:W-:Y:S01]  /*1770*/  @P0 SHF.R.U32.HI R7, RZ, c[0x0][0x2cc], R5 ;  /* 0x0000b300ff070a19 */ /* 0x000fe20000011605 */
[----:B------:R-:W-:Y:S01]  /*1780*/  UIADD3 UR5, UR31, UR5, URZ ;  /* 0x000000051f057290 */ /* 0x000fe2000fffe03f */
[----:B------:R-:W-:Y:S02]  /*1790*/  IMAD.U32 R9, RZ, RZ, UR31 ;  /* 0x0000001fff097e24 */ /* 0x000fe4000f8e00ff */
[--C-:B------:R-:W-:Y:S01]  /*17a0*/  SHF.R.S32.HI R6, RZ, 0x1f, R7.reuse ;  /* 0x0000001fff067819 */ /* 0x100fe20000011407 */
[----:B------:R-:W-:-:S02]  /*17b0*/  IMAD.MOV R5, RZ, RZ, -R7 ;  /* 0x000000ffff057224 */ /* 0x000fc400078e0a07 */
[----:B------:R-:W-:Y:S01]  /*17c0*/  IMAD.U32 R8, RZ, RZ, UR30 ;  /* 0x0000001eff087e24 */ /* 0x000fe2000f8e00ff */
[----:B------:R-:W-:Y:S01]  /*17d0*/  ULDC UR30, c[0x0][0x2c4] ;  /* 0x0000b100001e7ab9 */ /* 0x000fe20000000800 */
[----:B------:R-:W-:Y:S01]  /*17e0*/  IMAD.U32 R9, RZ, RZ, UR5 ;  /* 0x00000005ff097e24 */ /* 0x000fe2000f8e00ff */
[----:B------:R-:W-:Y:S01]  /*17f0*/  UIMAD UR30, UR12, UR30, URZ ;  /* 0x0000001e0c1e72a4 */ /* 0x000fe2000f8e023f */
[----:B------:R-:W-:Y:S01]  /*1800*/  IMAD R6, R6, c[0x0][0x1b0], RZ ;  /* 0x00006c0006067a24 */ /* 0x000fe200078e02ff */
[----:B------:R-:W-:Y:S01]  /*1810*/  ULDC.64 UR4, c[0x0][0x1e8] ;  /* 0x00007a0000047ab9 */ /* 0x000fe20000000a00 */
[----:B------:R-:W-:Y:S01]  /*1820*/  IMAD R5, R5, c[0x0][0x2c4], R4 ;  /* 0x0000b10005057a24 */ /* 0x000fe200078e0204 */
[----:B------:R-:W-:Y:S01]  /*1830*/  UIMAD UR22, UR9, UR4, URZ ;  /* 0x00000004091672a4 */ /* 0x000fe2000f8e023f */
[C---:B------:R-:W-:Y:S01]  /*1840*/  IMAD R6, R7.reuse, c[0x0][0x1b4], R6 ;  /* 0x00006d0007067a24 */ /* 0x040fe200078e0206 */
[----:B------:R-:W-:Y:S01]  /*1850*/  UIMAD.WIDE.U32 UR26, UR10, UR4, URZ ;  /* 0x000000040a1a72a5 */ /* 0x000fe2000f8e003f */
[----:B------:R-:W-:Y:S01]  /*1860*/  IMAD.WIDE.U32 R8, R7, c[0x0][0x1b0], R8 ;  /* 0x00006c0007087a25 */ /* 0x000fe200078e0008 */
[----:B------:R-:W-:Y:S01]  /*1870*/  SHF.R.S32.HI R7, RZ, 0x1f, R5 ;  /* 0x0000001fff077819 */ /* 0x000fe20000011405 */
[----:B------:R-:W-:-:S02]  /*1880*/  UIMAD UR22, UR10, UR5, UR22 ;  /* 0x000000050a1672a4 */ /* 0x000fc4000f8e0216 */
[----:B------:R-:W-:Y:S01]  /*1890*/  IMAD.IADD R13, R9, 0x1, R6 ;  /* 0x00000001090d7824 */ /* 0x000fe200078e0206 */
[----:B------:R-:W-:Y:S01]  /*18a0*/  USEL UR4, UR32, 0x30, UP0 ;  /* 0x0000003020047887 */ /* 0x000fe20008000000 */
[----:B------:R-:W-:Y:S01]  /*18b0*/  IMAD R7, R7, c[0x0][0x1a8], RZ ;  /* 0x00006a0007077a24 */ /* 0x000fe200078e02ff */
[----:B------:R-:W-:Y:S01]  /*18c0*/  UIADD3 UR22, UR27, UR22, URZ ;  /* 0x000000161b167290 */ /* 0x000fe2000fffe03f */
[----:B------:R-:W-:Y:S02]  /*18d0*/  IMAD.MOV.U32 R12, RZ, RZ, R8 ;  /* 0x000000ffff0c7224 */ /* 0x000fe400078e0008 */
[C---:B------:R-:W-:Y:S02]  /*18e0*/  IMAD R7, R5.reuse, c[0x0][0x1ac], R7 ;  /* 0x00006b0005077a24 */ /* 0x040fe400078e0207 */
[----:B------:R-:W-:Y:S01]  /*18f0*/  IMAD.WIDE.U32 R4, R5, c[0x0][0x1a8], R12 ;  /* 0x00006a0005047a25 */ /* 0x000fe200078e000c */
[C---:B------:R-:W-:Y:S02]  /*1900*/  IADD3 R13, R40.reuse, 0x80, RZ ;  /* 0x00000080280d7810 */ /* 0x040fe40007ffe0ff */
[----:B------:R-:W-:Y:S01]  /*1910*/  IADD3 R12, R40, 0xc0, RZ ;  /* 0x000000c0280c7810 */ /* 0x000fe20007ffe0ff */
[----:B------:R-:W-:Y:S01]  /*1920*/  IMAD.IADD R7, R5, 0x1, R7 ;  /* 0x0000000105077824 */ /* 0x000fe200078e0207 */
[----:B------:R-:W-:Y:S01]  /*1930*/  LEA R18, P0, R4, c[0x0][0x160], 0x1 ;  /* 0x0000580004127a11 */ /* 0x000fe200078008ff */
[----:B------:R-:W-:Y:S01]  /*1940*/  IMAD.SHL.U32 R8, R30, 0x40, RZ ;  /* 0x000000401e087824 */ /* 0x000fe200078e00ff */
[----:B------:R-:W-:-:S02]  /*1950*/  SHF.R.S32.HI R3, RZ, 0x1f, R13 ;  /* 0x0000001fff037819 */ /* 0x000fc4000001140d */
[----:B------:R-:W-:Y:S01]  /*1960*/  LEA.HI.X R7, R4, c[0x0][0x164], R7, 0x1, P0 ;  /* 0x0000590004077a11 */ /* 0x000fe200000f0c07 */
[----:B------:R-:W-:Y:S01]  /*1970*/  SHFL.IDX PT, R20, R18, RZ, 0x181f ;  /* 0x00181fff12147589 */ /* 0x000fe200000e0000 */
[----:B------:R-:W-:Y:S02]  /*1980*/  LOP3.LUT R8, R8, 0x1c0, RZ, 0xc0, !PT ;  /* 0x000001c008087812 */ /* 0x000fe400078ec0ff */
[----:B------:R-:W-:Y:S01]  /*1990*/  LEA.HI R4, R2, R129, RZ, 0x6 ;  /* 0x0000008102047211 */ /* 0x000fe200078f30ff */
[----:B------:R-:W1:Y:S01]  /*19a0*/  SHFL.IDX PT, R21, R7, RZ, 0x181f ;  /* 0x00181fff07157589 */ /* 0x000e6200000e0000 */
[----:B------:R-:W-:Y:S02]  /*19b0*/  SHF.R.U32.HI R6, RZ, 0x3, R8 ;  /* 0x00000003ff067819 */ /* 0x000fe40000011608 */
[----:B------:R-:W-:Y:S01]  /*19c0*/  LOP3.LUT R5, R8, 0x38, R40, 0xf8, !PT ;  /* 0x0000003808057812 */ /* 0x000fe200078ef828 */
[----:B------:R-:W-:Y:S01]  /*19d0*/  IMAD.SHL.U32 R4, R4, 0x8, RZ ;  /* 0x0000000804047824 */ /* 0x000fe200078e00ff */
[----:B------:R-:W-:Y:S01]  /*19e0*/  IADD3 R8, R40, 0x40, RZ ;  /* 0x0000004028087810 */ /* 0x000fe20007ffe0ff */
[----:B------:R-:W-:Y:S01]  /*19f0*/  SHFL.IDX PT, R24, R18, 0x1, 0x181f ;  /* 0x00381f0012187f89 */ /* 0x000fe200000e0000 */
[----:B------:R-:W-:-:S02]  /*1a00*/  LOP3.LUT R5, R5, R6, RZ, 0x3c, !PT ;  /* 0x0000000605057212 */ /* 0x000fc400078e3cff */
[----:B------:R-:W-:Y:S01]  /*1a10*/  IADD3 R6, R30, UR23, RZ ;  /* 0x000000171e067c10 */ /* 0x000fe2000fffe0ff */
[----:B------:R-:W3:Y:S01]  /*1a20*/  SHFL.IDX PT, R25, R7, 0x1, 0x181f ;  /* 0x00381f0007197f89 */ /* 0x000ee200000e0000 */
[----:B------:R-:W-:Y:S02]  /*1a30*/  LOP3.LUT R5, R5, 0xfffffe00, R4, 0xf8, !PT ;  /* 0xfffffe0005057812 */ /* 0x000fe400078ef804 */
[----:B------:R-:W-:Y:S01]  /*1a40*/  ISETP.GE.AND P0, PT, R6, UR30, PT ;  /* 0x0000001e06007c0c */ /* 0x000fe2000bf06270 */
[----:B------:R-:W-:Y:S01]  /*1a50*/  SHFL.IDX PT, R19, R7, 0x3, 0x181f ;  /* 0x00781f0007137f89 */ /* 0x000fe200000e0000 */
[----:B------:R-:W-:Y:S01]  /*1a60*/  SHF.R.S32.HI R4, RZ, 0x1f, R8 ;  /* 0x0000001fff047819 */ /* 0x000fe20000011408 */
[----:B------:R-:W-:Y:S01]  /*1a70*/  IMAD.SHL.U32 R41, R5, 0x2, RZ ;  /* 0x0000000205297824 */ /* 0x000fe200078e00ff */
[----:B------:R-:W-:Y:S02]  /*1a80*/  SHF.R.S32.HI R0, RZ, 0x1f, R12 ;  /* 0x0000001fff007819 */ /* 0x000fe4000001140c */
[----:B------:R-:W-:-:S02]  /*1a90*/  LEA.HI R4, R4, R8, RZ, 0x3 ;  /* 0x0000000804047211 */ /* 0x000fc400078f18ff */
[----:B------:R-:W-:Y:S02]  /*1aa0*/  ISETP.GE.AND P2, PT, R8, c[0x0][0x198], PT ;  /* 0x0000660008007a0c */ /* 0x000fe40003f46270 */
[----:B------:R-:W-:Y:S02]  /*1ab0*/  LEA.HI R3, R3, R13, RZ, 0x3 ;  /* 0x0000000d03037211 */ /* 0x000fe400078f18ff */
[----:B------:R-:W-:Y:S02]  /*1ac0*/  ISETP.GE.AND P4, PT, R13, c[0x0][0x198], PT ;  /* 0x000066000d007a0c */ /* 0x000fe40003f86270 */
[----:B------:R-:W-:Y:S02]  /*1ad0*/  LEA.HI R0, R0, R12, RZ, 0x3 ;  /* 0x0000000c00007211 */ /* 0x000fe400078f18ff */
[----:B------:R-:W-:Y:S02]  /*1ae0*/  ISETP.GE.AND P5, PT, R12, c[0x0][0x198], PT ;  /* 0x000066000c007a0c */ /* 0x000fe40003fa6270 */
[----:B------:R-:W-:Y:S01]  /*1af0*/  LOP3.LUT R35, R4, 0xfffffff8, RZ, 0xc0, !PT ;  /* 0xfffffff804237812 */ /* 0x000fe200078ec0ff */
[----:B-1----:R-:W-:Y:S01]  /*1b00*/  @!P0 IMAD.WIDE R4, R40, 0x2, R20 ;  /* 0x0000000228048825 */ /* 0x002fe200078e0214 */
[----:B------:R-:W-:-:S02]  /*1b10*/  LOP3.LUT R34, R3, 0xfffffff8, RZ, 0xc0, !PT ;  /* 0xfffffff803227812 */ /* 0x000fc400078ec0ff */
[----:B------:R-:W-:Y:S01]  /*1b20*/  LOP3.LUT R33, R0, 0xfffffff8, RZ, 0xc0, !PT ;  /* 0xfffffff800217812 */ /* 0x000fe200078ec0ff */
[--C-:B------:R-:W-:Y:S01]  /*1b30*/  @!P0 IMAD.WIDE R26, R35, 0x2, R20.reuse ;  /* 0x00000002231a8825 */ /* 0x100fe200078e0214 */
[----:B------:R1:W-:Y:S01]  /*1b40*/  @!P0 LDGSTS.E.BYPASS.LTC128B.128 [R41+0x4080], [R4.64], !P3 ;  /* 0x0408000004298fae */ /* 0x0003e2000d901d52 */
[----:B------:R-:W-:Y:S02]  /*1b50*/  IADD3 R3, R6, 0x20, RZ ;  /* 0x0000002006037810 */ /* 0x000fe40007ffe0ff */
[--C-:B------:R-:W-:Y:S01]  /*1b60*/  @!P0 IMAD.WIDE R22, R34, 0x2, R20.reuse ;  /* 0x0000000222168825 */ /* 0x100fe200078e0214 */
[----:B------:R4:W-:Y:S01]  /*1b70*/  @!P0 LDGSTS.E.BYPASS.LTC128B.128 [R41+0x8080], [R26.64], !P2 ;  /* 0x080800001a298fae */ /* 0x0009e2000d101d52 */
[----:B------:R-:W-:Y:S02]  /*1b80*/  ISETP.GE.AND P6, PT, R8, c[0x0][0x1d4], PT ;  /* 0x0000750008007a0c */ /* 0x000fe40003fc6270 */
[----:B------:R-:W-:Y:S01]  /*1b90*/  @!P0 IMAD.WIDE R20, R33, 0x2, R20 ;  /* 0x0000000221148825 */ /* 0x000fe200078e0214 */
[----:B------:R5:W-:Y:S04]  /*1ba0*/  @!P0 LDGSTS.E.BYPASS.LTC128B.128 [R41+0xc080], [R22.64], !P4 ;  /* 0x0c08000016298fae */ /* 0x000be8000e101d52 */
[----:B------:R5:W-:Y:S01]  /*1bb0*/  @!P0 LDGSTS.E.BYPASS.LTC128B.128 [R41+0x10080], [R20.64], !P5 ;  /* 0x1008000014298fae */ /* 0x000be2000e901d52 */
[----:B------:R-:W-:-:S02]  /*1bc0*/  ISETP.GE.AND P0, PT, R3, UR30, PT ;  /* 0x0000001e03007c0c */ /* 0x000fc4000bf06270 */
[C---:B------:R-:W-:Y:S02]  /*1bd0*/  IADD3 R3, R6.reuse, 0x40, RZ ;  /* 0x0000004006037810 */ /* 0x040fe40007ffe0ff */
[----:B------:R-:W-:-:S09]  /*1be0*/  IADD3 R6, R6, 0x60, RZ ;  /* 0x0000006006067810 */ /* 0x000fd20007ffe0ff */
[----:B---3--:R-:W-:Y:S01]  /*1bf0*/  @!P0 IMAD.WIDE R28, R40, 0x2, R24 ;  /* 0x00000002281c8825 */ /* 0x008fe200078e0218 */
[----:B-1----:R-:W-:-:S03]  /*1c00*/  SHF.R.S32.HI R5, RZ, 0x1f, R36 ;  /* 0x0000001fff057819 */ /* 0x002fc60000011424 */
[----:B----4-:R-:W-:Y:S01]  /*1c10*/  @!P0 IMAD.WIDE R26, R35, 0x2, R24 ;  /* 0x00000002231a8825 */ /* 0x010fe200078e0218 */
[----:B------:R1:W-:Y:S03]  /*1c20*/  @!P0 LDGSTS.E.BYPASS.LTC128B.128 [R41+0x5080], [R28.64], !P3 ;  /* 0x050800001c298fae */ /* 0x0003e6000d901d52 */
[----:B------:R-:W-:Y:S01]  /*1c30*/  IMAD R0, R5, c[0x0][0x1e0], RZ ;  /* 0x0000780005007a24 */ /* 0x000fe200078e02ff */
[----:B------:R3:W-:Y:S01]  /*1c40*/  @!P0 LDGSTS.E.BYPASS.LTC128B.128 [R41+0x9080], [R26.64], !P2 ;  /* 0x090800001a298fae */ /* 0x0007e2000d101d52 */
[----:B-----5:R-:W-:-:S04]  /*1c50*/  IMAD.WIDE.U32 R22, R36, c[0x0][0x1e0], RZ ;  /* 0x0000780024167a25 */ /* 0x020fc800078e00ff */
[----:B------:R-:W-:-:S04]  /*1c60*/  @!P0 IMAD.WIDE R20, R34, 0x2, R24 ;  /* 0x0000000222148825 */ /* 0x000fc800078e0218 */
[----:B------:R-:W-:Y:S01]  /*1c70*/  IMAD R0, R36, c[0x0][0x1e4], R0 ;  /* 0x0000790024007a24 */ /* 0x000fe200078e0200 */
[----:B------:R4:W-:Y:S01]  /*1c80*/  @!P0 LDGSTS.E.BYPASS.LTC128B.128 [R41+0xd080], [R20.64], !P4 ;  /* 0x0d08000014298fae */ /* 0x0009e2000e101d52 */
[----:B------:R-:W-:-:S04]  /*1c90*/  @!P0 IMAD.WIDE R24, R33, 0x2, R24 ;  /* 0x0000000221188825 */ /* 0x000fc800078e0218 */
[----:B------:R-:W-:Y:S01]  /*1ca0*/  IMAD.IADD R23, R23, 0x1, R0 ;  /* 0x0000000117177824 */ /* 0x000fe200078e0200 */
[----:B------:R5:W-:Y:S01]  /*1cb0*/  @!P0 LDGSTS.E.BYPASS.LTC128B.128 [R41+0x11080], [R24.64], !P5 ;  /* 0x1108000018298fae */ /* 0x000be2000e901d52 */
[----:B------:R-:W-:-:S03]  /*1cc0*/  ISETP.GE.AND P0, PT, R3, UR30, PT ;  /* 0x0000001e03007c0c */ /* 0x000fc6000bf06270 */
[----:B----4-:R-:W-:Y:S04]  /*1cd0*/  SHFL.IDX PT, R20, R18, 0x2, 0x181f ;  /* 0x00581f0012147f89 */ /* 0x010fe800000e0000 */
[----:B------:R-:W3:Y:S04]  /*1ce0*/  SHFL.IDX PT, R21, R7, 0x2, 0x181f ;  /* 0x00581f0007157f89 */ /* 0x000ee800000e0000 */
[----:B------:R-:W4:Y:S02]  /*1cf0*/  SHFL.IDX PT, R18, R18, 0x3, 0x181f ;  /* 0x00781f0012127f89 */ /* 0x000f2400000e0000 */
[----:B---3--:R-:W-:-:S04]  /*1d00*/  @!P0 IMAD.WIDE R26, R40, 0x2, R20 ;  /* 0x00000002281a8825 */ /* 0x008fc800078e0214 */
[--C-:B-----5:R-:W-:Y:S01]  /*1d10*/  @!P0 IMAD.WIDE R24, R35, 0x2, R20.reuse ;  /* 0x0000000223188825 */ /* 0x120fe200078e0214 */
[----:B------:R4:W-:Y:S04]  /*1d20*/  @!P0 LDGSTS.E.BYPASS.LTC128B.128 [R41+0x6080], [R26.64], !P3 ;  /* 0x060800001a298fae */ /* 0x0009e8000d901d52 */
[----:B------:R3:W-:Y:S02]  /*1d30*/  @!P0 LDGSTS.E.BYPASS.LTC128B.128 [R41+0xa080], [R24.64], !P2 ;  /* 0x0a08000018298fae */ /* 0x0007e4000d101d52 */
[----:B---3--:R-:W-:Y:S01]  /*1d40*/  @!P0 IMAD.WIDE R24, R33, 0x2, R20 ;  /* 0x0000000221188825 */ /* 0x008fe200078e0214 */
[----:B--2---:R-:W-:-:S03]  /*1d50*/  SHF.R.S32.HI R4, RZ, 0x1f, R31 ;  /* 0x0000001fff047819 */ /* 0x004fc6000001141f */
[C---:B------:R-:W-:Y:S01]  /*1d60*/  IMAD.WIDE.U32 R22, R31.reuse, c[0x0][0x1f0], R22 ;  /* 0x00007c001f167a25 */ /* 0x040fe200078e0016 */
[----:B------:R-:W-:Y:S03]  /*1d70*/  STL [R1+0x8], R31 ;  /* 0x0000081f01007387 */ /* 0x000fe60000100800 */
[----:B------:R-:W-:Y:S01]  /*1d80*/  IMAD R0, R4, c[0x0][0x1f0], RZ ;  /* 0x00007c0004007a24 */ /* 0x000fe200078e02ff */
[----:B------:R-:W-:Y:S01]  /*1d90*/  IADD3 R9, P1, R22, UR26, RZ ;  /* 0x0000001a16097c10 */ /* 0x000fe2000ff3e0ff */
[----:B------:R-:W-:Y:S01]  /*1da0*/  IMAD R4, R4, c[0x0][0x218], RZ ;  /* 0x0000860004047a24 */ /* 0x000fe200078e02ff */
[----:B------:R-:W-:Y:S01]  /*1db0*/  STL [R1+0x24], R40 ;  /* 0x0000242801007387 */ /* 0x000fe20000100800 */
[C---:B------:R-:W-:Y:S02]  /*1dc0*/  IMAD R0, R31.reuse, c[0x0][0x1f4], R0 ;  /* 0x00007d001f007a24 */ /* 0x040fe400078e0200 */
[----:B------:R-:W-:Y:S01]  /*1dd0*/  IMAD R4, R31, c[0x0][0x21c], R4 ;  /* 0x000087001f047a24 */ /* 0x000fe200078e0204 */
[----:B------:R-:W-:Y:S02]  /*1de0*/  STL [R1+0xc], R36 ;  /* 0x00000c2401007387 */ /* 0x000fe40000100800 */
[----:B------:R-:W-:-:S02]  /*1df0*/  IADD3.X R0, R23, UR22, R0, P1, !PT ;  /* 0x0000001617007c10 */ /* 0x000fc40008ffe400 */
[C---:B------:R-:W-:Y:S01]  /*1e00*/  LEA R3, P1, R9.reuse, c[0x0][0x1c8], 0x1 ;  /* 0x0000720009037a11 */ /* 0x040fe200078208ff */
[----:B------:R-:W-:Y:S03]  /*1e10*/  STL [R1+0x1c], R41 ;  /* 0x00001c2901007387 */ /* 0x000fe60000100800 */
[----:B------:R-:W-:Y:S01]  /*1e20*/  LEA.HI.X R0, R9, c[0x0][0x1cc], R0, 0x1, P1 ;  /* 0x0000730009007a11 */ /* 0x000fe200008f0c00 */
[----:B------:R-:W-:Y:S01]  /*1e30*/  SHFL.IDX PT, R22, R3, RZ, 0x181f ;  /* 0x00181fff03167589 */ /* 0x000fe200000e0000 */
[----:B------:R-:W-:Y:S01]  /*1e40*/  ISETP.GE.AND P1, PT, R6, UR30, PT ;  /* 0x0000001e06007c0c */ /* 0x000fe2000bf26270 */
[----:B------:R-:W-:Y:S01]  /*1e50*/  @!P0 IMAD.WIDE R6, R34, 0x2, R20 ;  /* 0x0000000222068825 */ /* 0x000fe200078e0214 */
[----:B------:R-:W-:Y:S01]  /*1e60*/  LEA.HI R9, R15, R10, RZ, 0x1 ;  /* 0x0000000a0f097211 */ /* 0x000fe200078f08ff */
[----:B------:R-:W2:Y:S02]  /*1e70*/  SHFL.IDX PT, R23, R0, RZ, 0x181f ;  /* 0x00181fff00177589 */ /* 0x000ea400000e0000 */
[----:B------:R-:W-:Y:S01]  /*1e80*/  IMAD.WIDE.U32 R20, R36, c[0x0][0x208], RZ ;  /* 0x0000820024147a25 */ /* 0x000fe200078e00ff */
[----:B------:R-:W-:Y:S01]  /*1e90*/  LOP3.LUT R9, R9, 0xfffffffe, RZ, 0xc0, !PT ;  /* 0xfffffffe09097812 */ /* 0x000fe200078ec0ff */
[----:B------:R3:W-:Y:S04]  /*1ea0*/  @!P0 LDGSTS.E.BYPASS.LTC128B.128 [R41+0xe080], [R6.64], !P4 ;  /* 0x0e08000006298fae */ /* 0x0007e8000e101d52 */
[----:B------:R5:W-:Y:S01]  /*1eb0*/  @!P0 LDGSTS.E.BYPASS.LTC128B.128 [R41+0x12080], [R24.64], !P5 ;  /* 0x1208000018298fae */ /* 0x000be2000e901d52 */
[----:B------:R-:W-:Y:S01]  /*1ec0*/  ISETP.GE.AND P5, PT, R13, c[0x0][0x1d4], PT ;  /* 0x000075000d007a0c */ /* 0x000fe20003fa6270 */
[----:B----4-:R-:W-:-:S02]  /*1ed0*/  @!P1 IMAD.WIDE R26, R40, 0x2, R18 ;  /* 0x00000002281a9825 */ /* 0x010fc400078e0212 */
[----:B------:R-:W-:Y:S02]  /*1ee0*/  STL [R1+0x18], R35 ;  /* 0x0000182301007387 */ /* 0x000fe40000100800 */
[----:B------:R-:W-:Y:S02]  /*1ef0*/  IMAD.IADD R9, R10, 0x1, -R9 ;  /* 0x000000010a097824 */ /* 0x000fe400078e0a09 */
[----:B------:R4:W-:Y:S01]  /*1f00*/  @!P1 LDGSTS.E.BYPASS.LTC128B.128 [R41+0x7080], [R26.64], !P3 ;  /* 0x070800001a299fae */ /* 0x0009e2000d901d52 */
[----:B------:R-:W-:-:S03]  /*1f10*/  ISETP.GE.AND P3, PT, R40, c[0x0][0x1d4], PT ;  /* 0x0000750028007a0c */ /* 0x000fc60003f66270 */
[----:B------:R-:W-:Y:S04]  /*1f20*/  STL [R1+0x14], R34 ;  /* 0x0000142201007387 */ /* 0x000fe80000100800 */
[----:B------:R-:W-:Y:S01]  /*1f30*/  STL [R1+0x10], R33 ;  /* 0x0000102101007387 */ /* 0x000fe20000100800 */
[----:B---3--:R-:W-:Y:S01]  /*1f40*/  IMAD R6, R5, c[0x0][0x208], RZ ;  /* 0x0000820005067a24 */ /* 0x008fe200078e02ff */
[----:B------:R-:W-:Y:S01]  /*1f50*/  IADD3 R5, -R30, UR4, RZ ;  /* 0x000000041e057c10 */ /* 0x000fe2000fffe1ff */
[----:B------:R-:W-:Y:S02]  /*1f60*/  ULDC.64 UR4, c[0x0][0x210] ;  /* 0x0000840000047ab9 */ /* 0x000fe40000000a00 */
[----:B------:R-:W-:Y:S01]  /*1f70*/  IMAD R6, R36, c[0x0][0x20c], R6 ;  /* 0x0000830024067a24 */ /* 0x000fe200078e0206 */
[----:B------:R-:W-:Y:S01]  /*1f80*/  ISETP.GE.AND P0, PT, R5, 0x1, PT ;  /* 0x000000010500780c */ /* 0x000fe20003f06270 */
[----:B-----5:R-:W-:Y:S01]  /*1f90*/  @!P1 IMAD.WIDE R24, R34, 0x2, R18 ;  /* 0x0000000222189825 */ /* 0x020fe200078e0212 */
[----:B------:R-:W-:-:S02]  /*1fa0*/  UIMAD UR25, UR9, UR4, URZ ;  /* 0x00000004091972a4 */ /* 0x000fc4000f8e023f */
[----:B------:R-:W-:Y:S01]  /*1fb0*/  UIMAD.WIDE.U32 UR30, UR10, UR4, URZ ;  /* 0x000000040a1e72a5 */ /* 0x000fe2000f8e003f */
[----:B------:R-:W-:Y:S01]  /*1fc0*/  IMAD.IADD R21, R21, 0x1, R6 ;  /* 0x0000000115157824 */ /* 0x000fe200078e0206 */
[----:B------:R-:W-:Y:S01]  /*1fd0*/  UIMAD UR25, UR10, UR5, UR25 ;  /* 0x000000050a1972a4 */ /* 0x000fe2000f8e0219 */
[--C-:B------:R-:W-:Y:S01]  /*1fe0*/  @!P1 IMAD.WIDE R6, R35, 0x2, R18.reuse ;  /* 0x0000000223069825 */ /* 0x100fe200078e0212 */
[----:B------:R-:W-:Y:S02]  /*1ff0*/  UIADD3 UR4, UR21, -0x1, URZ ;  /* 0xffffffff15047890 */ /* 0x000fe4000fffe03f */
[----:B------:R-:W-:Y:S01]  /*2000*/  UIADD3 UR25, UR31, UR25, URZ ;  /* 0x000000191f197290 */ /* 0x000fe2000fffe03f */
[----:B------:R-:W-:Y:S01]  /*2010*/  @!P1 IMAD.WIDE R18, R33, 0x2, R18 ;  /* 0x0000000221129825 */ /* 0x000fe200078e0212 */
[----:B------:R2:W-:Y:S01]  /*2020*/  @!P1 LDGSTS.E.BYPASS.LTC128B.128 [R41+0xb080], [R6.64], !P2 ;  /* 0x0b08000006299fae */ /* 0x0005e2000d101d52 */
[----:B------:R-:W-:-:S03]  /*2030*/  ISETP.GE.AND P2, PT, R12, c[0x0][0x198], PT ;  /* 0x000066000c007a0c */ /* 0x000fc60003f46270 */
[----:B------:R3:W-:Y:S01]  /*2040*/  @!P1 LDGSTS.E.BYPASS.LTC128B.128 [R41+0xf080], [R24.64], !P4 ;  /* 0x0f08000018299fae */ /* 0x0007e2000e101d52 */
[----:B------:R-:W-:-:S09]  /*2050*/  ISETP.GE.AND P4, PT, R12, c[0x0][0x1d4], PT ;  /* 0x000075000c007a0c */ /* 0x000fd20003f86270 */
[----:B------:R5:W-:Y:S01]  /*2060*/  @!P1 LDGSTS.E.BYPASS.LTC128B.128 [R41+0x13080], [R18.64], !P2 ;  /* 0x1308000012299fae */ /* 0x000be2000d101d52 */
[----:B------:R-:W-:Y:S02]  /*2070*/  LOP3.LUT P1, RZ, R14, 0x2, RZ, 0xc0, !PT ;  /* 0x000000020eff7812 */ /* 0x000fe4000782c0ff */
[C---:B------:R-:W-:Y:S01]  /*2080*/  ISETP.GE.AND P2, PT, R40.reuse, c[0x0][0x1d4], PT ;  /* 0x0000750028007a0c */ /* 0x040fe20003f46270 */
[----:B------:R-:W0:Y:S01]  /*2090*/  LDGDEPBAR ;  /* 0x00000000000079af */ /* 0x000e220000000000 */
[----:B--2---:R-:W-:-:S04]  /*20a0*/  @P0 IMAD.WIDE R6, R40, 0x2, R22 ;  /* 0x0000000228060825 */ /* 0x004fc800078e0216 */
[--C-:B---3--:R-:W-:Y:S01]  /*20b0*/  @P0 IMAD.WIDE R24, R35, 0x2, R22.reuse ;  /* 0x0000000223180825 */ /* 0x108fe200078e0216 */
[----:B------:R2:W-:Y:S04]  /*20c0*/  @P0 LDGSTS.E.BYPASS.LTC128B.128 [R41+0x14080], [R6.64], !P3 ;  /* 0x1408000006290fae */ /* 0x0005e8000d901d52 */
[----:B------:R3:W-:Y:S01]  /*20d0*/  @P0 LDGSTS.E.BYPASS.LTC128B.128 [R41+0x15880], [R24.64], !P6 ;  /* 0x1588000018290fae */ /* 0x0007e2000f101d52 */
[----:B-----5:R-:W-:-:S04]  /*20e0*/  @P0 IMAD.WIDE R18, R34, 0x2, R22 ;  /* 0x0000000222120825 */ /* 0x020fc800078e0216 */
[----:B------:R-:W-:Y:S01]  /*20f0*/  @P0 IMAD.WIDE R22, R33, 0x2, R22 ;  /* 0x0000000221160825 */ /* 0x000fe200078e0216 */
[----:B------:R5:W-:Y:S04]  /*2100*/  @P0 LDGSTS.E.BYPASS.LTC128B.128 [R41+0x17080], [R18.64], !P5 ;  /* 0x1708000012290fae */ /* 0x000be8000e901d52 */
[----:B------:R1:W-:Y:S01]  /*2110*/  @P0 LDGSTS.E.BYPASS.LTC128B.128 [R41+0x18880], [R22.64], !P4 ;  /* 0x1888000016290fae */ /* 0x0003e2000e101d52 */
[----:B--2---:R-:W-:-:S05]  /*2120*/  LOP3.LUT R7, R15, 0xfffffff0, RZ, 0xc0, !PT ;  /* 0xfffffff00f077812 */ /* 0x004fca00078ec0ff */
[----:B------:R-:W-:-:S05]  /*2130*/  IMAD.IADD R7, R129, 0x1, -R7 ;  /* 0x0000000181077824 */ /* 0x000fca00078e0a07 */
[----:B------:R-:W-:Y:S01]  /*2140*/  SHF.R.S32.HI R6, RZ, 0x1f, R7 ;  /* 0x0000001fff067819 */ /* 0x000fe20000011407 */
[----:B-----5:R-:W-:-:S03]  /*2150*/  IMAD.WIDE.U32 R18, R31, c[0x0][0x218], R20 ;  /* 0x000086001f127a25 */ /* 0x020fc600078e0014 */
[----:B------:R-:W-:Y:S01]  /*2160*/  LEA.HI R6, R6, R7, RZ, 0x3 ;  /* 0x0000000706067211 */ /* 0x000fe200078f18ff */
[----:B------:R2:W-:Y:S01]  /*2170*/  SHFL.IDX PT, R20, R3, 0x1, 0x181f ;  /* 0x00381f0003147f89 */ /* 0x0005e200000e0000 */
[----:B------:R-:W-:-:S03]  /*2180*/  IADD3 R15, P0, R18, UR30, RZ ;  /* 0x0000001e120f7c10 */ /* 0x000fc6000ff1e0ff */
[----:B------:R5:W1:Y:S01]  /*2190*/  SHFL.IDX PT, R21, R0, 0x1, 0x181f ;  /* 0x00381f0000157f89 */ /* 0x000a6200000e0000 */
[----:B------:R-:W-:Y:S02]  /*21a0*/  IADD3.X R4, R19, UR25, R4, P0, !PT ;  /* 0x0000001913047c10 */ /* 0x000fe400087fe404 */
[----:B------:R-:W-:Y:S02]  /*21b0*/  ISETP.GT.AND P0, PT, R5, 0x20, PT ;  /* 0x000000200500780c */ /* 0x000fe40003f04270 */
[C---:B--2---:R-:W-:Y:S01]  /*21c0*/  LOP3.LUT R3, R6.reuse, 0xfffffff8, RZ, 0xc0, !PT ;  /* 0xfffffff806037812 */ /* 0x044fe200078ec0ff */
[----:B------:R-:W-:Y:S02]  /*21d0*/  IMAD.SHL.U32 R6, R6, 0x40, RZ ;  /* 0x0000004006067824 */ /* 0x000fe400078e00ff */
[----:B-----5:R-:W-:-:S08]  /*21e0*/  IMAD R0, R9, 0x200, R16 ;  /* 0x0000020009007824 */ /* 0x020fd000078e0210 */
[----:B-1----:R-:W-:-:S04]  /*21f0*/  @P0 IMAD.WIDE R18, R40, 0x2, R20 ;  /* 0x0000000228120825 */ /* 0x002fc800078e0214 */
[--C-:B------:R-:W-:Y:S01]  /*2200*/  @P0 IMAD.WIDE R16, R35, 0x2, R20.reuse ;  /* 0x0000000223100825 */ /* 0x100fe200078e0214 */
[----:B------:R1:W-:Y:S01]  /*2210*/  @P0 LDGSTS.E.BYPASS.LTC128B.128 [R41+0x15080], [R18.64], !P3 ;  /* 0x1508000012290fae */ /* 0x0003e2000d901d52 */
[----:B------:R-:W-:Y:S02]  /*2220*/  ISETP.GT.AND P3, PT, R32, 0x2f, PT ;  /* 0x0000002f2000780c */ /* 0x000fe40003f64270 */
[--C-:B------:R-:W-:Y:S01]  /*2230*/  @P0 IMAD.WIDE R22, R34, 0x2, R20.reuse ;  /* 0x0000000222160825 */ /* 0x100fe200078e0214 */
[----:B------:R2:W-:Y:S03]  /*2240*/  @P0 LDGSTS.E.BYPASS.LTC128B.128 [R41+0x16880], [R16.64], !P6 ;  /* 0x1688000010290fae */ /* 0x0005e6000f101d52 */
[----:B------:R-:W-:Y:S01]  /*2250*/  @P0 IMAD.WIDE R20, R33, 0x2, R20 ;  /* 0x0000000221140825 */ /* 0x000fe200078e0214 */
[----:B------:R5:W-:Y:S03]  /*2260*/  @P0 LDGSTS.E.BYPASS.LTC128B.128 [R41+0x18080], [R22.64], !P5 ;  /* 0x1808000016290fae */ /* 0x000be6000e901d52 */
[----:B------:R-:W-:Y:S01]  /*2270*/  IMAD.IADD R3, R7, 0x1, -R3 ;  /* 0x0000000107037824 */ /* 0x000fe200078e0a03 */
[----:B------:R5:W-:Y:S01]  /*2280*/  @P0 LDGSTS.E.BYPASS.LTC128B.128 [R41+0x19880], [R20.64], !P4 ;  /* 0x1988000014290fae */ /* 0x000be2000e101d52 */
[----:B---3--:R-:W-:Y:S01]  /*2290*/  IMAD.SHL.U32 R25, R0, 0x2, RZ ;  /* 0x0000000200197824 */ /* 0x008fe200078e00ff */
[----:B------:R-:W-:Y:S01]  /*22a0*/  LEA.HI R7, R2, R129, RZ, 0x5 ;  /* 0x0000008102077211 */ /* 0x000fe200078f28ff */
[----:B------:R-:W-:Y:S01]  /*22b0*/  IMAD.SHL.U32 R5, R3, 0x40, RZ ;  /* 0x0000004003057824 */ /* 0x000fe200078e00ff */
[----:B------:R-:W0:Y:S01]  /*22c0*/  LDGDEPBAR ;  /* 0x00000000000079af */ /* 0x000e220000000000 */
[----:B------:R-:W-:Y:S01]  /*22d0*/  IMAD.SHL.U32 R9, R9, 0x8, RZ ;  /* 0x0000000809097824 */ /* 0x000fe200078e00ff */
[----:B------:R-:W-:-:S02]  /*22e0*/  IADD3 R0, R25, 0x14080, RZ ;  /* 0x0001408019007810 */ /* 0x000fc40007ffe0ff */
[----:B------:R-:W-:Y:S01]  /*22f0*/  LOP3.LUT R5, R5, 0x1c0, RZ, 0xc0, !PT ;  /* 0x000001c005057812 */ /* 0x000fe200078ec0ff */
[----:B------:R-:W-:Y:S01]  /*2300*/  STL [R1+0x4], R25 ;  /* 0x0000041901007387 */ /* 0x000fe20000100800 */
[----:B------:R-:W-:Y:S02]  /*2310*/  IADD3 R24, R25, 0x140a0, RZ ;  /* 0x000140a019187810 */ /* 0x000fe40007ffe0ff */
[----:B------:R-:W-:Y:S02]  /*2320*/  @P1 IADD3 R24, R0, -0x20, RZ ;  /* 0xffffffe000181810 */ /* 0x000fe40007ffe0ff */
[----:B------:R-:W-:Y:S02]  /*2330*/  LOP3.LUT R0, R5, 0x8, R9, 0xf8, !PT ;  /* 0x0000000805007812 */ /* 0x000fe400078ef809 */
[----:B------:R-:W-:Y:S01]  /*2340*/  SHF.R.U32.HI R5, RZ, 0x3, R5 ;  /* 0x00000003ff057819 */ /* 0x000fe20000011605 */
[----:B------:R-:W-:Y:S01]  /*2350*/  STL [R1], R24 ;  /* 0x0000001801007387 */ /* 0x000fe20000100800 */
[----:B------:R-:W-:-:S02]  /*2360*/  LEA R10, P1, R15, c[0x0][0x1f8], 0x1 ;  /* 0x00007e000f0a7a11 */ /* 0x000fc400078208ff */
[----:B------:R-:W-:Y:S01]  /*2370*/  LOP3.LUT R5, R0, R5, RZ, 0x3c, !PT ;  /* 0x0000000500057212 */ /* 0x000fe200078e3cff */
[----:B------:R-:W-:Y:S01]  /*2380*/  IMAD.MOV.U32 R0, RZ, RZ, 0x20 ;  /* 0x00000020ff007424 */ /* 0x000fe200078e00ff */
[----:B------:R-:W-:Y:S01]  /*2390*/  LEA.HI.X R15, R15, c[0x0][0x1fc], R4, 0x1, P1 ;  /* 0x00007f000f0f7a11 */ /* 0x000fe200008f0c04 */
[----:B------:R-:W-:Y:S01]  /*23a0*/  IMAD.MOV.U32 R4, RZ, RZ, 0x10 ;  /* 0x00000010ff047424 */ /* 0x000fe200078e00ff */
[----:B------:R-:W-:Y:S01]  /*23b0*/  LOP3.LUT R5, R5, 0xfffffe00, R6, 0xf8, !PT ;  /* 0xfffffe0005057812 */ /* 0x000fe200078ef806 */
[----:B-1----:R-:W-:Y:S01]  /*23c0*/  SHFL.IDX PT, R18, R10, RZ, 0x181f ;  /* 0x00181fff0a127589 */ /* 0x002fe200000e0000 */
[----:B------:R-:W-:Y:S01]  /*23d0*/  SHF.R.S32.HI R6, RZ, 0x5, R7 ;  /* 0x00000005ff067819 */ /* 0x000fe20000011407 */
[----:B------:R-:W-:-:S04]  /*23e0*/  DEPBAR.LE SB0, 0x1 ;  /* 0x000080400000791a */ /* 0x000fc80000000000 */
[----:B------:R-:W-:Y:S01]  /*23f0*/  IMAD R220, R6, 0x400, R5 ;  /* 0x0000040006dc7824 */ /* 0x000fe200078e0205 */
[C---:B------:R-:W-:Y:S01]  /*2400*/  LOP3.LUT P0, RZ, R3.reuse, 0x2, RZ, 0xc0, !PT ;  /* 0x0000000203ff7812 */ /* 0x040fe2000780c0ff */
[----:B------:R-:W2:Y:S01]  /*2410*/  SHFL.IDX PT, R19, R15, RZ, 0x181f ;  /* 0x00181fff0f137589 */ /* 0x000ea200000e0000 */
[----:B------:R-:W-:Y:S02]  /*2420*/  LOP3.LUT P1, RZ, R3, 0x4, RZ, 0xc0, !PT ;  /* 0x0000000403ff7812 */ /* 0x000fe4000782c0ff */
[----:B------:R-:W-:Y:S01]  /*2430*/  SEL R4, R4, 0xfffffff0, !P0 ;  /* 0xfffffff004047807 */ /* 0x000fe20004000000 */
[----:B------:R1:W-:Y:S01]  /*2440*/  STL [R1+0x3c], R11 ;  /* 0x00003c0b01007387 */ /* 0x0003e20000100800 */
[C---:B------:R-:W-:Y:S01]  /*2450*/  LEA R228, R220.reuse, 0x4080, 0x1 ;  /* 0x00004080dce47811 */ /* 0x040fe200078e08ff */
[----:B------:R-:W-:Y:S01]  /*2460*/  IMAD.SHL.U32 R220, R220, 0x2, RZ ;  /* 0x00000002dcdc7824 */ /* 0x000fe200078e00ff */
[----:B------:R-:W-:Y:S01]  /*2470*/  SEL R3, R0, 0xffffffe0, !P1 ;  /* 0xffffffe000037807 */ /* 0x000fe20004800000 */
[----:B------:R-:W-:Y:S01]  /*2480*/  BAR.SYNC.DEFER_BLOCKING 0x0 ;  /* 0x0000000000007b1d */ /* 0x000fe20000010000 */
[----:B------:R-:W-:Y:S01]  /*2490*/  IADD3 R9, -R30, UR32, RZ ;  /* 0x000000201e097c10 */ /* 0x000fe2000fffe1ff */
[--C-:B------:R-:W-:Y:S01]  /*24a0*/  IMAD R224, R4, 0x2, R228.reuse ;  /* 0x0000000204e07824 */ /* 0x100fe200078e02e4 */
[----:B------:R-:W-:Y:S01]  /*24b0*/  ISETP.GE.AND P1, PT, R8, c[0x0][0x1d4], PT ;  /* 0x0000750008007a0c */ /* 0x000fe20003f26270 */
[----:B------:R-:W-:Y:S01]  /*24c0*/  IMAD R228, R3, 0x2, R228 ;  /* 0x0000000203e47824 */ /* 0x000fe200078e02e4 */
[----:B------:R-:W-:Y:S01]  /*24d0*/  ISETP.LT.OR P0, PT, R9, 0x1, P2 ;  /* 0x000000010900780c */ /* 0x000fe20001701670 */
[----:B------:R-:W-:Y:S01]  /*24e0*/  IMAD R232, R3, 0x2, R224 ;  /* 0x0000000203e87824 */ /* 0x000fe200078e02e0 */
[----:B------:R-:W-:-:S02]  /*24f0*/  ISETP.GE.AND P2, PT, R13, c[0x0][0x1d4], PT ;  /* 0x000075000d007a0c */ /* 0x000fc40003f46270 */
[----:B------:R-:W-:Y:S02]  /*2500*/  SHF.R.S32.HI R13, RZ, 0x1f, R35 ;  /* 0x0000001fff0d7819 */ /* 0x000fe40000011423 */
[C---:B------:R-:W-:Y:S02]  /*2510*/  IADD3 R247, R24.reuse, 0x800, RZ ;  /* 0x0000080018f77810 */ /* 0x040fe40007ffe0ff */
[----:B------:R-:W-:Y:S01]  /*2520*/  IADD3 R246, R24, 0x1000, RZ ;  /* 0x0000100018f67810 */ /* 0x000fe20007ffe0ff */
[----:B------:R4:W-:Y:S01]  /*2530*/  STL [R1+0x30], R13 ;  /* 0x0000300d01007387 */ /* 0x0009e20000100800 */
[----:B--2---:R-:W-:Y:S01]  /*2540*/  IMAD.WIDE R16, R40, 0x2, R18 ;  /* 0x0000000228107825 */ /* 0x004fe200078e0212 */
[----:B-1----:R-:W-:Y:S02]  /*2550*/  SHF.R.S32.HI R11, RZ, 0x1f, R33 ;  /* 0x0000001fff0b7819 */ /* 0x002fe40000011421 */
[----:B------:R4:W1:Y:S04]  /*2560*/  LDSM.16.M88.4 R160, [R220+0x4080] ;  /* 0x00408000dca0783b */ /* 0x0008680000000200 */
[----:B------:R4:W2:Y:S04]  /*2570*/  LDSM.16.M88.4 R188, [R220+0x8080] ;  /* 0x00808000dcbc783b */ /* 0x0008a80000000200 */
[----:B------:R4:W3:Y:S04]  /*2580*/  LDSM.16.M88.4 R204, [R220+0xc080] ;  /* 0x00c08000dccc783b */ /* 0x0008e80000000200 */
        /* <DEDUP_REMOVED lines=18> */
[----:B------:R4:W1:Y:S04]  /*26b0*/  LDSM.16.M88.4 R28, [R25+0x15080] ;  /* 0x01508000191c783b */ /* 0x0008680000000200 */
[----:B------:R4:W1:Y:S04]  /*26c0*/  LDSM.16.M88.4 R56, [R24] ;  /* 0x000000001838783b */ /* 0x0008680000000200 */
[----:B-----5:R4:W1:Y:S04]  /*26d0*/  LDSM.16.M88.4 R20, [R24+0x800] ;  /* 0x000800001814783b */ /* 0x0208680000000200 */
        /* <DEDUP_REMOVED lines=18> */
[----:B------:R-:W-:-:S04]  /*2800*/  LOP3.LUT P0, RZ, R14, 0x4, RZ, 0xc0, !PT ;  /* 0x000000040eff7812 */ /* 0x000fc8000780c0ff */
[----:B------:R-:W-:Y:S02]  /*2810*/  SEL R0, R0, 0xffffffe0, !P0 ;  /* 0xffffffe000007807 */ /* 0x000fe40004000000 */
[----:B------:R-:W-:-:S13]  /*2820*/  ISETP.GT.AND P0, PT, R129, 0x7f, PT ;  /* 0x0000007f8100780c */ /* 0x000fda0003f04270 */
[----:B------:R-:W-:Y:S05]  /*2830*/  @P0 BRA `(.L_x_261) ;  /* 0x000002a000000947 */ /* 0x000fea0003800000 */
[----:B-123--:R-:W-:Y:S05]  /*2840*/  BRA.DIV ~URZ, `(.L_x_262) ;  /* 0x00011e827f007947 */ /* 0x00efea000b800000 */
[----:B----4-:R1:W2:Y:S04]  /*2850*/  SHFL.IDX PT, R11, R15, 0x1, 0x181f ;  /* 0x00381f000f0b7f89 */ /* 0x0102a800000e0000 */
[----:B------:R-:W3:Y:S02]  /*2860*/  SHFL.IDX PT, R10, R10, 0x1, 0x181f ;  /* 0x00381f000a0a7f89 */ /* 0x000ee400000e0000 */
.L_x_332:
[----:B------:R-:W4:Y:S04]  /*2870*/  LDL R16, [R1+0x14] ;  /* 0x0000140001107983 */ /* 0x000f280000100800 */
[----:B------:R-:W5:Y:S04]  /*2880*/  LDL R17, [R1+0x2c] ;  /* 0x00002c0001117983 */ /* 0x000f680000100800 */
[----:B---3--:R-:W3:Y:S04]  /*2890*/  LDL R26, [R1+0x3c] ;  /* 0x00003c00011a7983 */ /* 0x008ee80000100800 */
[----:B--2---:R-:W2:Y:S04]  /*28a0*/  LDL R18, [R1+0x1c] ;  /* 0x00001c0001127983 */ /* 0x004ea80000100800 */
[----:B------:R-:W2:Y:S04]  /*28b0*/  LDL R19, [R1+0x10] ;  /* 0x0000100001137983 */ /* 0x000ea80000100800 */
[----:B------:R-:W2:Y:S04]  /*28c0*/  LDL R24, [R1+0x28] ;  /* 0x0000280001187983 */ /* 0x000ea80000100800 */
[----:B------:R-:W1:Y:S01]  /*28d0*/  S2R R27, SR_TID.X ;  /* 0x00000000001b7919 */ /* 0x000e620000002100 */
[----:B------:R-:W-:-:S02]  /*28e0*/  SHF.R.S32.HI R12, RZ, 0x1f, R8 ;  /* 0x0000001fff0c7819 */ /* 0x000fc40000011408 */
[----:B------:R-:W-:Y:S02]  /*28f0*/  SHF.R.S32.HI R13, RZ, 0x1f, R8 ;  /* 0x0000001fff0d7819 */ /* 0x000fe40000011408 */
[-C--:B------:R-:W-:Y:S02]  /*2900*/  LEA.HI R12, R12, R8.reuse, RZ, 0x3 ;  /* 0x000000080c0c7211 */ /* 0x080fe400078f18ff */
[----:B------:R-:W-:Y:S02]  /*2910*/  LEA.HI R13, R13, R8, RZ, 0x3 ;  /* 0x000000080d0d7211 */ /* 0x000fe400078f18ff */
[----:B------:R-:W-:Y:S02]  /*2920*/  LOP3.LUT R12, R12, 0xfffffff8, RZ, 0xc0, !PT ;  /* 0xfffffff80c0c7812 */ /* 0x000fe400078ec0ff */
[----:B------:R-:W-:Y:S02]  /*2930*/  LOP3.LUT R13, R13, 0xfffffff8, RZ, 0xc0, !PT ;  /* 0xfffffff80d0d7812 */ /* 0x000fe400078ec0ff */
[----:B------:R-:W-:-:S02]  /*2940*/  LEA R14, P0, R12, R10, 0x1 ;  /* 0x0000000a0c0e7211 */ /* 0x000fc400078008ff */
[----:B------:R-:W-:Y:S02]  /*2950*/  SHF.R.S32.HI R13, RZ, 0x1f, R13 ;  /* 0x0000001fff0d7819 */ /* 0x000fe4000001140d */
[----:B-1----:R-:W-:-:S04]  /*2960*/  LEA.HI R25, R2, R27, RZ, 0x3 ;  /* 0x0000001b02197211 */ /* 0x002fc800078f18ff */
[----:B------:R-:W-:Y:S02]  /*2970*/  LOP3.LUT R25, R25, 0xfffffff8, RZ, 0xc0, !PT ;  /* 0xfffffff819197812 */ /* 0x000fe400078ec0ff */
[----:B------:R-:W-:-:S03]  /*2980*/  LEA.HI.X R15, R12, R11, R13, 0x1, P0 ;  /* 0x0000000b0c0f7211 */ /* 0x000fc600000f0c0d */
[----:B------:R-:W-:-:S04]  /*2990*/  IMAD.IADD R25, R27, 0x1, -R25 ;  /* 0x000000011b197824 */ /* 0x000fc800078e0a19 */
[----:B------:R-:W-:Y:S01]  /*29a0*/  IMAD.SHL.U32 R25, R25, 0x8, RZ ;  /* 0x0000000819197824 */ /* 0x000fe200078e00ff */
[----:B----4-:R-:W-:-:S04]  /*29b0*/  LEA R12, P0, R16, R10, 0x1 ;  /* 0x0000000a100c7211 */ /* 0x010fc800078008ff */
[----:B-----5:R-:W-:Y:S02]  /*29c0*/  LEA.HI.X R13, R16, R11, R17, 0x1, P0 ;  /* 0x0000000b100d7211 */ /* 0x020fe400000f0c11 */
[----:B------:R-:W-:-:S04]  /*29d0*/  LEA R16, P0, R25, R10, 0x1 ;  /* 0x0000000a19107211 */ /* 0x000fc800078008ff */
[C---:B---3--:R-:W-:Y:S02]  /*29e0*/  LEA.HI.X R17, R25.reuse, R11, R26, 0x1, P0 ;  /* 0x0000000b19117211 */ /* 0x048fe400000f0c1a */
[----:B------:R-:W-:-:S04]  /*29f0*/  ISETP.GE.AND P0, PT, R25, c[0x0][0x1d4], PT ;  /* 0x0000750019007a0c */ /* 0x000fc80003f06270 */
[----:B------:R-:W-:-:S13]  /*2a00*/  ISETP.LT.OR P0, PT, R9, 0x21, P0 ;  /* 0x000000210900780c */ /* 0x000fda0000701670 */
[----:B------:R-:W-:Y:S01]  /*2a10*/  @!PT LDS RZ, [RZ] ;  /* 0x00000000fffff984 */ /* 0x000fe20000000800 */
[----:B------:R-:W-:Y:S01]  /*2a20*/  @!PT LDS RZ, [RZ] ;  /* 0x00000000fffff984 */ /* 0x000fe20000000800 */
[----:B------:R-:W-:Y:S01]  /*2a30*/  @!PT LDS RZ, [RZ] ;  /* 0x00000000fffff984 */ /* 0x000fe20000000800 */
[----:B--2---:R1:W-:Y:S01]  /*2a40*/  LDGSTS.E.BYPASS.LTC128B.128 [R18+0x5080], [R16.64], !P0 ;  /* 0x0508000010127fae */ /* 0x0043e2000c101d52 */
[----:B------:R-:W-:-:S04]  /*2a50*/  LEA R10, P0, R19, R10, 0x1 ;  /* 0x0000000a130a7211 */ /* 0x000fc800078008ff */
        /* <DEDUP_REMOVED lines=8> */
.L_x_261:
[----:B-123--:R-:W-:Y:S05]  /*2ae0*/  BSYNC B0 ;  /* 0x0000000000007941 */ /* 0x00efea0003800000 */
.L_x_260:
[----:B------:R-:W2:Y:S04]  /*2af0*/  LDL R61, [R1+0x4] ;  /* 0x00000400013d7983 */ /* 0x000ea80000100800 */
[----:B------:R-:W3:Y:S04]  /*2b00*/  LDL R60, [R1] ;  /* 0x00000000013c7983 */ /* 0x000ee80000100800 */
[----:B------:R-:W0:Y:S01]  /*2b10*/  LDGDEPBAR ;  /* 0x00000000000079af */ /* 0x000e220000000000 */
[----:B------:R-:W-:Y:S01]  /*2b20*/  WARPSYNC 0xffffffff ;  /* 0xffffffff00007948 */ /* 0x000fe20003800000 */
[----:B----4-:R-:W-:Y:S01]  /*2b30*/  HMMA.16816.F32.BF16 R12, R160, R44, RZ ;  /* 0x0000002ca00c723c */ /* 0x010fe200000418ff */
        /* <DEDUP_REMOVED lines=13> */
[C---:B--2---:R-:W-:Y:S01]  /*2c10*/  IMAD R251, R0.reuse, 0x2, R61 ;  /* 0x0000000200fb7824 */ /* 0x044fe200078e023d */
[----:B------:R-:W-:Y:S01]  /*2c20*/  LDSM.16.M88.4 R56, [R61+0x15880] ;  /* 0x015880003d38783b */ /* 0x000fe20000000200 */
[----:B---3--:R-:W-:-:S03]  /*2c30*/  IMAD R245, R0, 0x2, R60 ;  /* 0x0000000200f57824 */ /* 0x008fc600078e023c */
        /* <DEDUP_REMOVED lines=138> */
[----:B------:R-:W2:Y:S06]  /*34e0*/  MUFU.TANH R0, R0 ;  /* 0x0000000000007308 */ /* 0x000eac0000002400 */
[C---:B---3--:R-:W-:Y:S02]  /*34f0*/  HMMA.16816.F32.BF16 R40, R232.reuse, R32, R40 ;  /* 0x00000020e828723c */ /* 0x048fe40000041828 */
[----:B------:R3:W1:Y:S06]  /*3500*/  MUFU.TANH R16, R13 ;  /* 0x0000000d00107308 */ /* 0x00066c0000002400 */
        /* <DEDUP_REMOVED lines=13> */
[----:B------:R4:W5:Y:S04]  /*35e0*/  LDL R64, [R1+0x2c] ;  /* 0x00002c0001407983 */ /* 0x0009680000100800 */
[----:B------:R4:W5:Y:S04]  /*35f0*/  LDL R65, [R1+0x18] ;  /* 0x0000180001417983 */ /* 0x0009680000100800 */
[----:B------:R4:W5:Y:S04]  /*3600*/  LDL R66, [R1+0x30] ;  /* 0x0000300001427983 */ /* 0x0009680000100800 */
[----:B------:R4:W5:Y:S01]  /*3610*/  LDL R60, [R1+0x1c] ;  /* 0x00001c00013c7983 */ /* 0x0009620000100800 */
[----:B--2---:R-:W-:-:S03]  /*3620*/  LEA.HI R68, R2, R71, RZ, 0x3 ;  /* 0x0000004702447211 */ /* 0x004fc600078f18ff */
[----:B------:R4:W5:Y:S01]  /*3630*/  LDL R61, [R1+0x10] ;  /* 0x00001000013d7983 */ /* 0x0009620000100800 */
[----:B------:R-:W-:Y:S02]  /*3640*/  LEA.HI R69, R2, R71, RZ, 0x3 ;  /* 0x0000004702457211 */ /* 0x000fe400078f18ff */
[----:B------:R-:W-:Y:S01]  /*3650*/  LOP3.LUT R68, R68, 0xfffffff8, RZ, 0xc0, !PT ;  /* 0xfffffff844447812 */ /* 0x000fe200078ec0ff */
[----:B------:R4:W5:Y:S01]  /*3660*/  LDL R62, [R1+0x28] ;  /* 0x00002800013e7983 */ /* 0x0009620000100800 */
[----:B------:R-:W-:-:S03]  /*3670*/  SHF.R.S32.HI R69, RZ, 0x3, R69 ;  /* 0x00000003ff457819 */ /* 0x000fc60000011445 */
[----:B------:R-:W-:Y:S01]  /*3680*/  IMAD.IADD R68, R71, 0x1, -R68 ;  /* 0x0000000147447824 */ /* 0x000fe200078e0a44 */
[----:B------:R4:W5:Y:S03]  /*3690*/  LDL R63, [R1+0x14] ;  /* 0x00001400013f7983 */ /* 0x0009660000100800 */
        /* <DEDUP_REMOVED lines=11> */
[----:B------:R2:W4:Y:S01]  /*3750*/  @!P3 LDG.E R18, [R12.64] ;  /* 0x000000120c12b981 */ /* 0x000522000c1e1900 */
[----:B------:R-:W-:-:S03]  /*3760*/  IMAD.MOV R11, RZ, RZ, -R11 ;  /* 0x000000ffff0b7224 */ /* 0x000fc600078e0a0b */
[----:B------:R-:W1:Y:S01]  /*3770*/  S2R R69, SR_TID.X ;  /* 0x0000000000457919 */ /* 0x000e620000002100 */
[----:B------:R-:W-:-:S05]  /*3780*/  IMAD R19, R11, c[0x0][0x2b8], R8 ;  /* 0x0000ae000b137a24 */ /* 0x000fca00078e0208 */
[----:B------:R-:W-:-:S05]  /*3790*/  SHF.R.S32.HI R8, RZ, 0x1f, R19 ;  /* 0x0000001fff087819 */ /* 0x000fca0000011413 */
[----:B------:R-:W-:-:S04]  /*37a0*/  IMAD R8, R8, c[0x0][0x1e0], RZ ;  /* 0x0000780008087a24 */ /* 0x000fc800078e02ff */
[C---:B------:R-:W-:Y:S02]  /*37b0*/  IMAD R8, R19.reuse, c[0x0][0x1e4], R8 ;  /* 0x0000790013087a24 */ /* 0x040fe400078e0208 */
[----:B--2---:R-:W-:-:S04]  /*37c0*/  IMAD.WIDE.U32 R12, R19, c[0x0][0x1e0], RZ ;  /* 0x00007800130c7a25 */ /* 0x004fc800078e00ff */
[----:B------:R-:W-:Y:S01]  /*37d0*/  IMAD.IADD R13, R13, 0x1, R8 ;  /* 0x000000010d0d7824 */ /* 0x000fe200078e0208 */
[----:B------:R-:W-:Y:S01]  /*37e0*/  STL [R1+0xc], R19 ;  /* 0x00000c1301007387 */ /* 0x000fe20000100800 */
[----:B------:R-:W-:Y:S01]  /*37f0*/  BSSY B0, `(.L_x_264) ;  /* 0x0000024000007945 */ /* 0x000fe20003800000 */
[----:B---3--:R-:W-:Y:S01]  /*3800*/  IMAD.MOV.U32 R68, RZ, RZ, R67 ;  /* 0x000000ffff447224 */ /* 0x008fe200078e0043 */
[----:B-1----:R-:W-:-:S04]  /*3810*/  LEA.HI R67, R2, R69, RZ, 0x3 ;  /* 0x0000004502437211 */ /* 0x002fc800078f18ff */
[----:B------:R-:W-:-:S05]  /*3820*/  LOP3.LUT R67, R67, 0xfffffff8, RZ, 0xc0, !PT ;  /* 0xfffffff843437812 */ /* 0x000fca00078ec0ff */
[----:B------:R-:W-:-:S04]  /*3830*/  IMAD.IADD R67, R69, 0x1, -R67 ;  /* 0x0000000145437824 */ /* 0x000fc800078e0a43 */
[----:B------:R-:W-:-:S05]  /*3840*/  IMAD.SHL.U32 R67, R67, 0x8, RZ ;  /* 0x0000000843437824 */ /* 0x000fca00078e00ff */
[----:B------:R-:W-:Y:S02]  /*3850*/  ISETP.GE.AND P1, PT, R67, c[0x0][0x1d4], PT ;  /* 0x0000750043007a0c */ /* 0x000fe40003f26270 */
[----:B----4-:R-:W-:Y:S01]  /*3860*/  SHF.R.S32.HI R11, RZ, 0x1f, R18 ;  /* 0x0000001fff0b7819 */ /* 0x010fe20000011412 */
[----:B------:R-:W-:-:S04]  /*3870*/  IMAD.WIDE.U32 R12, R18, c[0x0][0x1f0], R12 ;  /* 0x00007c00120c7a25 */ /* 0x000fc800078e000c */
[----:B------:R-:W-:Y:S01]  /*3880*/  IMAD R11, R11, c[0x0][0x1f0], RZ ;  /* 0x00007c000b0b7a24 */ /* 0x000fe200078e02ff */
[----:B------:R1:W-:Y:S03]  /*3890*/  STL [R1+0x8], R18 ;  /* 0x0000081201007387 */ /* 0x0003e60000100800 */
[----:B------:R-:W-:Y:S01]  /*38a0*/  IMAD R11, R18, c[0x0][0x1f4], R11 ;  /* 0x00007d00120b7a24 */ /* 0x000fe200078e020b */
[----:B------:R-:W-:-:S04]  /*38b0*/  IADD3 R8, P0, R12, UR26, RZ ;  /* 0x0000001a0c087c10 */ /* 0x000fc8000ff1e0ff */
[----:B------:R-:W-:Y:S02]  /*38c0*/  IADD3.X R12, R13, UR22, R11, P0, !PT ;  /* 0x000000160d0c7c10 */ /* 0x000fe400087fe40b */
[----:B------:R-:W-:-:S04]  /*38d0*/  LEA R11, P0, R8, c[0x0][0x1c8], 0x1 ;  /* 0x00007200080b7a11 */ /* 0x000fc800078008ff */
[----:B------:R-:W-:Y:S02]  /*38e0*/  LEA.HI.X R8, R8, c[0x0][0x1cc], R12, 0x1, P0 ;  /* 0x0000730008087a11 */ /* 0x000fe400000f0c0c */
[----:B-1----:R-:W-:-:S04]  /*38f0*/  LEA.HI R18, R2, R69, RZ, 0x3 ;  /* 0x0000004502127211 */ /* 0x002fc800078f18ff */
[----:B------:R-:W-:-:S04]  /*3900*/  SHF.R.S32.HI R18, RZ, 0x3, R18 ;  /* 0x00000003ff127819 */ /* 0x000fc80000011412 */
[----:B------:R-:W-:-:S04]  /*3910*/  IADD3 R17, -R18, 0x30, RZ ;  /* 0x0000003012117810 */ /* 0x000fc80007ffe1ff */
[----:B------:R-:W-:Y:S01]  /*3920*/  ISETP.GE.AND P0, PT, R17, 0x1, PT ;  /* 0x000000011100780c */ /* 0x000fe20003f06270 */
[----:B------:R1:W2:Y:S04]  /*3930*/  SHFL.IDX PT, R12, R11, RZ, 0x181f ;  /* 0x00181fff0b0c7589 */ /* 0x0002a800000e0000 */
[----:B------:R1:W3:Y:S08]  /*3940*/  SHFL.IDX PT, R13, R8, RZ, 0x181f ;  /* 0x00181fff080d7589 */ /* 0x0002f000000e0000 */
[----:B------:R-:W-:Y:S05]  /*3950*/  @!P0 BRA `(.L_x_265) ;  /* 0x000000d000008947 */ /* 0x000fea0003800000 */
[----:B--2---:R-:W-:-:S04]  /*3960*/  LEA R22, P0, R67, R12, 0x1 ;  /* 0x0000000c43167211 */ /* 0x004fc800078008ff */
[----:B---3--:R-:W-:Y:S02]  /*3970*/  LEA.HI.X R23, R67, R13, R68, 0x1, P0 ;  /* 0x0000000d43177211 */ /* 0x008fe400000f0c44 */
[----:B-----5:R-:W-:-:S03]  /*3980*/  LEA R20, P0, R65, R12, 0x1 ;  /* 0x0000000c41147211 */ /* 0x020fc600078008ff */
        /* <DEDUP_REMOVED lines=10> */
.L_x_265:
[----:B------:R-:W-:Y:S05]  /*3a30*/  BSYNC B0 ;  /* 0x0000000000007941 */ /* 0x000fea0003800000 */
.L_x_264:
[----:B------:R-:W-:Y:S01]  /*3a40*/  ISETP.GE.AND P0, PT, R17, 0x21, PT ;  /* 0x000000211100780c */ /* 0x000fe20003f06270 */
[----:B-1----:R-:W1:Y:S01]  /*3a50*/  SHFL.IDX PT, R8, R8, 0x1, 0x181f ;  /* 0x00381f0008087f89 */ /* 0x002e6200000e0000 */
[----:B------:R-:W-:Y:S03]  /*3a60*/  BSSY B0, `(.L_x_263) ;  /* 0x0000010000007945 */ /* 0x000fe60003800000 */
[----:B------:R-:W4:Y:S08]  /*3a70*/  SHFL.IDX PT, R11, R11, 0x1, 0x181f ;  /* 0x00381f000b0b7f89 */ /* 0x000f3000000e0000 */
[----:B------:R-:W-:Y:S05]  /*3a80*/  @!P0 BRA `(.L_x_266) ;  /* 0x000000d000008947 */ /* 0x000fea0003800000 */
[----:B--2-4-:R-:W-:-:S04]  /*3a90*/  LEA R20, P0, R67, R11, 0x1 ;  /* 0x0000000b43147211 */ /* 0x014fc800078008ff */
[----:B-1----:R-:W-:Y:S02]  /*3aa0*/  LEA.HI.X R21, R67, R8, R68, 0x1, P0 ;  /* 0x0000000843157211 */ /* 0x002fe400000f0c44 */
[----:B-----5:R-:W-:-:S03]  /*3ab0*/  LEA R18, P0, R65, R11, 0x1 ;  /* 0x0000000b41127211 */ /* 0x020fc600078008ff */
[----:B------:R-:W-:Y:S01]  /*3ac0*/  @!PT LDS RZ, [RZ] ;  /* 0x00000000fffff984 */ /* 0x000fe20000000800 */
[----:B------:R1:W-:Y:S01]  /*3ad0*/  LDGSTS.E.BYPASS.LTC128B.128 [R60+0x15080], [R20.64], !P1 ;  /* 0x15080000143c7fae */ /* 0x0003e2000c901d52 */
[----:B------:R-:W-:Y:S02]  /*3ae0*/  LEA.HI.X R19, R65, R8, R66, 0x1, P0 ;  /* 0x0000000841137211 */ /* 0x000fe400000f0c42 */
[----:B------:R-:W-:-:S03]  /*3af0*/  LEA R12, P0, R63, R11, 0x1 ;  /* 0x0000000b3f0c7211 */ /* 0x000fc600078008ff */
[----:B------:R1:W-:Y:S01]  /*3b00*/  LDGSTS.E.BYPASS.LTC128B.128 [R60+0x16880], [R18.64], !P6 ;  /* 0x16880000123c7fae */ /* 0x0003e2000f101d52 */
[----:B---3--:R-:W-:Y:S02]  /*3b10*/  LEA.HI.X R13, R63, R8, R64, 0x1, P0 ;  /* 0x000000083f0d7211 */ /* 0x008fe400000f0c40 */
[----:B------:R-:W-:-:S03]  /*3b20*/  LEA R22, P0, R61, R11, 0x1 ;  /* 0x0000000b3d167211 */ /* 0x000fc600078008ff */
[----:B------:R1:W-:Y:S01]  /*3b30*/  LDGSTS.E.BYPASS.LTC128B.128 [R60+0x18080], [R12.64], !P5 ;  /* 0x180800000c3c7fae */ /* 0x0003e2000e901d52 */
[----:B------:R-:W-:-:S05]  /*3b40*/  LEA.HI.X R23, R61, R8, R62, 0x1, P0 ;  /* 0x000000083d177211 */ /* 0x000fca00000f0c3e */
[----:B------:R1:W-:Y:S04]  /*3b50*/  LDGSTS.E.BYPASS.LTC128B.128 [R60+0x19880], [R22.64], !P4 ;  /* 0x19880000163c7fae */ /* 0x0003e8000e101d52 */
.L_x_266:
[----:B------:R-:W-:Y:S05]  /*3b60*/  BSYNC B0 ;  /* 0x0000000000007941 */ /* 0x000fea0003800000 */
.L_x_263:
[----:B-123--:R-:W1:Y:S01]  /*3b70*/  S2R R13, SR_TID.X ;  /* 0x00000000000d7919 */ /* 0x00ee620000002100 */
[----:B------:R-:W-:Y:S01]  /*3b80*/  LOP3.LUT R7, R7, 0xffffffe0, RZ, 0xc0, !PT ;  /* 0xffffffe007077812 */ /* 0x000fe200078ec0ff */
[----:B------:R-:W-:Y:S01]  /*3b90*/  UISETP.NE.AND UP0, UPT, UR15, URZ, UPT ;  /* 0x0000003f0f00728c */ /* 0x000fe2000bf05270 */
[----:B------:R-:W-:Y:S01]  /*3ba0*/  SHF.R.S32.HI R12, RZ, 0x1f, R6 ;  /* 0x0000001fff0c7819 */ /* 0x000fe20000011406 */
[----:B------:R-:W-:Y:S01]  /*3bb0*/  FMUL.FTZ R53, R53, c[0x0][0x320] ;  /* 0x0000c80035357a20 */ /* 0x000fe20000410000 */
        /* <DEDUP_REMOVED lines=9> */
[----:B------:R-:W-:Y:S01]  /*3c50*/  ULOP3.LUT UR24, URZ, UR24, URZ, 0x33, !UPT ;  /* 0x000000183f187292 */ /* 0x000fe2000f8e333f */
[----:B------:R-:W-:Y:S01]  /*3c60*/  IMAD.U32 R18, RZ, RZ, UR29 ;  /* 0x0000001dff127e24 */ /* 0x000fe2000f8e00ff */
[----:B------:R-:W0:Y:S01]  /*3c70*/  LDGDEPBAR ;  /* 0x00000000000079af */ /* 0x000e220000000000 */
[----:B------:R-:W-:-:S04]  /*3c80*/  IMAD.IADD R12, R6, 0x1, -R12 ;  /* 0x00000001060c7824 */ /* 0x000fc800078e0a0c */
[----:B------:R2:W4:Y:S02]  /*3c90*/  MUFU.TANH R127, R52 ;  /* 0x00000034007f7308 */ /* 0x0005240000002400 */
[----:B-1--4-:R-:W-:Y:S01]  /*3ca0*/  LEA.HI R11, R2, R13, RZ, 0x2 ;  /* 0x0000000d020b7211 */ /* 0x012fe200078f10ff */
[----:B------:R-:W-:-:S03]  /*3cb0*/  IMAD.IADD R7, R13, 0x1, -R7 ;  /* 0x000000010d077824 */ /* 0x000fc600078e0a07 */
[----:B------:R-:W-:Y:S02]  /*3cc0*/  LOP3.LUT R11, R11, 0xfffffffc, RZ, 0xc0, !PT ;  /* 0xfffffffc0b0b7812 */ /* 0x000fe400078ec0ff */
[----:B------:R2:W1:Y:S01]  /*3cd0*/  MUFU.TANH R125, R48 ;  /* 0x00000030007d7308 */ /* 0x0004620000002400 */
[----:B------:R-:W-:Y:S02]  /*3ce0*/  SHF.R.S32.HI R8, RZ, 0x1f, R7 ;  /* 0x0000001fff087819 */ /* 0x000fe40000011407 */
[----:B------:R-:W-:Y:S02]  /*3cf0*/  IMAD.IADD R11, R13, 0x1, -R11 ;  /* 0x000000010d0b7824 */ /* 0x000fe400078e0a0b */
[----:B------:R-:W-:-:S03]  /*3d00*/  LEA.HI R8, R8, R7, RZ, 0x2 ;  /* 0x0000000708087211 */ /* 0x000fc600078f10ff */
[----:B------:R2:W4:Y:S01]  /*3d10*/  MUFU.TANH R124, R49 ;  /* 0x00000031007c7308 */ /* 0x0005220000002400 */
[----:B------:R-:W-:Y:S02]  /*3d20*/  LEA.HI R2, R11, R11, RZ, 0x1 ;  /* 0x0000000b0b027211 */ /* 0x000fe400078f08ff */
[----:B------:R-:W-:Y:S02]  /*3d30*/  LEA.HI.SX32 R6, R8, UR23, 0x1e ;  /* 0x0000001708067c11 */ /* 0x000fe4000f8ff2ff */
[----:B------:R-:W-:-:S03]  /*3d40*/  LOP3.LUT R2, R2, 0x1ffffffe, RZ, 0xc0, !PT ;  /* 0x1ffffffe02027812 */ /* 0x000fc600078ec0ff */
[----:B------:R-:W-:Y:S02]  /*3d50*/  IMAD R6, R12, 0x10, R6 ;  /* 0x000000100c067824 */ /* 0x000fe400078e0206 */
[----:B------:R-:W-:Y:S02]  /*3d60*/  IMAD.IADD R2, R11, 0x1, -R2 ;  /* 0x000000010b027824 */ /* 0x000fe400078e0a02 */
[----:B------:R-:W-:Y:S02]  /*3d70*/  FMUL.FTZ R12, R41, c[0x0][0x320] ;  /* 0x0000c800290c7a20 */ /* 0x000fe40000410000 */
[----:B------:R-:W-:Y:S02]  /*3d80*/  IMAD R13, R2, 0x8, R6 ;  /* 0x00000008020d7824 */ /* 0x000fe400078e0206 */
[----:B------:R-:W-:Y:S02]  /*3d90*/  FMUL.FTZ R11, R36, c[0x0][0x320] ;  /* 0x0000c800240b7a20 */ /* 0x000fe40000410000 */
[----:B------:R-:W-:Y:S01]  /*3da0*/  @P0 IMAD.HI.U32 R6, R13, c[0x0][0x2c8], RZ ;  /* 0x0000b2000d060a27 */ /* 0x000fe200078e00ff */
[----:B------:R-:W-:Y:S01]  /*3db0*/  PLOP3.LUT P0, PT, PT, PT, UP0, 0x80, 0x0 ;  /* 0x000000000000781c */ /* 0x000fe20003f0f008 */
[----:B------:R-:W-:Y:S01]  /*3dc0*/  UISETP.NE.AND UP0, UPT, UR14, URZ, UPT ;  /* 0x0000003f0e00728c */ /* 0x000fe2000bf05270 */
[----:B------:R1:W-:Y:S01]  /*3dd0*/  STL [R1+0x34], R13 ;  /* 0x0000340d01007387 */ /* 0x0003e20000100800 */
[----:B------:R-:W-:Y:S01]  /*3de0*/  IMAD.MOV.U32 R2, RZ, RZ, R13 ;  /* 0x000000ffff027224 */ /* 0x000fe200078e000d */
[----:B------:R-:W1:Y:S08]  /*3df0*/  MUFU.TANH R12, R12 ;  /* 0x0000000c000c7308 */ /* 0x000e700000002400 */
[----:B------:R-:W2:Y:S01]  /*3e00*/  MUFU.TANH R11, R11 ;  /* 0x0000000b000b7308 */ /* 0x000ea20000002400 */
[----:B------:R-:W-:-:S02]  /*3e10*/  @P0 SHF.R.U32.HI R2, RZ, c[0x0][0x2cc], R6 ;  /* 0x0000b300ff020a19 */ /* 0x000fc40000011606 */
[----:B------:R-:W-:Y:S02]  /*3e20*/  LOP3.LUT R6, R8, 0x7ffffffc, RZ, 0xc0, !PT ;  /* 0x7ffffffc08067812 */ /* 0x000fe400078ec0ff */
[----:B------:R-:W-:Y:S01]  /*3e30*/  PLOP3.LUT P0, PT, PT, PT, UP0, 0x40, 0x0 ;  /* 0x000000000000781c */ /* 0x000fe20003f0e808 */
[----:B------:R-:W2:Y:S02]  /*3e40*/  SHFL.IDX PT, R17, R2, RZ, 0x1c1f ;  /* 0x001c1fff02117589 */ /* 0x000ea400000e0000 */
[----:B------:R-:W-:Y:S01]  /*3e50*/  IMAD.IADD R7, R7, 0x1, -R6 ;  /* 0x0000000107077824 */ /* 0x000fe200078e0a06 */
[----:B------:R2:W2:Y:S01]  /*3e60*/  MUFU.TANH R8, R37 ;  /* 0x0000002500087308 */ /* 0x0004a20000002400 */
[----:B------:R-:W-:Y:S02]  /*3e70*/  IMAD.U32 R6, RZ, RZ, UR32 ;  /* 0x00000020ff067e24 */ /* 0x000fe4000f8e00ff */
[----:B------:R-:W-:Y:S02]  /*3e80*/  IMAD.SHL.U32 R20, R7, 0x2, RZ ;  /* 0x0000000207147824 */ /* 0x000fe400078e00ff */
[----:B-1----:R-:W-:-:S03]  /*3e90*/  FMUL.FTZ R13, R40, c[0x0][0x320] ;  /* 0x0000c800280d7a20 */ /* 0x002fc60000410000 */
[C---:B------:R-:W-:Y:S01]  /*3ea0*/  IADD3 R6, -R20.reuse, 0x1, R6 ;  /* 0x0000000114067810 */ /* 0x040fe20007ffe106 */
[----:B------:R1:W-:Y:S01]  /*3eb0*/  STL [R1+0x38], R20 ;  /* 0x0000381401007387 */ /* 0x0003e20000100800 */
[----:B------:R-:W-:Y:S02]  /*3ec0*/  IADD3 R18, -R20, UR8, R18 ;  /* 0x0000000814127c10 */ /* 0x000fe4000fffe112 */
[----:B------:R-:W-:Y:S01]  /*3ed0*/  IADD3 R19, R6, -UR12, RZ ;  /* 0x8000000c06137c10 */ /* 0x000fe2000fffe0ff */
[----:B------:R-:W1:Y:S01]  /*3ee0*/  MUFU.TANH R13, R13 ;  /* 0x0000000d000d7308 */ /* 0x000e620000002400 */
[----:B------:R-:W-:Y:S02]  /*3ef0*/  IADD3 R7, -R20, UR29, RZ ;  /* 0x0000001d14077c10 */ /* 0x000fe4000fffe1ff */
[C---:B------:R-:W-:Y:S02]  /*3f00*/  IADD3 R6, R19.reuse, c[0x0][0x328], RZ ;  /* 0x0000ca0013067a10 */ /* 0x040fe40007ffe0ff */
[----:B------:R-:W-:-:S03]  /*3f10*/  IADD3 R19, R19, UR24, RZ ;  /* 0x0000001813137c10 */ /* 0x000fc6000fffe0ff */
[----:B--2---:R-:W-:-:S05]  /*3f20*/  IMAD.IADD R21, R6, 0x1, R17 ;  /* 0x0000000106157824 */ /* 0x004fca00078e0211 */
[----:B------:R-:W-:Y:S01]  /*3f30*/  IMNMX R21, R21, R18, PT ;  /* 0x0000001215157217 */ /* 0x000fe20003800200 */
[----:B-1----:R-:W-:Y:S01]  /*3f40*/  IMAD.IADD R20, R19, 0x1, R17 ;  /* 0x0000000113147824 */ /* 0x002fe200078e0211 */
[----:B------:R-:W-:Y:S05]  /*3f50*/  @P0 BRA `(.L_x_267) ;  /* 0x0000015000000947 */ /* 0x000fea0003800000 */
[----:B---34-:R-:W-:Y:S01]  /*3f60*/  IMAD.U32 R22, RZ, RZ, UR12 ;  /* 0x0000000cff167e24 */ /* 0x018fe2000f8e00ff */
[----:B------:R-:W-:Y:S04]  /*3f70*/  BSSY B0, `(.L_x_268) ;  /* 0x000000f000007945 */ /* 0x000fe80003800000 */
[----:B------:R-:W-:-:S04]  /*3f80*/  IADD3 R22, -R22, UR8, R17 ;  /* 0x0000000816167c10 */ /* 0x000fc8000fffe111 */
[----:B------:R-:W-:-:S13]  /*3f90*/  ISETP.GT.AND P0, PT, R22, -0x1, PT ;  /* 0xffffffff1600780c */ /* 0x000fda0003f04270 */
[----:B------:R-:W-:Y:S05]  /*3fa0*/  @P0 BRA `(.L_x_269) ;  /* 0x0000007000000947 */ /* 0x000fea0003800000 */
[----:B------:R-:W-:Y:S01]  /*3fb0*/  IMAD.MOV.U32 R17, RZ, RZ, 0x1 ;  /* 0x00000001ff117424 */ /* 0x000fe200078e00ff */
[----:B------:R-:W-:-:S04]  /*3fc0*/  LOP3.LUT R22, RZ, R22, RZ, 0x33, !PT ;  /* 0x00000016ff167212 */ /* 0x000fc800078e33ff */
[----:B------:R-:W-:-:S13]  /*3fd0*/  ISETP.NE.AND P0, PT, R17, c[0x0][0x32c], PT ;  /* 0x0000cb0011007a0c */ /* 0x000fda0003f05270 */
[----:B------:R-:W-:-:S05]  /*3fe0*/  @P0 IMAD.HI.U32 R17, R22, c[0x0][0x330], RZ ;  /* 0x0000cc0016110a27 */ /* 0x000fca00078e00ff */
[----:B------:R-:W-:-:S04]  /*3ff0*/  @P0 SHF.R.U32.HI R22, RZ, c[0x0][0x334], R17 ;  /* 0x0000cd00ff160a19 */ /* 0x000fc80000011611 */
[----:B------:R-:W-:Y:S01]  /*4000*/  LOP3.LUT R22, RZ, R22, RZ, 0x33, !PT ;  /* 0x00000016ff167212 */ /* 0x000fe200078e33ff */
[----:B------:R-:W-:Y:S05]  /*4010*/  BRA `(.L_x_270) ;  /* 0x0000004000007947 */ /* 0x000fea0003800000 */
.L_x_269:
[----:B------:R-:W-:-:S04]  /*4020*/  MOV R17, 0x1 ;  /* 0x0000000100117802 */ /* 0x000fc80000000f00 */
[----:B------:R-:W-:-:S13]  /*4030*/  ISETP.NE.AND P0, PT, R17, c[0x0][0x32c], PT ;  /* 0x0000cb0011007a0c */ /* 0x000fda0003f05270 */
[----:B------:R-:W-:-:S05]  /*4040*/  @P0 IMAD.HI.U32 R17, R22, c[0x0][0x330], RZ ;  /* 0x0000cc0016110a27 */ /* 0x000fca00078e00ff */
[----:B------:R-:W-:Y:S02]  /*4050*/  @P0 SHF.R.U32.HI R22, RZ, c[0x0][0x334], R17 ;  /* 0x0000cd00ff160a19 */ /* 0x000fe40000011611 */
.L_x_270:
[----:B------:R-:W-:Y:S05]  /*4060*/  BSYNC B0 ;  /* 0x0000000000007941 */ /* 0x000fea0003800000 */
.L_x_268:
[----:B------:R-:W-:-:S05]  /*4070*/  IMAD R22, R22, c[0x0][0x32c], R7 ;  /* 0x0000cb0016167a24 */ /* 0x000fca00078e0207 */
[----:B------:R-:W-:Y:S02]  /*4080*/  IADD3 R17, R22, c[0x0][0x32c], RZ ;  /* 0x0000cb0016117a10 */ /* 0x000fe40007ffe0ff */
[----:B------:R-:W-:Y:S02]  /*4090*/  IMNMX R20, R20, R22, !PT ;  /* 0x0000001614147217 */ /* 0x000fe40007800200 */
[----:B------:R-:W-:Y:S02]  /*40a0*/  IMNMX R21, R21, R17, PT ;  /* 0x0000001115157217 */ /* 0x000fe40003800200 */
.L_x_267:
[----:B---34-:R-:W-:Y:S01]  /*40b0*/  UISETP.GE.AND UP0, UPT, UR29, 0x1, UPT ;  /* 0x000000011d00788c */ /* 0x018fe2000bf06270 */
[----:B------:R-:W-:Y:S01]  /*40c0*/  FMUL.FTZ R23, R42, c[0x0][0x320] ;  /* 0x0000c8002a177a20 */ /* 0x000fe20000410000 */
        /* <DEDUP_REMOVED lines=25> */
[----:B------:R1:W2:Y:S01]  /*4260*/  MUFU.TANH R168, R54 ;  /* 0x0000003600a87308 */ /* 0x0002a20000002400 */
[----:B------:R-:W-:Y:S01]  /*4270*/  ISETP.LT.OR P0, PT, R21, 0x2, P0 ;  /* 0x000000021500780c */ /* 0x000fe20000701670 */
[----:B------:R-:W-:-:S03]  /*4280*/  FMUL.FTZ R39, R39, c[0x0][0x320] ;  /* 0x0000c80027277a20 */ /* 0x000fc60000410000 */
[----:B------:R-:W-:Y:S02]  /*4290*/  FSEL R16, R16, -INF , !P0 ;  /* 0xff80000010107808 */ /* 0x000fe40004000000 */
[----:B------:R-:W-:Y:S01]  /*42a0*/  PLOP3.LUT P0, PT, PT, PT, UP0, 0x40, 0x0 ;  /* 0x000000000000781c */ /* 0x000fe20003f0e808 */
[----:B------:R-:W-:Y:S01]  /*42b0*/  UISETP.GE.AND UP0, UPT, UR29, 0xa, UPT ;  /* 0x0000000a1d00788c */ /* 0x000fe2000bf06270 */
[----:B------:R-:W3:Y:S02]  /*42c0*/  MUFU.TANH R0, R0 ;  /* 0x0000000000007308 */ /* 0x000ee40000002400 */
[----:B------:R-:W-:Y:S01]  /*42d0*/  ISETP.GT.AND P0, PT, R20, 0x8, P0 ;  /* 0x000000081400780c */ /* 0x000fe20000704270 */
[----:B------:R-:W-:-:S03]  /*42e0*/  UP2UR UR5, UPR, URZ, 0x1 ;  /* 0x000000013f057883 */ /* 0x000fc60008000000 */
[----:B------:R-:W-:Y:S02]  /*42f0*/  ISETP.LT.OR P0, PT, R21, 0x9, P0 ;  /* 0x000000091500780c */ /* 0x000fe40000701670 */
[----:B------:R1:W4:Y:S02]  /*4300*/  MUFU.TANH R159, R55 ;  /* 0x00000037009f7308 */ /* 0x0003240000002400 */
        /* <DEDUP_REMOVED lines=14> */
[----:B------:R-:W-:Y:S02]  /*43f0*/  FSEL R13, R13, -INF , !P0 ;  /* 0xff8000000d0d7808 */ /* 0x000fe40004000000 */
[----:B------:R-:W-:Y:S01]  /*4400*/  PLOP3.LUT P0, PT, PT, PT, UP6, 0x40, 0x0 ;  /* 0x000000000000781c */ /* 0x000fe20003f0e868 */
[----:B------:R-:W-:-:S03]  /*4410*/  UISETP.NE.AND UP6, UPT, UR14, URZ, UPT ;  /* 0x0000003f0e00728c */ /* 0x000fc6000bfc5270 */
[----:B------:R-:W-:Y:S01]  /*4420*/  ISETP.GT.AND P0, PT, R20, 0x11, P0 ;  /* 0x000000111400780c */ /* 0x000fe20000704270 */
[----:B------:R-:W1:Y:S03]  /*4430*/  MUFU.TANH R23, R23 ;  /* 0x0000001700177308 */ /* 0x000e660000002400 */
[----:B------:R-:W-:-:S04]  /*4440*/  ISETP.LT.OR P0, PT, R21, 0x12, P0 ;  /* 0x000000121500780c */ /* 0x000fc80000701670 */
[----:B------:R-:W-:Y:S01]  /*4450*/  FSEL R12, R12, -INF , !P0 ;  /* 0xff8000000c0c7808 */ /* 0x000fe20004000000 */
[----:B------:R-:W1:Y:S01]  /*4460*/  MUFU.TANH R24, R24 ;  /* 0x0000001800187308 */ /* 0x000e620000002400 */
        /* <DEDUP_REMOVED lines=21> */
[----:B------:R-:W-:Y:S02]  /*45c0*/  ISETP.GT.AND P0, PT, R20, 0x29, P0 ;  /* 0x000000291400780c */ /* 0x000fe40000704270 */
[----:B------:R-:W1:Y:S02]  /*45d0*/  SHFL.IDX PT, R20, R2, 0x1, 0x1c1f ;  /* 0x003c1f0002147f89 */ /* 0x000e6400000e0000 */
[----:B------:R-:W-:Y:S01]  /*45e0*/  ISETP.LT.OR P0, PT, R21, 0x2a, P0 ;  /* 0x0000002a1500780c */ /* 0x000fe20000701670 */
[----:B------:R-:W-:-:S03]  /*45f0*/  FMUL.FTZ R21, R38, c[0x0][0x320] ;  /* 0x0000c80026157a20 */ /* 0x000fc60000410000 */
[----:B------:R-:W-:Y:S02]  /*4600*/  FSEL R124, R124, -INF , !P0 ;  /* 0xff8000007c7c7808 */ /* 0x000fe40004000000 */
[----:B------:R-:W-:Y:S01]  /*4610*/  PLOP3.LUT P0, PT, PT, PT, UP6, 0x40, 0x0 ;  /* 0x000000000000781c */ /* 0x000fe20003f0e868 */
[----:B------:R-:W2:Y:S01]  /*4620*/  MUFU.TANH R21, R21 ;  /* 0x0000001500157308 */ /* 0x000ea20000002400 */
[----:B------:R-:W-:Y:S01]  /*4630*/  UISETP.NE.AND UP6, UPT, UR35, URZ, UPT ;  /* 0x0000003f2300728c */ /* 0x000fe2000bfc5270 */
[----:B-1----:R-:W-:-:S06]  /*4640*/  IMAD.IADD R2, R6, 0x1, R20 ;  /* 0x0000000106027824 */ /* 0x002fcc00078e0214 */
[----:B------:R1:W1:Y:S01]  /*4650*/  MUFU.TANH R6, R39 ;  /* 0x0000002700067308 */ /* 0x0002620000002400 */
[----:B------:R-:W-:Y:S01]  /*4660*/  IMAD.IADD R22, R19, 0x1, R20 ;  /* 0x0000000113167824 */ /* 0x000fe200078e0214 */
[----:B------:R-:W-:Y:S02]  /*4670*/  IMNMX R2, R2, R18, PT ;  /* 0x0000001202027217 */ /* 0x000fe40003800200 */
[----:B------:R-:W-:Y:S05]  /*4680*/  @P0 BRA `(.L_x_271) ;  /* 0x0000015000000947 */ /* 0x000fea0003800000 */
[----:B--234-:R-:W-:Y:S01]  /*4690*/  IMAD.U32 R18, RZ, RZ, UR12 ;  /* 0x0000000cff127e24 */ /* 0x01cfe2000f8e00ff */
        /* <DEDUP_REMOVED lines=11> */
.L_x_273:
[----:B------:R-:W-:-:S04]  /*4750*/  MOV R18, 0x1 ;  /* 0x0000000100127802 */ /* 0x000fc80000000f00 */
[----:B------:R-:W-:-:S13]  /*4760*/  ISETP.NE.AND P0, PT, R18, c[0x0][0x32c], PT ;  /* 0x0000cb0012007a0c */ /* 0x000fda0003f05270 */
[----:B------:R-:W-:-:S05]  /*4770*/  @P0 IMAD.HI.U32 R18, R20, c[0x0][0x330], RZ ;  /* 0x0000cc0014120a27 */ /* 0x000fca00078e00ff */
[----:B------:R-:W-:Y:S02]  /*4780*/  @P0 SHF.R.U32.HI R20, RZ, c[0x0][0x334], R18 ;  /* 0x0000cd00ff140a19 */ /* 0x000fe40000011612 */
.L_x_274:
[----:B------:R-:W-:Y:S05]  /*4790*/  BSYNC B0 ;  /* 0x0000000000007941 */ /* 0x000fea0003800000 */
.L_x_272:
[----:B------:R-:W-:-:S05]  /*47a0*/  IMAD R20, R20, c[0x0][0x32c], R7 ;  /* 0x0000cb0014147a24 */ /* 0x000fca00078e0207 */
[----:B------:R-:W-:Y:S02]  /*47b0*/  IADD3 R7, R20, c[0x0][0x32c], RZ ;  /* 0x0000cb0014077a10 */ /* 0x000fe40007ffe0ff */
[----:B------:R-:W-:Y:S02]  /*47c0*/  IMNMX R22, R22, R20, !PT ;  /* 0x0000001416167217 */ /* 0x000fe40007800200 */
[----:B------:R-:W-:Y:S02]  /*47d0*/  IMNMX R2, R2, R7, PT ;  /* 0x0000000702027217 */ /* 0x000fe40003800200 */
.L_x_271:
[----:B--234-:R-:W-:Y:S01]  /*47e0*/  UP2UR UR29, UPR, URZ, 0x10 ;  /* 0x000000103f1d7883 */ /* 0x01cfe20008000000 */
[----:B------:R-:W-:Y:S01]  /*47f0*/  IMAD.SHL.U32 R252, R5, 0x2, RZ ;  /* 0x0000000205fc7824 */ /* 0x000fe200078e00ff */
[----:B------:R-:W-:Y:S02]  /*4800*/  UISETP.NE.AND UP4, UPT, UR34, URZ, UPT ;  /* 0x0000003f2200728c */ /* 0x000fe4000bf85270 */
[----:B------:R-:W-:Y:S01]  /*4810*/  UP2UR UR34, UPR, URZ, 0x8 ;  /* 0x000000083f227883 */ /* 0x000fe20008000000 */
[--C-:B------:R-:W-:Y:S01]  /*4820*/  IMAD R250, R4, 0x2, R252.reuse ;  /* 0x0000000204fa7824 */ /* 0x100fe200078e02fc */
[----:B------:R-:W-:Y:S01]  /*4830*/  UISETP.NE.AND UP3, UPT, UR33, URZ, UPT ;  /* 0x0000003f2100728c */ /* 0x000fe2000bf65270 */
[----:B------:R-:W-:Y:S01]  /*4840*/  LDSM.16.MT88.4 R136, [R252+0x4080] ;  /* 0x00408000fc88783b */ /* 0x000fe20000004200 */
[----:B------:R-:W-:Y:S01]  /*4850*/  PLOP3.LUT P0, PT, PT, PT, UP4, 0x40, 0x0 ;  /* 0x000000000000781c */ /* 0x000fe20003f0e848 */
[----:B------:R-:W-:Y:S01]  /*4860*/  UP2UR UR33, UPR, URZ, 0x4 ;  /* 0x000000043f217883 */ /* 0x000fe20008000000 */
[C---:B------:R-:W-:Y:S01]  /*4870*/  IMAD R249, R3.reuse, 0x2, R252 ;  /* 0x0000000203f97824 */ /* 0x040fe200078e02fc */
[----:B------:R-:W-:Y:S01]  /*4880*/  UISETP.NE.AND UP2, UPT, UR32, URZ, UPT ;  /* 0x0000003f2000728c */ /* 0x000fe2000bf45270 */
[----:B------:R-:W-:Y:S01]  /*4890*/  ISETP.GT.AND P0, PT, R22, RZ, P0 ;  /* 0x000000ff1600720c */ /* 0x000fe20000704270 */
[----:B------:R-:W-:Y:S01]  /*48a0*/  UP2UR UR32, UPR, URZ, 0x2 ;  /* 0x000000023f207883 */ /* 0x000fe20008000000 */
[----:B------:R-:W-:Y:S01]  /*48b0*/  IMAD R248, R3, 0x2, R250 ;  /* 0x0000000203f87824 */ /* 0x000fe200078e02fa */
        /* <DEDUP_REMOVED lines=10> */
[----:B------:R-:W-:Y:S01]  /*4960*/  UIADD3 UR21, UR21, -0x2, URZ ;  /* 0xfffffffe15157890 */ /* 0x000fe2000fffe03f */
[----:B------:R-:W-:-:S02]  /*4970*/  ISETP.GT.AND P0, PT, R22, 0x1, P0 ;  /* 0x000000011600780c */ /* 0x000fc40000704270 */
[----:B------:R-:W-:Y:S02]  /*4980*/  LDSM.16.MT88.4 R48, [R250+0x5880] ;  /* 0x00588000fa30783b */ /* 0x000fe40000004200 */
[----:B------:R-:W-:Y:S02]  /*4990*/  ISETP.LT.OR P0, PT, R2, 0x2, P0 ;  /* 0x000000020200780c */ /* 0x000fe40000701670 */
[----:B------:R-:W-:Y:S02]  /*49a0*/  LDSM.16.MT88.4 R88, [R249+0x7080] ;  /* 0x00708000f958783b */ /* 0x000fe40000004200 */
[----:B------:R-:W-:Y:S02]  /*49b0*/  FSEL R19, R10, -INF , !P0 ;  /* 0xff8000000a137808 */ /* 0x000fe40004000000 */
[----:B------:R-:W-:Y:S01]  /*49c0*/  PLOP3.LUT P0, PT, PT, PT, UP2, 0x40, 0x0 ;  /* 0x000000000000781c */ /* 0x000fe20003f0e828 */
[----:B------:R-:W-:Y:S01]  /*49d0*/  UISETP.NE.AND UP2, UPT, UR33, URZ, UPT ;  /* 0x0000003f2100728c */ /* 0x000fe2000bf45270 */
[----:B-----5:R-:W-:Y:S02]  /*49e0*/  LDSM.16.MT88.4 R64, [R248+0x5880] ;  /* 0x00588000f840783b */ /* 0x020fe40000004200 */
[----:B------:R-:W-:-:S02]  /*49f0*/  ISETP.GT.AND P0, PT, R22, 0x8, P0 ;  /* 0x000000081600780c */ /* 0x000fc40000704270 */
[----:B------:R-:W-:Y:S02]  /*4a00*/  LDSM.16.MT88.4 R104, [R252+0x8880] ;  /* 0x00888000fc68783b */ /* 0x000fe40000004200 */
[----:B------:R-:W-:Y:S02]  /*4a10*/  ISETP.LT.OR P0, PT, R2, 0x9, P0 ;  /* 0x000000090200780c */ /* 0x000fe40000701670 */
[----:B------:R-:W-:Y:S02]  /*4a20*/  LDSM.16.MT88.4 R96, [R248+0x7080] ;  /* 0x00708000f860783b */ /* 0x000fe40000004200 */
[----:B------:R-:W-:Y:S02]  /*4a30*/  FSEL R18, R24, -INF , !P0 ;  /* 0xff80000018127808 */ /* 0x000fe40004000000 */
[----:B------:R-:W-:Y:S01]  /*4a40*/  PLOP3.LUT P0, PT, PT, PT, UP1, 0x40, 0x0 ;  /* 0x000000000000781c */ /* 0x000fe20003f0e818 */
[----:B------:R-:W-:Y:S01]  /*4a50*/  UISETP.NE.AND UP1, UPT, UR32, URZ, UPT ;  /* 0x0000003f2000728c */ /* 0x000fe2000bf25270 */
[----:B------:R-:W-:Y:S02]  /*4a60*/  LDSM.16.MT88.4 R112, [R250+0x8880] ;  /* 0x00888000fa70783b */ /* 0x000fe40000004200 */
[----:B------:R-:W-:-:S02]  /*4a70*/  ISETP.GT.AND P0, PT, R22, 0x9, P0 ;  /* 0x000000091600780c */ /* 0x000fc40000704270 */
[----:B------:R-:W-:Y:S02]  /*4a80*/  LDSM.16.MT88.4 R32, [R248+0x4080] ;  /* 0x00408000f820783b */ /* 0x000fe40000004200 */
[----:B------:R-:W-:Y:S02]  /*4a90*/  ISETP.LT.OR P0, PT, R2, 0xa, P0 ;  /* 0x0000000a0200780c */ /* 0x000fe40000701670 */
        /* <DEDUP_REMOVED lines=10> */
[----:B------:R-:W-:-:S02]  /*4b40*/  ISETP.LT.OR P0, PT, R2, 0x11, P0 ;  /* 0x000000110200780c */ /* 0x000fc40000701670 */
[----:B------:R-:W-:Y:S01]  /*4b50*/  FMNMX.FTZ R0, R14, R0, !PT ;  /* 0x000000000e007209 */ /* 0x000fe20007810000 */
[----:B------:R-:W-:Y:S01]  /*4b60*/  LDSM.16.MT88.4 R72, [R252+0x7080] ;  /* 0x00708000fc48783b */ /* 0x000fe20000004200 */
[----:B------:R-:W-:Y:S02]  /*4b70*/  FSEL R9, R23, -INF , !P0 ;  /* 0xff80000017097808 */ /* 0x000fe40004000000 */
[----:B------:R-:W-:Y:S01]  /*4b80*/  PLOP3.LUT P0, PT, PT, PT, UP6, 0x40, 0x0 ;  /* 0x000000000000781c */ /* 0x000fe20003f0e868 */
[----:B------:R-:W-:Y:S01]  /*4b90*/  LDSM.16.MT88.4 R24, [R250+0x4880] ;  /* 0x00488000fa18783b */ /* 0x000fe20000004200 */
[----:B------:R-:W-:Y:S01]  /*4ba0*/  FMNMX.FTZ R0, R13, R0, !PT ;  /* 0x000000000d007209 */ /* 0x000fe20007810000 */
[----:B------:R-:W-:Y:S01]  /*4bb0*/  UISETP.NE.AND UP6, UPT, UR14, URZ, UPT ;  /* 0x0000003f0e00728c */ /* 0x000fe2000bfc5270 */
[----:B------:R-:W-:Y:S02]  /*4bc0*/  ISETP.GT.AND P0, PT, R22, 0x11, P0 ;  /* 0x000000111600780c */ /* 0x000fe40000704270 */
[----:B------:R-:W-:-:S02]  /*4bd0*/  FMNMX.FTZ R0, R12, R0, !PT ;  /* 0x000000000c007209 */ /* 0x000fc40007810000 */
[----:B------:R-:W-:Y:S02]  /*4be0*/  ISETP.LT.OR P0, PT, R2, 0x12, P0 ;  /* 0x000000120200780c */ /* 0x000fe40000701670 */
[----:B------:R-:W-:Y:S02]  /*4bf0*/  FMNMX.FTZ R0, R11, R0, !PT ;  /* 0x000000000b007209 */ /* 0x000fe40007810000 */
[----:B------:R-:W-:Y:S02]  /*4c00*/  FSEL R170, R170, -INF , !P0 ;  /* 0xff800000aaaa7808 */ /* 0x000fe40004000000 */
[----:B------:R-:W-:Y:S01]  /*4c10*/  PLOP3.LUT P0, PT, PT, PT, UP5, 0x40, 0x0 ;  /* 0x000000000000781c */ /* 0x000fe20003f0e858 */
[----:B------:R-:W-:Y:S01]  /*4c20*/  UISETP.NE.AND UP5, UPT, UR15, URZ, UPT ;  /* 0x0000003f0f00728c */ /* 0x000fe2000bfa5270 */
[----:B------:R-:W-:Y:S02]  /*4c30*/  FMNMX.FTZ R0, R8, R0, !PT ;  /* 0x0000000008007209 */ /* 0x000fe40007810000 */
[----:B------:R-:W-:-:S02]  /*4c40*/  ISETP.GT.AND P0, PT, R22, 0x18, P0 ;  /* 0x000000181600780c */ /* 0x000fc40000704270 */
[----:B------:R-:W-:Y:S02]  /*4c50*/  FMNMX.FTZ R0, R127, R0, !PT ;  /* 0x000000007f007209 */ /* 0x000fe40007810000 */
[----:B------:R-:W-:Y:S02]  /*4c60*/  ISETP.LT.OR P0, PT, R2, 0x19, P0 ;  /* 0x000000190200780c */ /* 0x000fe40000701670 */
[----:B------:R-:W-:Y:S02]  /*4c70*/  FMNMX.FTZ R0, R126, R0, !PT ;  /* 0x000000007e007209 */ /* 0x000fe40007810000 */
[----:B------:R-:W-:Y:S01]  /*4c80*/  FSEL R7, R21, -INF , !P0 ;  /* 0xff80000015077808 */ /* 0x000fe20004000000 */
[----:B------:R-:W-:Y:S01]  /*4c90*/  @UP5 USHF.L.U32 UR28, UR28, 0x7, URZ ;  /* 0x000000071c1c5899 */ /* 0x000fe2000800063f */
[----:B------:R-:W-:Y:S02]  /*4ca0*/  PLOP3.LUT P0, PT, PT, PT, UP4, 0x40, 0x0 ;  /* 0x000000000000781c */ /* 0x000fe40003f0e848 */
[----:B------:R-:W-:Y:S01]  /*4cb0*/  FMNMX.FTZ R0, R125, R0, !PT ;  /* 0x000000007d007209 */ /* 0x000fe20007810000 */
[----:B------:R-:W-:Y:S01]  /*4cc0*/  UIMAD.WIDE.U32 UR28, UR28, UR4, URZ ;  /* 0x000000041c1c72a5 */ /* 0x000fe2000f8e003f */
[----:B------:R-:W-:-:S02]  /*4cd0*/  ISETP.GT.AND P0, PT, R22, 0x19, P0 ;  /* 0x000000191600780c */ /* 0x000fc40000704270 */
[----:B------:R-:W-:Y:S01]  /*4ce0*/  FMNMX.FTZ R0, R124, R0, !PT ;  /* 0x000000007c007209 */ /* 0x000fe20007810000 */
[----:B------:R-:W-:Y:S01]  /*4cf0*/  @UP5 USHF.R.U32.HI UR23, URZ, UR5, UR29 ;  /* 0x000000053f175299 */ /* 0x000fe2000801161d */
[----:B------:R-:W-:Y:S02]  /*4d00*/  ISETP.LT.OR P0, PT, R2, 0x1a, P0 ;  /* 0x0000001a0200780c */ /* 0x000fe40000701670 */
[----:B------:R-:W-:Y:S01]  /*4d10*/  FMNMX.FTZ R21, R20, R19, !PT ;  /* 0x0000001314157209 */ /* 0x000fe20007810000 */
[----:B------:R-:W-:Y:S01]  /*4d20*/  UIADD3 UR4, UR20, UR23, URZ ;  /* 0x0000001714047290 */ /* 0x000fe2000fffe03f */
[----:B-1----:R-:W-:Y:S02]  /*4d30*/  FSEL R6, R6, -INF , !P0 ;  /* 0xff80000006067808 */ /* 0x002fe40004000000 */
[----:B------:R-:W-:Y:S01]  /*4d40*/  PLOP3.LUT P0, PT, PT, PT, UP3, 0x40, 0x0 ;  /* 0x000000000000781c */ /* 0x000fe20003f0e838 */
[----:B------:R-:W-:Y:S01]  /*4d50*/  ULDC UR20, c[0x0][0x328] ;  /* 0x0000ca0000147ab9 */ /* 0x000fe20000000800 */
[----:B------:R-:W-:Y:S01]  /*4d60*/  FMNMX.FTZ R21, R18, R21, !PT ;  /* 0x0000001512157209 */ /* 0x000fe20007810000 */
[----:B------:R-:W-:Y:S01]  /*4d70*/  UIADD3 UR20, UR4, UR20, URZ ;  /* 0x0000001404147290 */ /* 0x000fe2000fffe03f */
[----:B------:R-:W-:-:S02]  /*4d80*/  ISETP.GT.AND P0, PT, R22, 0x20, P0 ;  /* 0x000000201600780c */ /* 0x000fc40000704270 */
[----:B------:R-:W-:Y:S02]  /*4d90*/  FMNMX.FTZ R21, R10, R21, !PT ;  /* 0x000000150a157209 */ /* 0x000fe40007810000 */
[----:B------:R-:W-:Y:S02]  /*4da0*/  ISETP.LT.OR P0, PT, R2, 0x21, P0 ;  /* 0x000000210200780c */ /* 0x000fe40000701670 */
[----:B------:R-:W-:Y:S02]  /*4db0*/  FMNMX.FTZ R21, R9, R21, !PT ;  /* 0x0000001509157209 */ /* 0x000fe40007810000 */
[----:B------:R-:W-:Y:S02]  /*4dc0*/  FSEL R168, R168, -INF , !P0 ;  /* 0xff800000a8a87808 */ /* 0x000fe40004000000 */
[----:B------:R-:W-:Y:S02]  /*4dd0*/  PLOP3.LUT P0, PT, PT, PT, UP2, 0x40, 0x0 ;  /* 0x000000000000781c */ /* 0x000fe40003f0e828 */
[----:B------:R-:W-:-:S02]  /*4de0*/  FMNMX.FTZ R21, R170, R21, !PT ;  /* 0x00000015aa157209 */ /* 0x000fc40007810000 */
[----:B------:R-:W-:Y:S02]  /*4df0*/  ISETP.GT.AND P0, PT, R22, 0x21, P0 ;  /* 0x000000211600780c */ /* 0x000fe40000704270 */
[----:B------:R-:W-:Y:S02]  /*4e00*/  FMNMX.FTZ R21, R7, R21, !PT ;  /* 0x0000001507157209 */ /* 0x000fe40007810000 */
[----:B------:R-:W-:Y:S02]  /*4e10*/  ISETP.LT.OR P0, PT, R2, 0x22, P0 ;  /* 0x000000220200780c */ /* 0x000fe40000701670 */
[----:B------:R-:W-:Y:S02]  /*4e20*/  FMNMX.FTZ R21, R6, R21, !PT ;  /* 0x0000001506157209 */ /* 0x000fe40007810000 */
[----:B------:R-:W-:Y:S02]  /*4e30*/  FSEL R159, R159, -INF , !P0 ;  /* 0xff8000009f9f7808 */ /* 0x000fe40004000000 */
[----:B------:R-:W-:-:S02]  /*4e40*/  PLOP3.LUT P0, PT, PT, PT, UP1, 0x40, 0x0 ;  /* 0x000000000000781c */ /* 0x000fc40003f0e818 */
[----:B------:R-:W-:Y:S02]  /*4e50*/  FMNMX.FTZ R21, R168, R21, !PT ;  /* 0x00000015a8157209 */ /* 0x000fe40007810000 */
[----:B------:R-:W-:Y:S02]  /*4e60*/  ISETP.GT.AND P0, PT, R22, 0x28, P0 ;  /* 0x000000281600780c */ /* 0x000fe40000704270 */
[----:B------:R-:W-:Y:S02]  /*4e70*/  FMNMX.FTZ R21, R159, R21, !PT ;  /* 0x000000159f157209 */ /* 0x000fe40007810000 */
[----:B------:R-:W-:-:S04]  /*4e80*/  ISETP.LT.OR P0, PT, R2, 0x29, P0 ;  /* 0x000000290200780c */ /* 0x000fc80000701670 */
[----:B------:R-:W-:Y:S02]  /*4e90*/  FSEL R158, R158, -INF , !P0 ;  /* 0xff8000009e9e7808 */ /* 0x000fe40004000000 */
[----:B------:R-:W-:Y:S02]  /*4ea0*/  PLOP3.LUT P0, PT, PT, PT, UP0, 0x40, 0x0 ;  /* 0x000000000000781c */ /* 0x000fe40003f0e808 */
[----:B------:R-:W-:Y:S02]  /*4eb0*/  FMNMX.FTZ R21, R158, R21, !PT ;  /* 0x000000159e157209 */ /* 0x000fe40007810000 */
[----:B------:R-:W-:-:S04]  /*4ec0*/  ISETP.GT.AND P0, PT, R22, 0x29, P0 ;  /* 0x000000291600780c */ /* 0x000fc80000704270 */
[----:B------:R-:W-:Y:S02]  /*4ed0*/  ISETP.LT.OR P0, PT, R2, 0x2a, P0 ;  /* 0x0000002a0200780c */ /* 0x000fe40000701670 */
[----:B------:R-:W1:Y:S02]  /*4ee0*/  SHFL.BFLY PT, R2, R0, 0x2, 0x1f ;  /* 0x0c401f0000027f89 */ /* 0x000e6400000e0000 */
[----:B------:R-:W-:-:S04]  /*4ef0*/  FSEL R157, R157, -INF , !P0 ;  /* 0xff8000009d9d7808 */ /* 0x000fc80004000000 */
[----:B------:R-:W-:Y:S02]  /*4f00*/  FMNMX.FTZ R21, R157, R21, !PT ;  /* 0x000000159d157209 */ /* 0x000fe40007810000 */
[----:B-1----:R-:W-:-:S05]  /*4f10*/  FMNMX.FTZ R0, R0, R2, !PT ;  /* 0x0000000200007209 */ /* 0x002fca0007810000 */
[----:B------:R-:W1:Y:S02]  /*4f20*/  SHFL.BFLY PT, R2, R0, 0x1, 0x1f ;  /* 0x0c201f0000027f89 */ /* 0x000e6400000e0000 */
[----:B-1----:R-:W-:Y:S02]  /*4f30*/  FMNMX.FTZ R0, R0, R2, !PT ;  /* 0x0000000200007209 */ /* 0x002fe40007810000 */
[----:B------:R-:W1:Y:S02]  /*4f40*/  SHFL.BFLY PT, R2, R21, 0x2, 0x1f ;  /* 0x0c401f0015027f89 */ /* 0x000e6400000e0000 */
[C---:B------:R-:W-:Y:S01]  /*4f50*/  FSETP.NEU.FTZ.AND P0, PT, R0.reuse, -INF , PT ;  /* 0xff8000000000780b */ /* 0x040fe20003f1d000 */
[----:B------:R-:W-:-:S05]  /*4f60*/  FMUL.FTZ R174, R0, c[0x0][0x2d0] ;  /* 0x0000b40000ae7a20 */ /* 0x000fca0000410000 */
[----:B------:R-:W-:-:S05]  /*4f70*/  FSEL R174, R174, RZ, P0 ;  /* 0x000000ffaeae7208 */ /* 0x000fca0000000000 */
[--C-:B------:R-:W-:Y:S02]  /*4f80*/  FFMA.FTZ R123, R17, c[0x0][0x2d0], -R174.reuse ;  /* 0x0000b400117b7a23 */ /* 0x100fe400000108ae */
[--C-:B------:R-:W-:Y:S02]  /*4f90*/  FFMA.FTZ R122, R16, c[0x0][0x2d0], -R174.reuse ;  /* 0x0000b400107a7a23 */ /* 0x100fe400000108ae */
[--C-:B------:R-:W-:Y:S02]  /*4fa0*/  FFMA.FTZ R121, R15, c[0x0][0x2d0], -R174.reuse ;  /* 0x0000b4000f797a23 */ /* 0x100fe400000108ae */
[--C-:B------:R-:W-:Y:S01]  /*4fb0*/  FFMA.FTZ R120, R14, c[0x0][0x2d0], -R174.reuse ;  /* 0x0000b4000e787a23 */ /* 0x100fe200000108ae */
[----:B------:R-:W-:Y:S01]  /*4fc0*/  MUFU.EX2 R123, R123 ;  /* 0x0000007b007b7308 */ /* 0x000fe20000000800 */
[--C-:B------:R-:W-:Y:S02]  /*4fd0*/  FFMA.FTZ R173, R11, c[0x0][0x2d0], -R174.reuse ;  /* 0x0000b4000bad7a23 */ /* 0x100fe400000108ae */
[--C-:B------:R-:W-:Y:S01]  /*4fe0*/  FFMA.FTZ R172, R8, c[0x0][0x2d0], -R174.reuse ;  /* 0x0000b40008ac7a23 */ /* 0x100fe200000108ae */
[----:B-1----:R-:W-:Y:S01]  /*4ff0*/  FMNMX.FTZ R21, R21, R2, !PT ;  /* 0x0000000215157209 */ /* 0x002fe20007810000 */
[----:B------:R-:W-:-:S02]  /*5000*/  FFMA.FTZ R119, R13, c[0x0][0x2d0], -R174 ;  /* 0x0000b4000d777a23 */ /* 0x000fc400000108ae */
[----:B------:R-:W-:Y:S01]  /*5010*/  FFMA.FTZ R116, R12, c[0x0][0x2d0], -R174 ;  /* 0x0000b4000c747a23 */ /* 0x000fe200000108ae */
[----:B------:R-:W1:Y:S01]  /*5020*/  MUFU.EX2 R122, R122 ;  /* 0x0000007a007a7308 */ /* 0x000e620000000800 */
[----:B------:R-:W2:Y:S04]  /*5030*/  SHFL.BFLY PT, R2, R21, 0x1, 0x1f ;  /* 0x0c201f0015027f89 */ /* 0x000ea800000e0000 */
[----:B------:R-:W-:Y:S03]  /*5040*/  LDSM.16.MT88.4 R12, [R250+0x6080] ;  /* 0x00608000fa0c783b */ /* 0x000fe60000004200 */
[----:B------:R-:W-:Y:S08]  /*5050*/  MUFU.EX2 R121, R121 ;  /* 0x0000007900797308 */ /* 0x000ff00000000800 */
[----:B------:R-:W3:Y:S01]  /*5060*/  MUFU.EX2 R120, R120 ;  /* 0x0000007800787308 */ /* 0x000ee20000000800 */
[----:B-1----:R-:W-:Y:S01]  /*5070*/  F2FP.BF16.PACK_AB R128, R122, R123 ;  /* 0x0000007b7a80723e */ /* 0x002fe200000010ff */
[----:B------:R-:W-:-:S06]  /*5080*/  FADD.FTZ R122, R123, R122 ;  /* 0x0000007a7b7a7221 */ /* 0x000fcc0000010000 */
[----:B------:R-:W-:Y:S01]  /*5090*/  MUFU.EX2 R119, R119 ;  /* 0x0000007700777308 */ /* 0x000fe20000000800 */
[----:B--2---:R-:W-:-:S04]  /*50a0*/  FMNMX.FTZ R2, R2, R21, !PT ;  /* 0x0000001502027209 */ /* 0x004fc80007810000 */
[C---:B------:R-:W-:Y:S01]  /*50b0*/  FSETP.NEU.FTZ.AND P0, PT, R2.reuse, -INF , PT ;  /* 0xff8000000200780b */ /* 0x040fe20003f1d000 */
[----:B------:R-:W-:Y:S01]  /*50c0*/  FMUL.FTZ R169, R2, c[0x0][0x2d0] ;  /* 0x0000b40002a97a20 */ /* 0x000fe20000410000 */
[----:B---3--:R-:W-:Y:S01]  /*50d0*/  F2FP.BF16.PACK_AB R130, R120, R121 ;  /* 0x000000797882723e */ /* 0x008fe200000010ff */
[----:B------:R-:W1:Y:S01]  /*50e0*/  MUFU.EX2 R116, R116 ;  /* 0x0000007400747308 */ /* 0x000e620000000800 */
[----:B------:R-:W-:Y:S02]  /*50f0*/  FADD.FTZ R121, R121, R122 ;  /* 0x0000007a79797221 */ /* 0x000fe40000010000 */
[----:B------:R-:W-:Y:S02]  /*5100*/  FSEL R169, R169, RZ, P0 ;  /* 0x000000ffa9a97208 */ /* 0x000fe40000000000 */
[----:B------:R-:W-:-:S03]  /*5110*/  PLOP3.LUT P0, PT, PT, PT, UP6, 0x40, 0x0 ;  /* 0x000000000000781c */ /* 0x000fc60003f0e868 */
[--C-:B------:R-:W-:Y:S01]  /*5120*/  FFMA.FTZ R118, R20, c[0x0][0x2d0], -R169.reuse ;  /* 0x0000b40014767a23 */ /* 0x100fe200000108a9 */
[----:B------:R-:W-:Y:S01]  /*5130*/  MUFU.EX2 R173, R173 ;  /* 0x000000ad00ad7308 */ /* 0x000fe20000000800 */
[--C-:B------:R-:W-:Y:S01]  /*5140*/  FFMA.FTZ R117, R19, c[0x0][0x2d0], -R169.reuse ;  /* 0x0000b40013757a23 */ /* 0x100fe200000108a9 */
[----:B------:R-:W-:Y:S01]  /*5150*/  LDSM.16.MT88.4 R20, [R249+0x4880] ;  /* 0x00488000f914783b */ /* 0x000fe20000004200 */
[--C-:B------:R-:W-:Y:S02]  /*5160*/  FFMA.FTZ R175, R18, c[0x0][0x2d0], -R169.reuse ;  /* 0x0000b40012af7a23 */ /* 0x100fe400000108a9 */
[--C-:B------:R-:W-:Y:S01]  /*5170*/  FFMA.FTZ R176, R10, c[0x0][0x2d0], -R169.reuse ;  /* 0x0000b4000ab07a23 */ /* 0x100fe200000108a9 */
[----:B------:R-:W-:Y:S01]  /*5180*/  LDSM.16.MT88.4 R16, [R248+0x4880] ;  /* 0x00488000f810783b */ /* 0x000fe20000004200 */
[--C-:B------:R-:W-:Y:S01]  /*5190*/  FFMA.FTZ R171, R9, c[0x0][0x2d0], -R169.reuse ;  /* 0x0000b40009ab7a23 */ /* 0x100fe200000108a9 */
[----:B------:R-:W-:Y:S01]  /*51a0*/  MUFU.EX2 R118, R118 ;  /* 0x0000007600767308 */ /* 0x000fe20000000800 */
[--C-:B------:R-:W-:Y:S01]  /*51b0*/  FFMA.FTZ R170, R170, c[0x0][0x2d0], -R169.reuse ;  /* 0x0000b400aaaa7a23 */ /* 0x100fe200000108a9 */
[----:B------:R-:W2:Y:S01]  /*51c0*/  LDSM.16.MT88.4 R8, [R252+0x4880] ;  /* 0x00488000fc08783b */ /* 0x000ea20000004200 */
[--C-:B------:R-:W-:Y:S01]  /*51d0*/  FFMA.FTZ R156, R6, c[0x0][0x2d0], -R169.reuse ;  /* 0x0000b400069c7a23 */ /* 0x100fe200000108a9 */
[----:B-1----:R-:W-:Y:S01]  /*51e0*/  F2FP.BF16.PACK_AB R4, R116, R119 ;  /* 0x000000777404723e */ /* 0x002fe200000010ff */
[----:B------:R-:W-:-:S03]  /*51f0*/  FFMA.FTZ R7, R7, c[0x0][0x2d0], -R169 ;  /* 0x0000b40007077a23 */ /* 0x000fc600000108a9 */
[----:B------:R-:W1:Y:S08]  /*5200*/  MUFU.EX2 R117, R117 ;  /* 0x0000007500757308 */ /* 0x000e700000000800 */
[----:B------:R-:W-:Y:S08]  /*5210*/  MUFU.EX2 R175, R175 ;  /* 0x000000af00af7308 */ /* 0x000ff00000000800 */
[----:B------:R-:W3:Y:S01]  /*5220*/  MUFU.EX2 R176, R176 ;  /* 0x000000b000b07308 */ /* 0x000ee20000000800 */
[----:B-1----:R-:W-:-:S07]  /*5230*/  F2FP.BF16.PACK_AB R129, R117, R118 ;  /* 0x000000767581723e */ /* 0x002fce00000010ff */
[----:B------:R-:W1:Y:S01]  /*5240*/  MUFU.EX2 R172, R172 ;  /* 0x000000ac00ac7308 */ /* 0x000e620000000800 */
[----:B---3--:R-:W-:-:S07]  /*5250*/  F2FP.BF16.PACK_AB R131, R176, R175 ;  /* 0x000000afb083723e */ /* 0x008fce00000010ff */
[----:B------:R-:W-:Y:S01]  /*5260*/  MUFU.EX2 R171, R171 ;  /* 0x000000ab00ab7308 */ /* 0x000fe20000000800 */
[----:B------:R-:W-:Y:S01]  /*5270*/  HMMA.16816.F32.BF16 R132, R128, R136, RZ ;  /* 0x000000888084723c */ /* 0x000fe200000418ff */
[----:B-1----:R-:W-:-:S06]  /*5280*/  F2FP.BF16.PACK_AB R6, R172, R173 ;  /* 0x000000adac06723e */ /* 0x002fcc00000010ff */
[----:B------:R-:W1:Y:S01]  /*5290*/  MUFU.EX2 R170, R170 ;  /* 0x000000aa00aa7308 */ /* 0x000e620000000800 */
[C---:B------:R-:W-:Y:S07]  /*52a0*/  HMMA.16816.F32.BF16 R136, R128.reuse, R138, RZ ;  /* 0x0000008a8088723c */ /* 0x040fee00000418ff */
[----:B------:R-:W-:Y:S01]  /*52b0*/  MUFU.EX2 R3, R7 ;  /* 0x0000000700037308 */ /* 0x000fe20000000800 */
[C---:B------:R-:W-:Y:S07]  /*52c0*/  HMMA.16816.F32.BF16 R36, R128.reuse, R40, RZ ;  /* 0x000000288024723c */ /* 0x040fee00000418ff */
[----:B------:R-:W3:Y:S01]  /*52d0*/  MUFU.EX2 R156, R156 ;  /* 0x0000009c009c7308 */ /* 0x000ee20000000800 */
[----:B-1----:R-:W-:Y:S01]  /*52e0*/  F2FP.BF16.PACK_AB R5, R170, R171 ;  /* 0x000000abaa05723e */ /* 0x002fe200000010ff */
[C---:B------:R-:W-:Y:S08]  /*52f0*/  HMMA.16816.F32.BF16 R40, R128.reuse, R42, RZ ;  /* 0x0000002a8028723c */ /* 0x040ff000000418ff */
[----:B------:R-:W-:Y:S01]  /*5300*/  HMMA.16816.F32.BF16 R52, R128, R56, RZ ;  /* 0x000000388034723c */ /* 0x000fe200000418ff */
[----:B---3--:R-:W-:-:S07]  /*5310*/  F2FP.BF16.PACK_AB R7, R156, R3 ;  /* 0x000000039c07723e */ /* 0x008fce00000010ff */
[----:B------:R-:W-:Y:S08]  /*5320*/  HMMA.16816.F32.BF16 R56, R128, R58, RZ ;  /* 0x0000003a8038723c */ /* 0x000ff000000418ff */
[C---:B--2---:R-:W-:Y:S08]  /*5330*/  HMMA.16816.F32.BF16 R132, R4.reuse, R8, R132 ;  /* 0x000000080484723c */ /* 0x044ff00000041884 */
[----:B------:R-:W-:Y:S01]  /*5340*/  HMMA.16816.F32.BF16 R136, R4, R10, R136 ;  /* 0x0000000a0488723c */ /* 0x000fe20000041888 */
[----:B------:R-:W1:Y:S07]  /*5350*/  LDSM.16.MT88.4 R8, [R252+0x6080] ;  /* 0x00608000fc08783b */ /* 0x000e6e0000004200 */
[C---:B------:R-:W-:Y:S08]  /*5360*/  HMMA.16816.F32.BF16 R44, R128.reuse, R48, RZ ;  /* 0x00000030802c723c */ /* 0x040ff000000418ff */
[C---:B------:R-:W-:Y:S08]  /*5370*/  HMMA.16816.F32.BF16 R48, R128.reuse, R50, RZ ;  /* 0x000000328030723c */ /* 0x040ff000000418ff */
[----:B------:R-:W-:Y:S08]  /*5380*/  HMMA.16816.F32.BF16 R84, R128, R88, RZ ;  /* 0x000000588054723c */ /* 0x000ff000000418ff */
[C---:B------:R-:W-:Y:S08]  /*5390*/  HMMA.16816.F32.BF16 R44, R4.reuse, R12, R44 ;  /* 0x0000000c042c723c */ /* 0x040ff0000004182c */
[C---:B------:R-:W-:Y:S01]  /*53a0*/  HMMA.16816.F32.BF16 R48, R4.reuse, R14, R48 ;  /* 0x0000000e0430723c */ /* 0x040fe20000041830 */
[----:B------:R-:W2:Y:S07]  /*53b0*/  LDSM.16.MT88.4 R12, [R248+0x6080] ;  /* 0x00608000f80c783b */ /* 0x000eae0000004200 */
        /* <DEDUP_REMOVED lines=23> */
[----:B------:R-:W2:Y:S02]  /*5530*/  LDSM.16.MT88.4 R120, [R249+0x8880] ;  /* 0x00888000f978783b */ /* 0x000ea40000004200 */
[----:B------:R-:W-:-:S04]  /*5540*/  FADD.FTZ R14, R119, R14 ;  /* 0x0000000e770e7221 */ /* 0x000fc80000010000 */
[----:B------:R-:W-:Y:S01]  /*5550*/  FADD.FTZ R14, R116, R14 ;  /* 0x0000000e740e7221 */ /* 0x000fe20000010000 */
[----:B------:R-:W-:Y:S03]  /*5560*/  HMMA.16816.F32.BF16 R28, R128, R32, RZ ;  /* 0x00000020801c723c */ /* 0x000fe600000418ff */
[----:B------:R-:W-:-:S04]  /*5570*/  FADD.FTZ R173, R173, R14 ;  /* 0x0000000eadad7221 */ /* 0x000fc80000010000 */
[----:B------:R-:W-:Y:S01]  /*5580*/  FADD.FTZ R173, R172, R173 ;  /* 0x000000adacad7221 */ /* 0x000fe20000010000 */
[----:B------:R-:W-:Y:S07]  /*5590*/  HMMA.16816.F32.BF16 R92, R4, R12, R92 ;  /* 0x0000000c045c723c */ /* 0x000fee000004185c */
[----:B------:R-:W-:Y:S01]  /*55a0*/  FADD.FTZ R12, R118, R117 ;  /* 0x00000075760c7221 */ /* 0x000fe20000010000 */
[----:B------:R-:W-:Y:S01]  /*55b0*/  HMMA.16816.F32.BF16 R32, R128, R34, RZ ;  /* 0x000000228020723c */ /* 0x000fe200000418ff */
[----:B------:R-:W-:-:S02]  /*55c0*/  FFMA.FTZ R13, R126, c[0x0][0x2d0], -R174 ;  /* 0x0000b4007e0d7a23 */ /* 0x000fc400000108ae */
[----:B------:R-:W-:Y:S02]  /*55d0*/  FADD.FTZ R175, R175, R12 ;  /* 0x0000000cafaf7221 */ /* 0x000fe40000010000 */
[----:B------:R-:W-:Y:S02]  /*55e0*/  FFMA.FTZ R12, R127, c[0x0][0x2d0], -R174 ;  /* 0x0000b4007f0c7a23 */ /* 0x000fe400000108ae */
[----:B------:R-:W-:Y:S01]  /*55f0*/  FADD.FTZ R176, R176, R175 ;  /* 0x000000afb0b07221 */ /* 0x000fe20000010000 */
[----:B-1----:R-:W-:Y:S03]  /*5600*/  HMMA.16816.F32.BF16 R100, R4, R8, R100 ;  /* 0x000000080464723c */ /* 0x002fe60000041864 */
[----:B------:R-:W-:-:S04]  /*5610*/  FADD.FTZ R176, R171, R176 ;  /* 0x000000b0abb07221 */ /* 0x000fc80000010000 */
[----:B------:R-:W-:Y:S01]  /*5620*/  FADD.FTZ R170, R170, R176 ;  /* 0x000000b0aaaa7221 */ /* 0x000fe20000010000 */
[----:B------:R-:W-:Y:S01]  /*5630*/  HMMA.16816.F32.BF16 R104, R4, R10, R104 ;  /* 0x0000000a0468723c */ /* 0x000fe20000041868 */
[----:B------:R-:W1:Y:S02]  /*5640*/  LDSM.16.MT88.4 R8, [R250+0x9080] ;  /* 0x00908000fa08783b */ /* 0x000e640000004200 */
[----:B------:R-:W-:-:S04]  /*5650*/  FADD.FTZ R170, R3, R170 ;  /* 0x000000aa03aa7221 */ /* 0x000fc80000010000 */
[----:B------:R-:W-:Y:S01]  /*5660*/  FADD.FTZ R156, R156, R170 ;  /* 0x000000aa9c9c7221 */ /* 0x000fe20000010000 */
[C---:B--2---:R-:W-:Y:S08]  /*5670*/  HMMA.16816.F32.BF16 R116, R128.reuse, R120, RZ ;  /* 0x000000788074723c */ /* 0x044ff000000418ff */
[----:B------:R-:W-:Y:S08]  /*5680*/  HMMA.16816.F32.BF16 R120, R128, R122, RZ ;  /* 0x0000007a8078723c */ /* 0x000ff000000418ff */
[C---:B------:R-:W-:Y:S08]  /*5690*/  HMMA.16816.F32.BF16 R28, R4.reuse, R16, R28 ;  /* 0x00000010041c723c */ /* 0x040ff0000004181c */
[----:B------:R-:W-:Y:S01]  /*56a0*/  HMMA.16816.F32.BF16 R32, R4, R18, R32 ;  /* 0x000000120420723c */ /* 0x000fe20000041820 */
[----:B------:R-:W2:Y:S07]  /*56b0*/  LDSM.16.MT88.4 R16, [R250+0x7880] ;  /* 0x00788000fa10783b */ /* 0x000eae0000004200 */
[----:B------:R-:W-:Y:S08]  /*56c0*/  HMMA.16816.F32.BF16 R76, R128, R80, RZ ;  /* 0x00000050804c723c */ /* 0x000ff000000418ff */
[C---:B-1----:R-:W-:Y:S08]  /*56d0*/  HMMA.16816.F32.BF16 R108, R4.reuse, R8, R108 ;  /* 0x00000008046c723c */ /* 0x042ff0000004186c */
[----:B------:R-:W-:Y:S01]  /*56e0*/  HMMA.16816.F32.BF16 R112, R4, R10, R112 ;  /* 0x0000000a0470723c */ /* 0x000fe20000041870 */
[----:B------:R-:W1:Y:S07]  /*56f0*/  LDSM.16.MT88.4 R8, [R249+0x9080] ;  /* 0x00908000f908783b */ /* 0x000e6e0000004200 */
[C---:B------:R-:W-:Y:S08]  /*5700*/  HMMA.16816.F32.BF16 R148, R128.reuse, R152, RZ ;  /* 0x000000988094723c */ /* 0x040ff000000418ff */
[----:B------:R-:W-:Y:S08]  /*5710*/  HMMA.16816.F32.BF16 R152, R128, R154, RZ ;  /* 0x0000009a8098723c */ /* 0x000ff000000418ff */
[----:B--2---:R-:W-:Y:S07]  /*5720*/  HMMA.16816.F32.BF16 R76, R4, R16, R76 ;  /* 0x00000010044c723c */ /* 0x004fee000004184c */
[--C-:B------:R-:W-:Y:S01]  /*5730*/  FFMA.FTZ R17, R125, c[0x0][0x2d0], -R174.reuse ;  /* 0x0000b4007d117a23 */ /* 0x100fe200000108ae */
[----:B------:R-:W-:Y:S01]  /*5740*/  HMMA.16816.F32.BF16 R140, R128, R144, RZ ;  /* 0x00000090808c723c */ /* 0x000fe200000418ff */
[----:B------:R-:W-:-:S04]  /*5750*/  FFMA.FTZ R16, R124, c[0x0][0x2d0], -R174 ;  /* 0x0000b4007c107a23 */ /* 0x000fc800000108ae */
[----:B------:R-:W-:Y:S03]  /*5760*/  MUFU.EX2 R17, R17 ;  /* 0x0000001100117308 */ /* 0x000fe60000000800 */
[----:B------:R-:W-:Y:S05]  /*5770*/  HMMA.16816.F32.BF16 R68, R128, R72, RZ ;  /* 0x000000488044723c */ /* 0x000fea00000418ff */
[----:B------:R-:W-:Y:S03]  /*5780*/  MUFU.EX2 R16, R16 ;  /* 0x0000001000107308 */ /* 0x000fe60000000800 */
        /* <DEDUP_REMOVED lines=15> */
[--C-:B------:R-:W-:Y:S01]  /*5880*/  FFMA.FTZ R18, R168, c[0x0][0x2d0], -R169.reuse ;  /* 0x0000b400a8127a23 */ /* 0x100fe200000108a9 */
[----:B--2---:R-:W-:Y:S01]  /*5890*/  HMMA.16816.F32.BF16 R68, R4, R20, R68 ;  /* 0x000000140444723c */ /* 0x004fe20000041844 */
[----:B------:R-:W-:-:S04]  /*58a0*/  FFMA.FTZ R19, R159, c[0x0][0x2d0], -R169 ;  /* 0x0000b4009f137a23 */ /* 0x000fc800000108a9 */
[----:B------:R-:W2:Y:S02]  /*58b0*/  MUFU.EX2 R18, R18 ;  /* 0x0000001200127308 */ /* 0x000ea40000000800 */
[--C-:B------:R-:W-:Y:S01]  /*58c0*/  FFMA.FTZ R21, R158, c[0x0][0x2d0], -R169.reuse ;  /* 0x0000b4009e157a23 */ /* 0x100fe200000108a9 */
[----:B------:R-:W-:Y:S01]  /*58d0*/  HMMA.16816.F32.BF16 R72, R4, R22, R72 ;  /* 0x000000160448723c */ /* 0x000fe20000041848 */
[----:B------:R-:W-:-:S04]  /*58e0*/  FFMA.FTZ R20, R157, c[0x0][0x2d0], -R169 ;  /* 0x0000b4009d147a23 */ /* 0x000fc800000108a9 */
[----:B------:R-:W3:Y:S03]  /*58f0*/  MUFU.EX2 R19, R19 ;  /* 0x0000001300137308 */ /* 0x000ee60000000800 */
[C---:B-1----:R-:W-:Y:S05]  /*5900*/  HMMA.16816.F32.BF16 R124, R4.reuse, R8, R124 ;  /* 0x00000008047c723c */ /* 0x042fea000004187c */
[----:B------:R-:W-:Y:S01]  /*5910*/  MUFU.EX2 R21, R21 ;  /* 0x0000001500157308 */ /* 0x000fe20000000800 */
[----:B--2---:R-:W-:Y:S02]  /*5920*/  FADD.FTZ R156, R18, R156 ;  /* 0x0000009c129c7221 */ /* 0x004fe40000010000 */
[----:B------:R-:W-:Y:S01]  /*5930*/  HMMA.16816.F32.BF16 R128, R4, R10, R128 ;  /* 0x0000000a0480723c */ /* 0x000fe20000041880 */
[----:B------:R-:W1:Y:S04]  /*5940*/  LDSM.16.MT88.4 R8, [R250+0x5080] ;  /* 0x00508000fa08783b */ /* 0x000e680000004200 */
[----:B------:R-:W2:Y:S01]  /*5950*/  MUFU.EX2 R4, R12 ;  /* 0x0000000c00047308 */ /* 0x000ea20000000800 */
[----:B---3--:R-:W-:Y:S01]  /*5960*/  FADD.FTZ R156, R19, R156 ;  /* 0x0000009c139c7221 */ /* 0x008fe20000010000 */
[----:B------:R-:W-:-:S06]  /*5970*/  F2FP.BF16.PACK_AB R6, R16, R17 ;  /* 0x000000111006723e */ /* 0x000fcc00000010ff */
[----:B------:R3:W4:Y:S08]  /*5980*/  MUFU.EX2 R5, R13 ;  /* 0x0000000d00057308 */ /* 0x0007300000000800 */
[----:B------:R-:W1:Y:S01]  /*5990*/  MUFU.EX2 R20, R20 ;  /* 0x0000001400147308 */ /* 0x000e620000000800 */
[----:B--2---:R-:W-:Y:S01]  /*59a0*/  FADD.FTZ R3, R4, R173 ;  /* 0x000000ad04037221 */ /* 0x004fe20000010000 */
[----:B---3--:R-:W2:Y:S03]  /*59b0*/  LDSM.16.MT88.4 R12, [R252+0x5080] ;  /* 0x00508000fc0c783b */ /* 0x008ea60000004200 */
[C---:B----4-:R-:W-:Y:S01]  /*59c0*/  FADD.FTZ R3, R5.reuse, R3 ;  /* 0x0000000305037221 */ /* 0x050fe20000010000 */
[----:B------:R-:W-:-:S02]  /*59d0*/  F2FP.BF16.PACK_AB R4, R5, R4 ;  /* 0x000000040504723e */ /* 0x000fc400000010ff */
[----:B------:R-:W-:Y:S01]  /*59e0*/  F2FP.BF16.PACK_AB R5, R19, R18 ;  /* 0x000000121305723e */ /* 0x000fe200000010ff */
[----:B------:R-:W-:Y:S01]  /*59f0*/  FADD.FTZ R3, R17, R3 ;  /* 0x0000000311037221 */ /* 0x000fe20000010000 */
[----:B-1----:R-:W-:Y:S01]  /*5a00*/  F2FP.BF16.PACK_AB R7, R20, R21 ;  /* 0x000000151407723e */ /* 0x002fe200000010ff */
[----:B------:R-:W-:-:S06]  /*5a10*/  FADD.FTZ R21, R21, R156 ;  /* 0x0000009c15157221 */ /* 0x000fcc0000010000 */
[C---:B------:R-:W-:Y:S08]  /*5a20*/  HMMA.16816.F32.BF16 R140, R4.reuse, R8, R140 ;  /* 0x00000008048c723c */ /* 0x040ff0000004188c */
        /* <DEDUP_REMOVED lines=44> */
[----:B------:R-:W-:Y:S07]  /*5cf0*/  HMMA.16816.F32.BF16 R120, R4, R14, R120 ;  /* 0x0000000e0478723c */ /* 0x000fee0000041878 */
[----:B------:R-:W-:-:S02]  /*5d00*/  FADD.FTZ R4, R16, R3 ;  /* 0x0000000310047221 */ /* 0x000fc40000010000 */
[----:B------:R-:W-:-:S03]  /*5d10*/  FADD.FTZ R3, R20, R21 ;  /* 0x0000001514037221 */ /* 0x000fc60000010000 */
[----:B------:R1:W-:Y:S04]  /*5d20*/  STL [R1+0x44], R4 ;  /* 0x0000440401007387 */ /* 0x0003e80000100800 */
[----:B------:R1:W-:Y:S01]  /*5d30*/  STL [R1+0x40], R3 ;  /* 0x0000400301007387 */ /* 0x0003e20000100800 */
[----:B------:R-:W-:Y:S05]  /*5d40*/  @P0 BRA `(.L_x_275) ;  /* 0x0000016000000947 */ /* 0x000fea0003800000 */
[----:B------:R-:W-:Y:S01]  /*5d50*/  ISETP.LT.AND P0, PT, RZ, UR4, PT ;  /* 0x00000004ff007c0c */ /* 0x000fe2000bf01270 */
[----:B------:R-:W-:-:S12]  /*5d60*/  UIADD3 UR23, UR4, -0x1, URZ ;  /* 0xffffffff04177890 */ /* 0x000fd8000fffe03f */
[----:B------:R-:W-:Y:S05]  /*5d70*/  @P0 BRA `(.L_x_276) ;  /* 0x0000009000000947 */ /* 0x000fea0003800000 */
[----:B------:R-:W-:Y:S02]  /*5d80*/  UMOV UR23, 0x1 ;  /* 0x0000000100177882 */ /* 0x000fe40000000000 */
[----:B------:R-:W-:Y:S02]  /*5d90*/  ULDC UR5, c[0x0][0x32c] ;  /* 0x0000cb0000057ab9 */ /* 0x000fe40000000800 */
[----:B------:R-:W-:Y:S02]  /*5da0*/  UISETP.NE.AND UP0, UPT, UR23, UR5, UPT ;  /* 0x000000051700728c */ /* 0x000fe4000bf05270 */
[----:B------:R-:W-:-:S03]  /*5db0*/  UIADD3 UR23, -UR4, URZ, URZ ;  /* 0x0000003f04177290 */ /* 0x000fc6000fffe13f */
[----:B------:R-:W-:Y:S02]  /*5dc0*/  ULDC.64 UR4, c[0x0][0x330] ;  /* 0x0000cc0000047ab9 */ /* 0x000fe40000000a00 */
[----:B------:R-:W-:-:S04]  /*5dd0*/  UIMAD.WIDE.U32 UR28, UR23, UR4, URZ ;  /* 0x00000004171c72a5 */ /* 0x000fc8000f8e003f */
[----:B------:R-:W-:-:S04]  /*5de0*/  @UP0 USHF.R.U32.HI UR23, URZ, UR5, UR29 ;  /* 0x000000053f170299 */ /* 0x000fc8000801161d */
[----:B------:R-:W-:Y:S01]  /*5df0*/  ULOP3.LUT UR23, URZ, UR23, URZ, 0x33, !UPT ;  /* 0x000000173f177292 */ /* 0x000fe2000f8e333f */
[----:B------:R-:W-:Y:S05]  /*5e00*/  BRA `(.L_x_277) ;  /* 0x0000006000007947 */ /* 0x000fea0003800000 */
.L_x_276:
[----:B------:R-:W-:Y:S02]  /*5e10*/  UMOV UR5, 0x1 ;  /* 0x0000000100057882 */ /* 0x000fe40000000000 */
[----:B------:R-:W-:Y:S02]  /*5e20*/  ULDC UR4, c[0x0][0x32c] ;  /* 0x0000cb0000047ab9 */ /* 0x000fe40000000800 */
[----:B------:R-:W-:-:S03]  /*5e30*/  UISETP.NE.AND UP0, UPT, UR5, UR4, UPT ;  /* 0x000000040500728c */ /* 0x000fc6000bf05270 */
[----:B------:R-:W-:Y:S02]  /*5e40*/  ULDC.64 UR4, c[0x0][0x330] ;  /* 0x0000cc0000047ab9 */ /* 0x000fe40000000a00 */
[----:B------:R-:W-:-:S06]  /*5e50*/  UIMAD.WIDE.U32 UR28, UR23, UR4, URZ ;  /* 0x00000004171c72a5 */ /* 0x000fcc000f8e003f */
[----:B------:R-:W-:Y:S02]  /*5e60*/  @UP0 USHF.R.U32.HI UR23, URZ, UR5, UR29 ;  /* 0x000000053f170299 */ /* 0x000fe4000801161d */
.L_x_277:
[----:B------:R-:W-:Y:S02]  /*5e70*/  ULDC UR4, c[0x0][0x32c] ;  /* 0x0000cb0000047ab9 */ /* 0x000fe40000000800 */
[----:B------:R-:W-:-:S04]  /*5e80*/  UIMAD UR4, UR23, UR4, UR4 ;  /* 0x00000004170472a4 */ /* 0x000fc8000f8e0204 */
[----:B------:R-:W-:-:S04]  /*5e90*/  UISETP.LT.AND UP0, UPT, UR20, UR4, UPT ;  /* 0x000000041400728c */ /* 0x000fc8000bf01270 */
[----:B------:R-:W-:-:S04]  /*5ea0*/  USEL UR20, UR20, UR4, UP0 ;  /* 0x0000000414147287 */ /* 0x000fc80008000000 */
.L_x_275:
        /* <DEDUP_REMOVED lines=11> */
[----:B-1----:R-:W5:Y:S04]  /*5f60*/  LDL R4, [R1+0x2c] ;  /* 0x00002c0001047983 */ /* 0x002f680000100800 */
        /* <DEDUP_REMOVED lines=22> */
.L_x_291:
        /* <DEDUP_REMOVED lines=62> */
[----:B----4-:R2:W4:Y:S02]  /*64b0*/  SHFL.IDX PT, R13, R0, 0x1, 0x181f ;  /* 0x00381f00000d7f89 */ /* 0x01052400000e0000 */
.L_x_333:
[----:B------:R-:W5:Y:S04]  /*64c0*/  LDL R7, [R1+0x24] ;  /* 0x0000240001077983 */ /* 0x000f680000100800 */
[----:B--2---:R-:W2:Y:S04]  /*64d0*/  LDL R6, [R1+0x4c] ;  /* 0x00004c0001067983 */ /* 0x004ea80000100800 */
[----:B----4-:R-:W4:Y:S04]  /*64e0*/  LDL R21, [R1+0x48] ;  /* 0x0000480001157983 */ /* 0x010f280000100800 */
[----:B---3--:R-:W3:Y:S04]  /*64f0*/  LDL R0, [R1+0x1c] ;  /* 0x00001c0001007983 */ /* 0x008ee80000100800 */
[----:B------:R-:W3:Y:S04]  /*6500*/  LDL R20, [R1+0x54] ;  /* 0x0000540001147983 */ /* 0x000ee80000100800 */
[----:B------:R-:W3:Y:S04]  /*6510*/  LDL R15, [R1+0x50] ;  /* 0x00005000010f7983 */ /* 0x000ee80000100800 */
[----:B------:R-:W3:Y:S04]  /*6520*/  LDL R14, [R1+0x5c] ;  /* 0x00005c00010e7983 */ /* 0x000ee80000100800 */
[----:B------:R-:W3:Y:S01]  /*6530*/  LDL R12, [R1+0x58] ;  /* 0x00005800010c7983 */ /* 0x000ee20000100800 */
[----:B-----5:R-:W-:Y:S02]  /*6540*/  ISETP.GE.AND P1, PT, R7, c[0x0][0x1d4], PT ;  /* 0x0000750007007a0c */ /* 0x020fe40003f26270 */
[----:B--2---:R-:W-:Y:S05]  /*6550*/  IADD3 R6, P0, R13, R6, RZ ;  /* 0x000000060d067210 */ /* 0x004fea0007f1e0ff */
[----:B----4-:R-:W-:Y:S06]  /*6560*/  IMAD.X R7, R5, 0x1, R21, P0 ;  /* 0x0000000105077824 */ /* 0x010fec00000e0615 */
[----:B------:R-:W-:Y:S01]  /*6570*/  @!PT LDS RZ, [RZ] ;  /* 0x00000000fffff984 */ /* 0x000fe20000000800 */
[----:B------:R-:W-:Y:S01]  /*6580*/  @!PT LDS RZ, [RZ] ;  /* 0x00000000fffff984 */ /* 0x000fe20000000800 */
[----:B------:R-:W-:Y:S01]  /*6590*/  @!PT LDS RZ, [RZ] ;  /* 0x00000000fffff984 */ /* 0x000fe20000000800 */
[----:B---3--:R2:W-:Y:S02]  /*65a0*/  LDGSTS.E.BYPASS.LTC128B.128 [R0+0x5080], [R6.64], !P1 ;  /* 0x0508000006007fae */ /* 0x0085e4000c901d52 */
[----:B--2---:R-:W-:Y:S05]  /*65b0*/  IADD3 R6, P0, R13, R20, RZ ;  /* 0x000000140d067210 */ /* 0x004fea0007f1e0ff */
[----:B------:R-:W-:Y:S01]  /*65c0*/  IMAD.X R7, R5, 0x1, R15, P0 ;  /* 0x0000000105077824 */ /* 0x000fe200000e060f */
[C---:B------:R-:W-:Y:S04]  /*65d0*/  IADD3 R4, P0, R13.reuse, R4, RZ ;  /* 0x000000040d047210 */ /* 0x040fe80007f1e0ff */
[----:B------:R2:W-:Y:S02]  /*65e0*/  LDGSTS.E.BYPASS.LTC128B.128 [R0+0x6880], [R6.64], !P6 ;  /* 0x0688000006007fae */ /* 0x0005e4000f101d52 */
[----:B--2---:R-:W-:Y:S05]  /*65f0*/  IADD3 R6, P1, R13, R14, RZ ;  /* 0x0000000e0d067210 */ /* 0x004fea0007f3e0ff */
[C---:B------:R-:W-:Y:S02]  /*6600*/  IMAD.X R7, R5.reuse, 0x1, R12, P1 ;  /* 0x0000000105077824 */ /* 0x040fe400008e060c */
[----:B------:R-:W-:Y:S03]  /*6610*/  IMAD.X R5, R5, 0x1, R2, P0 ;  /* 0x0000000105057824 */ /* 0x000fe600000e0602 */
[----:B------:R2:W-:Y:S04]  /*6620*/  LDGSTS.E.BYPASS.LTC128B.128 [R0+0x8080], [R6.64], !P5 ;  /* 0x0808000006007fae */ /* 0x0005e8000e901d52 */
[----:B------:R2:W-:Y:S02]  /*6630*/  LDGSTS.E.BYPASS.LTC128B.128 [R0+0x9880], [R4.64], !P4 ;  /* 0x0988000004007fae */ /* 0x0005e4000e101d52 */
.L_x_280:
[----:B------:R-:W-:Y:S05]  /*6640*/  BSYNC B0 ;  /* 0x0000000000007941 */ /* 0x000fea0003800000 */
.L_x_279:
        /* <DEDUP_REMOVED lines=179> */
[----:B------:R1:W1:Y:S01]  /*7180*/  MUFU.TANH R179, R15 ;  /* 0x0000000f00b37308 */ /* 0x0002620000002400 */
        /* <DEDUP_REMOVED lines=22> */
[----:B-1----:R-:W-:Y:S03]  /*72f0*/  IMAD.U32 R15, RZ, RZ, UR20 ;  /* 0x00000014ff0f7e24 */ /* 0x002fe6000f8e00ff */
[----:B------:R-:W4:Y:S04]  /*7300*/  LDL R21, [R1+0x48] ;  /* 0x0000480001157983 */ /* 0x000f280000100800 */
[----:B------:R-:W4:Y:S04]  /*7310*/  LDL R170, [R1+0x54] ;  /* 0x0000540001aa7983 */ /* 0x000f280000100800 */
[----:B------:R-:W4:Y:S04]  /*7320*/  LDL R171, [R1+0x50] ;  /* 0x0000500001ab7983 */ /* 0x000f280000100800 */
[----:B------:R-:W4:Y:S04]  /*7330*/  LDL R168, [R1+0x5c] ;  /* 0x00005c0001a87983 */ /* 0x000f280000100800 */
        /* <DEDUP_REMOVED lines=24> */
[----:B------:R-:W-:Y:S02]  /*74c0*/  IMAD.WIDE.U32 R18, R23, c[0x0][0x1f0], R18 ;  /* 0x00007c0017127a25 */ /* 0x000fe400078e0012 */
[----:B------:R-:W2:Y:S02]  /*74d0*/  LDL R26, [R1+0x10] ;  /* 0x00001000011a7983 */ /* 0x000ea40000100800 */
[----:B------:R-:W-:Y:S01]  /*74e0*/  IMAD R15, R15, c[0x0][0x1f0], RZ ;  /* 0x00007c000f0f7a24 */ /* 0x000fe200078e02ff */
[----:B------:R-:W-:Y:S01]  /*74f0*/  IADD3 R18, P0, R18, UR26, RZ ;  /* 0x0000001a12127c10 */ /* 0x000fe2000ff1e0ff */
[----:B------:R-:W4:Y:S02]  /*7500*/  LDL R27, [R1+0x28] ;  /* 0x00002800011b7983 */ /* 0x000f240000100800 */
        /* <DEDUP_REMOVED lines=8> */
[----:B------:R-:W1:Y:S01]  /*7590*/  SHFL.IDX PT, R17, R17, 0x1, 0x181f ;  /* 0x00381f0011117f89 */ /* 0x000e6200000e0000 */
        /* <DEDUP_REMOVED lines=12> */
[--C-:B------:R-:W-:Y:S05]  /*7660*/  @P0 IMAD.X R23, R20, 0x1, R172.reuse, P1 ;  /* 0x0000000114170824 */ /* 0x100fea00008e06ac */
[----:B------:R1:W-:Y:S01]  /*7670*/  @P0 LDGSTS.E.BYPASS.LTC128B.128 [R177+0x17080], [R22.64], !P5 ;  /* 0x1708000016b10fae */ /* 0x0003e2000e901d52 */
[C---:B--2---:R-:W-:Y:S04]  /*7680*/  @P0 LEA R24, P1, R26.reuse, R19, 0x1 ;  /* 0x000000131a180211 */ /* 0x044fe800078208ff */
[----:B----4-:R-:W-:Y:S05]  /*7690*/  @P0 LEA.HI.X R25, R26, R20, R27, 0x1, P1 ;  /* 0x000000141a190211 */ /* 0x010fea00008f0c1b */
[----:B------:R1:W-:Y:S01]  /*76a0*/  @P0 LDGSTS.E.BYPASS.LTC128B.128 [R177+0x18880], [R24.64], !P4 ;  /* 0x1888000018b10fae */ /* 0x0003e2000e101d52 */
[----:B------:R-:W-:Y:S11]  /*76b0*/  ISETP.GE.AND P0, PT, R18, 0x21, PT ;  /* 0x000000211200780c */ /* 0x000ff60003f06270 */
[----:B------:R-:W-:Y:S02]  /*76c0*/  @!UPT UIADD3 URZ, URZ, URZ, URZ ;  /* 0x0000003f3f3ff290 */ /* 0x000fe4000fffe03f */
[----:B------:R-:W-:Y:S02]  /*76d0*/  @P0 IADD3 R18, P1, R17, R0, RZ ;  /* 0x0000000011120210 */ /* 0x000fe40007f3e0ff */
[----:B------:R1:W5:Y:S03]  /*76e0*/  LDL.LU R0, [R1+0x60] ;  /* 0x0000600001007983 */ /* 0x0003660000300800 */
[----:B------:R-:W-:Y:S05]  /*76f0*/  @P0 IMAD.X R19, R15, 0x1, R21, P1 ;  /* 0x000000010f130824 */ /* 0x000fea00008e0615 */
[----:B------:R2:W-:Y:S02]  /*7700*/  @P0 LDGSTS.E.BYPASS.LTC128B.128 [R177+0x15080], [R18.64], !P2 ;  /* 0x1508000012b10fae */ /* 0x0005e4000d101d52 */
[----:B--2---:R-:W-:Y:S05]  /*7710*/  @P0 IADD3 R18, P1, R17, R170, RZ ;  /* 0x000000aa11120210 */ /* 0x004fea0007f3e0ff */
[----:B------:R-:W-:Y:S05]  /*7720*/  @P0 IMAD.X R19, R15, 0x1, R171, P1 ;  /* 0x000000010f130824 */ /* 0x000fea00008e06ab */
[----:B------:R2:W-:Y:S02]  /*7730*/  @P0 LDGSTS.E.BYPASS.LTC128B.128 [R177+0x16880], [R18.64], !P6 ;  /* 0x1688000012b10fae */ /* 0x0005e4000f101d52 */
[----:B--2---:R-:W-:Y:S05]  /*7740*/  @P0 IADD3 R18, P1, R17, R168, RZ ;  /* 0x000000a811120210 */ /* 0x004fea0007f3e0ff */
[----:B------:R-:W-:Y:S01]  /*7750*/  @P0 IMAD.X R19, R15, 0x1, R172, P1 ;  /* 0x000000010f130824 */ /* 0x000fe200008e06ac */
[C---:B------:R-:W-:Y:S04]  /*7760*/  @P0 LEA R20, P1, R26.reuse, R17, 0x1 ;  /* 0x000000111a140211 */ /* 0x040fe800078208ff */
[----:B------:R1:W-:Y:S01]  /*7770*/  @P0 LDGSTS.E.BYPASS.LTC128B.128 [R177+0x18080], [R18.64], !P5 ;  /* 0x1808000012b10fae */ /* 0x0003e2000e901d52 */
[----:B------:R-:W-:Y:S05]  /*7780*/  @P0 LEA.HI.X R21, R26, R15, R27, 0x1, P1 ;  /* 0x0000000f1a150211 */ /* 0x000fea00008f0c1b */
[----:B------:R1:W-:Y:S03]  /*7790*/  @P0 LDGSTS.E.BYPASS.LTC128B.128 [R177+0x19880], [R20.64], !P4 ;  /* 0x1988000014b10fae */ /* 0x0003e6000e101d52 */
.L_x_282:
        /* <DEDUP_REMOVED lines=8> */
[----:B-12---:R-:W-:Y:S01]  /*7820*/  @P0 IMAD.HI.U32 R15, R17, c[0x0][0x2c8], RZ ;  /* 0x0000b200110f0a27 */ /* 0x006fe200078e00ff */
[----:B------:R-:W-:Y:S03]  /*7830*/  PLOP3.LUT P0, PT, PT, PT, UP1, 0x80, 0x0 ;  /* 0x000000000000781c */ /* 0x000fe60003f0f018 */
[----:B------:R-:W-:Y:S02]  /*7840*/  IMAD.MOV.U32 R23, RZ, RZ, R17 ;  /* 0x000000ffff177224 */ /* 0x000fe400078e0011 */
[----:B------:R-:W-:Y:S05]  /*7850*/  IMAD.U32 R17, RZ, RZ, UR20 ;  /* 0x00000014ff117e24 */ /* 0x000fea000f8e00ff */
[----:B---3--:R-:W-:Y:S03]  /*7860*/  IADD3 R17, -R26, 0x1, R17 ;  /* 0x000000011a117810 */ /* 0x008fe60007ffe111 */
[----:B------:R-:W-:Y:S01]  /*7870*/  @P0 SHF.R.U32.HI R23, RZ, c[0x0][0x2cc], R15 ;  /* 0x0000b300ff170a19 */ /* 0x000fe2000001160f */
[----:B------:R-:W-:Y:S01]  /*7880*/  IMAD.U32 R15, RZ, RZ, UR12 ;  /* 0x0000000cff0f7e24 */ /* 0x000fe2000f8e00ff */
[----:B------:R-:W-:Y:S04]  /*7890*/  PLOP3.LUT P0, PT, PT, PT, UP0, 0x40, 0x0 ;  /* 0x000000000000781c */ /* 0x000fe80003f0e808 */
[----:B------:R-:W-:Y:S02]  /*78a0*/  IADD3 R15, -R15, UR8, R17 ;  /* 0x000000080f0f7c10 */ /* 0x000fe4000fffe111 */
[----:B------:R-:W1:Y:S02]  /*78b0*/  SHFL.IDX PT, R17, R23, RZ, 0x1c1f ;  /* 0x001c1fff17117589 */ /* 0x000e6400000e0000 */
[C---:B------:R-:W-:Y:S02]  /*78c0*/  IADD3 R22, R15.reuse, c[0x0][0x328], RZ ;  /* 0x0000ca000f167a10 */ /* 0x040fe40007ffe0ff */
[----:B------:R-:W-:Y:S03]  /*78d0*/  IADD3 R15, R15, UR24, RZ ;  /* 0x000000180f0f7c10 */ /* 0x000fe6000fffe0ff */
[--C-:B-1----:R-:W-:Y:S02]  /*78e0*/  IMAD.IADD R25, R22, 0x1, R17.reuse ;  /* 0x0000000116197824 */ /* 0x102fe400078e0211 */
[----:B------:R-:W-:Y:S01]  /*78f0*/  IMAD.IADD R24, R15, 0x1, R17 ;  /* 0x000000010f187824 */ /* 0x000fe200078e0211 */
[----:B------:R-:W-:-:S05]  /*7900*/  @P0 BRA `(.L_x_283) ;  /* 0x0000019000000947 */ /* 0x000fca0003800000 */
[----:B------:R-:W-:Y:S01]  /*7910*/  IMAD.U32 R18, RZ, RZ, UR12 ;  /* 0x0000000cff127e24 */ /* 0x000fe2000f8e00ff */
[----:B------:R-:W-:Y:S04]  /*7920*/  BSSY B0, `(.L_x_284) ;  /* 0x0000012000007945 */ /* 0x000fe80003800000 */
[----:B------:R-:W-:Y:S04]  /*7930*/  IADD3 R18, -R18, UR8, R17 ;  /* 0x0000000812127c10 */ /* 0x000fe8000fffe111 */
        /* <DEDUP_REMOVED lines=11> */
.L_x_285:
[----:B------:R-:W-:Y:S04]  /*79f0*/  MOV R17, 0x1 ;  /* 0x0000000100117802 */ /* 0x000fe80000000f00 */
[----:B------:R-:W-:Y:S11]  /*7a00*/  ISETP.NE.AND P0, PT, R17, c[0x0][0x32c], PT ;  /* 0x0000cb0011007a0c */ /* 0x000ff60003f05270 */
[----:B------:R-:W-:Y:S02]  /*7a10*/  @!UPT UIADD3 URZ, URZ, URZ, URZ ;  /* 0x0000003f3f3ff290 */ /* 0x000fe4000fffe03f */
[----:B------:R-:W-:Y:S05]  /*7a20*/  @P0 IMAD.HI.U32 R17, R18, c[0x0][0x330], RZ ;  /* 0x0000cc0012110a27 */ /* 0x000fea00078e00ff */
[----:B------:R-:W-:Y:S02]  /*7a30*/  @P0 SHF.R.U32.HI R18, RZ, c[0x0][0x334], R17 ;  /* 0x0000cd00ff120a19 */ /* 0x000fe40000011611 */
.L_x_286:
[----:B------:R-:W-:Y:S05]  /*7a40*/  BSYNC B0 ;  /* 0x0000000000007941 */ /* 0x000fea0003800000 */
.L_x_284:
[----:B------:R-:W-:Y:S05]  /*7a50*/  IADD3 R17, -R26, UR20, RZ ;  /* 0x000000141a117c10 */ /* 0x000fea000fffe1ff */
[----:B------:R-:W-:Y:S05]  /*7a60*/  IMAD R17, R18, c[0x0][0x32c], R17 ;  /* 0x0000cb0012117a24 */ /* 0x000fea00078e0211 */
[----:B------:R-:W-:Y:S02]  /*7a70*/  IMNMX R24, R24, R17, !PT ;  /* 0x0000001118187217 */ /* 0x000fe40007800200 */
[----:B------:R-:W-:Y:S04]  /*7a80*/  IADD3 R17, R17, c[0x0][0x32c], RZ ;  /* 0x0000cb0011117a10 */ /* 0x000fe80007ffe0ff */
[----:B------:R-:W-:Y:S02]  /*7a90*/  IMNMX R25, R25, R17, PT ;  /* 0x0000001119197217 */ /* 0x000fe40003800200 */
.L_x_283:
        /* <DEDUP_REMOVED lines=12> */
[----:B-----5:R-:W-:Y:S01]  /*7b60*/  FSEL R17, R0, -INF , !P0 ;  /* 0xff80000000117808 */ /* 0x020fe20004000000 */
        /* <DEDUP_REMOVED lines=13> */
[----:B------:R-:W-:Y:S04]  /*7c40*/  ISETP.LT.OR P0, PT, R25, 0x9, P0 ;  /* 0x000000091900780c */ /* 0x000fe80000701670 */
        /* <DEDUP_REMOVED lines=61> */
.L_x_289:
[----:B------:R-:W-:Y:S04]  /*8020*/  MOV R0, 0x1 ;  /* 0x0000000100007802 */ /* 0x000fe80000000f00 */
[----:B------:R-:W-:Y:S11]  /*8030*/  ISETP.NE.AND P0, PT, R0, c[0x0][0x32c], PT ;  /* 0x0000cb0000007a0c */ /* 0x000ff60003f05270 */
[----:B------:R-:W-:Y:S02]  /*8040*/  @!UPT UIADD3 URZ, URZ, URZ, URZ ;  /* 0x0000003f3f3ff290 */ /* 0x000fe4000fffe03f */
[----:B------:R-:W-:Y:S05]  /*8050*/  @P0 IMAD.HI.U32 R0, R2, c[0x0][0x330], RZ ;  /* 0x0000cc0002000a27 */ /* 0x000fea00078e00ff */
[----:B------:R-:W-:Y:S02]  /*8060*/  @P0 SHF.R.U32.HI R2, RZ, c[0x0][0x334], R0 ;  /* 0x0000cd00ff020a19 */ /* 0x000fe40000011600 */
.L_x_290:
[----:B------:R-:W-:Y:S05]  /*8070*/  BSYNC B0 ;  /* 0x0000000000007941 */ /* 0x000fea0003800000 */
.L_x_288:
[----:B------:R-:W-:Y:S05]  /*8080*/  IADD3 R0, -R26, UR20, RZ ;  /* 0x000000141a007c10 */ /* 0x000fea000fffe1ff */
[----:B------:R-:W-:Y:S05]  /*8090*/  IMAD R0, R2, c[0x0][0x32c], R0 ;  /* 0x0000cb0002007a24 */ /* 0x000fea00078e0200 */
[----:B------:R-:W-:Y:S02]  /*80a0*/  IMNMX R15, R15, R0, !PT ;  /* 0x000000000f0f7217 */ /* 0x000fe40007800200 */
[----:B------:R-:W-:Y:S04]  /*80b0*/  IADD3 R0, R0, c[0x0][0x32c], RZ ;  /* 0x0000cb0000007a10 */ /* 0x000fe80007ffe0ff */
[----:B------:R-:W-:Y:S02]  /*80c0*/  IMNMX R16, R16, R0, PT ;  /* 0x0000000010107217 */ /* 0x000fe40003800200 */
.L_x_287:
        /* <DEDUP_REMOVED lines=17> */
[----:B------:R-:W-:Y:S03]  /*81e0*/  UIADD3 UR21, UR5, -0x1, URZ ;  /* 0xffffffff05157890 */ /* 0x000fe6000fffe03f */
        /* <DEDUP_REMOVED lines=16> */
[----:B------:R-:W-:Y:S02]  /*82f0*/  FADD.FTZ R2, -R2, R3 ;  /* 0x0000000302027221 */ /* 0x000fe40000010100 */
        /* <DEDUP_REMOVED lines=25> */
[C---:B------:R-:W-:Y:S04]  /*8490*/  ISETP.GT.AND P0, PT, R15.reuse, 0x8, P0 ;  /* 0x000000080f00780c */ /* 0x040fe80000704270 */
[----:B------:R-:W-:Y:S04]  /*84a0*/  ISETP.LT.OR P0, PT, R16, 0x9, P0 ;  /* 0x000000091000780c */ /* 0x000fe80000701670 */
[----:B------:R-:W-:Y:S01]  /*84b0*/  FSEL R10, R10, -INF , !P0 ;  /* 0xff8000000a0a7808 */ /* 0x000fe20004000000 */
[----:B------:R-:W-:Y:S01]  /*84c0*/  MUFU.EX2 R12, R12 ;  /* 0x0000000c000c7308 */ /* 0x000fe20000000800 */
[----:B------:R-:W-:Y:S01]  /*84d0*/  PLOP3.LUT P0, PT, PT, PT, UP1, 0x40, 0x0 ;  /* 0x000000000000781c */ /* 0x000fe20003f0e818 */
[----:B------:R-:W-:Y:S03]  /*84e0*/  UISETP.NE.AND UP1, UPT, UR28, URZ, UPT ;  /* 0x0000003f1c00728c */ /* 0x000fe6000bf25270 */
[----:B------:R-:W-:Y:S04]  /*84f0*/  ISETP.GT.AND P0, PT, R15, 0x9, P0 ;  /* 0x000000090f00780c */ /* 0x000fe80000704270 */
[C---:B------:R-:W-:Y:S01]  /*8500*/  ISETP.LT.OR P0, PT, R16.reuse, 0xa, P0 ;  /* 0x0000000a1000780c */ /* 0x040fe20000701670 */
[----:B------:R-:W3:Y:S03]  /*8510*/  MUFU.EX2 R8, R8 ;  /* 0x0000000800087308 */ /* 0x000ee60000000800 */
[----:B------:R-:W-:Y:S02]  /*8520*/  FSEL R169, R169, -INF , !P0 ;  /* 0xff800000a9a97808 */ /* 0x000fe40004000000 */
[----:B------:R-:W-:Y:S01]  /*8530*/  PLOP3.LUT P0, PT, PT, PT, UP0, 0x40, 0x0 ;  /* 0x000000000000781c */ /* 0x000fe20003f0e808 */
[----:B------:R-:W-:Y:S01]  /*8540*/  UISETP.NE.AND UP0, UPT, UR23, URZ, UPT ;  /* 0x0000003f1700728c */ /* 0x000fe2000bf05270 */
[----:B-1----:R-:W-:Y:S02]  /*8550*/  F2FP.BF16.PACK_AB R168, R13, R17 ;  /* 0x000000110da8723e */ /* 0x002fe400000010ff */
[----:B------:R-:W-:Y:S01]  /*8560*/  ISETP.GT.AND P0, PT, R15, 0x10, P0 ;  /* 0x000000100f00780c */ /* 0x000fe20000704270 */
[----:B------:R-:W-:Y:S03]  /*8570*/  MUFU.EX2 R172, R172 ;  /* 0x000000ac00ac7308 */ /* 0x000fe60000000800 */
[----:B------:R-:W-:Y:S04]  /*8580*/  ISETP.LT.OR P0, PT, R16, 0x11, P0 ;  /* 0x000000111000780c */ /* 0x000fe80000701670 */
[----:B------:R-:W-:Y:S02]  /*8590*/  FSEL R22, R9, -INF , !P0 ;  /* 0xff80000009167808 */ /* 0x000fe40004000000 */
[----:B------:R-:W-:Y:S01]  /*85a0*/  PLOP3.LUT P0, PT, PT, PT, UP6, 0x40, 0x0 ;  /* 0x000000000000781c */ /* 0x000fe20003f0e868 */
[----:B------:R-:W-:Y:S03]  /*85b0*/  MUFU.EX2 R175, R175 ;  /* 0x000000af00af7308 */ /* 0x000fe60000000800 */
[----:B------:R-:W-:Y:S02]  /*85c0*/  ISETP.GT.AND P0, PT, R15, 0x11, P0 ;  /* 0x000000110f00780c */ /* 0x000fe40000704270 */
[----:B---3--:R-:W-:Y:S02]  /*85d0*/  F2FP.BF16.PACK_AB R170, R8, R12 ;  /* 0x0000000c08aa723e */ /* 0x008fe400000010ff */
[C---:B------:R-:W-:Y:S03]  /*85e0*/  ISETP.LT.OR P0, PT, R16.reuse, 0x12, P0 ;  /* 0x000000121000780c */ /* 0x040fe60000701670 */
        /* <DEDUP_REMOVED lines=39> */
[----:B------:R-:W-:Y:S02]  /*8860*/  FMUL.FTZ R13, R6, R141 ;  /* 0x0000008d060d7220 */ /* 0x000fe40000410000 */
[----:B------:R-:W-:Y:S01]  /*8870*/  FADD.FTZ R5, R12, R5 ;  /* 0x000000050c057221 */ /* 0x000fe20000010000 */
[----:B------:R-:W-:Y:S01]  /*8880*/  FMNMX.FTZ R2, R169, R2, !PT ;  /* 0x00000002a9027209 */ /* 0x000fe20007810000 */
[----:B------:R-:W-:Y:S01]  /*8890*/  FMUL.FTZ R12, R6, R140 ;  /* 0x0000008c060c7220 */ /* 0x000fe20000410000 */
[----:B------:R-:W-:Y:S01]  /*88a0*/  MOV R140, R24 ;  /* 0x00000018008c7202 */ /* 0x000fe20000000f00 */
[----:B------:R-:W-:Y:S01]  /*88b0*/  FADD.FTZ R177, R8, R5 ;  /* 0x0000000508b17221 */ /* 0x000fe20000010000 */
[----:B------:R-:W-:Y:S01]  /*88c0*/  FMNMX.FTZ R2, R22, R2, !PT ;  /* 0x0000000216027209 */ /* 0x000fe20007810000 */
[C---:B------:R-:W-:Y:S02]  /*88d0*/  FMUL.FTZ R8, R6.reuse, R136 ;  /* 0x0000008806087220 */ /* 0x040fe40000410000 */
[C---:B------:R-:W-:Y:S01]  /*88e0*/  FMUL.FTZ R5, R6.reuse, R133 ;  /* 0x0000008506057220 */ /* 0x040fe20000410000 */
        /* <DEDUP_REMOVED lines=20> */
[C---:B------:R-:W-:Y:S02]  /*8a30*/  FMUL.FTZ R37, R6.reuse, R37 ;  /* 0x0000002506257220 */ /* 0x040fe40000410000 */
        /* <DEDUP_REMOVED lines=54> */
[----:B------:R-:W-:Y:S01]  /*8da0*/  MUFU.EX2 R136, R136 ;  /* 0x0000008800887308 */ /* 0x000fe20000000800 */
        /* <DEDUP_REMOVED lines=21> */
[----:B------:R1:W2:Y:S01]  /*8f00*/  MUFU.EX2 R150, R152 ;  /* 0x0000009800967308 */ /* 0x0002a20000000800 */
        /* <DEDUP_REMOVED lines=12> */
[----:B-1----:R-:W-:Y:S01]  /*8fd0*/  LDSM.16.MT88.4 R152, [R249+0x5080] ;  /* 0x00508000f998783b */ /* 0x002fe20000004200 */
        /* <DEDUP_REMOVED lines=41> */
[----:B------:R-:W-:Y:S02]  /*9270*/  FMUL.FTZ R10, R132, R138 ;  /* 0x0000008a840a7220 */ /* 0x000fe40000410000 */
[--C-:B------:R-:W-:Y:S02]  /*9280*/  FFMA.FTZ R147, R179, c[0x0][0x2d0], -R156.reuse ;  /* 0x0000b400b3937a23 */ /* 0x100fe4000001089c */
[----:B------:R-:W1:Y:S01]  /*9290*/  MUFU.EX2 R141, R141 ;  /* 0x0000008d008d7308 */ /* 0x000e620000000800 */
[----:B------:R-:W-:Y:S02]  /*92a0*/  FFMA.FTZ R149, R178, c[0x0][0x2d0], -R156 ;  /* 0x0000b400b2957a23 */ /* 0x000fe4000001089c */
[----:B--2---:R-:W-:Y:S07]  /*92b0*/  FADD.FTZ R177, R150, R177 ;  /* 0x000000b196b17221 */ /* 0x004fee0000010000 */
[----:B------:R-:W-:Y:S01]  /*92c0*/  MUFU.EX2 R147, R147 ;  /* 0x0000009300937308 */ /* 0x000fe20000000800 */
[----:B---3--:R-:W-:Y:S01]  /*92d0*/  FFMA.FTZ R142, R132, R148, R136 ;  /* 0x00000094848e7223 */ /* 0x008fe20000010088 */
[----:B------:R-:W-:Y:S01]  /*92e0*/  MOV R148, R145 ;  /* 0x0000009100947202 */ /* 0x000fe20000000f00 */
[----:B------:R-:W2:Y:S01]  /*92f0*/  LDSM.16.MT88.4 R132, [R252+0x4080] ;  /* 0x00408000fc84783b */ /* 0x000ea20000004200 */
[----:B------:R-:W-:Y:S01]  /*9300*/  MOV R145, R140 ;  /* 0x0000008c00917202 */ /* 0x000fe20000000f00 */
[----:B------:R-:W-:Y:S01]  /*9310*/  FFMA.FTZ R140, R169, c[0x0][0x2d0], -R156 ;  /* 0x0000b400a98c7a23 */ /* 0x000fe2000001089c */
[C---:B------:R-:W-:Y:S04]  /*9320*/  F2FP.BF16.PACK_AB R169, R144.reuse, R136 ;  /* 0x0000008890a9723e */ /* 0x040fe800000010ff */
[----:B------:R3:W-:Y:S01]  /*9330*/  MUFU.EX2 R146, R148 ;  /* 0x0000009400927308 */ /* 0x0007e20000000800 */
[----:B------:R-:W-:Y:S02]  /*9340*/  FADD.FTZ R142, R144, R142 ;  /* 0x0000008e908e7221 */ /* 0x000fe40000010000 */
[----:B------:R-:W-:Y:S02]  /*9350*/  FADD.FTZ R144, R143, R177 ;  /* 0x000000b18f907221 */ /* 0x000fe40000010000 */
[----:B-1----:R-:W-:Y:S05]  /*9360*/  FADD.FTZ R142, R141, R142 ;  /* 0x0000008e8d8e7221 */ /* 0x002fea0000010000 */
[----:B------:R-:W1:Y:S10]  /*9370*/  MUFU.EX2 R140, R140 ;  /* 0x0000008c008c7308 */ /* 0x000e740000000800 */
[----:B------:R-:W4:Y:S01]  /*9380*/  MUFU.EX2 R145, R145 ;  /* 0x0000009100917308 */ /* 0x000f220000000800 */
[----:B---3--:R-:W-:Y:S02]  /*9390*/  FFMA.FTZ R148, R137, c[0x0][0x2d0], -R156 ;  /* 0x0000b40089947a23 */ /* 0x008fe4000001089c */
[----:B------:R-:W-:Y:S07]  /*93a0*/  LDSM.16.MT88.4 R136, [R252+0x4880] ;  /* 0x00488000fc88783b */ /* 0x000fee0000004200 */
[----:B------:R-:W3:Y:S01]  /*93b0*/  MUFU.EX2 R148, R148 ;  /* 0x0000009400947308 */ /* 0x000ee20000000800 */
[C---:B-1----:R-:W-:Y:S09]  /*93c0*/  F2FP.BF16.PACK_AB R171, R140.reuse, R141 ;  /* 0x0000008d8cab723e */ /* 0x042ff200000010ff */
[----:B------:R-:W1:Y:S01]  /*93d0*/  MUFU.EX2 R149, R149 ;  /* 0x0000009500957308 */ /* 0x000e620000000800 */
[C---:B--2---:R-:W-:Y:S05]  /*93e0*/  HMMA.16816.F32.BF16 R4, R168.reuse, R132, R4 ;  /* 0x00000084a804723c */ /* 0x044fea0000041804 */
[----:B----4-:R-:W-:Y:S03]  /*93f0*/  FADD.FTZ R144, R145, R144 ;  /* 0x0000009091907221 */ /* 0x010fe60000010000 */
        /* <DEDUP_REMOVED lines=47> */
[----:B---3--:R-:W-:Y:S01]  /*96f0*/  F2FP.BF16.PACK_AB R133, R147, R148 ;  /* 0x000000949385723e */ /* 0x008fe200000010ff */
[----:B------:R-:W-:Y:S02]  /*9700*/  FADD.FTZ R150, R140, R142 ;  /* 0x0000008e8c967221 */ /* 0x000fe40000010000 */
[----:B------:R-:W-:Y:S01]  /*9710*/  FFMA.FTZ R168, R176, c[0x0][0x2d0], -R156 ;  /* 0x0000b400b0a87a23 */ /* 0x000fe2000001089c */
[C---:B------:R-:W-:Y:S01]  /*9720*/  F2FP.BF16.PACK_AB R134, R146.reuse, R145 ;  /* 0x000000919286723e */ /* 0x040fe200000010ff */
[----:B------:R-:W-:Y:S03]  /*9730*/  LDSM.16.MT88.4 R140, [R248+0x9080] ;  /* 0x00908000f88c783b */ /* 0x000fe60000004200 */
[----:B------:R-:W-:Y:S01]  /*9740*/  FADD.FTZ R176, R146, R144 ;  /* 0x0000009092b07221 */ /* 0x000fe20000010000 */
[----:B------:R-:W2:Y:S01]  /*9750*/  MUFU.EX2 R168, R168 ;  /* 0x000000a800a87308 */ /* 0x000ea20000000800 */
[----:B------:R-:W-:Y:S02]  /*9760*/  FADD.FTZ R148, R148, R150 ;  /* 0x0000009694947221 */ /* 0x000fe40000010000 */
[----:B------:R-:W-:Y:S02]  /*9770*/  FFMA.FTZ R169, R159, c[0x0][0x2d0], -R156 ;  /* 0x0000b4009fa97a23 */ /* 0x000fe4000001089c */
[----:B------:R-:W-:Y:S02]  /*9780*/  FADD.FTZ R148, R147, R148 ;  /* 0x0000009493947221 */ /* 0x000fe40000010000 */
[----:B------:R-:W-:Y:S01]  /*9790*/  LDSM.16.MT88.4 R144, [R250+0x5080] ;  /* 0x00508000fa90783b */ /* 0x000fe20000004200 */
[--C-:B------:R-:W-:Y:S01]  /*97a0*/  FFMA.FTZ R170, R158, c[0x0][0x2d0], -R156.reuse ;  /* 0x0000b4009eaa7a23 */ /* 0x100fe2000001089c */
[----:B------:R-:W-:Y:S01]  /*97b0*/  F2FP.BF16.PACK_AB R158, R172, R173 ;  /* 0x000000adac9e723e */ /* 0x000fe200000010ff */
[--C-:B------:R-:W-:Y:S01]  /*97c0*/  FFMA.FTZ R171, R157, c[0x0][0x2d0], -R156.reuse ;  /* 0x0000b4009dab7a23 */ /* 0x100fe2000001089c */
[----:B------:R-:W3:Y:S01]  /*97d0*/  MUFU.EX2 R169, R169 ;  /* 0x000000a900a97308 */ /* 0x000ee20000000800 */
[----:B------:R-:W-:Y:S02]  /*97e0*/  FFMA.FTZ R156, R3, c[0x0][0x2d0], -R156 ;  /* 0x0000b400039c7a23 */ /* 0x000fe4000001089c */
[----:B-1----:R-:W-:Y:S02]  /*97f0*/  FADD.FTZ R177, R149, R148 ;  /* 0x0000009495b17221 */ /* 0x002fe40000010000 */
[----:B------:R-:W-:Y:S04]  /*9800*/  FADD.FTZ R176, R175, R176 ;  /* 0x000000b0afb07221 */ /* 0x000fe80000010000 */
[----:B------:R-:W-:Y:S01]  /*9810*/  FADD.FTZ R176, R174, R176 ;  /* 0x000000b0aeb07221 */ /* 0x000fe20000010000 */
[----:B------:R1:W-:Y:S01]  /*9820*/  MUFU.EX2 R3, R156 ;  /* 0x0000009c00037308 */ /* 0x0003e20000000800 */
[C---:B--2---:R-:W-:Y:S02]  /*9830*/  F2FP.BF16.PACK_AB R135, R168.reuse, R149 ;  /* 0x00000095a887723e */ /* 0x044fe400000010ff */
[----:B------:R-:W-:Y:S02]  /*9840*/  FADD.FTZ R173, R173, R176 ;  /* 0x000000b0adad7221 */ /* 0x000fe40000010000 */
[----:B------:R-:W-:Y:S03]  /*9850*/  FADD.FTZ R177, R168, R177 ;  /* 0x000000b1a8b17221 */ /* 0x000fe60000010000 */
[C---:B------:R-:W-:Y:S02]  /*9860*/  HMMA.16816.F32.BF16 R4, R132.reuse, R136, R4 ;  /* 0x000000888404723c */ /* 0x040fe40000041804 */
[----:B------:R-:W2:Y:S03]  /*9870*/  MUFU.EX2 R170, R170 ;  /* 0x000000aa00aa7308 */ /* 0x000ea60000000800 */
[----:B---3--:R-:W-:Y:S03]  /*9880*/  FADD.FTZ R177, R169, R177 ;  /* 0x000000b1a9b17221 */ /* 0x008fe60000010000 */
[C---:B------:R-:W-:Y:S01]  /*9890*/  HMMA.16816.F32.BF16 R8, R132.reuse, R138, R8 ;  /* 0x0000008a8408723c */ /* 0x040fe20000041808 */
[----:B------:R-:W3:Y:S03]  /*98a0*/  LDSM.16.MT88.4 R136, [R250+0x4880] ;  /* 0x00488000fa88783b */ /* 0x000ee60000004200 */
[----:B------:R-:W4:Y:S01]  /*98b0*/  MUFU.EX2 R171, R171 ;  /* 0x000000ab00ab7308 */ /* 0x000f220000000800 */
[----:B-1----:R-:W-:Y:S02]  /*98c0*/  F2FP.BF16.PACK_AB R156, R174, R175 ;  /* 0x000000afae9c723e */ /* 0x002fe400000010ff */
[C---:B--2---:R-:W-:Y:S01]  /*98d0*/  F2FP.BF16.PACK_AB R157, R170.reuse, R169 ;  /* 0x000000a9aa9d723e */ /* 0x044fe200000010ff */
[----:B------:R-:W-:Y:S01]  /*98e0*/  FADD.FTZ R170, R170, R177 ;  /* 0x000000b1aaaa7221 */ /* 0x000fe20000010000 */
[----:B----4-:R-:W-:Y:S03]  /*98f0*/  F2FP.BF16.PACK_AB R159, R3, R171 ;  /* 0x000000ab039f723e */ /* 0x010fe600000010ff */
[----:B------:R-:W-:Y:S01]  /*9900*/  FADD.FTZ R170, R171, R170 ;  /* 0x000000aaabaa7221 */ /* 0x000fe20000010000 */
[C---:B---3--:R-:W-:Y:S08]  /*9910*/  HMMA.16816.F32.BF16 R12, R132.reuse, R136, R12 ;  /* 0x00000088840c723c */ /* 0x048ff0000004180c */
        /* <DEDUP_REMOVED lines=95> */
.L_x_278:
[----:B------:R-:W2:Y:S01]  /*9f10*/  S2UR UR20, SR_CTAID.X ;  /* 0x00000000001479c3 */ /* 0x000ea20000002500 */
[----:B------:R-:W-:-:S02]  /*9f20*/  UISETP.NE.AND UP1, UPT, UR15, URZ, UPT ;  /* 0x0000003f0f00728c */ /* 0x000fc4000bf25270 */
[----:B------:R-:W-:Y:S02]  /*9f30*/  ULDC.64 UR4, c[0x0][0x2c8] ;  /* 0x0000b20000047ab9 */ /* 0x000fe40000000a00 */
[----:B------:R-:W-:-:S06]  /*9f40*/  UISETP.NE.AND UP0, UPT, UR14, URZ, UPT ;  /* 0x0000003f0e00728c */ /* 0x000fcc000bf05270 */
[----:B------:R-:W-:Y:S01]  /*9f50*/  PLOP3.LUT P0, PT, PT, PT, UP0, 0x40, 0x0 ;  /* 0x000000000000781c */ /* 0x000fe20003f0e808 */
[----:B--2---:R-:W-:-:S04]  /*9f60*/  ULEA UR20, UR20, 0x7f, 0x7 ;  /* 0x0000007f14147891 */ /* 0x004fc8000f8e383f */
[----:B------:R-:W-:Y:S02]  /*9f70*/  UIMAD.WIDE.U32 UR28, UR20, UR4, URZ ;  /* 0x00000004141c72a5 */ /* 0x000fe4000f8e003f */
[----:B------:R-:W-:-:S05]  /*9f80*/  UIADD3 UR4, UR8, 0x1, -UR12 ;  /* 0x0000000108047890 */ /* 0x000fca000fffe80c */
[----:B------:R-:W-:Y:S02]  /*9f90*/  @UP1 UMOV UR23, UR29 ;  /* 0x0000001d00171c82 */ /* 0x000fe40008000000 */
[----:B------:R-:W-:-:S04]  /*9fa0*/  @UP1 USHF.R.U32.HI UR20, URZ, UR5, UR23 ;  /* 0x000000053f141299 */ /* 0x000fc80008011617 */
[----:B------:R-:W-:-:S03]  /*9fb0*/  UIADD3 UR23, UR4, UR20, URZ ;  /* 0x0000001404177290 */ /* 0x000fc6000fffe03f */
[----:B------:R-:W-:Y:S02]  /*9fc0*/  ULDC UR20, c[0x0][0x324] ;  /* 0x0000c90000147ab9 */ /* 0x000fe40000000800 */
[----:B------:R-:W-:Y:S01]  /*9fd0*/  UIADD3 UR20, UR23, -UR20, URZ ;  /* 0x8000001417147290 */ /* 0x000fe2000fffe03f */
[----:B------:R-:W-:Y:S05]  /*9fe0*/  @P0 BRA `(.L_x_292) ;  /* 0x0000016000000947 */ /* 0x000fea0003800000 */
[----:B------:R-:W-:-:S06]  /*9ff0*/  UISETP.GT.AND UP0, UPT, UR23, -0x1, UPT ;  /* 0xffffffff1700788c */ /* 0x000fcc000bf04270 */
[----:B------:R-:W-:-:S13]  /*a000*/  PLOP3.LUT P0, PT, PT, PT, UP0, 0x80, 0x0 ;  /* 0x000000000000781c */ /* 0x000fda0003f0f008 */
[----:B------:R-:W-:Y:S05]  /*a010*/  @P0 BRA `(.L_x_293) ;  /* 0x0000009000000947 */ /* 0x000fea0003800000 */
[----:B------:R-:W-:Y:S02]  /*a020*/  UMOV UR5, 0x1 ;  /* 0x0000000100057882 */ /* 0x000fe40000000000 */
[----:B------:R-:W-:Y:S02]  /*a030*/  ULDC UR4, c[0x0][0x32c] ;  /* 0x0000cb0000047ab9 */ /* 0x000fe40000000800 */
[----:B------:R-:W-:Y:S02]  /*a040*/  UISETP.NE.AND UP0, UPT, UR5, UR4, UPT ;  /* 0x000000040500728c */ /* 0x000fe4000bf05270 */
[----:B------:R-:W-:Y:S02]  /*a050*/  ULOP3.LUT UR23, URZ, UR23, URZ, 0x33, !UPT ;  /* 0x000000173f177292 */ /* 0x000fe4000f8e333f */
[----:B------:R-:W-:Y:S02]  /*a060*/  ULDC.64 UR4, c[0x0][0x330] ;  /* 0x0000cc0000047ab9 */ /* 0x000fe40000000a00 */
[----:B------:R-:W-:-:S05]  /*a070*/  UIMAD.WIDE.U32 UR28, UR23, UR4, URZ ;  /* 0x00000004171c72a5 */ /* 0x000fca000f8e003f */
[----:B------:R-:W-:-:S04]  /*a080*/  @UP0 USHF.R.U32.HI UR23, URZ, UR5, UR29 ;  /* 0x000000053f170299 */ /* 0x000fc8000801161d */
[----:B------:R-:W-:Y:S01]  /*a090*/  ULOP3.LUT UR23, URZ, UR23, URZ, 0x33, !UPT ;  /* 0x000000173f177292 */ /* 0x000fe2000f8e333f */
[----:B------:R-:W-:Y:S05]  /*a0a0*/  BRA `(.L_x_294) ;  /* 0x0000006000007947 */ /* 0x000fea0003800000 */
.L_x_293:
[----:B------:R-:W-:Y:S02]  /*a0b0*/  UMOV UR5, 0x1 ;  /* 0x0000000100057882 */ /* 0x000fe40000000000 */
[----:B------:R-:W-:Y:S02]  /*a0c0*/  ULDC UR4, c[0x0][0x32c] ;  /* 0x0000cb0000047ab9 */ /* 0x000fe40000000800 */
[----:B------:R-:W-:-:S03]  /*a0d0*/  UISETP.NE.AND UP0, UPT, UR5, UR4, UPT ;  /* 0x000000040500728c */ /* 0x000fc6000bf05270 */
[----:B------:R-:W-:Y:S02]  /*a0e0*/  ULDC.64 UR4, c[0x0][0x330] ;  /* 0x0000cc0000047ab9 */ /* 0x000fe40000000a00 */
[----:B------:R-:W-:-:S06]  /*a0f0*/  UIMAD.WIDE.U32 UR28, UR23, UR4, URZ ;  /* 0x00000004171c72a5 */ /* 0x000fcc000f8e003f */
[----:B------:R-:W-:Y:S02]  /*a100*/  @UP0 USHF.R.U32.HI UR23, URZ, UR5, UR29 ;  /* 0x000000053f170299 */ /* 0x000fe4000801161d */
.L_x_294:
[----:B------:R-:W-:Y:S02]  /*a110*/  ULDC UR4, c[0x0][0x32c] ;  /* 0x0000cb0000047ab9 */ /* 0x000fe40000000800 */
[----:B------:R-:W-:-:S04]  /*a120*/  UIMAD UR4, UR23, UR4, URZ ;  /* 0x00000004170472a4 */ /* 0x000fc8000f8e023f */
[----:B------:R-:W-:-:S04]  /*a130*/  UISETP.LT.AND UP0, UPT, UR20, UR4, UPT ;  /* 0x000000041400728c */ /* 0x000fc8000bf01270 */
[----:B------:R-:W-:-:S04]  /*a140*/  USEL UR20, UR20, UR4, !UP0 ;  /* 0x0000000414147287 */ /* 0x000fc8000c000000 */
.L_x_292:
        /* <DEDUP_REMOVED lines=13> */
[----:B-1----:R-:W4:Y:S04]  /*a220*/  LDL R4, [R1+0x2c] ;  /* 0x00002c0001047983 */ /* 0x002f280000100800 */
        /* <DEDUP_REMOVED lines=9> */
.L_x_300:
        /* <DEDUP_REMOVED lines=59> */
[----:B---3--:R2:W3:Y:S02]  /*a670*/  SHFL.IDX PT, R13, R6, 0x1, 0x181f ;  /* 0x00381f00060d7f89 */ /* 0x0084e400000e0000 */
.L_x_334:
[----:B--2---:R-:W2:Y:S04]  /*a680*/  LDL R15, [R1+0x24] ;  /* 0x00002400010f7983 */ /* 0x004ea80000100800 */
[----:B------:R-:W5:Y:S04]  /*a690*/  LDL R14, [R1+0x48] ;  /* 0x00004800010e7983 */ /* 0x000f680000100800 */
[----:B----4-:R-:W4:Y:S04]  /*a6a0*/  LDL R12, [R1+0x4c] ;  /* 0x00004c00010c7983 */ /* 0x010f280000100800 */
[----:B---3--:R-:W3:Y:S01]  /*a6b0*/  LDL R6, [R1+0x1c] ;  /* 0x00001c0001067983 */ /* 0x008ee20000100800 */
[----:B--2---:R-:W-:Y:S02]  /*a6c0*/  ISETP.GE.AND P1, PT, R15, c[0x0][0x1d4], PT ;  /* 0x000075000f007a0c */ /* 0x004fe40003f26270 */
[----:B-----5:R-:W-:Y:S05]  /*a6d0*/  IADD3 R14, P0, R13, R14, RZ ;  /* 0x0000000e0d0e7210 */ /* 0x020fea0007f1e0ff */
[----:B----4-:R-:W-:Y:S06]  /*a6e0*/  IMAD.X R15, R7, 0x1, R12, P0 ;  /* 0x00000001070f7824 */ /* 0x010fec00000e060c */
[----:B------:R-:W-:Y:S01]  /*a6f0*/  @!PT LDS RZ, [RZ] ;  /* 0x00000000fffff984 */ /* 0x000fe20000000800 */
[----:B------:R-:W-:Y:S01]  /*a700*/  @!PT LDS RZ, [RZ] ;  /* 0x00000000fffff984 */ /* 0x000fe20000000800 */
[----:B------:R-:W-:Y:S01]  /*a710*/  @!PT LDS RZ, [RZ] ;  /* 0x00000000fffff984 */ /* 0x000fe20000000800 */
[----:B---3--:R2:W-:Y:S01]  /*a720*/  LDGSTS.E.BYPASS.LTC128B.128 [R6+0x5080], [R14.64], !P1 ;  /* 0x050800000e067fae */ /* 0x0085e2000c901d52 */
[C---:B------:R-:W-:Y:S02]  /*a730*/  IADD3 R12, P1, R13.reuse, R176, RZ ;  /* 0x000000b00d0c7210 */ /* 0x040fe40007f3e0ff */
[----:B--2---:R-:W-:Y:S05]  /*a740*/  IADD3 R14, P0, R13, R178, RZ ;  /* 0x000000b20d0e7210 */ /* 0x004fea0007f1e0ff */
[----:B------:R-:W-:Y:S01]  /*a750*/  IMAD.X R15, R7, 0x1, R179, P0 ;  /* 0x00000001070f7824 */ /* 0x000fe200000e06b3 */
[----:B------:R-:W-:Y:S01]  /*a760*/  IADD3 R4, P0, R13, R4, RZ ;  /* 0x000000040d047210 */ /* 0x000fe20007f1e0ff */
[C---:B------:R-:W-:Y:S03]  /*a770*/  IMAD.X R13, R7.reuse, 0x1, R177, P1 ;  /* 0x00000001070d7824 */ /* 0x040fe600008e06b1 */
[----:B------:R2:W-:Y:S01]  /*a780*/  LDGSTS.E.BYPASS.LTC128B.128 [R6+0x6880], [R14.64], !P6 ;  /* 0x068800000e067fae */ /* 0x0005e2000f101d52 */
[----:B------:R-:W-:Y:S03]  /*a790*/  IMAD.X R5, R7, 0x1, R5, P0 ;  /* 0x0000000107057824 */ /* 0x000fe600000e0605 */
[----:B------:R2:W-:Y:S04]  /*a7a0*/  LDGSTS.E.BYPASS.LTC128B.128 [R6+0x8080], [R12.64], !P5 ;  /* 0x080800000c067fae */ /* 0x0005e8000e901d52 */
[----:B------:R2:W-:Y:S02]  /*a7b0*/  LDGSTS.E.BYPASS.LTC128B.128 [R6+0x9880], [R4.64], !P4 ;  /* 0x0988000004067fae */ /* 0x0005e4000e101d52 */
.L_x_297:
[----:B------:R-:W-:Y:S05]  /*a7c0*/  BSYNC B0 ;  /* 0x0000000000007941 */ /* 0x000fea0003800000 */
.L_x_296:
        /* <DEDUP_REMOVED lines=273> */
.L_x_299:
        /* <DEDUP_REMOVED lines=424> */
.L_x_295:
[----:B------:R-:W-:-:S06]  /*d360*/  UISETP.GE.AND UP0, UPT, UR21, UR7, UPT ;  /* 0x000000071500728c */ /* 0x000fcc000bf06270 */
[----:B------:R-:W-:-:S13]  /*d370*/  PLOP3.LUT P0, PT, PT, PT, UP0, 0x40, 0x0 ;  /* 0x000000000000781c */ /* 0x000fda0003f0e808 */
[----:B------:R-:W-:Y:S05]  /*d380*/  @P0 BRA `(.L_x_301) ;  /* 0x00003ea000000947 */ /* 0x000fea0003800000 */
[----:B-1----:R-:W1:Y:S04]  /*d390*/  S2R R3, SR_TID.X ;  /* 0x0000000000037919 */ /* 0x002e680000002100 */
        /* <DEDUP_REMOVED lines=12> */
.L_x_314:
        /* <DEDUP_REMOVED lines=66> */
[----:B-1----:R2:W1:Y:S02]  /*d880*/  SHFL.IDX PT, R13, R4, 0x1, 0x181f ;  /* 0x00381f00040d7f89 */ /* 0x00246400000e0000 */
.L_x_335:
[----:B------:R-:W4:Y:S04]  /*d890*/  LDL R7, [R1+0x24] ;  /* 0x0000240001077983 */ /* 0x000f280000100800 */
[----:B------:R-:W5:Y:S04]  /*d8a0*/  LDL R6, [R1+0x3c] ;  /* 0x00003c0001067983 */ /* 0x000f680000100800 */
[----:B--2---:R-:W2:Y:S04]  /*d8b0*/  LDL R14, [R1+0x48] ;  /* 0x00004800010e7983 */ /* 0x004ea80000100800 */
[----:B---3--:R-:W3:Y:S04]  /*d8c0*/  LDL R12, [R1+0x1c] ;  /* 0x00001c00010c7983 */ /* 0x008ee80000100800 */
[----:B------:R-:W3:Y:S01]  /*d8d0*/  LDL R4, [R1+0x4c] ;  /* 0x00004c0001047983 */ /* 0x000ee20000100800 */
[----:B----4-:R-:W-:Y:S02]  /*d8e0*/  ISETP.GE.AND P1, PT, R7, c[0x0][0x1d4], PT ;  /* 0x0000750007007a0c */ /* 0x010fe40003f26270 */
[----:B-1---5:R-:W-:Y:S05]  /*d8f0*/  IADD3 R6, P0, R13, R6, RZ ;  /* 0x000000060d067210 */ /* 0x022fea0007f1e0ff */
[----:B--2---:R-:W-:Y:S06]  /*d900*/  IMAD.X R7, R5, 0x1, R14, P0 ;  /* 0x0000000105077824 */ /* 0x004fec00000e060e */
[----:B------:R-:W-:Y:S01]  /*d910*/  @!PT LDS RZ, [RZ] ;  /* 0x00000000fffff984 */ /* 0x000fe20000000800 */
[----:B------:R-:W-:Y:S01]  /*d920*/  @!PT LDS RZ, [RZ] ;  /* 0x00000000fffff984 */ /* 0x000fe20000000800 */
[----:B------:R-:W-:Y:S01]  /*d930*/  @!PT LDS RZ, [RZ] ;  /* 0x00000000fffff984 */ /* 0x000fe20000000800 */
[----:B---3--:R1:W-:Y:S02]  /*d940*/  LDGSTS.E.BYPASS.LTC128B.128 [R12+0x5080], [R6.64], !P1 ;  /* 0x05080000060c7fae */ /* 0x0083e4000c901d52 */
[----:B-1----:R-:W-:Y:S05]  /*d950*/  IADD3 R6, P0, R13, R159, RZ ;  /* 0x0000009f0d067210 */ /* 0x002fea0007f1e0ff */
[----:B------:R-:W-:Y:S05]  /*d960*/  IMAD.X R7, R5, 0x1, R4, P0 ;  /* 0x0000000105077824 */ /* 0x000fea00000e0604 */
[----:B------:R1:W-:Y:S02]  /*d970*/  LDGSTS.E.BYPASS.LTC128B.128 [R12+0x6880], [R6.64], !P6 ;  /* 0x06880000060c7fae */ /* 0x0003e4000f101d52 */
[----:B-1----:R-:W-:Y:S05]  /*d980*/  IADD3 R6, P0, R13, R157, RZ ;  /* 0x0000009d0d067210 */ /* 0x002fea0007f1e0ff */
[----:B------:R-:W-:Y:S01]  /*d990*/  IMAD.X R7, R5, 0x1, R158, P0 ;  /* 0x0000000105077824 */ /* 0x000fe200000e069e */
[----:B------:R-:W-:Y:S04]  /*d9a0*/  IADD3 R4, P0, R13, R0, RZ ;  /* 0x000000000d047210 */ /* 0x000fe80007f1e0ff */
[----:B------:R1:W-:Y:S01]  /*d9b0*/  LDGSTS.E.BYPASS.LTC128B.128 [R12+0x8080], [R6.64], !P5 ;  /* 0x08080000060c7fae */ /* 0x0003e2000e901d52 */
[----:B------:R-:W-:Y:S05]  /*d9c0*/  IMAD.X R5, R5, 0x1, R2, P0 ;  /* 0x0000000105057824 */ /* 0x000fea00000e0602 */
[----:B------:R1:W-:Y:S03]  /*d9d0*/  LDGSTS.E.BYPASS.LTC128B.128 [R12+0x9880], [R4.64], !P4 ;  /* 0x09880000040c7fae */ /* 0x0003e6000e101d52 */
.L_x_303:
[----:B------:R-:W-:Y:S05]  /*d9e0*/  BSYNC B0 ;  /* 0x0000000000007941 */ /* 0x000fea0003800000 */
.L_x_302:
        /* <DEDUP_REMOVED lines=159> */
[----:B------:R-:W2:Y:S01]  /*e3e0*/  MUFU.TANH R179, R15 ;  /* 0x0000000f00b37308 */ /* 0x000ea20000002400 */
[----:B------:R-:W-:Y:S01]  /*e3f0*/  BAR.SYNC.DEFER_BLOCKING 0x0 ;  /* 0x0000000000007b1d */ /* 0x000fe20000010000 */
[----:B-----5:R-:W-:Y:S02]  /*e400*/  FMUL.FTZ R9, R14, c[0x0][0x320] ;  /* 0x0000c8000e097a20 */ /* 0x020fe40000410000 */
[----:B------:R-:W-:Y:S06]  /*e410*/  FMUL.FTZ R14, R17, c[0x0][0x320] ;  /* 0x0000c800110e7a20 */ /* 0x000fec0000410000 */
[----:B------:R5:W2:Y:S01]  /*e420*/  MUFU.TANH R178, R18 ;  /* 0x0000001200b27308 */ /* 0x000aa20000002400 */
[----:B-1----:R-:W-:Y:S02]  /*e430*/  FMUL.FTZ R11, R12, c[0x0][0x320] ;  /* 0x0000c8000c0b7a20 */ /* 0x002fe40000410000 */
[----:B------:R-:W-:Y:S02]  /*e440*/  FMUL.FTZ R12, R13, c[0x0][0x320] ;  /* 0x0000c8000d0c7a20 */ /* 0x000fe40000410000 */
[----:B------:R-:W-:Y:S05]  /*e450*/  FMUL.FTZ R13, R16, c[0x0][0x320] ;  /* 0x0000c800100d7a20 */ /* 0x000fea0000410000 */
[----:B------:R-:W1:Y:S10]  /*e460*/  MUFU.TANH R8, R8 ;  /* 0x0000000800087308 */ /* 0x000e740000002400 */
        /* <DEDUP_REMOVED lines=8> */
[----:B------:R-:W-:Y:S02]  /*e4f0*/  FMUL.FTZ R17, R21, c[0x0][0x320] ;  /* 0x0000c80015117a20 */ /* 0x000fe40000410000 */
[----:B------:R-:W-:Y:S02]  /*e500*/  FMUL.FTZ R6, R22, c[0x0][0x320] ;  /* 0x0000c80016067a20 */ /* 0x000fe40000410000 */
[----:B------:R-:W-:Y:S03]  /*e510*/  FMUL.FTZ R5, R23, c[0x0][0x320] ;  /* 0x0000c80017057a20 */ /* 0x000fe60000410000 */
[----:B-----5:R-:W-:Y:S02]  /*e520*/  FMUL.FTZ R18, R24, c[0x0][0x320] ;  /* 0x0000c80018127a20 */ /* 0x020fe40000410000 */
[----:B------:R-:W-:Y:S01]  /*e530*/  FMUL.FTZ R19, R25, c[0x0][0x320] ;  /* 0x0000c80019137a20 */ /* 0x000fe20000410000 */
[----:B------:R-:W1:Y:S01]  /*e540*/  MUFU.TANH R13, R13 ;  /* 0x0000000d000d7308 */ /* 0x000e620000002400 */
        /* <DEDUP_REMOVED lines=19> */
[----:B------:R-:W4:Y:S01]  /*e680*/  LDL.LU R26, [R1+0x4c] ;  /* 0x00004c00011a7983 */ /* 0x000f220000300800 */
[----:B------:R-:W-:Y:S03]  /*e690*/  IMAD.U32 R20, RZ, RZ, UR4 ;  /* 0x00000004ff147e24 */ /* 0x000fe6000f8e00ff */
[----:B------:R-:W5:Y:S04]  /*e6a0*/  LDL R170, [R1+0x3c] ;  /* 0x00003c0001aa7983 */ /* 0x000f680000100800 */
        /* <DEDUP_REMOVED lines=18> */
[----:B---3--:R-:W-:Y:S04]  /*e7d0*/  IMAD.WIDE.U32 R22, R27, c[0x0][0x1e0], RZ ;  /* 0x000078001b167a25 */ /* 0x008fe800078e00ff */
[----:B------:R-:W-:Y:S01]  /*e7e0*/  IMAD.IADD R23, R23, 0x1, R20 ;  /* 0x0000000117177824 */ /* 0x000fe200078e0214 */
[----:B--2---:R2:W-:Y:S01]  /*e7f0*/  STL [R1+0x8], R25 ;  /* 0x0000081901007387 */ /* 0x0045e20000100800 */
[----:B------:R-:W-:Y:S02]  /*e800*/  SHF.R.S32.HI R20, RZ, 0x1f, R25 ;  /* 0x0000001fff147819 */ /* 0x000fe40000011419 */
[C---:B------:R-:W-:Y:S04]  /*e810*/  IMAD.WIDE.U32 R22, R25.reuse, c[0x0][0x1f0], R22 ;  /* 0x00007c0019167a25 */ /* 0x040fe800078e0016 */
[----:B------:R-:W-:Y:S01]  /*e820*/  IMAD R20, R20, c[0x0][0x1f0], RZ ;  /* 0x00007c0014147a24 */ /* 0x000fe200078e02ff */
[----:B------:R-:W-:Y:S03]  /*e830*/  IADD3 R22, P0, R22, UR26, RZ ;  /* 0x0000001a16167c10 */ /* 0x000fe6000ff1e0ff */
[----:B------:R-:W-:Y:S05]  /*e840*/  IMAD R20, R25, c[0x0][0x1f4], R20 ;  /* 0x00007d0019147a24 */ /* 0x000fea00078e0214 */
[----:B------:R-:W-:Y:S02]  /*e850*/  IADD3.X R20, R23, UR22, R20, P0, !PT ;  /* 0x0000001617147c10 */ /* 0x000fe400087fe414 */
[C---:B------:R-:W-:Y:S04]  /*e860*/  LEA R21, P0, R22.reuse, c[0x0][0x1c8], 0x1 ;  /* 0x0000720016157a11 */ /* 0x040fe800078008ff */
[----:B------:R-:W-:Y:S02]  /*e870*/  LEA.HI.X R20, R22, c[0x0][0x1cc], R20, 0x1, P0 ;  /* 0x0000730016147a11 */ /* 0x000fe400000f0c14 */
[----:B------:R-:W5:Y:S04]  /*e880*/  SHFL.IDX PT, R22, R21, RZ, 0x181f ;  /* 0x00181fff15167589 */ /* 0x000f6800000e0000 */
[----:B--2---:R-:W2:Y:S04]  /*e890*/  S2R R25, SR_TID.X ;  /* 0x0000000000197919 */ /* 0x004ea80000002100 */
[----:B------:R-:W4:Y:S04]  /*e8a0*/  SHFL.IDX PT, R23, R20, RZ, 0x181f ;  /* 0x00181fff14177589 */ /* 0x000f2800000e0000 */
[----:B------:R-:W3:Y:S04]  /*e8b0*/  SHFL.IDX PT, R21, R21, 0x1, 0x181f ;  /* 0x00381f0015157f89 */ /* 0x000ee800000e0000 */
[----:B------:R-:W1:Y:S01]  /*e8c0*/  SHFL.IDX PT, R20, R20, 0x1, 0x181f ;  /* 0x00381f0014147f89 */ /* 0x000e6200000e0000 */
[----:B--2---:R-:W-:Y:S04]  /*e8d0*/  SHF.R.S32.HI R27, RZ, 0x1f, R25 ;  /* 0x0000001fff1b7819 */ /* 0x004fe80000011419 */
[----:B------:R-:W-:Y:S04]  /*e8e0*/  LEA.HI R27, R27, R25, RZ, 0x3 ;  /* 0x000000191b1b7211 */ /* 0x000fe800078f18ff */
[----:B------:R-:W-:Y:S04]  /*e8f0*/  SHF.R.S32.HI R27, RZ, 0x3, R27 ;  /* 0x00000003ff1b7819 */ /* 0x000fe8000001141b */
[----:B------:R-:W-:Y:S04]  /*e900*/  IADD3 R27, -R27, 0x30, RZ ;  /* 0x000000301b1b7810 */ /* 0x000fe80007ffe1ff */
[----:B------:R-:W-:Y:S11]  /*e910*/  ISETP.GE.AND P1, PT, R27, 0x1, PT ;  /* 0x000000011b00780c */ /* 0x000ff60003f26270 */
[----:B------:R-:W-:Y:S02]  /*e920*/  @!UPT UIADD3 URZ, URZ, URZ, URZ ;  /* 0x0000003f3f3ff290 */ /* 0x000fe4000fffe03f */
[C---:B-----5:R-:W-:Y:S05]  /*e930*/  @P1 IADD3 R24, P0, R22.reuse, R170, RZ ;  /* 0x000000aa16181210 */ /* 0x060fea0007f1e0ff */
[C---:B----4-:R-:W-:Y:S05]  /*e940*/  @P1 IMAD.X R25, R23.reuse, 0x1, R174, P0 ;  /* 0x0000000117191824 */ /* 0x050fea00000e06ae */
[----:B------:R2:W-:Y:S02]  /*e950*/  @P1 LDGSTS.E.BYPASS.LTC128B.128 [R175+0x14080], [R24.64], !P2 ;  /* 0x1408000018af1fae */ /* 0x0005e4000d101d52 */
[C---:B--2---:R-:W-:Y:S05]  /*e960*/  @P1 IADD3 R24, P0, R22.reuse, R159, RZ ;  /* 0x0000009f16181210 */ /* 0x044fea0007f1e0ff */
[C---:B------:R-:W-:Y:S05]  /*e970*/  @P1 IMAD.X R25, R23.reuse, 0x1, R26, P0 ;  /* 0x0000000117191824 */ /* 0x040fea00000e061a */
[----:B------:R2:W-:Y:S02]  /*e980*/  @P1 LDGSTS.E.BYPASS.LTC128B.128 [R175+0x15880], [R24.64], !P6 ;  /* 0x1588000018af1fae */ /* 0x0005e4000f101d52 */
[C---:B--2---:R-:W-:Y:S05]  /*e990*/  @P1 IADD3 R24, P0, R22.reuse, R157, RZ ;  /* 0x0000009d16181210 */ /* 0x044fea0007f1e0ff */
[C---:B------:R-:W-:Y:S01]  /*e9a0*/  @P1 IMAD.X R25, R23.reuse, 0x1, R158, P0 ;  /* 0x0000000117191824 */ /* 0x040fe200000e069e */
[----:B------:R-:W-:Y:S04]  /*e9b0*/  @P1 IADD3 R22, P0, R22, R0, RZ ;  /* 0x0000000016161210 */ /* 0x000fe80007f1e0ff */
[----:B------:R3:W-:Y:S01]  /*e9c0*/  @P1 LDGSTS.E.BYPASS.LTC128B.128 [R175+0x17080], [R24.64], !P5 ;  /* 0x1708000018af1fae */ /* 0x0007e2000e901d52 */
[----:B------:R-:W-:Y:S01]  /*e9d0*/  @P1 IMAD.X R23, R23, 0x1, R2, P0 ;  /* 0x0000000117171824 */ /* 0x000fe200000e0602 */
[----:B------:R-:W-:Y:S04]  /*e9e0*/  ISETP.GE.AND P0, PT, R27, 0x21, PT ;  /* 0x000000211b00780c */ /* 0x000fe80003f06270 */
[----:B------:R2:W-:Y:S09]  /*e9f0*/  @P1 LDGSTS.E.BYPASS.LTC128B.128 [R175+0x18880], [R22.64], !P4 ;  /* 0x1888000016af1fae */ /* 0x0005f2000e101d52 */
[C---:B---3--:R-:W-:Y:S05]  /*ea00*/  @P0 IADD3 R24, P2, R21.reuse, R159, RZ ;  /* 0x0000009f15180210 */ /* 0x048fea0007f5e0ff */
[C---:B-1----:R-:W-:Y:S01]  /*ea10*/  @P0 IMAD.X R25, R20.reuse, 0x1, R26, P2 ;  /* 0x0000000114190824 */ /* 0x042fe200010e061a */
[C---:B------:R-:W-:Y:S02]  /*ea20*/  @P0 IADD3 R26, P2, R21.reuse, R157, RZ ;  /* 0x0000009d151a0210 */ /* 0x040fe40007f5e0ff */
[----:B--2---:R-:W-:Y:S03]  /*ea30*/  @P0 IADD3 R22, P1, R21, R170, RZ ;  /* 0x000000aa15160210 */ /* 0x004fe60007f3e0ff */
[C---:B------:R-:W-:Y:S01]  /*ea40*/  @P0 IMAD.X R27, R20.reuse, 0x1, R158, P2 ;  /* 0x00000001141b0824 */ /* 0x040fe200010e069e */
[----:B------:R-:W-:Y:S01]  /*ea50*/  ISETP.GE.AND P2, PT, R171, c[0x0][0x1d4], PT ;  /* 0x00007500ab007a0c */ /* 0x000fe20003f46270 */
[C---:B------:R-:W-:Y:S01]  /*ea60*/  @P0 IMAD.X R23, R20.reuse, 0x1, R174, P1 ;  /* 0x0000000114170824 */ /* 0x040fe200008e06ae */
[----:B------:R-:W-:Y:S05]  /*ea70*/  @P0 IADD3 R158, P1, R21, R0, RZ ;  /* 0x00000000159e0210 */ /* 0x000fea0007f3e0ff */
[----:B------:R-:W-:Y:S06]  /*ea80*/  @P0 IMAD.X R159, R20, 0x1, R2, P1 ;  /* 0x00000001149f0824 */ /* 0x000fec00008e0602 */
[----:B------:R1:W-:Y:S04]  /*ea90*/  @P0 LDGSTS.E.BYPASS.LTC128B.128 [R175+0x15080], [R22.64], !P2 ;  /* 0x1508000016af0fae */ /* 0x0003e8000d101d52 */
[----:B------:R1:W-:Y:S04]  /*eaa0*/  @P0 LDGSTS.E.BYPASS.LTC128B.128 [R175+0x16880], [R24.64], !P6 ;  /* 0x1688000018af0fae */ /* 0x0003e8000f101d52 */
[----:B------:R1:W-:Y:S04]  /*eab0*/  @P0 LDGSTS.E.BYPASS.LTC128B.128 [R175+0x18080], [R26.64], !P5 ;  /* 0x180800001aaf0fae */ /* 0x0003e8000e901d52 */
[----:B------:R1:W-:Y:S02]  /*eac0*/  @P0 LDGSTS.E.BYPASS.LTC128B.128 [R175+0x19880], [R158.64], !P4 ;  /* 0x198800009eaf0fae */ /* 0x0003e4000e101d52 */
.L_x_305:
        /* <DEDUP_REMOVED lines=17> */
[----:B------:R-:W-:Y:S04]  /*ebe0*/  IADD3 R0, -R0, UR8, R2 ;  /* 0x0000000800007c10 */ /* 0x000fe8000fffe102 */
[C---:B------:R-:W-:Y:S02]  /*ebf0*/  IADD3 R24, R0.reuse, c[0x0][0x328], RZ ;  /* 0x0000ca0000187a10 */ /* 0x040fe40007ffe0ff */
[----:B------:R-:W-:Y:S02]  /*ec00*/  IADD3 R2, R0, UR24, RZ ;  /* 0x0000001800027c10 */ /* 0x000fe4000fffe0ff */
[----:B------:R-:W-:Y:S01]  /*ec10*/  IADD3 R0, -R21, UR4, RZ ;  /* 0x0000000415007c10 */ /* 0x000fe2000fffe1ff */
        /* <DEDUP_REMOVED lines=17> */
.L_x_308:
[----:B------:R-:W-:Y:S04]  /*ed30*/  MOV R20, 0x1 ;  /* 0x0000000100147802 */ /* 0x000fe80000000f00 */
[----:B------:R-:W-:Y:S11]  /*ed40*/  ISETP.NE.AND P0, PT, R20, c[0x0][0x32c], PT ;  /* 0x0000cb0014007a0c */ /* 0x000ff60003f05270 */
[----:B------:R-:W-:Y:S02]  /*ed50*/  @!UPT UIADD3 URZ, URZ, URZ, URZ ;  /* 0x0000003f3f3ff290 */ /* 0x000fe4000fffe03f */
[----:B------:R-:W-:Y:S05]  /*ed60*/  @P0 IMAD.HI.U32 R20, R21, c[0x0][0x330], RZ ;  /* 0x0000cc0015140a27 */ /* 0x000fea00078e00ff */
[----:B------:R-:W-:Y:S02]  /*ed70*/  @P0 SHF.R.U32.HI R21, RZ, c[0x0][0x334], R20 ;  /* 0x0000cd00ff150a19 */ /* 0x000fe40000011614 */
.L_x_309:
[----:B------:R-:W-:Y:S05]  /*ed80*/  BSYNC B0 ;  /* 0x0000000000007941 */ /* 0x000fea0003800000 */
.L_x_307:
[----:B------:R-:W-:Y:S05]  /*ed90*/  IMAD R20, R21, c[0x0][0x32c], R0 ;  /* 0x0000cb0015147a24 */ /* 0x000fea00078e0200 */
[----:B------:R-:W-:Y:S02]  /*eda0*/  IMNMX R26, R26, R20, !PT ;  /* 0x000000141a1a7217 */ /* 0x000fe40007800200 */
[----:B------:R-:W-:Y:S04]  /*edb0*/  IADD3 R20, R20, c[0x0][0x32c], RZ ;  /* 0x0000cb0014147a10 */ /* 0x000fe80007ffe0ff */
[----:B------:R-:W-:Y:S02]  /*edc0*/  IMNMX R27, R27, R20, PT ;  /* 0x000000141b1b7217 */ /* 0x000fe40003800200 */
.L_x_306:
        /* <DEDUP_REMOVED lines=43> */
[----:B------:R-:W-:Y:S01]  /*f080*/  PLOP3.LUT P0, PT, PT, PT, UP5, 0x40, 0x0 ;  /* 0x000000000000781c */ /* 0x000fe20003f0e858 */
[----:B------:R-:W1:Y:S03]  /*f090*/  SHFL.IDX PT, R12, R25, 0x1, 0x1c1f ;  /* 0x003c1f00190c7f89 */ /* 0x000e6600000e0000 */
        /* <DEDUP_REMOVED lines=8> */
[----:B------:R-:W-:Y:S04]  /*f120*/  ISETP.GT.AND P0, PT, R26, 0x20, P0 ;  /* 0x000000201a00780c */ /* 0x000fe80000704270 */
[C---:B------:R-:W-:Y:S04]  /*f130*/  ISETP.LT.OR P0, PT, R27.reuse, 0x21, P0 ;  /* 0x000000211b00780c */ /* 0x040fe80000701670 */
[----:B------:R-:W-:Y:S01]  /*f140*/  FSEL R175, R16, -INF , !P0 ;  /* 0xff80000010af7808 */ /* 0x000fe20004000000 */
[--C-:B-1----:R-:W-:Y:S01]  /*f150*/  IMAD.IADD R16, R2, 0x1, R12.reuse ;  /* 0x0000000102107824 */ /* 0x102fe200078e020c */
[----:B------:R-:W-:Y:S04]  /*f160*/  PLOP3.LUT P0, PT, PT, PT, UP2, 0x40, 0x0 ;  /* 0x000000000000781c */ /* 0x000fe80003f0e828 */
[----:B------:R-:W-:Y:S04]  /*f170*/  ISETP.GT.AND P0, PT, R26, 0x21, P0 ;  /* 0x000000211a00780c */ /* 0x000fe80000704270 */
[----:B------:R-:W-:Y:S04]  /*f180*/  ISETP.LT.OR P0, PT, R27, 0x22, P0 ;  /* 0x000000221b00780c */ /* 0x000fe80000701670 */
[----:B------:R-:W-:Y:S01]  /*f190*/  FSEL R174, R17, -INF , !P0 ;  /* 0xff80000011ae7808 */ /* 0x000fe20004000000 */
[----:B------:R-:W-:Y:S01]  /*f1a0*/  IMAD.IADD R17, R24, 0x1, R12 ;  /* 0x0000000118117824 */ /* 0x000fe200078e020c */
[----:B------:R-:W-:Y:S04]  /*f1b0*/  PLOP3.LUT P0, PT, PT, PT, UP1, 0x40, 0x0 ;  /* 0x000000000000781c */ /* 0x000fe80003f0e818 */
[----:B------:R-:W-:Y:S04]  /*f1c0*/  ISETP.GT.AND P0, PT, R26, 0x28, P0 ;  /* 0x000000281a00780c */ /* 0x000fe80000704270 */
[C---:B------:R-:W-:Y:S04]  /*f1d0*/  ISETP.LT.OR P0, PT, R27.reuse, 0x29, P0 ;  /* 0x000000291b00780c */ /* 0x040fe80000701670 */
        /* <DEDUP_REMOVED lines=23> */
.L_x_312:
[----:B------:R-:W-:Y:S04]  /*f350*/  MOV R2, 0x1 ;  /* 0x0000000100027802 */ /* 0x000fe80000000f00 */
[----:B------:R-:W-:Y:S11]  /*f360*/  ISETP.NE.AND P0, PT, R2, c[0x0][0x32c], PT ;  /* 0x0000cb0002007a0c */ /* 0x000ff60003f05270 */
[----:B------:R-:W-:Y:S02]  /*f370*/  @!UPT UIADD3 URZ, URZ, URZ, URZ ;  /* 0x0000003f3f3ff290 */ /* 0x000fe4000fffe03f */
[----:B------:R-:W-:Y:S05]  /*f380*/  @P0 IMAD.HI.U32 R2, R12, c[0x0][0x330], RZ ;  /* 0x0000cc000c020a27 */ /* 0x000fea00078e00ff */
[----:B------:R-:W-:Y:S02]  /*f390*/  @P0 SHF.R.U32.HI R12, RZ, c[0x0][0x334], R2 ;  /* 0x0000cd00ff0c0a19 */ /* 0x000fe40000011602 */
.L_x_313:
[----:B------:R-:W-:Y:S05]  /*f3a0*/  BSYNC B0 ;  /* 0x0000000000007941 */ /* 0x000fea0003800000 */
.L_x_311:
[----:B------:R-:W-:Y:S05]  /*f3b0*/  IMAD R0, R12, c[0x0][0x32c], R0 ;  /* 0x0000cb000c007a24 */ /* 0x000fea00078e0200 */
[----:B------:R-:W-:Y:S02]  /*f3c0*/  IMNMX R16, R16, R0, !PT ;  /* 0x0000000010107217 */ /* 0x000fe40007800200 */
[----:B------:R-:W-:Y:S04]  /*f3d0*/  IADD3 R0, R0, c[0x0][0x32c], RZ ;  /* 0x0000cb0000007a10 */ /* 0x000fe80007ffe0ff */
[----:B------:R-:W-:Y:S02]  /*f3e0*/  IMNMX R17, R17, R0, PT ;  /* 0x0000000011117217 */ /* 0x000fe40003800200 */
.L_x_310:
        /* <DEDUP_REMOVED lines=45> */
[--C-:B------:R-:W-:Y:S02]  /*f6c0*/  FFMA.FTZ R13, R22, c[0x0][0x2d0], -R172.reuse ;  /* 0x0000b400160d7a23 */ /* 0x100fe400000108ac */
[----:B------:R-:W-:Y:S01]  /*f6d0*/  ISETP.GT.AND P0, PT, R16, 0x1, P0 ;  /* 0x000000011000780c */ /* 0x000fe20000704270 */
[----:B------:R-:W-:Y:S01]  /*f6e0*/  MUFU.EX2 R18, R18 ;  /* 0x0000001200127308 */ /* 0x000fe20000000800 */
[--C-:B------:R-:W-:Y:S02]  /*f6f0*/  FFMA.FTZ R12, R8, c[0x0][0x2d0], -R172.reuse ;  /* 0x0000b400080c7a23 */ /* 0x100fe400000108ac */
[----:B------:R-:W-:Y:S01]  /*f700*/  ISETP.LT.OR P0, PT, R17, 0x2, P0 ;  /* 0x000000021100780c */ /* 0x000fe20000701670 */
[--C-:B------:R-:W-:Y:S02]  /*f710*/  FFMA.FTZ R8, R168, c[0x0][0x2d0], -R172.reuse ;  /* 0x0000b400a8087a23 */ /* 0x100fe400000108ac */
[--C-:B------:R-:W-:Y:S01]  /*f720*/  FFMA.FTZ R171, R21, c[0x0][0x2d0], -R172.reuse ;  /* 0x0000b40015ab7a23 */ /* 0x100fe200000108ac */
[----:B------:R-:W-:Y:S01]  /*f730*/  FSEL R11, R176, -INF , !P0 ;  /* 0xff800000b00b7808 */ /* 0x000fe20004000000 */
[--C-:B------:R-:W-:Y:S01]  /*f740*/  FFMA.FTZ R175, R175, c[0x0][0x2d0], -R172.reuse ;  /* 0x0000b400afaf7a23 */ /* 0x100fe200000108ac */
[----:B------:R-:W-:Y:S01]  /*f750*/  PLOP3.LUT P0, PT, PT, PT, UP2, 0x40, 0x0 ;  /* 0x000000000000781c */ /* 0x000fe20003f0e828 */
[----:B------:R-:W-:Y:S01]  /*f760*/  UISETP.NE.AND UP2, UPT, UR28, URZ, UPT ;  /* 0x0000003f1c00728c */ /* 0x000fe2000bf45270 */
[----:B------:R-:W1:Y:S01]  /*f770*/  MUFU.EX2 R13, R13 ;  /* 0x0000000d000d7308 */ /* 0x000e620000000800 */
[--C-:B------:R-:W-:Y:S01]  /*f780*/  FFMA.FTZ R174, R174, c[0x0][0x2d0], -R172.reuse ;  /* 0x0000b400aeae7a23 */ /* 0x100fe200000108ac */
[----:B------:R-:W-:Y:S01]  /*f790*/  ISETP.GT.AND P0, PT, R16, 0x8, P0 ;  /* 0x000000081000780c */ /* 0x000fe20000704270 */
[--C-:B------:R-:W-:Y:S02]  /*f7a0*/  FFMA.FTZ R173, R173, c[0x0][0x2d0], -R172.reuse ;  /* 0x0000b400adad7a23 */ /* 0x100fe400000108ac */
[----:B------:R-:W-:Y:S01]  /*f7b0*/  FFMA.FTZ R172, R19, c[0x0][0x2d0], -R172 ;  /* 0x0000b40013ac7a23 */ /* 0x000fe200000108ac */
[C---:B------:R-:W-:Y:S04]  /*f7c0*/  ISETP.LT.OR P0, PT, R17.reuse, 0x9, P0 ;  /* 0x000000091100780c */ /* 0x040fe80000701670 */
[----:B------:R-:W-:Y:S01]  /*f7d0*/  FSEL R10, R10, -INF , !P0 ;  /* 0xff8000000a0a7808 */ /* 0x000fe20004000000 */
[----:B------:R-:W-:Y:S01]  /*f7e0*/  MUFU.EX2 R12, R12 ;  /* 0x0000000c000c7308 */ /* 0x000fe20000000800 */
[----:B------:R-:W-:Y:S01]  /*f7f0*/  PLOP3.LUT P0, PT, PT, PT, UP1, 0x40, 0x0 ;  /* 0x000000000000781c */ /* 0x000fe20003f0e818 */
[----:B------:R-:W-:Y:S03]  /*f800*/  UISETP.NE.AND UP1, UPT, UR23, URZ, UPT ;  /* 0x0000003f1700728c */ /* 0x000fe6000bf25270 */
[C---:B------:R-:W-:Y:S04]  /*f810*/  ISETP.GT.AND P0, PT, R16.reuse, 0x9, P0 ;  /* 0x000000091000780c */ /* 0x040fe80000704270 */
[----:B------:R-:W-:Y:S01]  /*f820*/  ISETP.LT.OR P0, PT, R17, 0xa, P0 ;  /* 0x0000000a1100780c */ /* 0x000fe20000701670 */
[----:B------:R-:W-:Y:S03]  /*f830*/  MUFU.EX2 R8, R8 ;  /* 0x0000000800087308 */ /* 0x000fe60000000800 */
[----:B------:R-:W-:Y:S02]  /*f840*/  FSEL R169, R169, -INF , !P0 ;  /* 0xff800000a9a97808 */ /* 0x000fe40004000000 */
[----:B------:R-:W-:Y:S01]  /*f850*/  PLOP3.LUT P0, PT, PT, PT, UP0, 0x40, 0x0 ;  /* 0x000000000000781c */ /* 0x000fe20003f0e808 */
[----:B------:R-:W-:Y:S01]  /*f860*/  UISETP.NE.AND UP0, UPT, UR20, URZ, UPT ;  /* 0x0000003f1400728c */ /* 0x000fe2000bf05270 */
[----:B-1----:R-:W-:Y:S02]  /*f870*/  F2FP.BF16.PACK_AB R168, R13, R18 ;  /* 0x000000120da8723e */ /* 0x002fe400000010ff */
[C---:B------:R-:W-:Y:S01]  /*f880*/  ISETP.GT.AND P0, PT, R16.reuse, 0x10, P0 ;  /* 0x000000101000780c */ /* 0x040fe20000704270 */
[----:B------:R-:W-:Y:S03]  /*f890*/  MUFU.EX2 R172, R172 ;  /* 0x000000ac00ac7308 */ /* 0x000fe60000000800 */
[----:B------:R-:W-:Y:S04]  /*f8a0*/  ISETP.LT.OR P0, PT, R17, 0x11, P0 ;  /* 0x000000111100780c */ /* 0x000fe80000701670 */
        /* <DEDUP_REMOVED lines=19> */
[----:B------:R-:W-:Y:S02]  /*f9e0*/  FSEL R159, R6, -INF , !P0 ;  /* 0xff800000069f7808 */ /* 0x000fe40004000000 */
[----:B------:R-:W1:Y:S01]  /*f9f0*/  MUFU.EX2 R6, R2 ;  /* 0x0000000200067308 */ /* 0x000e620000000800 */
[----:B------:R-:W-:Y:S04]  /*fa00*/  PLOP3.LUT P0, PT, PT, PT, UP2, 0x40, 0x0 ;  /* 0x000000000000781c */ /* 0x000fe80003f0e828 */
[C---:B------:R-:W-:Y:S04]  /*fa10*/  ISETP.GT.AND P0, PT, R16.reuse, 0x21, P0 ;  /* 0x000000211000780c */ /* 0x040fe80000704270 */
[----:B------:R-:W-:Y:S04]  /*fa20*/  ISETP.LT.OR P0, PT, R17, 0x22, P0 ;  /* 0x000000221100780c */ /* 0x000fe80000701670 */
        /* <DEDUP_REMOVED lines=14> */
[----:B------:R-:W-:Y:S01]  /*fb10*/  FMUL.FTZ R29, R6, R29 ;  /* 0x0000001d061d7220 */ /* 0x000fe20000410000 */
[----:B------:R-:W-:Y:S01]  /*fb20*/  ISETP.GT.AND P0, PT, R16, 0x29, P0 ;  /* 0x000000291000780c */ /* 0x000fe20000704270 */
[C---:B------:R-:W-:Y:S01]  /*fb30*/  FMUL.FTZ R16, R6.reuse, R144 ;  /* 0x0000009006107220 */ /* 0x040fe20000410000 */
[----:B------:R-:W-:Y:S01]  /*fb40*/  FMNMX.FTZ R2, R169, R2, !PT ;  /* 0x00000002a9027209 */ /* 0x000fe20007810000 */
[C---:B------:R-:W-:Y:S01]  /*fb50*/  FMUL.FTZ R32, R6.reuse, R32 ;  /* 0x0000002006207220 */ /* 0x040fe20000410000 */
[----:B------:R-:W-:Y:S01]  /*fb60*/  ISETP.LT.OR P0, PT, R17, 0x2a, P0 ;  /* 0x0000002a1100780c */ /* 0x000fe20000701670 */
[----:B------:R-:W-:Y:S01]  /*fb70*/  FMUL.FTZ R17, R6, R145 ;  /* 0x0000009106117220 */ /* 0x000fe20000410000 */
[----:B------:R-:W-:Y:S01]  /*fb80*/  FMNMX.FTZ R2, R24, R2, !PT ;  /* 0x0000000218027209 */ /* 0x000fe20007810000 */
[C---:B------:R-:W-:Y:S01]  /*fb90*/  FMUL.FTZ R33, R6.reuse, R33 ;  /* 0x0000002106217220 */ /* 0x040fe20000410000 */
[----:B------:R-:W-:Y:S01]  /*fba0*/  FSEL R3, R7, -INF , !P0 ;  /* 0xff80000007037808 */ /* 0x000fe20004000000 */
        /* <DEDUP_REMOVED lines=15> */
[----:B------:R-:W-:Y:S01]  /*fca0*/  UISETP.GT.AND UP0, UPT, UR21, UR7, UPT ;  /* 0x000000071500728c */ /* 0x000fe2000bf04270 */
[----:B------:R-:W-:Y:S01]  /*fcb0*/  FMUL.FTZ R48, R6, R48 ;  /* 0x0000003006307220 */ /* 0x000fe20000410000 */
[----:B------:R-:W-:Y:S01]  /*fcc0*/  FMNMX.FTZ R2, R158, R2, !PT ;  /* 0x000000029e027209 */ /* 0x000fe20007810000 */
[----:B--2---:R-:W-:Y:S01]  /*fcd0*/  FFMA.FTZ R5, R6, R170, R18 ;  /* 0x000000aa06057223 */ /* 0x004fe20000010012 */
[----:B------:R-:W-:Y:S01]  /*fce0*/  F2FP.BF16.PACK_AB R170, R8, R12 ;  /* 0x0000000c08aa723e */ /* 0x000fe200000010ff */
[C---:B------:R-:W-:Y:S01]  /*fcf0*/  FMUL.FTZ R49, R6.reuse, R49 ;  /* 0x0000003106317220 */ /* 0x040fe20000410000 */
[----:B------:R-:W-:Y:S01]  /*fd00*/  FMNMX.FTZ R2, R157, R2, !PT ;  /* 0x000000029d027209 */ /* 0x000fe20007810000 */
[----:B------:R-:W-:Y:S01]  /*fd10*/  FADD.FTZ R5, R13, R5 ;  /* 0x000000050d057221 */ /* 0x000fe20000010000 */
[----:B------:R-:W-:Y:S01]  /*fd20*/  UMOV UR21, UR4 ;  /* 0x0000000400157c82 */ /* 0x000fe20008000000 */
[----:B------:R-:W-:Y:S01]  /*fd30*/  FMUL.FTZ R13, R6, R141 ;  /* 0x0000008d060d7220 */ /* 0x000fe20000410000 */
[----:B------:R-:W-:Y:S01]  /*fd40*/  FMNMX.FTZ R2, R3, R2, !PT ;  /* 0x0000000203027209 */ /* 0x000fe20007810000 */
[----:B------:R-:W-:Y:S02]  /*fd50*/  FADD.FTZ R5, R12, R5 ;  /* 0x000000050c057221 */ /* 0x000fe40000010000 */
[----:B------:R-:W-:Y:S01]  /*fd60*/  FMUL.FTZ R12, R6, R140 ;  /* 0x0000008c060c7220 */ /* 0x000fe20000410000 */
[----:B------:R-:W-:Y:S01]  /*fd70*/  MOV R140, R26 ;  /* 0x0000001a008c7202 */ /* 0x000fe20000000f00 */
[----:B------:R-:W1:Y:S01]  /*fd80*/  SHFL.BFLY PT, R4, R2, 0x2, 0x1f ;  /* 0x0c401f0002047f89 */ /* 0x000e6200000e0000 */
[----:B------:R-:W-:Y:S02]  /*fd90*/  FADD.FTZ R177, R8, R5 ;  /* 0x0000000508b17221 */ /* 0x000fe40000010000 */
        /* <DEDUP_REMOVED lines=329> */
.L_x_301:
[----:B------:R-:W2:Y:S04]  /*11230*/  LDL.LU R5, [R1+0x44] ;  /* 0x0000440001057983 */ /* 0x000ea80000300800 */
[----:B------:R-:W3:Y:S01]  /*11240*/  LDL.LU R7, [R1+0x40] ;  /* 0x0000400001077983 */ /* 0x000ee20000300800 */
[----:B------:R-:W-:-:S02]  /*11250*/  MOV R8, 0xff800000 ;  /* 0xff80000000087802 */ /* 0x000fc40000000f00 */
[----:B------:R-:W-:Y:S01]  /*11260*/  PLOP3.LUT P2, PT, PT, PT, PT, 0x8, 0x0 ;  /* 0x000000000000781c */ /* 0x000fe20003f4e170 */
[----:B--2---:R-:W2:Y:S04]  /*11270*/  SHFL.BFLY PT, R6, R5, 0x2, 0x1f ;  /* 0x0c401f0005067f89 */ /* 0x004ea800000e0000 */
[----:B-1-3--:R-:W1:Y:S01]  /*11280*/  SHFL.BFLY PT, R4, R7, 0x2, 0x1f ;  /* 0x0c401f0007047f89 */ /* 0x00ae6200000e0000 */
[----:B--2---:R-:W-:Y:S02]  /*11290*/  FADD.FTZ R6, R6, R5 ;  /* 0x0000000506067221 */ /* 0x004fe40000010000 */
[----:B-1----:R-:W-:-:S03]  /*112a0*/  FADD.FTZ R4, R4, R7 ;  /* 0x0000000704047221 */ /* 0x002fc60000010000 */
        /* <DEDUP_REMOVED lines=149> */
.L_x_259:
        /* <DEDUP_REMOVED lines=60> */
[----:B------:R-:W-:-:S02]  /*11fc0*/  SEL R12, R12, 0xffffffc0, !P2 ;  /* 0xffffffc00c0c7807 */ /* 0x000fc40005000000 */
[----:B------:R-:W-:Y:S02]  /*11fd0*/  F2FP.BF16.PACK_AB R48, R49, R48 ;  /* 0x000000303130723e */ /* 0x000fe400000010ff */
        /* <DEDUP_REMOVED lines=8> */
[----:B------:R-:W-:-:S02]  /*12060*/  F2FP.BF16.PACK_AB R56, R57, R56 ;  /* 0x000000383938723e */ /* 0x000fc400000010ff */
[----:B------:R-:W-:Y:S01]  /*12070*/  STS [R11+0x480], R134 ;  /* 0x000480860b007388 */ /* 0x000fe20000000800 */
[----:B------:R-:W-:Y:S02]  /*12080*/  F2FP.BF16.PACK_AB R58, R59, R58 ;  /* 0x0000003a3b3a723e */ /* 0x000fe400000010ff */
        /* <DEDUP_REMOVED lines=95> */
[----:B------:R-:W-:Y:S04]  /*12680*/  STS [R16+0xc480], R126 ;  /* 0x00c4807e10007388 */ /* 0x000fe80000000800 */
[----:B------:R-:W-:Y:S04]  /*12690*/  STS [R12+0xc000], R128 ;  /* 0x00c000800c007388 */ /* 0x000fe80000000800 */
[----:B------:R3:W-:Y:S01]  /*126a0*/  STS [R12+0xc400], R4 ;  /* 0x00c400040c007388 */ /* 0x0007e20000000800 */
[----:B-1----:R-:W-:-:S02]  /*126b0*/  IMAD.U32 R14, RZ, RZ, UR4 ;  /* 0x00000004ff0e7e24 */ /* 0x002fc4000f8e00ff */
[----:B--2---:R-:W-:Y:S01]  /*126c0*/  IMAD.U32 R15, RZ, RZ, UR5 ;  /* 0x00000005ff0f7e24 */ /* 0x004fe2000f8e00ff */
[----:B------:R-:W-:Y:S06]  /*126d0*/  BAR.SYNC.DEFER_BLOCKING 0x1, 0x100 ;  /* 0x0044000000007b1d */ /* 0x000fec0000010000 */
[----:B------:R-:W-:Y:S02]  /*126e0*/  ULDC.64 UR4, c[0x0][0x508] ;  /* 0x0001420000047ab9 */ /* 0x000fe40000000a00 */
[----:B------:R-:W-:Y:S01]  /*126f0*/  UISETP.NE.U32.AND UP0, UPT, URZ, UR4, UPT ;  /* 0x000000043f00728c */ /* 0x000fe2000bf05070 */
[----:B------:R-:W2:Y:S03]  /*12700*/  @P0 LDG.E R5, [R14.64] ;  /* 0x000000120e050981 */ /* 0x000ea6000c1e1900 */
[----:B------:R-:W-:Y:S01]  /*12710*/  UISETP.NE.AND.EX UP0, UPT, URZ, UR5, UPT, UP0 ;  /* 0x000000053f00728c */ /* 0x000fe2000bf05300 */
[----:B---3--:R-:W-:-:S02]  /*12720*/  IMAD.MOV.U32 R4, RZ, RZ, c[0x0][0x388] ;  /* 0x0000e200ff047624 */ /* 0x008fc400078e00ff */
        /* <DEDUP_REMOVED lines=14> */
[----:B-----5:R1:W2:Y:S04]  /*12810*/  LDG.E R4, [R14.64] ;  /* 0x000000120e047981 */ /* 0x0202a8000c1e1900 */
[----:B-1----:R-:W2:Y:S02]  /*12820*/  LDG.E R14, [R14.64+0x4] ;  /* 0x000004120e0e7981 */ /* 0x002ea4000c1e1900 */
[----:B--2---:R-:W-:Y:S02]  /*12830*/  IADD3 R4, -R4, R14, RZ ;  /* 0x0000000e04047210 */ /* 0x004fe40007ffe1ff */
.L_x_316:
[----:B-1----:R-:W-:Y:S01]  /*12840*/  SHF.R.S32.HI R5, RZ, 0x1f, R10 ;  /* 0x0000001fff057819 */ /* 0x002fe2000001140a */
[----:B------:R-:W-:Y:S01]  /*12850*/  IMAD.MOV.U32 R9, RZ, RZ, c[0x0][0x4e8] ;  /* 0x00013a00ff097624 */ /* 0x000fe200078e00ff */
[----:B------:R-:W-:Y:S01]  /*12860*/  LOP3.LUT R11, R6, 0xffffffe0, RZ, 0xc0, !PT ;  /* 0xffffffe0060b7812 */ /* 0x000fe200078ec0ff */
[----:B------:R-:W1:Y:S01]  /*12870*/  S2R R75, SR_CTAID.X ;  /* 0x00000000004b7919 */ /* 0x000e620000002500 */
[----:B------:R-:W-:Y:S01]  /*12880*/  LEA.HI R5, R5, R10, RZ, 0x3 ;  /* 0x0000000a05057211 */ /* 0x000fe200078f18ff */
[----:B------:R-:W-:Y:S01]  /*12890*/  ULDC.64 UR6, c[0x0][0x490] ;  /* 0x0001240000067ab9 */ /* 0x000fe20000000a00 */
[----:B------:R-:W-:Y:S01]  /*128a0*/  ISETP.NE.AND P1, PT, R9, 0x1, PT ;  /* 0x000000010900780c */ /* 0x000fe20003f25270 */
[----:B------:R-:W-:Y:S01]  /*128b0*/  USHF.R.S32.HI UR11, URZ, 0x1f, UR13 ;  /* 0x0000001f3f0b7899 */ /* 0x000fe2000801140d */
[----:B------:R-:W-:Y:S01]  /*128c0*/  LOP3.LUT R6, R5, 0xffffff8, RZ, 0xc0, !PT ;  /* 0x0ffffff805067812 */ /* 0x000fe200078ec0ff */
[----:B------:R-:W-:Y:S01]  /*128d0*/  IMAD.IADD R5, R0, 0x1, -R11 ;  /* 0x0000000100057824 */ /* 0x000fe200078e0a0b */
[----:B------:R-:W-:Y:S01]  /*128e0*/  ULDC.64 UR4, c[0x0][0x3a0] ;  /* 0x0000e80000047ab9 */ /* 0x000fe20000000a00 */
[----:B------:R-:W-:Y:S01]  /*128f0*/  BSSY B0, `(.L_x_317) ;  /* 0x0000093000007945 */ /* 0x000fe20003800000 */
[----:B------:R-:W-:Y:S01]  /*12900*/  UIMAD UR8, UR9, UR6, URZ ;  /* 0x00000006090872a4 */ /* 0x000fe2000f8e023f */
[----:B------:R-:W-:Y:S01]  /*12910*/  IMAD.IADD R6, R10, 0x1, -R6 ;  /* 0x000000010a067824 */ /* 0x000fe200078e0a06 */
[----:B------:R-:W-:Y:S01]  /*12920*/  SHF.R.S32.HI R9, RZ, 0x1f, R5 ;  /* 0x0000001fff097819 */ /* 0x000fe20000011405 */
[----:B------:R-:W-:Y:S01]  /*12930*/  UMOV UR14, UR20 ;  /* 0x00000014000e7c82 */ /* 0x000fe20008000000 */
[----:B------:R-:W-:Y:S01]  /*12940*/  LEA.HI R10, R3, R3, RZ, 0x1 ;  /* 0x00000003030a7211 */ /* 0x000fe200078f08ff */
[----:B------:R-:W-:Y:S01]  /*12950*/  UMOV UR15, UR21 ;  /* 0x00000015000f7c82 */ /* 0x000fe20008000000 */
[----:B------:R-:W-:Y:S01]  /*12960*/  LEA.HI R9, R9, R5, RZ, 0x2 ;  /* 0x0000000509097211 */ /* 0x000fe200078f10ff */
[----:B------:R-:W-:Y:S01]  /*12970*/  UIMAD UR12, UR21, UR4, URZ ;  /* 0x00000004150c72a4 */ /* 0x000fe2000f8e023f */
[----:B------:R-:W-:Y:S01]  /*12980*/  LOP3.LUT R10, R10, 0x1ffffffe, RZ, 0xc0, !PT ;  /* 0x1ffffffe0a0a7812 */ /* 0x000fe200078ec0ff */
[----:B------:R-:W-:Y:S01]  /*12990*/  USEL UR11, UR11, URZ, !UP1 ;  /* 0x0000003f0b0b7287 */ /* 0x000fe2000c800000 */
[----:B------:R-:W-:Y:S01]  /*129a0*/  SHF.R.S32.HI R9, RZ, 0x2, R9 ;  /* 0x00000002ff097819 */ /* 0x000fe20000011409 */
[----:B------:R-:W-:Y:S01]  /*129b0*/  UIMAD.WIDE.U32 UR14, UR10, UR6, UR14 ;  /* 0x000000060a0e72a5 */ /* 0x000fe2000f8e000e */
[----:B------:R-:W-:Y:S01]  /*129c0*/  LOP3.LUT P2, RZ, R5, 0x3, RZ, 0xc0, !PT ;  /* 0x0000000305ff7812 */ /* 0x000fe2000784c0ff */
[----:B------:R-:W-:Y:S01]  /*129d0*/  IMAD.IADD R3, R3, 0x1, -R10 ;  /* 0x0000000103037824 */ /* 0x000fe200078e0a0a */
[----:B------:R-:W-:Y:S01]  /*129e0*/  UIMAD UR8, UR10, UR7, UR8 ;  /* 0x000000070a0872a4 */ /* 0x000fe2000f8e0208 */
[----:B------:R-:W-:Y:S01]  /*129f0*/  IMAD R6, R6, 0x10, R9 ;  /* 0x0000001006067824 */ /* 0x000fe200078e0209 */
[----:B------:R-:W-:-:S02]  /*12a00*/  UIMAD.WIDE.U32 UR16, UR20, UR4, URZ ;  /* 0x00000004141072a5 */ /* 0x000fc4000f8e003f */
[----:B------:R-:W-:Y:S01]  /*12a10*/  ULDC.64 UR6, c[0x0][0x498] ;  /* 0x0001260000067ab9 */ /* 0x000fe20000000a00 */
[--C-:B------:R-:W-:Y:S01]  /*12a20*/  IMAD R3, R3, 0x8, R6.reuse ;  /* 0x0000000803037824 */ /* 0x100fe200078e0206 */
[----:B------:R-:W-:Y:S01]  /*12a30*/  UIMAD UR12, UR20, UR5, UR12 ;  /* 0x00000005140c72a4 */ /* 0x000fe2000f8e020c */
[C---:B-1----:R-:W-:Y:S01]  /*12a40*/  IMAD R6, R75.reuse, 0x80, R6 ;  /* 0x000000804b067824 */ /* 0x042fe200078e0206 */
[----:B------:R-:W-:Y:S01]  /*12a50*/  USEL UR13, UR13, URZ, !UP1 ;  /* 0x0000003f0d0d7287 */ /* 0x000fe2000c800000 */
[----:B------:R-:W-:Y:S01]  /*12a60*/  IMAD R9, R75, 0x80, R3 ;  /* 0x000000804b097824 */ /* 0x000fe200078e0203 */
[CC--:B------:R-:W-:Y:S01]  /*12a70*/  LEA.HI R3, R2.reuse, R0.reuse, RZ, 0x3 ;  /* 0x0000000002037211 */ /* 0x0c0fe200078f18ff */
[----:B------:R-:W-:Y:S02]  /*12a80*/  UIMAD UR20, UR11, UR6, URZ ;  /* 0x000000060b1472a4 */ /* 0x000fe4000f8e023f */
[----:B------:R-:W-:Y:S01]  /*12a90*/  @P1 IMAD.HI.U32 R5, R9, c[0x0][0x4ec], RZ ;  /* 0x00013b0009051a27 */ /* 0x000fe200078e00ff */
[----:B------:R-:W-:Y:S01]  /*12aa0*/  MOV R12, R9 ;  /* 0x00000009000c7202 */ /* 0x000fe20000000f00 */
[----:B------:R-:W-:Y:S01]  /*12ab0*/  UIADD3 UR15, UR15, UR8, URZ ;  /* 0x000000080f0f7290 */ /* 0x000fe2000fffe03f */
[----:B------:R-:W-:Y:S01]  /*12ac0*/  LOP3.LUT R10, R3, 0xfffffff8, RZ, 0xc0, !PT ;  /* 0xfffffff8030a7812 */ /* 0x000fe200078ec0ff */
[----:B------:R-:W-:Y:S01]  /*12ad0*/  UIMAD UR7, UR13, UR7, UR20 ;  /* 0x000000070d0772a4 */ /* 0x000fe2000f8e0214 */
[----:B------:R-:W-:Y:S01]  /*12ae0*/  @P1 SHF.R.U32.HI R12, RZ, c[0x0][0x4f0], R5 ;  /* 0x00013c00ff0c1a19 */ /* 0x000fe20000011605 */
[----:B------:R-:W-:Y:S01]  /*12af0*/  UIMAD.WIDE.U32 UR14, UR13, UR6, UR14 ;  /* 0x000000060d0e72a5 */ /* 0x000fe2000f8e000e */
[----:B------:R-:W-:Y:S01]  /*12b00*/  LEA.HI R5, R2, R0, RZ, 0x6 ;  /* 0x0000000002057211 */ /* 0x000fe200078f30ff */
[----:B------:R-:W-:Y:S01]  /*12b10*/  IMAD.IADD R0, R0, 0x1, -R10 ;  /* 0x0000000100007824 */ /* 0x000fe200078e0a0a */
[----:B------:R-:W-:Y:S01]  /*12b20*/  SHF.R.S32.HI R3, RZ, 0x3, R3 ;  /* 0x00000003ff037819 */ /* 0x000fe20000011403 */
[--C-:B------:R-:W-:Y:S01]  /*12b30*/  IMAD.MOV R2, RZ, RZ, -R12.reuse ;  /* 0x000000ffff027224 */ /* 0x100fe200078e0a0c */
[----:B------:R-:W-:Y:S01]  /*12b40*/  SHF.R.S32.HI R10, RZ, 0x1f, R12 ;  /* 0x0000001fff0a7819 */ /* 0x000fe2000001140c */
[----:B------:R-:W-:Y:S01]  /*12b50*/  ULDC.64 UR4, c[0x0][0x3e8] ;  /* 0x0000fa0000047ab9 */ /* 0x000fe20000000a00 */
[----:B------:R-:W-:Y:S01]  /*12b60*/  IADD3 R12, P0, R12, UR14, RZ ;  /* 0x0000000e0c0c7c10 */ /* 0x000fe2000ff1e0ff */
[----:B------:R-:W-:Y:S01]  /*12b70*/  IMAD R9, R2, c[0x0][0x4e8], R9 ;  /* 0x00013a0002097a24 */ /* 0x000fe200078e0209 */
[----:B------:R-:W-:Y:S01]  /*12b80*/  UIMAD UR9, UR9, UR4, URZ ;  /* 0x00000004090972a4 */ /* 0x000fe2000f8e023f */
[----:B------:R-:W-:Y:S01]  /*12b90*/  IMAD.U32 R2, RZ, RZ, UR7 ;  /* 0x00000007ff027e24 */ /* 0x000fe2000f8e00ff */
[----:B------:R-:W-:Y:S01]  /*12ba0*/  UIADD3 UR17, UR17, UR12, URZ ;  /* 0x0000000c11117290 */ /* 0x000fe2000fffe03f */
[C---:B------:R-:W-:Y:S01]  /*12bb0*/  IMAD R15, R0.reuse, 0x20, R3 ;  /* 0x00000020000f7824 */ /* 0x040fe200078e0203 */
[----:B------:R-:W-:Y:S01]  /*12bc0*/  SHF.R.S32.HI R11, RZ, 0x1f, R9 ;  /* 0x0000001fff0b7819 */ /* 0x000fe20000011409 */
[----:B------:R-:W-:Y:S01]  /*12bd0*/  IMAD.SHL.U32 R0, R0, 0x8, RZ ;  /* 0x0000000800007824 */ /* 0x000fe200078e00ff */
[----:B------:R-:W-:Y:S01]  /*12be0*/  IADD3.X R13, R10, UR15, R2, P0, !PT ;  /* 0x0000000f0a0d7c10 */ /* 0x000fe200087fe402 */
[----:B------:R-:W-:Y:S01]  /*12bf0*/  IMAD.SHL.U32 R2, R3, 0x40, RZ ;  /* 0x0000004003027824 */ /* 0x000fe200078e00ff */
[----:B------:R-:W-:Y:S01]  /*12c00*/  LEA R15, R75, R15, 0x7 ;  /* 0x0000000f4b0f7211 */ /* 0x000fe200078e38ff */
[----:B------:R-:W-:Y:S01]  /*12c10*/  IMAD R11, R11, c[0x0][0x488], RZ ;  /* 0x000122000b0b7a24 */ /* 0x000fe200078e02ff */
[----:B------:R-:W-:Y:S01]  /*12c20*/  UIMAD UR5, UR10, UR5, UR9 ;  /* 0x000000050a0572a4 */ /* 0x000fe2000f8e0209 */
[----:B------:R-:W-:Y:S01]  /*12c30*/  IMAD.WIDE.U32 R12, R9, c[0x0][0x488], R12 ;  /* 0x00012200090c7a25 */ /* 0x000fe200078e000c */
[----:B------:R-:W-:Y:S01]  /*12c40*/  LOP3.LUT R2, R2, 0x1c0, RZ, 0xc0, !PT ;  /* 0x000001c002027812 */ /* 0x000fe200078ec0ff */
[----:B------:R-:W-:-:S02]  /*12c50*/  UIMAD.WIDE.U32 UR16, UR10, UR4, UR16 ;  /* 0x000000040a1072a5 */ /* 0x000fc4000f8e0010 */
[----:B------:R-:W-:Y:S01]  /*12c60*/  IMAD R11, R9, c[0x0][0x48c], R11 ;  /* 0x00012300090b7a24 */ /* 0x000fe200078e020b */
[----:B------:R-:W-:Y:S01]  /*12c70*/  LEA R10, P0, R12, c[0x0][0x450], 0x2 ;  /* 0x000114000c0a7a11 */ /* 0x000fe200078010ff */
[----:B------:R-:W-:Y:S01]  /*12c80*/  @P1 IMAD.HI.U32 R16, R15, c[0x0][0x4ec], RZ ;  /* 0x00013b000f101a27 */ /* 0x000fe200078e00ff */
[----:B------:R-:W-:Y:S01]  /*12c90*/  SHF.R.U32.HI R9, RZ, 0x3, R2 ;  /* 0x00000003ff097819 */ /* 0x000fe20000011602 */
[----:B------:R-:W-:Y:S01]  /*12ca0*/  ULDC.64 UR6, c[0x0][0x3f0] ;  /* 0x0000fc0000067ab9 */ /* 0x000fe20000000a00 */
[----:B------:R-:W-:Y:S01]  /*12cb0*/  LOP3.LUT R2, R2, 0x38, R0, 0xf8, !PT ;  /* 0x0000003802027812 */ /* 0x000fe200078ef800 */
[----:B------:R-:W-:Y:S01]  /*12cc0*/  IMAD.IADD R11, R13, 0x1, R11 ;  /* 0x000000010d0b7824 */ /* 0x000fe200078e020b */
[----:B------:R-:W-:Y:S01]  /*12cd0*/  UIMAD UR11, UR11, UR6, URZ ;  /* 0x000000060b0b72a4 */ /* 0x000fe2000f8e023f */
[----:B------:R-:W-:Y:S01]  /*12ce0*/  IMAD.MOV.U32 R14, RZ, RZ, R15 ;  /* 0x000000ffff0e7224 */ /* 0x000fe200078e000f */
[----:B------:R-:W-:Y:S01]  /*12cf0*/  @P1 SHF.R.U32.HI R14, RZ, c[0x0][0x4f0], R16 ;  /* 0x00013c00ff0e1a19 */ /* 0x000fe20000011610 */
[----:B------:R-:W-:Y:S01]  /*12d00*/  UIADD3 UR17, UR17, UR5, URZ ;  /* 0x0000000511117290 */ /* 0x000fe2000fffe03f */
[----:B------:R-:W-:Y:S01]  /*12d10*/  LEA.HI.X R11, R12, c[0x0][0x454], R11, 0x2, P0 ;  /* 0x000115000c0b7a11 */ /* 0x000fe200000f140b */
[----:B------:R-:W-:Y:S01]  /*12d20*/  UIMAD UR7, UR13, UR7, UR11 ;  /* 0x000000070d0772a4 */ /* 0x000fe2000f8e020b */
[----:B------:R-:W-:Y:S01]  /*12d30*/  LOP3.LUT R9, R2, R9, RZ, 0x3c, !PT ;  /* 0x0000000902097212 */ /* 0x000fe200078e3cff */
[--C-:B------:R-:W-:Y:S01]  /*12d40*/  IMAD.MOV R18, RZ, RZ, -R14.reuse ;  /* 0x000000ffff127224 */ /* 0x100fe200078e0a0e */
[----:B------:R-:W-:Y:S01]  /*12d50*/  SHF.R.S32.HI R2, RZ, 0x1f, R14 ;  /* 0x0000001fff027819 */ /* 0x000fe2000001140e */
[----:B------:R-:W-:Y:S01]  /*12d60*/  SHFL.IDX PT, R12, R10, RZ, 0x1c1f ;  /* 0x001c1fff0a0c7589 */ /* 0x000fe200000e0000 */
[----:B------:R-:W-:Y:S01]  /*12d70*/  UIMAD.WIDE.U32 UR16, UR13, UR6, UR16 ;  /* 0x000000060d1072a5 */ /* 0x000fe2000f8e0010 */
[----:B------:R-:W-:-:S02]  /*12d80*/  IMAD R18, R18, c[0x0][0x4e8], R15 ;  /* 0x00013a0012127a24 */ /* 0x000fc400078e020f */
[----:B------:R-:W1:Y:S01]  /*12d90*/  SHFL.IDX PT, R13, R11, RZ, 0x1c1f ;  /* 0x001c1fff0b0d7589 */ /* 0x000e6200000e0000 */
[----:B------:R-:W-:Y:S01]  /*12da0*/  UIADD3 UR7, UR17, UR7, URZ ;  /* 0x0000000711077290 */ /* 0x000fe2000fffe03f */
[----:B------:R-:W-:Y:S01]  /*12db0*/  IMAD R15, R2, c[0x0][0x3e0], RZ ;  /* 0x0000f800020f7a24 */ /* 0x000fe200078e02ff */
[----:B------:R-:W-:Y:S01]  /*12dc0*/  MOV R17, UR17 ;  /* 0x0000001100117c02 */ /* 0x000fe20008000f00 */
[----:B------:R-:W-:Y:S01]  /*12dd0*/  SHFL.IDX PT, R10, R10, 0x1, 0x1c1f ;  /* 0x003c1f000a0a7f89 */ /* 0x000fe200000e0000 */
[----:B-----5:R-:W-:Y:S01]  /*12de0*/  IMAD R2, R4, c[0x0][0x4e8], RZ ;  /* 0x00013a0004027a24 */ /* 0x020fe200078e02ff */
[C---:B------:R-:W-:Y:S01]  /*12df0*/  IADD3 R4, R6.reuse, 0x8, RZ ;  /* 0x0000000806047810 */ /* 0x040fe20007ffe0ff */
[----:B------:R-:W-:Y:S01]  /*12e00*/  IMAD.U32 R16, RZ, RZ, UR16 ;  /* 0x00000010ff107e24 */ /* 0x000fe2000f8e00ff */
[----:B------:R-:W2:Y:S01]  /*12e10*/  SHFL.IDX PT, R11, R11, 0x1, 0x1c1f ;  /* 0x003c1f000b0b7f89 */ /* 0x000ea200000e0000 */
[----:B------:R-:W-:Y:S01]  /*12e20*/  IMAD.U32 R17, RZ, RZ, UR7 ;  /* 0x00000007ff117e24 */ /* 0x000fe2000f8e00ff */
[-C--:B------:R-:W-:Y:S01]  /*12e30*/  ISETP.GE.OR P1, PT, R6, R2.reuse, P2 ;  /* 0x000000020600720c */ /* 0x080fe20001726670 */
[----:B------:R-:W-:Y:S01]  /*12e40*/  IMAD.SHL.U32 R5, R5, 0x8, RZ ;  /* 0x0000000805057824 */ /* 0x000fe200078e00ff */
[----:B------:R-:W-:Y:S01]  /*12e50*/  ISETP.GE.OR P0, PT, R4, R2, P2 ;  /* 0x000000020400720c */ /* 0x000fe20001706670 */
[----:B------:R-:W-:Y:S01]  /*12e60*/  IMAD.WIDE.U32 R16, R14, c[0x0][0x3e0], R16 ;  /* 0x0000f8000e107a25 */ /* 0x000fe200078e0010 */
[----:B------:R-:W-:-:S02]  /*12e70*/  SHF.R.S32.HI R6, RZ, 0x1f, R18 ;  /* 0x0000001fff067819 */ /* 0x000fc40000011412 */
[----:B------:R-:W-:Y:S01]  /*12e80*/  LOP3.LUT R5, R9, 0x7ffffe00, R5, 0xf8, !PT ;  /* 0x7ffffe0009057812 */ /* 0x000fe200078ef805 */
[----:B------:R-:W-:Y:S01]  /*12e90*/  IMAD R15, R14, c[0x0][0x3e4], R15 ;  /* 0x0000f9000e0f7a24 */ /* 0x000fe200078e020f */
[----:B------:R-:W-:Y:S01]  /*12ea0*/  MOV R14, R16 ;  /* 0x00000010000e7202 */ /* 0x000fe20000000f00 */
[----:B------:R-:W-:Y:S02]  /*12eb0*/  IMAD R6, R6, c[0x0][0x3d8], RZ ;  /* 0x0000f60006067a24 */ /* 0x000fe400078e02ff */
[----:B------:R-:W-:Y:S02]  /*12ec0*/  IMAD.IADD R15, R17, 0x1, R15 ;  /* 0x00000001110f7824 */ /* 0x000fe400078e020f */
[----:B------:R-:W-:Y:S01]  /*12ed0*/  IMAD.SHL.U32 R16, R5, 0x2, RZ ;  /* 0x0000000205107824 */ /* 0x000fe200078e00ff */
[----:B-1----:R1:W-:Y:S01]  /*12ee0*/  @!P1 ST.E [R12.64], R7 ;  /* 0x000000070c009985 */ /* 0x0023e2000c101912 */
[C---:B------:R-:W-:Y:S02]  /*12ef0*/  IMAD R17, R18.reuse, c[0x0][0x3dc], R6 ;  /* 0x0000f70012117a24 */ /* 0x040fe400078e0206 */
[----:B------:R-:W-:-:S04]  /*12f00*/  IMAD.WIDE.U32 R18, R18, c[0x0][0x3d8], R14 ;  /* 0x0000f60012127a25 */ /* 0x000fc800078e000e */
[----:B------:R-:W-:Y:S01]  /*12f10*/  IMAD.IADD R17, R19, 0x1, R17 ;  /* 0x0000000113117824 */ /* 0x000fe200078e0211 */
[----:B--2---:R1:W-:Y:S01]  /*12f20*/  @!P0 ST.E [R10.64], R8 ;  /* 0x000000080a008985 */ /* 0x0043e2000c101912 */
[C---:B------:R-:W-:Y:S01]  /*12f30*/  LEA R74, P0, R18.reuse, c[0x0][0x380], 0x1 ;  /* 0x0000e000124a7a11 */ /* 0x040fe200078008ff */
[----:B------:R-:W-:Y:S02]  /*12f40*/  IMAD R75, R75, 0x80, R3 ;  /* 0x000000804b4b7824 */ /* 0x000fe400078e0203 */
        /* <DEDUP_REMOVED lines=26> */
[----:B-1----:R-:W1:Y:S01]  /*130f0*/  LDS.128 R16, [R16+0xc080] ;  /* 0x00c0800010107984 */ /* 0x002e620000000c00 */
        /* <DEDUP_REMOVED lines=16> */
[----:B----4-:R2:W-:Y:S04]  /*13200*/  @!P1 ST.E.128 [R68.64], R32 ;  /* 0x0000002044009985 */ /* 0x0105e8000c101d12 */
[----:B-1----:R2:W-:Y:S02]  /*13210*/  @!P0 ST.E.128 [R76.64], R16 ;  /* 0x000000104c008985 */ /* 0x0025e4000c101d12 */
.L_x_318:
[----:B--234-:R-:W-:Y:S05]  /*13220*/  BSYNC B0 ;  /* 0x0000000000007941 */ /* 0x01cfea0003800000 */
.L_x_317:
[----:B------:R-:W-:Y:S01]  /*13230*/  IADD3 R3, R75, 0x20, RZ ;  /* 0x000000204b037810 */ /* 0x000fe20007ffe0ff */
[----:B------:R2:W3:Y:S01]  /*13240*/  SHFL.IDX PT, R35, R73, 0x1, 0x181f ;  /* 0x00381f0049237f89 */ /* 0x0004e200000e0000 */
[----:B------:R-:W-:Y:S02]  /*13250*/  BSSY B0, `(.L_x_319) ;  /* 0x000001c000007945 */ /* 0x000fe40003800000 */
[----:B------:R-:W-:Y:S01]  /*13260*/  ISETP.GE.AND P0, PT, R3, R2, PT ;  /* 0x000000020300720c */ /* 0x000fe20003f06270 */
[----:B------:R2:W4:-:S12]  /*13270*/  SHFL.IDX PT, R34, R74, 0x1, 0x181f ;  /* 0x00381f004a227f89 */ /* 0x00051800000e0000 */
[----:B------:R-:W-:Y:S05]  /*13280*/  @P0 BRA `(.L_x_320) ;  /* 0x0000018000000947 */ /* 0x000fea0003800000 */
[C---:B------:R-:W-:Y:S02]  /*13290*/  IADD3 R32, R0.reuse, 0x40, RZ ;  /* 0x0000004000207810 */ /* 0x040fe40007ffe0ff */
[C---:B------:R-:W-:Y:S02]  /*132a0*/  IADD3 R18, R0.reuse, 0x80, RZ ;  /* 0x0000008000127810 */ /* 0x040fe40007ffe0ff */
[----:B-1----:R-:W-:Y:S02]  /*132b0*/  IADD3 R16, R0, 0xc0, RZ ;  /* 0x000000c000107810 */ /* 0x002fe40007ffe0ff */
        /* <DEDUP_REMOVED lines=21> */
.L_x_320:
[----:B------:R-:W-:Y:S05]  /*13410*/  BSYNC B0 ;  /* 0x0000000000007941 */ /* 0x000fea0003800000 */
.L_x_319:
[----:B------:R-:W-:Y:S01]  /*13420*/  IADD3 R3, R75, 0x40, RZ ;  /* 0x000000404b037810 */ /* 0x000fe20007ffe0ff */
[----:B-1----:R1:W2:Y:S01]  /*13430*/  SHFL.IDX PT, R19, R73, 0x2, 0x181f ;  /* 0x00581f0049137f89 */ /* 0x0022a200000e0000 */
[----:B------:R-:W-:Y:S02]  /*13440*/  BSSY B0, `(.L_x_321) ;  /* 0x000001c000007945 */ /* 0x000fe40003800000 */
[----:B------:R-:W-:Y:S01]  /*13450*/  ISETP.GE.AND P0, PT, R3, R2, PT ;  /* 0x000000020300720c */ /* 0x000fe20003f06270 */
[----:B------:R1:W4:-:S12]  /*13460*/  SHFL.IDX PT, R18, R74, 0x2, 0x181f ;  /* 0x00581f004a127f89 */ /* 0x00031800000e0000 */
        /* <DEDUP_REMOVED lines=12> */
[----:B--2-4-:R-:W-:Y:S01]  /*13530*/  @!P3 IMAD.WIDE R16, R0, 0x2, R18 ;  /* 0x000000020010b825 */ /* 0x014fe200078e0212 */
        /* <DEDUP_REMOVED lines=12> */
.L_x_322:
[----:B------:R-:W-:Y:S05]  /*13600*/  BSYNC B0 ;  /* 0x0000000000007941 */ /* 0x000fea0003800000 */
.L_x_321:
[----:B------:R-:W-:Y:S01]  /*13610*/  IADD3 R75, R75, 0x60, RZ ;  /* 0x000000604b4b7810 */ /* 0x000fe20007ffe0ff */
[----:B--2---:R2:W1:Y:S03]  /*13620*/  SHFL.IDX PT, R11, R73, 0x3, 0x181f ;  /* 0x00781f00490b7f89 */ /* 0x00446600000e0000 */
[----:B------:R-:W-:Y:S01]  /*13630*/  ISETP.GE.AND P0, PT, R75, R2, PT ;  /* 0x000000024b00720c */ /* 0x000fe20003f06270 */
[----:B------:R2:W4:-:S12]  /*13640*/  SHFL.IDX PT, R10, R74, 0x3, 0x181f ;  /* 0x00781f004a0a7f89 */ /* 0x00051800000e0000 */
[----:B------:R-:W-:Y:S05]  /*13650*/  @P0 EXIT ;  /* 0x000000000000094d */ /* 0x000fea0003800000 */
[C---:B------:R-:W-:Y:S02]  /*13660*/  IADD3 R9, R0.reuse, 0x40, RZ ;  /* 0x0000004000097810 */ /* 0x040fe40007ffe0ff */
[C---:B------:R-:W-:Y:S02]  /*13670*/  IADD3 R3, R0.reuse, 0x80, RZ ;  /* 0x0000008000037810 */ /* 0x040fe40007ffe0ff */
        /* <DEDUP_REMOVED lines=10> */
[----:B------:R-:W-:Y:S02]  /*13720*/  @!P2 ST.E.128 [R12.64], R52 ;  /* 0x000000340c00a985 */ /* 0x000fe4000c101d12 */
[----:B------:R-:W-:-:S04]  /*13730*/  @!P1 IMAD.WIDE R8, R8, 0x2, R10 ;  /* 0x0000000208089825 */ /* 0x000fc800078e020a */
[----:B------:R-:W-:Y:S01]  /*13740*/  @!P0 IMAD.WIDE R2, R2, 0x2, R10 ;  /* 0x0000000202028825 */ /* 0x000fe200078e020a */
[----:B------:R-:W-:Y:S04]  /*13750*/  @!P1 ST.E.128 [R8.64], R36 ;  /* 0x0000002408009985 */ /* 0x000fe8000c101d12 */
[----:B------:R1:W-:Y:S02]  /*13760*/  @!P0 ST.E.128 [R2.64], R20 ;  /* 0x0000001402008985 */ /* 0x0003e4000c101d12 */
[----:B-1----:R-:W-:-:S04]  /*13770*/  IADD3 R2, R0, 0xc0, RZ ;  /* 0x000000c000027810 */ /* 0x002fc80007ffe0ff */
        /* <DEDUP_REMOVED lines=8> */
.L_x_315:
        /* <DEDUP_REMOVED lines=31> */
.L_x_323:
[----:B-1----:R-:W1:Y:S01]  /*139f0*/  S2R R9, SR_TID.X ;  /* 0x0000000000097919 */ /* 0x002e620000002100 */
[----:B------:R-:W-:Y:S01]  /*13a00*/  USHF.R.S32.HI UR6, URZ, 0x1f, UR13 ;  /* 0x0000001f3f067899 */ /* 0x000fe2000801140d */
[----:B------:R-:W-:Y:S01]  /*13a10*/  BSSY B0, `(.L_x_324) ;  /* 0x0000029000007945 */ /* 0x000fe20003800000 */
[----:B------:R-:W-:-:S02]  /*13a20*/  USEL UR13, UR13, URZ, !UP1 ;  /* 0x0000003f0d0d7287 */ /* 0x000fc4000c800000 */
[----:B------:R-:W-:Y:S01]  /*13a30*/  USEL UR6, UR6, URZ, !UP1 ;  /* 0x0000003f06067287 */ /* 0x000fe2000c800000 */
[----:B-1----:R-:W-:-:S13]  /*13a40*/  ISETP.GT.AND P0, PT, R9, 0x7f, PT ;  /* 0x0000007f0900780c */ /* 0x002fda0003f04270 */
        /* <DEDUP_REMOVED lines=22> */
[C---:B------:R-:W-:Y:S02]  /*13bb0*/  IADD3 R5, -R6.reuse, RZ, RZ ;  /* 0x000000ff06057210 */ /* 0x040fe40007ffe1ff */
[----:B------:R-:W-:Y:S02]  /*13bc0*/  SHF.R.S32.HI R2, RZ, 0x1f, R6 ;  /* 0x0000001fff027819 */ /* 0x000fe40000011406 */
[----:B------:R-:W-:Y:S01]  /*13bd0*/  IADD3 R6, P0, R6, UR16, RZ ;  /* 0x0000001006067c10 */ /* 0x000fe2000ff1e0ff */
[----:B------:R-:W-:Y:S02]  /*13be0*/  IMAD R5, R5, c[0x0][0x4e8], R0 ;  /* 0x00013a0005057a24 */ /* 0x000fe400078e0200 */
[----:B------:R-:W-:-:S03]  /*13bf0*/  IMAD.U32 R0, RZ, RZ, UR5 ;  /* 0x00000005ff007e24 */ /* 0x000fc6000f8e00ff */
[----:B------:R-:W-:Y:S02]  /*13c00*/  SHF.R.S32.HI R3, RZ, 0x1f, R5 ;  /* 0x0000001fff037819 */ /* 0x000fe40000011405 */
[----:B------:R-:W-:-:S03]  /*13c10*/  IADD3.X R7, R2, UR17, R0, P0, !PT ;  /* 0x0000001102077c10 */ /* 0x000fc600087fe400 */
[----:B------:R-:W-:Y:S02]  /*13c20*/  IMAD R0, R3, c[0x0][0x488], RZ ;  /* 0x0001220003007a24 */ /* 0x000fe400078e02ff */
[----:B------:R-:W-:-:S04]  /*13c30*/  IMAD.WIDE.U32 R6, R5, c[0x0][0x488], R6 ;  /* 0x0001220005067a25 */ /* 0x000fc800078e0006 */
[----:B------:R-:W-:Y:S01]  /*13c40*/  IMAD R0, R5, c[0x0][0x48c], R0 ;  /* 0x0001230005007a24 */ /* 0x000fe200078e0200 */
[----:B------:R-:W-:-:S04]  /*13c50*/  LEA R2, P0, R6, c[0x0][0x450], 0x2 ;  /* 0x0001140006027a11 */ /* 0x000fc800078010ff */
[----:B------:R-:W-:-:S04]  /*13c60*/  IADD3 R0, R7, R0, RZ ;  /* 0x0000000007007210 */ /* 0x000fc80007ffe0ff */
[----:B------:R-:W-:Y:S01]  /*13c70*/  LEA.HI.X R3, R6, c[0x0][0x454], R0, 0x2, P0 ;  /* 0x0001150006037a11 */ /* 0x000fe200000f1400 */
[----:B------:R-:W-:-:S05]  /*13c80*/  IMAD.MOV.U32 R0, RZ, RZ, -0x800000 ;  /* 0xff800000ff007424 */ /* 0x000fca00078e00ff */
[----:B------:R1:W-:Y:S02]  /*13c90*/  STG.E [R2.64], R0 ;  /* 0x0000000002007986 */ /* 0x0003e4000c101912 */
.L_x_325:
[----:B------:R-:W-:Y:S05]  /*13ca0*/  BSYNC B0 ;  /* 0x0000000000007941 */ /* 0x000fea0003800000 */
.L_x_324:
[----:B-1----:R-:W1:Y:S01]  /*13cb0*/  S2R R0, SR_CTAID.X ;  /* 0x0000000000007919 */ /* 0x002e620000002500 */
[----:B------:R-:W-:Y:S01]  /*13cc0*/  SHF.R.S32.HI R5, RZ, 0x1f, R9 ;  /* 0x0000001fff057819 */ /* 0x000fe20000011409 */
[----:B------:R-:W-:Y:S01]  /*13cd0*/  ULDC.64 UR4, c[0x0][0x3a0] ;  /* 0x0000e80000047ab9 */ /* 0x000fe20000000a00 */
[----:B------:R-:W-:Y:S01]  /*13ce0*/  IMAD.MOV.U32 R2, RZ, RZ, c[0x0][0x4e8] ;  /* 0x00013a00ff027624 */ /* 0x000fe200078e00ff */
[----:B------:R-:W-:Y:S01]  /*13cf0*/  UIMAD UR7, UR15, UR4, URZ ;  /* 0x000000040f0772a4 */ /* 0x000fe2000f8e023f */
[----:B------:R-:W-:Y:S01]  /*13d00*/  LEA.HI R5, R5, R9, RZ, 0x3 ;  /* 0x0000000905057211 */ /* 0x000fe200078f18ff */
[----:B------:R-:W-:Y:S01]  /*13d10*/  UIMAD.WIDE.U32 UR16, UR14, UR4, URZ ;  /* 0x000000040e1072a5 */ /* 0x000fe2000f8e003f */
[----:B-----5:R-:W-:Y:S01]  /*13d20*/  IMAD R4, R4, c[0x0][0x4e8], RZ ;  /* 0x00013a0004047a24 */ /* 0x020fe200078e02ff */
[----:B------:R-:W-:Y:S01]  /*13d30*/  UIMAD UR7, UR14, UR5, UR7 ;  /* 0x000000050e0772a4 */ /* 0x000fe2000f8e0207 */
[----:B------:R-:W-:Y:S01]  /*13d40*/  LOP3.LUT R3, R5, 0xfffffff8, RZ, 0xc0, !PT ;  /* 0xfffffff805037812 */ /* 0x000fe200078ec0ff */
[----:B------:R-:W-:Y:S01]  /*13d50*/  BSSY B0, `(.L_x_326) ;  /* 0x0000043000007945 */ /* 0x000fe20003800000 */
[----:B------:R-:W-:Y:S01]  /*13d60*/  ISETP.NE.AND P0, PT, R2, 0x1, PT ;  /* 0x000000010200780c */ /* 0x000fe20003f05270 */
[----:B------:R-:W-:Y:S01]  /*13d70*/  ULDC.64 UR4, c[0x0][0x3e8] ;  /* 0x0000fa0000047ab9 */ /* 0x000fe20000000a00 */
[----:B------:R-:W-:Y:S01]  /*13d80*/  SHF.R.S32.HI R5, RZ, 0x3, R5 ;  /* 0x00000003ff057819 */ /* 0x000fe20000011405 */
[----:B------:R-:W-:Y:S01]  /*13d90*/  IMAD.IADD R9, R9, 0x1, -R3 ;  /* 0x0000000109097824 */ /* 0x000fe200078e0a03 */
[----:B------:R-:W-:-:S02]  /*13da0*/  UIADD3 UR17, UR17, UR7, URZ ;  /* 0x0000000711117290 */ /* 0x000fc4000fffe03f */
[----:B------:R-:W-:Y:S02]  /*13db0*/  UIMAD UR7, UR9, UR4, URZ ;  /* 0x00000004090772a4 */ /* 0x000fe4000f8e023f */
[C---:B------:R-:W-:Y:S02]  /*13dc0*/  LEA R3, R9.reuse, R5, 0x5 ;  /* 0x0000000509037211 */ /* 0x040fe400078e28ff */
[----:B------:R-:W-:Y:S01]  /*13dd0*/  UIMAD UR7, UR10, UR5, UR7 ;  /* 0x000000050a0772a4 */ /* 0x000fe2000f8e0207 */
[----:B------:R-:W-:Y:S01]  /*13de0*/  SHF.L.U32 R9, R9, 0x3, RZ ;  /* 0x0000000309097819 */ /* 0x000fe200000006ff */
[----:B------:R-:W-:Y:S01]  /*13df0*/  UIMAD.WIDE.U32 UR10, UR10, UR4, UR16 ;  /* 0x000000040a0a72a5 */ /* 0x000fe2000f8e0010 */
[C---:B-1----:R-:W-:Y:S02]  /*13e00*/  IMAD R3, R0.reuse, 0x80, R3 ;  /* 0x0000008000037824 */ /* 0x042fe400078e0203 */
        /* <DEDUP_REMOVED lines=10> */
[C---:B------:R-:W-:Y:S01]  /*13eb0*/  IADD3 R6, -R7.reuse, RZ, RZ ;  /* 0x000000ff07067210 */ /* 0x040fe20007ffe1ff */
[----:B------:R-:W-:Y:S01]  /*13ec0*/  UIADD3 UR5, UR11, UR5, URZ ;  /* 0x000000050b057290 */ /* 0x000fe2000fffe03f */
[----:B------:R-:W-:Y:S01]  /*13ed0*/  SHF.R.S32.HI R2, RZ, 0x1f, R7 ;  /* 0x0000001fff027819 */ /* 0x000fe20000011407 */
[----:B------:R-:W-:Y:S02]  /*13ee0*/  IMAD.U32 R11, RZ, RZ, UR11 ;  /* 0x0000000bff0b7e24 */ /* 0x000fe4000f8e00ff */
[----:B------:R-:W-:Y:S02]  /*13ef0*/  IMAD R6, R6, c[0x0][0x4e8], R3 ;  /* 0x00013a0006067a24 */ /* 0x000fe400078e0203 */
[----:B------:R-:W-:Y:S01]  /*13f00*/  MOV R11, UR5 ;  /* 0x00000005000b7c02 */ /* 0x000fe20008000f00 */
[----:B------:R-:W-:Y:S02]  /*13f10*/  IMAD R2, R2, c[0x0][0x3e0], RZ ;  /* 0x0000f80002027a24 */ /* 0x000fe400078e02ff */
[----:B------:R-:W-:Y:S01]  /*13f20*/  IMAD.U32 R10, RZ, RZ, UR10 ;  /* 0x0000000aff0a7e24 */ /* 0x000fe2000f8e00ff */
[----:B------:R-:W-:Y:S01]  /*13f30*/  SHF.R.S32.HI R3, RZ, 0x1f, R6 ;  /* 0x0000001fff037819 */ /* 0x000fe20000011406 */
[----:B------:R-:W-:-:S02]  /*13f40*/  IMAD R2, R7, c[0x0][0x3e4], R2 ;  /* 0x0000f90007027a24 */ /* 0x000fc400078e0202 */
[----:B------:R-:W-:Y:S01]  /*13f50*/  IMAD.WIDE.U32 R10, R7, c[0x0][0x3e0], R10 ;  /* 0x0000f800070a7a25 */ /* 0x000fe200078e000a */
[----:B------:R-:W-:-:S03]  /*13f60*/  IADD3 R7, R9, 0x80, RZ ;  /* 0x0000008009077810 */ /* 0x000fc60007ffe0ff */
        /* <DEDUP_REMOVED lines=8> */
[----:B------:R1:W2:Y:S01]  /*13ff0*/  SHFL.IDX PT, R12, R11, RZ, 0x181f ;  /* 0x00181fff0b0c7589 */ /* 0x0002a200000e0000 */
[----:B------:R-:W-:-:S03]  /*14000*/  ISETP.GE.AND P0, PT, R5, R4, PT ;  /* 0x000000040500720c */ /* 0x000fc60003f06270 */
[----:B------:R1:W3:Y:S10]  /*14010*/  SHFL.IDX PT, R13, R10, RZ, 0x181f ;  /* 0x00181fff0a0d7589 */ /* 0x0002f400000e0000 */
        /* <DEDUP_REMOVED lines=22> */
.L_x_327:
[----:B------:R-:W-:Y:S05]  /*14180*/  BSYNC B0 ;  /* 0x0000000000007941 */ /* 0x000fea0003800000 */
.L_x_326:
[----:B------:R-:W-:Y:S01]  /*14190*/  IADD3 R0, R5, 0x20, RZ ;  /* 0x0000002005007810 */ /* 0x000fe20007ffe0ff */
[----:B--23--:R2:W3:Y:S01]  /*141a0*/  SHFL.IDX PT, R13, R10, 0x1, 0x181f ;  /* 0x00381f000a0d7f89 */ /* 0x00c4e200000e0000 */
        /* <DEDUP_REMOVED lines=25> */
.L_x_329:
[----:B------:R-:W-:Y:S05]  /*14340*/  BSYNC B0 ;  /* 0x0000000000007941 */ /* 0x000fea0003800000 */
.L_x_328:
[----:B------:R-:W-:Y:S01]  /*14350*/  IADD3 R0, R5, 0x40, RZ ;  /* 0x0000004005007810 */ /* 0x000fe20007ffe0ff */
[----:B---3--:R3:W1:Y:S01]  /*14360*/  SHFL.IDX PT, R13, R10, 0x2, 0x181f ;  /* 0x00581f000a0d7f89 */ /* 0x00866200000e0000 */
        /* <DEDUP_REMOVED lines=25> */
.L_x_331:
[----:B------:R-:W-:Y:S05]  /*14500*/  BSYNC B0 ;  /* 0x0000000000007941 */ /* 0x000fea0003800000 */
.L_x_330:
[----:B------:R-:W-:Y:S01]  /*14510*/  IADD3 R5, R5, 0x60, RZ ;  /* 0x0000006005057810 */ /* 0x000fe20007ffe0ff */
[----:B-1----:R1:W2:Y:S03]  /*14520*/  SHFL.IDX PT, R3, R10, 0x3, 0x181f ;  /* 0x00781f000a037f89 */ /* 0x0022a600000e0000 */
[----:B------:R-:W-:Y:S01]  /*14530*/  ISETP.GE.AND P0, PT, R5, R4, PT ;  /* 0x000000040500720c */ /* 0x000fe20003f06270 */
[----:B------:R1:W3:-:S12]  /*14540*/  SHFL.IDX PT, R2, R11, 0x3, 0x181f ;  /* 0x00781f000b027f89 */ /* 0x0002d800000e0000 */
[----:B------:R-:W-:Y:S05]  /*14550*/  @P0 EXIT ;  /* 0x000000000000094d */ /* 0x000fea0003800000 */
[----:B------:R-:W-:Y:S02]  /*14560*/  ISETP.GE.AND P1, PT, R8, c[0x0][0x3c8], PT ;  /* 0x0000f20008007a0c */ /* 0x000fe40003f26270 */
[----:B------:R-:W-:Y:S02]  /*14570*/  ISETP.GE.AND P0, PT, R7, c[0x0][0x3c8], PT ;  /* 0x0000f20007007a0c */ /* 0x000fe40003f06270 */
[----:B------:R-:W-:-:S09]  /*14580*/  ISETP.GE.AND P2, PT, R9, c[0x0][0x3c8], PT ;  /* 0x0000f20009007a0c */ /* 0x000fd20003f46270 */
[----:B------:R-:W-:Y:S02]  /*14590*/  @!P1 SHF.R.S32.HI R4, RZ, 0x1f, R8 ;  /* 0x0000001fff049819 */ /* 0x000fe40000011408 */
[----:B------:R-:W-:Y:S02]  /*145a0*/  @!P0 SHF.R.S32.HI R0, RZ, 0x1f, R7 ;  /* 0x0000001fff008819 */ /* 0x000fe40000011407 */
[----:B------:R-:W-:Y:S01]  /*145b0*/  @!P1 LEA.HI R4, R4, R8, RZ, 0x3 ;  /* 0x0000000804049211 */ /* 0x000fe200078f18ff */
[--C-:B--23--:R-:W-:Y:S01]  /*145c0*/  @!P2 IMAD.WIDE R8, R9, 0x2, R2.reuse ;  /* 0x000000020908a825 */ /* 0x10cfe200078e0202 */
[----:B------:R-:W-:Y:S02]  /*145d0*/  @!P0 LEA.HI R0, R0, R7, RZ, 0x3 ;  /* 0x0000000700008211 */ /* 0x000fe400078f18ff */
[----:B------:R-:W-:Y:S02]  /*145e0*/  @!P1 LOP3.LUT R4, R4, 0xfffffff8, RZ, 0xc0, !PT ;  /* 0xfffffff804049812 */ /* 0x000fe400078ec0ff */
[----:B------:R-:W-:Y:S01]  /*145f0*/  @!P0 LOP3.LUT R0, R0, 0xfffffff8, RZ, 0xc0, !PT ;  /* 0xfffffff800008812 */ /* 0x000fe200078ec0ff */
[----:B------:R2:W-:Y:S02]  /*14600*/  @!P2 ST.E.128 [R8.64], RZ ;  /* 0x000000ff0800a985 */ /* 0x0005e4000c101d12 */
[----:B------:R-:W-:-:S04]  /*14610*/  @!P1 IMAD.WIDE R4, R4, 0x2, R2 ;  /* 0x0000000204049825 */ /* 0x000fc800078e0202 */
[----:B-1----:R-:W-:Y:S01]  /*14620*/  @!P0 IMAD.WIDE R10, R0, 0x2, R2 ;  /* 0x00000002000a8825 */ /* 0x002fe200078e0202 */
        /* <DEDUP_REMOVED lines=10> */
.L_x_262:
[----:B------:R-:W-:Y:S01]  /*146d0*/  IMAD.MOV.U32 R14, RZ, RZ, 0x1 ;  /* 0x00000001ff0e7424 */ /* 0x000fe200078e00ff */
[----:B----4-:R-:W-:Y:S02]  /*146e0*/  MOV R13, 0x181f ;  /* 0x0000181f000d7802 */ /* 0x010fe40000000f00 */
[----:B------:R-:W-:Y:S02]  /*146f0*/  MOV R12, 0x14710 ;  /* 0x00014710000c7802 */ /* 0x000fe40000000f00 */
[----:B------:R-:W-:Y:S05]  /*14700*/  CALL.REL.NOINC `($__internal_1_$__cuda_sm70_shflsync_idx_p) ;  /* 0x0000029000007944 */ /* 0x000fea0003c00000 */
[----:B------:R-:W-:Y:S01]  /*14710*/  IMAD.MOV.U32 R11, RZ, RZ, R13 ;  /* 0x000000ffff0b7224 */ /* 0x000fe200078e000d */
[----:B------:R-:W-:Y:S01]  /*14720*/  MOV R14, 0x1 ;  /* 0x00000001000e7802 */ /* 0x000fe20000000f00 */
[----:B------:R-:W-:Y:S01]  /*14730*/  IMAD.MOV.U32 R15, RZ, RZ, R10 ;  /* 0x000000ffff0f7224 */ /* 0x000fe200078e000a */
[----:B------:R-:W-:Y:S02]  /*14740*/  MOV R13, 0x181f ;  /* 0x0000181f000d7802 */ /* 0x000fe40000000f00 */
[----:B------:R-:W-:Y:S02]  /*14750*/  MOV R12, 0x14770 ;  /* 0x00014770000c7802 */ /* 0x000fe40000000f00 */
[----:B-1---5:R-:W-:Y:S05]  /*14760*/  CALL.REL.NOINC `($__internal_1_$__cuda_sm70_shflsync_idx_p) ;  /* 0x0000023000007944 */ /* 0x022fea0003c00000 */
[----:B------:R-:W-:Y:S01]  /*14770*/  MOV R10, R13 ;  /* 0x0000000d000a7202 */ /* 0x000fe20000000f00 */
[----:B-1---5:R-:W-:Y:S05]  /*14780*/  BRA `(.L_x_332) ;  /* 0xfffee0e000007947 */ /* 0x022fea000383ffff */
.L_x_281:
[----:B----4-:R-:W-:Y:S01]  /*14790*/  MOV R13, 0x181f ;  /* 0x0000181f000d7802 */ /* 0x010fe20000000f00 */
[----:B------:R-:W-:Y:S01]  /*147a0*/  IMAD.MOV.U32 R14, RZ, RZ, 0x1 ;  /* 0x00000001ff0e7424 */ /* 0x000fe200078e00ff */
[----:B------:R-:W-:Y:S02]  /*147b0*/  MOV R12, 0x147d0 ;  /* 0x000147d0000c7802 */ /* 0x000fe40000000f00 */
[----:B-1----:R-:W-:Y:S05]  /*147c0*/  CALL.REL.NOINC `($__internal_1_$__cuda_sm70_shflsync_idx_p) ;  /* 0x000001d000007944 */ /* 0x002fea0003c00000 */
[----:B------:R-:W-:Y:S01]  /*147d0*/  MOV R14, 0x1 ;  /* 0x00000001000e7802 */ /* 0x000fe20000000f00 */
[----:B------:R-:W-:Y:S01]  /*147e0*/  IMAD.MOV.U32 R5, RZ, RZ, R13 ;  /* 0x000000ffff057224 */ /* 0x000fe200078e000d */
[----:B------:R-:W-:Y:S01]  /*147f0*/  MOV R13, 0x181f ;  /* 0x0000181f000d7802 */ /* 0x000fe20000000f00 */
[----:B-----5:R-:W-:Y:S01]  /*14800*/  IMAD.MOV.U32 R15, RZ, RZ, R0 ;  /* 0x000000ffff0f7224 */ /* 0x020fe200078e0000 */
[----:B------:R-:W-:Y:S02]  /*14810*/  MOV R12, 0x14830 ;  /* 0x00014830000c7802 */ /* 0x000fe40000000f00 */
[----:B-1----:R-:W-:Y:S05]  /*14820*/  CALL.REL.NOINC `($__internal_1_$__cuda_sm70_shflsync_idx_p) ;  /* 0x0000017000007944 */ /* 0x002fea0003c00000 */
[----:B-1---5:R-:W-:-:S05]  /*14830*/  BRA `(.L_x_333) ;  /* 0xffff1c8000007947 */ /* 0x022fca000383ffff */
.L_x_298:
[----:B---3--:R-:W-:Y:S01]  /*14840*/  MOV R13, 0x181f ;  /* 0x0000181f000d7802 */ /* 0x008fe20000000f00 */
[----:B------:R-:W-:Y:S01]  /*14850*/  IMAD.MOV.U32 R14, RZ, RZ, 0x1 ;  /* 0x00000001ff0e7424 */ /* 0x000fe200078e00ff */
[----:B------:R-:W-:Y:S02]  /*14860*/  MOV R12, 0x14880 ;  /* 0x00014880000c7802 */ /* 0x000fe40000000f00 */
[----:B-1----:R-:W-:Y:S05]  /*14870*/  CALL.REL.NOINC `($__internal_1_$__cuda_sm70_shflsync_idx_p) ;  /* 0x0000012000007944 */ /* 0x002fea0003c00000 */
[----:B------:R-:W-:Y:S01]  /*14880*/  MOV R14, 0x1 ;  /* 0x00000001000e7802 */ /* 0x000fe20000000f00 */
[----:B------:R-:W-:Y:S01]  /*14890*/  IMAD.MOV.U32 R7, RZ, RZ, R13 ;  /* 0x000000ffff077224 */ /* 0x000fe200078e000d */
[----:B------:R-:W-:Y:S01]  /*148a0*/  MOV R13, 0x181f ;  /* 0x0000181f000d7802 */ /* 0x000fe20000000f00 */
[----:B------:R-:W-:Y:S01]  /*148b0*/  IMAD.MOV.U32 R15, RZ, RZ, R6 ;  /* 0x000000ffff0f7224 */ /* 0x000fe200078e0006 */
[----:B------:R-:W-:Y:S02]  /*148c0*/  MOV R12, 0x148e0 ;  /* 0x000148e0000c7802 */ /* 0x000fe40000000f00 */
[----:B-1---5:R-:W-:Y:S05]  /*148d0*/  CALL.REL.NOINC `($__internal_1_$__cuda_sm70_shflsync_idx_p) ;  /* 0x000000c000007944 */ /* 0x022fea0003c00000 */
[----:B-1---5:R-:W-:-:S05]  /*148e0*/  BRA `(.L_x_334) ;  /* 0xffff5d9000007947 */ /* 0x022fca000383ffff */
.L_x_304:
[----:B-1----:R-:W-:Y:S01]  /*148f0*/  MOV R13, 0x181f ;  /* 0x0000181f000d7802 */ /* 0x002fe20000000f00 */
[----:B------:R-:W-:Y:S01]  /*14900*/  IMAD.MOV.U32 R14, RZ, RZ, 0x1 ;  /* 0x00000001ff0e7424 */ /* 0x000fe200078e00ff */
[----:B------:R-:W-:Y:S02]  /*14910*/  MOV R12, 0x14930 ;  /* 0x00014930000c7802 */ /* 0x000fe40000000f00 */
[----:B------:R-:W-:Y:S05]  /*14920*/  CALL.REL.NOINC `($__internal_1_$__cuda_sm70_shflsync_idx_p) ;  /* 0x0000007000007944 */ /* 0x000fea0003c00000 */
[----:B------:R-:W-:Y:S01]  /*14930*/  MOV R14, 0x1 ;  /* 0x00000001000e7802 */ /* 0x000fe20000000f00 */
[----:B------:R-:W-:Y:S01]  /*14940*/  IMAD.MOV.U32 R5, RZ, RZ, R13 ;  /* 0x000000ffff057224 */ /* 0x000fe200078e000d */
[----:B------:R-:W-:Y:S01]  /*14950*/  MOV R13, 0x181f ;  /* 0x0000181f000d7802 */ /* 0x000fe20000000f00 */
[----:B------:R-:W-:Y:S01]  /*14960*/  IMAD.MOV.U32 R15, RZ, RZ, R4 ;  /* 0x000000ffff0f7224 */ /* 0x000fe200078e0004 */
[----:B------:R-:W-:Y:S02]  /*14970*/  MOV R12, 0x14990 ;  /* 0x00014990000c7802 */ /* 0x000fe40000000f00 */
[----:B-1---5:R-:W-:Y:S05]  /*14980*/  CALL.REL.NOINC `($__internal_1_$__cuda_sm70_shflsync_idx_p) ;  /* 0x0000001000007944 */ /* 0x022fea0003c00000 */
[----:B-1---5:R-:W-:-:S05]  /*14990*/  BRA `(.L_x_335) ;  /* 0xffff8ef000007947 */ /* 0x022fca000383ffff */
        .weak           $__internal_1_$__cuda_sm70_shflsync_idx_p
        .type           $__internal_1_$__cuda_sm70_shflsync_idx_p,@function
        .size           $__internal_1_$__cuda_sm70_shflsync_idx_p,(.L_x_3632 - $__internal_1_$__cuda_sm70_shflsync_idx_p)
$__internal_1_$__cuda_sm70_shflsync_idx_p:
[----:B------:R1:W-:Y:S02]  /*149a0*/  STL [R1+0x60], R0 ;  /* 0x0000600001007387 */ /* 0x0003e40000100800 */
[----:B-1----:R-:W-:-:S04]  /*149b0*/  MOV R0, 0xffffffff ;  /* 0xffffffff00007802 */ /* 0x002fc80000000f00 */
[----:B------:R-:W-:Y:S04]  /*149c0*/  WARPSYNC R0 ;  /* 0x0000000000007348 */ /* 0x000fe80003800000 */
[----:B------:R1:W2:Y:S04]  /*149d0*/  SHFL.IDX PT, R13, R15, R14, R13 ;  /* 0x0000000e0f0d7389 */ /* 0x0002a800000e000d */
[----:B-1----:R1:W5:Y:S01]  /*149e0*/  LDL.LU R0, [R1+0x60] ;  /* 0x0000600001007983 */ /* 0x0023620000300800 */
[----:B------:R-:W-:Y:S02]  /*149f0*/  MOV R14, R12 ;  /* 0x0000000c000e7202 */ /* 0x000fe40000000f00 */
[----:B------:R-:W-:-:S04]  /*14a00*/  MOV R15, 0x0 ;  /* 0x00000000000f7802 */ /* 0x000fc80000000f00 */
[----:B--2---:R-:W-:Y:S05]  /*14a10*/  RET.REL.NODEC R14 `(_ZN7cutlass13device_kernelIN5flash19enable_sm80_to_sm89INS1_16FlashAttnFwdSm80INS1_25CollectiveMainloopFwdSm80ILi8ELi1ELb1EN4cute5tupleIJNS5_1CILi128EEENS7_ILi48EEENS7_ILi256EEEEEELi256ENS_10bfloat16_tEfNS_4arch4Sm80ELb0ELb1ELb1ELb1ELb1ELb0ELb1ELb0EEENS1_21CollectiveEpilogueFwdINS6_IJS8_SA_S9_EEENS6_IJNS7_ILi1EEESI_SI_EEESC_SE_Li256ELb1ELb1ELb0ELb0EEENS1_19SingleTileSchedulerILb1ELb0ELb1ELi128EEEEEEEEEvNT_6ParamsE) ;  /* 0xfffeb5e00e007950 */ /* 0x004fea0003c3ffff */
.L_x_336:
        /* <DEDUP_REMOVED lines=14> */
.L_x_3632:


//--------------------- .text._ZN7cutlass13device_kernelIN5flash19enable_sm80_to_sm89INS1_16FlashAttnFwdSm80INS1_25CollectiveMainloopFwdSm80ILi8ELi1ELb0EN4cute5tupleIJNS5_1CILi128EEENS7_ILi32EEENS7_ILi256EEEEEELi256ENS_10bfloat16_tEfNS_4arch4Sm80ELb0ELb1ELb1ELb1ELb1ELb1ELb1ELb0EEENS1_21CollectiveEpilogueFwdINS6_IJS8_SA_S9_EEENS6_IJNS7_ILi1EEESI_SI_EEESC_SE_Li256ELb1ELb1ELb0ELb0EEENS1_19SingleTileSchedulerILb1ELb0ELb1ELi128EEEEEEEEEvNT_6ParamsE --------------------------
	.section	.text._ZN7cutlass13device_kernelIN5flash19enable_sm80_to_sm89INS1_16FlashAttnFwdSm80INS1_25CollectiveMainloopFwdSm80ILi8ELi1ELb0EN4cute5tupleIJNS5_1CILi128EEENS7_ILi32EEENS7_ILi256EEEEEELi256ENS_10bfloat16_tEfNS_4arch4Sm80ELb0ELb1ELb1ELb1ELb1ELb1ELb1ELb0EEENS1_21CollectiveEpilogueFwdINS6_IJS8_SA_S9_EEENS6_IJNS7_ILi1EEESI_SI_EEESC_SE_Li256ELb1ELb1ELb0ELb0EEENS1_19SingleTileSchedulerILb1ELb0ELb1ELi128EEEEEEEEEvNT_6ParamsE,"ax",@progbits
	.sectioninfo	@"SHI_REGISTERS=251"
	.align	128
.text._ZN7cutlass13device_kernelIN5flash19enable_sm80_to_sm89INS1_16FlashAttnFwdSm80INS1_25CollectiveMainloopFwdSm80ILi8ELi1ELb0EN4cute5tupleIJNS5_1CILi128EEENS7_ILi32EEENS7_ILi256EEEEEELi256ENS_10bfloat16_tEfNS_4arch4Sm80ELb0ELb1ELb1ELb1ELb1ELb1ELb1ELb0EEENS1_21CollectiveEpilogueFwdINS6_IJS8_SA_S9_EEENS6_IJNS7_ILi1EEESI_SI_EEESC_SE_Li256ELb1ELb1ELb0ELb0EEENS1_19SingleTileSchedulerILb1ELb0ELb1ELi128EEEEEEEEEvNT_6ParamsE:
        .type           _ZN7cutlass13device_kernelIN5flash19enable_sm80_to_sm89INS1_16FlashAttnFwdSm80INS1_25CollectiveMainloopFwdSm80ILi8ELi1ELb0EN4cute5tupleIJNS5_1CILi128EEENS7_ILi32EEENS7_ILi256EEEEEELi256ENS_10bfloat16_tEfNS_4arch4Sm80ELb0ELb1ELb1ELb1ELb1ELb1ELb1ELb0EEENS1_21CollectiveEpilogueFwdINS6_IJS8_SA_S9_EEENS6_IJNS7_ILi1EEESI_SI_EEESC_SE_Li256ELb1ELb1ELb0ELb0EEENS1_19SingleTileSchedulerILb1ELb0ELb1ELi128EEEEEEEEEvNT_6ParamsE,@function
        .size           _ZN7cutlass13device_kernelIN5flash19enable_sm80_to_sm89INS1_16FlashAttnFwdSm80INS1_25CollectiveMainloopFwdSm80ILi8ELi1ELb0EN4cute5tupleIJNS5_1CILi128EEENS7_ILi32EEENS7_ILi256EEEEEELi256ENS_10bfloat16_tEfNS_4arch4Sm80ELb0ELb1ELb1ELb1ELb1ELb1ELb1ELb0EEENS1_21CollectiveEpilogueFwdINS6_IJS8_SA_S9_EEENS6_IJNS7_ILi1EEESI_SI_EEESC_SE_Li256ELb1ELb1ELb0ELb0EEENS1_19SingleTileSchedulerILb1ELb0ELb1ELi128EEEEEEEEEvNT_6ParamsE,(.L_x_3634 - _ZN7cutlass13device_kernelIN5flash19enable_sm80_to_sm89INS1_16FlashAttnFwdSm80INS1_25CollectiveMainloopFwdSm80ILi8ELi1ELb0EN4cute5tupleIJNS5_1CILi128EEENS7_ILi32EEENS7_ILi256EEEEEELi256ENS_10bfloat16_tEfNS_4arch4Sm80ELb0ELb1ELb1ELb1ELb1ELb1ELb1ELb0EEENS1_21CollectiveEpilogueFwdINS6_IJS8_SA_S9_EEENS6_IJNS7_ILi1EEESI_SI_EEESC_SE_Li256ELb1ELb1ELb0ELb0EEENS1_19SingleTileSchedulerILb1ELb0ELb1ELi128EEEEEEEEEvNT_6ParamsE)
        .other          _ZN7cutlass13device_kernelIN5flash19enable_sm80_to_sm89INS1_16FlashAttnFwdSm80INS1_25CollectiveMainloopFwdSm80ILi8ELi1ELb0EN4cute5tupleIJNS5_1CILi128EEENS7_ILi32EEENS7_ILi256EEEEEELi256ENS_10bfloat16_tEfNS_4arch4Sm80ELb0ELb1ELb1ELb1ELb1ELb1ELb1ELb0EEENS1_21CollectiveEpilogueFwdINS6_IJS8_SA_S9_EEENS6_IJNS7_ILi1EEESI_SI_EEESC_SE_Li256ELb1ELb1ELb0ELb0EEENS1_19SingleTileSchedulerILb1ELb0ELb1ELi128EEEEEEEEEvNT_6ParamsE,@"STO_CUDA_ENTRY STV_DEFAULT"
_ZN7cutlass13device_kernelIN5flash19enable_sm80_to_sm89INS1_16FlashAttnFwdSm80INS1_25CollectiveMainloopFwdSm80ILi8ELi1ELb0EN4cute5tupleIJNS5_1CILi128EEENS7_ILi32EEENS7_ILi256EEEEEELi256ENS_10bfloat16_tEfNS_4arch4Sm80ELb0ELb1ELb1ELb1ELb1ELb1ELb1ELb0EEENS1_21CollectiveEpilogueFwdINS6_IJS8_SA_S9_EEENS6_IJNS7_ILi1EEESI_SI_EEESC_SE_Li256ELb1ELb1ELb0ELb0EEENS1_19SingleTileSchedulerILb1ELb0ELb1ELi128EEEEEEEEEvNT_6ParamsE:
        /* <DEDUP_REMOVED lines=20> */
.L_x_338:
        /* <DEDUP_REMOVED lines=13> */
.L_x_340:
[----:B------:R-:W-:Y:S02]  /*0210*/  ULDC UR5, c[0x0][0x54c] ;  /* 0x0001530000057ab9 */ /* 0x000fe40000000800 */
.L_x_339:
[----:B------:R-:W-:Y:S02]  /*0220*/  ULDC UR4, c[0x0][0x548] ;  /* 0x0001520000047ab9 */ /* 0x000fe40000000800 */
[----:B------:R-:W-:-:S02]  /*0230*/  USHF.L.U32 UR15, UR14, 0x7, URZ ;  /* 0x000000070e0f7899 */ /* 0x000fc4000800063f */
[----:B------:R-:W-:-:S04]  /*0240*/  UIMAD UR4, UR5, UR4, URZ ;  /* 0x00000004050472a4 */ /* 0x000fc8000f8e023f */
[----:B------:R-:W-:-:S04]  /*0250*/  UISETP.GE.AND UP0, UPT, UR15, UR4, UPT ;  /* 0x000000040f00728c */ /* 0x000fc8000bf06270 */
[----:B------:R-:W-:Y:S01]  /*0260*/  USEL UR21, UR21, 0xffffffff, !UP0 ;  /* 0xffffffff15157887 */ /* 0x000fe2000c000000 */
[----:B------:R-:W-:Y:S05]  /*0270*/  BRA `(.L_x_341) ;  /* 0x000001b000007947 */ /* 0x000fea0003800000 */
.L_x_337:
        /* <DEDUP_REMOVED lines=8> */
.L_x_342:
        /* <DEDUP_REMOVED lines=13> */
.L_x_344:
[----:B------:R-:W-:Y:S02]  /*03d0*/  ULDC UR5, c[0x0][0x54c] ;  /* 0x0001530000057ab9 */ /* 0x000fe40000000800 */
.L_x_343:
[----:B------:R-:W-:Y:S02]  /*03e0*/  ULDC UR4, c[0x0][0x548] ;  /* 0x0001520000047ab9 */ /* 0x000fe40000000800 */
[----:B------:R-:W-:-:S02]  /*03f0*/  USHF.L.U32 UR15, UR14, 0x7, URZ ;  /* 0x000000070e0f7899 */ /* 0x000fc4000800063f */
[----:B------:R-:W-:-:S04]  /*0400*/  UIMAD UR4, UR5, UR4, URZ ;  /* 0x00000004050472a4 */ /* 0x000fc8000f8e023f */
[----:B------:R-:W-:-:S04]  /*0410*/  UISETP.GE.AND UP0, UPT, UR15, UR4, UPT ;  /* 0x000000040f00728c */ /* 0x000fc8000bf06270 */
[----:B------:R-:W-:-:S06]  /*0420*/  USEL UR21, UR21, 0xffffffff, !UP0 ;  /* 0xffffffff15157887 */ /* 0x000fcc000c000000 */
.L_x_341:
        /* <DEDUP_REMOVED lines=16> */
[----:B------:R-:W-:-:S03]  /*0530*/  UIMAD.WIDE UR6, UR21, UR22, UR6 ;  /* 0x00000016150672a5 */ /* 0x000fc6000f8e0206 */
[----:B------:R-:W-:Y:S01]  /*0540*/  @UP1 UIMAD.WIDE UR8, UR21, UR22, UR8 ;  /* 0x00000016150812a5 */ /* 0x000fe2000f8e0208 */
[----:B------:R-:W-:Y:S01]  /*0550*/  IMAD.U32 R6, RZ, RZ, UR4 ;  /* 0x00000004ff067e24 */ /* 0x000fe2000f8e00ff */
[----:B------:R-:W-:Y:S01]  /*0560*/  MOV R7, UR5 ;  /* 0x0000000500077c02 */ /* 0x000fe20008000f00 */
[----:B------:R-:W-:Y:S01]  /*0570*/  ULDC.64 UR4, c[0x0][0x358] ;  /* 0x0000d60000047ab9 */ /* 0x000fe20000000a00 */
[----:B------:R-:W-:Y:S01]  /*0580*/  ISETP.NE.U32.AND P4, PT, RZ, c[0x0][0x350], PT ;  /* 0x0000d400ff007a0c */ /* 0x000fe20003f85070 */
[----:B------:R-:W-:Y:S01]  /*0590*/  UISETP.NE.U32.AND UP1, UPT, URZ, UR4, UPT ;  /* 0x000000043f00728c */ /* 0x000fe2000bf25070 */
[----:B------:R-:W-:Y:S01]  /*05a0*/  IMAD.U32 R10, RZ, RZ, UR6 ;  /* 0x00000006ff0a7e24 */ /* 0x000fe2000f8e00ff */
[----:B------:R1:W2:Y:S01]  /*05b0*/  @P1 LDG.E R2, [R6.64] ;  /* 0x0000001806021981 */ /* 0x0002a2000c1e1900 */
[----:B------:R-:W-:Y:S01]  /*05c0*/  IMAD.U32 R11, RZ, RZ, UR7 ;  /* 0x00000007ff0b7e24 */ /* 0x000fe2000f8e00ff */
[----:B------:R-:W-:Y:S01]  /*05d0*/  UISETP.NE.AND.EX UP1, UPT, URZ, UR5, UPT, UP1 ;  /* 0x000000053f00728c */ /* 0x000fe2000bf25310 */
[----:B------:R-:W-:Y:S01]  /*05e0*/  IMAD.U32 R4, RZ, RZ, UR8 ;  /* 0x00000008ff047e24 */ /* 0x000fe2000f8e00ff */
[----:B------:R-:W-:Y:S01]  /*05f0*/  ULDC.64 UR6, c[0x0][0x350] ;  /* 0x0000d40000067ab9 */ /* 0x000fe20000000a00 */
[----:B------:R-:W-:Y:S01]  /*0600*/  ISETP.NE.AND.EX P4, PT, RZ, c[0x0][0x354], PT, P4 ;  /* 0x0000d500ff007a0c */ /* 0x000fe20003f85340 */
[----:B------:R-:W-:Y:S01]  /*0610*/  ULDC.64 UR4, c[0x0][0x358] ;  /* 0x0000d60000047ab9 */ /* 0x000fe20000000a00 */
[----:B------:R-:W-:Y:S01]  /*0620*/  IMAD.U32 R5, RZ, RZ, UR9 ;  /* 0x00000009ff057e24 */ /* 0x000fe2000f8e00ff */
        /* <DEDUP_REMOVED lines=32> */
.L_x_345:
        /* <DEDUP_REMOVED lines=10> */
.L_x_346:
[----:B------:R-:W-:Y:S05]  /*08d0*/  @!P4 BRA `(.L_x_347) ;  /* 0x000000500000c947 */ /* 0x000fea0003800000 */
[----:B-1--4-:R-:W4:Y:S04]  /*08e0*/  LDG.E R2, [R8.64] ;  /* 0x0000001808027981 */ /* 0x012f28000c1e1900 */
[----:B---3--:R-:W3:Y:S01]  /*08f0*/  LDG.E R3, [R8.64+0x4] ;  /* 0x0000041808037981 */ /* 0x008ee2000c1e1900 */
[----:B----4-:R-:W1:Y:S08]  /*0900*/  R2UR UR19, R2 ;  /* 0x00000000021373c2 */ /* 0x010e7000000e0000 */
[----:B---3--:R-:W1:Y:S02]  /*0910*/  R2UR UR4, R3 ;  /* 0x00000000030473c2 */ /* 0x008e6400000e0000 */
[----:B-1----:R-:W-:-:S06]  /*0920*/  UIADD3 UR19, -UR19, UR4, URZ ;  /* 0x0000000413137290 */ /* 0x002fcc000fffe13f */
.L_x_347:
[----:B-1--4-:R-:W4:Y:S01]  /*0930*/  @P0 LDG.E R2, [R6.64] ;  /* 0x0000001806020981 */ /* 0x012f22000c1e1900 */
[----:B------:R-:W-:-:S03]  /*0940*/  ULDC.64 UR4, c[0x0][0x378] ;  /* 0x0000de0000047ab9 */ /* 0x000fc60000000a00 */
[----:B---3--:R-:W3:Y:S01]  /*0950*/  @P0 LDG.E R3, [R6.64+0x4] ;  /* 0x0000041806030981 */ /* 0x008ee2000c1e1900 */
[----:B------:R-:W-:Y:S01]  /*0960*/  UISETP.NE.U32.AND UP0, UPT, URZ, UR4, UPT ;  /* 0x000000043f00728c */ /* 0x000fe2000bf05070 */
[----:B------:R-:W-:-:S03]  /*0970*/  IMAD.U32 R67, RZ, RZ, UR19 ;  /* 0x00000013ff437e24 */ /* 0x000fc6000f8e00ff */
[----:B------:R-:W-:-:S03]  /*0980*/  UISETP.NE.AND.EX UP0, UPT, URZ, UR5, UPT, UP0 ;  /* 0x000000053f00728c */ /* 0x000fc6000bf05300 */
[----:B------:R-:W-:Y:S02]  /*0990*/  ULDC.64 UR4, c[0x0][0x378] ;  /* 0x0000de0000047ab9 */ /* 0x000fe40000000a00 */
[----:B------:R-:W-:Y:S01]  /*09a0*/  UIADD3 UR23, -UR16, UR19, URZ ;  /* 0x0000001310177290 */ /* 0x000fe2000fffe13f */
[----:B------:R-:W-:-:S05]  /*09b0*/  PLOP3.LUT P1, PT, PT, PT, UP0, 0x80, 0x0 ;  /* 0x000000000000781c */ /* 0x000fca0003f2f008 */
[----:B------:R-:W-:-:S06]  /*09c0*/  @UP0 UIMAD.WIDE UR4, UR21, UR22, UR4 ;  /* 0x00000016150402a5 */ /* 0x000fcc000f8e0204 */
[----:B------:R-:W-:Y:S01]  /*09d0*/  IMAD.U32 R4, RZ, RZ, UR4 ;  /* 0x00000004ff047e24 */ /* 0x000fe2000f8e00ff */
[----:B------:R-:W-:Y:S01]  /*09e0*/  ULDC UR4, c[0x0][0x2c4] ;  /* 0x0000b10000047ab9 */ /* 0x000fe20000000800 */
[----:B------:R-:W-:Y:S01]  /*09f0*/  MOV R5, UR5 ;  /* 0x0000000500057c02 */ /* 0x000fe20008000f00 */
[----:B------:R-:W-:-:S03]  /*0a00*/  UISETP.NE.AND UP3, UPT, UR4, 0x1, UPT ;  /* 0x000000010400788c */ /* 0x000fc6000bf65270 */
[----:B------:R-:W-:Y:S01]  /*0a10*/  ULDC.64 UR4, c[0x0][0x2c8] ;  /* 0x0000b20000047ab9 */ /* 0x000fe20000000a00 */
[----:B------:R1:W5:Y:S07]  /*0a20*/  @P1 LDG.E R67, [R4.64] ;  /* 0x0000001804431981 */ /* 0x00036e000c1e1900 */
[----:B------:R-:W-:-:S04]  /*0a30*/  @UP3 UIADD3 UR8, UR15, 0x7f, URZ ;  /* 0x0000007f0f083890 */ /* 0x000fc8000fffe03f */
[----:B------:R-:W-:Y:S01]  /*0a40*/  UIMAD.WIDE.U32 UR8, UR8, UR4, URZ ;  /* 0x00000004080872a5 */ /* 0x000fe2000f8e003f */
[----:B----4-:R-:W4:Y:S08]  /*0a50*/  @P0 R2UR UR6, R2 ;  /* 0x00000000020603c2 */ /* 0x010f3000000e0000 */
[----:B---3--:R-:W4:Y:S02]  /*0a60*/  @P0 R2UR UR7, R3 ;  /* 0x00000000030703c2 */ /* 0x008f2400000e0000 */
[----:B----4-:R-:W-:-:S02]  /*0a70*/  @UP1 UIADD3 UR18, -UR6, UR7, URZ ;  /* 0x0000000706121290 */ /* 0x010fc4000fffe13f */
[----:B------:R-:W-:Y:S02]  /*0a80*/  UIADD3 UR6, UR15, 0x7f, URZ ;  /* 0x0000007f0f067890 */ /* 0x000fe4000fffe03f */
[----:B------:R-:W-:Y:S02]  /*0a90*/  @UP3 USHF.R.U32.HI UR6, URZ, UR5, UR9 ;  /* 0x000000053f063299 */ /* 0x000fe40008011609 */
[----:B------:R-:W-:Y:S02]  /*0aa0*/  UIADD3 UR11, UR23, UR18, URZ ;  /* 0x00000012170b7290 */ /* 0x000fe4000fffe03f */
[----:B------:R-:W-:Y:S02]  /*0ab0*/  ULDC.64 UR4, c[0x0][0x328] ;  /* 0x0000ca0000047ab9 */ /* 0x000fe40000000a00 */
[----:B------:R-:W-:Y:S02]  /*0ac0*/  UISETP.GE.AND UP2, UPT, UR5, 0x1, UPT ;  /* 0x000000010500788c */ /* 0x000fe4000bf46270 */
[----:B--2---:R-:W-:-:S04]  /*0ad0*/  UIADD3 UR10, UR11, 0x1, -UR20 ;  /* 0x000000010b0a7890 */ /* 0x004fc8000fffe814 */
[----:B------:R-:W-:Y:S01]  /*0ae0*/  PLOP3.LUT P0, PT, PT, PT, UP2, 0x40, 0x0 ;  /* 0x000000000000781c */ /* 0x000fe20003f0e828 */
[----:B------:R-:W-:-:S04]  /*0af0*/  UIADD3 UR6, UR10, UR6, URZ ;  /* 0x000000060a067290 */ /* 0x000fc8000fffe03f */
[----:B------:R-:W-:-:S06]  /*0b00*/  UIADD3 UR4, UR6, UR4, URZ ;  /* 0x0000000406047290 */ /* 0x000fcc000fffe03f */
[----:B-1----:R-:W-:Y:S02]  /*0b10*/  IMAD.U32 R4, RZ, RZ, UR4 ;  /* 0x00000004ff047e24 */ /* 0x002fe4000f8e00ff */
        /* <DEDUP_REMOVED lines=11> */
.L_x_349:
[----:B------:R-:W-:Y:S02]  /*0bd0*/  UISETP.NE.AND UP0, UPT, UR5, 0x1, UPT ;  /* 0x000000010500788c */ /* 0x000fe4000bf05270 */
[----:B------:R-:W-:Y:S02]  /*0be0*/  ULDC.64 UR6, c[0x0][0x330] ;  /* 0x0000cc0000067ab9 */ /* 0x000fe40000000a00 */
[----:B------:R-:W-:-:S07]  /*0bf0*/  UIMAD.WIDE.U32 UR8, UR4, UR6, URZ ;  /* 0x00000006040872a5 */ /* 0x000fce000f8e003f */
[----:B------:R-:W-:Y:S02]  /*0c00*/  @UP0 USHF.R.U32.HI UR4, URZ, UR7, UR9 ;  /* 0x000000073f040299 */ /* 0x000fe40008011609 */
.L_x_350:
[----:B------:R-:W-:Y:S02]  /*0c10*/  ULDC UR6, c[0x0][0x32c] ;  /* 0x0000cb0000067ab9 */ /* 0x000fe40000000800 */
[----:B------:R-:W-:-:S06]  /*0c20*/  UIMAD UR6, UR4, UR5, UR6 ;  /* 0x00000005040672a4 */ /* 0x000fcc000f8e0206 */
[----:B------:R-:W-:Y:S02]  /*0c30*/  IMNMX R4, R4, UR6, PT ;  /* 0x0000000604047c17 */ /* 0x000fe4000b800200 */
.L_x_348:
[----:B------:R-:W-:Y:S01]  /*0c40*/  ULDC.64 UR6, c[0x0][0x2c8] ;  /* 0x0000b20000067ab9 */ /* 0x000fe20000000a00 */
[----:B------:R-:W-:Y:S01]  /*0c50*/  PLOP3.LUT P0, PT, PT, PT, UP2, 0x40, 0x0 ;  /* 0x000000000000781c */ /* 0x000fe20003f0e828 */
[----:B------:R-:W-:Y:S02]  /*0c60*/  UIMAD.WIDE.U32 UR26, UR15, UR6, URZ ;  /* 0x000000060f1a72a5 */ /* 0x000fe4000f8e003f */
[----:B------:R-:W-:Y:S02]  /*0c70*/  UIADD3 UR9, UR11, -UR20, URZ ;  /* 0x800000140b097290 */ /* 0x000fe4000fffe03f */
[----:B------:R-:W-:Y:S02]  /*0c80*/  UMOV UR6, UR15 ;  /* 0x0000000f00067c82 */ /* 0x000fe40008000000 */
[----:B------:R-:W-:Y:S02]  /*0c90*/  @UP3 USHF.R.U32.HI UR6, URZ, UR7, UR27 ;  /* 0x000000073f063299 */ /* 0x000fe4000801161b */
[----:B------:R-:W-:-:S02]  /*0ca0*/  UIADD3 UR4, UR11, 0x1f, URZ ;  /* 0x0000001f0b047890 */ /* 0x000fc4000fffe03f */
[----:B------:R-:W-:Y:S02]  /*0cb0*/  UIADD3 UR6, UR9, UR6, URZ ;  /* 0x0000000609067290 */ /* 0x000fe4000fffe03f */
[----:B------:R-:W-:Y:S02]  /*0cc0*/  ULDC UR7, c[0x0][0x324] ;  /* 0x0000c90000077ab9 */ /* 0x000fe40000000800 */
[----:B------:R-:W-:Y:S02]  /*0cd0*/  USHF.R.S32.HI UR8, URZ, 0x1f, UR4 ;  /* 0x0000001f3f087899 */ /* 0x000fe40008011404 */
[----:B------:R-:W-:Y:S02]  /*0ce0*/  UIADD3 UR7, UR6, -UR7, URZ ;  /* 0x8000000706077290 */ /* 0x000fe4000fffe03f */
[----:B------:R-:W-:-:S04]  /*0cf0*/  ULEA.HI UR8, UR8, UR4, URZ, 0x5 ;  /* 0x0000000408087291 */ /* 0x000fc8000f8f283f */
[----:B------:R-:W-:Y:S01]  /*0d00*/  USHF.R.S32.HI UR8, URZ, 0x5, UR8 ;  /* 0x000000053f087899 */ /* 0x000fe20008011408 */
[----:B------:R-:W-:Y:S01]  /*0d10*/  MOV R5, UR7 ;  /* 0x0000000700057c02 */ /* 0x000fe20008000f00 */
[----:B------:R-:W-:Y:S05]  /*0d20*/  @P0 BRA `(.L_x_351) ;  /* 0x0000013000000947 */ /* 0x000fea0003800000 */
        /* <DEDUP_REMOVED lines=11> */
.L_x_352:
[----:B------:R-:W-:-:S03]  /*0de0*/  UISETP.NE.AND UP0, UPT, UR5, 0x1, UPT ;  /* 0x000000010500788c */ /* 0x000fc6000bf05270 */
[----:B------:R-:W-:Y:S02]  /*0df0*/  ULDC.64 UR4, c[0x0][0x330] ;  /* 0x0000cc0000047ab9 */ /* 0x000fe40000000a00 */
[----:B------:R-:W-:-:S07]  /*0e00*/  UIMAD.WIDE.U32 UR26, UR6, UR4, URZ ;  /* 0x00000004061a72a5 */ /* 0x000fce000f8e003f */
[----:B------:R-:W-:Y:S02]  /*0e10*/  @UP0 UMOV UR7, UR27 ;  /* 0x0000001b00070c82 */ /* 0x000fe40008000000 */
[----:B------:R-:W-:Y:S02]  /*0e20*/  @UP0 USHF.R.U32.HI UR6, URZ, UR5, UR7 ;  /* 0x000000053f060299 */ /* 0x000fe40008011607 */
.L_x_353:
[----:B------:R-:W-:Y:S02]  /*0e30*/  ULDC UR4, c[0x0][0x32c] ;  /* 0x0000cb0000047ab9 */ /* 0x000fe40000000800 */
[----:B------:R-:W-:-:S06]  /*0e40*/  UIMAD UR4, UR6, UR4, URZ ;  /* 0x00000004060472a4 */ /* 0x000fcc000f8e023f */
[----:B------:R-:W-:Y:S02]  /*0e50*/  IMNMX R5, R5, UR4, !PT ;  /* 0x0000000405057c17 */ /* 0x000fe4000f800200 */
.L_x_351:
[----:B------:R-:W-:Y:S02]  /*0e60*/  IADD3 R4, R4, 0x1f, RZ ;  /* 0x0000001f04047810 */ /* 0x000fe40007ffe0ff */
[----:B------:R-:W-:Y:S02]  /*0e70*/  SHF.R.S32.HI R2, RZ, 0x1f, R5 ;  /* 0x0000001fff027819 */ /* 0x000fe40000011405 */
[----:B------:R-:W-:Y:S02]  /*0e80*/  SHF.R.S32.HI R3, RZ, 0x1f, R4 ;  /* 0x0000001fff037819 */ /* 0x000fe40000011404 */
[----:B------:R-:W-:Y:S02]  /*0e90*/  LEA.HI R2, R2, R5, RZ, 0x5 ;  /* 0x0000000502027211 */ /* 0x000fe400078f28ff */
[----:B------:R-:W-:Y:S02]  /*0ea0*/  LEA.HI R3, R3, R4, RZ, 0x5 ;  /* 0x0000000403037211 */ /* 0x000fe400078f28ff */
[----:B------:R-:W-:-:S02]  /*0eb0*/  SHF.R.S32.HI R80, RZ, 0x5, R2 ;  /* 0x00000005ff507819 */ /* 0x000fc40000011402 */
[----:B------:R-:W-:Y:S02]  /*0ec0*/  SHF.R.S32.HI R2, RZ, 0x5, R3 ;  /* 0x00000005ff027819 */ /* 0x000fe40000011403 */
[----:B------:R-:W-:Y:S02]  /*0ed0*/  IMNMX R80, RZ, R80, !PT ;  /* 0x00000050ff507217 */ /* 0x000fe40007800200 */
[----:B------:R-:W-:Y:S02]  /*0ee0*/  IMNMX R2, R2, UR8, PT ;  /* 0x0000000802027c17 */ /* 0x000fe4000b800200 */
[----:B------:R-:W-:Y:S02]  /*0ef0*/  LEA R80, R80, -UR23, 0x5 ;  /* 0x8000001750507c11 */ /* 0x000fe4000f8e28ff */
[----:B------:R-:W-:Y:S02]  /*0f00*/  LEA R2, R2, -UR23, 0x5 ;  /* 0x8000001702027c11 */ /* 0x000fe4000f8e28ff */
[----:B------:R-:W-:-:S02]  /*0f10*/  IMNMX R80, RZ, R80, !PT ;  /* 0x00000050ff507217 */ /* 0x000fc40007800200 */
[----:B------:R-:W-:-:S04]  /*0f20*/  IMNMX R5, R2, UR18, PT ;  /* 0x0000001202057c17 */ /* 0x000fc8000b800200 */
[----:B------:R-:W-:Y:S02]  /*0f30*/  ISETP.GT.AND P0, PT, R5, R80, PT ;  /* 0x000000500500720c */ /* 0x000fe40003f04270 */
[----:B------:R-:W-:-:S05]  /*0f40*/  SHF.R.U32.HI R80, RZ, 0x5, R80 ;  /* 0x00000005ff507819 */ /* 0x000fca0000011650 */
[----:B------:R-:W-:-:S06]  /*0f50*/  IMAD.MOV.U32 R3, RZ, RZ, R80 ;  /* 0x000000ffff037224 */ /* 0x000fcc00078e0050 */
[----:B------:R-:W-:-:S04]  /*0f60*/  @P0 IADD3 R5, R5, 0x1f, RZ ;  /* 0x0000001f05050810 */ /* 0x000fc80007ffe0ff */
[----:B------:R-:W-:-:S04]  /*0f70*/  @P0 SHF.R.S32.HI R2, RZ, 0x1f, R5 ;  /* 0x0000001fff020819 */ /* 0x000fc80000011405 */
[----:B------:R-:W-:-:S04]  /*0f80*/  @P0 LEA.HI R2, R2, R5, RZ, 0x5 ;  /* 0x0000000502020211 */ /* 0x000fc800078f28ff */
[----:B------:R-:W-:-:S04]  /*0f90*/  @P0 SHF.R.S32.HI R3, RZ, 0x5, R2 ;  /* 0x00000005ff030819 */ /* 0x000fc80000011402 */
[----:B------:R-:W-:-:S13]  /*0fa0*/  ISETP.GT.AND P0, PT, R3, R80, PT ;  /* 0x000000500300720c */ /* 0x000fda0003f04270 */
[----:B------:R-:W-:Y:S05]  /*0fb0*/  @!P0 BRA `(.L_x_354) ;  /* 0x00003e4000008947 */ /* 0x000fea0003800000 */
[----:B------:R-:W-:Y:S02]  /*0fc0*/  ULDC.64 UR4, c[0x0][0x340] ;  /* 0x0000d00000047ab9 */ /* 0x000fe40000000a00 */
[----:B------:R-:W-:Y:S01]  /*0fd0*/  UISETP.NE.U32.AND UP0, UPT, URZ, UR4, UPT ;  /* 0x000000043f00728c */ /* 0x000fe2000bf05070 */
[----:B------:R-:W-:Y:S01]  /*0fe0*/  SHF.R.S32.HI R105, RZ, 0x1f, R66 ;  /* 0x0000001fff697819 */ /* 0x000fe20000011442 */
[----:B------:R-:W-:Y:S02]  /*0ff0*/  UMOV UR26, 0x5 ;  /* 0x00000005001a7882 */ /* 0x000fe40000000000 */
[----:B------:R-:W-:Y:S01]  /*1000*/  UISETP.NE.AND.EX UP0, UPT, URZ, UR5, UPT, UP0 ;  /* 0x000000053f00728c */ /* 0x000fe2000bf05300 */
[----:B------:R-:W-:Y:S01]  /*1010*/  IADD3 R103, R3, -0x1, RZ ;  /* 0xffffffff03677810 */ /* 0x000fe20007ffe0ff */
[----:B------:R-:W-:Y:S02]  /*1020*/  ULDC.64 UR6, c[0x0][0x238] ;  /* 0x00008e0000067ab9 */ /* 0x000fe40000000a00 */
[----:B------:R-:W-:-:S02]  /*1030*/  ULDC.64 UR4, c[0x0][0x340] ;  /* 0x0000d00000047ab9 */ /* 0x000fc40000000a00 */
[----:B------:R-:W-:-:S05]  /*1040*/  PLOP3.LUT P1, PT, PT, PT, UP0, 0x80, 0x0 ;  /* 0x000000000000781c */ /* 0x000fca0003f2f008 */
[----:B------:R-:W-:-:S06]  /*1050*/  @UP0 UIMAD.WIDE UR4, UR21, UR22, UR4 ;  /* 0x00000016150402a5 */ /* 0x000fcc000f8e0204 */
[----:B------:R-:W-:Y:S02]  /*1060*/  IMAD.U32 R8, RZ, RZ, UR4 ;  /* 0x00000004ff087e24 */ /* 0x000fe4000f8e00ff */
[----:B------:R-:W-:Y:S01]  /*1070*/  IMAD.U32 R9, RZ, RZ, UR5 ;  /* 0x00000005ff097e24 */ /* 0x000fe2000f8e00ff */
[----:B------:R-:W-:Y:S01]  /*1080*/  LEA.HI R7, R105, R66, RZ, 0x3 ;  /* 0x0000004269077211 */ /* 0x000fe200078f18ff */
[----:B------:R-:W-:-:S03]  /*1090*/  ULDC.64 UR4, c[0x0][0x240] ;  /* 0x0000900000047ab9 */ /* 0x000fc60000000a00 */
[----:B------:R-:W2:Y:S01]  /*10a0*/  @P1 LDG.E R5, [R8.64] ;  /* 0x0000001808051981 */ /* 0x000ea2000c1e1900 */
        /* <DEDUP_REMOVED lines=9> */
[----:B------:R-:W-:Y:S01]  /*1140*/  IMAD.U32 R122, RZ, RZ, UR13 ;  /* 0x0000000dff7a7e24 */ /* 0x000fe2000f8e00ff */
[----:B------:R-:W-:Y:S01]  /*1150*/  LEA.HI.X.SX32 R125, R0, R2, 0x1, P0 ;  /* 0x00000002007d7211 */ /* 0x000fe200000f0eff */
[C---:B------:R-:W-:Y:S01]  /*1160*/  IMAD.SHL.U32 R16, R4.reuse, 0x8, RZ ;  /* 0x0000000804107824 */ /* 0x040fe200078e00ff */
[----:B------:R-:W-:Y:S01]  /*1170*/  USHF.R.S32.HI UR6, URZ, 0x1f, UR21 ;  /* 0x0000001f3f067899 */ /* 0x000fe20008011415 */
[----:B------:R-:W-:Y:S01]  /*1180*/  IMAD.SHL.U32 R14, R4, 0x4, RZ ;  /* 0x00000004040e7824 */ /* 0x000fe200078e00ff */
[----:B------:R-:W-:Y:S01]  /*1190*/  UIMAD UR7, UR13, UR5, UR4 ;  /* 0x000000050d0772a4 */ /* 0x000fe2000f8e0204 */
[----:B------:R-:W-:Y:S01]  /*11a0*/  IMAD R7, R125, c[0x0][0x238], RZ ;  /* 0x00008e007d077a24 */ /* 0x000fe200078e02ff */
[--C-:B------:R-:W-:Y:S01]  /*11b0*/  SHF.R.S32.HI R17, RZ, 0x1f, R16.reuse ;  /* 0x0000001fff117819 */ /* 0x100fe20000011410 */
[----:B------:R-:W-:Y:S01]  /*11c0*/  IMAD R3, R103, -0x20, R81 ;  /* 0xffffffe067037824 */ /* 0x000fe200078e0251 */
[----:B------:R-:W-:Y:S01]  /*11d0*/  IADD3 R12, R14, 0x40, RZ ;  /* 0x000000400e0c7810 */ /* 0x000fe20007ffe0ff */
[C---:B------:R-:W-:Y:S01]  /*11e0*/  IMAD R0, R124.reuse, c[0x0][0x23c], R7 ;  /* 0x00008f007c007a24 */ /* 0x040fe200078e0207 */
[----:B------:R-:W-:Y:S01]  /*11f0*/  LEA.HI R105, R105, R66, RZ, 0x6 ;  /* 0x0000004269697211 */ /* 0x000fe200078f30ff */
[----:B------:R-:W-:Y:S01]  /*1200*/  IMAD.WIDE.U32 R6, R124, c[0x0][0x238], R16 ;  /* 0x00008e007c067a25 */ /* 0x000fe200078e0010 */
[----:B------:R-:W-:Y:S01]  /*1210*/  USEL UR32, UR21, URZ, !UP1 ;  /* 0x0000003f15207287 */ /* 0x000fe2000c800000 */
[----:B------:R-:W-:Y:S01]  /*1220*/  ISETP.GT.AND P3, PT, R3, RZ, PT ;  /* 0x000000ff0300720c */ /* 0x000fe20003f64270 */
[----:B------:R-:W-:Y:S01]  /*1230*/  USEL UR31, UR6, URZ, !UP1 ;  /* 0x0000003f061f7287 */ /* 0x000fe2000c800000 */
[----:B------:R-:W-:Y:S01]  /*1240*/  IMAD.IADD R11, R14, 0x1, R12 ;  /* 0x000000010e0b7824 */ /* 0x000fe200078e020c */
[----:B------:R-:W-:Y:S01]  /*1250*/  ULDC.64 UR4, c[0x0][0x248] ;  /* 0x0000920000047ab9 */ /* 0x000fe20000000a00 */
[----:B------:R-:W-:Y:S01]  /*1260*/  IMAD.IADD R7, R7, 0x1, R0 ;  /* 0x0000000107077824 */ /* 0x000fe200078e0200 */
[----:B------:R-:W-:Y:S01]  /*1270*/  ISETP.GE.AND P2, PT, R16, c[0x0][0x1d4], PT ;  /* 0x0000750010007a0c */ /* 0x000fe20003f46270 */
[----:B------:R-:W-:Y:S01]  /*1280*/  IMAD.SHL.U32 R107, R111, 0x40, RZ ;  /* 0x000000406f6b7824 */ /* 0x000fe200078e00ff */
[----:B------:R-:W-:Y:S01]  /*1290*/  ISETP.GE.AND P0, PT, R11, c[0x0][0x1d4], PT ;  /* 0x000075000b007a0c */ /* 0x000fe20003f06270 */
[----:B------:R-:W-:Y:S01]  /*12a0*/  IMAD.WIDE.U32 R122, R122, c[0x0][0x240], R6 ;  /* 0x000090007a7a7a25 */ /* 0x000fe200078e0006 */
[----:B------:R-:W-:Y:S01]  /*12b0*/  UIMAD UR4, UR31, UR4, URZ ;  /* 0x000000041f0472a4 */ /* 0x000fe2000f8e023f */
[----:B------:R-:W-:Y:S01]  /*12c0*/  IADD3 R109, R16, 0x80, RZ ;  /* 0x00000080106d7810 */ /* 0x000fe20007ffe0ff */
[----:B------:R-:W-:Y:S01]  /*12d0*/  BSSY B0, `(.L_x_355) ;  /* 0x0000034000007945 */ /* 0x000fe20003800000 */
[----:B------:R-:W-:Y:S01]  /*12e0*/  SEL R0, RZ, 0xffffffff, P0 ;  /* 0xffffffffff007807 */ /* 0x000fe20000000000 */
[----:B------:R-:W-:Y:S01]  /*12f0*/  IMAD.SHL.U32 R105, R105, 0x8, RZ ;  /* 0x0000000869697824 */ /* 0x000fe200078e00ff */
[----:B------:R-:W-:Y:S01]  /*1300*/  IADD3 R123, R123, UR7, RZ ;  /* 0x000000077b7b7c10 */ /* 0x000fe2000fffe0ff */
[----:B------:R-:W-:Y:S01]  /*1310*/  IMAD.U32 R120, RZ, RZ, UR32 ;  /* 0x00000020ff787e24 */ /* 0x000fe2000f8e00ff */
[----:B------:R-:W-:Y:S01]  /*1320*/  LOP3.LUT R107, R107, 0x1c0, RZ, 0xc0, !PT ;  /* 0x000001c06b6b7812 */ /* 0x000fe200078ec0ff */
[----:B------:R-:W-:Y:S01]  /*1330*/  IMAD.SHL.U32 R0, R0, 0x2, RZ ;  /* 0x0000000200007824 */ /* 0x000fe200078e00ff */
[----:B------:R-:W-:Y:S01]  /*1340*/  IADD3 R108, R16, 0xc0, RZ ;  /* 0x000000c0106c7810 */ /* 0x000fe20007ffe0ff */
[----:B------:R-:W-:Y:S01]  /*1350*/  UIMAD UR5, UR32, UR5, UR4 ;  /* 0x00000005200572a4 */ /* 0x000fe2000f8e0204 */
[----:B------:R-:W-:Y:S01]  /*1360*/  SEL R3, RZ, 0x1, P2 ;  /* 0x00000001ff037807 */ /* 0x000fe20001000000 */
[----:B------:R-:W-:Y:S01]  /*1370*/  IMAD.WIDE.U32 R122, R120, c[0x0][0x248], R122 ;  /* 0x00009200787a7a25 */ /* 0x000fe200078e007a */
[----:B------:R-:W-:-:S02]  /*1380*/  LOP3.LUT R105, R105, 0xfffffe00, RZ, 0xc0, !PT ;  /* 0xfffffe0069697812 */ /* 0x000fc400078ec0ff */
[----:B------:R-:W-:Y:S02]  /*1390*/  LOP3.LUT R104, R107, 0x38, R16, 0xf8, !PT ;  /* 0x000000386b687812 */ /* 0x000fe400078ef810 */
[----:B------:R-:W-:Y:S02]  /*13a0*/  SHF.R.U32.HI R106, RZ, 0x3, R107 ;  /* 0x00000003ff6a7819 */ /* 0x000fe4000001166b */
[----:B------:R-:W-:Y:S02]  /*13b0*/  ISETP.GE.AND P0, PT, R108, c[0x0][0x1d4], PT ;  /* 0x000075006c007a0c */ /* 0x000fe40003f06270 */
[----:B------:R-:W-:Y:S02]  /*13c0*/  LOP3.LUT R0, R0, 0x2, R3, 0xe2, !PT ;  /* 0x0000000200007812 */ /* 0x000fe400078ee203 */
[----:B------:R-:W-:Y:S02]  /*13d0*/  LOP3.LUT R104, R105, R104, R106, 0xf6, !PT ;  /* 0x0000006869687212 */ /* 0x000fe400078ef66a */
[----:B------:R-:W-:-:S02]  /*13e0*/  SEL R98, RZ, 0x8, P0 ;  /* 0x00000008ff627807 */ /* 0x000fc40000000000 */
[----:B------:R-:W-:Y:S01]  /*13f0*/  IADD3 R127, R123, UR5, RZ ;  /* 0x000000057b7f7c10 */ /* 0x000fe2000fffe0ff */
[----:B------:R-:W-:Y:S01]  /*1400*/  IMAD.SHL.U32 R104, R104, 0x2, RZ ;  /* 0x0000000268687824 */ /* 0x000fe200078e00ff */
[----:B--2---:R-:W1:Y:S01]  /*1410*/  @P1 R2UR UR28, R5 ;  /* 0x00000000051c13c2 */ /* 0x004e6200000e0000 */
        /* <DEDUP_REMOVED lines=14> */
[----:B------:R-:W-:Y:S01]  /*1500*/  IMAD.SHL.U32 R6, R3, 0x8, RZ ;  /* 0x0000000803067824 */ /* 0x000fe200078e00ff */
        /* <DEDUP_REMOVED lines=16> */
.L_x_356:
[----:B------:R-:W-:Y:S05]  /*1610*/  BSYNC B0 ;  /* 0x0000000000007941 */ /* 0x000fea0003800000 */
.L_x_355:
[----:B------:R-:W-:Y:S01]  /*1620*/  IMAD.U32 R3, RZ, RZ, UR13 ;  /* 0x0000000dff037e24 */ /* 0x000fe2000f8e00ff */
[----:B------:R-:W-:Y:S01]  /*1630*/  ISETP.GE.AND P3, PT, R16, c[0x0][0x27c], PT ;  /* 0x00009f0010007a0c */ /* 0x000fe20003f66270 */
[----:B------:R-:W-:Y:S01]  /*1640*/  ULDC.64 UR4, c[0x0][0x260] ;  /* 0x0000980000047ab9 */ /* 0x000fe20000000a00 */
[----:B------:R-:W-:Y:S01]  /*1650*/  ISETP.GE.AND P4, PT, R11, c[0x0][0x27c], PT ;  /* 0x00009f000b007a0c */ /* 0x000fe20003f86270 */
[----:B------:R-:W-:Y:S01]  /*1660*/  IMAD.WIDE.U32 R8, R3, c[0x0][0x260], R16 ;  /* 0x0000980003087a25 */ /* 0x000fe200078e0010 */
[----:B------:R-:W-:Y:S01]  /*1670*/  SEL R3, RZ, c[0x0][0x27c], !P3 ;  /* 0x00009f00ff037a07 */ /* 0x000fe20005800000 */
[----:B------:R-:W-:Y:S01]  /*1680*/  UIMAD UR4, UR12, UR4, URZ ;  /* 0x000000040c0472a4 */ /* 0x000fe2000f8e023f */
[----:B-1----:R-:W-:Y:S01]  /*1690*/  SEL R6, RZ, c[0x0][0x27c], !P4 ;  /* 0x00009f00ff067a07 */ /* 0x002fe20006000000 */
[----:B------:R-:W-:Y:S01]  /*16a0*/  IMAD R114, R2, c[0x0][0x290], RZ ;  /* 0x0000a40002727a24 */ /* 0x000fe200078e02ff */
[----:B------:R-:W-:Y:S01]  /*16b0*/  ULDC.64 UR6, c[0x0][0x290] ;  /* 0x0000a40000067ab9 */ /* 0x000fe20000000a00 */
[----:B------:R-:W-:Y:S01]  /*16c0*/  IMAD.IADD R0, R16, 0x1, R3 ;  /* 0x0000000110007824 */ /* 0x000fe200078e0203 */
[----:B------:R-:W-:Y:S01]  /*16d0*/  UIMAD UR33, UR13, UR5, UR4 ;  /* 0x000000050d2172a4 */ /* 0x000fe2000f8e0204 */
[----:B------:R-:W-:Y:S01]  /*16e0*/  IMAD.IADD R6, R11, 0x1, R6 ;  /* 0x000000010b067824 */ /* 0x000fe200078e0206 */
[----:B------:R-:W-:Y:S01]  /*16f0*/  USHF.L.U64.HI UR27, UR6, UR26, UR7 ;  /* 0x0000001a061b7299 */ /* 0x000fe20008010207 */
[----:B------:R-:W-:Y:S01]  /*1700*/  IMAD R112, R2, c[0x0][0x280], RZ ;  /* 0x0000a00002707a24 */ /* 0x000fe200078e02ff */
[----:B------:R-:W-:Y:S01]  /*1710*/  SHF.R.S32.HI R3, RZ, 0x1f, R0 ;  /* 0x0000001fff037819 */ /* 0x000fe20000011400 */
[----:B------:R-:W-:Y:S01]  /*1720*/  ULDC.64 UR4, c[0x0][0x268] ;  /* 0x00009a0000047ab9 */ /* 0x000fe20000000a00 */
[----:B------:R-:W-:Y:S01]  /*1730*/  SHF.R.S32.HI R89, RZ, 0x1f, R6 ;  /* 0x0000001fff597819 */ /* 0x000fe20000011406 */
[----:B------:R-:W-:Y:S01]  /*1740*/  UIMAD UR4, UR31, UR4, URZ ;  /* 0x000000041f0472a4 */ /* 0x000fe2000f8e023f */
[CC--:B------:R-:W-:Y:S01]  /*1750*/  LEA.HI R2, R3.reuse, R0.reuse, RZ, 0x3 ;  /* 0x0000000003027211 */ /* 0x0c0fe200078f18ff */
[----:B------:R-:W-:Y:S01]  /*1760*/  USHF.L.U32 UR30, UR6, 0x5, URZ ;  /* 0x00000005061e7899 */ /* 0x000fe2000800063f */
[----:B------:R-:W-:Y:S01]  /*1770*/  LEA.HI R3, R3, R0, RZ, 0x6 ;  /* 0x0000000003037211 */ /* 0x000fe200078f30ff */
[----:B------:R-:W-:Y:S01]  /*1780*/  UIMAD UR32, UR32, UR5, UR4 ;  /* 0x00000005202072a4 */ /* 0x000fe2000f8e0204 */
[CC--:B------:R-:W-:Y:S01]  /*1790*/  LEA.HI R0, R89.reuse, R6.reuse, RZ, 0x3 ;  /* 0x0000000659007211 */ /* 0x0c0fe200078f18ff */
[----:B------:R-:W-:Y:S01]  /*17a0*/  ULDC.64 UR6, c[0x0][0x280] ;  /* 0x0000a00000067ab9 */ /* 0x000fe20000000a00 */
[----:B------:R-:W-:Y:S01]  /*17b0*/  LEA.HI R89, R89, R6, RZ, 0x6 ;  /* 0x0000000659597211 */ /* 0x000fe200078f30ff */
[----:B------:R-:W-:Y:S01]  /*17c0*/  ULDC.64 UR4, c[0x0][0x210] ;  /* 0x0000840000047ab9 */ /* 0x000fe20000000a00 */
[----:B------:R-:W-:Y:S01]  /*17d0*/  LOP3.LUT R5, R107, 0x38, R0, 0xf8, !PT ;  /* 0x000000386b057812 */ /* 0x000fe200078ef800 */
[----:B------:R-:W0:Y:S01]  /*17e0*/  LDGDEPBAR ;  /* 0x00000000000079af */ /* 0x000e220000000000 */
[----:B------:R-:W-:Y:S01]  /*17f0*/  USHF.L.U64.HI UR7, UR6, UR26, UR7 ;  /* 0x0000001a06077299 */ /* 0x000fe20008010207 */
[----:B------:R-:W-:Y:S01]  /*1800*/  IMAD.SHL.U32 R89, R89, 0x20, RZ ;  /* 0x0000002059597824 */ /* 0x000fe200078e00ff */
[-C--:B------:R-:W-:Y:S01]  /*1810*/  LOP3.LUT R6, R5, R106.reuse, RZ, 0x3c, !PT ;  /* 0x0000006a05067212 */ /* 0x080fe200078e3cff */
[----:B------:R-:W-:Y:S01]  /*1820*/  UIMAD UR26, UR12, UR4, URZ ;  /* 0x000000040c1a72a4 */ /* 0x000fe2000f8e023f */
[----:B------:R-:W-:Y:S01]  /*1830*/  SHF.R.S32.HI R15, RZ, 0x1f, R14 ;  /* 0x0000001fff0f7819 */ /* 0x000fe2000001140e */
[----:B------:R-:W-:Y:S01]  /*1840*/  IMAD R99, R4, 0x20, R111 ;  /* 0x0000002004637824 */ /* 0x000fe200078e026f */
[----:B------:R-:W-:Y:S01]  /*1850*/  LOP3.LUT R89, R89, 0x7ffff800, RZ, 0xc0, !PT ;  /* 0x7ffff80059597812 */ /* 0x000fe200078ec0ff */
[----:B------:R-:W-:Y:S01]  /*1860*/  UIMAD.WIDE.U32 UR34, UR13, UR4, URZ ;  /* 0x000000040d2272a5 */ /* 0x000fe2000f8e003f */
[----:B------:R-:W-:Y:S01]  /*1870*/  SHF.R.S32.HI R4, RZ, 0x1f, R67 ;  /* 0x0000001fff047819 */ /* 0x000fe20000011443 */
[----:B------:R-:W-:Y:S01]  /*1880*/  UIMAD UR26, UR13, UR5, UR26 ;  /* 0x000000050d1a72a4 */ /* 0x000fe2000f8e021a */
[----:B------:R-:W-:Y:S01]  /*1890*/  IADD3 R89, R6, R89, R105 ;  /* 0x0000005906597210 */ /* 0x000fe20007ffe069 */
[----:B------:R-:W-:Y:S01]  /*18a0*/  IMAD.SHL.U32 R3, R3, 0x20, RZ ;  /* 0x0000002003037824 */ /* 0x000fe200078e00ff */
[----:B------:R-:W-:Y:S01]  /*18b0*/  SHF.R.S32.HI R6, RZ, 0x1f, R11 ;  /* 0x0000001fff067819 */ /* 0x000fe2000001140b */
[----:B------:R-:W-:Y:S01]  /*18c0*/  ULDC.64 UR4, c[0x0][0x1e8] ;  /* 0x00007a0000047ab9 */ /* 0x000fe20000000a00 */
[----:B------:R-:W-:Y:S01]  /*18d0*/  IMAD.WIDE.U32 R118, R111, c[0x0][0x290], R16 ;  /* 0x0000a4006f767a25 */ /* 0x000fe200078e0010 */
[----:B------:R-:W-:Y:S01]  /*18e0*/  LOP3.LUT R7, R107, 0x38, R2, 0xf8, !PT ;  /* 0x000000386b077812 */ /* 0x000fe200078ef802 */
[----:B------:R-:W-:Y:S01]  /*18f0*/  UIMAD UR31, UR12, UR4, URZ ;  /* 0x000000040c1f72a4 */ /* 0x000fe2000f8e023f */
[----:B------:R-:W-:Y:S01]  /*1900*/  SHF.R.S32.HI R96, RZ, 0x1f, R109 ;  /* 0x0000001fff607819 */ /* 0x000fe2000001146d */
[C---:B------:R-:W-:Y:S01]  /*1910*/  IMAD R114, R111.reuse, c[0x0][0x294], R114 ;  /* 0x0000a5006f727a24 */ /* 0x040fe200078e0272 */
[----:B------:R-:W-:Y:S01]  /*1920*/  SHF.R.S32.HI R95, RZ, 0x1f, R108 ;  /* 0x0000001fff5f7819 */ /* 0x000fe2000001146c */
[----:B------:R-:W-:Y:S01]  /*1930*/  IMAD.WIDE.U32 R116, R111, c[0x0][0x280], R16 ;  /* 0x0000a0006f747a25 */ /* 0x000fe200078e0010 */
[----:B------:R-:W-:Y:S01]  /*1940*/  LEA.HI R97, R6, R11, RZ, 0x3 ;  /* 0x0000000b06617211 */ /* 0x000fe200078f18ff */
[----:B------:R-:W-:Y:S01]  /*1950*/  UIMAD.WIDE.U32 UR36, UR13, UR4, URZ ;  /* 0x000000040d2472a5 */ /* 0x000fe2000f8e003f */
[----:B------:R-:W-:Y:S01]  /*1960*/  IADD3 R9, R9, UR33, RZ ;  /* 0x0000002109097c10 */ /* 0x000fe2000fffe0ff */
[----:B------:R-:W-:Y:S01]  /*1970*/  IMAD R112, R111, c[0x0][0x284], R112 ;  /* 0x0000a1006f707a24 */ /* 0x000fe200078e0270 */
[----:B------:R-:W-:Y:S01]  /*1980*/  LOP3.LUT R3, R3, 0x7ffff800, RZ, 0xc0, !PT ;  /* 0x7ffff80003037812 */ /* 0x000fe200078ec0ff */
[--C-:B------:R-:W-:Y:S01]  /*1990*/  IMAD.WIDE.U32 R20, R111, c[0x0][0x290], R14.reuse ;  /* 0x0000a4006f147a25 */ /* 0x100fe200078e000e */
[----:B------:R-:W-:Y:S01]  /*19a0*/  LOP3.LUT R90, R7, R106, RZ, 0x3c, !PT ;  /* 0x0000006a075a7212 */ /* 0x000fe200078e3cff */
[----:B------:R-:W-:Y:S01]  /*19b0*/  UIMAD UR31, UR13, UR5, UR31 ;  /* 0x000000050d1f72a4 */ /* 0x000fe2000f8e021f */
[----:B------:R-:W-:Y:S01]  /*19c0*/  LOP3.LUT R83, R2, 0xfffffff8, RZ, 0xc0, !PT ;  /* 0xfffffff802537812 */ /* 0x000fe200078ec0ff */
[----:B------:R-:W-:Y:S01]  /*19d0*/  IMAD.WIDE.U32 R18, R111, c[0x0][0x280], R14 ;  /* 0x0000a0006f127a25 */ /* 0x000fe200078e000e */
[----:B------:R-:W-:Y:S01]  /*19e0*/  LOP3.LUT R85, R0, 0xfffffff8, RZ, 0xc0, !PT ;  /* 0xfffffff800557812 */ /* 0x000fe200078ec0ff */
[----:B------:R-:W-:Y:S01]  /*19f0*/  ULDC.64 UR4, c[0x0][0x2b0] ;  /* 0x0000ac0000047ab9 */ /* 0x000fe20000000a00 */
[----:B------:R-:W-:Y:S01]  /*1a00*/  LEA.HI R96, R96, R109, RZ, 0x3 ;  /* 0x0000006d60607211 */ /* 0x000fe200078f18ff */
[C---:B------:R-:W-:Y:S01]  /*1a10*/  IMAD.SHL.U32 R102, R98.reuse, 0x10, RZ ;  /* 0x0000001062667824 */ /* 0x040fe200078e00ff */
[----:B------:R-:W-:Y:S01]  /*1a20*/  LOP3.LUT R98, R98, 0xff, RZ, 0xc0, !PT ;  /* 0x000000ff62627812 */ /* 0x000fe200078ec0ff */
[----:B------:R-:W-:Y:S01]  /*1a30*/  IMAD R6, R4, c[0x0][0x290], RZ ;  /* 0x0000a40004067a24 */ /* 0x000fe200078e02ff */
[----:B------:R-:W-:Y:S01]  /*1a40*/  LEA.HI R95, R95, R108, RZ, 0x3 ;  /* 0x0000006c5f5f7211 */ /* 0x000fe200078f18ff */
[----:B------:R-:W-:Y:S01]  /*1a50*/  IMAD.IADD R119, R119, 0x1, R114 ;  /* 0x0000000177777824 */ /* 0x000fe200078e0272 */
[----:B------:R-:W-:Y:S01]  /*1a60*/  SHF.R.S32.HI R94, RZ, 0x3, R2 ;  /* 0x00000003ff5e7819 */ /* 0x000fe20000011402 */
[----:B------:R-:W-:Y:S01]  /*1a70*/  IMAD.IADD R117, R117, 0x1, R112 ;  /* 0x0000000175757824 */ /* 0x000fe200078e0270 */
[----:B------:R-:W-:Y:S01]  /*1a80*/  SHF.R.S32.HI R93, RZ, 0x3, R0 ;  /* 0x00000003ff5d7819 */ /* 0x000fe20000011400 */
[----:B------:R-:W-:Y:S01]  /*1a90*/  IMAD.IADD R115, R114, 0x1, R21 ;  /* 0x0000000172737824 */ /* 0x000fe200078e0215 */
[----:B------:R-:W-:Y:S01]  /*1aa0*/  UIMAD UR29, UR29, UR4, URZ ;  /* 0x000000041d1d72a4 */ /* 0x000fe2000f8e023f */
[----:B------:R-:W-:Y:S01]  /*1ab0*/  IMAD.IADD R113, R112, 0x1, R19 ;  /* 0x0000000170717824 */ /* 0x000fe200078e0213 */
[----:B------:R-:W-:Y:S01]  /*1ac0*/  IADD3 R90, R90, R3, R105 ;  /* 0x000000035a5a7210 */ /* 0x000fe20007ffe069 */
[----:B------:R-:W-:Y:S01]  /*1ad0*/  IMAD R4, R4, c[0x0][0x280], RZ ;  /* 0x0000a00004047a24 */ /* 0x000fe200078e02ff */
[----:B------:R-:W-:Y:S01]  /*1ae0*/  SHF.R.S32.HI R82, RZ, 0x1f, R83 ;  /* 0x0000001fff527819 */ /* 0x000fe20000011453 */
[----:B------:R-:W-:Y:S01]  /*1af0*/  IMAD.MOV.U32 R114, RZ, RZ, R20 ;  /* 0x000000ffff727224 */ /* 0x000fe200078e0014 */
[----:B------:R-:W-:Y:S01]  /*1b00*/  SHF.R.S32.HI R84, RZ, 0x1f, R85 ;  /* 0x0000001fff547819 */ /* 0x000fe20000011455 */
[----:B------:R-:W-:Y:S01]  /*1b10*/  IMAD.MOV.U32 R112, RZ, RZ, R18 ;  /* 0x000000ffff707224 */ /* 0x000fe200078e0012 */
[----:B------:R-:W-:Y:S01]  /*1b20*/  LOP3.LUT R97, R97, 0xfffffff8, RZ, 0xc0, !PT ;  /* 0xfffffff861617812 */ /* 0x000fe200078ec0ff */
[----:B------:R-:W-:Y:S01]  /*1b30*/  IMAD.SHL.U32 R101, R98, 0x8, RZ ;  /* 0x0000000862657824 */ /* 0x000fe200078e00ff */
[----:B------:R-:W-:Y:S01]  /*1b40*/  LOP3.LUT R96, R96, 0xfffffff8, RZ, 0xc0, !PT ;  /* 0xfffffff860607812 */ /* 0x000fe200078ec0ff */
[----:B------:R-:W-:Y:S01]  /*1b50*/  IMAD.SHL.U32 R100, R98, 0x4, RZ ;  /* 0x0000000462647824 */ /* 0x000fe200078e00ff */
[----:B------:R-:W-:Y:S01]  /*1b60*/  LOP3.LUT R95, R95, 0xfffffff8, RZ, 0xc0, !PT ;  /* 0xfffffff85f5f7812 */ /* 0x000fe200078ec0ff */
[----:B------:R-:W-:Y:S01]  /*1b70*/  IMAD.WIDE.U32 R120, R120, c[0x0][0x268], R8 ;  /* 0x00009a0078787a25 */ /* 0x000fe200078e0008 */
[----:B------:R-:W-:Y:S01]  /*1b80*/  UIMAD.WIDE.U32 UR38, UR28, UR4, URZ ;  /* 0x000000041c2672a5 */ /* 0x000fe2000f8e003f */
[----:B------:R-:W-:Y:S01]  /*1b90*/  SHF.L.U64.HI R82, R83, 0x1, R82 ;  /* 0x0000000153527819 */ /* 0x000fe20000010252 */
[----:B------:R-:W-:Y:S01]  /*1ba0*/  UIMAD UR29, UR28, UR5, UR29 ;  /* 0x000000051c1d72a4 */ /* 0x000fe2000f8e021d */
[----:B------:R-:W-:Y:S01]  /*1bb0*/  IMAD.SHL.U32 R98, R98, 0x2, RZ ;  /* 0x0000000262627824 */ /* 0x000fe200078e00ff */
[----:B------:R-:W-:Y:S01]  /*1bc0*/  SHF.L.U64.HI R84, R85, 0x1, R84 ;  /* 0x0000000155547819 */ /* 0x000fe20000010254 */
[----:B------:R-:W-:Y:S01]  /*1bd0*/  IMAD R73, R67, c[0x0][0x284], R4 ;  /* 0x0000a10043497a24 */ /* 0x000fe200078e0204 */
[----:B------:R-:W-:Y:S01]  /*1be0*/  IADD3 R77, R77, UR19, RZ ;  /* 0x000000134d4d7c10 */ /* 0x000fe2000fffe0ff */
[----:B------:R-:W-:Y:S01]  /*1bf0*/  IMAD.WIDE.U32 R116, R67, c[0x0][0x280], R116 ;  /* 0x0000a00043747a25 */ /* 0x000fe200078e0074 */
[C---:B------:R-:W-:Y:S01]  /*1c00*/  IADD3 R10, R14.reuse, 0x20, RZ ;  /* 0x000000200e0a7810 */ /* 0x040fe20007ffe0ff */
[----:B------:R-:W-:Y:S01]  /*1c10*/  USHF.L.U32 UR6, UR6, 0x5, URZ ;  /* 0x0000000506067899 */ /* 0x000fe2000800063f */
[----:B------:R-:W-:Y:S01]  /*1c20*/  IADD3 R9, R14, 0x60, RZ ;  /* 0x000000600e097810 */ /* 0x000fe20007ffe0ff */
[----:B------:R-:W-:Y:S01]  /*1c30*/  IMAD.MOV.U32 R2, RZ, RZ, c[0x0][0x2b8] ;  /* 0x0000ae00ff027624 */ /* 0x000fe200078e00ff */
[----:B------:R-:W-:Y:S01]  /*1c40*/  LOP3.LUT R102, R102, 0x10, RZ, 0xc0, !PT ;  /* 0x0000001066667812 */ /* 0x000fe200078ec0ff */
[----:B------:R-:W-:Y:S01]  /*1c50*/  IMAD.MOV.U32 R0, RZ, RZ, c[0x0][0x27c] ;  /* 0x00009f00ff007624 */ /* 0x000fe200078e00ff */
[----:B------:R-:W-:Y:S01]  /*1c60*/  LOP3.LUT R101, R101, 0x10, RZ, 0xc0, !PT ;  /* 0x0000001065657812 */ /* 0x000fe200078ec0ff */
[----:B------:R-:W-:Y:S01]  /*1c70*/  IMAD.MOV.U32 R91, RZ, RZ, c[0x0][0x27c] ;  /* 0x00009f00ff5b7624 */ /* 0x000fe200078e00ff */
[----:B------:R-:W-:Y:S01]  /*1c80*/  LOP3.LUT R100, R100, 0x10, RZ, 0xc0, !PT ;  /* 0x0000001064647812 */ /* 0x000fe200078ec0ff */
[C---:B------:R-:W-:Y:S01]  /*1c90*/  IMAD R3, R67.reuse, c[0x0][0x294], R6 ;  /* 0x0000a50043037a24 */ /* 0x040fe200078e0206 */
[----:B------:R-:W-:Y:S01]  /*1ca0*/  LOP3.LUT R98, R98, 0x10, RZ, 0xc0, !PT ;  /* 0x0000001062627812 */ /* 0x000fe200078ec0ff */
[C---:B------:R-:W-:Y:S01]  /*1cb0*/  IMAD.WIDE.U32 R118, R67.reuse, c[0x0][0x290], R118 ;  /* 0x0000a40043767a25 */ /* 0x040fe200078e0076 */
[----:B------:R-:W-:Y:S01]  /*1cc0*/  SHF.R.S32.HI R88, RZ, 0x1f, R97 ;  /* 0x0000001fff587819 */ /* 0x000fe20000011461 */
[----:B------:R-:W-:Y:S01]  /*1cd0*/  UIADD3 UR26, UR35, UR26, URZ ;  /* 0x0000001a231a7290 */ /* 0x000fe2000fffe03f */
[----:B------:R-:W-:Y:S01]  /*1ce0*/  SHF.R.S32.HI R87, RZ, 0x1f, R96 ;  /* 0x0000001fff577819 */ /* 0x000fe20000011460 */
[----:B------:R-:W-:Y:S01]  /*1cf0*/  IMAD.WIDE.U32 R114, R67, c[0x0][0x290], R114 ;  /* 0x0000a40043727a25 */ /* 0x000fe200078e0072 */
[----:B------:R-:W-:Y:S01]  /*1d00*/  SHF.R.S32.HI R86, RZ, 0x1f, R95 ;  /* 0x0000001fff567819 */ /* 0x000fe2000001145f */
[----:B------:R-:W-:Y:S01]  /*1d10*/  UIADD3 UR31, UR37, UR31, URZ ;  /* 0x0000001f251f7290 */ /* 0x000fe2000fffe03f */
[----:B------:R-:W-:Y:S01]  /*1d20*/  IADD3 R79, R121, UR32, RZ ;  /* 0x00000020794f7c10 */ /* 0x000fe2000fffe0ff */
[----:B------:R-:W-:Y:S01]  /*1d30*/  IMAD.WIDE.U32 R112, R67, c[0x0][0x280], R112 ;  /* 0x0000a00043707a25 */ /* 0x000fe200078e0070 */
[----:B------:R-:W-:Y:S01]  /*1d40*/  ISETP.NE.AND P5, PT, R2, 0x1, PT ;  /* 0x000000010200780c */ /* 0x000fe20003fa5270 */
[----:B------:R-:W-:Y:S01]  /*1d50*/  UIADD3 UR29, UR39, UR29, URZ ;  /* 0x0000001d271d7290 */ /* 0x000fe2000fffe03f */
[----:B------:R-:W-:Y:S01]  /*1d60*/  ISETP.GE.AND P6, PT, R0, 0x1, PT ;  /* 0x000000010000780c */ /* 0x000fe20003fc6270 */
[----:B------:R-:W-:Y:S01]  /*1d70*/  IMAD.IADD R75, R117, 0x1, R73 ;  /* 0x00000001754b7824 */ /* 0x000fe200078e0249 */
[----:B------:R-:W-:Y:S01]  /*1d80*/  ULDC.U8 UR4, c[0x0][0x298] ;  /* 0x0000a60000047ab9 */ /* 0x000fe20000000000 */
[----:B------:R-:W-:-:S02]  /*1d90*/  IMAD.SHL.U32 R91, R91, 0x2, RZ ;  /* 0x000000025b5b7824 */ /* 0x000fc400078e00ff */
[----:B------:R-:W-:Y:S02]  /*1da0*/  IMAD.IADD R76, R119, 0x1, R3 ;  /* 0x00000001774c7824 */ /* 0x000fe400078e0203 */
[----:B------:R-:W-:Y:S02]  /*1db0*/  IMAD.IADD R74, R3, 0x1, R115 ;  /* 0x00000001034a7824 */ /* 0x000fe400078e0273 */
[----:B------:R-:W-:Y:S02]  /*1dc0*/  IMAD.IADD R73, R73, 0x1, R113 ;  /* 0x0000000149497824 */ /* 0x000fe400078e0271 */
[----:B------:R-:W-:Y:S02]  /*1dd0*/  IMAD.SHL.U32 R83, R83, 0x2, RZ ;  /* 0x0000000253537824 */ /* 0x000fe400078e00ff */
[----:B------:R-:W-:Y:S02]  /*1de0*/  IMAD.SHL.U32 R85, R85, 0x2, RZ ;  /* 0x0000000255557824 */ /* 0x000fe400078e00ff */
[----:B------:R-:W-:-:S02]  /*1df0*/  IMAD.SHL.U32 R90, R90, 0x2, RZ ;  /* 0x000000025a5a7824 */ /* 0x000fc400078e00ff */
[----:B------:R-:W-:Y:S01]  /*1e00*/  IMAD.SHL.U32 R89, R89, 0x2, RZ ;  /* 0x0000000259597824 */ /* 0x000fe200078e00ff */
[----:B------:R-:W-:Y:S06]  /*1e10*/  BAR.SYNC.DEFER_BLOCKING 0x0 ;  /* 0x0000000000007b1d */ /* 0x000fec0000010000 */
.L_x_375:
        /* <DEDUP_REMOVED lines=19> */
[----:B--2---:R-:W2:Y:S04]  /*1f50*/  @!P0 LDG.E R92, [R4.64] ;  /* 0x00000018045c8981 */ /* 0x004ea8000c1e1900 */
[----:B------:R-:W-:Y:S01]  /*1f60*/  IMAD R0, R70, c[0x0][0x1e0], RZ ;  /* 0x0000780046007a24 */ /* 0x000fe200078e02ff */
[----:B------:R-:W-:Y:S03]  /*1f70*/  BAR.SYNC.DEFER_BLOCKING 0x0 ;  /* 0x0000000000007b1d */ /* 0x000fe60000010000 */
[----:B------:R-:W-:Y:S05]  /*1f80*/  IMAD R0, R71, c[0x0][0x1e4], R0 ;  /* 0x0000790047007a24 */ /* 0x000fea00078e0200 */
[----:B------:R-:W-:Y:S02]  /*1f90*/  IADD3 R3, R3, R0, RZ ;  /* 0x0000000003037210 */ /* 0x000fe40007ffe0ff */
[----:B--2---:R-:W-:Y:S03]  /*1fa0*/  SHF.R.S32.HI R69, RZ, 0x1f, R92 ;  /* 0x0000001fff457819 */ /* 0x004fe6000001145c */
[----:B------:R-:W-:Y:S04]  /*1fb0*/  IMAD.WIDE.U32 R2, R92, c[0x0][0x1f0], R2 ;  /* 0x00007c005c027a25 */ /* 0x000fe800078e0002 */
[----:B------:R-:W-:Y:S01]  /*1fc0*/  IMAD R0, R69, c[0x0][0x1f0], RZ ;  /* 0x00007c0045007a24 */ /* 0x000fe200078e02ff */
[----:B------:R-:W-:Y:S03]  /*1fd0*/  IADD3 R55, P1, R2, UR36, RZ ;  /* 0x0000002402377c10 */ /* 0x000fe6000ff3e0ff */
[----:B------:R-:W-:Y:S01]  /*1fe0*/  IMAD R0, R92, c[0x0][0x1f4], R0 ;  /* 0x00007d005c007a24 */ /* 0x000fe200078e0200 */
[----:B------:R-:W-:Y:S04]  /*1ff0*/  LEA R54, P0, R55, c[0x0][0x1c8], 0x1 ;  /* 0x0000720037367a11 */ /* 0x000fe800078008ff */
[----:B------:R-:W-:Y:S04]  /*2000*/  IADD3.X R0, R3, UR31, R0, P1, !PT ;  /* 0x0000001f03007c10 */ /* 0x000fe80008ffe400 */
[----:B------:R-:W-:Y:S01]  /*2010*/  LEA.HI.X R55, R55, c[0x0][0x1cc], R0, 0x1, P0 ;  /* 0x0000730037377a11 */ /* 0x000fe200000f0c00 */
[----:B-1----:R-:W-:-:S05]  /*2020*/  @!P6 BRA `(.L_x_358) ;  /* 0x000026a00000e947 */ /* 0x002fca0003800000 */
[C---:B------:R-:W-:Y:S01]  /*2030*/  IMAD R13, R103.reuse, UR7, RZ ;  /* 0x00000007670d7c24 */ /* 0x040fe2000f8e02ff */
[----:B------:R-:W-:Y:S01]  /*2040*/  ISETP.NE.AND P0, PT, RZ, UR4, PT ;  /* 0x00000004ff007c0c */ /* 0x000fe2000bf05270 */
[C---:B------:R-:W-:Y:S01]  /*2050*/  IMAD R3, R103.reuse, UR27, RZ ;  /* 0x0000001b67037c24 */ /* 0x040fe2000f8e02ff */
[----:B------:R-:W-:Y:S01]  /*2060*/  SHF.R.S32.HI R0, RZ, 0x1f, R103 ;  /* 0x0000001fff007819 */ /* 0x000fe20000011467 */
[C---:B------:R-:W-:Y:S01]  /*2070*/  IMAD.WIDE.U32 R6, R103.reuse, UR6, RZ ;  /* 0x0000000667067c25 */ /* 0x040fe2000f8e00ff */
        /* <DEDUP_REMOVED lines=47> */
.L_x_361:
[----:B------:R-:W-:Y:S05]  /*2370*/  BSYNC B0 ;  /* 0x0000000000007941 */ /* 0x000fea0003800000 */
.L_x_360:
[----:B------:R-:W2:Y:S04]  /*2380*/  SHFL.IDX PT, R55, R55, RZ, 0x181f ;  /* 0x00181fff37377589 */ /* 0x000ea800000e0000 */
[----:B------:R-:W3:Y:S01]  /*2390*/  SHFL.IDX PT, R54, R54, RZ, 0x181f ;  /* 0x00181fff36367589 */ /* 0x000ee200000e0000 */
[----:B------:R-:W-:-:S05]  /*23a0*/  @P2 BRA `(.L_x_362) ;  /* 0x000024d000002947 */ /* 0x000fca0003800000 */
[----:B------:R-:W-:Y:S01]  /*23b0*/  ISETP.GE.AND P0, PT, R16, c[0x0][0x1d4], PT ;  /* 0x0000750010007a0c */ /* 0x000fe20003f06270 */
[----:B-1---5:R-:W-:Y:S01]  /*23c0*/  IMAD.MOV.U32 R2, RZ, RZ, R26 ;  /* 0x000000ffff027224 */ /* 0x022fe200078e001a */
[----:B------:R-:W-:Y:S01]  /*23d0*/  BSSY B0, `(.L_x_363) ;  /* 0x0000052000007945 */ /* 0x000fe20003800000 */
[----:B------:R-:W-:Y:S02]  /*23e0*/  IMAD.MOV.U32 R0, RZ, RZ, R27 ;  /* 0x000000ffff007224 */ /* 0x000fe400078e001b */
        /* <DEDUP_REMOVED lines=27> */
[C---:B---3--:R-:W-:Y:S01]  /*25a0*/  LEA R62, P1, R16.reuse, R54, 0x1 ;  /* 0x00000036103e7211 */ /* 0x048fe200078208ff */
[----:B------:R-:W-:Y:S02]  /*25b0*/  IMAD.MOV.U32 R25, RZ, RZ, R31 ;  /* 0x000000ffff197224 */ /* 0x000fe400078e001f */
[----:B------:R-:W-:Y:S01]  /*25c0*/  IMAD.MOV.U32 R39, RZ, RZ, R53 ;  /* 0x000000ffff277224 */ /* 0x000fe200078e0035 */
[----:B--2---:R-:W-:Y:S05]  /*25d0*/  LEA.HI.X R63, R16, R55, R17, 0x1, P1 ;  /* 0x00000037103f7211 */ /* 0x004fea00008f0c11 */
        /* <DEDUP_REMOVED lines=49> */
.L_x_364:
[----:B------:R-:W-:Y:S05]  /*28f0*/  BSYNC B0 ;  /* 0x0000000000007941 */ /* 0x000fea0003800000 */
.L_x_363:
[----:B------:R-:W-:Y:S01]  /*2900*/  ISETP.GE.AND P0, PT, R11, c[0x0][0x1d4], PT ;  /* 0x000075000b007a0c */ /* 0x000fe20003f06270 */
[----:B------:R-:W-:Y:S01]  /*2910*/  @!UPT UIADD3 URZ, URZ, URZ, URZ ;  /* 0x0000003f3f3ff290 */ /* 0x000fe2000fffe03f */
[----:B------:R-:W-:Y:S11]  /*2920*/  BSSY B0, `(.L_x_365) ;  /* 0x0000037000007945 */ /* 0x000ff60003800000 */
[----:B------:R-:W-:-:S05]  /*2930*/  @P0 BRA `(.L_x_366) ;  /* 0x0000035000000947 */ /* 0x000fca0003800000 */
[----:B------:R-:W-:Y:S01]  /*2940*/  ISETP.GE.AND P0, PT, R10, c[0x0][0x27c], PT ;  /* 0x00009f000a007a0c */ /* 0x000fe20003f06270 */
[----:B-1----:R-:W1:Y:S01]  /*2950*/  LDS.128 R20, [R104+0xd080] ;  /* 0x00d0800068147984 */ /* 0x002e620000000c00 */
[C---:B---3--:R-:W-:Y:S04]  /*2960*/  LEA R58, P1, R97.reuse, R54, 0x1 ;  /* 0x00000036613a7211 */ /* 0x048fe800078208ff */
[----:B--2---:R-:W-:Y:S07]  /*2970*/  LEA.HI.X R59, R97, R55, R88, 0x1, P1 ;  /* 0x00000037613b7211 */ /* 0x004fee00008f0c58 */
        /* <DEDUP_REMOVED lines=49> */
.L_x_366:
[----:B------:R-:W-:Y:S05]  /*2c90*/  BSYNC B0 ;  /* 0x0000000000007941 */ /* 0x000fea0003800000 */
.L_x_365:
        /* <DEDUP_REMOVED lines=57> */
.L_x_368:
[----:B------:R-:W-:Y:S05]  /*3030*/  BSYNC B0 ;  /* 0x0000000000007941 */ /* 0x000fea0003800000 */
.L_x_367:
[----:B------:R-:W-:Y:S11]  /*3040*/  ISETP.GE.AND P0, PT, R108, c[0x0][0x1d4], PT ;  /* 0x000075006c007a0c */ /* 0x000ff60003f06270 */
[----:B------:R-:W-:Y:S02]  /*3050*/  @!UPT UIADD3 URZ, URZ, URZ, URZ ;  /* 0x0000003f3f3ff290 */ /* 0x000fe4000fffe03f */
        /* <DEDUP_REMOVED lines=55> */
.L_x_359:
        /* <DEDUP_REMOVED lines=29> */
.L_x_370:
[----:B------:R-:W-:Y:S05]  /*35a0*/  BSYNC B0 ;  /* 0x0000000000007941 */ /* 0x000fea0003800000 */
.L_x_369:
[----:B------:R2:W3:Y:S04]  /*35b0*/  SHFL.IDX PT, R129, R55, RZ, 0x181f ;  /* 0x00181fff37817589 */ /* 0x0004e800000e0000 */
[----:B------:R2:W4:Y:S01]  /*35c0*/  SHFL.IDX PT, R128, R54, RZ, 0x181f ;  /* 0x00181fff36807589 */ /* 0x00052200000e0000 */
[----:B------:R-:W-:-:S05]  /*35d0*/  @P2 BRA `(.L_x_362) ;  /* 0x000012a000002947 */ /* 0x000fca0003800000 */
[----:B------:R-:W-:Y:S01]  /*35e0*/  ISETP.GE.AND P0, PT, R16, c[0x0][0x1d4], PT ;  /* 0x0000750010007a0c */ /* 0x000fe20003f06270 */
[----:B-----5:R-:W-:Y:S01]  /*35f0*/  IMAD.MOV.U32 R4, RZ, RZ, R26 ;  /* 0x000000ffff047224 */ /* 0x020fe200078e001a */
[----:B------:R-:W-:Y:S01]  /*3600*/  IADD3 R110, -R91, c[0x0][0x1d4], RZ ;  /* 0x000075005b6e7a10 */ /* 0x000fe20007ffe1ff */
[----:B------:R-:W-:Y:S01]  /*3610*/  IMAD.MOV.U32 R3, RZ, RZ, R27 ;  /* 0x000000ffff037224 */ /* 0x000fe200078e001b */
[----:B------:R-:W-:Y:S01]  /*3620*/  BSSY B0, `(.L_x_371) ;  /* 0x000008e000007945 */ /* 0x000fe20003800000 */
[----:B------:R-:W-:Y:S01]  /*3630*/  IMAD.MOV.U32 R2, RZ, RZ, R24 ;  /* 0x000000ffff027224 */ /* 0x000fe200078e0018 */
        /* <DEDUP_REMOVED lines=8> */
[----:B--2---:R-:W-:Y:S01]  /*36c0*/  PRMT R55, R8, 0x7610, R55 ;  /* 0x0000761008377816 */ /* 0x004fe20000000037 */
        /* <DEDUP_REMOVED lines=26> */
[----:B------:R-:W-:Y:S02]  /*3870*/  @!P0 SHF.R.U64 R42, R42, 0x10, R43 ;  /* 0x000000102a2a8819 */ /* 0x000fe4000000122b */
        /* <DEDUP_REMOVED lines=84> */
[----:B------:R-:W-:Y:S01]  /*3dc0*/  @!P0 F2FP.BF16.PACK_AB R131, R4, R3 ;  /* 0x000000030483823e */ /* 0x000fe200000010ff */
[----:B------:R-:W-:Y:S02]  /*3dd0*/  @!P0 FMUL.FTZ R8, R32, R29 ;  /* 0x0000001d20088220 */ /* 0x000fe40000410000 */
[----:B------:R-:W-:Y:S02]  /*3de0*/  @!P0 FFMA.FTZ R6, R47, R49, R6 ;  /* 0x000000312f068223 */ /* 0x000fe40000010006 */
[----:B------:R-:W-:Y:S01]  /*3df0*/  @!P0 IMAD.MOV.U32 R62, RZ, RZ, R134 ;  /* 0x000000ffff3e8224 */ /* 0x000fe200078e0086 */
[----:B----4-:R-:W-:Y:S01]  /*3e00*/  IADD3 R134, P2, R128, R83, RZ ;  /* 0x0000005380867210 */ /* 0x010fe20007f5e0ff */
[----:B------:R-:W-:Y:S01]  /*3e10*/  @!P0 FFMA.FTZ R7, R50, R51, R7 ;  /* 0x0000003332078223 */ /* 0x000fe20000010007 */
[----:B------:R-:W-:Y:S01]  /*3e20*/  @!P0 F2FP.BF16.PACK_AB R132, R6, R5 ;  /* 0x000000050684823e */ /* 0x000fe200000010ff */
[----:B------:R-:W-:Y:S01]  /*3e30*/  @!P0 FFMA.FTZ R8, R53, R52, R8 ;  /* 0x0000003435088223 */ /* 0x000fe20000010008 */
[----:B---3--:R-:W-:Y:S01]  /*3e40*/  IADD3.X R135, R129, R82, RZ, P2, !PT ;  /* 0x0000005281877210 */ /* 0x008fe200017fe4ff */
[----:B------:R-:W-:Y:S01]  /*3e50*/  @!P0 IMAD.MOV.U32 R60, RZ, RZ, R130 ;  /* 0x000000ffff3c8224 */ /* 0x000fe200078e0082 */
[----:B------:R-:W-:Y:S01]  /*3e60*/  @!P0 F2FP.BF16.PACK_AB R130, R2, R0 ;  /* 0x000000000282823e */ /* 0x000fe200000010ff */
[----:B------:R-:W-:Y:S01]  /*3e70*/  @!P0 IMAD.MOV.U32 R63, RZ, RZ, R137 ;  /* 0x000000ffff3f8224 */ /* 0x000fe200078e0089 */
[----:B------:R-:W-:Y:S01]  /*3e80*/  @!P0 F2FP.BF16.PACK_AB R133, R8, R7 ;  /* 0x000000070885823e */ /* 0x000fe200000010ff */
[----:B------:R-:W-:Y:S01]  /*3e90*/  @!P1 IMAD.WIDE R136, R78, 0x2, R128 ;  /* 0x000000024e889825 */ /* 0x000fe200078e0280 */
[----:B------:R-:W-:Y:S02]  /*3ea0*/  @!P0 MOV R22, R132 ;  /* 0x0000008400168202 */ /* 0x000fe40000000f00 */
[----:B------:R1:W-:Y:S01]  /*3eb0*/  ST.E.128 [R134.64], R60 ;  /* 0x0000003c86007985 */ /* 0x0003e2000c101d18 */
[----:B------:R-:W-:Y:S02]  /*3ec0*/  @!P0 IMAD.MOV.U32 R20, RZ, RZ, R130 ;  /* 0x000000ffff148224 */ /* 0x000fe400078e0082 */
[----:B------:R-:W-:Y:S02]  /*3ed0*/  @!P0 IMAD.MOV.U32 R21, RZ, RZ, R131 ;  /* 0x000000ffff158224 */ /* 0x000fe400078e0083 */
[----:B------:R-:W-:Y:S05]  /*3ee0*/  @!P0 IMAD.MOV.U32 R23, RZ, RZ, R133 ;  /* 0x000000ffff178224 */ /* 0x000fea00078e0085 */
[----:B------:R1:W-:Y:S02]  /*3ef0*/  @!P1 ST.E.128 [R136.64], R20 ;  /* 0x0000001488009985 */ /* 0x0003e4000c101d18 */
.L_x_372:
[----:B------:R-:W-:Y:S05]  /*3f00*/  BSYNC B0 ;  /* 0x0000000000007941 */ /* 0x000fea0003800000 */
.L_x_371:
[----:B------:R-:W-:Y:S11]  /*3f10*/  ISETP.GE.AND P0, PT, R11, c[0x0][0x1d4], PT ;  /* 0x000075000b007a0c */ /* 0x000ff60003f06270 */
[----:B------:R-:W-:Y:S02]  /*3f20*/  @!UPT UIADD3 URZ, URZ, URZ, URZ ;  /* 0x0000003f3f3ff290 */ /* 0x000fe4000fffe03f */
[----:B------:R-:W-:-:S05]  /*3f30*/  @P0 BRA `(.L_x_362) ;  /* 0x0000094000000947 */ /* 0x000fca0003800000 */
[----:B------:R-:W-:Y:S01]  /*3f40*/  SEL R110, R91, R110, !P4 ;  /* 0x0000006e5b6e7207 */ /* 0x000fe20006000000 */
[----:B------:R-:W2:Y:S01]  /*3f50*/  LDS.128 R48, [R89+0xc080] ;  /* 0x00c0800059307984 */ /* 0x000ea20000000c00 */
        /* <DEDUP_REMOVED lines=21> */
[C---:B--2---:R-:W-:Y:S01]  /*40b0*/  @!P0 LOP3.LUT R36, R49.reuse, 0xffff0000, RZ, 0xc0, !PT ;  /* 0xffff000031248812 */ /* 0x044fe200078ec0ff */
        /* <DEDUP_REMOVED lines=44> */
[----:B----4-:R-:W-:Y:S01]  /*4380*/  IADD3 R52, P1, R128, R85, RZ ;  /* 0x0000005580347210 */ /* 0x010fe20007f3e0ff */
        /* <DEDUP_REMOVED lines=19> */
[----:B---3--:R-:W-:Y:S01]  /*44c0*/  IMAD.X R53, R129, 0x1, R84, P1 ;  /* 0x0000000181357824 */ /* 0x008fe200008e0654 */
        /* <DEDUP_REMOVED lines=32> */
.L_x_358:
[----:B------:R-:W1:Y:S01]  /*46d0*/  SHFL.IDX PT, R55, R55, RZ, 0x181f ;  /* 0x00181fff37377589 */ /* 0x000e6200000e0000 */
[----:B------:R-:W-:Y:S03]  /*46e0*/  IADD3 R68, -R72, UR18, RZ ;  /* 0x0000001248447c10 */ /* 0x000fe6000fffe1ff */
[----:B------:R-:W2:Y:S01]  /*46f0*/  SHFL.IDX PT, R54, R54, RZ, 0x181f ;  /* 0x00181fff36367589 */ /* 0x000ea200000e0000 */
[----:B------:R-:W-:Y:S04]  /*4700*/  IMNMX R68, R68, 0x20, PT ;  /* 0x0000002044447817 */ /* 0x000fe80003800200 */
[----:B------:R-:W-:Y:S11]  /*4710*/  ISETP.GT.AND P0, PT, R68, R111, PT ;  /* 0x0000006f4400720c */ /* 0x000ff60003f04270 */
[----:B------:R-:W-:Y:S02]  /*4720*/  @!UPT UIADD3 URZ, URZ, URZ, URZ ;  /* 0x0000003f3f3ff290 */ /* 0x000fe4000fffe03f */
[----:B------:R-:W-:-:S05]  /*4730*/  @!P0 BRA `(.L_x_362) ;  /* 0x0000014000008947 */ /* 0x000fca0003800000 */
[C---:B------:R-:W-:Y:S02]  /*4740*/  ISETP.GE.AND P0, PT, R16.reuse, c[0x0][0x1d4], PT ;  /* 0x0000750010007a0c */ /* 0x040fe40003f06270 */
[----:B------:R-:W-:Y:S11]  /*4750*/  ISETP.GE.AND P2, PT, R11, c[0x0][0x1d4], PT ;  /* 0x000075000b007a0c */ /* 0x000ff60003f46270 */
[----:B------:R-:W3:Y:S01]  /*4760*/  @!P0 LDS.128 R4, [R104+0xc080] ;  /* 0x00c0800068048984 */ /* 0x000ee20000000c00 */
[CC--:B--2---:R-:W-:Y:S04]  /*4770*/  @!P0 LEA R28, P1, R16.reuse, R54.reuse, 0x1 ;  /* 0x00000036101c8211 */ /* 0x0c4fe800078208ff */
[-C--:B-1----:R-:W-:Y:S02]  /*4780*/  @!P0 LEA.HI.X R29, R16, R55.reuse, R17, 0x1, P1 ;  /* 0x00000037101d8211 */ /* 0x082fe400008f0c11 */
[----:B------:R-:W-:Y:S03]  /*4790*/  ISETP.GE.AND P1, PT, R109, c[0x0][0x1d4], PT ;  /* 0x000075006d007a0c */ /* 0x000fe60003f26270 */
[----:B---3--:R-:W-:Y:S01]  /*47a0*/  @!P0 ST.E.128 [R28.64], R4 ;  /* 0x000000041c008985 */ /* 0x008fe2000c101d18 */
[CC--:B------:R-:W-:Y:S03]  /*47b0*/  @!P2 LEA R18, P0, R97.reuse, R54.reuse, 0x1 ;  /* 0x000000366112a211 */ /* 0x0c0fe600078008ff */
[----:B------:R-:W1:Y:S01]  /*47c0*/  @!P2 LDS.128 R24, [R104+0xd080] ;  /* 0x00d080006818a984 */ /* 0x000e620000000c00 */
[-C--:B------:R-:W-:Y:S02]  /*47d0*/  @!P2 LEA.HI.X R19, R97, R55.reuse, R88, 0x1, P0 ;  /* 0x000000376113a211 */ /* 0x080fe400000f0c58 */
[----:B------:R-:W-:Y:S03]  /*47e0*/  ISETP.GE.AND P0, PT, R108, c[0x0][0x1d4], PT ;  /* 0x000075006c007a0c */ /* 0x000fe60003f06270 */
[----:B-1----:R-:W-:Y:S01]  /*47f0*/  @!P2 ST.E.128 [R18.64], R24 ;  /* 0x000000181200a985 */ /* 0x002fe2000c101d18 */
[CC--:B------:R-:W-:Y:S03]  /*4800*/  @!P1 LEA R2, P2, R96.reuse, R54.reuse, 0x1 ;  /* 0x0000003660029211 */ /* 0x0c0fe600078408ff */
[----:B------:R-:W1:Y:S01]  /*4810*/  @!P1 LDS.128 R20, [R104+0xe080] ;  /* 0x00e0800068149984 */ /* 0x000e620000000c00 */
[-C--:B------:R-:W-:Y:S05]  /*4820*/  @!P1 LEA.HI.X R3, R96, R55.reuse, R87, 0x1, P2 ;  /* 0x0000003760039211 */ /* 0x080fea00010f0c57 */
[----:B-1----:R-:W-:Y:S01]  /*4830*/  @!P1 ST.E.128 [R2.64], R20 ;  /* 0x0000001402009985 */ /* 0x002fe2000c101d18 */
[C---:B------:R-:W-:Y:S03]  /*4840*/  @!P0 LEA R54, P1, R95.reuse, R54, 0x1 ;  /* 0x000000365f368211 */ /* 0x040fe600078208ff */
[----:B------:R-:W1:Y:S01]  /*4850*/  @!P0 LDS.128 R4, [R104+0xf080] ;  /* 0x00f0800068048984 */ /* 0x000e620000000c00 */
[----:B------:R-:W-:Y:S05]  /*4860*/  @!P0 LEA.HI.X R55, R95, R55, R86, 0x1, P1 ;  /* 0x000000375f378211 */ /* 0x000fea00008f0c56 */
[----:B-1----:R1:W-:Y:S04]  /*4870*/  @!P0 ST.E.128 [R54.64], R4 ;  /* 0x0000000436008985 */ /* 0x0023e8000c101d18 */
.L_x_362:
[----:B------:R-:W-:Y:S05]  /*4880*/  BSYNC B1 ;  /* 0x0000000000017941 */ /* 0x000fea0003800000 */
.L_x_357:
[----:B------:R-:W-:Y:S01]  /*4890*/  IMAD.IADD R72, R81, 0x1, -R72 ;  /* 0x0000000151487824 */ /* 0x000fe200078e0a48 */
[----:B------:R-:W-:Y:S04]  /*48a0*/  BSSY B0, `(.L_x_373) ;  /* 0x000003c000007945 */ /* 0x000fe80003800000 */
[----:B------:R-:W-:Y:S11]  /*48b0*/  ISETP.GE.AND P0, PT, R72, 0x1, PT ;  /* 0x000000014800780c */ /* 0x000ff60003f06270 */
[----:B------:R-:W-:Y:S02]  /*48c0*/  @!UPT UIADD3 URZ, URZ, URZ, URZ ;  /* 0x0000003f3f3ff290 */ /* 0x000fe4000fffe03f */
[----:B-1----:R-:W-:Y:S01]  /*48d0*/  @P0 IMAD.WIDE R4, R103, 0x20, R124 ;  /* 0x0000002067040825 */ /* 0x002fe200078e027c */
[----:B------:R-:W-:Y:S03]  /*48e0*/  @P0 ISETP.NE.U32.AND P2, PT, R102, RZ, PT ;  /* 0x000000ff6600020c */ /* 0x000fe60003f45070 */
[----:B------:R-:W-:Y:S02]  /*48f0*/  @P0 IMAD.MOV.U32 R78, RZ, RZ, R120 ;  /* 0x000000ffff4e0224 */ /* 0x000fe400078e0078 */
[----:B------:R-:W-:Y:S02]  /*4900*/  @P0 IMAD R0, R5, c[0x0][0x258], RZ ;  /* 0x0000960005000a24 */ /* 0x000fe400078e02ff */
[C---:B------:R-:W-:Y:S04]  /*4910*/  @P0 IMAD.WIDE.U32 R2, R4.reuse, c[0x0][0x258], R78 ;  /* 0x0000960004020a25 */ /* 0x040fe800078e004e */
[----:B------:R-:W-:Y:S01]  /*4920*/  @P0 IMAD R0, R4, c[0x0][0x25c], R0 ;  /* 0x0000970004000a24 */ /* 0x000fe200078e0200 */
[C---:B------:R-:W-:Y:S04]  /*4930*/  @P0 LEA R6, P1, R2.reuse, c[0x0][0x250], 0x1 ;  /* 0x0000940002060a11 */ /* 0x040fe800078208ff */
[----:B------:R-:W-:Y:S04]  /*4940*/  @P0 IADD3 R0, R3, R0, RZ ;  /* 0x0000000003000210 */ /* 0x000fe80007ffe0ff */
[----:B------:R-:W-:Y:S01]  /*4950*/  @P0 LEA.HI.X R7, R2, c[0x0][0x254], R0, 0x1, P1 ;  /* 0x0000950002070a11 */ /* 0x000fe200008f0c00 */
[----:B------:R-:W-:Y:S01]  /*4960*/  IMAD R0, R70, c[0x0][0x208], RZ ;  /* 0x0000820046007a24 */ /* 0x000fe200078e02ff */
[----:B------:R-:W-:Y:S01]  /*4970*/  @P0 ISETP.NE.U32.AND P1, PT, R101, RZ, PT ;  /* 0x000000ff6500020c */ /* 0x000fe20003f25070 */
[C---:B------:R-:W-:Y:S02]  /*4980*/  IMAD.WIDE.U32 R2, R71.reuse, c[0x0][0x208], RZ ;  /* 0x0000820047027a25 */ /* 0x040fe400078e00ff */
        /* <DEDUP_REMOVED lines=10> */
[C---:B-----5:R-:W-:Y:S02]  /*4a30*/  IMAD.WIDE.U32 R18, R92.reuse, c[0x0][0x218], R2 ;  /* 0x000086005c127a25 */ /* 0x060fe400078e0002 */
        /* <DEDUP_REMOVED lines=8> */
[----:B------:R1:W4:Y:S01]  /*4ac0*/  SHFL.IDX PT, R0, R2, RZ, 0x181f ;  /* 0x00181fff02007589 */ /* 0x00032200000e0000 */
[----:B------:R-:W-:Y:S03]  /*4ad0*/  ISETP.GT.AND P0, PT, R68, R111, PT ;  /* 0x0000006f4400720c */ /* 0x000fe60003f04270 */
[----:B------:R1:W3:Y:S01]  /*4ae0*/  SHFL.IDX PT, R3, R4, RZ, 0x181f ;  /* 0x00181fff04037589 */ /* 0x0002e200000e0000 */
[----:B------:R-:W-:Y:S04]  /*4af0*/  DEPBAR.LE SB0, 0x0 ;  /* 0x000080000000791a */ /* 0x000fe80000000000 */
[----:B------:R-:W-:Y:S06]  /*4b00*/  BAR.SYNC.DEFER_BLOCKING 0x0 ;  /* 0x0000000000007b1d */ /* 0x000fec0000010000 */
[----:B------:R-:W-:-:S05]  /*4b10*/  @!P0 BRA `(.L_x_374) ;  /* 0x0000014000008947 */ /* 0x000fca0003800000 */
[C---:B----4-:R-:W-:Y:S02]  /*4b20*/  ISETP.GE.AND P0, PT, R16.reuse, c[0x0][0x1d4], PT ;  /* 0x0000750010007a0c */ /* 0x050fe40003f06270 */
[----:B------:R-:W-:Y:S11]  /*4b30*/  ISETP.GE.AND P2, PT, R11, c[0x0][0x1d4], PT ;  /* 0x000075000b007a0c */ /* 0x000ff60003f46270 */
[----:B-1----:R-:W1:Y:S01]  /*4b40*/  @!P0 LDS.128 R4, [R104+0x8080] ;  /* 0x0080800068048984 */ /* 0x002e620000000c00 */
[CC--:B------:R-:W-:Y:S04]  /*4b50*/  @!P0 LEA R30, P1, R16.reuse, R0.reuse, 0x1 ;  /* 0x00000000101e8211 */ /* 0x0c0fe800078208ff */
[-C--:B---3--:R-:W-:Y:S02]  /*4b60*/  @!P0 LEA.HI.X R31, R16, R3.reuse, R17, 0x1, P1 ;  /* 0x00000003101f8211 */ /* 0x088fe400008f0c11 */
[----:B------:R-:W-:Y:S03]  /*4b70*/  ISETP.GE.AND P1, PT, R109, c[0x0][0x1d4], PT ;  /* 0x000075006d007a0c */ /* 0x000fe60003f26270 */
[----:B-1----:R-:W-:Y:S01]  /*4b80*/  @!P0 ST.E.128 [R30.64], R4 ;  /* 0x000000041e008985 */ /* 0x002fe2000c101d18 */
        /* <DEDUP_REMOVED lines=13> */
.L_x_374:
[----:B----4-:R-:W-:Y:S05]  /*4c60*/  BSYNC B0 ;  /* 0x0000000000007941 */ /* 0x010fea0003800000 */
.L_x_373:
[C---:B------:R-:W-:Y:S02]  /*4c70*/  ISETP.GT.AND P0, PT, R103.reuse, R80, PT ;  /* 0x000000506700720c */ /* 0x040fe40003f04270 */
[----:B------:R-:W-:Y:S11]  /*4c80*/  IADD3 R103, R103, -0x1, RZ ;  /* 0xffffffff67677810 */ /* 0x000ff60007ffe0ff */
[----:B-1-3--:R-:W-:Y:S01]  /*4c90*/  @P0 SHF.R.S32.HI R3, RZ, 0x1f, R103 ;  /* 0x0000001fff030819 */ /* 0x00afe20000011467 */
        /* <DEDUP_REMOVED lines=22> */
.L_x_354:
[----:B------:R-:W-:Y:S01]  /*4e00*/  UIADD3 UR6, UR15, 0x7f, URZ ;  /* 0x0000007f0f067890 */ /* 0x000fe2000fffe03f */
[----:B------:R-:W-:Y:S01]  /*4e10*/  PLOP3.LUT P0, PT, PT, PT, UP2, 0x40, 0x0 ;  /* 0x000000000000781c */ /* 0x000fe20003f0e828 */
[----:B------:R-:W-:-:S02]  /*4e20*/  ULDC.64 UR4, c[0x0][0x2c8] ;  /* 0x0000b20000047ab9 */ /* 0x000fc40000000a00 */
[----:B------:R-:W-:Y:S02]  /*4e30*/  UIMAD.WIDE.U32 UR18, UR6, UR4, URZ ;  /* 0x00000004061272a5 */ /* 0x000fe4000f8e003f */
[----:B------:R-:W-:Y:S02]  /*4e40*/  ULDC UR7, c[0x0][0x328] ;  /* 0x0000ca0000077ab9 */ /* 0x000fe40000000800 */
[----:B------:R-:W-:-:S04]  /*4e50*/  @UP3 USHF.R.U32.HI UR6, URZ, UR5, UR19 ;  /* 0x000000053f063299 */ /* 0x000fc80008011613 */
[----:B------:R-:W-:-:S04]  /*4e60*/  UIADD3 UR4, UR10, UR6, URZ ;  /* 0x000000060a047290 */ /* 0x000fc8000fffe03f */
[----:B------:R-:W-:Y:S01]  /*4e70*/  UIADD3 UR7, UR4, UR7, URZ ;  /* 0x0000000704077290 */ /* 0x000fe2000fffe03f */
[----:B------:R-:W-:Y:S05]  /*4e80*/  @P0 BRA `(.L_x_376) ;  /* 0x0000013000000947 */ /* 0x000fea0003800000 */
[----:B------:R-:W-:Y:S01]  /*4e90*/  ISETP.LT.AND P0, PT, RZ, UR4, PT ;  /* 0x00000004ff007c0c */ /* 0x000fe2000bf01270 */
[----:B------:R-:W-:Y:S02]  /*4ea0*/  UIADD3 UR10, UR4, -0x1, URZ ;  /* 0xffffffff040a7890 */ /* 0x000fe4000fffe03f */
        /* <DEDUP_REMOVED lines=9> */
.L_x_377:
[----:B------:R-:W-:Y:S02]  /*4f40*/  UISETP.NE.AND UP0, UPT, UR6, 0x1, UPT ;  /* 0x000000010600788c */ /* 0x000fe4000bf05270 */
[----:B------:R-:W-:Y:S02]  /*4f50*/  ULDC.64 UR4, c[0x0][0x330] ;  /* 0x0000cc0000047ab9 */ /* 0x000fe40000000a00 */
[----:B------:R-:W-:-:S07]  /*4f60*/  UIMAD.WIDE.U32 UR18, UR10, UR4, URZ ;  /* 0x000000040a1272a5 */ /* 0x000fce000f8e003f */
[----:B------:R-:W-:Y:S02]  /*4f70*/  @UP0 USHF.R.U32.HI UR10, URZ, UR5, UR19 ;  /* 0x000000053f0a0299 */ /* 0x000fe40008011613 */
.L_x_378:
[----:B------:R-:W-:Y:S02]  /*4f80*/  ULDC UR4, c[0x0][0x32c] ;  /* 0x0000cb0000047ab9 */ /* 0x000fe40000000800 */
[----:B------:R-:W-:-:S04]  /*4f90*/  UIMAD UR4, UR10, UR6, UR4 ;  /* 0x000000060a0472a4 */ /* 0x000fc8000f8e0204 */
[----:B------:R-:W-:-:S04]  /*4fa0*/  UISETP.LT.AND UP0, UPT, UR7, UR4, UPT ;  /* 0x000000040700728c */ /* 0x000fc8000bf01270 */
[----:B------:R-:W-:-:S04]  /*4fb0*/  USEL UR7, UR7, UR4, UP0 ;  /* 0x0000000407077287 */ /* 0x000fc80008000000 */
.L_x_376:
[----:B------:R-:W-:Y:S01]  /*4fc0*/  UIADD3 UR6, UR7, 0x1f, URZ ;  /* 0x0000001f07067890 */ /* 0x000fe2000fffe03f */
[----:B------:R-:W-:Y:S01]  /*4fd0*/  PLOP3.LUT P0, PT, PT, PT, UP2, 0x40, 0x0 ;  /* 0x000000000000781c */ /* 0x000fe20003f0e828 */
[----:B------:R-:W-:Y:S02]  /*4fe0*/  ULDC.64 UR4, c[0x0][0x2c8] ;  /* 0x0000b20000047ab9 */ /* 0x000fe40000000a00 */
[----:B------:R-:W-:Y:S02]  /*4ff0*/  USHF.R.S32.HI UR10, URZ, 0x1f, UR6 ;  /* 0x0000001f3f0a7899 */ /* 0x000fe40008011406 */
[----:B------:R-:W-:Y:S02]  /*5000*/  UIMAD.WIDE.U32 UR18, UR15, UR4, URZ ;  /* 0x000000040f1272a5 */ /* 0x000fe4000f8e003f */
[----:B------:R-:W-:Y:S02]  /*5010*/  ULEA.HI UR10, UR10, UR6, URZ, 0x5 ;  /* 0x000000060a0a7291 */ /* 0x000fe4000f8f283f */
[----:B------:R-:W-:-:S02]  /*5020*/  ULDC UR4, c[0x0][0x324] ;  /* 0x0000c90000047ab9 */ /* 0x000fc40000000800 */
[----:B------:R-:W-:Y:S02]  /*5030*/  UMOV UR6, UR15 ;  /* 0x0000000f00067c82 */ /* 0x000fe40008000000 */
[----:B------:R-:W-:Y:S02]  /*5040*/  USHF.R.S32.HI UR10, URZ, 0x5, UR10 ;  /* 0x000000053f0a7899 */ /* 0x000fe4000801140a */
[----:B------:R-:W-:Y:S02]  /*5050*/  @UP3 USHF.R.U32.HI UR6, URZ, UR5, UR19 ;  /* 0x000000053f063299 */ /* 0x000fe40008011613 */
[----:B------:R-:W-:Y:S02]  /*5060*/  UISETP.LT.AND UP0, UPT, UR10, UR8, UPT ;  /* 0x000000080a00728c */ /* 0x000fe4000bf01270 */
[----:B------:R-:W-:Y:S02]  /*5070*/  UIADD3 UR5, UR9, UR6, URZ ;  /* 0x0000000609057290 */ /* 0x000fe4000fffe03f */
[----:B------:R-:W-:-:S02]  /*5080*/  USEL UR10, UR10, UR8, UP0 ;  /* 0x000000080a0a7287 */ /* 0x000fc40008000000 */
[----:B------:R-:W-:Y:S01]  /*5090*/  UIADD3 UR6, UR5, -UR4, URZ ;  /* 0x8000000405067290 */ /* 0x000fe2000fffe03f */
        /* <DEDUP_REMOVED lines=13> */
.L_x_380:
[----:B------:R-:W-:Y:S02]  /*5170*/  ULDC UR4, c[0x0][0x32c] ;  /* 0x0000cb0000047ab9 */ /* 0x000fe40000000800 */
[----:B------:R-:W-:-:S03]  /*5180*/  UISETP.NE.AND UP0, UPT, UR4, 0x1, UPT ;  /* 0x000000010400788c */ /* 0x000fc6000bf05270 */
[----:B------:R-:W-:Y:S02]  /*5190*/  ULDC.64 UR4, c[0x0][0x330] ;  /* 0x0000cc0000047ab9 */ /* 0x000fe40000000a00 */
[----:B------:R-:W-:-:S06]  /*51a0*/  UIMAD.WIDE.U32 UR18, UR7, UR4, URZ ;  /* 0x00000004071272a5 */ /* 0x000fcc000f8e003f */
[----:B------:R-:W-:Y:S02]  /*51b0*/  @UP0 USHF.R.U32.HI UR7, URZ, UR5, UR19 ;  /* 0x000000053f070299 */ /* 0x000fe40008011613 */
.L_x_381:
[----:B------:R-:W-:Y:S02]  /*51c0*/  ULDC UR4, c[0x0][0x32c] ;  /* 0x0000cb0000047ab9 */ /* 0x000fe40000000800 */
[----:B------:R-:W-:-:S04]  /*51d0*/  UIMAD UR4, UR7, UR4, URZ ;  /* 0x00000004070472a4 */ /* 0x000fc8000f8e023f */
[----:B------:R-:W-:-:S04]  /*51e0*/  UISETP.LT.AND UP0, UPT, UR6, UR4, UPT ;  /* 0x000000040600728c */ /* 0x000fc8000bf01270 */
[----:B------:R-:W-:-:S04]  /*51f0*/  USEL UR6, UR6, UR4, !UP0 ;  /* 0x0000000406067287 */ /* 0x000fc8000c000000 */
.L_x_379:
[----:B------:R-:W-:Y:S01]  /*5200*/  USHF.R.S32.HI UR4, URZ, 0x1f, UR6 ;  /* 0x0000001f3f047899 */ /* 0x000fe20008011406 */
[----:B------:R-:W-:Y:S01]  /*5210*/  PLOP3.LUT P2, PT, PT, PT, PT, 0x80, 0x0 ;  /* 0x000000000000781c */ /* 0x000fe20003f4f070 */
[----:B------:R-:W-:Y:S01]  /*5220*/  IMAD.MOV.U32 R3, RZ, RZ, RZ ;  /* 0x000000ffff037224 */ /* 0x000fe200078e00ff */
[----:B------:R-:W-:Y:S01]  /*5230*/  CS2R R128, SRZ ;  /* 0x0000000000807805 */ /* 0x000fe2000001ff00 */
[----:B------:R-:W-:Y:S01]  /*5240*/  ULEA.HI UR4, UR4, UR6, URZ, 0x5 ;  /* 0x0000000604047291 */ /* 0x000fe2000f8f283f */
[----:B------:R-:W-:Y:S01]  /*5250*/  IMAD.MOV.U32 R130, RZ, RZ, RZ ;  /* 0x000000ffff827224 */ /* 0x000fe200078e00ff */
[----:B------:R-:W-:Y:S01]  /*5260*/  CS2R R126, SRZ ;  /* 0x00000000007e7805 */ /* 0x000fe2000001ff00 */
[----:B------:R-:W-:Y:S01]  /*5270*/  CS2R R124, SRZ ;  /* 0x00000000007c7805 */ /* 0x000fe2000001ff00 */
[----:B------:R-:W-:Y:S01]  /*5280*/  USHF.R.S32.HI UR8, URZ, 0x5, UR4 ;  /* 0x000000053f087899 */ /* 0x000fe20008011404 */
        /* <DEDUP_REMOVED lines=12> */
[----:B-1----:R-:W-:Y:S01]  /*5350*/  CS2R R104, SRZ ;  /* 0x0000000000687805 */ /* 0x002fe2000001ff00 */
        /* <DEDUP_REMOVED lines=26> */
[----:B--2---:R-:W-:Y:S01]  /*5500*/  CS2R R54, SRZ ;  /* 0x0000000000367805 */ /* 0x004fe2000001ff00 */
        /* <DEDUP_REMOVED lines=36> */
[----:B------:R-:W-:Y:S01]  /*5750*/  SHF.R.S32.HI R65, RZ, 0x1f, R66 ;  /* 0x0000001fff417819 */ /* 0x000fe20000011442 */
[----:B------:R-:W-:Y:S02]  /*5760*/  USHF.R.S32.HI UR6, URZ, 0x1f, UR17 ;  /* 0x0000001f3f067899 */ /* 0x000fe40008011411 */
[----:B------:R-:W-:Y:S01]  /*5770*/  ULDC.64 UR4, c[0x0][0x178] ;  /* 0x00005e0000047ab9 */ /* 0x000fe20000000a00 */
[----:B------:R1:W2:Y:S01]  /*5780*/  @P2 LDG.E R2, [R2.64] ;  /* 0x0000001802022981 */ /* 0x0002a2000c1e1900 */
[CC--:B------:R-:W-:Y:S01]  /*5790*/  LEA.HI R39, R65.reuse, R66.reuse, RZ, 0x3 ;  /* 0x0000004241277211 */ /* 0x0c0fe200078f18ff */
[----:B------:R-:W-:Y:S01]  /*57a0*/  UIMAD UR6, UR6, UR4, URZ ;  /* 0x00000004060672a4 */ /* 0x000fe2000f8e023f */
[----:B------:R-:W-:Y:S01]  /*57b0*/  PLOP3.LUT P1, PT, PT, PT, UP3, 0x80, 0x0 ;  /* 0x000000000000781c */ /* 0x000fe20003f2f038 */
[----:B------:R-:W-:Y:S01]  /*57c0*/  UIMAD.WIDE.U32 UR18, UR17, UR4, URZ ;  /* 0x00000004111272a5 */ /* 0x000fe2000f8e003f */
[----:B------:R-:W-:Y:S01]  /*57d0*/  PLOP3.LUT P0, PT, PT, PT, UP3, 0x80, 0x0 ;  /* 0x000000000000781c */ /* 0x000fe20003f0f038 */
[----:B------:R-:W-:Y:S01]  /*57e0*/  UIMAD UR17, UR17, UR5, UR6 ;  /* 0x00000005111172a4 */ /* 0x000fe2000f8e0206 */
[CC--:B------:R-:W-:Y:S01]  /*57f0*/  LEA.HI R60, R65.reuse, R66.reuse, RZ, 0x4 ;  /* 0x00000042413c7211 */ /* 0x0c0fe200078f20ff */
[----:B------:R-:W-:Y:S01]  /*5800*/  ULDC UR29, c[0x0][0x2c4] ;  /* 0x0000b100001d7ab9 */ /* 0x000fe20000000800 */
[----:B------:R-:W-:Y:S01]  /*5810*/  LEA.HI R145, R65, R66, RZ, 0x6 ;  /* 0x0000004241917211 */ /* 0x000fe200078f30ff */
[----:B------:R-:W-:Y:S01]  /*5820*/  ULDC.64 UR6, c[0x0][0x348] ;  /* 0x0000d20000067ab9 */ /* 0x000fe20000000a00 */
[----:B------:R-:W-:Y:S01]  /*5830*/  BSSY B0, `(.L_x_383) ;  /* 0x0000061000007945 */ /* 0x000fe20003800000 */
[----:B------:R-:W-:-:S02]  /*5840*/  UISETP.NE.U32.AND UP0, UPT, URZ, UR6, UPT ;  /* 0x000000063f00728c */ /* 0x000fc4000bf05070 */
[----:B------:R-:W-:Y:S01]  /*5850*/  ULDC.64 UR4, c[0x0][0x1b8] ;  /* 0x00006e0000047ab9 */ /* 0x000fe20000000a00 */
[----:B------:R-:W-:Y:S01]  /*5860*/  IMAD.SHL.U32 R145, R145, 0x8, RZ ;  /* 0x0000000891917824 */ /* 0x000fe200078e00ff */
[----:B------:R-:W-:Y:S02]  /*5870*/  UISETP.NE.AND.EX UP0, UPT, URZ, UR7, UPT, UP0 ;  /* 0x000000073f00728c */ /* 0x000fe4000bf05300 */
[----:B------:R-:W-:Y:S02]  /*5880*/  UIADD3 UR19, UR19, UR17, URZ ;  /* 0x0000001113137290 */ /* 0x000fe4000fffe03f */
[----:B------:R-:W-:Y:S01]  /*5890*/  UIMAD UR6, UR12, UR4, URZ ;  /* 0x000000040c0672a4 */ /* 0x000fe2000f8e023f */
[----:B------:R-:W-:Y:S01]  /*58a0*/  LOP3.LUT R145, R145, 0xfffffe00, RZ, 0xc0, !PT ;  /* 0xfffffe0091917812 */ /* 0x000fe200078ec0ff */
[----:B------:R-:W-:Y:S02]  /*58b0*/  USHF.R.S32.HI UR7, URZ, 0x1f, UR21 ;  /* 0x0000001f3f077899 */ /* 0x000fe40008011415 */
[----:B------:R-:W-:Y:S01]  /*58c0*/  UIMAD UR6, UR13, UR5, UR6 ;  /* 0x000000050d0672a4 */ /* 0x000fe2000f8e0206 */
[----:B-1----:R-:W-:Y:S01]  /*58d0*/  LOP3.LUT R3, R39, 0xfffffff8, RZ, 0xc0, !PT ;  /* 0xfffffff827037812 */ /* 0x002fe200078ec0ff */
[----:B------:R-:W-:Y:S01]  /*58e0*/  UIMAD.WIDE.U32 UR18, UR13, UR4, UR18 ;  /* 0x000000040d1272a5 */ /* 0x000fe2000f8e0012 */
[----:B------:R-:W-:Y:S01]  /*58f0*/  SHF.R.S32.HI R39, RZ, 0x3, R39 ;  /* 0x00000003ff277819 */ /* 0x000fe20000011427 */
[----:B------:R-:W-:-:S02]  /*5900*/  USEL UR7, UR7, URZ, !UP0 ;  /* 0x0000003f07077287 */ /* 0x000fc4000c000000 */
[----:B------:R-:W-:Y:S01]  /*5910*/  IMAD.IADD R0, R66, 0x1, -R3 ;  /* 0x0000000142007824 */ /* 0x000fe200078e0a03 */
[----:B------:R-:W-:Y:S01]  /*5920*/  ULDC.64 UR4, c[0x0][0x1c0] ;  /* 0x0000700000047ab9 */ /* 0x000fe20000000a00 */
[----:B------:R-:W-:Y:S01]  /*5930*/  IMAD.SHL.U32 R148, R39, 0x40, RZ ;  /* 0x0000004027947824 */ /* 0x000fe200078e00ff */
[----:B------:R-:W-:Y:S01]  /*5940*/  USEL UR17, UR21, URZ, !UP0 ;  /* 0x0000003f15117287 */ /* 0x000fe2000c000000 */
[C---:B------:R-:W-:Y:S01]  /*5950*/  IMAD R216, R0.reuse, 0x20, R39 ;  /* 0x0000002000d87824 */ /* 0x040fe200078e0227 */
[----:B------:R-:W-:Y:S01]  /*5960*/  UIMAD UR7, UR7, UR4, URZ ;  /* 0x00000004070772a4 */ /* 0x000fe2000f8e023f */
[----:B------:R-:W-:Y:S01]  /*5970*/  IMAD.SHL.U32 R225, R0, 0x8, RZ ;  /* 0x0000000800e17824 */ /* 0x000fe200078e00ff */
[----:B------:R-:W-:Y:S01]  /*5980*/  UIADD3 UR19, UR19, UR6, URZ ;  /* 0x0000000613137290 */ /* 0x000fe2000fffe03f */
[----:B------:R-:W-:Y:S01]  /*5990*/  LOP3.LUT R148, R148, 0x1c0, RZ, 0xc0, !PT ;  /* 0x000001c094947812 */ /* 0x000fe200078ec0ff */
[----:B------:R-:W-:Y:S01]  /*59a0*/  UIMAD UR5, UR17, UR5, UR7 ;  /* 0x00000005110572a4 */ /* 0x000fe2000f8e0207 */
[----:B------:R-:W-:Y:S01]  /*59b0*/  IADD3 R3, R216, UR15, RZ ;  /* 0x0000000fd8037c10 */ /* 0x000fe2000fffe0ff */
[----:B------:R-:W-:Y:S01]  /*59c0*/  UIMAD.WIDE.U32 UR18, UR17, UR4, UR18 ;  /* 0x00000004111272a5 */ /* 0x000fe2000f8e0012 */
[C---:B------:R-:W-:Y:S01]  /*59d0*/  IADD3 R37, R225.reuse, 0x80, RZ ;  /* 0x00000080e1257810 */ /* 0x040fe20007ffe0ff */
[----:B------:R-:W-:Y:S01]  /*59e0*/  UIMAD UR29, UR20, UR29, URZ ;  /* 0x0000001d141d72a4 */ /* 0x000fe2000f8e023f */
[----:B------:R-:W-:Y:S01]  /*59f0*/  IADD3 R36, R225, 0xc0, RZ ;  /* 0x000000c0e1247810 */ /* 0x000fe20007ffe0ff */
[----:B------:R-:W-:Y:S01]  /*5a00*/  @P1 IMAD.HI.U32 R4, R3, c[0x0][0x2c8], RZ ;  /* 0x0000b20003041a27 */ /* 0x000fe200078e00ff */
[----:B------:R-:W-:Y:S01]  /*5a10*/  UIADD3 UR5, UR19, UR5, URZ ;  /* 0x0000000513057290 */ /* 0x000fe2000fffe03f */
[----:B------:R-:W-:-:S02]  /*5a20*/  IADD3 R219, R225, 0x40, RZ ;  /* 0x00000040e1db7810 */ /* 0x000fc40007ffe0ff */
[--C-:B------:R-:W-:Y:S01]  /*5a30*/  IMAD.MOV.U32 R8, RZ, RZ, R3.reuse ;  /* 0x000000ffff087224 */ /* 0x100fe200078e0003 */
[----:B------:R-:W-:Y:S01]  /*5a40*/  @P0 SHF.R.U32.HI R8, RZ, c[0x0][0x2cc], R4 ;  /* 0x0000b300ff080a19 */ /* 0x000fe20000011604 */
[----:B------:R-:W-:Y:S01]  /*5a50*/  IMAD.U32 R7, RZ, RZ, UR19 ;  /* 0x00000013ff077e24 */ /* 0x000fe2000f8e00ff */
[----:B------:R-:W-:Y:S01]  /*5a60*/  SHF.R.U32.HI R146, RZ, 0x3, R148 ;  /* 0x00000003ff927819 */ /* 0x000fe20000011694 */
[----:B------:R-:W-:Y:S01]  /*5a70*/  IMAD.U32 R6, RZ, RZ, UR18 ;  /* 0x00000012ff067e24 */ /* 0x000fe2000f8e00ff */
[--C-:B------:R-:W-:Y:S01]  /*5a80*/  SHF.R.S32.HI R5, RZ, 0x1f, R8.reuse ;  /* 0x0000001fff057819 */ /* 0x100fe20000011408 */
[----:B------:R-:W-:Y:S01]  /*5a90*/  IMAD.MOV R4, RZ, RZ, -R8 ;  /* 0x000000ffff047224 */ /* 0x000fe200078e0a08 */
[----:B------:R-:W-:Y:S01]  /*5aa0*/  ISETP.GE.AND P4, PT, R37, c[0x0][0x198], PT ;  /* 0x0000660025007a0c */ /* 0x000fe20003f86270 */
[----:B------:R-:W-:Y:S01]  /*5ab0*/  IMAD.U32 R7, RZ, RZ, UR5 ;  /* 0x00000005ff077e24 */ /* 0x000fe2000f8e00ff */
        /* <DEDUP_REMOVED lines=8> */
[----:B------:R-:W-:Y:S02]  /*5b40*/  IMAD.IADD R3, R66, 0x1, -R3 ;  /* 0x0000000142037824 */ /* 0x000fe400078e0a03 */
[----:B------:R-:W-:Y:S02]  /*5b50*/  IMAD R7, R7, c[0x0][0x1a8], RZ ;  /* 0x00006a0007077a24 */ /* 0x000fe400078e02ff */
[----:B------:R-:W-:Y:S01]  /*5b60*/  IMAD.IADD R9, R9, 0x1, R5 ;  /* 0x0000000109097824 */ /* 0x000fe200078e0205 */
[----:B------:R-:W-:Y:S01]  /*5b70*/  SHF.R.S32.HI R6, RZ, 0x1f, R3 ;  /* 0x0000001fff067819 */ /* 0x000fe20000011403 */
[C---:B------:R-:W-:Y:S02]  /*5b80*/  IMAD R7, R4.reuse, c[0x0][0x1ac], R7 ;  /* 0x00006b0004077a24 */ /* 0x040fe400078e0207 */
[----:B------:R-:W-:Y:S01]  /*5b90*/  IMAD.WIDE.U32 R4, R4, c[0x0][0x1a8], R8 ;  /* 0x00006a0004047a25 */ /* 0x000fe200078e0008 */
[----:B------:R-:W-:-:S03]  /*5ba0*/  LEA.HI R57, R6, R3, RZ, 0x3 ;  /* 0x0000000306397211 */ /* 0x000fc600078f18ff */
[----:B------:R-:W-:Y:S01]  /*5bb0*/  IMAD.IADD R7, R5, 0x1, R7 ;  /* 0x0000000105077824 */ /* 0x000fe200078e0207 */
[----:B------:R-:W-:Y:S02]  /*5bc0*/  IADD3 R5, R39, UR15, RZ ;  /* 0x0000000f27057c10 */ /* 0x000fe4000fffe0ff */
[----:B------:R-:W-:Y:S02]  /*5bd0*/  LOP3.LUT R56, R57, 0xfffffff8, RZ, 0xc0, !PT ;  /* 0xfffffff839387812 */ /* 0x000fe400078ec0ff */
[----:B------:R-:W-:Y:S02]  /*5be0*/  ISETP.GE.AND P6, PT, R5, UR29, PT ;  /* 0x0000001d05007c0c */ /* 0x000fe4000bfc6270 */
[----:B------:R-:W-:Y:S01]  /*5bf0*/  LEA R13, P0, R4, c[0x0][0x160], 0x1 ;  /* 0x00005800040d7a11 */ /* 0x000fe200078008ff */
[----:B------:R-:W-:Y:S01]  /*5c00*/  IMAD.IADD R56, R3, 0x1, -R56 ;  /* 0x0000000103387824 */ /* 0x000fe200078e0a38 */
[----:B------:R-:W-:Y:S02]  /*5c10*/  LOP3.LUT R3, R148, 0x38, R225, 0xf8, !PT ;  /* 0x0000003894037812 */ /* 0x000fe400078ef8e1 */
[----:B------:R-:W-:Y:S01]  /*5c20*/  LEA.HI.X R7, R4, c[0x0][0x164], R7, 0x1, P0 ;  /* 0x0000590004077a11 */ /* 0x000fe200000f0c07 */
[----:B------:R1:W3:Y:S01]  /*5c30*/  SHFL.IDX PT, R14, R13, RZ, 0x181f ;  /* 0x00181fff0d0e7589 */ /* 0x0002e200000e0000 */
[----:B------:R-:W-:-:S02]  /*5c40*/  ISETP.GE.AND P0, PT, R225, c[0x0][0x198], PT ;  /* 0x00006600e1007a0c */ /* 0x000fc40003f06270 */
[----:B------:R-:W-:Y:S01]  /*5c50*/  LOP3.LUT R38, R3, R146, RZ, 0x3c, !PT ;  /* 0x0000009203267212 */ /* 0x000fe200078e3cff */
[----:B------:R-:W-:Y:S01]  /*5c60*/  IMAD.MOV.U32 R3, RZ, RZ, 0x20 ;  /* 0x00000020ff037424 */ /* 0x000fe200078e00ff */
[----:B------:R1:W4:Y:S01]  /*5c70*/  SHFL.IDX PT, R15, R7, RZ, 0x181f ;  /* 0x00181fff070f7589 */ /* 0x00032200000e0000 */
[----:B------:R-:W-:Y:S02]  /*5c80*/  P2R R6, PR, RZ, 0x40 ;  /* 0x00000040ff067803 */ /* 0x000fe40000000000 */
[----:B------:R-:W-:Y:S01]  /*5c90*/  IMAD.IADD R38, R38, 0x1, R145 ;  /* 0x0000000126267824 */ /* 0x000fe200078e0291 */
[----:B--2---:R2:W5:Y:S01]  /*5ca0*/  @P2 R2UR UR7, R2 ;  /* 0x00000000020723c2 */ /* 0x00456200000e0000 */
[----:B------:R-:W-:Y:S01]  /*5cb0*/  R2P PR, R56, 0x6 ;  /* 0x0000000638007804 */ /* 0x000fe20000000000 */
[----:B-----5:R-:W-:-:S04]  /*5cc0*/  @!UP1 UMOV UR7, UR21 ;  /* 0x0000001500079c82 */ /* 0x020fc80008000000 */
[----:B------:R-:W-:Y:S01]  /*5cd0*/  SEL R3, R3, 0xffffffe0, !P2 ;  /* 0xffffffe003037807 */ /* 0x000fe20005000000 */
[----:B--2---:R-:W-:-:S05]  /*5ce0*/  IMAD.MOV.U32 R2, RZ, RZ, 0x10 ;  /* 0x00000010ff027424 */ /* 0x004fca00078e00ff */
[----:B------:R-:W-:Y:S01]  /*5cf0*/  SEL R2, R2, 0xfffffff0, !P1 ;  /* 0xfffffff002027807 */ /* 0x000fe20004800000 */
[----:B------:R-:W-:Y:S05]  /*5d00*/  @P6 BRA `(.L_x_384) ;  /* 0x0000013000006947 */ /* 0x000fea0003800000 */
[----:B-1-34-:R-:W-:Y:S01]  /*5d10*/  SHF.R.S32.HI R4, RZ, 0x1f, R219 ;  /* 0x0000001fff047819 */ /* 0x01afe200000114db */
        /* <DEDUP_REMOVED lines=18> */
.L_x_384:
[----:B-1-34-:R-:W-:Y:S05]  /*5e40*/  BSYNC B0 ;  /* 0x0000000000007941 */ /* 0x01afea0003800000 */
.L_x_383:
[----:B------:R-:W-:Y:S01]  /*5e50*/  IADD3 R4, R5, 0x20, RZ ;  /* 0x0000002005047810 */ /* 0x000fe20007ffe0ff */
[----:B------:R1:W2:Y:S01]  /*5e60*/  SHFL.IDX PT, R15, R7, 0x1, 0x181f ;  /* 0x00381f00070f7f89 */ /* 0x0002a200000e0000 */
[----:B------:R-:W-:Y:S02]  /*5e70*/  BSSY B0, `(.L_x_385) ;  /* 0x0000018000007945 */ /* 0x000fe40003800000 */
[----:B------:R-:W-:Y:S01]  /*5e80*/  ISETP.GE.AND P1, PT, R4, UR29, PT ;  /* 0x0000001d04007c0c */ /* 0x000fe2000bf26270 */
[----:B------:R1:W3:Y:S03]  /*5e90*/  SHFL.IDX PT, R14, R13, 0x1, 0x181f ;  /* 0x00381f000d0e7f89 */ /* 0x0002e600000e0000 */
[----:B------:R-:W-:-:S09]  /*5ea0*/  P2R R9, PR, RZ, 0x2 ;  /* 0x00000002ff097803 */ /* 0x000fd20000000000 */
[----:B------:R-:W-:Y:S05]  /*5eb0*/  @P1 BRA `(.L_x_386) ;  /* 0x0000013000001947 */ /* 0x000fea0003800000 */
[----:B------:R-:W-:Y:S01]  /*5ec0*/  SHF.R.S32.HI R10, RZ, 0x1f, R219 ;  /* 0x0000001fff0a7819 */ /* 0x000fe200000114db */
[----:B--23--:R-:W-:Y:S01]  /*5ed0*/  IMAD.WIDE R16, R225, 0x2, R14 ;  /* 0x00000002e1107825 */ /* 0x00cfe200078e020e */
[----:B------:R-:W-:Y:S02]  /*5ee0*/  SHF.R.S32.HI R8, RZ, 0x1f, R37 ;  /* 0x0000001fff087819 */ /* 0x000fe40000011425 */
[----:B------:R-:W-:Y:S02]  /*5ef0*/  SHF.R.S32.HI R11, RZ, 0x1f, R36 ;  /* 0x0000001fff0b7819 */ /* 0x000fe40000011424 */
[----:B------:R-:W-:Y:S02]  /*5f00*/  LEA.HI R10, R10, R219, RZ, 0x3 ;  /* 0x000000db0a0a7211 */ /* 0x000fe400078f18ff */
[----:B------:R-:W-:Y:S02]  /*5f10*/  LEA.HI R8, R8, R37, RZ, 0x3 ;  /* 0x0000002508087211 */ /* 0x000fe400078f18ff */
[----:B------:R-:W-:Y:S01]  /*5f20*/  LEA.HI R4, R11, R36, RZ, 0x3 ;  /* 0x000000240b047211 */ /* 0x000fe200078f18ff */
[----:B------:R-:W-:Y:S01]  /*5f30*/  IMAD.SHL.U32 R11, R38, 0x2, RZ ;  /* 0x00000002260b7824 */ /* 0x000fe200078e00ff */
[----:B------:R-:W-:-:S02]  /*5f40*/  LOP3.LUT R10, R10, 0xfffffff8, RZ, 0xc0, !PT ;  /* 0xfffffff80a0a7812 */ /* 0x000fc400078ec0ff */
[----:B------:R-:W-:Y:S02]  /*5f50*/  LOP3.LUT R8, R8, 0xfffffff8, RZ, 0xc0, !PT ;  /* 0xfffffff808087812 */ /* 0x000fe400078ec0ff */
[----:B------:R-:W-:Y:S01]  /*5f60*/  LOP3.LUT R4, R4, 0xfffffff8, RZ, 0xc0, !PT ;  /* 0xfffffff804047812 */ /* 0x000fe200078ec0ff */
[--C-:B------:R-:W-:Y:S01]  /*5f70*/  IMAD.WIDE R18, R10, 0x2, R14.reuse ;  /* 0x000000020a127825 */ /* 0x100fe200078e020e */
[----:B------:R-:W-:Y:S01]  /*5f80*/  @!PT LDS RZ, [RZ] ;  /* 0x00000000fffff984 */ /* 0x000fe20000000800 */
[----:B------:R2:W-:Y:S03]  /*5f90*/  LDGSTS.E.BYPASS.LTC128B.128 [R11+0x11080], [R16.64], !P0 ;  /* 0x11080000100b7fae */ /* 0x0005e6000c101d58 */
[--C-:B------:R-:W-:Y:S01]  /*5fa0*/  IMAD.WIDE R20, R8, 0x2, R14.reuse ;  /* 0x0000000208147825 */ /* 0x100fe200078e020e */
[----:B------:R2:W-:Y:S03]  /*5fb0*/  LDGSTS.E.BYPASS.LTC128B.128 [R11+0x15080], [R18.64], !P3 ;  /* 0x15080000120b7fae */ /* 0x0005e6000d901d58 */
[----:B------:R-:W-:Y:S01]  /*5fc0*/  IMAD.WIDE R14, R4, 0x2, R14 ;  /* 0x00000002040e7825 */ /* 0x000fe200078e020e */
[----:B------:R2:W-:Y:S04]  /*5fd0*/  LDGSTS.E.BYPASS.LTC128B.128 [R11+0x19080], [R20.64], !P4 ;  /* 0x19080000140b7fae */ /* 0x0005e8000e101d58 */
[----:B------:R2:W-:Y:S02]  /*5fe0*/  LDGSTS.E.BYPASS.LTC128B.128 [R11+0x1d080], [R14.64], !P5 ;  /* 0x1d0800000e0b7fae */ /* 0x0005e4000e901d58 */
.L_x_386:
[----:B------:R-:W-:Y:S05]  /*5ff0*/  BSYNC B0 ;  /* 0x0000000000007941 */ /* 0x000fea0003800000 */
.L_x_385:
[----:B------:R-:W-:Y:S01]  /*6000*/  IADD3 R4, R5, 0x40, RZ ;  /* 0x0000004005047810 */ /* 0x000fe20007ffe0ff */
[----:B--2---:R2:W4:Y:S01]  /*6010*/  SHFL.IDX PT, R15, R7, 0x2, 0x181f ;  /* 0x00581f00070f7f89 */ /* 0x00452200000e0000 */
[----:B------:R-:W-:Y:S02]  /*6020*/  BSSY B0, `(.L_x_387) ;  /* 0x0000018000007945 */ /* 0x000fe40003800000 */
[----:B------:R-:W-:Y:S01]  /*6030*/  ISETP.GE.AND P1, PT, R4, UR29, PT ;  /* 0x0000001d04007c0c */ /* 0x000fe2000bf26270 */
[----:B---3--:R2:W3:Y:S03]  /*6040*/  SHFL.IDX PT, R14, R13, 0x2, 0x181f ;  /* 0x00581f000d0e7f89 */ /* 0x0084e600000e0000 */
[----:B------:R-:W-:-:S09]  /*6050*/  P2R R4, PR, RZ, 0x2 ;  /* 0x00000002ff047803 */ /* 0x000fd20000000000 */
[----:B------:R-:W-:Y:S05]  /*6060*/  @P1 BRA `(.L_x_388) ;  /* 0x0000013000001947 */ /* 0x000fea0003800000 */
[----:B------:R-:W-:Y:S01]  /*6070*/  SHF.R.S32.HI R8, RZ, 0x1f, R219 ;  /* 0x0000001fff087819 */ /* 0x000fe200000114db */
[----:B------:R-:W-:Y:S01]  /*6080*/  IMAD.SHL.U32 R12, R38, 0x2, RZ ;  /* 0x00000002260c7824 */ /* 0x000fe200078e00ff */
[----:B------:R-:W-:Y:S02]  /*6090*/  SHF.R.S32.HI R10, RZ, 0x1f, R37 ;  /* 0x0000001fff0a7819 */ /* 0x000fe40000011425 */
[----:B------:R-:W-:Y:S02]  /*60a0*/  SHF.R.S32.HI R17, RZ, 0x1f, R36 ;  /* 0x0000001fff117819 */ /* 0x000fe40000011424 */
[----:B------:R-:W-:Y:S02]  /*60b0*/  LEA.HI R11, R8, R219, RZ, 0x3 ;  /* 0x000000db080b7211 */ /* 0x000fe400078f18ff */
[----:B------:R-:W-:Y:S02]  /*60c0*/  LEA.HI R10, R10, R37, RZ, 0x3 ;  /* 0x000000250a0a7211 */ /* 0x000fe400078f18ff */
[----:B------:R-:W-:Y:S01]  /*60d0*/  LEA.HI R8, R17, R36, RZ, 0x3 ;  /* 0x0000002411087211 */ /* 0x000fe200078f18ff */
[----:B---34-:R-:W-:Y:S01]  /*60e0*/  IMAD.WIDE R16, R225, 0x2, R14 ;  /* 0x00000002e1107825 */ /* 0x018fe200078e020e */
        /* <DEDUP_REMOVED lines=11> */
.L_x_388:
[----:B------:R-:W-:Y:S05]  /*61a0*/  BSYNC B0 ;  /* 0x0000000000007941 */ /* 0x000fea0003800000 */
.L_x_387:
[----:B------:R-:W-:Y:S01]  /*61b0*/  IADD3 R8, R5, 0x60, RZ ;  /* 0x0000006005087810 */ /* 0x000fe20007ffe0ff */
[----:B---3--:R-:W-:Y:S01]  /*61c0*/  SHFL.IDX PT, R14, R13, 0x3, 0x181f ;  /* 0x00781f000d0e7f89 */ /* 0x008fe200000e0000 */
[----:B------:R-:W-:Y:S01]  /*61d0*/  UIADD3 UR17, UR10, -0x1, URZ ;  /* 0xffffffff0a117890 */ /* 0x000fe2000fffe03f */
[----:B------:R-:W-:Y:S01]  /*61e0*/  IMAD.MOV.U32 R215, RZ, RZ, c[0x0][0x2b8] ;  /* 0x0000ae00ffd77624 */ /* 0x000fe200078e00ff */
[----:B------:R-:W-:Y:S01]  /*61f0*/  ISETP.GE.AND P6, PT, R8, UR29, PT ;  /* 0x0000001d08007c0c */ /* 0x000fe2000bfc6270 */
[----:B----4-:R3:W4:Y:S01]  /*6200*/  SHFL.IDX PT, R15, R7, 0x3, 0x181f ;  /* 0x00781f00070f7f89 */ /* 0x01072200000e0000 */
[----:B------:R-:W-:Y:S01]  /*6210*/  USHF.L.U32 UR28, UR17, 0x5, URZ ;  /* 0x00000005111c7899 */ /* 0x000fe2000800063f */
[----:B------:R-:W-:Y:S01]  /*6220*/  LOP3.LUT R12, R12, 0xfffffff7, RZ, 0xc0, !PT ;  /* 0xfffffff70c0c7812 */ /* 0x000fe200078ec0ff */
[----:B------:R-:W-:Y:S01]  /*6230*/  USHF.R.S32.HI UR6, URZ, 0x1f, UR7 ;  /* 0x0000001f3f067899 */ /* 0x000fe20008011407 */
[----:B------:R-:W-:Y:S01]  /*6240*/  ISETP.NE.AND P1, PT, R215, 0x1, PT ;  /* 0x00000001d700780c */ /* 0x000fe20003f25270 */
[----:B------:R-:W-:Y:S01]  /*6250*/  ULDC.64 UR4, c[0x0][0x2b0] ;  /* 0x0000ac0000047ab9 */ /* 0x000fe20000000a00 */
[----:B------:R-:W-:Y:S01]  /*6260*/  IMAD.MOV.U32 R217, RZ, RZ, RZ ;  /* 0x000000ffffd97224 */ /* 0x000fe200078e00ff */
[----:B------:R-:W-:Y:S01]  /*6270*/  IADD3 R218, R216, UR28, RZ ;  /* 0x0000001cd8da7c10 */ /* 0x000fe2000fffe0ff */
[----:B------:R-:W-:-:S02]  /*6280*/  UIMAD UR6, UR6, UR4, URZ ;  /* 0x00000004060672a4 */ /* 0x000fc4000f8e023f */
[----:B------:R-:W-:Y:S02]  /*6290*/  UIMAD.WIDE.U32 UR18, UR7, UR4, URZ ;  /* 0x00000004071272a5 */ /* 0x000fe4000f8e003f */
[----:B------:R-:W-:Y:S01]  /*62a0*/  @!P6 SHF.R.S32.HI R8, RZ, 0x1f, R219 ;  /* 0x0000001fff08e819 */ /* 0x000fe200000114db */
[----:B------:R-:W-:Y:S01]  /*62b0*/  @!P6 IMAD.SHL.U32 R10, R38, 0x2, RZ ;  /* 0x00000002260ae824 */ /* 0x000fe200078e00ff */
[----:B------:R-:W-:Y:S02]  /*62c0*/  UIMAD UR6, UR7, UR5, UR6 ;  /* 0x00000005070672a4 */ /* 0x000fe4000f8e0206 */
[----:B------:R-:W-:Y:S01]  /*62d0*/  @!P6 LEA.HI R19, R8, R219, RZ, 0x3 ;  /* 0x000000db0813e211 */ /* 0x000fe200078f18ff */
[----:B------:R-:W-:Y:S01]  /*62e0*/  ULDC.64 UR4, c[0x0][0x1e8] ;  /* 0x00007a0000047ab9 */ /* 0x000fe20000000a00 */
[----:B------:R-:W-:Y:S01]  /*62f0*/  @!P6 SHF.R.S32.HI R8, RZ, 0x1f, R37 ;  /* 0x0000001fff08e819 */ /* 0x000fe20000011425 */
[----:B------:R-:W-:Y:S01]  /*6300*/  UIADD3 UR6, UR19, UR6, URZ ;  /* 0x0000000613067290 */ /* 0x000fe2000fffe03f */
[----:B------:R-:W-:-:S02]  /*6310*/  @!P6 LOP3.LUT R19, R19, 0xfffffff8, RZ, 0xc0, !PT ;  /* 0xfffffff81313e812 */ /* 0x000fc400078ec0ff */
[----:B------:R-:W-:Y:S02]  /*6320*/  @!P6 LEA.HI R17, R8, R37, RZ, 0x3 ;  /* 0x000000250811e211 */ /* 0x000fe400078f18ff */
[----:B-123--:R-:W-:Y:S01]  /*6330*/  @!P6 SHF.R.S32.HI R7, RZ, 0x1f, R36 ;  /* 0x0000001fff07e819 */ /* 0x00efe20000011424 */
[--C-:B----4-:R-:W-:Y:S01]  /*6340*/  @!P6 IMAD.WIDE R20, R225, 0x2, R14.reuse ;  /* 0x00000002e114e825 */ /* 0x110fe200078e020e */
[----:B------:R-:W-:Y:S02]  /*6350*/  @!P6 LOP3.LUT R17, R17, 0xfffffff8, RZ, 0xc0, !PT ;  /* 0xfffffff81111e812 */ /* 0x000fe400078ec0ff */
[----:B------:R-:W-:Y:S01]  /*6360*/  @!P6 LEA.HI R8, R7, R36, RZ, 0x3 ;  /* 0x000000240708e211 */ /* 0x000fe200078f18ff */
[--C-:B------:R-:W-:Y:S01]  /*6370*/  @!P6 IMAD.WIDE R18, R19, 0x2, R14.reuse ;  /* 0x000000021312e825 */ /* 0x100fe200078e020e */
[----:B------:R-:W-:Y:S01]  /*6380*/  @!PT LDS RZ, [RZ] ;  /* 0x00000000fffff984 */ /* 0x000fe20000000800 */
[----:B------:R1:W-:Y:S01]  /*6390*/  @!P6 LDGSTS.E.BYPASS.LTC128B.128 [R10+0x13080], [R20.64], !P0 ;  /* 0x13080000140aefae */ /* 0x0003e2000c101d58 */
[----:B------:R-:W-:Y:S02]  /*63a0*/  ISETP.GE.AND P0, PT, R218, UR11, PT ;  /* 0x0000000bda007c0c */ /* 0x000fe4000bf06270 */
[----:B------:R-:W-:Y:S01]  /*63b0*/  @!P6 IMAD.WIDE R16, R17, 0x2, R14 ;  /* 0x000000021110e825 */ /* 0x000fe200078e020e */
[----:B------:R-:W-:Y:S01]  /*63c0*/  @!P6 LOP3.LUT R8, R8, 0xfffffff8, RZ, 0xc0, !PT ;  /* 0xfffffff80808e812 */ /* 0x000fe200078ec0ff */
[----:B------:R1:W-:Y:S01]  /*63d0*/  @!P6 LDGSTS.E.BYPASS.LTC128B.128 [R10+0x17080], [R18.64], !P3 ;  /* 0x17080000120aefae */ /* 0x0003e2000d901d58 */
[----:B------:R-:W-:-:S02]  /*63e0*/  IADD3 R218, R218, UR16, RZ ;  /* 0x00000010dada7c10 */ /* 0x000fc4000fffe0ff */
[----:B------:R-:W-:Y:S01]  /*63f0*/  ISETP.GT.OR P0, PT, R216, 0x1f, P0 ;  /* 0x0000001fd800780c */ /* 0x000fe20000704670 */
[----:B------:R2:W-:Y:S01]  /*6400*/  @!P6 LDGSTS.E.BYPASS.LTC128B.128 [R10+0x1b080], [R16.64], !P4 ;  /* 0x1b080000100aefae */ /* 0x0005e2000e101d58 */
[----:B------:R-:W-:Y:S01]  /*6410*/  @P1 LOP3.LUT R12, R12, 0x8, RZ, 0xfc, !PT ;  /* 0x000000080c0c1812 */ /* 0x000fe200078efcff */
[----:B------:R-:W-:-:S04]  /*6420*/  @P1 IMAD.HI.U32 R11, R218, c[0x0][0x2bc], RZ ;  /* 0x0000af00da0b1a27 */ /* 0x000fc800078e00ff */
[----:B------:R-:W-:Y:S01]  /*6430*/  IMAD.MOV.U32 R7, RZ, RZ, R218 ;  /* 0x000000ffff077224 */ /* 0x000fe200078e00da */
[----:B------:R-:W-:-:S05]  /*6440*/  @P1 SHF.R.U32.HI R7, RZ, c[0x0][0x2c0], R11 ;  /* 0x0000b000ff071a19 */ /* 0x000fca000001160b */
[----:B------:R-:W-:Y:S01]  /*6450*/  @!P0 IADD3 R11, P1, R7, UR18, RZ ;  /* 0x00000012070b8c10 */ /* 0x000fe2000ff3e0ff */
[----:B--2---:R-:W-:-:S03]  /*6460*/  @!P6 IMAD.WIDE R16, R8, 0x2, R14 ;  /* 0x000000020810e825 */ /* 0x004fc600078e020e */
[----:B------:R-:W-:Y:S02]  /*6470*/  @!P0 LEA.HI.X.SX32 R8, R7, UR6, 0x1, P1 ;  /* 0x0000000607088c11 */ /* 0x000fe400088f0eff */
[C---:B------:R-:W-:Y:S01]  /*6480*/  @!P0 LEA R14, P1, R11.reuse, c[0x0][0x2a0], 0x2 ;  /* 0x0000a8000b0e8a11 */ /* 0x040fe200078210ff */
[----:B------:R1:W-:Y:S03]  /*6490*/  @!P6 LDGSTS.E.BYPASS.LTC128B.128 [R10+0x1f080], [R16.64], !P5 ;  /* 0x1f080000100aefae */ /* 0x0003e6000e901d58 */
[----:B------:R-:W-:Y:S01]  /*64a0*/  @!P0 LEA.HI.X R15, R11, c[0x0][0x2a4], R8, 0x2, P1 ;  /* 0x0000a9000b0f8a11 */ /* 0x000fe200008f1408 */
[----:B------:R-:W0:Y:S04]  /*64b0*/  LDGDEPBAR ;  /* 0x00000000000079af */ /* 0x000e280000000000 */
[----:B------:R-:W-:Y:S06]  /*64c0*/  BAR.SYNC.DEFER_BLOCKING 0x0 ;  /* 0x0000000000007b1d */ /* 0x000fec0000010000 */
[----:B------:R-:W2:Y:S01]  /*64d0*/  @!P0 LDG.E R217, [R14.64] ;  /* 0x000000180ed98981 */ /* 0x000ea2000c1e1900 */
[----:B------:R-:W-:Y:S01]  /*64e0*/  IMAD.MOV R7, RZ, RZ, -R7 ;  /* 0x000000ffff077224 */ /* 0x000fe200078e0a07 */
[----:B------:R-:W-:Y:S01]  /*64f0*/  UIMAD UR7, UR12, UR4, URZ ;  /* 0x000000040c0772a4 */ /* 0x000fe2000f8e023f */
[----:B------:R-:W-:Y:S01]  /*6500*/  ISETP.GE.AND P5, PT, R225, c[0x0][0x1d4], PT ;  /* 0x00007500e1007a0c */ /* 0x000fe20003fa6270 */
[----:B------:R-:W-:Y:S01]  /*6510*/  UIMAD.WIDE.U32 UR22, UR13, UR4, URZ ;  /* 0x000000040d1672a5 */ /* 0x000fe2000f8e003f */
[----:B------:R-:W-:Y:S01]  /*6520*/  IMAD R218, R7, c[0x0][0x2b8], R218 ;  /* 0x0000ae0007da7a24 */ /* 0x000fe200078e02da */
[----:B------:R-:W-:Y:S01]  /*6530*/  UIMAD UR7, UR13, UR5, UR7 ;  /* 0x000000050d0772a4 */ /* 0x000fe2000f8e0207 */
[----:B------:R-:W-:Y:S01]  /*6540*/  ISETP.GE.AND P2, PT, R219, c[0x0][0x1d4], PT ;  /* 0x00007500db007a0c */ /* 0x000fe20003f46270 */
[----:B------:R-:W-:Y:S01]  /*6550*/  UIADD3 UR30, UR11, -UR28, URZ ;  /* 0x8000001c0b1e7290 */ /* 0x000fe2000fffe03f */
[----:B-1----:R-:W-:Y:S01]  /*6560*/  IMAD.WIDE.U32 R10, R218, c[0x0][0x1e0], RZ ;  /* 0x00007800da0a7a25 */ /* 0x002fe200078e00ff */
[----:B------:R-:W-:Y:S01]  /*6570*/  SHF.R.S32.HI R59, RZ, 0x1f, R218 ;  /* 0x0000001fff3b7819 */ /* 0x000fe200000114da */
[----:B------:R-:W-:Y:S01]  /*6580*/  UIADD3 UR7, UR23, UR7, URZ ;  /* 0x0000000717077290 */ /* 0x000fe2000fffe03f */
[----:B------:R-:W-:Y:S01]  /*6590*/  ISETP.GE.AND P4, PT, R37, c[0x0][0x1d4], PT ;  /* 0x0000750025007a0c */ /* 0x000fe20003f86270 */
[----:B------:R-:W-:Y:S01]  /*65a0*/  ULDC.64 UR4, c[0x0][0x210] ;  /* 0x0000840000047ab9 */ /* 0x000fe20000000a00 */
[----:B------:R-:W-:Y:S01]  /*65b0*/  ISETP.GE.AND P3, PT, R36, c[0x0][0x1d4], PT ;  /* 0x0000750024007a0c */ /* 0x000fe20003f66270 */
[----:B------:R-:W-:Y:S01]  /*65c0*/  IMAD R7, R59, c[0x0][0x1e0], RZ ;  /* 0x000078003b077a24 */ /* 0x000fe200078e02ff */
[----:B------:R-:W-:Y:S01]  /*65d0*/  UIMAD UR12, UR12, UR4, URZ ;  /* 0x000000040c0c72a4 */ /* 0x000fe2000f8e023f */
[----:B------:R-:W-:Y:S01]  /*65e0*/  LOP3.LUT R12, R12, 0xfffffffe, RZ, 0xc0, !PT ;  /* 0xfffffffe0c0c7812 */ /* 0x000fe200078ec0ff */
[----:B------:R-:W-:Y:S01]  /*65f0*/  UIMAD.WIDE.U32 UR26, UR13, UR4, URZ ;  /* 0x000000040d1a72a5 */ /* 0x000fe2000f8e003f */
[----:B------:R-:W-:Y:S01]  /*6600*/  IMAD R7, R218, c[0x0][0x1e4], R7 ;  /* 0x00007900da077a24 */ /* 0x000fe200078e0207 */
[----:B------:R-:W-:Y:S01]  /*6610*/  UIMAD UR12, UR13, UR5, UR12 ;  /* 0x000000050d0c72a4 */ /* 0x000fe2000f8e020c */
[----:B------:R-:W-:-:S02]  /*6620*/  LEA.HI R69, R65, R66, RZ, 0x5 ;  /* 0x0000004241457211 */ /* 0x000fc400078f28ff */
[----:B------:R-:W-:Y:S01]  /*6630*/  IMAD.IADD R11, R11, 0x1, R7 ;  /* 0x000000010b0b7824 */ /* 0x000fe200078e0207 */
[----:B------:R-:W-:Y:S01]  /*6640*/  UIADD3 UR12, UR27, UR12, URZ ;  /* 0x0000000c1b0c7290 */ /* 0x000fe2000fffe03f */
[----:B------:R-:W-:Y:S01]  /*6650*/  IMAD.U32 R7, RZ, RZ, UR13 ;  /* 0x0000000dff077e24 */ /* 0x000fe2000f8e00ff */
[----:B------:R-:W-:Y:S02]  /*6660*/  @P2 LOP3.LUT R12, R12, 0x1, RZ, 0xfc, !PT ;  /* 0x000000010c0c2812 */ /* 0x000fe400078efcff */
[----:B------:R-:W-:Y:S02]  /*6670*/  SHF.R.S32.HI R64, RZ, 0x5, R69 ;  /* 0x00000005ff407819 */ /* 0x000fe40000011445 */
[----:B--2---:R-:W-:Y:S01]  /*6680*/  SHF.R.S32.HI R58, RZ, 0x1f, R217 ;  /* 0x0000001fff3a7819 */ /* 0x004fe200000114d9 */
[----:B------:R-:W-:-:S04]  /*6690*/  IMAD.WIDE.U32 R14, R217, c[0x0][0x1f0], R10 ;  /* 0x00007c00d90e7a25 */ /* 0x000fc800078e000a */
[----:B------:R-:W-:Y:S01]  /*66a0*/  IMAD R8, R58, c[0x0][0x1f0], RZ ;  /* 0x00007c003a087a24 */ /* 0x000fe200078e02ff */
[----:B------:R-:W-:Y:S01]  /*66b0*/  IADD3 R10, P0, R14, UR22, RZ ;  /* 0x000000160e0a7c10 */ /* 0x000fe2000ff1e0ff */
[----:B------:R-:W-:Y:S02]  /*66c0*/  IMAD R7, R7, c[0x0][0x1e8], R14 ;  /* 0x00007a0007077a24 */ /* 0x000fe400078e020e */
[----:B------:R-:W-:Y:S01]  /*66d0*/  IMAD R8, R217, c[0x0][0x1f4], R8 ;  /* 0x00007d00d9087a24 */ /* 0x000fe200078e0208 */
[----:B------:R-:W-:Y:S02]  /*66e0*/  LEA RZ, P1, R10, c[0x0][0x1c8], 0x1 ;  /* 0x000072000aff7a11 */ /* 0x000fe400078208ff */
[----:B------:R-:W-:Y:S01]  /*66f0*/  LEA R16, R7, c[0x0][0x1c8], 0x1 ;  /* 0x0000720007107a11 */ /* 0x000fe200078e08ff */
[----:B------:R-:W-:-:S04]  /*6700*/  IMAD.IADD R8, R15, 0x1, R8 ;  /* 0x000000010f087824 */ /* 0x000fc800078e0208 */
[----:B------:R-:W-:Y:S01]  /*6710*/  SHFL.IDX PT, R14, R16, RZ, 0x181f ;  /* 0x00181fff100e7589 */ /* 0x000fe200000e0000 */
[----:B------:R-:W-:Y:S02]  /*6720*/  IADD3.X R11, R8, UR7, RZ, P0, !PT ;  /* 0x00000007080b7c10 */ /* 0x000fe400087fe4ff */
[----:B------:R-:W-:Y:S02]  /*6730*/  IADD3 R8, -R39, UR30, RZ ;  /* 0x0000001e27087c10 */ /* 0x000fe4000fffe1ff */
[----:B------:R-:W-:Y:S02]  /*6740*/  LEA.HI.X R13, R10, c[0x0][0x1cc], R11, 0x1, P1 ;  /* 0x000073000a0d7a11 */ /* 0x000fe400008f0c0b */
[----:B------:R-:W-:-:S03]  /*6750*/  ISETP.GE.AND P0, PT, R8, 0x1, PT ;  /* 0x000000010800780c */ /* 0x000fc60003f06270 */
[----:B------:R-:W1:Y:S10]  /*6760*/  SHFL.IDX PT, R15, R13, RZ, 0x181f ;  /* 0x00181fff0d0f7589 */ /* 0x000e7400000e0000 */
[----:B------:R-:W-:Y:S01]  /*6770*/  @P0 SHF.R.S32.HI R10, RZ, 0x1f, R219 ;  /* 0x0000001fff0a0819 */ /* 0x000fe200000114db */
[----:B------:R-:W-:Y:S01]  /*6780*/  @P0 IMAD.SHL.U32 R11, R38, 0x2, RZ ;  /* 0x00000002260b0824 */ /* 0x000fe200078e00ff */
[----:B------:R-:W-:-:S02]  /*6790*/  @P0 SHF.R.S32.HI R8, RZ, 0x1f, R37 ;  /* 0x0000001fff080819 */ /* 0x000fc40000011425 */
[----:B------:R-:W-:Y:S02]  /*67a0*/  @P0 SHF.R.S32.HI R7, RZ, 0x1f, R36 ;  /* 0x0000001fff070819 */ /* 0x000fe40000011424 */
[----:B------:R-:W-:Y:S02]  /*67b0*/  @P0 LEA.HI R10, R10, R219, RZ, 0x3 ;  /* 0x000000db0a0a0211 */ /* 0x000fe400078f18ff */
[----:B------:R-:W-:Y:S02]  /*67c0*/  @P0 LEA.HI R8, R8, R37, RZ, 0x3 ;  /* 0x0000002508080211 */ /* 0x000fe400078f18ff */
[----:B------:R-:W-:Y:S02]  /*67d0*/  @P0 LEA.HI R7, R7, R36, RZ, 0x3 ;  /* 0x0000002407070211 */ /* 0x000fe400078f18ff */
[----:B------:R-:W-:Y:S02]  /*67e0*/  @P0 LOP3.LUT R10, R10, 0xfffffff8, RZ, 0xc0, !PT ;  /* 0xfffffff80a0a0812 */ /* 0x000fe400078ec0ff */
[----:B------:R-:W-:Y:S01]  /*67f0*/  @P0 LOP3.LUT R8, R8, 0xfffffff8, RZ, 0xc0, !PT ;  /* 0xfffffff808080812 */ /* 0x000fe200078ec0ff */
[----:B-1----:R-:W-:Y:S01]  /*6800*/  @P0 IMAD.WIDE R16, R225, 0x2, R14 ;  /* 0x00000002e1100825 */ /* 0x002fe200078e020e */
[----:B------:R-:W-:-:S03]  /*6810*/  @P0 LOP3.LUT R7, R7, 0xfffffff8, RZ, 0xc0, !PT ;  /* 0xfffffff807070812 */ /* 0x000fc600078ec0ff */
[--C-:B------:R-:W-:Y:S01]  /*6820*/  @P0 IMAD.WIDE R18, R10, 0x2, R14.reuse ;  /* 0x000000020a120825 */ /* 0x100fe200078e020e */
[----:B------:R-:W-:Y:S01]  /*6830*/  @!PT LDS RZ, [RZ] ;  /* 0x00000000fffff984 */ /* 0x000fe20000000800 */
[----:B------:R1:W-:Y:S03]  /*6840*/  @P0 LDGSTS.E.BYPASS.LTC128B.128 [R11+0xc080], [R16.64], !P5 ;  /* 0x0c080000100b0fae */ /* 0x0003e6000e901d58 */
[--C-:B------:R-:W-:Y:S01]  /*6850*/  @P0 IMAD.WIDE R20, R8, 0x2, R14.reuse ;  /* 0x0000000208140825 */ /* 0x100fe200078e020e */
[----:B------:R1:W-:Y:S01]  /*6860*/  @P0 LDGSTS.E.BYPASS.LTC128B.128 [R11+0xd080], [R18.64], !P2 ;  /* 0x0d080000120b0fae */ /* 0x0003e2000d101d58 */
[----:B------:R-:W-:Y:S02]  /*6870*/  ISETP.GT.AND P2, PT, R216, 0x1f, PT ;  /* 0x0000001fd800780c */ /* 0x000fe40003f44270 */
        /* <DEDUP_REMOVED lines=8> */
.L_x_389:
[----:B------:R-:W-:Y:S01]  /*6900*/  ULDC.U8 UR4, c[0x0][0x298] ;  /* 0x0000a60000047ab9 */ /* 0x000fe20000000000 */
[----:B------:R-:W-:Y:S01]  /*6910*/  SHF.R.S32.HI R8, RZ, 0x1f, R67 ;  /* 0x0000001fff087819 */ /* 0x000fe20000011443 */
[C---:B-1----:R-:W-:Y:S01]  /*6920*/  IMAD.WIDE.U32 R10, R67.reuse, c[0x0][0x280], RZ ;  /* 0x0000a000430a7a25 */ /* 0x042fe200078e00ff */
[----:B------:R-:W-:Y:S01]  /*6930*/  ISETP.NE.AND P0, PT, RZ, UR4, PT ;  /* 0x00000004ff007c0c */ /* 0x000fe2000bf05270 */
[----:B------:R-:W-:Y:S01]  /*6940*/  BSSY B2, `(.L_x_390) ;  /* 0x00009a1000027945 */ /* 0x000fe20003800000 */
[----:B------:R-:W-:Y:S01]  /*6950*/  LEA R5, R0, R5, 0x5 ;  /* 0x0000000500057211 */ /* 0x000fe200078e28ff */
[----:B------:R-:W-:Y:S01]  /*6960*/  IMAD R12, R8, c[0x0][0x280], RZ ;  /* 0x0000a000080c7a24 */ /* 0x000fe200078e02ff */
[----:B------:R-:W-:Y:S01]  /*6970*/  SHF.L.U32 R147, R38, 0x1, RZ ;  /* 0x0000000126937819 */ /* 0x000fe200000006ff */
[----:B------:R-:W-:Y:S02]  /*6980*/  IMAD R8, R8, c[0x0][0x290], RZ ;  /* 0x0000a40008087a24 */ /* 0x000fe400078e02ff */
[----:B------:R-:W-:-:S02]  /*6990*/  IMAD R7, R67, c[0x0][0x284], R12 ;  /* 0x0000a10043077a24 */ /* 0x000fc400078e020c */
[C---:B------:R-:W-:Y:S02]  /*69a0*/  IMAD R15, R67.reuse, c[0x0][0x294], R8 ;  /* 0x0000a500430f7a24 */ /* 0x040fe400078e0208 */
[----:B------:R-:W-:Y:S01]  /*69b0*/  IMAD.WIDE.U32 R12, R67, c[0x0][0x290], RZ ;  /* 0x0000a400430c7a25 */ /* 0x000fe200078e00ff */
[----:B------:R-:W-:-:S04]  /*69c0*/  IADD3 R7, R7, R11, RZ ;  /* 0x0000000b07077210 */ /* 0x000fc80007ffe0ff */
[----:B------:R-:W-:Y:S01]  /*69d0*/  IADD3 R15, R15, R13, RZ ;  /* 0x0000000d0f0f7210 */ /* 0x000fe20007ffe0ff */
[----:B------:R-:W-:Y:S05]  /*69e0*/  @!P0 BRA `(.L_x_391) ;  /* 0x00004ae000008947 */ /* 0x000fea0003800000 */
[----:B------:R-:W-:Y:S01]  /*69f0*/  PLOP3.LUT P0, PT, PT, PT, UP3, 0x80, 0x0 ;  /* 0x000000000000781c */ /* 0x000fe20003f0f038 */
[----:B------:R-:W-:Y:S01]  /*6a00*/  BSSY B0, `(.L_x_392) ;  /* 0x000004b000007945 */ /* 0x000fe20003800000 */
[----:B------:R-:W-:Y:S01]  /*6a10*/  ISETP.NE.AND P1, PT, R6, RZ, PT ;  /* 0x000000ff0600720c */ /* 0x000fe20003f25270 */
[----:B------:R-:W-:Y:S01]  /*6a20*/  IMAD.SHL.U32 R16, R0, 0x4, RZ ;  /* 0x0000000400107824 */ /* 0x000fe200078e00ff */
        /* <DEDUP_REMOVED lines=9> */
[----:B------:R-:W-:Y:S01]  /*6ac0*/  @P0 IMAD.HI.U32 R6, R5, c[0x0][0x2c8], RZ ;  /* 0x0000b20005060a27 */ /* 0x000fe200078e00ff */
[----:B------:R-:W-:-:S13]  /*6ad0*/  PLOP3.LUT P0, PT, PT, PT, UP3, 0x80, 0x0 ;  /* 0x000000000000781c */ /* 0x000fda0003f0f038 */
[----:B------:R-:W-:Y:S01]  /*6ae0*/  @P0 SHF.R.U32.HI R5, RZ, c[0x0][0x2cc], R6 ;  /* 0x0000b300ff050a19 */ /* 0x000fe20000011606 */
[----:B------:R-:W-:-:S03]  /*6af0*/  IMAD.MOV.U32 R6, RZ, RZ, R10 ;  /* 0x000000ffff067224 */ /* 0x000fc600078e000a */
[----:B------:R-:W-:Y:S01]  /*6b00*/  SHF.R.S32.HI R8, RZ, 0x1f, R5 ;  /* 0x0000001fff087819 */ /* 0x000fe20000011405 */
[----:B------:R-:W-:-:S04]  /*6b10*/  IMAD.WIDE.U32 R6, R5, c[0x0][0x280], R6 ;  /* 0x0000a00005067a25 */ /* 0x000fc800078e0006 */
[----:B------:R-:W-:Y:S01]  /*6b20*/  IMAD R14, R8, c[0x0][0x280], RZ ;  /* 0x0000a000080e7a24 */ /* 0x000fe200078e02ff */
[----:B------:R-:W-:Y:S01]  /*6b30*/  LEA R10, P0, R6, c[0x0][0x270], 0x1 ;  /* 0x00009c00060a7a11 */ /* 0x000fe200078008ff */
[----:B------:R-:W-:Y:S02]  /*6b40*/  IMAD R8, R8, c[0x0][0x290], RZ ;  /* 0x0000a40008087a24 */ /* 0x000fe400078e02ff */
[----:B------:R-:W-:Y:S02]  /*6b50*/  IMAD R13, R5, c[0x0][0x284], R14 ;  /* 0x0000a100050d7a24 */ /* 0x000fe400078e020e */
[----:B------:R-:W-:Y:S01]  /*6b60*/  IMAD.MOV.U32 R14, RZ, RZ, R12 ;  /* 0x000000ffff0e7224 */ /* 0x000fe200078e000c */
[----:B------:R1:W2:Y:S02]  /*6b70*/  SHFL.IDX PT, R18, R10, RZ, 0x181f ;  /* 0x00181fff0a127589 */ /* 0x0002a400000e0000 */
[----:B------:R-:W-:Y:S01]  /*6b80*/  IADD3 R13, R7, R13, RZ ;  /* 0x0000000d070d7210 */ /* 0x000fe20007ffe0ff */
[----:B------:R-:W-:-:S03]  /*6b90*/  IMAD.WIDE.U32 R14, R5, c[0x0][0x290], R14 ;  /* 0x0000a400050e7a25 */ /* 0x000fc600078e000e */
[----:B------:R-:W-:Y:S01]  /*6ba0*/  LEA.HI.X R13, R6, c[0x0][0x274], R13, 0x1, P0 ;  /* 0x00009d00060d7a11 */ /* 0x000fe200000f0c0d */
[----:B------:R-:W-:Y:S01]  /*6bb0*/  IMAD R5, R5, c[0x0][0x294], R8 ;  /* 0x0000a50005057a24 */ /* 0x000fe200078e0208 */
[----:B------:R-:W-:-:S03]  /*6bc0*/  LEA R8, P0, R14, c[0x0][0x288], 0x1 ;  /* 0x0000a2000e087a11 */ /* 0x000fc600078008ff */
[----:B------:R1:W3:Y:S01]  /*6bd0*/  SHFL.IDX PT, R19, R13, RZ, 0x181f ;  /* 0x00181fff0d137589 */ /* 0x0002e200000e0000 */
[----:B------:R-:W-:-:S04]  /*6be0*/  IADD3 R5, R15, R5, RZ ;  /* 0x000000050f057210 */ /* 0x000fc80007ffe0ff */
[----:B------:R-:W-:Y:S02]  /*6bf0*/  LEA.HI.X R12, R14, c[0x0][0x28c], R5, 0x1, P0 ;  /* 0x0000a3000e0c7a11 */ /* 0x000fe400000f0c05 */
[----:B------:R1:W4:Y:S04]  /*6c00*/  SHFL.IDX PT, R14, R8, RZ, 0x181f ;  /* 0x00181fff080e7589 */ /* 0x00032800000e0000 */
[----:B------:R1:W1:Y:S01]  /*6c10*/  SHFL.IDX PT, R15, R12, RZ, 0x181f ;  /* 0x00181fff0c0f7589 */ /* 0x00026200000e0000 */
[----:B------:R-:W-:Y:S05]  /*6c20*/  @P1 BRA `(.L_x_393) ;  /* 0x0000028000001947 */ /* 0x000fea0003800000 */
[C---:B------:R-:W-:Y:S01]  /*6c30*/  ISETP.GE.AND P0, PT, R16.reuse, c[0x0][0x27c], PT ;  /* 0x00009f0010007a0c */ /* 0x040fe20003f06270 */
[----:B------:R-:W-:Y:S01]  /*6c40*/  CS2R R134, SRZ ;  /* 0x0000000000867805 */ /* 0x000fe2000001ff00 */
[----:B------:R-:W-:Y:S01]  /*6c50*/  CS2R R130, SRZ ;  /* 0x0000000000827805 */ /* 0x000fe2000001ff00 */
[----:B------:R-:W-:-:S10]  /*6c60*/  IADD3 R5, R16, 0x20, RZ ;  /* 0x0000002010057810 */ /* 0x000fd40007ffe0ff */
[----:B--23--:R-:W-:-:S04]  /*6c70*/  @!P0 IMAD.WIDE R22, R16, 0x2, R18 ;  /* 0x0000000210168825 */ /* 0x00cfc800078e0212 */
[----:B-1--4-:R-:W-:Y:S01]  /*6c80*/  @!P0 IMAD.WIDE R20, R16, 0x2, R14 ;  /* 0x0000000210148825 */ /* 0x012fe200078e020e */
[----:B------:R1:W5:Y:S04]  /*6c90*/  @!P0 LD.E.64 R134, [R22.64] ;  /* 0x0000001816868980 */ /* 0x000368000c101b00 */
[----:B------:R2:W5:Y:S01]  /*6ca0*/  @!P0 LD.E.64 R130, [R20.64] ;  /* 0x0000001814828980 */ /* 0x000562000c101b00 */
[----:B------:R-:W-:Y:S01]  /*6cb0*/  ISETP.GE.AND P0, PT, R5, c[0x0][0x27c], PT ;  /* 0x00009f0005007a0c */ /* 0x000fe20003f06270 */
[----:B------:R-:W-:Y:S01]  /*6cc0*/  CS2R R156, SRZ ;  /* 0x00000000009c7805 */ /* 0x000fe2000001ff00 */
[----:B------:R-:W-:-:S11]  /*6cd0*/  CS2R R154, SRZ ;  /* 0x00000000009a7805 */ /* 0x000fd6000001ff00 */
[----:B------:R-:W-:-:S04]  /*6ce0*/  @!P0 SHF.R.S32.HI R6, RZ, 0x1f, R5 ;  /* 0x0000001fff068819 */ /* 0x000fc80000011405 */
[----:B------:R-:W-:-:S04]  /*6cf0*/  @!P0 LEA.HI R5, R6, R5, RZ, 0x2 ;  /* 0x0000000506058211 */ /* 0x000fc800078f10ff */
[----:B------:R-:W-:-:S05]  /*6d00*/  @!P0 LOP3.LUT R5, R5, 0xfffffffc, RZ, 0xc0, !PT ;  /* 0xfffffffc05058812 */ /* 0x000fca00078ec0ff */
[----:B------:R-:W-:-:S04]  /*6d10*/  @!P0 IMAD.WIDE R24, R5, 0x2, R18 ;  /* 0x0000000205188825 */ /* 0x000fc800078e0212 */
[----:B------:R-:W-:Y:S01]  /*6d20*/  @!P0 IMAD.WIDE R26, R5, 0x2, R14 ;  /* 0x00000002051a8825 */ /* 0x000fe200078e020e */
[----:B------:R-:W-:Y:S01]  /*6d30*/  IADD3 R5, R16, 0x40, RZ ;  /* 0x0000004010057810 */ /* 0x000fe20007ffe0ff */
        /* <DEDUP_REMOVED lines=8> */
[----:B--2---:R-:W-:-:S04]  /*6dc0*/  @!P0 IMAD.WIDE R20, R5, 0x2, R18 ;  /* 0x0000000205148825 */ /* 0x004fc800078e0212 */
[----:B-1----:R-:W-:Y:S01]  /*6dd0*/  @!P0 IMAD.WIDE R22, R5, 0x2, R14 ;  /* 0x0000000205168825 */ /* 0x002fe200078e020e */
        /* <DEDUP_REMOVED lines=11> */
[----:B------:R3:W5:Y:S04]  /*6e90*/  @!P0 LD.E.64 R148, [R18.64] ;  /* 0x0000001812948980 */ /* 0x000768000c101b00 */
[----:B------:R3:W5:Y:S02]  /*6ea0*/  @!P0 LD.E.64 R144, [R14.64] ;  /* 0x000000180e908980 */ /* 0x000764000c101b00 */
.L_x_393:
[----:B------:R-:W-:Y:S05]  /*6eb0*/  BSYNC B0 ;  /* 0x0000000000007941 */ /* 0x000fea0003800000 */
.L_x_392:
[----:B------:R-:W-:Y:S01]  /*6ec0*/  ISETP.NE.AND P0, PT, R9, RZ, PT ;  /* 0x000000ff0900720c */ /* 0x000fe20003f05270 */
[----:B-----5:R-:W-:Y:S01]  /*6ed0*/  IMAD.MOV.U32 R9, RZ, RZ, R148 ;  /* 0x000000ffff097224 */ /* 0x020fe200078e0094 */
[----:B---3--:R3:W4:Y:S01]  /*6ee0*/  SHFL.IDX PT, R19, R13, 0x1, 0x181f ;  /* 0x00381f000d137f89 */ /* 0x00872200000e0000 */
[----:B------:R-:W-:Y:S01]  /*6ef0*/  IMAD.MOV.U32 R7, RZ, RZ, R149 ;  /* 0x000000ffff077224 */ /* 0x000fe200078e0095 */
[----:B------:R-:W-:Y:S01]  /*6f00*/  BSSY B0, `(.L_x_394) ;  /* 0x0000052000007945 */ /* 0x000fe20003800000 */
        /* <DEDUP_REMOVED lines=25> */
[----:B--2---:R3:W2:Y:S01]  /*70a0*/  SHFL.IDX PT, R18, R10, 0x1, 0x181f ;  /* 0x00381f000a127f89 */ /* 0x0046a200000e0000 */
[----:B------:R-:W-:Y:S01]  /*70b0*/  IMAD.MOV.U32 R5, RZ, RZ, R131 ;  /* 0x000000ffff057224 */ /* 0x000fe200078e0083 */
[----:B------:R-:W-:Y:S01]  /*70c0*/  PRMT R119, R9, 0x7610, R119 ;  /* 0x0000761009777816 */ /* 0x000fe20000000077 */
[----:B------:R-:W-:Y:S01]  /*70d0*/  CS2R R116, SRZ ;  /* 0x0000000000747805 */ /* 0x000fe2000001ff00 */
[----:B-1----:R3:W1:Y:S01]  /*70e0*/  SHFL.IDX PT, R15, R12, 0x1, 0x181f ;  /* 0x00381f000c0f7f89 */ /* 0x00266200000e0000 */
[----:B------:R-:W-:Y:S01]  /*70f0*/  PRMT R118, R7, 0x7610, R118 ;  /* 0x0000761007767816 */ /* 0x000fe20000000076 */
[----:B------:R-:W-:Y:S01]  /*7100*/  CS2R R124, SRZ ;  /* 0x00000000007c7805 */ /* 0x000fe2000001ff00 */
[----:B------:R-:W-:Y:S01]  /*7110*/  PRMT R127, R6, 0x7610, R127 ;  /* 0x00007610067f7816 */ /* 0x000fe2000000007f */
[----:B----4-:R3:W4:Y:S01]  /*7120*/  SHFL.IDX PT, R14, R8, 0x1, 0x181f ;  /* 0x00381f00080e7f89 */ /* 0x01072200000e0000 */
[----:B------:R-:W-:Y:S01]  /*7130*/  PRMT R126, R5, 0x7610, R126 ;  /* 0x00007610057e7816 */ /* 0x000fe2000000007e */
[----:B------:R-:W-:Y:S01]  /*7140*/  CS2R R138, SRZ ;  /* 0x00000000008a7805 */ /* 0x000fe2000001ff00 */
[----:B------:R-:W-:Y:S01]  /*7150*/  CS2R R106, SRZ ;  /* 0x00000000006a7805 */ /* 0x000fe2000001ff00 */
[----:B------:R-:W-:Y:S01]  /*7160*/  CS2R R114, SRZ ;  /* 0x0000000000727805 */ /* 0x000fe2000001ff00 */
[----:B------:R-:W-:Y:S01]  /*7170*/  CS2R R122, SRZ ;  /* 0x00000000007a7805 */ /* 0x000fe2000001ff00 */
[----:B------:R-:W-:Y:S01]  /*7180*/  CS2R R132, SRZ ;  /* 0x0000000000847805 */ /* 0x000fe2000001ff00 */
[----:B------:R-:W-:Y:S05]  /*7190*/  @P0 BRA `(.L_x_395) ;  /* 0x0000028000000947 */ /* 0x000fea0003800000 */
[C---:B------:R-:W-:Y:S01]  /*71a0*/  ISETP.GE.AND P0, PT, R16.reuse, c[0x0][0x27c], PT ;  /* 0x00009f0010007a0c */ /* 0x040fe20003f06270 */
[----:B------:R-:W-:Y:S01]  /*71b0*/  CS2R R138, SRZ ;  /* 0x00000000008a7805 */ /* 0x000fe2000001ff00 */
[----:B------:R-:W-:Y:S01]  /*71c0*/  CS2R R132, SRZ ;  /* 0x0000000000847805 */ /* 0x000fe2000001ff00 */
[----:B------:R-:W-:-:S10]  /*71d0*/  IADD3 R6, R16, 0x20, RZ ;  /* 0x0000002010067810 */ /* 0x000fd40007ffe0ff */
[----:B--2---:R-:W-:-:S04]  /*71e0*/  @!P0 IMAD.WIDE R22, R16, 0x2, R18 ;  /* 0x0000000210168825 */ /* 0x004fc800078e0212 */
        /* <DEDUP_REMOVED lines=8> */
[----:B------:R-:W-:Y:S02]  /*7270*/  @!P0 LOP3.LUT R5, R5, 0xfffffffc, RZ, 0xc0, !PT ;  /* 0xfffffffc05058812 */ /* 0x000fe400078ec0ff */
[----:B------:R-:W-:-:S03]  /*7280*/  IADD3 R6, R16, 0x40, RZ ;  /* 0x0000004010067810 */ /* 0x000fc60007ffe0ff */
        /* <DEDUP_REMOVED lines=11> */
[----:B--2---:R-:W-:-:S04]  /*7340*/  @!P0 IMAD.WIDE R20, R5, 0x2, R18 ;  /* 0x0000000205148825 */ /* 0x004fc800078e0212 */
[----:B-1----:R-:W-:Y:S01]  /*7350*/  @!P0 IMAD.WIDE R22, R5, 0x2, R14 ;  /* 0x0000000205168825 */ /* 0x002fe200078e020e */
        /* <DEDUP_REMOVED lines=12> */
.L_x_395:
[----:B------:R-:W-:Y:S05]  /*7420*/  BSYNC B0 ;  /* 0x0000000000007941 */ /* 0x000fea0003800000 */
.L_x_394:
[----:B------:R-:W-:Y:S01]  /*7430*/  ISETP.NE.AND P0, PT, R4, RZ, PT ;  /* 0x000000ff0400720c */ /* 0x000fe20003f05270 */
[----:B-----5:R-:W-:Y:S01]  /*7440*/  IMAD.MOV.U32 R5, RZ, RZ, R116 ;  /* 0x000000ffff057224 */ /* 0x020fe200078e0074 */
[----:B-1--4-:R1:W4:Y:S01]  /*7450*/  SHFL.IDX PT, R15, R13, 0x2, 0x181f ;  /* 0x00581f000d0f7f89 */ /* 0x01232200000e0000 */
        /* <DEDUP_REMOVED lines=27> */
[----:B------:R1:W3:Y:S01]  /*7610*/  SHFL.IDX PT, R14, R10, 0x2, 0x181f ;  /* 0x00581f000a0e7f89 */ /* 0x0002e200000e0000 */
[----:B------:R-:W-:Y:S01]  /*7620*/  IMAD.MOV.U32 R4, RZ, RZ, R133 ;  /* 0x000000ffff047224 */ /* 0x000fe200078e0085 */
[----:B------:R-:W-:Y:S01]  /*7630*/  PRMT R85, R11, 0x7610, R85 ;  /* 0x000076100b557816 */ /* 0x000fe20000000055 */
[----:B------:R-:W-:Y:S01]  /*7640*/  CS2R R28, SRZ ;  /* 0x00000000001c7805 */ /* 0x000fe2000001ff00 */
[----:B------:R1:W2:Y:S01]  /*7650*/  SHFL.IDX PT, R7, R12, 0x2, 0x181f ;  /* 0x00581f000c077f89 */ /* 0x0002a200000e0000 */
[----:B------:R-:W-:Y:S01]  /*7660*/  PRMT R84, R9, 0x7610, R84 ;  /* 0x0000761009547816 */ /* 0x000fe20000000054 */
[----:B------:R-:W-:Y:S01]  /*7670*/  CS2R R80, SRZ ;  /* 0x0000000000507805 */ /* 0x000fe2000001ff00 */
[----:B------:R-:W-:Y:S01]  /*7680*/  PRMT R95, R5, 0x7610, R95 ;  /* 0x00007610055f7816 */ /* 0x000fe2000000005f */
[----:B------:R1:W1:Y:S01]  /*7690*/  SHFL.IDX PT, R6, R8, 0x2, 0x181f ;  /* 0x00581f0008067f89 */ /* 0x00026200000e0000 */
[----:B------:R-:W-:Y:S01]  /*76a0*/  PRMT R94, R4, 0x7610, R94 ;  /* 0x00007610045e7816 */ /* 0x000fe2000000005e */
[----:B------:R-:W-:Y:S01]  /*76b0*/  CS2R R88, SRZ ;  /* 0x0000000000587805 */ /* 0x000fe2000001ff00 */
[----:B------:R-:W-:Y:S01]  /*76c0*/  CS2R R92, SRZ ;  /* 0x00000000005c7805 */ /* 0x000fe2000001ff00 */
[----:B------:R-:W-:Y:S01]  /*76d0*/  CS2R R100, SRZ ;  /* 0x0000000000647805 */ /* 0x000fe2000001ff00 */
[----:B------:R-:W-:Y:S01]  /*76e0*/  CS2R R78, SRZ ;  /* 0x00000000004e7805 */ /* 0x000fe2000001ff00 */
[----:B------:R-:W-:Y:S01]  /*76f0*/  CS2R R82, SRZ ;  /* 0x0000000000527805 */ /* 0x000fe2000001ff00 */
[----:B------:R-:W-:Y:S01]  /*7700*/  CS2R R90, SRZ ;  /* 0x00000000005a7805 */ /* 0x000fe2000001ff00 */
[----:B------:R-:W-:Y:S01]  /*7710*/  CS2R R98, SRZ ;  /* 0x0000000000627805 */ /* 0x000fe2000001ff00 */
[----:B------:R-:W-:Y:S05]  /*7720*/  @P0 BRA `(.L_x_397) ;  /* 0x0000028000000947 */ /* 0x000fea0003800000 */
[C---:B----4-:R-:W-:Y:S01]  /*7730*/  ISETP.GE.AND P0, PT, R16.reuse, c[0x0][0x27c], PT ;  /* 0x00009f0010007a0c */ /* 0x050fe20003f06270 */
[----:B------:R-:W-:Y:S01]  /*7740*/  CS2R R100, SRZ ;  /* 0x0000000000647805 */ /* 0x000fe2000001ff00 */
[----:B------:R-:W-:Y:S01]  /*7750*/  CS2R R98, SRZ ;  /* 0x0000000000627805 */ /* 0x000fe2000001ff00 */
[----:B------:R-:W-:-:S10]  /*7760*/  IADD3 R5, R16, 0x20, RZ ;  /* 0x0000002010057810 */ /* 0x000fd40007ffe0ff */
[----:B---3--:R-:W-:-:S04]  /*7770*/  @!P0 IMAD.WIDE R20, R16, 0x2, R14 ;  /* 0x0000000210148825 */ /* 0x008fc800078e020e */
[----:B-12---:R-:W-:Y:S01]  /*7780*/  @!P0 IMAD.WIDE R18, R16, 0x2, R6 ;  /* 0x0000000210128825 */ /* 0x006fe200078e0206 */
        /* <DEDUP_REMOVED lines=34> */
.L_x_397:
[----:B----4-:R-:W-:Y:S05]  /*79b0*/  BSYNC B0 ;  /* 0x0000000000007941 */ /* 0x010fea0003800000 */
.L_x_396:
[----:B--2--5:R-:W-:Y:S01]  /*79c0*/  IMAD.MOV.U32 R7, RZ, RZ, R80 ;  /* 0x000000ffff077224 */ /* 0x024fe200078e0050 */
[----:B------:R2:W4:Y:S01]  /*79d0*/  SHFL.IDX PT, R11, R13, 0x3, 0x181f ;  /* 0x00781f000d0b7f89 */ /* 0x00052200000e0000 */
[----:B-1----:R-:W-:Y:S01]  /*79e0*/  IMAD.MOV.U32 R6, RZ, RZ, R81 ;  /* 0x000000ffff067224 */ /* 0x002fe200078e0051 */
[----:B------:R-:W-:Y:S01]  /*79f0*/  BSSY B0, `(.L_x_398) ;  /* 0x0000052000007945 */ /* 0x000fe20003800000 */
[----:B---3--:R-:W-:Y:S01]  /*7a00*/  IMAD.MOV.U32 R5, RZ, RZ, R88 ;  /* 0x000000ffff057224 */ /* 0x008fe200078e0058 */
        /* <DEDUP_REMOVED lines=24> */
[----:B------:R-:W1:Y:S01]  /*7b90*/  SHFL.IDX PT, R10, R10, 0x3, 0x181f ;  /* 0x00781f000a0a7f89 */ /* 0x000e6200000e0000 */
[----:B------:R-:W-:Y:S01]  /*7ba0*/  IMAD.MOV.U32 R4, RZ, RZ, R99 ;  /* 0x000000ffff047224 */ /* 0x000fe200078e0063 */
[----:B------:R-:W-:Y:S01]  /*7bb0*/  PRMT R48, R7, 0x7610, R48 ;  /* 0x0000761007307816 */ /* 0x000fe20000000030 */
[----:B------:R-:W-:Y:S01]  /*7bc0*/  CS2R R22, SRZ ;  /* 0x0000000000167805 */ /* 0x000fe2000001ff00 */
[----:B------:R2:W3:Y:S01]  /*7bd0*/  SHFL.IDX PT, R9, R12, 0x3, 0x181f ;  /* 0x00781f000c097f89 */ /* 0x0004e200000e0000 */
[----:B------:R-:W-:Y:S01]  /*7be0*/  PRMT R47, R6, 0x7610, R47 ;  /* 0x00007610062f7816 */ /* 0x000fe2000000002f */
[----:B------:R-:W-:Y:S01]  /*7bf0*/  CS2R R62, SRZ ;  /* 0x00000000003e7805 */ /* 0x000fe2000001ff00 */
[----:B------:R-:W-:Y:S01]  /*7c00*/  PRMT R52, R5, 0x7610, R52 ;  /* 0x0000761005347816 */ /* 0x000fe20000000034 */
[----:B------:R-:W1:Y:S01]  /*7c10*/  SHFL.IDX PT, R8, R8, 0x3, 0x181f ;  /* 0x00781f0008087f89 */ /* 0x000e6200000e0000 */
[----:B------:R-:W-:Y:S01]  /*7c20*/  PRMT R51, R4, 0x7610, R51 ;  /* 0x0000761004337816 */ /* 0x000fe20000000033 */
        /* <DEDUP_REMOVED lines=10> */
[----:B-12---:R-:W-:-:S04]  /*7cd0*/  @!P0 IMAD.WIDE R12, R16, 0x2, R10 ;  /* 0x00000002100c8825 */ /* 0x006fc800078e020a */
[----:B---3--:R-:W-:Y:S01]  /*7ce0*/  @!P0 IMAD.WIDE R6, R16, 0x2, R8 ;  /* 0x0000000210068825 */ /* 0x008fe200078e0208 */
        /* <DEDUP_REMOVED lines=20> */
[----:B--2---:R-:W-:-:S04]  /*7e30*/  @!P0 IMAD.WIDE R6, R4, 0x2, R10 ;  /* 0x0000000204068825 */ /* 0x004fc800078e020a */
[----:B-1----:R-:W-:Y:S01]  /*7e40*/  @!P0 IMAD.WIDE R12, R4, 0x2, R8 ;  /* 0x00000002040c8825 */ /* 0x002fe200078e0208 */
[----:B------:R3:W5:Y:S04]  /*7e50*/  @!P0 LD.E.64 R22, [R6.64] ;  /* 0x0000001806168980 */ /* 0x000768000c101b00 */
[----:B------:R3:W5:Y:S01]  /*7e60*/  @!P0 LD.E.64 R18, [R12.64] ;  /* 0x000000180c128980 */ /* 0x000762000c101b00 */
[----:B------:R-:W-:Y:S01]  /*7e70*/  ISETP.GE.AND P0, PT, R5, c[0x0][0x27c], PT ;  /* 0x00009f0005007a0c */ /* 0x000fe20003f06270 */
[----:B------:R-:W-:Y:S01]  /*7e80*/  CS2R R28, SRZ ;  /* 0x00000000001c7805 */ /* 0x000fe2000001ff00 */
[----:B----4-:R-:W-:-:S11]  /*7e90*/  CS2R R20, SRZ ;  /* 0x0000000000147805 */ /* 0x010fd6000001ff00 */
[----:B------:R-:W-:-:S04]  /*7ea0*/  @!P0 SHF.R.S32.HI R4, RZ, 0x1f, R5 ;  /* 0x0000001fff048819 */ /* 0x000fc80000011405 */
[----:B------:R-:W-:-:S04]  /*7eb0*/  @!P0 LEA.HI R4, R4, R5, RZ, 0x2 ;  /* 0x0000000504048211 */ /* 0x000fc800078f10ff */
[----:B------:R-:W-:-:S05]  /*7ec0*/  @!P0 LOP3.LUT R4, R4, 0xfffffffc, RZ, 0xc0, !PT ;  /* 0xfffffffc04048812 */ /* 0x000fca00078ec0ff */
[----:B------:R-:W-:-:S04]  /*7ed0*/  @!P0 IMAD.WIDE R10, R4, 0x2, R10 ;  /* 0x00000002040a8825 */ /* 0x000fc800078e020a */
[----:B------:R-:W-:Y:S01]  /*7ee0*/  @!P0 IMAD.WIDE R4, R4, 0x2, R8 ;  /* 0x0000000204048825 */ /* 0x000fe200078e0208 */
[----:B------:R3:W5:Y:S04]  /*7ef0*/  @!P0 LD.E.64 R28, [R10.64] ;  /* 0x000000180a1c8980 */ /* 0x000768000c101b00 */
[----:B------:R3:W5:Y:S02]  /*7f00*/  @!P0 LD.E.64 R20, [R4.64] ;  /* 0x0000001804148980 */ /* 0x000764000c101b00 */
.L_x_399:
[----:B----4-:R-:W-:Y:S05]  /*7f10*/  BSYNC B0 ;  /* 0x0000000000007941 */ /* 0x010fea0003800000 */
.L_x_398:
[----:B---3-5:R-:W-:Y:S01]  /*7f20*/  IMAD.MOV.U32 R4, RZ, RZ, R28 ;  /* 0x000000ffff047224 */ /* 0x028fe200078e001c */
[----:B------:R-:W-:Y:S01]  /*7f30*/  UIADD3 UR4, -UR15, UR29, URZ ;  /* 0x0000001d0f047290 */ /* 0x000fe2000fffe13f */
[----:B------:R-:W-:Y:S01]  /*7f40*/  IMAD.MOV.U32 R6, RZ, RZ, R22 ;  /* 0x000000ffff067224 */ /* 0x000fe200078e0016 */
[----:B------:R-:W-:-:S04]  /*7f50*/  DEPBAR.LE SB0, 0x1 ;  /* 0x000080400000791a */ /* 0x000fc80000000000 */
[----:B------:R-:W-:Y:S01]  /*7f60*/  UISETP.LT.AND UP0, UPT, UR4, 0x80, UPT ;  /* 0x000000800400788c */ /* 0x000fe2000bf01270 */
[----:B------:R-:W-:Y:S01]  /*7f70*/  PRMT R15, R4, 0x7610, R15 ;  /* 0x00007610040f7816 */ /* 0x000fe2000000000f */
[----:B------:R-:W-:Y:S01]  /*7f80*/  IMAD.MOV.U32 R5, RZ, RZ, R23 ;  /* 0x000000ffff057224 */ /* 0x000fe200078e0017 */
[----:B--2---:R-:W-:Y:S01]  /*7f90*/  PRMT R13, R6, 0x7610, R13 ;  /* 0x00007610060d7816 */ /* 0x004fe2000000000d */
[----:B------:R-:W-:Y:S01]  /*7fa0*/  IMAD.MOV.U32 R4, RZ, RZ, R62 ;  /* 0x000000ffff047224 */ /* 0x000fe200078e003e */
[----:B------:R-:W-:Y:S01]  /*7fb0*/  USEL UR4, UR4, 0x80, UP0 ;  /* 0x0000008004047887 */ /* 0x000fe20008000000 */
[----:B------:R-:W-:Y:S01]  /*7fc0*/  IMAD.MOV.U32 R7, RZ, RZ, R29 ;  /* 0x000000ffff077224 */ /* 0x000fe200078e001d */
[----:B------:R-:W-:Y:S01]  /*7fd0*/  PRMT R12, R5, 0x7610, R12 ;  /* 0x00007610050c7816 */ /* 0x000fe2000000000c */
[----:B------:R-:W-:Y:S01]  /*7fe0*/  IMAD.MOV.U32 R6, RZ, RZ, R72 ;  /* 0x000000ffff067224 */ /* 0x000fe200078e0048 */
[----:B------:R-:W-:Y:S01]  /*7ff0*/  PRMT R26, R4, 0x7610, R26 ;  /* 0x00007610041a7816 */ /* 0x000fe2000000001a */
[----:B------:R-:W-:Y:S01]  /*8000*/  IMAD.MOV.U32 R5, RZ, RZ, R73 ;  /* 0x000000ffff057224 */ /* 0x000fe200078e0049 */
[----:B------:R-:W-:Y:S01]  /*8010*/  BAR.SYNC.DEFER_BLOCKING 0x0 ;  /* 0x0000000000007b1d */ /* 0x000fe20000010000 */
[----:B------:R-:W-:Y:S01]  /*8020*/  IMAD.MOV.U32 R4, RZ, RZ, R20 ;  /* 0x000000ffff047224 */ /* 0x000fe200078e0014 */
[----:B------:R-:W-:-:S02]  /*8030*/  ISETP.GE.AND P0, PT, R39, UR4, PT ;  /* 0x0000000427007c0c */ /* 0x000fc4000bf06270 */
        /* <DEDUP_REMOVED lines=16> */
[----:B------:R-:W-:Y:S01]  /*8140*/  BSSY B1, `(.L_x_400) ;  /* 0x00000cf000017945 */ /* 0x000fe20003800000 */
[----:B------:R-:W-:-:S02]  /*8150*/  PRMT R24, R7, 0x7610, R24 ;  /* 0x0000761007187816 */ /* 0x000fc40000000018 */
[----:B------:R-:W-:Y:S02]  /*8160*/  PRMT R17, R6, 0x7610, R17 ;  /* 0x0000761006117816 */ /* 0x000fe40000000011 */
[----:B------:R-:W-:Y:S02]  /*8170*/  PRMT R30, R5, 0x7610, R30 ;  /* 0x00007610051e7816 */ /* 0x000fe4000000001e */
[----:B------:R-:W-:Y:S01]  /*8180*/  PRMT R27, R4, 0x7610, R27 ;  /* 0x00007610041b7816 */ /* 0x000fe2000000001b */
[----:B------:R-:W-:Y:S05]  /*8190*/  @P0 BRA `(.L_x_401) ;  /* 0x00000c9000000947 */ /* 0x000fea0003800000 */
[----:B------:R-:W-:Y:S01]  /*81a0*/  ISETP.GE.AND P0, PT, R16, c[0x0][0x27c], PT ;  /* 0x00009f0010007a0c */ /* 0x000fe20003f06270 */
[----:B------:R-:W-:-:S12]  /*81b0*/  BSSY B0, `(.L_x_402) ;  /* 0x0000030000007945 */ /* 0x000fd80003800000 */
[----:B------:R-:W-:Y:S05]  /*81c0*/  @P0 BRA `(.L_x_403) ;  /* 0x000002e000000947 */ /* 0x000fea0003800000 */
[----:B------:R-:W1:Y:S01]  /*81d0*/  LDS.128 R4, [R147+0x10080] ;  /* 0x0100800093047984 */ /* 0x000e620000000c00 */
[----:B------:R-:W-:Y:S02]  /*81e0*/  SHF.R.U64 R130, R130, 0x10, R131 ;  /* 0x0000001082827819 */ /* 0x000fe40000001283 */
[----:B------:R-:W-:Y:S02]  /*81f0*/  SHF.R.U64 R134, R134, 0x10, R135 ;  /* 0x0000001086867819 */ /* 0x000fe40000001287 */
[----:B------:R-:W-:Y:S02]  /*8200*/  SHF.R.U32.HI R131, RZ, 0x10, R131 ;  /* 0x00000010ff837819 */ /* 0x000fe40000011683 */
[----:B------:R-:W-:Y:S02]  /*8210*/  SHF.R.U32.HI R135, RZ, 0x10, R135 ;  /* 0x00000010ff877819 */ /* 0x000fe40000011687 */
[----:B------:R-:W-:Y:S02]  /*8220*/  PRMT R126, R126, 0x5410, R131 ;  /* 0x000054107e7e7816 */ /* 0x000fe40000000083 */
[----:B------:R-:W-:-:S02]  /*8230*/  PRMT R128, R128, 0x5410, R135 ;  /* 0x0000541080807816 */ /* 0x000fc40000000087 */
[----:B------:R-:W-:Y:S02]  /*8240*/  PRMT R127, R127, 0x5410, R130 ;  /* 0x000054107f7f7816 */ /* 0x000fe40000000082 */
[----:B------:R-:W-:Y:S02]  /*8250*/  PRMT R129, R129, 0x5410, R134 ;  /* 0x0000541081817816 */ /* 0x000fe40000000086 */
[----:B------:R-:W-:Y:S02]  /*8260*/  LOP3.LUT R141, R126, 0xffff0000, RZ, 0xc0, !PT ;  /* 0xffff00007e8d7812 */ /* 0x000fe400078ec0ff */
[----:B------:R-:W-:Y:S01]  /*8270*/  LOP3.LUT R143, R128, 0xffff0000, RZ, 0xc0, !PT ;  /* 0xffff0000808f7812 */ /* 0x000fe200078ec0ff */
[C---:B-1----:R-:W-:Y:S01]  /*8280*/  IMAD.U32 R131, R6.reuse, 0x10000, RZ ;  /* 0x0001000006837824 */ /* 0x042fe200078e00ff */
[----:B------:R-:W-:Y:S01]  /*8290*/  LOP3.LUT R130, R6, 0xffff0000, RZ, 0xc0, !PT ;  /* 0xffff000006827812 */ /* 0x000fe200078ec0ff */
[----:B------:R-:W-:Y:S01]  /*82a0*/  IMAD.U32 R6, R7, 0x10000, RZ ;  /* 0x0001000007067824 */ /* 0x000fe200078e00ff */
[----:B------:R-:W-:-:S02]  /*82b0*/  SHF.L.U32 R137, R4, 0x10, RZ ;  /* 0x0000001004897819 */ /* 0x000fc400000006ff */
[----:B------:R-:W-:Y:S01]  /*82c0*/  LOP3.LUT R136, R4, 0xffff0000, RZ, 0xc0, !PT ;  /* 0xffff000004887812 */ /* 0x000fe200078ec0ff */
[----:B------:R-:W-:Y:S01]  /*82d0*/  IMAD.U32 R4, R126, 0x10000, RZ ;  /* 0x000100007e047824 */ /* 0x000fe200078e00ff */
[----:B------:R-:W-:Y:S01]  /*82e0*/  LOP3.LUT R134, R7, 0xffff0000, RZ, 0xc0, !PT ;  /* 0xffff000007867812 */ /* 0x000fe200078ec0ff */
[----:B------:R-:W-:Y:S01]  /*82f0*/  IMAD.U32 R7, R128, 0x10000, RZ ;  /* 0x0001000080077824 */ /* 0x000fe200078e00ff */
[C---:B------:R-:W-:Y:S01]  /*8300*/  SHF.L.U32 R135, R5.reuse, 0x10, RZ ;  /* 0x0000001005877819 */ /* 0x040fe200000006ff */
[CC--:B------:R-:W-:Y:S01]  /*8310*/  FMUL.FTZ R126, R130.reuse, R4.reuse ;  /* 0x00000004827e7220 */ /* 0x0c0fe20000410000 */
[----:B------:R-:W-:Y:S01]  /*8320*/  LOP3.LUT R128, R5, 0xffff0000, RZ, 0xc0, !PT ;  /* 0xffff000005807812 */ /* 0x000fe200078ec0ff */
[-C--:B------:R-:W-:Y:S02]  /*8330*/  FMUL.FTZ R130, R130, R7.reuse ;  /* 0x0000000782827220 */ /* 0x080fe40000410000 */
[----:B------:R-:W-:Y:S01]  /*8340*/  FFMA.FTZ R126, R131, R7, -R126 ;  /* 0x00000007837e7223 */ /* 0x000fe2000001087e */
[----:B------:R-:W-:Y:S01]  /*8350*/  SHF.L.U32 R7, R129, 0x10, RZ ;  /* 0x0000001081077819 */ /* 0x000fe200000006ff */
[----:B------:R-:W-:Y:S01]  /*8360*/  FFMA.FTZ R131, R131, R4, R130 ;  /* 0x0000000483837223 */ /* 0x000fe20000010082 */
[----:B------:R-:W-:Y:S01]  /*8370*/  LOP3.LUT R129, R129, 0xffff0000, RZ, 0xc0, !PT ;  /* 0xffff000081817812 */ /* 0x000fe200078ec0ff */
[----:B------:R-:W-:-:S02]  /*8380*/  FMUL.FTZ R5, R134, R141 ;  /* 0x0000008d86057220 */ /* 0x000fc40000410000 */
[C---:B------:R-:W-:Y:S01]  /*8390*/  IMAD.U32 R4, R127.reuse, 0x10000, RZ ;  /* 0x000100007f047824 */ /* 0x040fe200078e00ff */
[----:B------:R-:W-:Y:S01]  /*83a0*/  LOP3.LUT R127, R127, 0xffff0000, RZ, 0xc0, !PT ;  /* 0xffff00007f7f7812 */ /* 0x000fe200078ec0ff */
[-C--:B------:R-:W-:Y:S02]  /*83b0*/  FMUL.FTZ R134, R134, R143.reuse ;  /* 0x0000008f86867220 */ /* 0x080fe40000410000 */
[C---:B------:R-:W-:Y:S02]  /*83c0*/  FFMA.FTZ R5, R6.reuse, R143, -R5 ;  /* 0x0000008f06057223 */ /* 0x040fe40000010805 */
[----:B------:R-:W-:Y:S02]  /*83d0*/  FFMA.FTZ R134, R6, R141, R134 ;  /* 0x0000008d06867223 */ /* 0x000fe40000010086 */
[----:B------:R-:W-:Y:S02]  /*83e0*/  FMUL.FTZ R6, R136, R4 ;  /* 0x0000000488067220 */ /* 0x000fe40000410000 */
[----:B------:R-:W-:-:S02]  /*83f0*/  FMUL.FTZ R130, R128, R127 ;  /* 0x0000007f80827220 */ /* 0x000fc40000410000 */
[----:B------:R-:W-:Y:S02]  /*8400*/  FMUL.FTZ R136, R136, R7 ;  /* 0x0000000788887220 */ /* 0x000fe40000410000 */
[----:B------:R-:W-:Y:S02]  /*8410*/  FMUL.FTZ R128, R128, R129 ;  /* 0x0000008180807220 */ /* 0x000fe40000410000 */
[C---:B------:R-:W-:Y:S01]  /*8420*/  FFMA.FTZ R140, R137.reuse, R7, -R6 ;  /* 0x00000007898c7223 */ /* 0x040fe20000010806 */
[----:B------:R-:W-:Y:S01]  /*8430*/  F2FP.BF16.PACK_AB R7, R134, R5 ;  /* 0x000000058607723e */ /* 0x000fe200000010ff */
[----:B------:R-:W-:Y:S01]  /*8440*/  FFMA.FTZ R137, R137, R4, R136 ;  /* 0x0000000489897223 */ /* 0x000fe20000010088 */
[----:B------:R-:W-:Y:S01]  /*8450*/  F2FP.BF16.PACK_AB R6, R131, R126 ;  /* 0x0000007e8306723e */ /* 0x000fe200000010ff */
[C---:B------:R-:W-:Y:S02]  /*8460*/  FFMA.FTZ R130, R135.reuse, R129, -R130 ;  /* 0x0000008187827223 */ /* 0x040fe40000010882 */
[----:B------:R-:W-:Y:S01]  /*8470*/  FFMA.FTZ R127, R135, R127, R128 ;  /* 0x0000007f877f7223 */ /* 0x000fe20000010080 */
[----:B------:R-:W-:-:S04]  /*8480*/  F2FP.BF16.PACK_AB R4, R137, R140 ;  /* 0x0000008c8904723e */ /* 0x000fc800000010ff */
[----:B------:R-:W-:-:S05]  /*8490*/  F2FP.BF16.PACK_AB R5, R127, R130 ;  /* 0x000000827f05723e */ /* 0x000fca00000010ff */
[----:B------:R1:W-:Y:S02]  /*84a0*/  STS.128 [R147+0x10080], R4 ;  /* 0x0100800493007388 */ /* 0x0003e40000000c00 */
.L_x_403:
[----:B------:R-:W-:Y:S05]  /*84b0*/  BSYNC B0 ;  /* 0x0000000000007941 */ /* 0x000fea0003800000 */
.L_x_402:
[----:B-1----:R-:W-:Y:S01]  /*84c0*/  IADD3 R4, R16, 0x20, RZ ;  /* 0x0000002010047810 */ /* 0x002fe20007ffe0ff */
[----:B------:R-:W-:Y:S03]  /*84d0*/  BSSY B0, `(.L_x_404) ;  /* 0x0000031000007945 */ /* 0x000fe60003800000 */
[----:B------:R-:W-:-:S13]  /*84e0*/  ISETP.GE.AND P0, PT, R4, c[0x0][0x27c], PT ;  /* 0x00009f0004007a0c */ /* 0x000fda0003f06270 */
        /* <DEDUP_REMOVED lines=47> */
.L_x_405:
[----:B------:R-:W-:Y:S05]  /*87e0*/  BSYNC B0 ;  /* 0x0000000000007941 */ /* 0x000fea0003800000 */
.L_x_404:
        /* <DEDUP_REMOVED lines=50> */
.L_x_407:
[----:B------:R-:W-:Y:S05]  /*8b10*/  BSYNC B0 ;  /* 0x0000000000007941 */ /* 0x000fea0003800000 */
.L_x_406:
[----:B-1----:R-:W-:-:S04]  /*8b20*/  IADD3 R4, R16, 0x60, RZ ;  /* 0x0000006010047810 */ /* 0x002fc80007ffe0ff */
        /* <DEDUP_REMOVED lines=48> */
.L_x_401:
[----:B------:R-:W-:Y:S05]  /*8e30*/  BSYNC B1 ;  /* 0x0000000000017941 */ /* 0x000fea0003800000 */
.L_x_400:
        /* <DEDUP_REMOVED lines=53> */
.L_x_411:
[----:B------:R-:W-:Y:S05]  /*9190*/  BSYNC B0 ;  /* 0x0000000000007941 */ /* 0x000fea0003800000 */
.L_x_410:
        /* <DEDUP_REMOVED lines=50> */
.L_x_413:
[----:B------:R-:W-:Y:S05]  /*94c0*/  BSYNC B0 ;  /* 0x0000000000007941 */ /* 0x000fea0003800000 */
.L_x_412:
        /* <DEDUP_REMOVED lines=50> */
.L_x_415:
[----:B------:R-:W-:Y:S05]  /*97f0*/  BSYNC B0 ;  /* 0x0000000000007941 */ /* 0x000fea0003800000 */
.L_x_414:
        /* <DEDUP_REMOVED lines=11> */
[----:B------:R-:W-:Y:S01]  /*98b0*/  PRMT R61, R61, 0x5410, R74 ;  /* 0x000054103d3d7816 */ /* 0x000fe2000000004a */
[C---:B-1----:R-:W-:Y:S01]  /*98c0*/  IMAD.U32 R75, R6.reuse, 0x10000, RZ ;  /* 0x00010000064b7824 */ /* 0x042fe200078e00ff */
[----:B------:R-:W-:Y:S01]  /*98d0*/  LOP3.LUT R74, R6, 0xffff0000, RZ, 0xc0, !PT ;  /* 0xffff0000064a7812 */ /* 0x000fe200078ec0ff */
[----:B------:R-:W-:Y:S01]  /*98e0*/  IMAD.U32 R6, R7, 0x10000, RZ ;  /* 0x0001000007067824 */ /* 0x000fe200078e00ff */
[C---:B------:R-:W-:Y:S02]  /*98f0*/  SHF.L.U32 R85, R4.reuse, 0x10, RZ ;  /* 0x0000001004557819 */ /* 0x040fe400000006ff */
[----:B------:R-:W-:Y:S01]  /*9900*/  LOP3.LUT R84, R4, 0xffff0000, RZ, 0xc0, !PT ;  /* 0xffff000004547812 */ /* 0x000fe200078ec0ff */
[----:B------:R-:W-:Y:S01]  /*9910*/  IMAD.U32 R4, R55, 0x10000, RZ ;  /* 0x0001000037047824 */ /* 0x000fe200078e00ff */
[----:B------:R-:W-:Y:S01]  /*9920*/  LOP3.LUT R76, R7, 0xffff0000, RZ, 0xc0, !PT ;  /* 0xffff0000074c7812 */ /* 0x000fe200078ec0ff */
[----:B------:R-:W-:Y:S01]  /*9930*/  IMAD.U32 R7, R67, 0x10000, RZ ;  /* 0x0001000043077824 */ /* 0x000fe200078e00ff */
[----:B------:R-:W-:Y:S01]  /*9940*/  LOP3.LUT R55, R55, 0xffff0000, RZ, 0xc0, !PT ;  /* 0xffff000037377812 */ /* 0x000fe200078ec0ff */
[CC--:B------:R-:W-:Y:S01]  /*9950*/  FMUL.FTZ R86, R74.reuse, R4.reuse ;  /* 0x000000044a567220 */ /* 0x0c0fe20000410000 */
[----:B------:R-:W-:Y:S01]  /*9960*/  LOP3.LUT R67, R67, 0xffff0000, RZ, 0xc0, !PT ;  /* 0xffff000043437812 */ /* 0x000fe200078ec0ff */
[-C--:B------:R-:W-:Y:S01]  /*9970*/  FMUL.FTZ R74, R74, R7.reuse ;  /* 0x000000074a4a7220 */ /* 0x080fe20000410000 */
[----:B------:R-:W-:Y:S01]  /*9980*/  SHF.L.U32 R77, R5, 0x10, RZ ;  /* 0x00000010054d7819 */ /* 0x000fe200000006ff */
[----:B------:R-:W-:Y:S01]  /*9990*/  FFMA.FTZ R86, R75, R7, -R86 ;  /* 0x000000074b567223 */ /* 0x000fe20000010856 */
[----:B------:R-:W-:Y:S01]  /*99a0*/  LOP3.LUT R87, R5, 0xffff0000, RZ, 0xc0, !PT ;  /* 0xffff000005577812 */ /* 0x000fe200078ec0ff */
[----:B------:R-:W-:Y:S01]  /*99b0*/  FMUL.FTZ R5, R76, R55 ;  /* 0x000000374c057220 */ /* 0x000fe20000410000 */
[----:B------:R-:W-:Y:S01]  /*99c0*/  SHF.L.U32 R7, R68, 0x10, RZ ;  /* 0x0000001044077819 */ /* 0x000fe200000006ff */
[----:B------:R-:W-:Y:S01]  /*99d0*/  FFMA.FTZ R75, R75, R4, R74 ;  /* 0x000000044b4b7223 */ /* 0x000fe2000001004a */
[C---:B------:R-:W-:Y:S01]  /*99e0*/  LOP3.LUT R74, R61.reuse, 0xffff0000, RZ, 0xc0, !PT ;  /* 0xffff00003d4a7812 */ /* 0x040fe200078ec0ff */
[----:B------:R-:W-:Y:S01]  /*99f0*/  FMUL.FTZ R76, R76, R67 ;  /* 0x000000434c4c7220 */ /* 0x000fe20000410000 */
[----:B------:R-:W-:Y:S01]  /*9a00*/  LOP3.LUT R68, R68, 0xffff0000, RZ, 0xc0, !PT ;  /* 0xffff000044447812 */ /* 0x000fe200078ec0ff */
[----:B------:R-:W-:-:S02]  /*9a10*/  IMAD.U32 R4, R61, 0x10000, RZ ;  /* 0x000100003d047824 */ /* 0x000fc400078e00ff */
[C---:B------:R-:W-:Y:S02]  /*9a20*/  FFMA.FTZ R5, R6.reuse, R67, -R5 ;  /* 0x0000004306057223 */ /* 0x040fe40000010805 */
[----:B------:R-:W-:Y:S02]  /*9a30*/  FFMA.FTZ R76, R6, R55, R76 ;  /* 0x00000037064c7223 */ /* 0x000fe4000001004c */
[C---:B------:R-:W-:Y:S02]  /*9a40*/  FMUL.FTZ R6, R84.reuse, R4 ;  /* 0x0000000454067220 */ /* 0x040fe40000410000 */
[C---:B------:R-:W-:Y:S02]  /*9a50*/  FMUL.FTZ R55, R87.reuse, R74 ;  /* 0x0000004a57377220 */ /* 0x040fe40000410000 */
[----:B------:R-:W-:Y:S02]  /*9a60*/  FMUL.FTZ R84, R84, R7 ;  /* 0x0000000754547220 */ /* 0x000fe40000410000 */
[----:B------:R-:W-:-:S02]  /*9a70*/  FMUL.FTZ R87, R87, R68 ;  /* 0x0000004457577220 */ /* 0x000fc40000410000 */
        /* <DEDUP_REMOVED lines=9> */
.L_x_409:
[----:B------:R-:W-:Y:S05]  /*9b10*/  BSYNC B1 ;  /* 0x0000000000017941 */ /* 0x000fea0003800000 */
.L_x_408:
        /* <DEDUP_REMOVED lines=16> */
[C---:B------:R-:W-:Y:S01]  /*9c20*/  IMAD.U32 R68, R53.reuse, 0x10000, RZ ;  /* 0x0001000035447824 */ /* 0x040fe200078e00ff */
[----:B------:R-:W-:Y:S02]  /*9c30*/  LOP3.LUT R76, R53, 0xffff0000, RZ, 0xc0, !PT ;  /* 0xffff0000354c7812 */ /* 0x000fe400078ec0ff */
[C---:B-1----:R-:W-:Y:S01]  /*9c40*/  LOP3.LUT R55, R6.reuse, 0xffff0000, RZ, 0xc0, !PT ;  /* 0xffff000006377812 */ /* 0x042fe200078ec0ff */
[----:B------:R-:W-:Y:S01]  /*9c50*/  IMAD.U32 R61, R6, 0x10000, RZ ;  /* 0x00010000063d7824 */ /* 0x000fe200078e00ff */
[C---:B------:R-:W-:Y:S01]  /*9c60*/  SHF.L.U32 R75, R4.reuse, 0x10, RZ ;  /* 0x00000010044b7819 */ /* 0x040fe200000006ff */
[----:B------:R-:W-:Y:S01]  /*9c70*/  IMAD.U32 R6, R7, 0x10000, RZ ;  /* 0x0001000007067824 */ /* 0x000fe200078e00ff */
[----:B------:R-:W-:Y:S01]  /*9c80*/  LOP3.LUT R74, R4, 0xffff0000, RZ, 0xc0, !PT ;  /* 0xffff0000044a7812 */ /* 0x000fe200078ec0ff */
[----:B------:R-:W-:Y:S01]  /*9c90*/  IMAD.U32 R4, R51, 0x10000, RZ ;  /* 0x0001000033047824 */ /* 0x000fe200078e00ff */
[----:B------:R-:W-:-:S02]  /*9ca0*/  LOP3.LUT R7, R7, 0xffff0000, RZ, 0xc0, !PT ;  /* 0xffff000007077812 */ /* 0x000fc400078ec0ff */
[----:B------:R-:W-:Y:S01]  /*9cb0*/  LOP3.LUT R51, R51, 0xffff0000, RZ, 0xc0, !PT ;  /* 0xffff000033337812 */ /* 0x000fe200078ec0ff */
[----:B------:R-:W-:Y:S01]  /*9cc0*/  FMUL.FTZ R53, R55, R4 ;  /* 0x0000000437357220 */ /* 0x000fe20000410000 */
[----:B------:R-:W-:Y:S01]  /*9cd0*/  SHF.L.U32 R67, R5, 0x10, RZ ;  /* 0x0000001005437819 */ /* 0x000fe200000006ff */
[----:B------:R-:W-:Y:S01]  /*9ce0*/  FMUL.FTZ R55, R55, R68 ;  /* 0x0000004437377220 */ /* 0x000fe20000410000 */
[----:B------:R-:W-:Y:S01]  /*9cf0*/  LOP3.LUT R77, R5, 0xffff0000, RZ, 0xc0, !PT ;  /* 0xffff0000054d7812 */ /* 0x000fe200078ec0ff */
[----:B------:R-:W-:Y:S02]  /*9d00*/  FMUL.FTZ R5, R7, R51 ;  /* 0x0000003307057220 */ /* 0x000fe40000410000 */
[C---:B------:R-:W-:Y:S02]  /*9d10*/  FFMA.FTZ R4, R61.reuse, R4, R55 ;  /* 0x000000043d047223 */ /* 0x040fe40000010037 */
[----:B------:R-:W-:Y:S01]  /*9d20*/  FFMA.FTZ R53, R61, R68, -R53 ;  /* 0x000000443d357223 */ /* 0x000fe20000010835 */
[----:B------:R-:W-:Y:S01]  /*9d30*/  SHF.L.U32 R61, R54, 0x10, RZ ;  /* 0x00000010363d7819 */ /* 0x000fe200000006ff */
[C---:B------:R-:W-:Y:S01]  /*9d40*/  IMAD.U32 R55, R52.reuse, 0x10000, RZ ;  /* 0x0001000034377824 */ /* 0x040fe200078e00ff */
[----:B------:R-:W-:Y:S01]  /*9d50*/  LOP3.LUT R52, R52, 0xffff0000, RZ, 0xc0, !PT ;  /* 0xffff000034347812 */ /* 0x000fe200078ec0ff */
[-C--:B------:R-:W-:Y:S01]  /*9d60*/  FMUL.FTZ R7, R7, R76.reuse ;  /* 0x0000004c07077220 */ /* 0x080fe20000410000 */
[----:B------:R-:W-:Y:S01]  /*9d70*/  LOP3.LUT R54, R54, 0xffff0000, RZ, 0xc0, !PT ;  /* 0xffff000036367812 */ /* 0x000fe200078ec0ff */
[----:B------:R-:W-:-:S02]  /*9d80*/  FFMA.FTZ R5, R6, R76, -R5 ;  /* 0x0000004c06057223 */ /* 0x000fc40000010805 */
[----:B------:R-:W-:Y:S02]  /*9d90*/  FFMA.FTZ R68, R6, R51, R7 ;  /* 0x0000003306447223 */ /* 0x000fe40000010007 */
[C---:B------:R-:W-:Y:S02]  /*9da0*/  FMUL.FTZ R6, R74.reuse, R55 ;  /* 0x000000374a067220 */ /* 0x040fe40000410000 */
[C---:B------:R-:W-:Y:S02]  /*9db0*/  FMUL.FTZ R7, R77.reuse, R52 ;  /* 0x000000344d077220 */ /* 0x040fe40000410000 */
[-C--:B------:R-:W-:Y:S02]  /*9dc0*/  FMUL.FTZ R74, R74, R61.reuse ;  /* 0x0000003d4a4a7220 */ /* 0x080fe40000410000 */
[----:B------:R-:W-:Y:S02]  /*9dd0*/  FMUL.FTZ R77, R77, R54 ;  /* 0x000000364d4d7220 */ /* 0x000fe40000410000 */
[C---:B------:R-:W-:Y:S01]  /*9de0*/  FFMA.FTZ R61, R75.reuse, R61, -R6 ;  /* 0x0000003d4b3d7223 */ /* 0x040fe20000010806 */
[----:B------:R-:W-:Y:S01]  /*9df0*/  F2FP.BF16.PACK_AB R6, R4, R53 ;  /* 0x000000350406723e */ /* 0x000fe200000010ff */
[----:B------:R-:W-:-:S02]  /*9e00*/  FFMA.FTZ R74, R75, R55, R74 ;  /* 0x000000374b4a7223 */ /* 0x000fc4000001004a */
[C---:B------:R-:W-:Y:S01]  /*9e10*/  FFMA.FTZ R54, R67.reuse, R54, -R7 ;  /* 0x0000003643367223 */ /* 0x040fe20000010807 */
[----:B------:R-:W-:Y:S01]  /*9e20*/  F2FP.BF16.PACK_AB R7, R68, R5 ;  /* 0x000000054407723e */ /* 0x000fe200000010ff */
[----:B------:R-:W-:Y:S01]  /*9e30*/  FFMA.FTZ R77, R67, R52, R77 ;  /* 0x00000034434d7223 */ /* 0x000fe2000001004d */
[----:B------:R-:W-:-:S04]  /*9e40*/  F2FP.BF16.PACK_AB R4, R74, R61 ;  /* 0x0000003d4a04723e */ /* 0x000fc800000010ff */
[----:B------:R-:W-:-:S05]  /*9e50*/  F2FP.BF16.PACK_AB R5, R77, R54 ;  /* 0x000000364d05723e */ /* 0x000fca00000010ff */
[----:B------:R1:W-:Y:S02]  /*9e60*/  STS.128 [R147+0x12080], R4 ;  /* 0x0120800493007388 */ /* 0x0003e40000000c00 */
.L_x_419:
[----:B------:R-:W-:Y:S05]  /*9e70*/  BSYNC B0 ;  /* 0x0000000000007941 */ /* 0x000fea0003800000 */
.L_x_418:
        /* <DEDUP_REMOVED lines=14> */
[----:B------:R-:W-:Y:S01]  /*9f60*/  SHF.L.U32 R74, R50, 0x10, RZ ;  /* 0x00000010324a7819 */ /* 0x000fe200000006ff */
        /* <DEDUP_REMOVED lines=8> */
[----:B------:R-:W-:Y:S01]  /*9ff0*/  LOP3.LUT R47, R47, 0xffff0000, RZ, 0xc0, !PT ;  /* 0xffff00002f2f7812 */ /* 0x000fe200078ec0ff */
[-C--:B------:R-:W-:Y:S01]  /*a000*/  FMUL.FTZ R49, R51, R4.reuse ;  /* 0x0000000433317220 */ /* 0x080fe20000410000 */
[----:B------:R-:W-:Y:S01]  /*a010*/  SHF.L.U32 R54, R5, 0x10, RZ ;  /* 0x0000001005367819 */ /* 0x000fe200000006ff */
[----:B------:R-:W-:Y:S01]  /*a020*/  FMUL.FTZ R51, R51, R7 ;  /* 0x0000000733337220 */ /* 0x000fe20000410000 */
[----:B------:R-:W-:Y:S01]  /*a030*/  LOP3.LUT R68, R5, 0xffff0000, RZ, 0xc0, !PT ;  /* 0xffff000005447812 */ /* 0x000fe200078ec0ff */
[C---:B------:R-:W-:Y:S02]  /*a040*/  FMUL.FTZ R5, R53.reuse, R47 ;  /* 0x0000002f35057220 */ /* 0x040fe40000410000 */
[----:B------:R-:W-:Y:S01]  /*a050*/  FFMA.FTZ R49, R52, R7, -R49 ;  /* 0x0000000734317223 */ /* 0x000fe20000010831 */
[----:B------:R-:W-:Y:S01]  /*a060*/  LOP3.LUT R7, R48, 0xffff0000, RZ, 0xc0, !PT ;  /* 0xffff000030077812 */ /* 0x000fe200078ec0ff */
[----:B------:R-:W-:Y:S01]  /*a070*/  FFMA.FTZ R4, R52, R4, R51 ;  /* 0x0000000434047223 */ /* 0x000fe20000010033 */
[----:B------:R-:W-:Y:S01]  /*a080*/  LOP3.LUT R51, R50, 0xffff0000, RZ, 0xc0, !PT ;  /* 0xffff000032337812 */ /* 0x000fe200078ec0ff */
[----:B------:R-:W-:-:S02]  /*a090*/  FMUL.FTZ R53, R53, R67 ;  /* 0x0000004335357220 */ /* 0x000fc40000410000 */
[----:B------:R-:W-:Y:S02]  /*a0a0*/  IMAD.U32 R52, R48, 0x10000, RZ ;  /* 0x0001000030347824 */ /* 0x000fe400078e00ff */
[C---:B------:R-:W-:Y:S02]  /*a0b0*/  FFMA.FTZ R5, R6.reuse, R67, -R5 ;  /* 0x0000004306057223 */ /* 0x040fe40000010805 */
[----:B------:R-:W-:Y:S02]  /*a0c0*/  FFMA.FTZ R48, R6, R47, R53 ;  /* 0x0000002f06307223 */ /* 0x000fe40000010035 */
[C---:B------:R-:W-:Y:S02]  /*a0d0*/  FMUL.FTZ R6, R55.reuse, R52 ;  /* 0x0000003437067220 */ /* 0x040fe40000410000 */
[----:B------:R-:W-:Y:S02]  /*a0e0*/  FMUL.FTZ R47, R68, R7 ;  /* 0x00000007442f7220 */ /* 0x000fe40000410000 */
[----:B------:R-:W-:-:S02]  /*a0f0*/  FMUL.FTZ R55, R55, R74 ;  /* 0x0000004a37377220 */ /* 0x000fc40000410000 */
[----:B------:R-:W-:Y:S02]  /*a100*/  FMUL.FTZ R68, R68, R51 ;  /* 0x0000003344447220 */ /* 0x000fe40000410000 */
[C---:B------:R-:W-:Y:S01]  /*a110*/  FFMA.FTZ R74, R61.reuse, R74, -R6 ;  /* 0x0000004a3d4a7223 */ /* 0x040fe20000010806 */
[----:B------:R-:W-:Y:S01]  /*a120*/  F2FP.BF16.PACK_AB R6, R4, R49 ;  /* 0x000000310406723e */ /* 0x000fe200000010ff */
[----:B------:R-:W-:Y:S02]  /*a130*/  FFMA.FTZ R55, R61, R52, R55 ;  /* 0x000000343d377223 */ /* 0x000fe40000010037 */
[C---:B------:R-:W-:Y:S02]  /*a140*/  FFMA.FTZ R47, R54.reuse, R51, -R47 ;  /* 0x00000033362f7223 */ /* 0x040fe4000001082f */
[----:B------:R-:W-:Y:S01]  /*a150*/  FFMA.FTZ R68, R54, R7, R68 ;  /* 0x0000000736447223 */ /* 0x000fe20000010044 */
[----:B------:R-:W-:Y:S02]  /*a160*/  F2FP.BF16.PACK_AB R7, R48, R5 ;  /* 0x000000053007723e */ /* 0x000fe400000010ff */
[----:B------:R-:W-:-:S02]  /*a170*/  F2FP.BF16.PACK_AB R4, R55, R74 ;  /* 0x0000004a3704723e */ /* 0x000fc400000010ff */
[----:B------:R-:W-:-:S05]  /*a180*/  F2FP.BF16.PACK_AB R5, R68, R47 ;  /* 0x0000002f4405723e */ /* 0x000fca00000010ff */
[----:B------:R1:W-:Y:S02]  /*a190*/  STS.128 [R147+0x16080], R4 ;  /* 0x0160800493007388 */ /* 0x0003e40000000c00 */
.L_x_421:
[----:B------:R-:W-:Y:S05]  /*a1a0*/  BSYNC B0 ;  /* 0x0000000000007941 */ /* 0x000fea0003800000 */
.L_x_420:
[----:B-1----:R-:W-:Y:S01]  /*a1b0*/  IADD3 R4, R16, 0x40, RZ ;  /* 0x0000004010047810 */ /* 0x002fe20007ffe0ff */
[----:B------:R-:W-:Y:S03]  /*a1c0*/  BSSY B0, `(.L_x_422) ;  /* 0x0000031000007945 */ /* 0x000fe60003800000 */
[----:B------:R-:W-:-:S13]  /*a1d0*/  ISETP.GE.AND P0, PT, R4, c[0x0][0x27c], PT ;  /* 0x00009f0004007a0c */ /* 0x000fda0003f06270 */
[----:B------:R-:W-:Y:S05]  /*a1e0*/  @P0 BRA `(.L_x_423) ;  /* 0x000002e000000947 */ /* 0x000fea0003800000 */
[----:B------:R-:W1:Y:S01]  /*a1f0*/  LDS.128 R4, [R147+0x1a080] ;  /* 0x01a0800093047984 */ /* 0x000e620000000c00 */
[--C-:B------:R-:W-:Y:S02]  /*a200*/  SHF.R.U64 R49, R82, 0x10, R83.reuse ;  /* 0x0000001052317819 */ /* 0x100fe40000001253 */
[----:B------:R-:W-:Y:S02]  /*a210*/  SHF.R.U32.HI R82, RZ, 0x10, R83 ;  /* 0x00000010ff527819 */ /* 0x000fe40000011653 */
[--C-:B------:R-:W-:Y:S02]  /*a220*/  SHF.R.U64 R47, R88, 0x10, R89.reuse ;  /* 0x00000010582f7819 */ /* 0x100fe40000001259 */
[----:B------:R-:W-:Y:S02]  /*a230*/  SHF.R.U32.HI R88, RZ, 0x10, R89 ;  /* 0x00000010ff587819 */ /* 0x000fe40000011659 */
[----:B------:R-:W-:Y:S02]  /*a240*/  PRMT R43, R43, 0x5410, R82 ;  /* 0x000054102b2b7816 */ /* 0x000fe40000000052 */
[----:B------:R-:W-:-:S02]  /*a250*/  PRMT R45, R45, 0x5410, R88 ;  /* 0x000054102d2d7816 */ /* 0x000fc40000000058 */
[----:B------:R-:W-:Y:S02]  /*a260*/  PRMT R46, R46, 0x5410, R47 ;  /* 0x000054102e2e7816 */ /* 0x000fe4000000002f */
[----:B------:R-:W-:Y:S02]  /*a270*/  PRMT R44, R44, 0x5410, R49 ;  /* 0x000054102c2c7816 */ /* 0x000fe40000000031 */
[----:B------:R-:W-:Y:S02]  /*a280*/  LOP3.LUT R53, R45, 0xffff0000, RZ, 0xc0, !PT ;  /* 0xffff00002d357812 */ /* 0x000fe400078ec0ff */
[----:B------:R-:W-:Y:S02]  /*a290*/  LOP3.LUT R55, R46, 0xffff0000, RZ, 0xc0, !PT ;  /* 0xffff00002e377812 */ /* 0x000fe400078ec0ff */
[----:B-1----:R-:W-:Y:S01]  /*a2a0*/  SHF.L.U32 R52, R4, 0x10, RZ ;  /* 0x0000001004347819 */ /* 0x002fe200000006ff */
[----:B------:R-:W-:Y:S01]  /*a2b0*/  IMAD.U32 R48, R6, 0x10000, RZ ;  /* 0x0001000006307824 */ /* 0x000fe200078e00ff */
[----:B------:R-:W-:Y:S01]  /*a2c0*/  LOP3.LUT R51, R4, 0xffff0000, RZ, 0xc0, !PT ;  /* 0xffff000004337812 */ /* 0x000fe200078ec0ff */
[----:B------:R-:W-:Y:S01]  /*a2d0*/  IMAD.U32 R4, R43, 0x10000, RZ ;  /* 0x000100002b047824 */ /* 0x000fe200078e00ff */
[----:B------:R-:W-:Y:S01]  /*a2e0*/  LOP3.LUT R47, R6, 0xffff0000, RZ, 0xc0, !PT ;  /* 0xffff0000062f7812 */ /* 0x000fe200078ec0ff */
[C---:B------:R-:W-:Y:S01]  /*a2f0*/  IMAD.U32 R6, R7.reuse, 0x10000, RZ ;  /* 0x0001000007067824 */ /* 0x040fe200078e00ff */
[----:B------:R-:W-:Y:S01]  /*a300*/  LOP3.LUT R49, R7, 0xffff0000, RZ, 0xc0, !PT ;  /* 0xffff000007317812 */ /* 0x000fe200078ec0ff */
[----:B------:R-:W-:Y:S01]  /*a310*/  IMAD.U32 R7, R45, 0x10000, RZ ;  /* 0x000100002d077824 */ /* 0x000fe200078e00ff */
[----:B------:R-:W-:Y:S01]  /*a320*/  LOP3.LUT R43, R43, 0xffff0000, RZ, 0xc0, !PT ;  /* 0xffff00002b2b7812 */ /* 0x000fe200078ec0ff */
[----:B------:R-:W-:Y:S01]  /*a330*/  FMUL.FTZ R45, R47, R4 ;  /* 0x000000042f2d7220 */ /* 0x000fe20000410000 */
[----:B------:R-:W-:Y:S01]  /*a340*/  SHF.L.U32 R50, R5, 0x10, RZ ;  /* 0x0000001005327819 */ /* 0x000fe200000006ff */
[----:B------:R-:W-:Y:S01]  /*a350*/  FMUL.FTZ R47, R47, R7 ;  /* 0x000000072f2f7220 */ /* 0x000fe20000410000 */
[----:B------:R-:W-:Y:S01]  /*a360*/  LOP3.LUT R54, R5, 0xffff0000, RZ, 0xc0, !PT ;  /* 0xffff000005367812 */ /* 0x000fe200078ec0ff */
[----:B------:R-:W-:-:S02]  /*a370*/  FMUL.FTZ R5, R49, R43 ;  /* 0x0000002b31057220 */ /* 0x000fc40000410000 */
[-C--:B------:R-:W-:Y:S02]  /*a380*/  FMUL.FTZ R49, R49, R53.reuse ;  /* 0x0000003531317220 */ /* 0x080fe40000410000 */
[----:B------:R-:W-:Y:S01]  /*a390*/  FFMA.FTZ R5, R6, R53, -R5 ;  /* 0x0000003506057223 */ /* 0x000fe20000010805 */
[----:B------:R-:W-:Y:S01]  /*a3a0*/  LOP3.LUT R53, R44, 0xffff0000, RZ, 0xc0, !PT ;  /* 0xffff00002c357812 */ /* 0x000fe200078ec0ff */
[C---:B------:R-:W-:Y:S02]  /*a3b0*/  FFMA.FTZ R45, R48.reuse, R7, -R45 ;  /* 0x00000007302d7223 */ /* 0x040fe4000001082d */
[----:B------:R-:W-:Y:S01]  /*a3c0*/  FFMA.FTZ R4, R48, R4, R47 ;  /* 0x0000000430047223 */ /* 0x000fe2000001002f */
[----:B------:R-:W-:Y:S01]  /*a3d0*/  SHF.L.U32 R47, R46, 0x10, RZ ;  /* 0x000000102e2f7819 */ /* 0x000fe200000006ff */
[----:B------:R-:W-:Y:S02]  /*a3e0*/  IMAD.U32 R7, R44, 0x10000, RZ ;  /* 0x000100002c077824 */ /* 0x000fe400078e00ff */
[----:B------:R-:W-:-:S02]  /*a3f0*/  FFMA.FTZ R44, R6, R43, R49 ;  /* 0x0000002b062c7223 */ /* 0x000fc40000010031 */
[C---:B------:R-:W-:Y:S02]  /*a400*/  FMUL.FTZ R6, R51.reuse, R7 ;  /* 0x0000000733067220 */ /* 0x040fe40000410000 */
[C---:B------:R-:W-:Y:S02]  /*a410*/  FMUL.FTZ R43, R54.reuse, R53 ;  /* 0x00000035362b7220 */ /* 0x040fe40000410000 */
[----:B------:R-:W-:Y:S02]  /*a420*/  FMUL.FTZ R51, R51, R47 ;  /* 0x0000002f33337220 */ /* 0x000fe40000410000 */
[----:B------:R-:W-:Y:S02]  /*a430*/  FMUL.FTZ R54, R54, R55 ;  /* 0x0000003736367220 */ /* 0x000fe40000410000 */
[----:B------:R-:W-:Y:S01]  /*a440*/  FFMA.FTZ R47, R52, R47, -R6 ;  /* 0x0000002f342f7223 */ /* 0x000fe20000010806 */
[----:B------:R-:W-:Y:S01]  /*a450*/  F2FP.BF16.PACK_AB R6, R4, R45 ;  /* 0x0000002d0406723e */ /* 0x000fe200000010ff */
[----:B------:R-:W-:Y:S01]  /*a460*/  FFMA.FTZ R52, R52, R7, R51 ;  /* 0x0000000734347223 */ /* 0x000fe20000010033 */
[----:B------:R-:W-:Y:S01]  /*a470*/  F2FP.BF16.PACK_AB R7, R44, R5 ;  /* 0x000000052c07723e */ /* 0x000fe200000010ff */
[----:B------:R-:W-:-:S02]  /*a480*/  FFMA.FTZ R43, R50, R55, -R43 ;  /* 0x00000037322b7223 */ /* 0x000fc4000001082b */
[----:B------:R-:W-:Y:S01]  /*a490*/  FFMA.FTZ R54, R50, R53, R54 ;  /* 0x0000003532367223 */ /* 0x000fe20000010036 */
[----:B------:R-:W-:-:S04]  /*a4a0*/  F2FP.BF16.PACK_AB R4, R52, R47 ;  /* 0x0000002f3404723e */ /* 0x000fc800000010ff */
[----:B------:R-:W-:-:S05]  /*a4b0*/  F2FP.BF16.PACK_AB R5, R54, R43 ;  /* 0x0000002b3605723e */ /* 0x000fca00000010ff */
[----:B------:R1:W-:Y:S02]  /*a4c0*/  STS.128 [R147+0x1a080], R4 ;  /* 0x01a0800493007388 */ /* 0x0003e40000000c00 */
.L_x_423:
[----:B------:R-:W-:Y:S05]  /*a4d0*/  BSYNC B0 ;  /* 0x0000000000007941 */ /* 0x000fea0003800000 */
.L_x_422:
[----:B-1----:R-:W-:-:S04]  /*a4e0*/  IADD3 R4, R16, 0x60, RZ ;  /* 0x0000006010047810 */ /* 0x002fc80007ffe0ff */
        /* <DEDUP_REMOVED lines=48> */
.L_x_417:
[----:B------:R-:W-:Y:S05]  /*a7f0*/  BSYNC B1 ;  /* 0x0000000000017941 */ /* 0x000fea0003800000 */
.L_x_416:
[----:B-1----:R-:W-:-:S04]  /*a800*/  IADD3 R4, R39, 0x60, RZ ;  /* 0x0000006027047810 */ /* 0x002fc80007ffe0ff */
[----:B------:R-:W-:-:S13]  /*a810*/  ISETP.GE.AND P0, PT, R4, UR4, PT ;  /* 0x0000000404007c0c */ /* 0x000fda000bf06270 */
[----:B------:R-:W-:Y:S05]  /*a820*/  @P0 BRA `(.L_x_424) ;  /* 0x00005b2000000947 */ /* 0x000fea0003800000 */
[----:B------:R-:W-:Y:S01]  /*a830*/  ISETP.GE.AND P0, PT, R16, c[0x0][0x27c], PT ;  /* 0x00009f0010007a0c */ /* 0x000fe20003f06270 */
[----:B------:R-:W-:-:S12]  /*a840*/  BSSY B0, `(.L_x_425) ;  /* 0x0000030000007945 */ /* 0x000fd80003800000 */
        /* <DEDUP_REMOVED lines=47> */
.L_x_426:
[----:B------:R-:W-:Y:S05]  /*ab40*/  BSYNC B0 ;  /* 0x0000000000007941 */ /* 0x000fea0003800000 */
.L_x_425:
        /* <DEDUP_REMOVED lines=50> */
.L_x_428:
[----:B------:R-:W-:Y:S05]  /*ae70*/  BSYNC B0 ;  /* 0x0000000000007941 */ /* 0x000fea0003800000 */
.L_x_427:
        /* <DEDUP_REMOVED lines=12> */
[----:B------:R-:W-:Y:S02]  /*af40*/  LOP3.LUT R25, R12, 0xffff0000, RZ, 0xc0, !PT ;  /* 0xffff00000c197812 */ /* 0x000fe400078ec0ff */
[----:B------:R-:W-:Y:S01]  /*af50*/  PRMT R13, R13, 0x5410, R22 ;  /* 0x000054100d0d7816 */ /* 0x000fe20000000016 */
[C---:B-1----:R-:W-:Y:S01]  /*af60*/  IMAD.U32 R18, R6.reuse, 0x10000, RZ ;  /* 0x0001000006127824 */ /* 0x042fe200078e00ff */
[----:B------:R-:W-:Y:S01]  /*af70*/  LOP3.LUT R17, R6, 0xffff0000, RZ, 0xc0, !PT ;  /* 0xffff000006117812 */ /* 0x000fe200078ec0ff */
[C---:B------:R-:W-:Y:S01]  /*af80*/  IMAD.U32 R6, R7.reuse, 0x10000, RZ ;  /* 0x0001000007067824 */ /* 0x040fe200078e00ff */
[C---:B------:R-:W-:Y:S02]  /*af90*/  SHF.L.U32 R24, R4.reuse, 0x10, RZ ;  /* 0x0000001004187819 */ /* 0x040fe400000006ff */
[----:B------:R-:W-:Y:S01]  /*afa0*/  LOP3.LUT R23, R4, 0xffff0000, RZ, 0xc0, !PT ;  /* 0xffff000004177812 */ /* 0x000fe200078ec0ff */
[----:B------:R-:W-:Y:S01]  /*afb0*/  IMAD.U32 R4, R8, 0x10000, RZ ;  /* 0x0001000008047824 */ /* 0x000fe200078e00ff */
        /* <DEDUP_REMOVED lines=8> */
[C---:B------:R-:W-:Y:S02]  /*b040*/  FFMA.FTZ R17, R18.reuse, R4, R17 ;  /* 0x0000000412117223 */ /* 0x040fe40000010011 */
[----:B------:R-:W-:Y:S01]  /*b050*/  FFMA.FTZ R12, R18, R7, -R12 ;  /* 0x00000007120c7223 */ /* 0x000fe2000001080c */
[----:B------:R-:W-:Y:S01]  /*b060*/  SHF.L.U32 R7, R13, 0x10, RZ ;  /* 0x000000100d077819 */ /* 0x000fe200000006ff */
[C---:B------:R-:W-:Y:S01]  /*b070*/  IMAD.U32 R4, R9.reuse, 0x10000, RZ ;  /* 0x0001000009047824 */ /* 0x040fe200078e00ff */
[----:B------:R-:W-:Y:S01]  /*b080*/  LOP3.LUT R9, R9, 0xffff0000, RZ, 0xc0, !PT ;  /* 0xffff000009097812 */ /* 0x000fe200078ec0ff */
[-C--:B------:R-:W-:Y:S01]  /*b090*/  FMUL.FTZ R19, R19, R25.reuse ;  /* 0x0000001913137220 */ /* 0x080fe20000410000 */
[----:B------:R-:W-:Y:S01]  /*b0a0*/  LOP3.LUT R13, R13, 0xffff0000, RZ, 0xc0, !PT ;  /* 0xffff00000d0d7812 */ /* 0x000fe200078ec0ff */
[C---:B------:R-:W-:Y:S02]  /*b0b0*/  FFMA.FTZ R5, R6.reuse, R25, -R5 ;  /* 0x0000001906057223 */ /* 0x040fe40000010805 */
[----:B------:R-:W-:-:S02]  /*b0c0*/  FFMA.FTZ R8, R6, R8, R19 ;  /* 0x0000000806087223 */ /* 0x000fc40000010013 */
[CC--:B------:R-:W-:Y:S02]  /*b0d0*/  FMUL.FTZ R6, R23.reuse, R4.reuse ;  /* 0x0000000417067220 */ /* 0x0c0fe40000410000 */
        /* <DEDUP_REMOVED lines=12> */
.L_x_430:
[----:B------:R-:W-:Y:S05]  /*b1a0*/  BSYNC B0 ;  /* 0x0000000000007941 */ /* 0x000fea0003800000 */
.L_x_429:
[----:B------:R-:W-:-:S04]  /*b1b0*/  IADD3 R16, R16, 0x60, RZ ;  /* 0x0000006010107810 */ /* 0x000fc80007ffe0ff */
[----:B------:R-:W-:-:S13]  /*b1c0*/  ISETP.GE.AND P0, PT, R16, c[0x0][0x27c], PT ;  /* 0x00009f0010007a0c */ /* 0x000fda0003f06270 */
[----:B------:R-:W-:Y:S05]  /*b1d0*/  @P0 BRA `(.L_x_424) ;  /* 0x0000517000000947 */ /* 0x000fea0003800000 */
[----:B-1----:R-:W1:Y:S01]  /*b1e0*/  LDS.128 R4, [R147+0x1f080] ;  /* 0x01f0800093047984 */ /* 0x002e620000000c00 */
        /* <DEDUP_REMOVED lines=44> */
[----:B------:R1:W-:Y:S01]  /*b4b0*/  STS.128 [R147+0x1f080], R4 ;  /* 0x01f0800493007388 */ /* 0x0003e20000000c00 */
[----:B------:R-:W-:Y:S05]  /*b4c0*/  BRA `(.L_x_424) ;  /* 0x00004e8000007947 */ /* 0x000fea0003800000 */
.L_x_391:
[----:B------:R-:W-:Y:S01]  /*b4d0*/  PLOP3.LUT P0, PT, PT, PT, UP3, 0x80, 0x0 ;  /* 0x000000000000781c */ /* 0x000fe20003f0f038 */
[----:B------:R-:W-:Y:S01]  /*b4e0*/  IMAD.MOV.U32 R11, RZ, RZ, R7 ;  /* 0x000000ffff0b7224 */ /* 0x000fe200078e0007 */
        /* <DEDUP_REMOVED lines=13> */
[----:B------:R-:W-:-:S04]  /*b5c0*/  @P0 SHF.R.U32.HI R5, RZ, c[0x0][0x2cc], R6 ;  /* 0x0000b300ff050a19 */ /* 0x000fc80000011606 */
[----:B------:R-:W-:Y:S01]  /*b5d0*/  SHF.R.S32.HI R8, RZ, 0x1f, R5 ;  /* 0x0000001fff087819 */ /* 0x000fe20000011405 */
[----:B------:R-:W-:-:S04]  /*b5e0*/  IMAD.WIDE.U32 R10, R5, c[0x0][0x280], R10 ;  /* 0x0000a000050a7a25 */ /* 0x000fc800078e000a */
[----:B------:R-:W-:Y:S01]  /*b5f0*/  IMAD R6, R8, c[0x0][0x280], RZ ;  /* 0x0000a00008067a24 */ /* 0x000fe200078e02ff */
[----:B------:R-:W-:Y:S01]  /*b600*/  LEA R7, P0, R10, c[0x0][0x270], 0x1 ;  /* 0x00009c000a077a11 */ /* 0x000fe200078008ff */
[----:B------:R-:W-:Y:S02]  /*b610*/  IMAD R8, R8, c[0x0][0x290], RZ ;  /* 0x0000a40008087a24 */ /* 0x000fe400078e02ff */
[----:B------:R-:W-:Y:S02]  /*b620*/  IMAD R6, R5, c[0x0][0x284], R6 ;  /* 0x0000a10005067a24 */ /* 0x000fe400078e0206 */
[----:B------:R1:W2:Y:S03]  /*b630*/  SHFL.IDX PT, R14, R7, RZ, 0x181f ;  /* 0x00181fff070e7589 */ /* 0x0002a600000e0000 */
[----:B------:R-:W-:Y:S02]  /*b640*/  IADD3 R6, R11, R6, RZ ;  /* 0x000000060b067210 */ /* 0x000fe40007ffe0ff */
[----:B------:R-:W-:-:S02]  /*b650*/  MOV R11, R15 ;  /* 0x0000000f000b7202 */ /* 0x000fc40000000f00 */
[----:B------:R-:W-:Y:S01]  /*b660*/  LEA.HI.X R6, R10, c[0x0][0x274], R6, 0x1, P0 ;  /* 0x00009d000a067a11 */ /* 0x000fe200000f0c06 */
[----:B------:R-:W-:-:S04]  /*b670*/  IMAD.MOV.U32 R10, RZ, RZ, R12 ;  /* 0x000000ffff0a7224 */ /* 0x000fc800078e000c */
[C---:B------:R-:W-:Y:S01]  /*b680*/  IMAD.WIDE.U32 R10, R5.reuse, c[0x0][0x290], R10 ;  /* 0x0000a400050a7a25 */ /* 0x040fe200078e000a */
[----:B------:R1:W3:Y:S03]  /*b690*/  SHFL.IDX PT, R15, R6, RZ, 0x181f ;  /* 0x00181fff060f7589 */ /* 0x0002e600000e0000 */
[----:B------:R-:W-:Y:S01]  /*b6a0*/  IMAD R5, R5, c[0x0][0x294], R8 ;  /* 0x0000a50005057a24 */ /* 0x000fe200078e0208 */
[----:B------:R-:W-:-:S03]  /*b6b0*/  LEA R8, P0, R10, c[0x0][0x288], 0x1 ;  /* 0x0000a2000a087a11 */ /* 0x000fc600078008ff */
[----:B------:R-:W-:Y:S02]  /*b6c0*/  IMAD.IADD R5, R11, 0x1, R5 ;  /* 0x000000010b057824 */ /* 0x000fe400078e0205 */
[----:B------:R1:W4:Y:S03]  /*b6d0*/  SHFL.IDX PT, R12, R8, RZ, 0x181f ;  /* 0x00181fff080c7589 */ /* 0x00032600000e0000 */
[----:B------:R-:W-:-:S05]  /*b6e0*/  LEA.HI.X R5, R10, c[0x0][0x28c], R5, 0x1, P0 ;  /* 0x0000a3000a057a11 */ /* 0x000fca00000f0c05 */
[----:B------:R1:W1:Y:S01]  /*b6f0*/  SHFL.IDX PT, R13, R5, RZ, 0x181f ;  /* 0x00181fff050d7589 */ /* 0x00026200000e0000 */
[----:B------:R-:W-:Y:S05]  /*b700*/  @P1 BRA `(.L_x_432) ;  /* 0x0000015000001947 */ /* 0x000fea0003800000 */
[----:B--2---:R-:W-:Y:S01]  /*b710*/  ISETP.GE.AND P0, PT, R225, c[0x0][0x27c], PT ;  /* 0x00009f00e1007a0c */ /* 0x004fe20003f06270 */
[----:B------:R-:W-:Y:S01]  /*b720*/  CS2R R106, SRZ ;  /* 0x00000000006a7805 */ /* 0x000fe2000001ff00 */
[----:B------:R-:W-:Y:S01]  /*b730*/  CS2R R104, SRZ ;  /* 0x0000000000687805 */ /* 0x000fe2000001ff00 */
[----:B------:R-:W-:Y:S01]  /*b740*/  CS2R R102, SRZ ;  /* 0x0000000000667805 */ /* 0x000fe2000001ff00 */
[----:B------:R-:W-:-:S09]  /*b750*/  CS2R R100, SRZ ;  /* 0x0000000000647805 */ /* 0x000fd2000001ff00 */
[----:B---3--:R-:W-:-:S04]  /*b760*/  @!P0 IMAD.WIDE R18, R225, 0x2, R14 ;  /* 0x00000002e1128825 */ /* 0x008fc800078e020e */
[----:B-1--4-:R-:W-:Y:S01]  /*b770*/  @!P0 IMAD.WIDE R16, R225, 0x2, R12 ;  /* 0x00000002e1108825 */ /* 0x012fe200078e020c */
[----:B------:R1:W5:Y:S04]  /*b780*/  @!P0 LD.E.128 R104, [R18.64] ;  /* 0x0000001812688980 */ /* 0x000368000c101d00 */
[----:B------:R1:W5:Y:S01]  /*b790*/  @!P0 LD.E.128 R100, [R16.64] ;  /* 0x0000001810648980 */ /* 0x000362000c101d00 */
[----:B------:R-:W-:Y:S01]  /*b7a0*/  ISETP.GE.AND P0, PT, R219, c[0x0][0x27c], PT ;  /* 0x00009f00db007a0c */ /* 0x000fe20003f06270 */
[----:B------:R-:W-:Y:S01]  /*b7b0*/  CS2R R90, SRZ ;  /* 0x00000000005a7805 */ /* 0x000fe2000001ff00 */
[----:B------:R-:W-:Y:S01]  /*b7c0*/  CS2R R88, SRZ ;  /* 0x0000000000587805 */ /* 0x000fe2000001ff00 */
[----:B------:R-:W-:Y:S01]  /*b7d0*/  CS2R R86, SRZ ;  /* 0x0000000000567805 */ /* 0x000fe2000001ff00 */
[----:B------:R-:W-:-:S09]  /*b7e0*/  CS2R R84, SRZ ;  /* 0x0000000000547805 */ /* 0x000fd2000001ff00 */
[----:B------:R-:W-:-:S04]  /*b7f0*/  @!P0 SHF.R.S32.HI R10, RZ, 0x1f, R219 ;  /* 0x0000001fff0a8819 */ /* 0x000fc800000114db */
[----:B------:R-:W-:-:S04]  /*b800*/  @!P0 LEA.HI R10, R10, R219, RZ, 0x3 ;  /* 0x000000db0a0a8211 */ /* 0x000fc800078f18ff */
[----:B------:R-:W-:-:S05]  /*b810*/  @!P0 LOP3.LUT R10, R10, 0xfffffff8, RZ, 0xc0, !PT ;  /* 0xfffffff80a0a8812 */ /* 0x000fca00078ec0ff */
[----:B------:R-:W-:-:S04]  /*b820*/  @!P0 IMAD.WIDE R14, R10, 0x2, R14 ;  /* 0x000000020a0e8825 */ /* 0x000fc800078e020e */
[----:B------:R-:W-:Y:S01]  /*b830*/  @!P0 IMAD.WIDE R10, R10, 0x2, R12 ;  /* 0x000000020a0a8825 */ /* 0x000fe200078e020c */
[----:B------:R1:W5:Y:S04]  /*b840*/  @!P0 LD.E.128 R88, [R14.64] ;  /* 0x000000180e588980 */ /* 0x000368000c101d00 */
[----:B------:R1:W5:Y:S02]  /*b850*/  @!P0 LD.E.128 R84, [R10.64] ;  /* 0x000000180a548980 */ /* 0x000364000c101d00 */
.L_x_432:
[----:B--2---:R-:W-:Y:S05]  /*b860*/  BSYNC B0 ;  /* 0x0000000000007941 */ /* 0x004fea0003800000 */
.L_x_431:
[----:B------:R-:W-:Y:S01]  /*b870*/  ISETP.NE.AND P0, PT, R9, RZ, PT ;  /* 0x000000ff0900720c */ /* 0x000fe20003f05270 */
[----:B-1---5:R-:W-:Y:S01]  /*b880*/  IMAD.MOV.U32 R11, RZ, RZ, R91 ;  /* 0x000000ffff0b7224 */ /* 0x022fe200078e005b */
[----:B---3--:R1:W2:Y:S01]  /*b890*/  SHFL.IDX PT, R15, R6, 0x1, 0x181f ;  /* 0x00381f00060f7f89 */ /* 0x0082a200000e0000 */
        /* <DEDUP_REMOVED lines=10> */
[----:B----4-:R-:W-:Y:S01]  /*b940*/  IMAD.MOV.U32 R12, RZ, RZ, R90 ;  /* 0x000000ffff0c7224 */ /* 0x010fe200078e005a */
        /* <DEDUP_REMOVED lines=20> */
[----:B------:R1:W4:Y:S01]  /*ba90*/  SHFL.IDX PT, R13, R5, 0x1, 0x181f ;  /* 0x00381f00050d7f89 */ /* 0x00032200000e0000 */
        /* <DEDUP_REMOVED lines=32> */
.L_x_434:
[----:B--2---:R-:W-:Y:S05]  /*bca0*/  BSYNC B0 ;  /* 0x0000000000007941 */ /* 0x004fea0003800000 */
.L_x_433:
[----:B------:R-:W-:Y:S01]  /*bcb0*/  ISETP.NE.AND P0, PT, R4, RZ, PT ;  /* 0x000000ff0400720c */ /* 0x000fe20003f05270 */
[----:B-----5:R-:W-:Y:S01]  /*bcc0*/  IMAD.MOV.U32 R11, RZ, RZ, R54 ;  /* 0x000000ffff0b7224 */ /* 0x020fe200078e0036 */
[----:B-1----:R1:W2:Y:S01]  /*bcd0*/  SHFL.IDX PT, R15, R6, 0x2, 0x181f ;  /* 0x00581f00060f7f89 */ /* 0x0022a200000e0000 */
        /* <DEDUP_REMOVED lines=27> */
[----:B---3--:R1:W3:Y:S01]  /*be90*/  SHFL.IDX PT, R14, R7, 0x2, 0x181f ;  /* 0x00581f00070e7f89 */ /* 0x0082e200000e0000 */
[----:B------:R-:W-:Y:S01]  /*bea0*/  IMAD.MOV.U32 R4, RZ, RZ, R73 ;  /* 0x000000ffff047224 */ /* 0x000fe200078e0049 */
[----:B------:R-:W-:Y:S01]  /*beb0*/  PRMT R132, R11, 0x7610, R132 ;  /* 0x000076100b847816 */ /* 0x000fe20000000084 */
[----:B------:R-:W-:Y:S01]  /*bec0*/  CS2R R26, SRZ ;  /* 0x00000000001a7805 */ /* 0x000fe2000001ff00 */
[----:B----4-:R1:W4:Y:S01]  /*bed0*/  SHFL.IDX PT, R13, R5, 0x2, 0x181f ;  /* 0x00581f00050d7f89 */ /* 0x01032200000e0000 */
        /* <DEDUP_REMOVED lines=34> */
.L_x_436:
[----:B--2---:R-:W-:Y:S05]  /*c100*/  BSYNC B0 ;  /* 0x0000000000007941 */ /* 0x004fea0003800000 */
.L_x_435:
[----:B-----5:R-:W-:Y:S01]  /*c110*/  IMAD.MOV.U32 R4, RZ, RZ, R33 ;  /* 0x000000ffff047224 */ /* 0x020fe200078e0021 */
[----:B------:R2:W4:Y:S01]  /*c120*/  SHFL.IDX PT, R63, R6, 0x3, 0x181f ;  /* 0x00781f00063f7f89 */ /* 0x00052200000e0000 */
[----:B-1----:R-:W-:Y:S01]  /*c130*/  IMAD.MOV.U32 R11, RZ, RZ, R34 ;  /* 0x000000ffff0b7224 */ /* 0x002fe200078e0022 */
        /* <DEDUP_REMOVED lines=15> */
[----:B------:R1:W3:Y:S01]  /*c230*/  SHFL.IDX PT, R62, R7, 0x3, 0x181f ;  /* 0x00781f00073e7f89 */ /* 0x0002e200000e0000 */
[----:B------:R-:W-:Y:S01]  /*c240*/  PRMT R118, R9, 0x7610, R118 ;  /* 0x0000761009767816 */ /* 0x000fe20000000076 */
[----:B------:R-:W-:Y:S01]  /*c250*/  IMAD.MOV.U32 R11, RZ, RZ, R30 ;  /* 0x000000ffff0b7224 */ /* 0x000fe200078e001e */
[----:B------:R-:W-:Y:S01]  /*c260*/  PRMT R97, R4, 0x7610, R97 ;  /* 0x0000761004617816 */ /* 0x000fe20000000061 */
[----:B------:R3:W4:Y:S01]  /*c270*/  SHFL.IDX PT, R71, R5, 0x3, 0x181f ;  /* 0x00781f0005477f89 */ /* 0x00072200000e0000 */
[----:B------:R-:W-:Y:S01]  /*c280*/  IMAD.MOV.U32 R10, RZ, RZ, R31 ;  /* 0x000000ffff0a7224 */ /* 0x000fe200078e001f */
[----:B------:R-:W-:Y:S01]  /*c290*/  CS2R R24, SRZ ;  /* 0x0000000000187805 */ /* 0x000fe2000001ff00 */
[----:B------:R-:W-:Y:S01]  /*c2a0*/  IMAD.MOV.U32 R9, RZ, RZ, R28 ;  /* 0x000000ffff097224 */ /* 0x000fe200078e001c */
[----:B------:R4:W4:Y:S01]  /*c2b0*/  SHFL.IDX PT, R70, R8, 0x3, 0x181f ;  /* 0x00781f0008467f89 */ /* 0x00092200000e0000 */
[----:B--2---:R-:W-:Y:S01]  /*c2c0*/  IMAD.MOV.U32 R6, RZ, RZ, R43 ;  /* 0x000000ffff067224 */ /* 0x004fe200078e002b */
[----:B------:R-:W-:Y:S01]  /*c2d0*/  PRMT R108, R11, 0x7610, R108 ;  /* 0x000076100b6c7816 */ /* 0x000fe2000000006c */
[----:B------:R-:W-:Y:S01]  /*c2e0*/  IMAD.MOV.U32 R4, RZ, RZ, R41 ;  /* 0x000000ffff047224 */ /* 0x000fe200078e0029 */
[----:B------:R-:W-:Y:S01]  /*c2f0*/  PRMT R99, R10, 0x7610, R99 ;  /* 0x000076100a637816 */ /* 0x000fe20000000063 */
[----:B------:R-:W-:Y:S01]  /*c300*/  CS2R R22, SRZ ;  /* 0x0000000000167805 */ /* 0x000fe2000001ff00 */
[----:B------:R-:W-:Y:S01]  /*c310*/  PRMT R98, R9, 0x7610, R98 ;  /* 0x0000761009627816 */ /* 0x000fe20000000062 */
[----:B------:R-:W-:Y:S01]  /*c320*/  CS2R R20, SRZ ;  /* 0x0000000000147805 */ /* 0x000fe2000001ff00 */
[----:B------:R-:W-:Y:S01]  /*c330*/  PRMT R115, R6, 0x7610, R115 ;  /* 0x0000761006737816 */ /* 0x000fe20000000073 */
[----:B------:R-:W-:Y:S01]  /*c340*/  CS2R R18, SRZ ;  /* 0x0000000000127805 */ /* 0x000fe2000001ff00 */
[----:B------:R-:W-:Y:S01]  /*c350*/  PRMT R113, R4, 0x7610, R113 ;  /* 0x0000761004717816 */ /* 0x000fe20000000071 */
[----:B------:R-:W-:Y:S01]  /*c360*/  CS2R R16, SRZ ;  /* 0x0000000000107805 */ /* 0x000fe2000001ff00 */
[----:B---3--:R-:W-:Y:S01]  /*c370*/  CS2R R14, SRZ ;  /* 0x00000000000e7805 */ /* 0x008fe2000001ff00 */
[----:B----4-:R-:W-:Y:S01]  /*c380*/  CS2R R12, SRZ ;  /* 0x00000000000c7805 */ /* 0x010fe2000001ff00 */
[----:B-1----:R-:W-:-:S02]  /*c390*/  IMAD.MOV.U32 R7, RZ, RZ, R42 ;  /* 0x000000ffff077224 */ /* 0x002fc400078e002a */
[----:B------:R-:W-:-:S03]  /*c3a0*/  IMAD.MOV.U32 R5, RZ, RZ, R40 ;  /* 0x000000ffff057224 */ /* 0x000fc600078e0028 */
[----:B------:R-:W-:Y:S02]  /*c3b0*/  PRMT R116, R7, 0x7610, R116 ;  /* 0x0000761007747816 */ /* 0x000fe40000000074 */
[----:B------:R-:W-:Y:S01]  /*c3c0*/  PRMT R114, R5, 0x7610, R114 ;  /* 0x0000761005727816 */ /* 0x000fe20000000072 */
[----:B------:R-:W-:Y:S05]  /*c3d0*/  @P6 BRA `(.L_x_438) ;  /* 0x0000015000006947 */ /* 0x000fea0003800000 */
[----:B------:R-:W-:Y:S01]  /*c3e0*/  ISETP.GE.AND P0, PT, R225, c[0x0][0x27c], PT ;  /* 0x00009f00e1007a0c */ /* 0x000fe20003f06270 */
[----:B------:R-:W-:Y:S01]  /*c3f0*/  CS2R R22, SRZ ;  /* 0x0000000000167805 */ /* 0x000fe2000001ff00 */
[----:B------:R-:W-:Y:S01]  /*c400*/  CS2R R20, SRZ ;  /* 0x0000000000147805 */ /* 0x000fe2000001ff00 */
[----:B------:R-:W-:Y:S01]  /*c410*/  CS2R R14, SRZ ;  /* 0x00000000000e7805 */ /* 0x000fe2000001ff00 */
[----:B------:R-:W-:-:S09]  /*c420*/  CS2R R12, SRZ ;  /* 0x00000000000c7805 */ /* 0x000fd2000001ff00 */
[----:B------:R-:W-:-:S04]  /*c430*/  @!P0 IMAD.WIDE R8, R225, 0x2, R62 ;  /* 0x00000002e1088825 */ /* 0x000fc800078e023e */
[----:B------:R-:W-:Y:S01]  /*c440*/  @!P0 IMAD.WIDE R6, R225, 0x2, R70 ;  /* 0x00000002e1068825 */ /* 0x000fe200078e0246 */
        /* <DEDUP_REMOVED lines=14> */
.L_x_438:
[----:B------:R-:W-:Y:S05]  /*c530*/  BSYNC B0 ;  /* 0x0000000000007941 */ /* 0x000fea0003800000 */
.L_x_437:
[----:B-1---5:R-:W-:Y:S01]  /*c540*/  IMAD.MOV.U32 R4, RZ, RZ, R26 ;  /* 0x000000ffff047224 */ /* 0x022fe200078e001a */
[----:B------:R-:W-:Y:S01]  /*c550*/  UIADD3 UR4, -UR15, UR29, URZ ;  /* 0x0000001d0f047290 */ /* 0x000fe2000fffe13f */
[----:B------:R-:W-:Y:S01]  /*c560*/  IMAD.MOV.U32 R6, RZ, RZ, R24 ;  /* 0x000000ffff067224 */ /* 0x000fe200078e0018 */
[----:B------:R-:W-:-:S04]  /*c570*/  DEPBAR.LE SB0, 0x1 ;  /* 0x000080400000791a */ /* 0x000fc80000000000 */
[----:B------:R-:W-:Y:S01]  /*c580*/  UISETP.LT.AND UP0, UPT, UR4, 0x80, UPT ;  /* 0x000000800400788c */ /* 0x000fe2000bf01270 */
[----:B------:R-:W-:Y:S01]  /*c590*/  PRMT R80, R4, 0x7610, R80 ;  /* 0x0000761004507816 */ /* 0x000fe20000000050 */
[----:B------:R-:W-:Y:S01]  /*c5a0*/  IMAD.MOV.U32 R5, RZ, RZ, R25 ;  /* 0x000000ffff057224 */ /* 0x000fe200078e0019 */
[----:B------:R-:W-:Y:S01]  /*c5b0*/  PRMT R70, R6, 0x7610, R70 ;  /* 0x0000761006467816 */ /* 0x000fe20000000046 */
        /* <DEDUP_REMOVED lines=35> */
[----:B------:R-:W-:Y:S01]  /*c7f0*/  IMAD.MOV.U32 R7, RZ, RZ, c[0x0][0x27c] ;  /* 0x00009f00ff077624 */ /* 0x000fe200078e00ff */
[----:B------:R-:W1:Y:S01]  /*c800*/  LDS.128 R8, [R147+0x10080] ;  /* 0x0100800093087984 */ /* 0x000e620000000c00 */
[----:B------:R-:W-:Y:S02]  /*c810*/  SHF.R.U64 R100, R100, 0x10, R101 ;  /* 0x0000001064647819 */ /* 0x000fe40000001265 */
[----:B------:R-:W-:Y:S02]  /*c820*/  SHF.R.U64 R104, R104, 0x10, R105 ;  /* 0x0000001068687819 */ /* 0x000fe40000001269 */
[----:B------:R-:W-:Y:S02]  /*c830*/  LEA.HI R7, R7, R0, RZ, 0x1d ;  /* 0x0000000007077211 */ /* 0x000fe400078fe8ff */
[----:B------:R-:W-:Y:S02]  /*c840*/  SHF.R.U64 R102, R102, 0x10, R103 ;  /* 0x0000001066667819 */ /* 0x000fe40000001267 */
[----:B------:R-:W-:Y:S01]  /*c850*/  SHF.R.S32.HI R4, RZ, 0x1f, R7 ;  /* 0x0000001fff047819 */ /* 0x000fe20000011407 */
[----:B------:R-:W-:Y:S01]  /*c860*/  IMAD.SHL.U32 R5, R7, 0x8, RZ ;  /* 0x0000000807057824 */ /* 0x000fe200078e00ff */
[----:B------:R-:W-:-:S02]  /*c870*/  SHF.R.U32.HI R103, RZ, 0x10, R103 ;  /* 0x00000010ff677819 */ /* 0x000fc40000011667 */
[----:B------:R-:W-:Y:S02]  /*c880*/  LEA.HI R4, R4, R7, RZ, 0x3 ;  /* 0x0000000704047211 */ /* 0x000fe400078f18ff */
[----:B------:R-:W-:Y:S02]  /*c890*/  LOP3.LUT R5, R148, 0x38, R5, 0xf8, !PT ;  /* 0x0000003894057812 */ /* 0x000fe400078ef805 */
[----:B------:R-:W-:Y:S01]  /*c8a0*/  PRMT R151, R151, 0x5410, R100 ;  /* 0x0000541097977816 */ /* 0x000fe20000000064 */
[----:B------:R-:W-:Y:S01]  /*c8b0*/  IMAD.SHL.U32 R4, R4, 0x400, RZ ;  /* 0x0000040004047824 */ /* 0x000fe200078e00ff */
[----:B------:R-:W-:Y:S02]  /*c8c0*/  LOP3.LUT R6, R5, R146, RZ, 0x3c, !PT ;  /* 0x0000009205067212 */ /* 0x000fe400078e3cff */
[----:B------:R-:W-:Y:S01]  /*c8d0*/  PRMT R155, R155, 0x5410, R104 ;  /* 0x000054109b9b7816 */ /* 0x000fe20000000068 */
[----:B------:R-:W-:Y:S01]  /*c8e0*/  IMAD.U32 R162, R151, 0x10000, RZ ;  /* 0x0001000097a27824 */ /* 0x000fe200078e00ff */
[----:B------:R-:W-:-:S02]  /*c8f0*/  LOP3.LUT R4, R4, 0x7fffe000, RZ, 0xc0, !PT ;  /* 0x7fffe00004047812 */ /* 0x000fc400078ec0ff */
[----:B------:R-:W-:Y:S01]  /*c900*/  SHF.R.U64 R106, R106, 0x10, R107 ;  /* 0x000000106a6a7819 */ /* 0x000fe2000000126b */
[----:B------:R-:W-:Y:S01]  /*c910*/  IMAD.U32 R158, R155, 0x10000, RZ ;  /* 0x000100009b9e7824 */ /* 0x000fe200078e00ff */
[----:B------:R-:W-:Y:S02]  /*c920*/  IADD3 R149, R6, R4, R145 ;  /* 0x0000000406957210 */ /* 0x000fe40007ffe091 */
[----:B------:R-:W-:Y:S02]  /*c930*/  SHF.R.U32.HI R105, RZ, 0x10, R105 ;  /* 0x00000010ff697819 */ /* 0x000fe40000011669 */
[----:B------:R-:W-:Y:S01]  /*c940*/  SHF.R.U32.HI R101, RZ, 0x10, R101 ;  /* 0x00000010ff657819 */ /* 0x000fe20000011665 */
[----:B------:R-:W-:Y:S01]  /*c950*/  IMAD.SHL.U32 R149, R149, 0x2, RZ ;  /* 0x0000000295957824 */ /* 0x000fe200078e00ff */
[----:B------:R-:W-:Y:S02]  /*c960*/  PRMT R152, R152, 0x5410, R103 ;  /* 0x0000541098987816 */ /* 0x000fe40000000067 */
[----:B------:R-:W-:-:S02]  /*c970*/  PRMT R157, R157, 0x5410, R106 ;  /* 0x000054109d9d7816 */ /* 0x000fc4000000006a */
[----:B------:R-:W2:Y:S01]  /*c980*/  LDS.128 R4, [R149+0x10080] ;  /* 0x0100800095047984 */ /* 0x000ea20000000c00 */
[----:B------:R-:W-:Y:S02]  /*c990*/  SHF.R.U32.HI R107, RZ, 0x10, R107 ;  /* 0x00000010ff6b7819 */ /* 0x000fe4000001166b */
[C---:B-1----:R-:W-:Y:S02]  /*c9a0*/  SHF.L.U32 R100, R9.reuse, 0x10, RZ ;  /* 0x0000001009647819 */ /* 0x042fe400000006ff */
[----:B------:R-:W-:Y:S01]  /*c9b0*/  LOP3.LUT R103, R9, 0xffff0000, RZ, 0xc0, !PT ;  /* 0xffff000009677812 */ /* 0x000fe200078ec0ff */
[C---:B------:R-:W-:Y:S01]  /*c9c0*/  IMAD.U32 R9, R11.reuse, 0x10000, RZ ;  /* 0x000100000b097824 */ /* 0x040fe200078e00ff */
[----:B------:R-:W-:Y:S02]  /*c9d0*/  LOP3.LUT R104, R11, 0xffff0000, RZ, 0xc0, !PT ;  /* 0xffff00000b687812 */ /* 0x000fe400078ec0ff */
[----:B------:R-:W-:Y:S02]  /*c9e0*/  PRMT R154, R154, 0x5410, R105 ;  /* 0x000054109a9a7816 */ /* 0x000fe40000000069 */
[----:B------:R-:W-:Y:S01]  /*c9f0*/  PRMT R150, R150, 0x5410, R101 ;  /* 0x0000541096967816 */ /* 0x000fe20000000065 */
[----:B------:R-:W-:Y:S01]  /*ca00*/  IMAD.U32 R101, R8, 0x10000, RZ ;  /* 0x0001000008657824 */ /* 0x000fe200078e00ff */
[----:B------:R-:W-:-:S02]  /*ca10*/  PRMT R156, R156, 0x5410, R107 ;  /* 0x000054109c9c7816 */ /* 0x000fc4000000006b */
[----:B------:R-:W-:Y:S01]  /*ca20*/  LOP3.LUT R151, R151, 0xffff0000, RZ, 0xc0, !PT ;  /* 0xffff000097977812 */ /* 0x000fe200078ec0ff */
[----:B------:R-:W-:Y:S01]  /*ca30*/  IMAD.U32 R160, R150, 0x10000, RZ ;  /* 0x0001000096a07824 */ /* 0x000fe200078e00ff */
[----:B------:R-:W-:Y:S02]  /*ca40*/  LOP3.LUT R8, R8, 0xffff0000, RZ, 0xc0, !PT ;  /* 0xffff000008087812 */ /* 0x000fe400078ec0ff */
[----:B------:R-:W-:Y:S02]  /*ca50*/  LOP3.LUT R155, R155, 0xffff0000, RZ, 0xc0, !PT ;  /* 0xffff00009b9b7812 */ /* 0x000fe400078ec0ff */
[----:B------:R-:W-:Y:S01]  /*ca60*/  PRMT R153, R153, 0x5410, R102 ;  /* 0x0000541099997816 */ /* 0x000fe20000000066 */
[----:B------:R-:W-:Y:S01]  /*ca70*/  IMAD.U32 R102, R10, 0x10000, RZ ;  /* 0x000100000a667824 */ /* 0x000fe200078e00ff */
[----:B------:R-:W-:Y:S02]  /*ca80*/  LOP3.LUT R150, R150, 0xffff0000, RZ, 0xc0, !PT ;  /* 0xffff000096967812 */ /* 0x000fe400078ec0ff */
[----:B------:R-:W-:Y:S01]  /*ca90*/  LOP3.LUT R10, R10, 0xffff0000, RZ, 0xc0, !PT ;  /* 0xffff00000a0a7812 */ /* 0x000fe200078ec0ff */
[----:B--2---:R-:W-:Y:S01]  /*caa0*/  IMAD.U32 R161, R4, 0x10000, RZ ;  /* 0x0001000004a17824 */ /* 0x004fe200078e00ff */
[----:B------:R-:W-:Y:S01]  /*cab0*/  SHF.L.U32 R11, R5, 0x10, RZ ;  /* 0x00000010050b7819 */ /* 0x000fe200000006ff */
[----:B------:R-:W-:Y:S01]  /*cac0*/  IMAD.U32 R107, R7, 0x10000, RZ ;  /* 0x00010000076b7824 */ /* 0x000fe200078e00ff */
[----:B------:R-:W-:-:S02]  /*cad0*/  LOP3.LUT R106, R5, 0xffff0000, RZ, 0xc0, !PT ;  /* 0xffff0000056a7812 */ /* 0x000fc400078ec0ff */
[C---:B------:R-:W-:Y:S01]  /*cae0*/  SHF.L.U32 R105, R6.reuse, 0x10, RZ ;  /* 0x0000001006697819 */ /* 0x040fe200000006ff */
[----:B------:R-:W-:Y:S01]  /*caf0*/  FMUL.FTZ R163, R11, R160 ;  /* 0x000000a00ba37220 */ /* 0x000fe20000410000 */
[----:B------:R-:W-:Y:S01]  /*cb00*/  LOP3.LUT R5, R6, 0xffff0000, RZ, 0xc0, !PT ;  /* 0xffff000006057812 */ /* 0x000fe200078ec0ff */
[----:B------:R-:W-:Y:S01]  /*cb10*/  FMUL.FTZ R6, R161, R162 ;  /* 0x000000a2a1067220 */ /* 0x000fe20000410000 */
[----:B------:R-:W-:Y:S01]  /*cb20*/  LOP3.LUT R159, R7, 0xffff0000, RZ, 0xc0, !PT ;  /* 0xffff0000079f7812 */ /* 0x000fe200078ec0ff */
[-C--:B------:R-:W-:Y:S01]  /*cb30*/  FMUL.FTZ R161, R161, R158.reuse ;  /* 0x0000009ea1a17220 */ /* 0x080fe20000410000 */
[----:B------:R-:W-:Y:S01]  /*cb40*/  LOP3.LUT R4, R4, 0xffff0000, RZ, 0xc0, !PT ;  /* 0xffff000004047812 */ /* 0x000fe200078ec0ff */
[C---:B------:R-:W-:Y:S02]  /*cb50*/  FFMA.FTZ R7, R101.reuse, R158, -R6 ;  /* 0x0000009e65077223 */ /* 0x040fe40000010806 */
[C---:B------:R-:W-:Y:S01]  /*cb60*/  IMAD.U32 R6, R154.reuse, 0x10000, RZ ;  /* 0x000100009a067824 */ /* 0x040fe200078e00ff */
[----:B------:R-:W-:Y:S01]  /*cb70*/  LOP3.LUT R154, R154, 0xffff0000, RZ, 0xc0, !PT ;  /* 0xffff00009a9a7812 */ /* 0x000fe200078ec0ff */
[----:B------:R-:W-:Y:S01]  /*cb80*/  FFMA.FTZ R101, R101, R162, R161 ;  /* 0x000000a265657223 */ /* 0x000fe200000100a1 */
[----:B------:R-:W-:Y:S01]  /*cb90*/  SHF.L.U32 R162, R156, 0x10, RZ ;  /* 0x000000109ca27819 */ /* 0x000fe200000006ff */
[C---:B------:R-:W-:Y:S01]  /*cba0*/  IMAD.U32 R158, R152.reuse, 0x10000, RZ ;  /* 0x00010000989e7824 */ /* 0x040fe200078e00ff */
[----:B------:R-:W-:Y:S01]  /*cbb0*/  LOP3.LUT R152, R152, 0xffff0000, RZ, 0xc0, !PT ;  /* 0xffff000098987812 */ /* 0x000fe200078ec0ff */
[----:B------:R-:W-:Y:S01]  /*cbc0*/  FMUL.FTZ R161, R11, R6 ;  /* 0x000000060ba17220 */ /* 0x000fe20000410000 */
[----:B------:R-:W-:Y:S01]  /*cbd0*/  LOP3.LUT R156, R156, 0xffff0000, RZ, 0xc0, !PT ;  /* 0xffff00009c9c7812 */ /* 0x000fe200078ec0ff */
[----:B------:R-:W-:-:S02]  /*cbe0*/  FMUL.FTZ R11, R107, R158 ;  /* 0x0000009e6b0b7220 */ /* 0x000fc40000410000 */
[-C--:B------:R-:W-:Y:S02]  /*cbf0*/  FMUL.FTZ R107, R107, R162.reuse ;  /* 0x000000a26b6b7220 */ /* 0x080fe40000410000 */
[C---:B------:R-:W-:Y:S02]  /*cc00*/  FFMA.FTZ R11, R9.reuse, R162, -R11 ;  /* 0x000000a2090b7223 */ /* 0x040fe4000001080b */
[----:B------:R-:W-:Y:S02]  /*cc10*/  FFMA.FTZ R107, R9, R158, R107 ;  /* 0x0000009e096b7223 */ /* 0x000fe4000001006b */
[----:B------:R-:W-:Y:S02]  /*cc20*/  FMUL.FTZ R9, R4, R151 ;  /* 0x0000009704097220 */ /* 0x000fe40000410000 */
[----:B------:R-:W-:Y:S02]  /*cc30*/  FFMA.FTZ R6, R100, R6, -R163 ;  /* 0x0000000664067223 */ /* 0x000fe400000108a3 */
[----:B------:R-:W-:-:S02]  /*cc40*/  FMUL.FTZ R4, R4, R155 ;  /* 0x0000009b04047220 */ /* 0x000fc40000410000 */
[----:B------:R-:W-:Y:S02]  /*cc50*/  FFMA.FTZ R158, R8, R155, -R9 ;  /* 0x0000009b089e7223 */ /* 0x000fe40000010809 */
[----:B------:R-:W-:Y:S02]  /*cc60*/  FFMA.FTZ R100, R100, R160, R161 ;  /* 0x000000a064647223 */ /* 0x000fe400000100a1 */
[C---:B------:R-:W-:Y:S01]  /*cc70*/  IMAD.U32 R155, R153.reuse, 0x10000, RZ ;  /* 0x00010000999b7824 */ /* 0x040fe200078e00ff */
[----:B------:R-:W-:Y:S01]  /*cc80*/  LOP3.LUT R153, R153, 0xffff0000, RZ, 0xc0, !PT ;  /* 0xffff000099997812 */ /* 0x000fe200078ec0ff */
[C---:B------:R-:W-:Y:S01]  /*cc90*/  IMAD.U32 R160, R157.reuse, 0x10000, RZ ;  /* 0x000100009da07824 */ /* 0x040fe200078e00ff */
[----:B------:R-:W-:Y:S01]  /*cca0*/  LOP3.LUT R157, R157, 0xffff0000, RZ, 0xc0, !PT ;  /* 0xffff00009d9d7812 */ /* 0x000fe200078ec0ff */
[----:B------:R-:W-:Y:S01]  /*ccb0*/  FFMA.FTZ R4, R8, R151, R4 ;  /* 0x0000009708047223 */ /* 0x000fe20000010004 */
[----:B------:R-:W-:Y:S01]  /*ccc0*/  F2FP.BF16.PACK_AB R8, R158, R7 ;  /* 0x000000079e08723e */ /* 0x000fe200000010ff */
[----:B------:R-:W-:-:S02]  /*ccd0*/  FMUL.FTZ R9, R106, R150 ;  /* 0x000000966a097220 */ /* 0x000fc40000410000 */
[C---:B------:R-:W-:Y:S01]  /*cce0*/  FMUL.FTZ R151, R105.reuse, R155 ;  /* 0x0000009b69977220 */ /* 0x040fe20000410000 */
[----:B------:R-:W-:Y:S01]  /*ccf0*/  F2FP.BF16.PACK_AB R4, R4, R101 ;  /* 0x000000650404723e */ /* 0x000fe200000010ff */
[----:B------:R-:W-:Y:S02]  /*cd00*/  FMUL.FTZ R106, R106, R154 ;  /* 0x0000009a6a6a7220 */ /* 0x000fe40000410000 */
[----:B------:R-:W-:Y:S02]  /*cd10*/  FMUL.FTZ R105, R105, R160 ;  /* 0x000000a069697220 */ /* 0x000fe40000410000 */
[C---:B------:R-:W-:Y:S02]  /*cd20*/  FFMA.FTZ R9, R103.reuse, R154, -R9 ;  /* 0x0000009a67097223 */ /* 0x040fe40000010809 */
[----:B------:R-:W-:Y:S02]  /*cd30*/  FFMA.FTZ R103, R103, R150, R106 ;  /* 0x0000009667677223 */ /* 0x000fe4000001006a */
[C---:B------:R-:W-:Y:S01]  /*cd40*/  FFMA.FTZ R151, R102.reuse, R160, -R151 ;  /* 0x000000a066977223 */ /* 0x040fe20000010897 */
[----:B------:R-:W-:Y:S01]  /*cd50*/  F2FP.BF16.PACK_AB R9, R9, R6 ;  /* 0x000000060909723e */ /* 0x000fe200000010ff */
[----:B------:R-:W-:-:S02]  /*cd60*/  FFMA.FTZ R105, R102, R155, R105 ;  /* 0x0000009b66697223 */ /* 0x000fc40000010069 */
[C---:B------:R-:W-:Y:S02]  /*cd70*/  FMUL.FTZ R102, R5.reuse, R153 ;  /* 0x0000009905667220 */ /* 0x040fe40000410000 */
[-C--:B------:R-:W-:Y:S02]  /*cd80*/  FMUL.FTZ R106, R5, R157.reuse ;  /* 0x0000009d056a7220 */ /* 0x080fe40000410000 */
[C---:B------:R-:W-:Y:S02]  /*cd90*/  FMUL.FTZ R5, R159.reuse, R152 ;  /* 0x000000989f057220 */ /* 0x040fe40000410000 */
[-C--:B------:R-:W-:Y:S02]  /*cda0*/  FMUL.FTZ R159, R159, R156.reuse ;  /* 0x0000009c9f9f7220 */ /* 0x080fe40000410000 */
[----:B------:R-:W-:Y:S02]  /*cdb0*/  FFMA.FTZ R102, R10, R157, -R102 ;  /* 0x0000009d0a667223 */ /* 0x000fe40000010866 */
[----:B------:R-:W-:Y:S01]  /*cdc0*/  FFMA.FTZ R156, R104, R156, -R5 ;  /* 0x0000009c689c7223 */ /* 0x000fe20000010805 */
[----:B------:R-:W-:Y:S01]  /*cdd0*/  F2FP.BF16.PACK_AB R5, R103, R100 ;  /* 0x000000646705723e */ /* 0x000fe200000010ff */
[----:B------:R-:W-:Y:S01]  /*cde0*/  FFMA.FTZ R106, R10, R153, R106 ;  /* 0x000000990a6a7223 */ /* 0x000fe2000001006a */
[----:B------:R-:W-:Y:S01]  /*cdf0*/  F2FP.BF16.PACK_AB R10, R102, R151 ;  /* 0x00000097660a723e */ /* 0x000fe200000010ff */
[----:B------:R-:W-:Y:S01]  /*ce00*/  FFMA.FTZ R104, R104, R152, R159 ;  /* 0x0000009868687223 */ /* 0x000fe2000001009f */
[----:B------:R-:W-:-:S02]  /*ce10*/  F2FP.BF16.PACK_AB R11, R156, R11 ;  /* 0x0000000b9c0b723e */ /* 0x000fc400000010ff */
[----:B------:R-:W-:Y:S02]  /*ce20*/  F2FP.BF16.PACK_AB R6, R106, R105 ;  /* 0x000000696a06723e */ /* 0x000fe400000010ff */
[----:B------:R-:W-:Y:S01]  /*ce30*/  F2FP.BF16.PACK_AB R7, R104, R107 ;  /* 0x0000006b6807723e */ /* 0x000fe200000010ff */
[----:B------:R1:W-:Y:S04]  /*ce40*/  STS.128 [R147+0x10080], R8 ;  /* 0x0100800893007388 */ /* 0x0003e80000000c00 */
[----:B------:R1:W-:Y:S02]  /*ce50*/  STS.128 [R149+0x10080], R4 ;  /* 0x0100800495007388 */ /* 0x0003e40000000c00 */
.L_x_442:
[----:B------:R-:W-:Y:S05]  /*ce60*/  BSYNC B0 ;  /* 0x0000000000007941 */ /* 0x000fea0003800000 */
.L_x_441:
[----:B------:R-:W-:-:S13]  /*ce70*/  ISETP.GE.AND P0, PT, R219, c[0x0][0x27c], PT ;  /* 0x00009f00db007a0c */ /* 0x000fda0003f06270 */
[----:B------:R-:W-:Y:S05]  /*ce80*/  @P0 BRA `(.L_x_440) ;  /* 0x0000071000000947 */ /* 0x000fea0003800000 */
[----:B-1----:R-:W-:Y:S01]  /*ce90*/  SHF.R.S32.HI R8, RZ, 0x1f, R219 ;  /* 0x0000001fff087819 */ /* 0x002fe200000114db */
[----:B------:R-:W-:Y:S01]  /*cea0*/  IMAD.MOV.U32 R7, RZ, RZ, c[0x0][0x27c] ;  /* 0x00009f00ff077624 */ /* 0x000fe200078e00ff */
[----:B------:R-:W-:Y:S02]  /*ceb0*/  SHF.R.U64 R103, R88, 0x10, R89 ;  /* 0x0000001058677819 */ /* 0x000fe40000001259 */
[CC--:B------:R-:W-:Y:S02]  /*cec0*/  LEA.HI R5, R8.reuse, R219.reuse, RZ, 0x3 ;  /* 0x000000db08057211 */ /* 0x0c0fe400078f18ff */
[----:B------:R-:W-:Y:S02]  /*ced0*/  LEA.HI R8, R8, R219, RZ, 0x6 ;  /* 0x000000db08087211 */ /* 0x000fe400078f30ff */
[--C-:B------:R-:W-:Y:S02]  /*cee0*/  SHF.R.S32.HI R4, RZ, 0x3, R5.reuse ;  /* 0x00000003ff047819 */ /* 0x100fe40000011405 */
[----:B------:R-:W-:Y:S01]  /*cef0*/  LOP3.LUT R5, R148, 0x38, R5, 0xf8, !PT ;  /* 0x0000003894057812 */ /* 0x000fe200078ef805 */
[----:B------:R-:W-:Y:S01]  /*cf00*/  IMAD.SHL.U32 R8, R8, 0x80, RZ ;  /* 0x0000008008087824 */ /* 0x000fe200078e00ff */
[----:B------:R-:W-:-:S02]  /*cf10*/  LEA.HI R7, R7, R4, RZ, 0x1d ;  /* 0x0000000407077211 */ /* 0x000fc400078fe8ff */
[----:B------:R-:W-:Y:S02]  /*cf20*/  LOP3.LUT R6, R5, R146, RZ, 0x3c, !PT ;  /* 0x0000009205067212 */ /* 0x000fe400078e3cff */
[----:B------:R-:W-:Y:S01]  /*cf30*/  SHF.R.S32.HI R4, RZ, 0x1f, R7 ;  /* 0x0000001fff047819 */ /* 0x000fe20000011407 */
[----:B------:R-:W-:Y:S01]  /*cf40*/  IMAD.SHL.U32 R5, R7, 0x8, RZ ;  /* 0x0000000807057824 */ /* 0x000fe200078e00ff */
[----:B------:R-:W-:Y:S02]  /*cf50*/  LOP3.LUT R8, R8, 0x7fffe000, RZ, 0xc0, !PT ;  /* 0x7fffe00008087812 */ /* 0x000fe400078ec0ff */
[----:B------:R-:W-:Y:S02]  /*cf60*/  LEA.HI R4, R4, R7, RZ, 0x3 ;  /* 0x0000000704047211 */ /* 0x000fe400078f18ff */
[----:B------:R-:W-:Y:S02]  /*cf70*/  LOP3.LUT R5, R148, 0x38, R5, 0xf8, !PT ;  /* 0x0000003894057812 */ /* 0x000fe400078ef805 */
[----:B------:R-:W-:Y:S01]  /*cf80*/  IADD3 R6, R6, R8, R145 ;  /* 0x0000000806067210 */ /* 0x000fe20007ffe091 */
[----:B------:R-:W-:Y:S01]  /*cf90*/  IMAD.SHL.U32 R4, R4, 0x400, RZ ;  /* 0x0000040004047824 */ /* 0x000fe200078e00ff */
[----:B------:R-:W-:-:S02]  /*cfa0*/  LOP3.LUT R146, R5, R146, RZ, 0x3c, !PT ;  /* 0x0000009205927212 */ /* 0x000fc400078e3cff */
[----:B------:R-:W-:Y:S01]  /*cfb0*/  SHF.R.U32.HI R88, RZ, 0x10, R89 ;  /* 0x00000010ff587819 */ /* 0x000fe20000011659 */
[----:B------:R-:W-:Y:S01]  /*cfc0*/  IMAD.SHL.U32 R100, R6, 0x2, RZ ;  /* 0x0000000206647824 */ /* 0x000fe200078e00ff */
[----:B------:R-:W-:Y:S02]  /*cfd0*/  LOP3.LUT R4, R4, 0x7fffe000, RZ, 0xc0, !PT ;  /* 0x7fffe00004047812 */ /* 0x000fe400078ec0ff */
[----:B------:R-:W-:Y:S02]  /*cfe0*/  SHF.R.U64 R89, R90, 0x10, R91 ;  /* 0x000000105a597819 */ /* 0x000fe4000000125b */
[----:B------:R-:W-:Y:S01]  /*cff0*/  IADD3 R101, R146, R4, R145 ;  /* 0x0000000492657210 */ /* 0x000fe20007ffe091 */
[----:B------:R-:W1:Y:S01]  /*d000*/  LDS.128 R8, [R100+0x10080] ;  /* 0x0100800064087984 */ /* 0x000e620000000c00 */
[----:B------:R-:W-:Y:S02]  /*d010*/  SHF.R.U32.HI R90, RZ, 0x10, R91 ;  /* 0x00000010ff5a7819 */ /* 0x000fe4000001165b */
[--C-:B------:R-:W-:Y:S01]  /*d020*/  SHF.R.U64 R91, R84, 0x10, R85.reuse ;  /* 0x00000010545b7819 */ /* 0x100fe20000001255 */
[----:B------:R-:W-:Y:S01]  /*d030*/  IMAD.SHL.U32 R101, R101, 0x2, RZ ;  /* 0x0000000265657824 */ /* 0x000fe200078e00ff */
[----:B------:R-:W-:-:S02]  /*d040*/  SHF.R.U32.HI R84, RZ, 0x10, R85 ;  /* 0x00000010ff547819 */ /* 0x000fc40000011655 */
[----:B------:R-:W-:Y:S02]  /*d050*/  SHF.R.U64 R85, R86, 0x10, R87 ;  /* 0x0000001056557819 */ /* 0x000fe40000001257 */
[----:B------:R-:W2:Y:S01]  /*d060*/  LDS.128 R4, [R101+0x10080] ;  /* 0x0100800065047984 */ /* 0x000ea20000000c00 */
[----:B------:R-:W-:Y:S02]  /*d070*/  PRMT R137, R137, 0x5410, R84 ;  /* 0x0000541089897816 */ /* 0x000fe40000000054 */
[----:B------:R-:W-:Y:S02]  /*d080*/  PRMT R140, R140, 0x5410, R85 ;  /* 0x000054108c8c7816 */ /* 0x000fe40000000055 */
[----:B------:R-:W-:Y:S01]  /*d090*/  SHF.R.U32.HI R86, RZ, 0x10, R87 ;  /* 0x00000010ff567819 */ /* 0x000fe20000011657 */
[----:B------:R-:W-:Y:S01]  /*d0a0*/  IMAD.U32 R105, R137, 0x10000, RZ ;  /* 0x0001000089697824 */ /* 0x000fe200078e00ff */
[----:B------:R-:W-:Y:S02]  /*d0b0*/  PRMT R138, R138, 0x5410, R91 ;  /* 0x000054108a8a7816 */ /* 0x000fe4000000005b */
[----:B------:R-:W-:-:S02]  /*d0c0*/  PRMT R142, R142, 0x5410, R103 ;  /* 0x000054108e8e7816 */ /* 0x000fc40000000067 */
[----:B------:R-:W-:Y:S02]  /*d0d0*/  PRMT R144, R144, 0x5410, R89 ;  /* 0x0000541090907816 */ /* 0x000fe40000000059 */
[----:B------:R-:W-:Y:S01]  /*d0e0*/  PRMT R141, R141, 0x5410, R88 ;  /* 0x000054108d8d7816 */ /* 0x000fe20000000058 */
[C---:B------:R-:W-:Y:S01]  /*d0f0*/  IMAD.U32 R91, R142.reuse, 0x10000, RZ ;  /* 0x000100008e5b7824 */ /* 0x040fe200078e00ff */
[----:B------:R-:W-:Y:S02]  /*d100*/  LOP3.LUT R142, R142, 0xffff0000, RZ, 0xc0, !PT ;  /* 0xffff00008e8e7812 */ /* 0x000fe400078ec0ff */
[----:B------:R-:W-:Y:S02]  /*d110*/  PRMT R139, R139, 0x5410, R86 ;  /* 0x000054108b8b7816 */ /* 0x000fe40000000056 */
[----:B------:R-:W-:Y:S02]  /*d120*/  PRMT R143, R143, 0x5410, R90 ;  /* 0x000054108f8f7816 */ /* 0x000fe4000000005a */
[----:B------:R-:W-:Y:S01]  /*d130*/  LOP3.LUT R137, R137, 0xffff0000, RZ, 0xc0, !PT ;  /* 0xffff000089897812 */ /* 0x000fe200078ec0ff */
[----:B------:R-:W-:-:S02]  /*d140*/  IMAD.U32 R106, R139, 0x10000, RZ ;  /* 0x000100008b6a7824 */ /* 0x000fc400078e00ff */
[C---:B-1----:R-:W-:Y:S01]  /*d150*/  IMAD.U32 R85, R8.reuse, 0x10000, RZ ;  /* 0x0001000008557824 */ /* 0x042fe200078e00ff */
[----:B------:R-:W-:Y:S01]  /*d160*/  LOP3.LUT R84, R8, 0xffff0000, RZ, 0xc0, !PT ;  /* 0xffff000008547812 */ /* 0x000fe200078ec0ff */
[C---:B------:R-:W-:Y:S01]  /*d170*/  IMAD.U32 R8, R9.reuse, 0x10000, RZ ;  /* 0x0001000009087824 */ /* 0x040fe200078e00ff */
[----:B------:R-:W-:Y:S01]  /*d180*/  LOP3.LUT R87, R9, 0xffff0000, RZ, 0xc0, !PT ;  /* 0xffff000009577812 */ /* 0x000fe200078ec0ff */
[C---:B------:R-:W-:Y:S01]  /*d190*/  IMAD.U32 R9, R11.reuse, 0x10000, RZ ;  /* 0x000100000b097824 */ /* 0x040fe200078e00ff */
[----:B------:R-:W-:Y:S01]  /*d1a0*/  LOP3.LUT R89, R11, 0xffff0000, RZ, 0xc0, !PT ;  /* 0xffff00000b597812 */ /* 0x000fe200078ec0ff */
[C---:B------:R-:W-:Y:S01]  /*d1b0*/  IMAD.U32 R86, R10.reuse, 0x10000, RZ ;  /* 0x000100000a567824 */ /* 0x040fe200078e00ff */
[----:B------:R-:W-:Y:S01]  /*d1c0*/  LOP3.LUT R10, R10, 0xffff0000, RZ, 0xc0, !PT ;  /* 0xffff00000a0a7812 */ /* 0x000fe200078ec0ff */
[C---:B--2---:R-:W-:Y:S01]  /*d1d0*/  IMAD.U32 R88, R4.reuse, 0x10000, RZ ;  /* 0x0001000004587824 */ /* 0x044fe200078e00ff */
[----:B------:R-:W-:Y:S01]  /*d1e0*/  LOP3.LUT R11, R4, 0xffff0000, RZ, 0xc0, !PT ;  /* 0xffff0000040b7812 */ /* 0x000fe200078ec0ff */
[C---:B------:R-:W-:Y:S01]  /*d1f0*/  IMAD.U32 R4, R5.reuse, 0x10000, RZ ;  /* 0x0001000005047824 */ /* 0x040fe200078e00ff */
[----:B------:R-:W-:Y:S01]  /*d200*/  LOP3.LUT R104, R5, 0xffff0000, RZ, 0xc0, !PT ;  /* 0xffff000005687812 */ /* 0x000fe200078ec0ff */
[----:B------:R-:W-:Y:S01]  /*d210*/  IMAD.U32 R5, R138, 0x10000, RZ ;  /* 0x000100008a057824 */ /* 0x000fe200078e00ff */
[C---:B------:R-:W-:Y:S01]  /*d220*/  LOP3.LUT R102, R6.reuse, 0xffff0000, RZ, 0xc0, !PT ;  /* 0xffff000006667812 */ /* 0x040fe200078ec0ff */
[----:B------:R-:W-:Y:S01]  /*d230*/  IMAD.U32 R103, R6, 0x10000, RZ ;  /* 0x0001000006677824 */ /* 0x000fe200078e00ff */
[----:B------:R-:W-:Y:S01]  /*d240*/  LOP3.LUT R138, R138, 0xffff0000, RZ, 0xc0, !PT ;  /* 0xffff00008a8a7812 */ /* 0x000fe200078ec0ff */
[----:B------:R-:W-:-:S02]  /*d250*/  FMUL.FTZ R6, R88, R5 ;  /* 0x0000000558067220 */ /* 0x000fc40000410000 */
[-C--:B------:R-:W-:Y:S02]  /*d260*/  FMUL.FTZ R88, R88, R91.reuse ;  /* 0x0000005b58587220 */ /* 0x080fe40000410000 */
[C---:B------:R-:W-:Y:S02]  /*d270*/  FFMA.FTZ R6, R85.reuse, R91, -R6 ;  /* 0x0000005b55067223 */ /* 0x040fe40000010806 */
[----:B------:R-:W-:Y:S02]  /*d280*/  FFMA.FTZ R88, R85, R5, R88 ;  /* 0x0000000555587223 */ /* 0x000fe40000010058 */
[----:B------:R-:W-:Y:S02]  /*d290*/  FMUL.FTZ R91, R11, R138 ;  /* 0x0000008a0b5b7220 */ /* 0x000fe40000410000 */
[C---:B------:R-:W-:Y:S01]  /*d2a0*/  IMAD.U32 R5, R141.reuse, 0x10000, RZ ;  /* 0x000100008d057824 */ /* 0x040fe200078e00ff */
[----:B------:R-:W-:Y:S01]  /*d2b0*/  LOP3.LUT R141, R141, 0xffff0000, RZ, 0xc0, !PT ;  /* 0xffff00008d8d7812 */ /* 0x000fe200078ec0ff */
[----:B------:R-:W-:-:S02]  /*d2c0*/  FMUL.FTZ R11, R11, R142 ;  /* 0x0000008e0b0b7220 */ /* 0x000fc40000410000 */
[C---:B------:R-:W-:Y:S02]  /*d2d0*/  FMUL.FTZ R85, R4.reuse, R105 ;  /* 0x0000006904557220 */ /* 0x040fe40000410000 */
[----:B------:R-:W-:Y:S02]  /*d2e0*/  FMUL.FTZ R4, R4, R5 ;  /* 0x0000000504047220 */ /* 0x000fe40000410000 */
[C---:B------:R-:W-:Y:S01]  /*d2f0*/  IMAD.U32 R90, R7.reuse, 0x10000, RZ ;  /* 0x00010000075a7824 */ /* 0x040fe200078e00ff */
[----:B------:R-:W-:Y:S01]  /*d300*/  LOP3.LUT R7, R7, 0xffff0000, RZ, 0xc0, !PT ;  /* 0xffff000007077812 */ /* 0x000fe200078ec0ff */
[C---:B------:R-:W-:Y:S02]  /*d310*/  FFMA.FTZ R91, R84.reuse, R142, -R91 ;  /* 0x0000008e545b7223 */ /* 0x040fe4000001085b */
[----:B------:R-:W-:Y:S01]  /*d320*/  FFMA.FTZ R11, R84, R138, R11 ;  /* 0x0000008a540b7223 */ /* 0x000fe2000001000b */
[C---:B------:R-:W-:Y:S01]  /*d330*/  LOP3.LUT R138, R143.reuse, 0xffff0000, RZ, 0xc0, !PT ;  /* 0xffff00008f8a7812 */ /* 0x040fe200078ec0ff */
[----:B------:R-:W-:-:S02]  /*d340*/  IMAD.U32 R84, R143, 0x10000, RZ ;  /* 0x000100008f547824 */ /* 0x000fc400078e00ff */
[C---:B------:R-:W-:Y:S02]  /*d350*/  FFMA.FTZ R85, R8.reuse, R5, -R85 ;  /* 0x0000000508557223 */ /* 0x040fe40000010855 */
[----:B------:R-:W-:Y:S02]  /*d360*/  FFMA.FTZ R5, R8, R105, R4 ;  /* 0x0000006908057223 */ /* 0x000fe40000010004 */
[C---:B------:R-:W-:Y:S02]  /*d370*/  FMUL.FTZ R4, R90.reuse, R106 ;  /* 0x0000006a5a047220 */ /* 0x040fe40000410000 */
[-C--:B------:R-:W-:Y:S02]  /*d380*/  FMUL.FTZ R90, R90, R84.reuse ;  /* 0x000000545a5a7220 */ /* 0x080fe40000410000 */
[----:B------:R-:W-:Y:S02]  /*d390*/  IMAD.U32 R8, R140, 0x10000, RZ ;  /* 0x000100008c087824 */ /* 0x000fe400078e00ff */
[----:B------:R-:W-:-:S02]  /*d3a0*/  FFMA.FTZ R84, R9, R84, -R4 ;  /* 0x0000005409547223 */ /* 0x000fc40000010804 */
[----:B------:R-:W-:Y:S02]  /*d3b0*/  IMAD.U32 R105, R144, 0x10000, RZ ;  /* 0x0001000090697824 */ /* 0x000fe400078e00ff */
[----:B------:R-:W-:Y:S02]  /*d3c0*/  FFMA.FTZ R106, R9, R106, R90 ;  /* 0x0000006a096a7223 */ /* 0x000fe4000001005a */
[C---:B------:R-:W-:Y:S02]  /*d3d0*/  FMUL.FTZ R4, R104.reuse, R137 ;  /* 0x0000008968047220 */ /* 0x040fe40000410000 */
[C---:B------:R-:W-:Y:S02]  /*d3e0*/  FMUL.FTZ R9, R103.reuse, R8 ;  /* 0x0000000867097220 */ /* 0x040fe40000410000 */
[----:B------:R-:W-:Y:S02]  /*d3f0*/  FMUL.FTZ R104, R104, R141 ;  /* 0x0000008d68687220 */ /* 0x000fe40000410000 */
[----:B------:R-:W-:-:S02]  /*d400*/  FMUL.FTZ R103, R103, R105 ;  /* 0x0000006967677220 */ /* 0x000fc40000410000 */
[----:B------:R-:W-:Y:S01]  /*d410*/  FFMA.FTZ R90, R87, R141, -R4 ;  /* 0x0000008d575a7223 */ /* 0x000fe20000010804 */
[----:B------:R-:W-:Y:S01]  /*d420*/  LOP3.LUT R4, R139, 0xffff0000, RZ, 0xc0, !PT ;  /* 0xffff00008b047812 */ /* 0x000fe200078ec0ff */
[----:B------:R-:W-:Y:S01]  /*d430*/  FFMA.FTZ R105, R86, R105, -R9 ;  /* 0x0000006956697223 */ /* 0x000fe20000010809 */
[----:B------:R-:W-:Y:S01]  /*d440*/  LOP3.LUT R9, R140, 0xffff0000, RZ, 0xc0, !PT ;  /* 0xffff00008c097812 */ /* 0x000fe200078ec0ff */
[----:B------:R-:W-:Y:S01]  /*d450*/  FFMA.FTZ R104, R87, R137, R104 ;  /* 0x0000008957687223 */ /* 0x000fe20000010068 */
[----:B------:R-:W-:Y:S01]  /*d460*/  LOP3.LUT R87, R144, 0xffff0000, RZ, 0xc0, !PT ;  /* 0xffff000090577812 */ /* 0x000fe200078ec0ff */
[----:B------:R-:W-:Y:S02]  /*d470*/  FFMA.FTZ R103, R86, R8, R103 ;  /* 0x0000000856677223 */ /* 0x000fe40000010067 */
[----:B------:R-:W-:Y:S01]  /*d480*/  FMUL.FTZ R86, R102, R9 ;  /* 0x0000000966567220 */ /* 0x000fe20000410000 */
[----:B------:R-:W-:Y:S01]  /*d490*/  F2FP.BF16.PACK_AB R5, R104, R5 ;  /* 0x000000056805723e */ /* 0x000fe200000010ff */
[----:B------:R-:W-:-:S02]  /*d4a0*/  FMUL.FTZ R107, R7, R4 ;  /* 0x00000004076b7220 */ /* 0x000fc40000410000 */
[-C--:B------:R-:W-:Y:S02]  /*d4b0*/  FMUL.FTZ R102, R102, R87.reuse ;  /* 0x0000005766667220 */ /* 0x080fe40000410000 */
[-C--:B------:R-:W-:Y:S02]  /*d4c0*/  FMUL.FTZ R8, R7, R138.reuse ;  /* 0x0000008a07087220 */ /* 0x080fe40000410000 */
[C---:B------:R-:W-:Y:S02]  /*d4d0*/  FFMA.FTZ R86, R10.reuse, R87, -R86 ;  /* 0x000000570a567223 */ /* 0x040fe40000010856 */
[C---:B------:R-:W-:Y:S02]  /*d4e0*/  FFMA.FTZ R7, R89.reuse, R138, -R107 ;  /* 0x0000008a59077223 */ /* 0x040fe4000001086b */
[----:B------:R-:W-:Y:S01]  /*d4f0*/  FFMA.FTZ R102, R10, R9, R102 ;  /* 0x000000090a667223 */ /* 0x000fe20000010066 */
[----:B------:R-:W-:Y:S01]  /*d500*/  F2FP.BF16.PACK_AB R9, R90, R85 ;  /* 0x000000555a09723e */ /* 0x000fe200000010ff */
[----:B------:R-:W-:Y:S01]  /*d510*/  FFMA.FTZ R89, R89, R4, R8 ;  /* 0x0000000459597223 */ /* 0x000fe20000010008 */
[----:B------:R-:W-:-:S02]  /*d520*/  F2FP.BF16.PACK_AB R4, R11, R88 ;  /* 0x000000580b04723e */ /* 0x000fc400000010ff */
[----:B------:R-:W-:Y:S02]  /*d530*/  F2FP.BF16.PACK_AB R8, R91, R6 ;  /* 0x000000065b08723e */ /* 0x000fe400000010ff */
[----:B------:R-:W-:Y:S02]  /*d540*/  F2FP.BF16.PACK_AB R10, R86, R105 ;  /* 0x00000069560a723e */ /* 0x000fe400000010ff */
[----:B------:R-:W-:Y:S02]  /*d550*/  F2FP.BF16.PACK_AB R11, R7, R84 ;  /* 0x00000054070b723e */ /* 0x000fe400000010ff */
[----:B------:R-:W-:Y:S02]  /*d560*/  F2FP.BF16.PACK_AB R6, R102, R103 ;  /* 0x000000676606723e */ /* 0x000fe400000010ff */
[----:B------:R-:W-:Y:S01]  /*d570*/  F2FP.BF16.PACK_AB R7, R89, R106 ;  /* 0x0000006a5907723e */ /* 0x000fe200000010ff */
[----:B------:R1:W-:Y:S04]  /*d580*/  STS.128 [R100+0x10080], R8 ;  /* 0x0100800864007388 */ /* 0x0003e80000000c00 */
[----:B------:R1:W-:Y:S02]  /*d590*/  STS.128 [R101+0x10080], R4 ;  /* 0x0100800465007388 */ /* 0x0003e40000000c00 */
.L_x_440:
[----:B------:R-:W-:Y:S05]  /*d5a0*/  BSYNC B1 ;  /* 0x0000000000017941 */ /* 0x000fea0003800000 */
.L_x_439:
[----:B------:R-:W-:Y:S01]  /*d5b0*/  IADD3 R84, R39, 0x20, RZ ;  /* 0x0000002027547810 */ /* 0x000fe20007ffe0ff */
[----:B------:R-:W-:Y:S03]  /*d5c0*/  BSSY B1, `(.L_x_443) ;  /* 0x00000f2000017945 */ /* 0x000fe60003800000 */
[----:B------:R-:W-:-:S13]  /*d5d0*/  ISETP.GE.AND P0, PT, R84, UR4, PT ;  /* 0x0000000454007c0c */ /* 0x000fda000bf06270 */
[----:B------:R-:W-:Y:S05]  /*d5e0*/  @P0 BRA `(.L_x_444) ;  /* 0x00000ef000000947 */ /* 0x000fea0003800000 */
[----:B------:R-:W-:Y:S01]  /*d5f0*/  ISETP.GE.AND P0, PT, R225, c[0x0][0x27c], PT ;  /* 0x00009f00e1007a0c */ /* 0x000fe20003f06270 */
[----:B------:R-:W-:-:S12]  /*d600*/  BSSY B0, `(.L_x_445) ;  /* 0x0000073000007945 */ /* 0x000fd80003800000 */
[----:B------:R-:W-:Y:S05]  /*d610*/  @P0 BRA `(.L_x_446) ;  /* 0x0000071000000947 */ /* 0x000fea0003800000 */
[----:B-1----:R-:W-:Y:S01]  /*d620*/  IMAD.MOV.U32 R5, RZ, RZ, c[0x0][0x27c] ;  /* 0x00009f00ff057624 */ /* 0x002fe200078e00ff */
[----:B------:R-:W-:Y:S01]  /*d630*/  SHF.R.S32.HI R7, RZ, 0x1f, R84 ;  /* 0x0000001fff077819 */ /* 0x000fe20000011454 */
[----:B------:R-:W-:Y:S01]  /*d640*/  IMAD.SHL.U32 R10, R84, 0x40, RZ ;  /* 0x00000040540a7824 */ /* 0x000fe200078e00ff */
[----:B------:R-:W-:Y:S02]  /*d650*/  SHF.R.U64 R87, R76, 0x10, R77 ;  /* 0x000000104c577819 */ /* 0x000fe4000000124d */
[----:B------:R-:W-:Y:S02]  /*d660*/  LEA.HI R8, R5, R0, RZ, 0x1d ;  /* 0x0000000005087211 */ /* 0x000fe400078fe8ff */
[----:B------:R-:W-:Y:S02]  /*d670*/  LEA.HI R4, R7, R84, RZ, 0x3 ;  /* 0x0000005407047211 */ /* 0x000fe400078f18ff */
[----:B------:R-:W-:Y:S01]  /*d680*/  SHF.R.S32.HI R5, RZ, 0x1f, R8 ;  /* 0x0000001fff057819 */ /* 0x000fe20000011408 */
[----:B------:R-:W-:Y:S01]  /*d690*/  IMAD.SHL.U32 R6, R8, 0x8, RZ ;  /* 0x0000000808067824 */ /* 0x000fe200078e00ff */
[----:B------:R-:W-:Y:S01]  /*d6a0*/  LOP3.LUT R10, R10, 0x1c0, RZ, 0xc0, !PT ;  /* 0x000001c00a0a7812 */ /* 0x000fe200078ec0ff */
[----:B------:R-:W-:Y:S01]  /*d6b0*/  IMAD.SHL.U32 R4, R4, 0x40, RZ ;  /* 0x0000004004047824 */ /* 0x000fe200078e00ff */
[----:B------:R-:W-:-:S02]  /*d6c0*/  LEA.HI R5, R5, R8, RZ, 0x3 ;  /* 0x0000000805057211 */ /* 0x000fc400078f18ff */
[----:B------:R-:W-:Y:S02]  /*d6d0*/  SHF.R.U32.HI R7, RZ, 0x3, R10 ;  /* 0x00000003ff077819 */ /* 0x000fe4000001160a */
[C---:B------:R-:W-:Y:S01]  /*d6e0*/  LOP3.LUT R6, R10.reuse, 0x38, R6, 0xf8, !PT ;  /* 0x000000380a067812 */ /* 0x040fe200078ef806 */
[----:B------:R-:W-:Y:S01]  /*d6f0*/  IMAD.SHL.U32 R5, R5, 0x400, RZ ;  /* 0x0000040005057824 */ /* 0x000fe200078e00ff */
[----:B------:R-:W-:Y:S02]  /*d700*/  LOP3.LUT R9, R10, 0x38, R225, 0xf8, !PT ;  /* 0x000000380a097812 */ /* 0x000fe400078ef8e1 */
[----:B------:R-:W-:Y:S02]  /*d710*/  LOP3.LUT R4, R4, 0xfffffe00, RZ, 0xc0, !PT ;  /* 0xfffffe0004047812 */ /* 0x000fe400078ec0ff */
[----:B------:R-:W-:Y:S02]  /*d720*/  LOP3.LUT R85, R6, R7, RZ, 0x3c, !PT ;  /* 0x0000000706557212 */ /* 0x000fe400078e3cff */
[----:B------:R-:W-:-:S02]  /*d730*/  LOP3.LUT R5, R5, 0x7fffe000, RZ, 0xc0, !PT ;  /* 0x7fffe00005057812 */ /* 0x000fc400078ec0ff */
[----:B------:R-:W-:Y:S02]  /*d740*/  LOP3.LUT R9, R4, R9, R7, 0xf6, !PT ;  /* 0x0000000904097212 */ /* 0x000fe400078ef607 */
[----:B------:R-:W-:Y:S02]  /*d750*/  IADD3 R85, R85, R5, R4 ;  /* 0x0000000555557210 */ /* 0x000fe40007ffe004 */
[----:B------:R-:W-:Y:S01]  /*d760*/  SHF.R.U32.HI R76, RZ, 0x10, R77 ;  /* 0x00000010ff4c7819 */ /* 0x000fe2000001164d */
[----:B------:R-:W-:Y:S01]  /*d770*/  IMAD.SHL.U32 R86, R9, 0x2, RZ ;  /* 0x0000000209567824 */ /* 0x000fe200078e00ff */
[--C-:B------:R-:W-:Y:S01]  /*d780*/  SHF.R.U64 R77, R78, 0x10, R79.reuse ;  /* 0x000000104e4d7819 */ /* 0x100fe2000000124f */
[----:B------:R-:W-:Y:S01]  /*d790*/  IMAD.SHL.U32 R85, R85, 0x2, RZ ;  /* 0x0000000255557824 */ /* 0x000fe200078e00ff */
[----:B------:R-:W-:Y:S02]  /*d7a0*/  SHF.R.U32.HI R78, RZ, 0x10, R79 ;  /* 0x00000010ff4e7819 */ /* 0x000fe4000001164f */
[----:B------:R-:W1:Y:S01]  /*d7b0*/  LDS.128 R8, [R86+0x10080] ;  /* 0x0100800056087984 */ /* 0x000e620000000c00 */
[----:B------:R-:W-:-:S02]  /*d7c0*/  SHF.R.U64 R79, R72, 0x10, R73 ;  /* 0x00000010484f7819 */ /* 0x000fc40000001249 */
[----:B------:R-:W-:Y:S01]  /*d7d0*/  SHF.R.U32.HI R72, RZ, 0x10, R73 ;  /* 0x00000010ff487819 */ /* 0x000fe20000011649 */
[----:B------:R-:W2:Y:S01]  /*d7e0*/  LDS.128 R4, [R85+0x10080] ;  /* 0x0100800055047984 */ /* 0x000ea20000000c00 */
[----:B------:R-:W-:Y:S02]  /*d7f0*/  SHF.R.U64 R73, R74, 0x10, R75 ;  /* 0x000000104a497819 */ /* 0x000fe4000000124b */
[----:B------:R-:W-:Y:S02]  /*d800*/  PRMT R129, R129, 0x5410, R72 ;  /* 0x0000541081817816 */ /* 0x000fe40000000048 */
[----:B------:R-:W-:Y:S02]  /*d810*/  PRMT R132, R132, 0x5410, R73 ;  /* 0x0000541084847816 */ /* 0x000fe40000000049 */
[----:B------:R-:W-:Y:S01]  /*d820*/  SHF.R.U32.HI R74, RZ, 0x10, R75 ;  /* 0x00000010ff4a7819 */ /* 0x000fe2000001164b */
[----:B------:R-:W-:Y:S01]  /*d830*/  IMAD.U32 R91, R129, 0x10000, RZ ;  /* 0x00010000815b7824 */ /* 0x000fe200078e00ff */
[----:B------:R-:W-:-:S02]  /*d840*/  PRMT R130, R130, 0x5410, R79 ;  /* 0x0000541082827816 */ /* 0x000fc4000000004f */
[----:B------:R-:W-:Y:S02]  /*d850*/  PRMT R134, R134, 0x5410, R87 ;  /* 0x0000541086867816 */ /* 0x000fe40000000057 */
[----:B------:R-:W-:Y:S02]  /*d860*/  PRMT R136, R136, 0x5410, R77 ;  /* 0x0000541088887816 */ /* 0x000fe4000000004d */
[----:B------:R-:W-:Y:S01]  /*d870*/  PRMT R133, R133, 0x5410, R76 ;  /* 0x0000541085857816 */ /* 0x000fe2000000004c */
[C---:B------:R-:W-:Y:S01]  /*d880*/  IMAD.U32 R79, R134.reuse, 0x10000, RZ ;  /* 0x00010000864f7824 */ /* 0x040fe200078e00ff */
[----:B------:R-:W-:Y:S01]  /*d890*/  LOP3.LUT R134, R134, 0xffff0000, RZ, 0xc0, !PT ;  /* 0xffff000086867812 */ /* 0x000fe200078ec0ff */
[----:B------:R-:W-:Y:S01]  /*d8a0*/  IMAD.U32 R101, R136, 0x10000, RZ ;  /* 0x0001000088657824 */ /* 0x000fe200078e00ff */
[----:B------:R-:W-:Y:S02]  /*d8b0*/  PRMT R131, R131, 0x5410, R74 ;  /* 0x0000541083837816 */ /* 0x000fe4000000004a */
[----:B------:R-:W-:-:S02]  /*d8c0*/  PRMT R135, R135, 0x5410, R78 ;  /* 0x0000541087877816 */ /* 0x000fc4000000004e */
[----:B------:R-:W-:Y:S01]  /*d8d0*/  LOP3.LUT R100, R129, 0xffff0000, RZ, 0xc0, !PT ;  /* 0xffff000081647812 */ /* 0x000fe200078ec0ff */
[----:B------:R-:W-:Y:S01]  /*d8e0*/  IMAD.U32 R90, R131, 0x10000, RZ ;  /* 0x00010000835a7824 */ /* 0x000fe200078e00ff */
[----:B------:R-:W-:Y:S01]  /*d8f0*/  LOP3.LUT R136, R136, 0xffff0000, RZ, 0xc0, !PT ;  /* 0xffff000088887812 */ /* 0x000fe200078ec0ff */
[C---:B-1----:R-:W-:Y:S01]  /*d900*/  IMAD.U32 R73, R8.reuse, 0x10000, RZ ;  /* 0x0001000008497824 */ /* 0x042fe200078e00ff */
[----:B------:R-:W-:Y:S01]  /*d910*/  LOP3.LUT R72, R8, 0xffff0000, RZ, 0xc0, !PT ;  /* 0xffff000008487812 */ /* 0x000fe200078ec0ff */
[C---:B------:R-:W-:Y:S01]  /*d920*/  IMAD.U32 R8, R9.reuse, 0x10000, RZ ;  /* 0x0001000009087824 */ /* 0x040fe200078e00ff */
[----:B------:R-:W-:Y:S01]  /*d930*/  LOP3.LUT R75, R9, 0xffff0000, RZ, 0xc0, !PT ;  /* 0xffff0000094b7812 */ /* 0x000fe200078ec0ff */
[C---:B------:R-:W-:Y:S01]  /*d940*/  IMAD.U32 R9, R11.reuse, 0x10000, RZ ;  /* 0x000100000b097824 */ /* 0x040fe200078e00ff */
[----:B------:R-:W-:Y:S01]  /*d950*/  LOP3.LUT R77, R11, 0xffff0000, RZ, 0xc0, !PT ;  /* 0xffff00000b4d7812 */ /* 0x000fe200078ec0ff */
[----:B--2---:R-:W-:Y:S01]  /*d960*/  IMAD.U32 R88, R6, 0x10000, RZ ;  /* 0x0001000006587824 */ /* 0x004fe200078e00ff */
[C---:B------:R-:W-:Y:S01]  /*d970*/  SHF.L.U32 R76, R4.reuse, 0x10, RZ ;  /* 0x00000010044c7819 */ /* 0x040fe200000006ff */
[----:B------:R-:W-:Y:S01]  /*d980*/  IMAD.U32 R78, R7, 0x10000, RZ ;  /* 0x00010000074e7824 */ /* 0x000fe200078e00ff */
[----:B------:R-:W-:Y:S01]  /*d990*/  LOP3.LUT R11, R4, 0xffff0000, RZ, 0xc0, !PT ;  /* 0xffff0000040b7812 */ /* 0x000fe200078ec0ff */
[C---:B------:R-:W-:Y:S01]  /*d9a0*/  IMAD.U32 R4, R5.reuse, 0x10000, RZ ;  /* 0x0001000005047824 */ /* 0x040fe200078e00ff */
[----:B------:R-:W-:Y:S01]  /*d9b0*/  LOP3.LUT R89, R5, 0xffff0000, RZ, 0xc0, !PT ;  /* 0xffff000005597812 */ /* 0x000fe200078ec0ff */
[----:B------:R-:W-:Y:S01]  /*d9c0*/  IMAD.U32 R5, R130, 0x10000, RZ ;  /* 0x0001000082057824 */ /* 0x000fe200078e00ff */
[----:B------:R-:W-:Y:S01]  /*d9d0*/  LOP3.LUT R87, R6, 0xffff0000, RZ, 0xc0, !PT ;  /* 0xffff000006577812 */ /* 0x000fe200078ec0ff */
[----:B------:R-:W-:Y:S01]  /*d9e0*/  IMAD.U32 R74, R10, 0x10000, RZ ;  /* 0x000100000a4a7824 */ /* 0x000fe200078e00ff */
[----:B------:R-:W-:Y:S01]  /*d9f0*/  LOP3.LUT R130, R130, 0xffff0000, RZ, 0xc0, !PT ;  /* 0xffff000082827812 */ /* 0x000fe200078ec0ff */
[C---:B------:R-:W-:Y:S01]  /*da00*/  FMUL.FTZ R6, R76.reuse, R5 ;  /* 0x000000054c067220 */ /* 0x040fe20000410000 */
[----:B------:R-:W-:Y:S01]  /*da10*/  LOP3.LUT R7, R7, 0xffff0000, RZ, 0xc0, !PT ;  /* 0xffff000007077812 */ /* 0x000fe200078ec0ff */
[-C--:B------:R-:W-:Y:S01]  /*da20*/  FMUL.FTZ R76, R76, R79.reuse ;  /* 0x0000004f4c4c7220 */ /* 0x080fe20000410000 */
[----:B------:R-:W-:Y:S01]  /*da30*/  LOP3.LUT R10, R10, 0xffff0000, RZ, 0xc0, !PT ;  /* 0xffff00000a0a7812 */ /* 0x000fe200078ec0ff */
[----:B------:R-:W-:-:S02]  /*da40*/  FFMA.FTZ R6, R73, R79, -R6 ;  /* 0x0000004f49067223 */ /* 0x000fc40000010806 */
[----:B------:R-:W-:Y:S01]  /*da50*/  FFMA.FTZ R76, R73, R5, R76 ;  /* 0x00000005494c7223 */ /* 0x000fe2000001004c */
[----:B------:R-:W-:Y:S01]  /*da60*/  SHF.L.U32 R5, R133, 0x10, RZ ;  /* 0x0000001085057819 */ /* 0x000fe200000006ff */
[C---:B------:R-:W-:Y:S02]  /*da70*/  FMUL.FTZ R79, R11.reuse, R130 ;  /* 0x000000820b4f7220 */ /* 0x040fe40000410000 */
[-C--:B------:R-:W-:Y:S02]  /*da80*/  FMUL.FTZ R11, R11, R134.reuse ;  /* 0x000000860b0b7220 */ /* 0x080fe40000410000 */
[C---:B------:R-:W-:Y:S02]  /*da90*/  FMUL.FTZ R73, R4.reuse, R91 ;  /* 0x0000005b04497220 */ /* 0x040fe40000410000 */
[----:B------:R-:W-:Y:S02]  /*daa0*/  FMUL.FTZ R4, R4, R5 ;  /* 0x0000000504047220 */ /* 0x000fe40000410000 */
[----:B------:R-:W-:-:S02]  /*dab0*/  FFMA.FTZ R79, R72, R134, -R79 ;  /* 0x00000086484f7223 */ /* 0x000fc4000001084f */
[----:B------:R-:W-:Y:S02]  /*dac0*/  FFMA.FTZ R11, R72, R130, R11 ;  /* 0x00000082480b7223 */ /* 0x000fe4000001000b */
[C---:B------:R-:W-:Y:S02]  /*dad0*/  FFMA.FTZ R73, R8.reuse, R5, -R73 ;  /* 0x0000000508497223 */ /* 0x040fe40000010849 */
[----:B------:R-:W-:Y:S02]  /*dae0*/  IMAD.U32 R72, R135, 0x10000, RZ ;  /* 0x0001000087487824 */ /* 0x000fe400078e00ff */
[----:B------:R-:W-:Y:S01]  /*daf0*/  FFMA.FTZ R5, R8, R91, R4 ;  /* 0x0000005b08057223 */ /* 0x000fe20000010004 */
[----:B------:R-:W-:Y:S01]  /*db00*/  LOP3.LUT R4, R133, 0xffff0000, RZ, 0xc0, !PT ;  /* 0xffff000085047812 */ /* 0x000fe200078ec0ff */
[C---:B------:R-:W-:Y:S02]  /*db10*/  FMUL.FTZ R8, R78.reuse, R90 ;  /* 0x0000005a4e087220 */ /* 0x040fe40000410000 */
[----:B------:R-:W-:-:S02]  /*db20*/  FMUL.FTZ R78, R78, R72 ;  /* 0x000000484e4e7220 */ /* 0x000fc40000410000 */
[----:B------:R-:W-:Y:S02]  /*db30*/  FFMA.FTZ R72, R9, R72, -R8 ;  /* 0x0000004809487223 */ /* 0x000fe40000010808 */
[C---:B------:R-:W-:Y:S01]  /*db40*/  IMAD.U32 R91, R132.reuse, 0x10000, RZ ;  /* 0x00010000845b7824 */ /* 0x040fe200078e00ff */
[----:B------:R-:W-:Y:S01]  /*db50*/  LOP3.LUT R132, R132, 0xffff0000, RZ, 0xc0, !PT ;  /* 0xffff000084847812 */ /* 0x000fe200078ec0ff */
[----:B------:R-:W-:Y:S02]  /*db60*/  FMUL.FTZ R8, R89, R100 ;  /* 0x0000006459087220 */ /* 0x000fe40000410000 */
[----:B------:R-:W-:Y:S02]  /*db70*/  FFMA.FTZ R90, R9, R90, R78 ;  /* 0x0000005a095a7223 */ /* 0x000fe4000001004e */
[----:B------:R-:W-:Y:S02]  /*db80*/  FMUL.FTZ R89, R89, R4 ;  /* 0x0000000459597220 */ /* 0x000fe40000410000 */
[----:B------:R-:W-:-:S02]  /*db90*/  FMUL.FTZ R9, R88, R91 ;  /* 0x0000005b58097220 */ /* 0x000fc40000410000 */
[----:B------:R-:W-:Y:S01]  /*dba0*/  FFMA.FTZ R78, R75, R4, -R8 ;  /* 0x000000044b4e7223 */ /* 0x000fe20000010808 */
[----:B------:R-:W-:Y:S01]  /*dbb0*/  LOP3.LUT R4, R131, 0xffff0000, RZ, 0xc0, !PT ;  /* 0xffff000083047812 */ /* 0x000fe200078ec0ff */
[-C--:B------:R-:W-:Y:S01]  /*dbc0*/  FMUL.FTZ R88, R88, R101.reuse ;  /* 0x0000006558587220 */ /* 0x080fe20000410000 */
[----:B------:R-:W-:Y:S01]  /*dbd0*/  LOP3.LUT R8, R135, 0xffff0000, RZ, 0xc0, !PT ;  /* 0xffff000087087812 */ /* 0x000fe200078ec0ff */
[----:B------:R-:W-:Y:S02]  /*dbe0*/  FFMA.FTZ R100, R75, R100, R89 ;  /* 0x000000644b647223 */ /* 0x000fe40000010059 */
[C---:B------:R-:W-:Y:S02]  /*dbf0*/  FFMA.FTZ R101, R74.reuse, R101, -R9 ;  /* 0x000000654a657223 */ /* 0x040fe40000010809 */
[----:B------:R-:W-:Y:S01]  /*dc00*/  FFMA.FTZ R88, R74, R91, R88 ;  /* 0x0000005b4a587223 */ /* 0x000fe20000010058 */
[----:B------:R-:W-:Y:S01]  /*dc10*/  F2FP.BF16.PACK_AB R5, R100, R5 ;  /* 0x000000056405723e */ /* 0x000fe200000010ff */
[----:B------:R-:W-:-:S02]  /*dc20*/  FMUL.FTZ R89, R87, R132 ;  /* 0x0000008457597220 */ /* 0x000fc40000410000 */
[----:B------:R-:W-:Y:S02]  /*dc30*/  FMUL.FTZ R74, R7, R4 ;  /* 0x00000004074a7220 */ /* 0x000fe40000410000 */
[----:B------:R-:W-:Y:S02]  /*dc40*/  FMUL.FTZ R75, R87, R136 ;  /* 0x00000088574b7220 */ /* 0x000fe40000410000 */
[----:B------:R-:W-:Y:S02]  /*dc50*/  FMUL.FTZ R9, R7, R8 ;  /* 0x0000000807097220 */ /* 0x000fe40000410000 */
[C---:B------:R-:W-:Y:S02]  /*dc60*/  FFMA.FTZ R136, R10.reuse, R136, -R89 ;  /* 0x000000880a887223 */ /* 0x040fe40000010859 */
[----:B------:R-:W-:Y:S01]  /*dc70*/  FFMA.FTZ R7, R77, R8, -R74 ;  /* 0x000000084d077223 */ /* 0x000fe2000001084a */
[----:B------:R-:W-:Y:S01]  /*dc80*/  F2FP.BF16.PACK_AB R8, R79, R6 ;  /* 0x000000064f08723e */ /* 0x000fe200000010ff */
        /* <DEDUP_REMOVED lines=10> */
.L_x_446:
[----:B------:R-:W-:Y:S05]  /*dd30*/  BSYNC B0 ;  /* 0x0000000000007941 */ /* 0x000fea0003800000 */
.L_x_445:
[----:B------:R-:W-:-:S13]  /*dd40*/  ISETP.GE.AND P0, PT, R219, c[0x0][0x27c], PT ;  /* 0x00009f00db007a0c */ /* 0x000fda0003f06270 */
[----:B------:R-:W-:Y:S05]  /*dd50*/  @P0 BRA `(.L_x_444) ;  /* 0x0000078000000947 */ /* 0x000fea0003800000 */
[----:B-1----:R-:W-:Y:S01]  /*dd60*/  SHF.R.S32.HI R8, RZ, 0x1f, R219 ;  /* 0x0000001fff087819 */ /* 0x002fe200000114db */
[----:B------:R-:W-:Y:S01]  /*dd70*/  IMAD.MOV.U32 R9, RZ, RZ, c[0x0][0x27c] ;  /* 0x00009f00ff097624 */ /* 0x000fe200078e00ff */
[----:B------:R-:W-:Y:S01]  /*dd80*/  SHF.R.S32.HI R5, RZ, 0x1f, R84 ;  /* 0x0000001fff057819 */ /* 0x000fe20000011454 */
[----:B------:R-:W-:Y:S01]  /*dd90*/  IMAD.SHL.U32 R10, R84, 0x40, RZ ;  /* 0x00000040540a7824 */ /* 0x000fe200078e00ff */
[CC--:B------:R-:W-:Y:S02]  /*dda0*/  LEA.HI R11, R8.reuse, R219.reuse, RZ, 0x3 ;  /* 0x000000db080b7211 */ /* 0x0c0fe400078f18ff */
[----:B------:R-:W-:Y:S02]  /*ddb0*/  LEA.HI R5, R5, R84, RZ, 0x3 ;  /* 0x0000005405057211 */ /* 0x000fe400078f18ff */
[----:B------:R-:W-:Y:S02]  /*ddc0*/  SHF.R.S32.HI R4, RZ, 0x3, R11 ;  /* 0x00000003ff047819 */ /* 0x000fe4000001140b */
[----:B------:R-:W-:Y:S01]  /*ddd0*/  LEA.HI R8, R8, R219, RZ, 0x6 ;  /* 0x000000db08087211 */ /* 0x000fe200078f30ff */
[----:B------:R-:W-:Y:S01]  /*dde0*/  IMAD.SHL.U32 R5, R5, 0x40, RZ ;  /* 0x0000004005057824 */ /* 0x000fe200078e00ff */
[----:B------:R-:W-:-:S02]  /*ddf0*/  LEA.HI R9, R9, R4, RZ, 0x1d ;  /* 0x0000000409097211 */ /* 0x000fc400078fe8ff */
[----:B------:R-:W-:Y:S01]  /*de00*/  LOP3.LUT R10, R10, 0x1c0, RZ, 0xc0, !PT ;  /* 0x000001c00a0a7812 */ /* 0x000fe200078ec0ff */
[----:B------:R-:W-:Y:S01]  /*de10*/  IMAD.SHL.U32 R8, R8, 0x80, RZ ;  /* 0x0000008008087824 */ /* 0x000fe200078e00ff */
[----:B------:R-:W-:Y:S01]  /*de20*/  SHF.R.S32.HI R6, RZ, 0x1f, R9 ;  /* 0x0000001fff067819 */ /* 0x000fe20000011409 */
[----:B------:R-:W-:Y:S01]  /*de30*/  IMAD.SHL.U32 R7, R9, 0x8, RZ ;  /* 0x0000000809077824 */ /* 0x000fe200078e00ff */
[----:B------:R-:W-:Y:S02]  /*de40*/  LOP3.LUT R11, R10, 0x38, R11, 0xf8, !PT ;  /* 0x000000380a0b7812 */ /* 0x000fe400078ef80b */
[----:B------:R-:W-:Y:S02]  /*de50*/  LEA.HI R6, R6, R9, RZ, 0x3 ;  /* 0x0000000906067211 */ /* 0x000fe400078f18ff */
[----:B------:R-:W-:Y:S02]  /*de60*/  SHF.R.U32.HI R4, RZ, 0x3, R10 ;  /* 0x00000003ff047819 */ /* 0x000fe4000001160a */
[----:B------:R-:W-:Y:S01]  /*de70*/  LOP3.LUT R7, R10, 0x38, R7, 0xf8, !PT ;  /* 0x000000380a077812 */ /* 0x000fe200078ef807 */
[----:B------:R-:W-:Y:S01]  /*de80*/  IMAD.SHL.U32 R6, R6, 0x400, RZ ;  /* 0x0000040006067824 */ /* 0x000fe200078e00ff */
[----:B------:R-:W-:-:S02]  /*de90*/  LOP3.LUT R5, R5, 0xfffffe00, RZ, 0xc0, !PT ;  /* 0xfffffe0005057812 */ /* 0x000fc400078ec0ff */
[----:B------:R-:W-:Y:S02]  /*dea0*/  LOP3.LUT R8, R8, 0x7fffe000, RZ, 0xc0, !PT ;  /* 0x7fffe00008087812 */ /* 0x000fe400078ec0ff */
[-C--:B------:R-:W-:Y:S02]  /*deb0*/  LOP3.LUT R11, R11, R4.reuse, RZ, 0x3c, !PT ;  /* 0x000000040b0b7212 */ /* 0x080fe400078e3cff */
[----:B------:R-:W-:Y:S02]  /*dec0*/  LOP3.LUT R72, R7, R4, RZ, 0x3c, !PT ;  /* 0x0000000407487212 */ /* 0x000fe400078e3cff */
[----:B------:R-:W-:Y:S02]  /*ded0*/  LOP3.LUT R6, R6, 0x7fffe000, RZ, 0xc0, !PT ;  /* 0x7fffe00006067812 */ /* 0x000fe400078ec0ff */
[--C-:B------:R-:W-:Y:S02]  /*dee0*/  IADD3 R8, R11, R8, R5.reuse ;  /* 0x000000080b087210 */ /* 0x100fe40007ffe005 */
[----:B------:R-:W-:-:S02]  /*def0*/  IADD3 R72, R72, R6, R5 ;  /* 0x0000000648487210 */ /* 0x000fc40007ffe005 */
[--C-:B------:R-:W-:Y:S01]  /*df00*/  SHF.R.U64 R75, R52, 0x10, R53.reuse ;  /* 0x00000010344b7819 */ /* 0x100fe20000001235 */
[----:B------:R-:W-:Y:S01]  /*df10*/  IMAD.SHL.U32 R73, R8, 0x2, RZ ;  /* 0x0000000208497824 */ /* 0x000fe200078e00ff */
[----:B------:R-:W-:Y:S01]  /*df20*/  SHF.R.U32.HI R52, RZ, 0x10, R53 ;  /* 0x00000010ff347819 */ /* 0x000fe20000011635 */
[----:B------:R-:W-:Y:S01]  /*df30*/  IMAD.SHL.U32 R72, R72, 0x2, RZ ;  /* 0x0000000248487824 */ /* 0x000fe200078e00ff */
[--C-:B------:R-:W-:Y:S02]  /*df40*/  SHF.R.U64 R53, R54, 0x10, R55.reuse ;  /* 0x0000001036357819 */ /* 0x100fe40000001237 */
[----:B------:R-:W1:Y:S01]  /*df50*/  LDS.128 R8, [R73+0x10080] ;  /* 0x0100800049087984 */ /* 0x000e620000000c00 */
[----:B------:R-:W-:Y:S02]  /*df60*/  SHF.R.U32.HI R54, RZ, 0x10, R55 ;  /* 0x00000010ff367819 */ /* 0x000fe40000011637 */
[--C-:B------:R-:W-:Y:S01]  /*df70*/  SHF.R.U64 R55, R48, 0x10, R49.reuse ;  /* 0x0000001030377819 */ /* 0x100fe20000001231 */
[----:B------:R-:W2:Y:S01]  /*df80*/  LDS.128 R4, [R72+0x10080] ;  /* 0x0100800048047984 */ /* 0x000ea20000000c00 */
[----:B------:R-:W-:-:S02]  /*df90*/  SHF.R.U32.HI R48, RZ, 0x10, R49 ;  /* 0x00000010ff307819 */ /* 0x000fc40000011631 */
[----:B------:R-:W-:Y:S02]  /*dfa0*/  SHF.R.U64 R49, R50, 0x10, R51 ;  /* 0x0000001032317819 */ /* 0x000fe40000001233 */
        /* <DEDUP_REMOVED lines=42> */
[----:B------:R-:W-:Y:S02]  /*e250*/  FFMA.FTZ R11, R48, R122, R11 ;  /* 0x0000007a300b7223 */ /* 0x000fe4000001000b */
        /* <DEDUP_REMOVED lines=9> */
[C---:B------:R-:W-:Y:S01]  /*e2f0*/  IMAD.U32 R50, R10.reuse, 0x10000, RZ ;  /* 0x000100000a327824 */ /* 0x040fe200078e00ff */
[----:B------:R-:W-:Y:S01]  /*e300*/  LOP3.LUT R10, R10, 0xffff0000, RZ, 0xc0, !PT ;  /* 0xffff00000a0a7812 */ /* 0x000fe200078ec0ff */
[C---:B------:R-:W-:Y:S02]  /*e310*/  FMUL.FTZ R4, R76.reuse, R121 ;  /* 0x000000794c047220 */ /* 0x040fe40000410000 */
[----:B------:R-:W-:Y:S02]  /*e320*/  FMUL.FTZ R9, R75, R8 ;  /* 0x000000084b097220 */ /* 0x000fe40000410000 */
[----:B------:R-:W-:-:S02]  /*e330*/  FMUL.FTZ R76, R76, R125 ;  /* 0x0000007d4c4c7220 */ /* 0x000fc40000410000 */
[----:B------:R-:W-:Y:S02]  /*e340*/  FMUL.FTZ R75, R75, R77 ;  /* 0x0000004d4b4b7220 */ /* 0x000fe40000410000 */
        /* <DEDUP_REMOVED lines=25> */
.L_x_444:
[----:B------:R-:W-:Y:S05]  /*e4e0*/  BSYNC B1 ;  /* 0x0000000000017941 */ /* 0x000fea0003800000 */
.L_x_443:
        /* <DEDUP_REMOVED lines=120> */
.L_x_450:
[----:B------:R-:W-:Y:S05]  /*ec70*/  BSYNC B0 ;  /* 0x0000000000007941 */ /* 0x000fea0003800000 */
.L_x_449:
        /* <DEDUP_REMOVED lines=122> */
.L_x_448:
[----:B------:R-:W-:Y:S05]  /*f420*/  BSYNC B1 ;  /* 0x0000000000017941 */ /* 0x000fea0003800000 */
.L_x_447:
[----:B------:R-:W-:-:S04]  /*f430*/  IADD3 R28, R39, 0x60, RZ ;  /* 0x00000060271c7810 */ /* 0x000fc80007ffe0ff */
        /* <DEDUP_REMOVED lines=118> */
.L_x_452:
[----:B------:R-:W-:Y:S05]  /*fba0*/  BSYNC B0 ;  /* 0x0000000000007941 */ /* 0x000fea0003800000 */
.L_x_451:
        /* <DEDUP_REMOVED lines=28> */
[----:B------:R-:W-:Y:S01]  /*fd70*/  SHF.R.U64 R15, R24, 0x10, R25 ;  /* 0x00000010180f7819 */ /* 0x000fe20000001219 */
[----:B------:R-:W-:Y:S01]  /*fd80*/  IMAD.SHL.U32 R13, R8, 0x2, RZ ;  /* 0x00000002080d7824 */ /* 0x000fe200078e00ff */
[----:B------:R-:W-:Y:S01]  /*fd90*/  SHF.R.U64 R14, R18, 0x10, R19 ;  /* 0x00000010120e7819 */ /* 0x000fe20000001213 */
[----:B------:R-:W-:Y:S01]  /*fda0*/  IMAD.SHL.U32 R12, R12, 0x2, RZ ;  /* 0x000000020c0c7824 */ /* 0x000fe200078e00ff */
[----:B------:R-:W-:Y:S02]  /*fdb0*/  SHF.R.U64 R23, R16, 0x10, R17 ;  /* 0x0000001010177819 */ /* 0x000fe40000001211 */
[----:B------:R-:W1:Y:S01]  /*fdc0*/  LDS.128 R8, [R13+0x10080] ;  /* 0x010080000d087984 */ /* 0x000e620000000c00 */
[----:B------:R-:W-:Y:S02]  /*fdd0*/  SHF.R.U32.HI R18, RZ, 0x10, R19 ;  /* 0x00000010ff127819 */ /* 0x000fe40000011613 */
[----:B------:R-:W-:Y:S01]  /*fde0*/  PRMT R70, R70, 0x5410, R15 ;  /* 0x0000541046467816 */ /* 0x000fe2000000000f */
[----:B------:R-:W2:Y:S01]  /*fdf0*/  LDS.128 R4, [R12+0x10080] ;  /* 0x010080000c047984 */ /* 0x000ea20000000c00 */
[----:B------:R-:W-:-:S02]  /*fe00*/  PRMT R67, R67, 0x5410, R14 ;  /* 0x0000541043437816 */ /* 0x000fc4000000000e */
[----:B------:R-:W-:Y:S02]  /*fe10*/  SHF.R.U32.HI R16, RZ, 0x10, R17 ;  /* 0x00000010ff107819 */ /* 0x000fe40000011611 */
[----:B------:R-:W-:Y:S02]  /*fe20*/  PRMT R62, R62, 0x5410, R23 ;  /* 0x000054103e3e7816 */ /* 0x000fe40000000017 */
[----:B------:R-:W-:Y:S02]  /*fe30*/  SHF.R.U64 R21, R26, 0x10, R27 ;  /* 0x000000101a157819 */ /* 0x000fe4000000121b */
[----:B------:R-:W-:Y:S02]  /*fe40*/  PRMT R63, R63, 0x5410, R18 ;  /* 0x000054103f3f7816 */ /* 0x000fe40000000012 */
[----:B------:R-:W-:Y:S01]  /*fe50*/  PRMT R80, R80, 0x5410, R21 ;  /* 0x0000541050507816 */ /* 0x000fe20000000015 */
[----:B------:R-:W-:Y:S01]  /*fe60*/  IMAD.U32 R21, R70, 0x10000, RZ ;  /* 0x0001000046157824 */ /* 0x000fe200078e00ff */
[----:B------:R-:W-:-:S02]  /*fe70*/  SHF.R.U32.HI R25, RZ, 0x10, R25 ;  /* 0x00000010ff197819 */ /* 0x000fc40000011619 */
[----:B------:R-:W-:Y:S02]  /*fe80*/  PRMT R61, R61, 0x5410, R16 ;  /* 0x000054103d3d7816 */ /* 0x000fe40000000010 */
[----:B------:R-:W-:Y:S02]  /*fe90*/  PRMT R68, R68, 0x5410, R25 ;  /* 0x0000541044447816 */ /* 0x000fe40000000019 */
[----:B------:R-:W-:Y:S01]  /*fea0*/  LOP3.LUT R70, R70, 0xffff0000, RZ, 0xc0, !PT ;  /* 0xffff000046467812 */ /* 0x000fe200078ec0ff */
[C---:B------:R-:W-:Y:S01]  /*feb0*/  IMAD.U32 R25, R61.reuse, 0x10000, RZ ;  /* 0x000100003d197824 */ /* 0x040fe200078e00ff */
[----:B------:R-:W-:Y:S02]  /*fec0*/  SHF.R.U32.HI R26, RZ, 0x10, R27 ;  /* 0x00000010ff1a7819 */ /* 0x000fe4000001161b */
[----:B------:R-:W-:Y:S02]  /*fed0*/  LOP3.LUT R61, R61, 0xffff0000, RZ, 0xc0, !PT ;  /* 0xffff00003d3d7812 */ /* 0x000fe400078ec0ff */
[----:B------:R-:W-:Y:S01]  /*fee0*/  PRMT R71, R71, 0x5410, R26 ;  /* 0x0000541047477816 */ /* 0x000fe2000000001a */
[----:B------:R-:W-:-:S02]  /*fef0*/  IMAD.U32 R26, R63, 0x10000, RZ ;  /* 0x000100003f1a7824 */ /* 0x000fc400078e00ff */
        /* <DEDUP_REMOVED lines=18> */
[C---:B------:R-:W-:Y:S02]  /*10020*/  FMUL.FTZ R21, R11.reuse, R62 ;  /* 0x0000003e0b157220 */ /* 0x040fe40000410000 */
        /* <DEDUP_REMOVED lines=14> */
[C---:B------:R-:W-:Y:S01]  /*10110*/  IMAD.U32 R8, R67.reuse, 0x10000, RZ ;  /* 0x0001000043087824 */ /* 0x040fe200078e00ff */
[----:B------:R-:W-:Y:S01]  /*10120*/  LOP3.LUT R67, R67, 0xffff0000, RZ, 0xc0, !PT ;  /* 0xffff000043437812 */ /* 0x000fe200078ec0ff */
[----:B------:R-:W-:-:S02]  /*10130*/  FFMA.FTZ R14, R9, R14, -R4 ;  /* 0x0000000e090e7223 */ /* 0x000fc40000010804 */
[----:B------:R-:W-:Y:S02]  /*10140*/  IMAD.U32 R25, R80, 0x10000, RZ ;  /* 0x0001000050197824 */ /* 0x000fe400078e00ff */
[----:B------:R-:W-:Y:S02]  /*10150*/  FMUL.FTZ R4, R24, R61 ;  /* 0x0000003d18047220 */ /* 0x000fe40000410000 */
[----:B------:R-:W-:Y:S01]  /*10160*/  FFMA.FTZ R26, R9, R26, R20 ;  /* 0x0000001a091a7223 */ /* 0x000fe20000010014 */
[----:B------:R-:W-:Y:S01]  /*10170*/  LOP3.LUT R20, R71, 0xffff0000, RZ, 0xc0, !PT ;  /* 0xffff000047147812 */ /* 0x000fe200078ec0ff */
[C---:B------:R-:W-:Y:S01]  /*10180*/  IMAD.U32 R16, R10.reuse, 0x10000, RZ ;  /* 0x000100000a107824 */ /* 0x040fe200078e00ff */
[----:B------:R-:W-:Y:S01]  /*10190*/  LOP3.LUT R10, R10, 0xffff0000, RZ, 0xc0, !PT ;  /* 0xffff00000a0a7812 */ /* 0x000fe200078ec0ff */
[----:B------:R-:W-:Y:S02]  /*101a0*/  FMUL.FTZ R9, R23, R8 ;  /* 0x0000000817097220 */ /* 0x000fe40000410000 */
[----:B------:R-:W-:-:S02]  /*101b0*/  FMUL.FTZ R24, R24, R68 ;  /* 0x0000004418187220 */ /* 0x000fc40000410000 */
[----:B------:R-:W-:Y:S01]  /*101c0*/  FFMA.FTZ R68, R17, R68, -R4 ;  /* 0x0000004411447223 */ /* 0x000fe20000010804 */
[----:B------:R-:W-:Y:S01]  /*101d0*/  LOP3.LUT R4, R63, 0xffff0000, RZ, 0xc0, !PT ;  /* 0xffff00003f047812 */ /* 0x000fe200078ec0ff */
[-C--:B------:R-:W-:Y:S02]  /*101e0*/  FMUL.FTZ R23, R23, R25.reuse ;  /* 0x0000001917177220 */ /* 0x080fe40000410000 */
[----:B------:R-:W-:Y:S01]  /*101f0*/  FFMA.FTZ R25, R16, R25, -R9 ;  /* 0x0000001910197223 */ /* 0x000fe20000010809 */
[----:B------:R-:W-:Y:S01]  /*10200*/  LOP3.LUT R9, R80, 0xffff0000, RZ, 0xc0, !PT ;  /* 0xffff000050097812 */ /* 0x000fe200078ec0ff */
[----:B------:R-:W-:Y:S02]  /*10210*/  FFMA.FTZ R24, R17, R61, R24 ;  /* 0x0000003d11187223 */ /* 0x000fe40000010018 */
[----:B------:R-:W-:Y:S02]  /*10220*/  FFMA.FTZ R23, R16, R8, R23 ;  /* 0x0000000810177223 */ /* 0x000fe40000010017 */
[----:B------:R-:W-:Y:S01]  /*10230*/  FMUL.FTZ R16, R22, R67 ;  /* 0x0000004316107220 */ /* 0x000fe20000410000 */
[----:B------:R-:W-:Y:S01]  /*10240*/  F2FP.BF16.PACK_AB R5, R24, R5 ;  /* 0x000000051805723e */ /* 0x000fe200000010ff */
[----:B------:R-:W-:-:S02]  /*10250*/  FMUL.FTZ R17, R7, R4 ;  /* 0x0000000407117220 */ /* 0x000fc40000410000 */
[-C--:B------:R-:W-:Y:S02]  /*10260*/  FMUL.FTZ R22, R22, R9.reuse ;  /* 0x0000000916167220 */ /* 0x080fe40000410000 */
[-C--:B------:R-:W-:Y:S02]  /*10270*/  FMUL.FTZ R8, R7, R20.reuse ;  /* 0x0000001407087220 */ /* 0x080fe40000410000 */
[----:B------:R-:W-:Y:S01]  /*10280*/  FFMA.FTZ R16, R10, R9, -R16 ;  /* 0x000000090a107223 */ /* 0x000fe20000010810 */
[----:B------:R-:W-:Y:S01]  /*10290*/  F2FP.BF16.PACK_AB R9, R68, R15 ;  /* 0x0000000f4409723e */ /* 0x000fe200000010ff */
        /* <DEDUP_REMOVED lines=11> */
.L_x_424:
[----:B------:R-:W-:Y:S05]  /*10350*/  BSYNC B2 ;  /* 0x0000000000027941 */ /* 0x000fea0003800000 */
.L_x_390:
        /* <DEDUP_REMOVED lines=12> */
[----:B------:R-:W-:Y:S01]  /*10420*/  IMAD R58, R58, c[0x0][0x218], RZ ;  /* 0x000086003a3a7a24 */ /* 0x000fe200078e02ff */
[----:B------:R-:W-:Y:S01]  /*10430*/  LOP3.LUT R8, R8, 0xfffffffe, RZ, 0xc0, !PT ;  /* 0xfffffffe08087812 */ /* 0x000fe200078ec0ff */
[----:B------:R-:W-:Y:S01]  /*10440*/  IMAD.IADD R7, R7, 0x1, R9 ;  /* 0x0000000107077824 */ /* 0x000fe200078e0209 */
[----:B------:R-:W-:Y:S01]  /*10450*/  LOP3.LUT R11, R4, R11, RZ, 0x3c, !PT ;  /* 0x0000000b040b7212 */ /* 0x000fe200078e3cff */
[----:B------:R-:W-:Y:S01]  /*10460*/  IMAD R58, R217, c[0x0][0x21c], R58 ;  /* 0x00008700d93a7a24 */ /* 0x000fe200078e023a */
[----:B------:R-:W-:Y:S01]  /*10470*/  BAR.SYNC.DEFER_BLOCKING 0x0 ;  /* 0x0000000000007b1d */ /* 0x000fe20000010000 */
[----:B------:R-:W-:Y:S01]  /*10480*/  IMAD.IADD R8, R5, 0x1, -R8 ;  /* 0x0000000105087824 */ /* 0x000fe200078e0a08 */
[----:B------:R-:W-:Y:S01]  /*10490*/  ISETP.LT.AND P1, PT, R39, UR30, PT ;  /* 0x0000001e27007c0c */ /* 0x000fe2000bf21270 */
[----:B------:R-:W-:Y:S01]  /*104a0*/  IMAD.WIDE.U32 R6, R217, c[0x0][0x218], R6 ;  /* 0x00008600d9067a25 */ /* 0x000fe200078e0006 */
[----:B------:R-:W-:Y:S01]  /*104b0*/  SHF.R.S32.HI R228, RZ, 0x1f, R219 ;  /* 0x0000001fffe47819 */ /* 0x000fe200000114db */
[----:B------:R-:W-:-:S02]  /*104c0*/  UISETP.GT.AND UP0, UPT, UR17, UR8, UPT ;  /* 0x000000081100728c */ /* 0x000fc4000bf04270 */
[----:B------:R-:W-:Y:S01]  /*104d0*/  IMAD R213, R8, 0x200, R11 ;  /* 0x0000020008d57824 */ /* 0x000fe200078e020b */
[----:B------:R-:W-:Y:S01]  /*104e0*/  LEA.HI R228, R228, R219, RZ, 0x3 ;  /* 0x000000dbe4e47211 */ /* 0x000fe200078f18ff */
[----:B------:R-:W-:Y:S02]  /*104f0*/  IMAD.SHL.U32 R8, R8, 0x8, RZ ;  /* 0x0000000808087824 */ /* 0x000fe400078e00ff */
[----:B------:R-:W-:Y:S01]  /*10500*/  IMAD.SHL.U32 R213, R213, 0x2, RZ ;  /* 0x00000002d5d57824 */ /* 0x000fe200078e00ff */
[----:B------:R-:W-:Y:S01]  /*10510*/  LOP3.LUT R228, R228, 0xfffffff8, RZ, 0xc0, !PT ;  /* 0xfffffff8e4e47812 */ /* 0x000fe200078ec0ff */
[----:B------:R-:W-:Y:S02]  /*10520*/  IMAD.SHL.U32 R68, R57, 0x40, RZ ;  /* 0x0000004039447824 */ /* 0x000fe400078e00ff */
[----:B------:R-:W-:Y:S01]  /*10530*/  IMAD.SHL.U32 R220, R38, 0x2, RZ ;  /* 0x0000000226dc7824 */ /* 0x000fe200078e00ff */
[C---:B------:R-:W-:Y:S02]  /*10540*/  IADD3 R4, R213.reuse, 0xc080, RZ ;  /* 0x0000c080d5047810 */ /* 0x040fe40007ffe0ff */
[----:B------:R-:W-:-:S02]  /*10550*/  IADD3 R212, R213, 0xc0a0, RZ ;  /* 0x0000c0a0d5d47810 */ /* 0x000fc40007ffe0ff */
[----:B------:R-:W-:Y:S02]  /*10560*/  @P0 IADD3 R212, R4, -0x20, RZ ;  /* 0xffffffe004d40810 */ /* 0x000fe40007ffe0ff */
[----:B------:R-:W-:Y:S02]  /*10570*/  IADD3 R4, P0, R6, UR26, RZ ;  /* 0x0000001a06047c10 */ /* 0x000fe4000ff1e0ff */
[----:B------:R-:W-:Y:S01]  /*10580*/  LOP3.LUT R68, R68, 0xfffffe00, RZ, 0xc0, !PT ;  /* 0xfffffe0044447812 */ /* 0x000fe200078ec0ff */
[----:B------:R-:W-:Y:S01]  /*10590*/  LDSM.16.M88.4 R24, [R213+0xc080] ;  /* 0x00c08000d518783b */ /* 0x000fe20000000200 */
[----:B------:R-:W-:Y:S01]  /*105a0*/  IADD3.X R5, R7, UR12, R58, P0, !PT ;  /* 0x0000000c07057c10 */ /* 0x000fe200087fe43a */
[----:B------:R-:W-:Y:S01]  /*105b0*/  IMAD.SHL.U32 R7, R56, 0x40, RZ ;  /* 0x0000004038077824 */ /* 0x000fe200078e00ff */
[----:B------:R-:W-:Y:S01]  /*105c0*/  LEA R6, P0, R4, c[0x0][0x1f8], 0x1 ;  /* 0x00007e0004067a11 */ /* 0x000fe200078008ff */
[----:B------:R-:W-:Y:S01]  /*105d0*/  IMAD R214, R64, 0x400, R68 ;  /* 0x0000040040d67824 */ /* 0x000fe200078e0244 */
[----:B------:R-:W-:Y:S01]  /*105e0*/  LDSM.16.M88.4 R40, [R213+0xc880] ;  /* 0x00c88000d528783b */ /* 0x000fe20000000200 */
[----:B------:R-:W-:-:S02]  /*105f0*/  IADD3 R203, R212, 0x800, RZ ;  /* 0x00000800d4cb7810 */ /* 0x000fc40007ffe0ff */
[----:B------:R-:W-:Y:S01]  /*10600*/  LEA.HI.X R5, R4, c[0x0][0x1fc], R5, 0x1, P0 ;  /* 0x00007f0004057a11 */ /* 0x000fe200000f0c05 */
[----:B------:R-:W-:Y:S01]  /*10610*/  LDSM.16.M88.4 R16, [R212] ;  /* 0x00000000d410783b */ /* 0x000fe20000000200 */
[----:B------:R-:W-:Y:S02]  /*10620*/  LOP3.LUT R7, R7, 0x1c0, RZ, 0xc0, !PT ;  /* 0x000001c007077812 */ /* 0x000fe400078ec0ff */
[----:B------:R-:W-:Y:S01]  /*10630*/  LOP3.LUT P0, RZ, R0, 0x4, RZ, 0xc0, !PT ;  /* 0x0000000400ff7812 */ /* 0x000fe2000780c0ff */
[----:B------:R1:W-:Y:S01]  /*10640*/  SHFL.IDX PT, R4, R6, RZ, 0x181f ;  /* 0x00181fff06047589 */ /* 0x0003e200000e0000 */
[----:B------:R-:W-:Y:S01]  /*10650*/  LOP3.LUT R8, R7, 0x8, R8, 0xf8, !PT ;  /* 0x0000000807087812 */ /* 0x000fe200078ef808 */
[----:B------:R-:W-:Y:S01]  /*10660*/  IMAD.MOV.U32 R0, RZ, RZ, 0x40 ;  /* 0x00000040ff007424 */ /* 0x000fe200078e00ff */
[----:B------:R-:W-:Y:S01]  /*10670*/  SHF.R.U32.HI R67, RZ, 0x3, R7 ;  /* 0x00000003ff437819 */ /* 0x000fe20000011607 */
[----:B------:R-:W2:Y:S01]  /*10680*/  SHFL.IDX PT, R5, R5, RZ, 0x181f ;  /* 0x00181fff05057589 */ /* 0x000ea200000e0000 */
[----:B------:R-:W-:-:S02]  /*10690*/  SHF.R.S32.HI R7, RZ, 0x1f, R36 ;  /* 0x0000001fff077819 */ /* 0x000fc40000011424 */
[----:B------:R-:W-:Y:S01]  /*106a0*/  LOP3.LUT R67, R8, R67, RZ, 0x3c, !PT ;  /* 0x0000004308437212 */ /* 0x000fe200078e3cff */
[----:B------:R-:W-:Y:S01]  /*106b0*/  LDSM.16.M88.4 R44, [R212+0x800] ;  /* 0x00080000d42c783b */ /* 0x000fe20000000200 */
[----:B------:R-:W-:Y:S02]  /*106c0*/  SEL R0, R0, 0xffffffc0, !P0 ;  /* 0xffffffc000007807 */ /* 0x000fe40004000000 */
[----:B------:R-:W-:Y:S01]  /*106d0*/  ISETP.GE.OR P0, PT, R225, c[0x0][0x1d4], !P1 ;  /* 0x00007500e1007a0c */ /* 0x000fe20004f06670 */
[----:B------:R-:W-:Y:S01]  /*106e0*/  IMAD.IADD R214, R67, 0x1, R214 ;  /* 0x0000000143d67824 */ /* 0x000fe200078e02d6 */
[----:B------:R-:W-:Y:S01]  /*106f0*/  LEA.HI R226, R7, R36, RZ, 0x3 ;  /* 0x0000002407e27211 */ /* 0x000fe200078f18ff */
[----:B------:R-:W-:Y:S01]  /*10700*/  IMAD.IADD R208, R213, 0x1, R0 ;  /* 0x00000001d5d07824 */ /* 0x000fe200078e0200 */
[----:B------:R-:W-:Y:S01]  /*10710*/  IADD3 R201, R212, 0x1000, RZ ;  /* 0x00001000d4c97810 */ /* 0x000fe20007ffe0ff */
[----:B------:R-:W-:Y:S01]  /*10720*/  IMAD.SHL.U32 R214, R214, 0x2, RZ ;  /* 0x00000002d6d67824 */ /* 0x000fe200078e00ff */
[----:B------:R-:W-:Y:S01]  /*10730*/  LOP3.LUT R226, R226, 0xfffffff8, RZ, 0xc0, !PT ;  /* 0xfffffff8e2e27812 */ /* 0x000fe200078ec0ff */
[----:B------:R-:W-:Y:S01]  /*10740*/  IMAD.IADD R202, R0, 0x1, R212 ;  /* 0x0000000100ca7824 */ /* 0x000fe200078e02d4 */
[----:B------:R-:W-:Y:S01]  /*10750*/  IADD3 R200, R212, 0x1800, RZ ;  /* 0x00001800d4c87810 */ /* 0x000fe20007ffe0ff */
[--C-:B------:R-:W-:Y:S01]  /*10760*/  IMAD R210, R2, 0x2, R214.reuse ;  /* 0x0000000202d27824 */ /* 0x100fe200078e02d6 */
[----:B------:R-:W3:Y:S01]  /*10770*/  LDSM.16.M88.4 R20, [R214+0x10080] ;  /* 0x01008000d614783b */ /* 0x000ee20000000200 */
[C---:B------:R-:W-:Y:S01]  /*10780*/  IMAD R209, R3.reuse, 0x2, R214 ;  /* 0x0000000203d17824 */ /* 0x040fe200078e02d6 */
[----:B-1----:R-:W-:Y:S01]  /*10790*/  SHF.R.S32.HI R6, RZ, 0x1f, R37 ;  /* 0x0000001fff067819 */ /* 0x002fe20000011425 */
[----:B------:R-:W-:Y:S01]  /*107a0*/  IMAD R207, R3, 0x2, R210 ;  /* 0x0000000203cf7824 */ /* 0x000fe200078e02d2 */
[----:B------:R-:W1:Y:S01]  /*107b0*/  LDSM.16.M88.4 R8, [R210+0x10080] ;  /* 0x01008000d208783b */ /* 0x000e620000000200 */
[----:B------:R-:W-:Y:S01]  /*107c0*/  SHF.R.S32.HI R229, RZ, 0x1f, R226 ;  /* 0x0000001fffe57819 */ /* 0x000fe200000114e2 */
[----:B--2---:R-:W-:Y:S01]  /*107d0*/  IMAD.WIDE R14, R225, 0x2, R4 ;  /* 0x00000002e10e7825 */ /* 0x004fe200078e0204 */
[----:B------:R-:W-:-:S02]  /*107e0*/  LEA.HI R227, R6, R37, RZ, 0x3 ;  /* 0x0000002506e37211 */ /* 0x000fc400078f18ff */
[----:B------:R-:W-:Y:S01]  /*107f0*/  IADD3 R199, R212, 0x2000, RZ ;  /* 0x00002000d4c77810 */ /* 0x000fe20007ffe0ff */
[--C-:B------:R-:W-:Y:S01]  /*10800*/  IMAD.WIDE R12, R228, 0x2, R4.reuse ;  /* 0x00000002e40c7825 */ /* 0x100fe200078e0204 */
[----:B------:R-:W-:Y:S01]  /*10810*/  @!PT LDS RZ, [RZ] ;  /* 0x00000000fffff984 */ /* 0x000fe20000000800 */
[----:B------:R-:W-:Y:S01]  /*10820*/  @!PT LDS RZ, [RZ] ;  /* 0x00000000fffff984 */ /* 0x000fe20000000800 */
[----:B------:R-:W-:Y:S01]  /*10830*/  @!PT LDS RZ, [RZ] ;  /* 0x00000000fffff984 */ /* 0x000fe20000000800 */
[----:B------:R2:W-:Y:S01]  /*10840*/  LDGSTS.E.BYPASS.LTC128B.128 [R220+0x8080], [R14.64], !P0 ;  /* 0x080800000edc7fae */ /* 0x0005e2000c101d58 */
[----:B------:R-:W-:Y:S02]  /*10850*/  ISETP.GE.OR P0, PT, R219, c[0x0][0x1d4], !P1 ;  /* 0x00007500db007a0c */ /* 0x000fe40004f06670 */
[----:B------:R-:W-:Y:S01]  /*10860*/  LOP3.LUT R227, R227, 0xfffffff8, RZ, 0xc0, !PT ;  /* 0xfffffff8e3e37812 */ /* 0x000fe200078ec0ff */
[--C-:B------:R-:W-:Y:S01]  /*10870*/  IMAD.WIDE R52, R226, 0x2, R4.reuse ;  /* 0x00000002e2347825 */ /* 0x100fe200078e0204 */
[C---:B------:R-:W-:Y:S02]  /*10880*/  IADD3 R198, R212.reuse, 0x2800, RZ ;  /* 0x00002800d4c67810 */ /* 0x040fe40007ffe0ff */
[C---:B------:R-:W-:Y:S01]  /*10890*/  IADD3 R197, R212.reuse, 0x3000, RZ ;  /* 0x00003000d4c57810 */ /* 0x040fe20007ffe0ff */
[----:B------:R-:W-:Y:S01]  /*108a0*/  IMAD.WIDE R28, R227, 0x2, R4 ;  /* 0x00000002e31c7825 */ /* 0x000fe200078e0204 */
[----:B------:R-:W-:-:S05]  /*108b0*/  IADD3 R196, R212, 0x3800, RZ ;  /* 0x00003800d4c47810 */ /* 0x000fca0007ffe0ff */
[----:B------:R2:W-:Y:S01]  /*108c0*/  LDGSTS.E.BYPASS.LTC128B.128 [R220+0x9080], [R12.64], !P0 ;  /* 0x090800000cdc7fae */ /* 0x0005e2000c101d58 */
[----:B------:R-:W-:-:S13]  /*108d0*/  ISETP.GE.OR P0, PT, R37, c[0x0][0x1d4], !P1 ;  /* 0x0000750025007a0c */ /* 0x000fda0004f06670 */
[----:B------:R4:W-:Y:S01]  /*108e0*/  LDGSTS.E.BYPASS.LTC128B.128 [R220+0xa080], [R28.64], !P0 ;  /* 0x0a0800001cdc7fae */ /* 0x0009e2000c101d58 */
[----:B------:R-:W-:Y:S02]  /*108f0*/  ISETP.GE.OR P0, PT, R36, c[0x0][0x1d4], !P1 ;  /* 0x0000750024007a0c */ /* 0x000fe40004f06670 */
[C---:B---3--:R-:W-:Y:S08]  /*10900*/  HMMA.16816.F32.BF16 R36, R20.reuse, R40, RZ ;  /* 0x000000281424723c */ /* 0x048ff000000418ff */
[----:B--2---:R-:W-:Y:S03]  /*10910*/  HMMA.16816.F32.BF16 R12, R20, R24, RZ ;  /* 0x00000018140c723c */ /* 0x004fe600000418ff */
[----:B------:R2:W-:Y:S01]  /*10920*/  LDGSTS.E.BYPASS.LTC128B.128 [R220+0xb080], [R52.64], !P0 ;  /* 0x0b08000034dc7fae */ /* 0x0005e2000c101d58 */
[----:B------:R-:W-:-:S03]  /*10930*/  PLOP3.LUT P0, PT, PT, PT, UP0, 0x40, 0x0 ;  /* 0x000000000000781c */ /* 0x000fc60003f0e808 */
[----:B------:R-:W-:Y:S01]  /*10940*/  LDSM.16.M88.4 R48, [R209+0x10080] ;  /* 0x01008000d130783b */ /* 0x000fe20000000200 */
[C---:B------:R-:W-:Y:S03]  /*10950*/  HMMA.16816.F32.BF16 R24, R20.reuse, R26, RZ ;  /* 0x0000001a1418723c */ /* 0x040fe600000418ff */
[----:B------:R-:W3:Y:S04]  /*10960*/  LDSM.16.M88.4 R4, [R208+0xc080] ;  /* 0x00c08000d004783b */ /* 0x000ee80000000200 */
[----:B------:R-:W5:Y:S01]  /*10970*/  LDSM.16.M88.4 R60, [R208+0xc880] ;  /* 0x00c88000d03c783b */ /* 0x000f620000000200 */
[----:B------:R-:W-:Y:S03]  /*10980*/  HMMA.16816.F32.BF16 R20, R20, R42, RZ ;  /* 0x0000002a1414723c */ /* 0x000fe600000418ff */
[----:B------:R-:W-:Y:S04]  /*10990*/  LDSM.16.M88.4 R32, [R207+0x10080] ;  /* 0x01008000cf20783b */ /* 0x000fe80000000200 */
[----:B----4-:R-:W4:Y:S01]  /*109a0*/  LDSM.16.M88.4 R28, [R202] ;  /* 0x00000000ca1c783b */ /* 0x010f220000000200 */
[C---:B-1----:R-:W-:Y:S03]  /*109b0*/  HMMA.16816.F32.BF16 R12, R8.reuse, R16, R12 ;  /* 0x00000010080c723c */ /* 0x042fe6000004180c */
[----:B------:R-:W-:Y:S04]  /*109c0*/  LDSM.16.M88.4 R56, [R213+0xd080] ;  /* 0x00d08000d538783b */ /* 0x000fe80000000200 */
[----:B--2---:R-:W1:Y:S01]  /*109d0*/  LDSM.16.M88.4 R52, [R202+0x800] ;  /* 0x00080000ca34783b */ /* 0x004e620000000200 */
[C---:B------:R-:W-:Y:S03]  /*109e0*/  HMMA.16816.F32.BF16 R24, R8.reuse, R18, R24 ;  /* 0x000000120818723c */ /* 0x040fe60000041818 */
[----:B------:R-:W2:Y:S04]  /*109f0*/  LDSM.16.M88.4 R16, [R214+0x14080] ;  /* 0x01408000d610783b */ /* 0x000ea80000000200 */
[----:B------:R-:W-:Y:S01]  /*10a00*/  LDSM.16.M88.4 R40, [R212+0x1000] ;  /* 0x00100000d428783b */ /* 0x000fe20000000200 */
[C---:B------:R-:W-:Y:S03]  /*10a10*/  HMMA.16816.F32.BF16 R36, R8.reuse, R44, R36 ;  /* 0x0000002c0824723c */ /* 0x040fe60000041824 */
[----:B------:R-:W0:Y:S05]  /*10a20*/  LDGDEPBAR ;  /* 0x00000000000079af */ /* 0x000e2a0000000000 */
[----:B------:R-:W-:Y:S01]  /*10a30*/  HMMA.16816.F32.BF16 R8, R8, R46, R20 ;  /* 0x0000002e0808723c */ /* 0x000fe20000041814 */
[----:B------:R-:W1:Y:S04]  /*10a40*/  LDSM.16.M88.4 R44, [R213+0xd880] ;  /* 0x00d88000d52c783b */ /* 0x000e680000000200 */
[----:B------:R-:W-:Y:S03]  /*10a50*/  LDSM.16.M88.4 R20, [R209+0x14080] ;  /* 0x01408000d114783b */ /* 0x000fe60000000200 */
[C---:B---3--:R-:W-:Y:S08]  /*10a60*/  HMMA.16816.F32.BF16 R12, R48.reuse, R4, R12 ;  /* 0x00000004300c723c */ /* 0x048ff0000004180c */
[C---:B------:R-:W-:Y:S01]  /*10a70*/  HMMA.16816.F32.BF16 R24, R48.reuse, R6, R24 ;  /* 0x000000063018723c */ /* 0x040fe20000041818 */
[----:B------:R-:W3:Y:S07]  /*10a80*/  LDSM.16.M88.4 R4, [R210+0x14080] ;  /* 0x01408000d204783b */ /* 0x000eee0000000200 */
[----:B-----5:R-:W-:Y:S08]  /*10a90*/  HMMA.16816.F32.BF16 R36, R48, R60, R36 ;  /* 0x0000003c3024723c */ /* 0x020ff00000041824 */
[C---:B----4-:R-:W-:Y:S08]  /*10aa0*/  HMMA.16816.F32.BF16 R12, R32.reuse, R28, R12 ;  /* 0x0000001c200c723c */ /* 0x050ff0000004180c */
[----:B------:R-:W-:Y:S01]  /*10ab0*/  HMMA.16816.F32.BF16 R24, R32, R30, R24 ;  /* 0x0000001e2018723c */ /* 0x000fe20000041818 */
[----:B------:R-:W-:Y:S07]  /*10ac0*/  LDSM.16.M88.4 R28, [R208+0xd080] ;  /* 0x00d08000d01c783b */ /* 0x000fee0000000200 */
[----:B------:R-:W-:Y:S01]  /*10ad0*/  HMMA.16816.F32.BF16 R48, R48, R62, R8 ;  /* 0x0000003e3030723c */ /* 0x000fe20000041808 */
[----:B------:R-:W4:Y:S04]  /*10ae0*/  LDSM.16.M88.4 R60, [R212+0x1800] ;  /* 0x00180000d43c783b */ /* 0x000f280000000200 */
[----:B------:R-:W-:Y:S03]  /*10af0*/  LDSM.16.M88.4 R8, [R207+0x14080] ;  /* 0x01408000cf08783b */ /* 0x000fe60000000200 */
[----:B-1----:R-:W-:Y:S08]  /*10b00*/  HMMA.16816.F32.BF16 R36, R32, R52, R36 ;  /* 0x000000342024723c */ /* 0x002ff00000041824 */
[C---:B--2---:R-:W-:Y:S08]  /*10b10*/  HMMA.16816.F32.BF16 R12, R16.reuse, R56, R12 ;  /* 0x00000038100c723c */ /* 0x044ff0000004180c */
[----:B------:R-:W-:Y:S01]  /*10b20*/  HMMA.16816.F32.BF16 R24, R16, R58, R24 ;  /* 0x0000003a1018723c */ /* 0x000fe20000041818 */
[----:B------:R-:W-:Y:S07]  /*10b30*/  LDSM.16.M88.4 R56, [R202+0x1000] ;  /* 0x00100000ca38783b */ /* 0x000fee0000000200 */
[----:B------:R-:W-:Y:S01]  /*10b40*/  HMMA.16816.F32.BF16 R48, R32, R54, R48 ;  /* 0x000000362030723c */ /* 0x000fe20000041830 */
[----:B------:R-:W1:Y:S04]  /*10b50*/  LDSM.16.M88.4 R52, [R208+0xd880] ;  /* 0x00d88000d034783b */ /* 0x000e680000000200 */
[----:B------:R-:W-:Y:S03]  /*10b60*/  LDSM.16.M88.4 R32, [R214+0x18080] ;  /* 0x01808000d620783b */ /* 0x000fe60000000200 */
[----:B------:R-:W-:Y:S08]  /*10b70*/  HMMA.16816.F32.BF16 R36, R16, R44, R36 ;  /* 0x0000002c1024723c */ /* 0x000ff00000041824 */
[C---:B---3--:R-:W-:Y:S08]  /*10b80*/  HMMA.16816.F32.BF16 R12, R4.reuse, R40, R12 ;  /* 0x00000028040c723c */ /* 0x048ff0000004180c */
[----:B------:R-:W-:Y:S01]  /*10b90*/  HMMA.16816.F32.BF16 R24, R4, R42, R24 ;  /* 0x0000002a0418723c */ /* 0x000fe20000041818 */
[----:B------:R-:W-:Y:S07]  /*10ba0*/  LDSM.16.M88.4 R40, [R213+0xe080] ;  /* 0x00e08000d528783b */ /* 0x000fee0000000200 */
[----:B------:R-:W-:Y:S01]  /*10bb0*/  HMMA.16816.F32.BF16 R48, R16, R46, R48 ;  /* 0x0000002e1030723c */ /* 0x000fe20000041830 */
[----:B------:R-:W2:Y:S04]  /*10bc0*/  LDSM.16.M88.4 R44, [R202+0x1800] ;  /* 0x00180000ca2c783b */ /* 0x000ea80000000200 */
[----:B------:R-:W-:Y:S03]  /*10bd0*/  LDSM.16.M88.4 R16, [R210+0x18080] ;  /* 0x01808000d210783b */ /* 0x000fe60000000200 */
[----:B----4-:R-:W-:Y:S08]  /*10be0*/  HMMA.16816.F32.BF16 R36, R4, R60, R36 ;  /* 0x0000003c0424723c */ /* 0x010ff00000041824 */
[C---:B------:R-:W-:Y:S08]  /*10bf0*/  HMMA.16816.F32.BF16 R12, R20.reuse, R28, R12 ;  /* 0x0000001c140c723c */ /* 0x040ff0000004180c */
[----:B------:R-:W-:Y:S01]  /*10c00*/  HMMA.16816.F32.BF16 R24, R20, R30, R24 ;  /* 0x0000001e1418723c */ /* 0x000fe20000041818 */
[----:B------:R-:W-:Y:S07]  /*10c10*/  LDSM.16.M88.4 R28, [R212+0x2000] ;  /* 0x00200000d41c783b */ /* 0x000fee0000000200 */
[----:B------:R-:W-:Y:S01]  /*10c20*/  HMMA.16816.F32.BF16 R48, R4, R62, R48 ;  /* 0x0000003e0430723c */ /* 0x000fe20000041830 */
[----:B------:R-:W3:Y:S04]  /*10c30*/  LDSM.16.M88.4 R60, [R213+0xe880] ;  /* 0x00e88000d53c783b */ /* 0x000ee80000000200 */
[----:B------:R-:W-:Y:S03]  /*10c40*/  LDSM.16.M88.4 R4, [R209+0x18080] ;  /* 0x01808000d104783b */ /* 0x000fe60000000200 */
[----:B-1----:R-:W-:Y:S08]  /*10c50*/  HMMA.16816.F32.BF16 R36, R20, R52, R36 ;  /* 0x000000341424723c */ /* 0x002ff00000041824 */
[C---:B------:R-:W-:Y:S08]  /*10c60*/  HMMA.16816.F32.BF16 R12, R8.reuse, R56, R12 ;  /* 0x00000038080c723c */ /* 0x040ff0000004180c */
[----:B------:R-:W-:Y:S01]  /*10c70*/  HMMA.16816.F32.BF16 R24, R8, R58, R24 ;  /* 0x0000003a0818723c */ /* 0x000fe20000041818 */
[----:B------:R-:W-:Y:S07]  /*10c80*/  LDSM.16.M88.4 R56, [R208+0xe080] ;  /* 0x00e08000d038783b */ /* 0x000fee0000000200 */
[----:B------:R-:W-:Y:S01]  /*10c90*/  HMMA.16816.F32.BF16 R48, R20, R54, R48 ;  /* 0x000000361430723c */ /* 0x000fe20000041830 */
[----:B------:R-:W-:Y:S04]  /*10ca0*/  LDSM.16.M88.4 R52, [R207+0x18080] ;  /* 0x01808000cf34783b */ /* 0x000fe80000000200 */
[----:B------:R-:W-:Y:S03]  /*10cb0*/  LDSM.16.M88.4 R20, [R202+0x2000] ;  /* 0x00200000ca14783b */ /* 0x000fe60000000200 */
[----:B--2---:R-:W-:Y:S08]  /*10cc0*/  HMMA.16816.F32.BF16 R36, R8, R44, R36 ;  /* 0x0000002c0824723c */ /* 0x004ff00000041824 */
[C---:B------:R-:W-:Y:S08]  /*10cd0*/  HMMA.16816.F32.BF16 R12, R32.reuse, R40, R12 ;  /* 0x00000028200c723c */ /* 0x040ff0000004180c */
[----:B------:R-:W-:Y:S01]  /*10ce0*/  HMMA.16816.F32.BF16 R24, R32, R42, R24 ;  /* 0x0000002a2018723c */ /* 0x000fe20000041818 */
[----:B------:R-:W1:Y:S07]  /*10cf0*/  LDSM.16.M88.4 R40, [R212+0x2800] ;  /* 0x00280000d428783b */ /* 0x000e6e0000000200 */
[----:B------:R-:W-:Y:S01]  /*10d00*/  HMMA.16816.F32.BF16 R48, R8, R46, R48 ;  /* 0x0000002e0830723c */ /* 0x000fe20000041830 */
[----:B------:R-:W-:Y:S04]  /*10d10*/  LDSM.16.M88.4 R44, [R214+0x1c080] ;  /* 0x01c08000d62c783b */ /* 0x000fe80000000200 */
[----:B------:R-:W-:Y:S03]  /*10d20*/  LDSM.16.M88.4 R8, [R213+0xf080] ;  /* 0x00f08000d508783b */ /* 0x000fe60000000200 */
[----:B---3--:R-:W-:Y:S08]  /*10d30*/  HMMA.16816.F32.BF16 R36, R32, R60, R36 ;  /* 0x0000003c2024723c */ /* 0x008ff00000041824 */
[C---:B------:R-:W-:Y:S08]  /*10d40*/  HMMA.16816.F32.BF16 R12, R16.reuse, R28, R12 ;  /* 0x0000001c100c723c */ /* 0x040ff0000004180c */
[----:B------:R-:W-:Y:S01]  /*10d50*/  HMMA.16816.F32.BF16 R24, R16, R30, R24 ;  /* 0x0000001e1018723c */ /* 0x000fe20000041818 */
[----:B------:R-:W2:Y:S07]  /*10d60*/  LDSM.16.M88.4 R28, [R208+0xe880] ;  /* 0x00e88000d01c783b */ /* 0x000eae0000000200 */
        /* <DEDUP_REMOVED lines=8> */
[----:B------:R-:W1:Y:S04]  /*10df0*/  LDSM.16.M88.4 R40, [R213+0xf880] ;  /* 0x00f88000d528783b */ /* 0x000e680000000200 */
[----:B------:R-:W-:Y:S03]  /*10e00*/  LDSM.16.M88.4 R16, [R208+0xf080] ;  /* 0x00f08000d010783b */ /* 0x000fe60000000200 */
[----:B--2---:R-:W-:Y:S08]  /*10e10*/  HMMA.16816.F32.BF16 R36, R4, R28, R36 ;  /* 0x0000001c0424723c */ /* 0x004ff00000041824 */
[C---:B------:R-:W-:Y:S08]  /*10e20*/  HMMA.16816.F32.BF16 R12, R52.reuse, R20, R12 ;  /* 0x00000014340c723c */ /* 0x040ff0000004180c */
[----:B------:R-:W-:Y:S01]  /*10e30*/  HMMA.16816.F32.BF16 R24, R52, R22, R24 ;  /* 0x000000163418723c */ /* 0x000fe20000041818 */
[----:B------:R-:W-:Y:S07]  /*10e40*/  LDSM.16.M88.4 R20, [R209+0x1c080] ;  /* 0x01c08000d114783b */ /* 0x000fee0000000200 */
[----:B------:R-:W-:Y:S01]  /*10e50*/  HMMA.16816.F32.BF16 R48, R4, R30, R48 ;  /* 0x0000001e0430723c */ /* 0x000fe20000041830 */
[----:B------:R-:W2:Y:S04]  /*10e60*/  LDSM.16.M88.4 R28, [R212+0x3800] ;  /* 0x00380000d41c783b */ /* 0x000ea80000000200 */
[----:B------:R-:W-:Y:S03]  /*10e70*/  LDSM.16.M88.4 R4, [R202+0x3000] ;  /* 0x00300000ca04783b */ /* 0x000fe60000000200 */
[----:B---3--:R-:W-:Y:S08]  /*10e80*/  HMMA.16816.F32.BF16 R36, R52, R60, R36 ;  /* 0x0000003c3424723c */ /* 0x008ff00000041824 */
[C---:B------:R-:W-:Y:S08]  /*10e90*/  HMMA.16816.F32.BF16 R12, R44.reuse, R8, R12 ;  /* 0x000000082c0c723c */ /* 0x040ff0000004180c */
[----:B------:R-:W-:Y:S01]  /*10ea0*/  HMMA.16816.F32.BF16 R24, R44, R10, R24 ;  /* 0x0000000a2c18723c */ /* 0x000fe20000041818 */
[----:B------:R-:W-:Y:S07]  /*10eb0*/  LDSM.16.M88.4 R8, [R207+0x1c080] ;  /* 0x01c08000cf08783b */ /* 0x000fee0000000200 */
[----:B------:R-:W-:Y:S01]  /*10ec0*/  HMMA.16816.F32.BF16 R48, R52, R62, R48 ;  /* 0x0000003e3430723c */ /* 0x000fe20000041830 */
[----:B------:R-:W3:Y:S07]  /*10ed0*/  LDSM.16.M88.4 R52, [R208+0xf880] ;  /* 0x00f88000d034783b */ /* 0x000eee0000000200 */
[----:B-1----:R-:W-:Y:S08]  /*10ee0*/  HMMA.16816.F32.BF16 R36, R44, R40, R36 ;  /* 0x000000282c24723c */ /* 0x002ff00000041824 */
[C---:B------:R-:W-:Y:S08]  /*10ef0*/  HMMA.16816.F32.BF16 R12, R32.reuse, R56, R12 ;  /* 0x00000038200c723c */ /* 0x040ff0000004180c */
[----:B------:R-:W-:Y:S08]  /*10f00*/  HMMA.16816.F32.BF16 R24, R32, R58, R24 ;  /* 0x0000003a2018723c */ /* 0x000ff00000041818 */
[----:B------:R-:W-:Y:S08]  /*10f10*/  HMMA.16816.F32.BF16 R48, R44, R42, R48 ;  /* 0x0000002a2c30723c */ /* 0x000ff00000041830 */
[----:B--2---:R-:W-:Y:S08]  /*10f20*/  HMMA.16816.F32.BF16 R36, R32, R28, R36 ;  /* 0x0000001c2024723c */ /* 0x004ff00000041824 */
[C---:B------:R-:W-:Y:S08]  /*10f30*/  HMMA.16816.F32.BF16 R12, R20.reuse, R16, R12 ;  /* 0x00000010140c723c */ /* 0x040ff0000004180c */
[----:B------:R-:W-:Y:S01]  /*10f40*/  HMMA.16816.F32.BF16 R24, R20, R18, R24 ;  /* 0x000000121418723c */ /* 0x000fe20000041818 */
[----:B------:R-:W1:Y:S01]  /*10f50*/  LDSM.16.M88.4 R16, [R202+0x3800] ;  /* 0x00380000ca10783b */ /* 0x000e620000000200 */
[----:B------:R-:W-:-:S06]  /*10f60*/  DEPBAR.LE SB0, 0x0 ;  /* 0x000080000000791a */ /* 0x000fcc0000000000 */
[----:B------:R-:W-:Y:S08]  /*10f70*/  HMMA.16816.F32.BF16 R48, R32, R30, R48 ;  /* 0x0000001e2030723c */ /* 0x000ff00000041830 */
[----:B---3--:R-:W-:Y:S08]  /*10f80*/  HMMA.16816.F32.BF16 R36, R20, R52, R36 ;  /* 0x000000341424723c */ /* 0x008ff00000041824 */
[----:B------:R-:W-:Y:S08]  /*10f90*/  HMMA.16816.F32.BF16 R12, R8, R4, R12 ;  /* 0x00000004080c723c */ /* 0x000ff0000004180c */
[----:B------:R-:W-:Y:S08]  /*10fa0*/  HMMA.16816.F32.BF16 R48, R20, R54, R48 ;  /* 0x000000361430723c */ /* 0x000ff00000041830 */
[C---:B------:R-:W-:Y:S08]  /*10fb0*/  HMMA.16816.F32.BF16 R24, R8.reuse, R6, R24 ;  /* 0x000000060818723c */ /* 0x040ff00000041818 */
[----:B-1----:R-:W-:Y:S01]  /*10fc0*/  HMMA.16816.F32.BF16 R36, R8, R16, R36 ;  /* 0x000000100824723c */ /* 0x002fe20000041824 */
[----:B------:R-:W-:-:S02]  /*10fd0*/  FMUL.FTZ R0, R12, c[0x0][0x320] ;  /* 0x0000c8000c007a20 */ /* 0x000fc40000410000 */
[----:B------:R-:W-:Y:S02]  /*10fe0*/  FMUL.FTZ R4, R13, c[0x0][0x320] ;  /* 0x0000c8000d047a20 */ /* 0x000fe40000410000 */
[----:B------:R-:W-:Y:S01]  /*10ff0*/  FMUL.FTZ R6, R14, c[0x0][0x320] ;  /* 0x0000c8000e067a20 */ /* 0x000fe20000410000 */
[----:B------:R-:W-:Y:S01]  /*11000*/  SHF.R.S32.HI R14, RZ, 0x1f, R225 ;  /* 0x0000001fff0e7819 */ /* 0x000fe200000114e1 */
[----:B------:R-:W-:Y:S01]  /*11010*/  FMUL.FTZ R12, R15, c[0x0][0x320] ;  /* 0x0000c8000f0c7a20 */ /* 0x000fe20000410000 */
[----:B------:R-:W-:Y:S01]  /*11020*/  HMMA.16816.F32.BF16 R48, R8, R18, R48 ;  /* 0x000000120830723c */ /* 0x000fe20000041830 */
[----:B------:R-:W1:Y:S06]  /*11030*/  MUFU.TANH R0, R0 ;  /* 0x0000000000007308 */ /* 0x000e6c0000002400 */
[----:B------:R-:W-:Y:S01]  /*11040*/  SHF.R.S32.HI R9, RZ, 0x1f, R228 ;  /* 0x0000001fff097819 */ /* 0x000fe200000114e4 */
[----:B------:R-:W-:Y:S01]  /*11050*/  FMUL.FTZ R5, R24, c[0x0][0x320] ;  /* 0x0000c80018057a20 */ /* 0x000fe20000410000 */
[----:B------:R-:W2:Y:S01]  /*11060*/  MUFU.TANH R4, R4 ;  /* 0x0000000400047308 */ /* 0x000ea20000002400 */
[----:B------:R-:W-:Y:S01]  /*11070*/  FMUL.FTZ R7, R25, c[0x0][0x320] ;  /* 0x0000c80019077a20 */ /* 0x000fe20000410000 */
[----:B------:R-:W-:Y:S01]  /*11080*/  SHF.R.S32.HI R10, RZ, 0x1f, R227 ;  /* 0x0000001fff0a7819 */ /* 0x000fe200000114e3 */
[----:B------:R-:W-:-:S02]  /*11090*/  FMUL.FTZ R8, R27, c[0x0][0x320] ;  /* 0x0000c8001b087a20 */ /* 0x000fc40000410000 */
[----:B------:R-:W-:Y:S02]  /*110a0*/  FMUL.FTZ R26, R26, c[0x0][0x320] ;  /* 0x0000c8001a1a7a20 */ /* 0x000fe40000410000 */
[----:B------:R-:W-:Y:S01]  /*110b0*/  FMUL.FTZ R13, R36, c[0x0][0x320] ;  /* 0x0000c800240d7a20 */ /* 0x000fe20000410000 */
[----:B------:R-:W3:Y:S08]  /*110c0*/  MUFU.TANH R6, R6 ;  /* 0x0000000600067308 */ /* 0x000ef00000002400 */
[----:B------:R-:W4:Y:S08]  /*110d0*/  MUFU.TANH R12, R12 ;  /* 0x0000000c000c7308 */ /* 0x000f300000002400 */
[----:B------:R-:W1:Y:S08]  /*110e0*/  MUFU.TANH R5, R5 ;  /* 0x0000000500057308 */ /* 0x000e700000002400 */
[----:B------:R-:W1:Y:S08]  /*110f0*/  MUFU.TANH R7, R7 ;  /* 0x0000000700077308 */ /* 0x000e700000002400 */
[----:B------:R1:W1:Y:S08]  /*11100*/  MUFU.TANH R18, R26 ;  /* 0x0000001a00127308 */ /* 0x0002700000002400 */
        /* <DEDUP_REMOVED lines=17> */
[----:B------:R-:W-:Y:S01]  /*11220*/  IMAD.MOV R11, RZ, RZ, -R11 ;  /* 0x000000ffff0b7224 */ /* 0x000fe200078e0a0b */
[----:B------:R-:W-:-:S03]  /*11230*/  ISETP.GE.AND P6, PT, R219, c[0x0][0x1d4], PT ;  /* 0x00007500db007a0c */ /* 0x000fc60003fc6270 */
        /* <DEDUP_REMOVED lines=29> */
.L_x_453:
[----:B--234-:R-:W-:Y:S01]  /*11410*/  LOP3.LUT R69, R69, 0xffffffe0, RZ, 0xc0, !PT ;  /* 0xffffffe045457812 */ /* 0x01cfe200078ec0ff */
[----:B------:R-:W-:Y:S01]  /*11420*/  UIADD3 UR4, UR11, 0x1, -UR28 ;  /* 0x000000010b047890 */ /* 0x000fe2000fffe81c */
[----:B------:R-:W-:Y:S01]  /*11430*/  LEA.HI R9, R65, R66, RZ, 0x2 ;  /* 0x0000004241097211 */ /* 0x000fe200078f10ff */
[----:B------:R-:W-:Y:S01]  /*11440*/  FMUL.FTZ R23, R37, c[0x0][0x320] ;  /* 0x0000c80025177a20 */ /* 0x000fe20000410000 */
[----:B------:R-:W-:Y:S01]  /*11450*/  SHF.R.S32.HI R11, RZ, 0x1f, R64 ;  /* 0x0000001fff0b7819 */ /* 0x000fe20000011440 */
[C---:B------:R-:W-:Y:S01]  /*11460*/  IMAD.IADD R14, R66.reuse, 0x1, -R69 ;  /* 0x00000001420e7824 */ /* 0x040fe200078e0a45 */
[----:B------:R-:W-:Y:S01]  /*11470*/  LOP3.LUT R9, R9, 0xfffffffc, RZ, 0xc0, !PT ;  /* 0xfffffffc09097812 */ /* 0x000fe200078ec0ff */
[----:B------:R-:W-:Y:S01]  /*11480*/  FMUL.FTZ R22, R49, c[0x0][0x320] ;  /* 0x0000c80031167a20 */ /* 0x000fe20000410000 */
[----:B------:R-:W-:Y:S01]  /*11490*/  LEA.HI R11, R11, R64, RZ, 0x3 ;  /* 0x000000400b0b7211 */ /* 0x000fe200078f18ff */
[----:B------:R-:W-:Y:S01]  /*114a0*/  ULDC UR17, c[0x0][0x324] ;  /* 0x0000c90000117ab9 */ /* 0x000fe20000000800 */
[----:B------:R-:W-:Y:S01]  /*114b0*/  SHF.R.S32.HI R15, RZ, 0x1f, R14 ;  /* 0x0000001fff0f7819 */ /* 0x000fe2000001140e */
[----:B------:R-:W-:Y:S01]  /*114c0*/  IMAD.IADD R66, R66, 0x1, -R9 ;  /* 0x0000000142427824 */ /* 0x000fe200078e0a09 */
[----:B------:R-:W-:Y:S01]  /*114d0*/  LOP3.LUT R11, R11, 0xffffff8, RZ, 0xc0, !PT ;  /* 0x0ffffff80b0b7812 */ /* 0x000fe200078ec0ff */
[----:B------:R-:W2:Y:S01]  /*114e0*/  MUFU.TANH R23, R23 ;  /* 0x0000001700177308 */ /* 0x000ea20000002400 */
[----:B------:R-:W-:Y:S01]  /*114f0*/  LEA.HI R15, R15, R14, RZ, 0x2 ;  /* 0x0000000e0f0f7211 */ /* 0x000fe200078f10ff */
[----:B------:R-:W-:Y:S01]  /*11500*/  ULOP3.LUT UR17, URZ, UR17, URZ, 0x33, !UPT ;  /* 0x000000113f117292 */ /* 0x000fe2000f8e333f */
[----:B------:R-:W-:Y:S01]  /*11510*/  LEA.HI R9, R66, R66, RZ, 0x1 ;  /* 0x0000004242097211 */ /* 0x000fe200078f08ff */
[----:B------:R-:W-:Y:S01]  /*11520*/  IMAD.IADD R11, R64, 0x1, -R11 ;  /* 0x00000001400b7824 */ /* 0x000fe200078e0a0b */
[----:B------:R-:W-:Y:S01]  /*11530*/  PLOP3.LUT P0, PT, PT, PT, UP3, 0x80, 0x0 ;  /* 0x000000000000781c */ /* 0x000fe20003f0f038 */
[----:B------:R-:W-:Y:S01]  /*11540*/  IMAD.U32 R21, RZ, RZ, UR28 ;  /* 0x0000001cff157e24 */ /* 0x000fe2000f8e00ff */
[----:B------:R-:W-:Y:S01]  /*11550*/  LEA.HI.SX32 R10, R15, UR15, 0x1e ;  /* 0x0000000f0f0a7c11 */ /* 0x000fe2000f8ff2ff */
[----:B------:R-:W3:Y:S01]  /*11560*/  MUFU.TANH R22, R22 ;  /* 0x0000001600167308 */ /* 0x000ee20000002400 */
[----:B------:R-:W-:Y:S01]  /*11570*/  LOP3.LUT R9, R9, 0x1ffffffe, RZ, 0xc0, !PT ;  /* 0x1ffffffe09097812 */ /* 0x000fe200078ec0ff */
[----:B------:R-:W0:Y:S01]  /*11580*/  LDGDEPBAR ;  /* 0x00000000000079af */ /* 0x000e220000000000 */
[----:B------:R-:W-:Y:S01]  /*11590*/  LOP3.LUT R15, R15, 0x7ffffffc, RZ, 0xc0, !PT ;  /* 0x7ffffffc0f0f7812 */ /* 0x000fe200078ec0ff */
[----:B------:R-:W-:-:S02]  /*115a0*/  IMAD R10, R11, 0x10, R10 ;  /* 0x000000100b0a7824 */ /* 0x000fc400078e020a */
[----:B------:R-:W-:Y:S02]  /*115b0*/  IMAD.IADD R9, R66, 0x1, -R9 ;  /* 0x0000000142097824 */ /* 0x000fe400078e0a09 */
[----:B------:R-:W-:Y:S02]  /*115c0*/  IMAD.IADD R222, R14, 0x1, -R15 ;  /* 0x000000010ede7824 */ /* 0x000fe400078e0a0f */
[----:B------:R-:W-:Y:S02]  /*115d0*/  IMAD R221, R9, 0x8, R10 ;  /* 0x0000000809dd7824 */ /* 0x000fe400078e020a */
[----:B------:R-:W-:Y:S02]  /*115e0*/  IMAD.U32 R15, RZ, RZ, UR4 ;  /* 0x00000004ff0f7e24 */ /* 0x000fe4000f8e00ff */
[----:B------:R-:W-:Y:S01]  /*115f0*/  @P0 IMAD.HI.U32 R9, R221, c[0x0][0x2c8], RZ ;  /* 0x0000b200dd090a27 */ /* 0x000fe200078e00ff */
[----:B------:R-:W-:-:S03]  /*11600*/  PLOP3.LUT P0, PT, PT, PT, UP3, 0x80, 0x0 ;  /* 0x000000000000781c */ /* 0x000fc60003f0f038 */
[----:B------:R-:W-:Y:S02]  /*11610*/  IMAD.MOV.U32 R10, RZ, RZ, R221 ;  /* 0x000000ffff0a7224 */ /* 0x000fe400078e00dd */
[----:B------:R-:W-:Y:S02]  /*11620*/  IMAD.SHL.U32 R222, R222, 0x2, RZ ;  /* 0x00000002dede7824 */ /* 0x000fe400078e00ff */
[----:B------:R-:W-:Y:S02]  /*11630*/  FMUL.FTZ R11, R48, c[0x0][0x320] ;  /* 0x0000c800300b7a20 */ /* 0x000fe40000410000 */
[----:B------:R-:W-:Y:S01]  /*11640*/  IMAD.IADD R211, R68, 0x1, R67 ;  /* 0x0000000144d37824 */ /* 0x000fe200078e0243 */
[----:B------:R-:W-:Y:S02]  /*11650*/  IADD3 R16, R15, -UR20, -R222 ;  /* 0x800000140f107c10 */ /* 0x000fe4000fffe8de */
[----:B------:R-:W-:Y:S01]  /*11660*/  IADD3 R14, -R222, UR11, -R21 ;  /* 0x0000000bde0e7c10 */ /* 0x000fe2000fffe915 */
[----:B------:R-:W4:Y:S01]  /*11670*/  MUFU.TANH R11, R11 ;  /* 0x0000000b000b7308 */ /* 0x000f220000002400 */
[----:B------:R-:W-:-:S02]  /*11680*/  @P0 SHF.R.U32.HI R10, RZ, c[0x0][0x2cc], R9 ;  /* 0x0000b300ff0a0a19 */ /* 0x000fc40000011609 */
[----:B------:R-:W-:Y:S02]  /*11690*/  PLOP3.LUT P0, PT, PT, PT, UP2, 0x40, 0x0 ;  /* 0x000000000000781c */ /* 0x000fe40003f0e828 */
[C---:B------:R-:W-:Y:S01]  /*116a0*/  IADD3 R20, R16.reuse, c[0x0][0x328], RZ ;  /* 0x0000ca0010147a10 */ /* 0x040fe20007ffe0ff */
[----:B------:R-:W5:Y:S01]  /*116b0*/  SHFL.IDX PT, R9, R10, RZ, 0x1c1f ;  /* 0x001c1fff0a097589 */ /* 0x000f6200000e0000 */
[----:B------:R-:W-:-:S03]  /*116c0*/  IADD3 R16, R16, UR17, RZ ;  /* 0x0000001110107c10 */ /* 0x000fc6000fffe0ff */
[--C-:B-----5:R-:W-:Y:S02]  /*116d0*/  IMAD.IADD R25, R20, 0x1, R9.reuse ;  /* 0x0000000114197824 */ /* 0x120fe400078e0209 */
[----:B------:R-:W-:-:S03]  /*116e0*/  IMAD.IADD R24, R16, 0x1, R9 ;  /* 0x0000000110187824 */ /* 0x000fc600078e0209 */
[----:B------:R-:W-:Y:S01]  /*116f0*/  IMNMX R25, R25, R14, PT ;  /* 0x0000000e19197217 */ /* 0x000fe20003800200 */
[----:B------:R-:W-:Y:S05]  /*11700*/  @P0 BRA `(.L_x_454) ;  /* 0x0000016000000947 */ /* 0x000fea0003800000 */
[----:B-1234-:R-:W-:Y:S01]  /*11710*/  IMAD.U32 R26, RZ, RZ, UR20 ;  /* 0x00000014ff1a7e24 */ /* 0x01efe2000f8e00ff */
[----:B------:R-:W-:Y:S04]  /*11720*/  BSSY B0, `(.L_x_455) ;  /* 0x000000f000007945 */ /* 0x000fe80003800000 */
[----:B------:R-:W-:-:S04]  /*11730*/  IADD3 R26, -R26, UR11, R9 ;  /* 0x0000000b1a1a7c10 */ /* 0x000fc8000fffe109 */
        /* <DEDUP_REMOVED lines=9> */
.L_x_456:
[----:B------:R-:W-:-:S04]  /*117d0*/  MOV R9, c[0x0][0x32c] ;  /* 0x0000cb0000097a02 */ /* 0x000fc80000000f00 */
[----:B------:R-:W-:-:S13]  /*117e0*/  ISETP.NE.AND P0, PT, R9, 0x1, PT ;  /* 0x000000010900780c */ /* 0x000fda0003f05270 */
[----:B------:R-:W-:-:S05]  /*117f0*/  @P0 IMAD.HI.U32 R9, R26, c[0x0][0x330], RZ ;  /* 0x0000cc001a090a27 */ /* 0x000fca00078e00ff */
[----:B------:R-:W-:Y:S02]  /*11800*/  @P0 SHF.R.U32.HI R26, RZ, c[0x0][0x334], R9 ;  /* 0x0000cd00ff1a0a19 */ /* 0x000fe40000011609 */
.L_x_457:
[----:B------:R-:W-:Y:S05]  /*11810*/  BSYNC B0 ;  /* 0x0000000000007941 */ /* 0x000fea0003800000 */
.L_x_455:
[----:B------:R-:W-:-:S04]  /*11820*/  IMAD R9, R26, c[0x0][0x32c], -R21 ;  /* 0x0000cb001a097a24 */ /* 0x000fc800078e0a15 */
[----:B------:R-:W-:-:S05]  /*11830*/  IMAD.IADD R9, R9, 0x1, -R222 ;  /* 0x0000000109097824 */ /* 0x000fca00078e0ade */
[----:B------:R-:W-:Y:S02]  /*11840*/  IADD3 R26, R9, c[0x0][0x32c], RZ ;  /* 0x0000cb00091a7a10 */ /* 0x000fe40007ffe0ff */
[----:B------:R-:W-:Y:S02]  /*11850*/  IMNMX R24, R24, R9, !PT ;  /* 0x0000000918187217 */ /* 0x000fe40007800200 */
[----:B------:R-:W-:Y:S02]  /*11860*/  IMNMX R25, R25, R26, PT ;  /* 0x0000001a19197217 */ /* 0x000fe40003800200 */
.L_x_454:
[----:B--234-:R-:W-:Y:S01]  /*11870*/  ISETP.LT.AND P1, PT, RZ, UR10, PT ;  /* 0x0000000aff007c0c */ /* 0x01cfe2000bf21270 */
[----:B------:R-:W2:Y:S03]  /*11880*/  SHFL.IDX PT, R27, R10, 0x1, 0x1c1f ;  /* 0x003c1f000a1b7f89 */ /* 0x000ea600000e0000 */
[----:B------:R-:W-:-:S04]  /*11890*/  ISETP.GT.AND P0, PT, R24, RZ, P1 ;  /* 0x000000ff1800720c */ /* 0x000fc80000f04270 */
[----:B------:R-:W-:-:S04]  /*118a0*/  ISETP.LT.OR P0, PT, R25, 0x1, P0 ;  /* 0x000000011900780c */ /* 0x000fc80000701670 */
[----:B-1----:R-:W-:Y:S01]  /*118b0*/  FSEL R19, R0, -INF , !P0 ;  /* 0xff80000000137808 */ /* 0x002fe20004000000 */
[----:B------:R-:W-:Y:S01]  /*118c0*/  FMUL.FTZ R0, R50, c[0x0][0x320] ;  /* 0x0000c80032007a20 */ /* 0x000fe20000410000 */
[----:B------:R-:W-:-:S04]  /*118d0*/  ISETP.GT.AND P0, PT, R24, 0x1, P1 ;  /* 0x000000011800780c */ /* 0x000fc80000f04270 */
[----:B------:R-:W-:Y:S01]  /*118e0*/  ISETP.LT.OR P0, PT, R25, 0x2, P0 ;  /* 0x000000021900780c */ /* 0x000fe20000701670 */
[----:B------:R-:W1:Y:S03]  /*118f0*/  MUFU.TANH R0, R0 ;  /* 0x0000000000007308 */ /* 0x000e660000002400 */
[----:B------:R-:W-:Y:S02]  /*11900*/  FSEL R17, R4, -INF , !P0 ;  /* 0xff80000004117808 */ /* 0x000fe40004000000 */
[----:B------:R-:W-:-:S04]  /*11910*/  ISETP.GT.AND P0, PT, R24, 0x8, P1 ;  /* 0x000000081800780c */ /* 0x000fc80000f04270 */
[----:B------:R-:W-:-:S04]  /*11920*/  ISETP.LT.OR P0, PT, R25, 0x9, P0 ;  /* 0x000000091900780c */ /* 0x000fc80000701670 */
        /* <DEDUP_REMOVED lines=9> */
[----:B------:R-:W-:Y:S01]  /*119c0*/  FSEL R7, R23, -INF , !P0 ;  /* 0xff80000017077808 */ /* 0x000fe20004000000 */
[----:B------:R-:W-:Y:S01]  /*119d0*/  FMUL.FTZ R23, R39, c[0x0][0x320] ;  /* 0x0000c80027177a20 */ /* 0x000fe20000410000 */
[----:B------:R-:W-:-:S04]  /*119e0*/  ISETP.GT.AND P0, PT, R24, 0x18, P1 ;  /* 0x000000181800780c */ /* 0x000fc80000f04270 */
[----:B------:R-:W-:Y:S01]  /*119f0*/  ISETP.LT.OR P0, PT, R25, 0x19, P0 ;  /* 0x000000191900780c */ /* 0x000fe20000701670 */
[----:B------:R-:W3:Y:S03]  /*11a00*/  MUFU.TANH R23, R23 ;  /* 0x0000001700177308 */ /* 0x000ee60000002400 */
[----:B------:R-:W-:Y:S02]  /*11a10*/  FSEL R5, R11, -INF , !P0 ;  /* 0xff8000000b057808 */ /* 0x000fe40004000000 */
[----:B------:R-:W-:Y:S01]  /*11a20*/  ISETP.GT.AND P0, PT, R24, 0x19, P1 ;  /* 0x000000191800780c */ /* 0x000fe20000f04270 */
[----:B------:R-:W-:-:S03]  /*11a30*/  FMUL.FTZ R24, R38, c[0x0][0x320] ;  /* 0x0000c80026187a20 */ /* 0x000fc60000410000 */
[----:B------:R-:W-:Y:S01]  /*11a40*/  ISETP.LT.OR P0, PT, R25, 0x1a, P0 ;  /* 0x0000001a1900780c */ /* 0x000fe20000701670 */
[--C-:B--2---:R-:W-:Y:S02]  /*11a50*/  IMAD.IADD R25, R20, 0x1, R27.reuse ;  /* 0x0000000114197824 */ /* 0x104fe400078e021b */
[----:B------:R-:W2:Y:S01]  /*11a60*/  MUFU.TANH R24, R24 ;  /* 0x0000001800187308 */ /* 0x000ea20000002400 */
[----:B------:R-:W-:Y:S01]  /*11a70*/  FSEL R11, R22, -INF , !P0 ;  /* 0xff800000160b7808 */ /* 0x000fe20004000000 */
[----:B------:R-:W-:Y:S01]  /*11a80*/  FMUL.FTZ R22, R51, c[0x0][0x320] ;  /* 0x0000c80033167a20 */ /* 0x000fe20000410000 */
[----:B------:R-:W-:Y:S02]  /*11a90*/  PLOP3.LUT P0, PT, PT, PT, UP2, 0x40, 0x0 ;  /* 0x000000000000781c */ /* 0x000fe40003f0e828 */
[----:B------:R-:W-:Y:S01]  /*11aa0*/  IMNMX R14, R25, R14, PT ;  /* 0x0000000e190e7217 */ /* 0x000fe20003800200 */
[----:B------:R-:W-:Y:S02]  /*11ab0*/  IMAD.IADD R25, R16, 0x1, R27 ;  /* 0x0000000110197824 */ /* 0x000fe400078e021b */
[----:B------:R-:W4:Y:S08]  /*11ac0*/  MUFU.TANH R22, R22 ;  /* 0x0000001600167308 */ /* 0x000f300000002400 */
[----:B------:R-:W-:Y:S05]  /*11ad0*/  @P0 BRA `(.L_x_458) ;  /* 0x0000016000000947 */ /* 0x000fea0003800000 */
[----:B-123--:R-:W-:Y:S01]  /*11ae0*/  IMAD.U32 R4, RZ, RZ, UR20 ;  /* 0x00000014ff047e24 */ /* 0x00efe2000f8e00ff */
        /* <DEDUP_REMOVED lines=11> */
.L_x_460:
[----:B------:R-:W-:-:S04]  /*11ba0*/  MOV R4, c[0x0][0x32c] ;  /* 0x0000cb0000047a02 */ /* 0x000fc80000000f00 */
[----:B------:R-:W-:-:S13]  /*11bb0*/  ISETP.NE.AND P0, PT, R4, 0x1, PT ;  /* 0x000000010400780c */ /* 0x000fda0003f05270 */
[----:B------:R-:W-:-:S05]  /*11bc0*/  @P0 IMAD.HI.U32 R4, R10, c[0x0][0x330], RZ ;  /* 0x0000cc000a040a27 */ /* 0x000fca00078e00ff */
[----:B------:R-:W-:Y:S02]  /*11bd0*/  @P0 SHF.R.U32.HI R10, RZ, c[0x0][0x334], R4 ;  /* 0x0000cd00ff0a0a19 */ /* 0x000fe40000011604 */
.L_x_461:
[----:B------:R-:W-:Y:S05]  /*11be0*/  BSYNC B0 ;  /* 0x0000000000007941 */ /* 0x000fea0003800000 */
.L_x_459:
[----:B------:R-:W-:-:S04]  /*11bf0*/  IMAD R21, R10, c[0x0][0x32c], -R21 ;  /* 0x0000cb000a157a24 */ /* 0x000fc800078e0a15 */
[----:B------:R-:W-:-:S05]  /*11c00*/  IMAD.IADD R4, R21, 0x1, -R222 ;  /* 0x0000000115047824 */ /* 0x000fca00078e0ade */
[----:B------:R-:W-:Y:S02]  /*11c10*/  IADD3 R21, R4, c[0x0][0x32c], RZ ;  /* 0x0000cb0004157a10 */ /* 0x000fe40007ffe0ff */
[----:B------:R-:W-:Y:S02]  /*11c20*/  IMNMX R25, R25, R4, !PT ;  /* 0x0000000419197217 */ /* 0x000fe40007800200 */
[----:B------:R-:W-:Y:S02]  /*11c30*/  IMNMX R14, R14, R21, PT ;  /* 0x000000150e0e7217 */ /* 0x000fe40003800200 */
.L_x_458:
[----:B-123--:R-:W-:Y:S01]  /*11c40*/  ISETP.GT.AND P0, PT, R25, 0x1, P1 ;  /* 0x000000011900780c */ /* 0x00efe20000f04270 */
[----:B------:R-:W-:Y:S01]  /*11c50*/  IMAD.SHL.U32 R211, R211, 0x2, RZ ;  /* 0x00000002d3d37824 */ /* 0x000fe200078e00ff */
[----:B------:R-:W-:Y:S02]  /*11c60*/  @UP3 USHF.L.U32 UR14, UR14, 0x7, URZ ;  /* 0x000000070e0e3899 */ /* 0x000fe4000800063f */
[----:B------:R-:W-:Y:S01]  /*11c70*/  ISETP.LT.OR P0, PT, R14, 0x2, P0 ;  /* 0x000000020e00780c */ /* 0x000fe20000701670 */
[--C-:B------:R-:W-:Y:S01]  /*11c80*/  IMAD R206, R2, 0x2, R211.reuse ;  /* 0x0000000202ce7824 */ /* 0x100fe200078e02d3 */
[----:B------:R-:W-:Y:S01]  /*11c90*/  LDSM.16.MT88.4 R140, [R211+0x8080] ;  /* 0x00808000d38c783b */ /* 0x000fe20000004200 */
[C---:B------:R-:W-:Y:S01]  /*11ca0*/  IMAD R205, R3.reuse, 0x2, R211 ;  /* 0x0000000203cd7824 */ /* 0x040fe200078e02d3 */
[----:B------:R-:W-:Y:S01]  /*11cb0*/  FSEL R20, R12, -INF , !P0 ;  /* 0xff8000000c147808 */ /* 0x000fe20004000000 */
[----:B------:R-:W-:Y:S01]  /*11cc0*/  IMAD R204, R3, 0x2, R206 ;  /* 0x0000000203cc7824 */ /* 0x000fe200078e02ce */
[----:B------:R-:W-:Y:S01]  /*11cd0*/  ISETP.GT.AND P0, PT, R25, 0x8, P1 ;  /* 0x000000081900780c */ /* 0x000fe20000f04270 */
[----:B------:R-:W-:Y:S01]  /*11ce0*/  LDSM.16.MT88.4 R132, [R206+0x8080] ;  /* 0x00808000ce84783b */ /* 0x000fe20000004200 */
[----:B------:R-:W-:-:S02]  /*11cf0*/  ULDC.64 UR4, c[0x0][0x2c8] ;  /* 0x0000b20000047ab9 */ /* 0x000fc40000000a00 */
[----:B------:R-:W-:Y:S01]  /*11d00*/  ISETP.LT.OR P0, PT, R14, 0x9, P0 ;  /* 0x000000090e00780c */ /* 0x000fe20000701670 */
[----:B------:R-:W-:Y:S01]  /*11d10*/  LDSM.16.MT88.4 R40, [R211+0x9080] ;  /* 0x00908000d328783b */ /* 0x000fe20000004200 */
[----:B------:R-:W-:Y:S02]  /*11d20*/  UIMAD.WIDE.U32 UR28, UR14, UR4, URZ ;  /* 0x000000040e1c72a5 */ /* 0x000fe4000f8e003f */
[----:B------:R-:W-:Y:S01]  /*11d30*/  FSEL R18, R18, -INF , !P0 ;  /* 0xff80000012127808 */ /* 0x000fe20004000000 */
[----:B------:R-:W-:Y:S01]  /*11d40*/  LDSM.16.MT88.4 R32, [R204+0x8080] ;  /* 0x00808000cc20783b */ /* 0x000fe20000004200 */
[----:B------:R-:W-:Y:S01]  /*11d50*/  ISETP.GT.AND P0, PT, R25, 0x9, P1 ;  /* 0x000000091900780c */ /* 0x000fe20000f04270 */
[----:B------:R-:W-:Y:S02]  /*11d60*/  @UP3 USHF.R.U32.HI UR15, URZ, UR5, UR29 ;  /* 0x000000053f0f3299 */ /* 0x000fe4000801161d */
[----:B------:R-:W-:Y:S01]  /*11d70*/  LDSM.16.MT88.4 R48, [R206+0x9080] ;  /* 0x00908000ce30783b */ /* 0x000fe20000004200 */
[----:B------:R-:W-:Y:S01]  /*11d80*/  ISETP.LT.OR P0, PT, R14, 0xa, P0 ;  /* 0x0000000a0e00780c */ /* 0x000fe20000701670 */
[----:B------:R-:W-:-:S02]  /*11d90*/  UIADD3 UR15, UR9, UR15, URZ ;  /* 0x0000000f090f7290 */ /* 0x000fc4000fffe03f */
[----:B------:R-:W-:Y:S01]  /*11da0*/  LDSM.16.MT88.4 R56, [R205+0x9080] ;  /* 0x00908000cd38783b */ /* 0x000fe20000004200 */
[----:B------:R-:W-:Y:S01]  /*11db0*/  FSEL R4, R8, -INF , !P0 ;  /* 0xff80000008047808 */ /* 0x000fe20004000000 */
[----:B------:R-:W-:Y:S01]  /*11dc0*/  ULDC UR9, c[0x0][0x328] ;  /* 0x0000ca0000097ab9 */ /* 0x000fe20000000800 */
[C---:B------:R-:W-:Y:S01]  /*11dd0*/  ISETP.GT.AND P0, PT, R25.reuse, 0x10, P1 ;  /* 0x000000101900780c */ /* 0x040fe20000f04270 */
[----:B------:R-:W-:Y:S01]  /*11de0*/  LDSM.16.MT88.4 R64, [R204+0x9080] ;  /* 0x00908000cc40783b */ /* 0x000fe20000004200 */
[----:B------:R-:W-:Y:S02]  /*11df0*/  UIADD3 UR10, UR10, -0x2, URZ ;  /* 0xfffffffe0a0a7890 */ /* 0x000fe4000fffe03f */
[----:B------:R-:W-:Y:S01]  /*11e00*/  ISETP.LT.OR P0, PT, R14, 0x11, P0 ;  /* 0x000000110e00780c */ /* 0x000fe20000701670 */
[----:B------:R-:W-:Y:S01]  /*11e10*/  LDSM.16.MT88.4 R72, [R211+0xa080] ;  /* 0x00a08000d348783b */ /* 0x000fe20000004200 */
[----:B------:R-:W-:Y:S02]  /*11e20*/  UIADD3 UR9, UR15, UR9, URZ ;  /* 0x000000090f097290 */ /* 0x000fe4000fffe03f */
[----:B------:R-:W-:Y:S01]  /*11e30*/  FSEL R12, R24, -INF , !P0 ;  /* 0xff800000180c7808 */ /* 0x000fe20004000000 */
[----:B------:R-:W-:Y:S01]  /*11e40*/  LDSM.16.MT88.4 R80, [R206+0xa080] ;  /* 0x00a08000ce50783b */ /* 0x000fe20000004200 */
[----:B------:R-:W-:-:S03]  /*11e50*/  ISETP.GT.AND P0, PT, R25, 0x11, P1 ;  /* 0x000000111900780c */ /* 0x000fc60000f04270 */
[----:B------:R-:W-:Y:S01]  /*11e60*/  LDSM.16.MT88.4 R88, [R205+0xa080] ;  /* 0x00a08000cd58783b */ /* 0x000fe20000004200 */
[----:B------:R-:W-:-:S03]  /*11e70*/  ISETP.LT.OR P0, PT, R14, 0x12, P0 ;  /* 0x000000120e00780c */ /* 0x000fc60000701670 */
[----:B------:R-:W-:Y:S01]  /*11e80*/  LDSM.16.MT88.4 R96, [R204+0xa080] ;  /* 0x00a08000cc60783b */ /* 0x000fe20000004200 */
[----:B------:R-:W-:Y:S02]  /*11e90*/  FSEL R16, R23, -INF , !P0 ;  /* 0xff80000017107808 */ /* 0x000fe40004000000 */
[----:B------:R-:W-:Y:S01]  /*11ea0*/  ISETP.GT.AND P0, PT, R25, 0x18, P1 ;  /* 0x000000181900780c */ /* 0x000fe20000f04270 */
[----:B------:R-:W-:Y:S03]  /*11eb0*/  LDSM.16.MT88.4 R104, [R211+0xb080] ;  /* 0x00b08000d368783b */ /* 0x000fe60000004200 */
[----:B------:R-:W-:Y:S01]  /*11ec0*/  ISETP.LT.OR P0, PT, R14, 0x19, P0 ;  /* 0x000000190e00780c */ /* 0x000fe20000701670 */
[----:B------:R-:W-:Y:S03]  /*11ed0*/  LDSM.16.MT88.4 R112, [R206+0xb080] ;  /* 0x00b08000ce70783b */ /* 0x000fe60000004200 */
[----:B------:R-:W-:Y:S01]  /*11ee0*/  FSEL R10, R0, -INF , !P0 ;  /* 0xff800000000a7808 */ /* 0x000fe20004000000 */
[----:B------:R-:W-:Y:S01]  /*11ef0*/  LDSM.16.MT88.4 R120, [R205+0xb080] ;  /* 0x00b08000cd78783b */ /* 0x000fe20000004200 */
[----:B------:R-:W-:-:S02]  /*11f00*/  FMNMX.FTZ R0, R19, R17, !PT ;  /* 0x0000001113007209 */ /* 0x000fc40007810000 */
[----:B------:R-:W-:Y:S01]  /*11f10*/  ISETP.GT.AND P0, PT, R25, RZ, P1 ;  /* 0x000000ff1900720c */ /* 0x000fe20000f04270 */
[----:B------:R-:W-:Y:S01]  /*11f20*/  LDSM.16.MT88.4 R192, [R205+0x8880] ;  /* 0x00888000cdc0783b */ /* 0x000fe20000004200 */
[----:B------:R-:W-:Y:S02]  /*11f30*/  FMNMX.FTZ R0, R15, R0, !PT ;  /* 0x000000000f007209 */ /* 0x000fe40007810000 */
[----:B------:R-:W-:Y:S01]  /*11f40*/  ISETP.LT.OR P0, PT, R14, 0x1, P0 ;  /* 0x000000010e00780c */ /* 0x000fe20000701670 */
[----:B------:R-:W-:Y:S01]  /*11f50*/  LDSM.16.MT88.4 R188, [R204+0x8880] ;  /* 0x00888000ccbc783b */ /* 0x000fe20000004200 */
[----:B------:R-:W-:Y:S02]  /*11f60*/  FMNMX.FTZ R0, R9, R0, !PT ;  /* 0x0000000009007209 */ /* 0x000fe40007810000 */
[----:B------:R-:W-:Y:S01]  /*11f70*/  FSEL R6, R6, -INF , !P0 ;  /* 0xff80000006067808 */ /* 0x000fe20004000000 */
[----:B------:R-:W-:Y:S01]  /*11f80*/  LDSM.16.MT88.4 R184, [R211+0x9880] ;  /* 0x00988000d3b8783b */ /* 0x000fe20000004200 */
[----:B------:R-:W-:-:S02]  /*11f90*/  FMNMX.FTZ R0, R13, R0, !PT ;  /* 0x000000000d007209 */ /* 0x000fc40007810000 */
[----:B------:R-:W-:Y:S01]  /*11fa0*/  FMNMX.FTZ R23, R6, R20, !PT ;  /* 0x0000001406177209 */ /* 0x000fe20007810000 */
[----:B------:R-:W-:Y:S01]  /*11fb0*/  LDSM.16.MT88.4 R180, [R206+0x9880] ;  /* 0x00988000ceb4783b */ /* 0x000fe20000004200 */
[----:B------:R-:W-:Y:S02]  /*11fc0*/  FMNMX.FTZ R0, R7, R0, !PT ;  /* 0x0000000007007209 */ /* 0x000fe40007810000 */
[----:B------:R-:W-:Y:S01]  /*11fd0*/  FMNMX.FTZ R23, R18, R23, !PT ;  /* 0x0000001712177209 */ /* 0x000fe20007810000 */
[----:B------:R-:W-:Y:S01]  /*11fe0*/  LDSM.16.MT88.4 R176, [R205+0x9880] ;  /* 0x00988000cdb0783b */ /* 0x000fe20000004200 */
[----:B------:R-:W-:Y:S02]  /*11ff0*/  FMNMX.FTZ R0, R5, R0, !PT ;  /* 0x0000000005007209 */ /* 0x000fe40007810000 */
[----:B------:R-:W-:Y:S01]  /*12000*/  FMNMX.FTZ R23, R4, R23, !PT ;  /* 0x0000001704177209 */ /* 0x000fe20007810000 */
[----:B------:R-:W-:Y:S01]  /*12010*/  LDSM.16.MT88.4 R172, [R204+0x9880] ;  /* 0x00988000ccac783b */ /* 0x000fe20000004200 */
[----:B------:R-:W-:-:S02]  /*12020*/  FMNMX.FTZ R0, R11, R0, !PT ;  /* 0x000000000b007209 */ /* 0x000fc40007810000 */
[----:B------:R-:W-:Y:S01]  /*12030*/  ISETP.GT.AND P0, PT, R25, 0x19, P1 ;  /* 0x000000191900780c */ /* 0x000fe20000f04270 */
[----:B------:R-:W-:Y:S01]  /*12040*/  LDSM.16.MT88.4 R168, [R211+0xa880] ;  /* 0x00a88000d3a8783b */ /* 0x000fe20000004200 */
[----:B------:R-:W-:Y:S02]  /*12050*/  FMNMX.FTZ R23, R12, R23, !PT ;  /* 0x000000170c177209 */ /* 0x000fe40007810000 */
[----:B------:R-:W-:Y:S01]  /*12060*/  ISETP.LT.OR P0, PT, R14, 0x1a, P0 ;  /* 0x0000001a0e00780c */ /* 0x000fe20000701670 */
[----:B------:R-:W1:Y:S01]  /*12070*/  SHFL.BFLY PT, R21, R0, 0x2, 0x1f ;  /* 0x0c401f0000157f89 */ /* 0x000e6200000e0000 */
[----:B------:R-:W-:Y:S02]  /*12080*/  FMNMX.FTZ R23, R16, R23, !PT ;  /* 0x0000001710177209 */ /* 0x000fe40007810000 */
[----:B----4-:R-:W-:Y:S01]  /*12090*/  FSEL R8, R22, -INF , !P0 ;  /* 0xff80000016087808 */ /* 0x010fe20004000000 */
[----:B------:R-:W-:Y:S01]  /*120a0*/  LDSM.16.MT88.4 R24, [R205+0x8080] ;  /* 0x00808000cd18783b */ /* 0x000fe20000004200 */
[----:B------:R-:W-:-:S03]  /*120b0*/  FMNMX.FTZ R23, R10, R23, !PT ;  /* 0x000000170a177209 */ /* 0x000fc60007810000 */
[----:B------:R-:W-:Y:S01]  /*120c0*/  LDSM.16.MT88.4 R164, [R206+0xa880] ;  /* 0x00a88000cea4783b */ /* 0x000fe20000004200 */
[----:B------:R-:W-:-:S03]  /*120d0*/  FMNMX.FTZ R22, R8, R23, !PT ;  /* 0x0000001708167209 */ /* 0x000fc60007810000 */
[----:B------:R-:W-:Y:S04]  /*120e0*/  LDSM.16.MT88.4 R160, [R205+0xa880] ;  /* 0x00a88000cda0783b */ /* 0x000fe80000004200 */
[----:B------:R-:W-:Y:S04]  /*120f0*/  LDSM.16.MT88.4 R156, [R204+0xa880] ;  /* 0x00a88000cc9c783b */ /* 0x000fe80000004200 */
[----:B------:R-:W-:Y:S01]  /*12100*/  LDSM.16.MT88.4 R152, [R211+0xb880] ;  /* 0x00b88000d398783b */ /* 0x000fe20000004200 */
[----:B-1----:R-:W-:-:S03]  /*12110*/  FMNMX.FTZ R23, R0, R21, !PT ;  /* 0x0000001500177209 */ /* 0x002fc60007810000 */
[----:B------:R-:W1:Y:S04]  /*12120*/  SHFL.BFLY PT, R21, R22, 0x2, 0x1f ;  /* 0x0c401f0016157f89 */ /* 0x000e6800000e0000 */
[----:B------:R-:W2:Y:S01]  /*12130*/  SHFL.BFLY PT, R0, R23, 0x1, 0x1f ;  /* 0x0c201f0017007f89 */ /* 0x000ea200000e0000 */
[----:B-1----:R-:W-:Y:S02]  /*12140*/  FMNMX.FTZ R21, R21, R22, !PT ;  /* 0x0000001615157209 */ /* 0x002fe40007810000 */
[----:B--2---:R-:W-:-:S03]  /*12150*/  FMNMX.FTZ R0, R23, R0, !PT ;  /* 0x0000000017007209 */ /* 0x004fc60007810000 */
[----:B------:R-:W1:Y:S01]  /*12160*/  SHFL.BFLY PT, R148, R21, 0x1, 0x1f ;  /* 0x0c201f0015947f89 */ /* 0x000e6200000e0000 */
        /* <DEDUP_REMOVED lines=8> */
[--C-:B------:R-:W-:Y:S01]  /*121f0*/  FFMA.FTZ R3, R7, c[0x0][0x2d0], -R14.reuse ;  /* 0x0000b40007037a23 */ /* 0x100fe2000001080e */
[----:B-1----:R-:W-:Y:S01]  /*12200*/  FMNMX.FTZ R148, R148, R21, !PT ;  /* 0x0000001594947209 */ /* 0x002fe20007810000 */
[----:B------:R-:W-:-:S02]  /*12210*/  FFMA.FTZ R232, R5, c[0x0][0x2d0], -R14 ;  /* 0x0000b40005e87a23 */ /* 0x000fc4000001080e */
[--C-:B------:R-:W-:Y:S01]  /*12220*/  FFMA.FTZ R234, R13, c[0x0][0x2d0], -R14.reuse ;  /* 0x0000b4000dea7a23 */ /* 0x100fe2000001080e */
[C---:B------:R-:W-:Y:S01]  /*12230*/  FSETP.NEU.FTZ.AND P0, PT, R148.reuse, -INF , PT ;  /* 0xff8000009400780b */ /* 0x040fe20003f1d000 */
[----:B------:R-:W-:Y:S01]  /*12240*/  FMUL.FTZ R15, R148, c[0x0][0x2d0] ;  /* 0x0000b400940f7a20 */ /* 0x000fe20000410000 */
[----:B------:R-:W-:Y:S01]  /*12250*/  MUFU.EX2 R224, R224 ;  /* 0x000000e000e07308 */ /* 0x000fe20000000800 */
[----:B------:R-:W-:-:S03]  /*12260*/  FFMA.FTZ R233, R11, c[0x0][0x2d0], -R14 ;  /* 0x0000b4000be97a23 */ /* 0x000fc6000001080e */
[----:B------:R-:W-:Y:S02]  /*12270*/  FSEL R9, R15, RZ, P0 ;  /* 0x000000ff0f097208 */ /* 0x000fe40000000000 */
[----:B------:R-:W-:Y:S02]  /*12280*/  PLOP3.LUT P0, PT, PT, PT, UP2, 0x40, 0x0 ;  /* 0x000000000000781c */ /* 0x000fe40003f0e828 */
[----:B------:R-:W1:Y:S01]  /*12290*/  MUFU.EX2 R223, R223 ;  /* 0x000000df00df7308 */ /* 0x000e620000000800 */
[--C-:B------:R-:W-:Y:S02]  /*122a0*/  FFMA.FTZ R231, R6, c[0x0][0x2d0], -R9.reuse ;  /* 0x0000b40006e77a23 */ /* 0x100fe40000010809 */
[--C-:B------:R-:W-:Y:S02]  /*122b0*/  FFMA.FTZ R230, R20, c[0x0][0x2d0], -R9.reuse ;  /* 0x0000b40014e67a23 */ /* 0x100fe40000010809 */
[--C-:B------:R-:W-:Y:S02]  /*122c0*/  FFMA.FTZ R151, R18, c[0x0][0x2d0], -R9.reuse ;  /* 0x0000b40012977a23 */ /* 0x100fe40000010809 */
[--C-:B------:R-:W-:Y:S01]  /*122d0*/  FFMA.FTZ R2, R4, c[0x0][0x2d0], -R9.reuse ;  /* 0x0000b40004027a23 */ /* 0x100fe20000010809 */
[----:B------:R-:W2:Y:S01]  /*122e0*/  MUFU.EX2 R149, R149 ;  /* 0x0000009500957308 */ /* 0x000ea20000000800 */
[----:B------:R-:W3:Y:S01]  /*122f0*/  LDSM.16.MT88.4 R4, [R204+0xb080] ;  /* 0x00b08000cc04783b */ /* 0x000ee20000004200 */
[----:B------:R-:W-:-:S02]  /*12300*/  FFMA.FTZ R235, R12, c[0x0][0x2d0], -R9 ;  /* 0x0000b4000ceb7a23 */ /* 0x000fc40000010809 */
[--C-:B------:R-:W-:Y:S01]  /*12310*/  FFMA.FTZ R236, R16, c[0x0][0x2d0], -R9.reuse ;  /* 0x0000b40010ec7a23 */ /* 0x100fe20000010809 */
[----:B------:R-:W4:Y:S01]  /*12320*/  LDSM.16.MT88.4 R12, [R211+0x8880] ;  /* 0x00888000d30c783b */ /* 0x000f220000004200 */
[--C-:B------:R-:W-:Y:S02]  /*12330*/  FFMA.FTZ R237, R10, c[0x0][0x2d0], -R9.reuse ;  /* 0x0000b4000aed7a23 */ /* 0x100fe40000010809 */
[----:B------:R-:W-:Y:S01]  /*12340*/  MUFU.EX2 R231, R231 ;  /* 0x000000e700e77308 */ /* 0x000fe20000000800 */
[----:B------:R-:W-:Y:S01]  /*12350*/  FFMA.FTZ R238, R8, c[0x0][0x2d0], -R9 ;  /* 0x0000b40008ee7a23 */ /* 0x000fe20000010809 */
[----:B-1----:R-:W-:Y:S01]  /*12360*/  F2FP.BF16.PACK_AB R128, R223, R224 ;  /* 0x000000e0df80723e */ /* 0x002fe200000010ff */
[----:B------:R-:W1:Y:S01]  /*12370*/  LDSM.16.MT88.4 R8, [R206+0x8880] ;  /* 0x00888000ce08783b */ /* 0x000e620000004200 */
[----:B------:R-:W-:-:S03]  /*12380*/  FADD.FTZ R223, R224, R223 ;  /* 0x000000dfe0df7221 */ /* 0x000fc60000010000 */
[----:B------:R-:W5:Y:S01]  /*12390*/  LDSM.16.MT88.4 R16, [R206+0xb880] ;  /* 0x00b88000ce10783b */ /* 0x000f620000004200 */
[----:B------:R-:W3:Y:S01]  /*123a0*/  MUFU.EX2 R230, R230 ;  /* 0x000000e600e67308 */ /* 0x000ee20000000800 */
[----:B--2---:R-:W-:Y:S01]  /*123b0*/  F2FP.BF16.PACK_AB R130, R149, R150 ;  /* 0x000000969582723e */ /* 0x004fe200000010ff */
[----:B------:R-:W-:-:S04]  /*123c0*/  FADD.FTZ R150, R150, R223 ;  /* 0x000000df96967221 */ /* 0x000fc80000010000 */
[----:B------:R-:W-:Y:S02]  /*123d0*/  FADD.FTZ R149, R149, R150 ;  /* 0x0000009695957221 */ /* 0x000fe40000010000 */
[----:B------:R-:W-:Y:S08]  /*123e0*/  MUFU.EX2 R151, R151 ;  /* 0x0000009700977308 */ /* 0x000ff00000000800 */
[----:B------:R-:W2:Y:S01]  /*123f0*/  MUFU.EX2 R2, R2 ;  /* 0x0000000200027308 */ /* 0x000ea20000000800 */
[----:B---3--:R-:W-:Y:S01]  /*12400*/  F2FP.BF16.PACK_AB R129, R230, R231 ;  /* 0x000000e7e681723e */ /* 0x008fe200000010ff */
[----:B------:R-:W-:-:S06]  /*12410*/  FADD.FTZ R230, R231, R230 ;  /* 0x000000e6e7e67221 */ /* 0x000fcc0000010000 */
[----:B------:R-:W-:Y:S01]  /*12420*/  MUFU.EX2 R234, R234 ;  /* 0x000000ea00ea7308 */ /* 0x000fe20000000800 */
[----:B--2---:R-:W-:-:S07]  /*12430*/  F2FP.BF16.PACK_AB R131, R2, R151 ;  /* 0x000000970283723e */ /* 0x004fce00000010ff */
[----:B------:R-:W2:Y:S01]  /*12440*/  MUFU.EX2 R3, R3 ;  /* 0x0000000300037308 */ /* 0x000ea20000000800 */
        /* <DEDUP_REMOVED lines=9> */
[----:B------:R-:W3:Y:S06]  /*124e0*/  MUFU.EX2 R236, R236 ;  /* 0x000000ec00ec7308 */ /* 0x000eec0000000800 */
[C---:B------:R-:W-:Y:S02]  /*124f0*/  HMMA.16816.F32.BF16 R20, R128.reuse, R24, RZ ;  /* 0x000000188014723c */ /* 0x040fe400000418ff */
        /* <DEDUP_REMOVED lines=28> */
[----:B--2---:R-:W-:Y:S01]  /*126c0*/  F2FP.BF16.PACK_AB R4, R3, R234 ;  /* 0x000000ea0304723e */ /* 0x004fe200000010ff */
[----:B------:R-:W-:Y:S01]  /*126d0*/  HMMA.16816.F32.BF16 R128, R128, R6, RZ ;  /* 0x000000068080723c */ /* 0x000fe200000418ff */
[----:B---3--:R-:W-:Y:S01]  /*126e0*/  F2FP.BF16.PACK_AB R5, R236, R235 ;  /* 0x000000ebec05723e */ /* 0x008fe200000010ff */
        /* <DEDUP_REMOVED lines=13> */
[C---:B------:R-:W-:Y:S08]  /*127c0*/  HMMA.16816.F32.BF16 R136, R4.reuse, R8, R136 ;  /* 0x000000080488723c */ /* 0x040ff00000041888 */
        /* <DEDUP_REMOVED lines=24> */
[C---:B-----5:R-:W-:Y:S08]  /*12950*/  HMMA.16816.F32.BF16 R108, R4.reuse, R16, R108 ;  /* 0x00000010046c723c */ /* 0x060ff0000004186c */
[C---:B------:R-:W-:Y:S08]  /*12960*/  HMMA.16816.F32.BF16 R112, R4.reuse, R18, R112 ;  /* 0x000000120470723c */ /* 0x040ff00000041870 */
[C---:B-1----:R-:W-:Y:S08]  /*12970*/  HMMA.16816.F32.BF16 R116, R4.reuse, R12, R116 ;  /* 0x0000000c0474723c */ /* 0x042ff00000041874 */
[C---:B------:R-:W-:Y:S08]  /*12980*/  HMMA.16816.F32.BF16 R120, R4.reuse, R14, R120 ;  /* 0x0000000e0478723c */ /* 0x040ff00000041878 */
[C---:B--2---:R-:W-:Y:S08]  /*12990*/  HMMA.16816.F32.BF16 R124, R4.reuse, R8, R124 ;  /* 0x00000008047c723c */ /* 0x044ff0000004187c */
[----:B------:R-:W-:Y:S01]  /*129a0*/  HMMA.16816.F32.BF16 R128, R4, R10, R128 ;  /* 0x0000000a0480723c */ /* 0x000fe20000041880 */
[----:B------:R-:W-:Y:S07]  /*129b0*/  @P0 BRA `(.L_x_462) ;  /* 0x0000018000000947 */ /* 0x000fee0003800000 */
[----:B------:R-:W-:Y:S01]  /*129c0*/  ISETP.LT.AND P0, PT, RZ, UR15, PT ;  /* 0x0000000fff007c0c */ /* 0x000fe2000bf01270 */
[----:B------:R-:W-:-:S12]  /*129d0*/  UIADD3 UR14, UR15, -0x1, URZ ;  /* 0xffffffff0f0e7890 */ /* 0x000fd8000fffe03f */
[----:B------:R-:W-:Y:S05]  /*129e0*/  @P0 BRA `(.L_x_463) ;  /* 0x000000a000000947 */ /* 0x000fea0003800000 */
[----:B------:R-:W-:Y:S02]  /*129f0*/  UMOV UR5, 0x1 ;  /* 0x0000000100057882 */ /* 0x000fe40000000000 */
[----:B------:R-:W-:Y:S02]  /*12a00*/  ULDC UR4, c[0x0][0x32c] ;  /* 0x0000cb0000047ab9 */ /* 0x000fe40000000800 */
[----:B------:R-:W-:Y:S02]  /*12a10*/  UISETP.NE.AND UP0, UPT, UR5, UR4, UPT ;  /* 0x000000040500728c */ /* 0x000fe4000bf05270 */
[----:B------:R-:W-:Y:S02]  /*12a20*/  UIADD3 UR14, -UR15, URZ, URZ ;  /* 0x0000003f0f0e7290 */ /* 0x000fe4000fffe13f */
[----:B------:R-:W-:Y:S02]  /*12a30*/  ULDC.64 UR4, c[0x0][0x330] ;  /* 0x0000cc0000047ab9 */ /* 0x000fe40000000a00 */
[----:B------:R-:W-:-:S07]  /*12a40*/  UIMAD.WIDE.U32 UR28, UR14, UR4, URZ ;  /* 0x000000040e1c72a5 */ /* 0x000fce000f8e003f */
[----:B------:R-:W-:Y:S02]  /*12a50*/  @UP0 UMOV UR15, UR29 ;  /* 0x0000001d000f0c82 */ /* 0x000fe40008000000 */
[----:B------:R-:W-:-:S04]  /*12a60*/  @UP0 USHF.R.U32.HI UR14, URZ, UR5, UR15 ;  /* 0x000000053f0e0299 */ /* 0x000fc8000801160f */
[----:B------:R-:W-:Y:S01]  /*12a70*/  ULOP3.LUT UR14, URZ, UR14, URZ, 0x33, !UPT ;  /* 0x0000000e3f0e7292 */ /* 0x000fe2000f8e333f */
[----:B------:R-:W-:Y:S05]  /*12a80*/  BRA `(.L_x_464) ;  /* 0x0000007000007947 */ /* 0x000fea0003800000 */
.L_x_463:
[----:B------:R-:W-:Y:S02]  /*12a90*/  UMOV UR5, 0x1 ;  /* 0x0000000100057882 */ /* 0x000fe40000000000 */
[----:B------:R-:W-:Y:S02]  /*12aa0*/  ULDC UR4, c[0x0][0x32c] ;  /* 0x0000cb0000047ab9 */ /* 0x000fe40000000800 */
[----:B------:R-:W-:-:S03]  /*12ab0*/  UISETP.NE.AND UP0, UPT, UR5, UR4, UPT ;  /* 0x000000040500728c */ /* 0x000fc6000bf05270 */
[----:B------:R-:W-:Y:S02]  /*12ac0*/  ULDC.64 UR4, c[0x0][0x330] ;  /* 0x0000cc0000047ab9 */ /* 0x000fe40000000a00 */
[----:B------:R-:W-:-:S07]  /*12ad0*/  UIMAD.WIDE.U32 UR28, UR14, UR4, URZ ;  /* 0x000000040e1c72a5 */ /* 0x000fce000f8e003f */
[----:B------:R-:W-:Y:S02]  /*12ae0*/  @UP0 UMOV UR15, UR29 ;  /* 0x0000001d000f0c82 */ /* 0x000fe40008000000 */
[----:B------:R-:W-:Y:S02]  /*12af0*/  @UP0 USHF.R.U32.HI UR14, URZ, UR5, UR15 ;  /* 0x000000053f0e0299 */ /* 0x000fe4000801160f */
.L_x_464:
[----:B------:R-:W-:Y:S02]  /*12b00*/  ULDC UR4, c[0x0][0x32c] ;  /* 0x0000cb0000047ab9 */ /* 0x000fe40000000800 */
[----:B------:R-:W-:-:S04]  /*12b10*/  UIMAD UR4, UR14, UR4, UR4 ;  /* 0x000000040e0472a4 */ /* 0x000fc8000f8e0204 */
[----:B------:R-:W-:-:S04]  /*12b20*/  UISETP.LT.AND UP0, UPT, UR9, UR4, UPT ;  /* 0x000000040900728c */ /* 0x000fc8000bf01270 */
[----:B------:R-:W-:-:S04]  /*12b30*/  USEL UR9, UR9, UR4, UP0 ;  /* 0x0000000409097287 */ /* 0x000fc80008000000 */
.L_x_462:
[----:B------:R-:W-:-:S04]  /*12b40*/  USHF.R.S32.HI UR4, URZ, 0x1f, UR9 ;  /* 0x0000001f3f047899 */ /* 0x000fc80008011409 */
[----:B------:R-:W-:-:S04]  /*12b50*/  ULEA.HI UR4, UR4, UR9, URZ, 0x5 ;  /* 0x0000000904047291 */ /* 0x000fc8000f8f283f */
[----:B------:R-:W-:-:S04]  /*12b60*/  USHF.R.S32.HI UR4, URZ, 0x5, UR4 ;  /* 0x000000053f047899 */ /* 0x000fc80008011404 */
[----:B------:R-:W-:-:S04]  /*12b70*/  UISETP.LT.AND UP0, UPT, UR8, UR4, UPT ;  /* 0x000000040800728c */ /* 0x000fc8000bf01270 */
[----:B------:R-:W-:-:S04]  /*12b80*/  USEL UR4, UR8, UR4, !UP0 ;  /* 0x0000000408047287 */ /* 0x000fc8000c000000 */
[----:B------:R-:W-:-:S06]  /*12b90*/  UISETP.GE.AND UP0, UPT, UR10, UR4, UPT ;  /* 0x000000040a00728c */ /* 0x000fcc000bf06270 */
[----:B------:R-:W-:-:S13]  /*12ba0*/  PLOP3.LUT P0, PT, PT, PT, UP0, 0x40, 0x0 ;  /* 0x000000000000781c */ /* 0x000fda0003f0e808 */
[----:B------:R-:W-:Y:S05]  /*12bb0*/  @P0 BRA `(.L_x_465) ;  /* 0x00002be000000947 */ /* 0x000fea0003800000 */
[----:B------:R-:W-:Y:S01]  /*12bc0*/  IMAD.MOV.U32 R3, RZ, RZ, R0 ;  /* 0x000000ffff037224 */ /* 0x000fe200078e0000 */
[----:B------:R-:W-:Y:S01]  /*12bd0*/  SHF.R.S32.HI R235, RZ, 0x1f, R228 ;  /* 0x0000001fffeb7819 */ /* 0x000fe200000114e4 */
[----:B------:R-:W-:Y:S01]  /*12be0*/  IMAD.MOV.U32 R2, RZ, RZ, R148 ;  /* 0x000000ffff027224 */ /* 0x000fe200078e0094 */
[----:B------:R-:W-:Y:S01]  /*12bf0*/  SHF.R.S32.HI R4, RZ, 0x1f, R227 ;  /* 0x0000001fff047819 */ /* 0x000fe200000114e3 */
[C---:B------:R-:W-:Y:S01]  /*12c00*/  IMAD.SHL.U32 R234, R228.reuse, 0x2, RZ ;  /* 0x00000002e4ea7824 */ /* 0x040fe200078e00ff */
[----:B------:R-:W-:Y:S01]  /*12c10*/  SHF.R.S32.HI R0, RZ, 0x1f, R225 ;  /* 0x0000001fff007819 */ /* 0x000fe200000114e1 */
[----:B------:R-:W-:Y:S01]  /*12c20*/  IMAD.SHL.U32 R232, R227, 0x2, RZ ;  /* 0x00000002e3e87824 */ /* 0x000fe200078e00ff */
[----:B------:R-:W-:Y:S01]  /*12c30*/  SHF.L.U64.HI R235, R228, 0x1, R235 ;  /* 0x00000001e4eb7819 */ /* 0x000fe200000102eb */
[----:B------:R-:W-:Y:S01]  /*12c40*/  IMAD.SHL.U32 R230, R225, 0x2, RZ ;  /* 0x00000002e1e67824 */ /* 0x000fe200078e00ff */
[----:B------:R-:W-:Y:S02]  /*12c50*/  SHF.L.U64.HI R233, R227, 0x1, R4 ;  /* 0x00000001e3e97819 */ /* 0x000fe40000010204 */
[----:B------:R-:W-:-:S02]  /*12c60*/  SHF.L.U64.HI R231, R225, 0x1, R0 ;  /* 0x00000001e1e77819 */ /* 0x000fc40000010200 */
.L_x_476:
[----:B------:R-:W-:Y:S04]  /*12c70*/  DEPBAR.LE SB0, 0x0 ;  /* 0x000080000000791a */ /* 0x000fe80000000000 */
[----:B------:R-:W-:Y:S01]  /*12c80*/  BAR.SYNC.DEFER_BLOCKING 0x0 ;  /* 0x0000000000007b1d */ /* 0x000fe20000010000 */
[----:B------:R-:W-:Y:S01]  /*12c90*/  UISETP.GT.AND UP0, UPT, UR8, UR10, UPT ;  /* 0x0000000a0800728c */ /* 0x000fe2000bf04270 */
[----:B------:R-:W-:Y:S05]  /*12ca0*/  ISETP.GE.AND P1, PT, R219, c[0x0][0x1d4], PT ;  /* 0x00007500db007a0c */ /* 0x000fea0003f26270 */
[----:B------:R-:W-:Y:S01]  /*12cb0*/  PLOP3.LUT P0, PT, PT, PT, UP0, 0x80, 0x0 ;  /* 0x000000000000781c */ /* 0x000fe20003f0f008 */
[----:B------:R1:W2:Y:S04]  /*12cc0*/  LDSM.16.M88.4 R148, [R214+0x10080] ;  /* 0x01008000d694783b */ /* 0x0002a80000000200 */
[----:B------:R1:W3:Y:S04]  /*12cd0*/  LDSM.16.M88.4 R152, [R213+0xc080] ;  /* 0x00c08000d598783b */ /* 0x0002e80000000200 */
[----:B------:R1:W4:Y:S04]  /*12ce0*/  LDSM.16.M88.4 R156, [R213+0xc880] ;  /* 0x00c88000d59c783b */ /* 0x0003280000000200 */
[----:B------:R1:W1:Y:S04]  /*12cf0*/  LDSM.16.M88.4 R160, [R210+0x10080] ;  /* 0x01008000d2a0783b */ /* 0x0002680000000200 */
[----:B------:R1:W1:Y:S04]  /*12d00*/  LDSM.16.M88.4 R164, [R212] ;  /* 0x00000000d4a4783b */ /* 0x0002680000000200 */
[----:B------:R1:W1:Y:S01]  /*12d10*/  LDSM.16.M88.4 R168, [R203] ;  /* 0x00000000cba8783b */ /* 0x0002620000000200 */
[----:B------:R-:W-:-:S05]  /*12d20*/  @P0 BRA `(.L_x_466) ;  /* 0x000001c000000947 */ /* 0x000fca0003800000 */
[----:B------:R-:W-:Y:S01]  /*12d30*/  SHF.R.S32.HI R4, RZ, 0x1f, R218 ;  /* 0x0000001fff047819 */ /* 0x000fe200000114da */
[----:B------:R-:W-:Y:S01]  /*12d40*/  IMAD.WIDE.U32 R6, R218, c[0x0][0x208], RZ ;  /* 0x00008200da067a25 */ /* 0x000fe200078e00ff */
[----:B------:R-:W-:Y:S03]  /*12d50*/  SHF.R.S32.HI R0, RZ, 0x1f, R217 ;  /* 0x0000001fff007819 */ /* 0x000fe600000114d9 */
[----:B------:R-:W-:Y:S02]  /*12d60*/  IMAD R4, R4, c[0x0][0x208], RZ ;  /* 0x0000820004047a24 */ /* 0x000fe400078e02ff */
[----:B------:R-:W-:Y:S02]  /*12d70*/  IMAD R0, R0, c[0x0][0x218], RZ ;  /* 0x0000860000007a24 */ /* 0x000fe400078e02ff */
[----:B------:R-:W-:Y:S02]  /*12d80*/  IMAD R4, R218, c[0x0][0x20c], R4 ;  /* 0x00008300da047a24 */ /* 0x000fe400078e0204 */
[----:B------:R-:W-:Y:S02]  /*12d90*/  IMAD R0, R217, c[0x0][0x21c], R0 ;  /* 0x00008700d9007a24 */ /* 0x000fe400078e0200 */
[----:B------:R-:W-:Y:S04]  /*12da0*/  IMAD.IADD R7, R7, 0x1, R4 ;  /* 0x0000000107077824 */ /* 0x000fe800078e0204 */
[----:B------:R-:W-:Y:S05]  /*12db0*/  IMAD.WIDE.U32 R6, R217, c[0x0][0x218], R6 ;  /* 0x00008600d9067a25 */ /* 0x000fea00078e0006 */
[----:B------:R-:W-:Y:S04]  /*12dc0*/  IADD3 R4, P0, R6, UR26, RZ ;  /* 0x0000001a06047c10 */ /* 0x000fe8000ff1e0ff */
[----:B------:R-:W-:Y:S02]  /*12dd0*/  IADD3.X R7, R7, UR12, R0, P0, !PT ;  /* 0x0000000c07077c10 */ /* 0x000fe400087fe400 */
[C---:B------:R-:W-:Y:S04]  /*12de0*/  LEA R13, P0, R4.reuse, c[0x0][0x1f8], 0x1 ;  /* 0x00007e00040d7a11 */ /* 0x040fe800078008ff */
[----:B------:R-:W-:Y:S01]  /*12df0*/  LEA.HI.X R12, R4, c[0x0][0x1fc], R7, 0x1, P0 ;  /* 0x00007f00040c7a11 */ /* 0x000fe200000f0c07 */
[----:B------:R-:W5:Y:S04]  /*12e00*/  SHFL.IDX PT, R5, R13, RZ, 0x181f ;  /* 0x00181fff0d057589 */ /* 0x000f6800000e0000 */
[----:B------:R-:W4:Y:S01]  /*12e10*/  SHFL.IDX PT, R0, R12, RZ, 0x181f ;  /* 0x00181fff0c007589 */ /* 0x000f2200000e0000 */
[C---:B-----5:R-:W-:Y:S05]  /*12e20*/  IADD3 R10, P0, R5.reuse, R230, RZ ;  /* 0x000000e6050a7210 */ /* 0x060fea0007f1e0ff */
[C---:B----4-:R-:W-:Y:S01]  /*12e30*/  IMAD.X R11, R0.reuse, 0x1, R231, P0 ;  /* 0x00000001000b7824 */ /* 0x050fe200000e06e7 */
        /* <DEDUP_REMOVED lines=10> */
[----:B------:R4:W-:Y:S03]  /*12ee0*/  LDGSTS.E.BYPASS.LTC128B.128 [R220+0xb080], [R4.64], !P3 ;  /* 0x0b08000004dc7fae */ /* 0x0009e6000d901d58 */
.L_x_466:
[C---:B--234-:R-:W-:Y:S01]  /*12ef0*/  HMMA.16816.F32.BF16 R4, R148.reuse, R152, RZ ;  /* 0x000000989404723c */ /* 0x05cfe200000418ff */
[----:B------:R-:W-:Y:S01]  /*12f00*/  LDSM.16.M88.4 R172, [R209+0x10080] ;  /* 0x01008000d1ac783b */ /* 0x000fe20000000200 */
[----:B------:R-:W-:Y:S05]  /*12f10*/  UISETP.GT.AND UP0, UPT, UR10, UR8, UPT ;  /* 0x000000080a00728c */ /* 0x000fea000bf04270 */
[----:B------:R-:W0:Y:S01]  /*12f20*/  LDGDEPBAR ;  /* 0x00000000000079af */ /* 0x000e220000000000 */
[C---:B------:R-:W-:Y:S01]  /*12f30*/  HMMA.16816.F32.BF16 R8, R148.reuse, R154, RZ ;  /* 0x0000009a9408723c */ /* 0x040fe200000418ff */
[----:B------:R-:W-:Y:S04]  /*12f40*/  PLOP3.LUT P0, PT, PT, PT, UP0, 0x40, 0x0 ;  /* 0x000000000000781c */ /* 0x000fe80003f0e808 */
[----:B------:R-:W2:Y:S03]  /*12f50*/  LDSM.16.M88.4 R176, [R208+0xc080] ;  /* 0x00c08000d0b0783b */ /* 0x000ea60000000200 */
[C---:B------:R-:W-:Y:S03]  /*12f60*/  HMMA.16816.F32.BF16 R12, R148.reuse, R156, RZ ;  /* 0x0000009c940c723c */ /* 0x040fe600000418ff */
[----:B------:R-:W-:Y:S05]  /*12f70*/  LDSM.16.M88.4 R152, [R207+0x10080] ;  /* 0x01008000cf98783b */ /* 0x000fea0000000200 */
[----:B------:R-:W-:Y:S01]  /*12f80*/  HMMA.16816.F32.BF16 R16, R148, R158, RZ ;  /* 0x0000009e9410723c */ /* 0x000fe200000418ff */
[----:B------:R-:W3:Y:S06]  /*12f90*/  LDSM.16.M88.4 R148, [R208+0xc880] ;  /* 0x00c88000d094783b */ /* 0x000eec0000000200 */
[----:B------:R-:W4:Y:S01]  /*12fa0*/  LDSM.16.M88.4 R156, [R202] ;  /* 0x00000000ca9c783b */ /* 0x000f220000000200 */
[C---:B-1----:R-:W-:Y:S08]  /*12fb0*/  HMMA.16816.F32.BF16 R4, R160.reuse, R164, R4 ;  /* 0x000000a4a004723c */ /* 0x042ff00000041804 */
[C---:B------:R-:W-:Y:S01]  /*12fc0*/  HMMA.16816.F32.BF16 R8, R160.reuse, R166, R8 ;  /* 0x000000a6a008723c */ /* 0x040fe20000041808 */
[----:B------:R-:W-:Y:S07]  /*12fd0*/  LDSM.16.M88.4 R164, [R214+0x14080] ;  /* 0x01408000d6a4783b */ /* 0x000fee0000000200 */
[C---:B------:R-:W-:Y:S08]  /*12fe0*/  HMMA.16816.F32.BF16 R12, R160.reuse, R168, R12 ;  /* 0x000000a8a00c723c */ /* 0x040ff0000004180c */
[----:B------:R-:W-:Y:S01]  /*12ff0*/  HMMA.16816.F32.BF16 R16, R160, R170, R16 ;  /* 0x000000aaa010723c */ /* 0x000fe20000041810 */
[----:B------:R-:W1:Y:S06]  /*13000*/  LDSM.16.M88.4 R160, [R202+0x800] ;  /* 0x00080000caa0783b */ /* 0x000e6c0000000200 */
[----:B------:R-:W5:Y:S01]  /*13010*/  LDSM.16.M88.4 R168, [R213+0xd080] ;  /* 0x00d08000d5a8783b */ /* 0x000f620000000200 */
[C---:B--2---:R-:W-:Y:S08]  /*13020*/  HMMA.16816.F32.BF16 R4, R172.reuse, R176, R4 ;  /* 0x000000b0ac04723c */ /* 0x044ff00000041804 */
[C---:B------:R-:W-:Y:S01]  /*13030*/  HMMA.16816.F32.BF16 R8, R172.reuse, R178, R8 ;  /* 0x000000b2ac08723c */ /* 0x040fe20000041808 */
[----:B------:R-:W-:Y:S07]  /*13040*/  LDSM.16.M88.4 R176, [R201] ;  /* 0x00000000c9b0783b */ /* 0x000fee0000000200 */
[C---:B---3--:R-:W-:Y:S08]  /*13050*/  HMMA.16816.F32.BF16 R12, R172.reuse, R148, R12 ;  /* 0x00000094ac0c723c */ /* 0x048ff0000004180c */
[----:B------:R-:W-:Y:S01]  /*13060*/  HMMA.16816.F32.BF16 R16, R172, R150, R16 ;  /* 0x00000096ac10723c */ /* 0x000fe20000041810 */
[----:B------:R-:W2:Y:S06]  /*13070*/  LDSM.16.M88.4 R148, [R213+0xd880] ;  /* 0x00d88000d594783b */ /* 0x000eac0000000200 */
[----:B------:R-:W3:Y:S01]  /*13080*/  LDSM.16.M88.4 R172, [R210+0x14080] ;  /* 0x01408000d2ac783b */ /* 0x000ee20000000200 */
[C---:B----4-:R-:W-:Y:S08]  /*13090*/  HMMA.16816.F32.BF16 R4, R152.reuse, R156, R4 ;  /* 0x0000009c9804723c */ /* 0x050ff00000041804 */
[C---:B------:R-:W-:Y:S01]  /*130a0*/  HMMA.16816.F32.BF16 R8, R152.reuse, R158, R8 ;  /* 0x0000009e9808723c */ /* 0x040fe20000041808 */
[----:B------:R-:W-:Y:S07]  /*130b0*/  LDSM.16.M88.4 R156, [R209+0x14080] ;  /* 0x01408000d19c783b */ /* 0x000fee0000000200 */
[C---:B-1----:R-:W-:Y:S08]  /*130c0*/  HMMA.16816.F32.BF16 R12, R152.reuse, R160, R12 ;  /* 0x000000a0980c723c */ /* 0x042ff0000004180c */
[----:B------:R-:W-:Y:S01]  /*130d0*/  HMMA.16816.F32.BF16 R16, R152, R162, R16 ;  /* 0x000000a29810723c */ /* 0x000fe20000041810 */
[----:B------:R-:W1:Y:S06]  /*130e0*/  LDSM.16.M88.4 R152, [R200] ;  /* 0x00000000c898783b */ /* 0x000e6c0000000200 */
[----:B------:R-:W4:Y:S01]  /*130f0*/  LDSM.16.M88.4 R160, [R208+0xd080] ;  /* 0x00d08000d0a0783b */ /* 0x000f220000000200 */
[C---:B-----5:R-:W-:Y:S08]  /*13100*/  HMMA.16816.F32.BF16 R4, R164.reuse, R168, R4 ;  /* 0x000000a8a404723c */ /* 0x060ff00000041804 */
[C---:B------:R-:W-:Y:S01]  /*13110*/  HMMA.16816.F32.BF16 R8, R164.reuse, R170, R8 ;  /* 0x000000aaa408723c */ /* 0x040fe20000041808 */
[----:B------:R-:W-:Y:S07]  /*13120*/  LDSM.16.M88.4 R168, [R202+0x1000] ;  /* 0x00100000caa8783b */ /* 0x000fee0000000200 */
[C---:B--2---:R-:W-:Y:S08]  /*13130*/  HMMA.16816.F32.BF16 R12, R164.reuse, R148, R12 ;  /* 0x00000094a40c723c */ /* 0x044ff0000004180c */
[----:B------:R-:W-:Y:S01]  /*13140*/  HMMA.16816.F32.BF16 R16, R164, R150, R16 ;  /* 0x00000096a410723c */ /* 0x000fe20000041810 */
[----:B------:R-:W2:Y:S06]  /*13150*/  LDSM.16.M88.4 R148, [R208+0xd880] ;  /* 0x00d88000d094783b */ /* 0x000eac0000000200 */
[----:B------:R-:W5:Y:S01]  /*13160*/  LDSM.16.M88.4 R164, [R207+0x14080] ;  /* 0x01408000cfa4783b */ /* 0x000f620000000200 */
[C---:B---3--:R-:W-:Y:S08]  /*13170*/  HMMA.16816.F32.BF16 R4, R172.reuse, R176, R4 ;  /* 0x000000b0ac04723c */ /* 0x048ff00000041804 */
[C---:B------:R-:W-:Y:S01]  /*13180*/  HMMA.16816.F32.BF16 R8, R172.reuse, R178, R8 ;  /* 0x000000b2ac08723c */ /* 0x040fe20000041808 */
[----:B------:R-:W-:Y:S07]  /*13190*/  LDSM.16.M88.4 R176, [R213+0xe080] ;  /* 0x00e08000d5b0783b */ /* 0x000fee0000000200 */
[C---:B-1----:R-:W-:Y:S08]  /*131a0*/  HMMA.16816.F32.BF16 R12, R172.reuse, R152, R12 ;  /* 0x00000098ac0c723c */ /* 0x042ff0000004180c */
[----:B------:R-:W-:Y:S01]  /*131b0*/  HMMA.16816.F32.BF16 R16, R172, R154, R16 ;  /* 0x0000009aac10723c */ /* 0x000fe20000041810 */
[----:B------:R-:W1:Y:S06]  /*131c0*/  LDSM.16.M88.4 R152, [R202+0x1800] ;  /* 0x00180000ca98783b */ /* 0x000e6c0000000200 */
[----:B------:R-:W3:Y:S01]  /*131d0*/  LDSM.16.M88.4 R172, [R214+0x18080] ;  /* 0x01808000d6ac783b */ /* 0x000ee20000000200 */
[C---:B----4-:R-:W-:Y:S08]  /*131e0*/  HMMA.16816.F32.BF16 R4, R156.reuse, R160, R4 ;  /* 0x000000a09c04723c */ /* 0x050ff00000041804 */
[C---:B------:R-:W-:Y:S01]  /*131f0*/  HMMA.16816.F32.BF16 R8, R156.reuse, R162, R8 ;  /* 0x000000a29c08723c */ /* 0x040fe20000041808 */
[----:B------:R-:W-:Y:S07]  /*13200*/  LDSM.16.M88.4 R160, [R199] ;  /* 0x00000000c7a0783b */ /* 0x000fee0000000200 */
[C---:B--2---:R-:W-:Y:S08]  /*13210*/  HMMA.16816.F32.BF16 R12, R156.reuse, R148, R12 ;  /* 0x000000949c0c723c */ /* 0x044ff0000004180c */
[----:B------:R-:W-:Y:S01]  /*13220*/  HMMA.16816.F32.BF16 R16, R156, R150, R16 ;  /* 0x000000969c10723c */ /* 0x000fe20000041810 */
[----:B------:R-:W2:Y:S06]  /*13230*/  LDSM.16.M88.4 R148, [R213+0xe880] ;  /* 0x00e88000d594783b */ /* 0x000eac0000000200 */
[----:B------:R-:W4:Y:S01]  /*13240*/  LDSM.16.M88.4 R156, [R210+0x18080] ;  /* 0x01808000d29c783b */ /* 0x000f220000000200 */
[C---:B-----5:R-:W-:Y:S08]  /*13250*/  HMMA.16816.F32.BF16 R4, R164.reuse, R168, R4 ;  /* 0x000000a8a404723c */ /* 0x060ff00000041804 */
[C---:B------:R-:W-:Y:S01]  /*13260*/  HMMA.16816.F32.BF16 R8, R164.reuse, R170, R8 ;  /* 0x000000aaa408723c */ /* 0x040fe20000041808 */
[----:B------:R-:W-:Y:S07]  /*13270*/  LDSM.16.M88.4 R168, [R208+0xe080] ;  /* 0x00e08000d0a8783b */ /* 0x000fee0000000200 */
[C---:B-1----:R-:W-:Y:S08]  /*13280*/  HMMA.16816.F32.BF16 R12, R164.reuse, R152, R12 ;  /* 0x00000098a40c723c */ /* 0x042ff0000004180c */
[----:B------:R-:W-:Y:S01]  /*13290*/  HMMA.16816.F32.BF16 R16, R164, R154, R16 ;  /* 0x0000009aa410723c */ /* 0x000fe20000041810 */
[----:B------:R-:W1:Y:S06]  /*132a0*/  LDSM.16.M88.4 R152, [R198] ;  /* 0x00000000c698783b */ /* 0x000e6c0000000200 */
[----:B------:R-:W5:Y:S01]  /*132b0*/  LDSM.16.M88.4 R164, [R209+0x18080] ;  /* 0x01808000d1a4783b */ /* 0x000f620000000200 */
[C---:B---3--:R-:W-:Y:S08]  /*132c0*/  HMMA.16816.F32.BF16 R4, R172.reuse, R176, R4 ;  /* 0x000000b0ac04723c */ /* 0x048ff00000041804 */
[C---:B------:R-:W-:Y:S01]  /*132d0*/  HMMA.16816.F32.BF16 R8, R172.reuse, R178, R8 ;  /* 0x000000b2ac08723c */ /* 0x040fe20000041808 */
[----:B------:R-:W-:Y:S07]  /*132e0*/  LDSM.16.M88.4 R176, [R202+0x2000] ;  /* 0x00200000cab0783b */ /* 0x000fee0000000200 */
[C---:B--2---:R-:W-:Y:S08]  /*132f0*/  HMMA.16816.F32.BF16 R12, R172.reuse, R148, R12 ;  /* 0x00000094ac0c723c */ /* 0x044ff0000004180c */
        /* <DEDUP_REMOVED lines=8> */
[----:B------:R-:W1:Y:S06]  /*13380*/  LDSM.16.M88.4 R152, [R202+0x2800] ;  /* 0x00280000ca98783b */ /* 0x000e6c0000000200 */
[----:B------:R-:W4:Y:S01]  /*13390*/  LDSM.16.M88.4 R156, [R214+0x1c080] ;  /* 0x01c08000d69c783b */ /* 0x000f220000000200 */
[C---:B-----5:R-:W-:Y:S08]  /*133a0*/  HMMA.16816.F32.BF16 R4, R164.reuse, R168, R4 ;  /* 0x000000a8a404723c */ /* 0x060ff00000041804 */
[C---:B------:R-:W-:Y:S01]  /*133b0*/  HMMA.16816.F32.BF16 R8, R164.reuse, R170, R8 ;  /* 0x000000aaa408723c */ /* 0x040fe20000041808 */
[----:B------:R-:W-:Y:S07]  /*133c0*/  LDSM.16.M88.4 R168, [R197] ;  /* 0x00000000c5a8783b */ /* 0x000fee0000000200 */
        /* <DEDUP_REMOVED lines=9> */
[----:B------:R-:W1:Y:S06]  /*13460*/  LDSM.16.M88.4 R152, [R196] ;  /* 0x00000000c498783b */ /* 0x000e6c0000000200 */
[----:B------:R-:W3:Y:S01]  /*13470*/  LDSM.16.M88.4 R172, [R209+0x1c080] ;  /* 0x01c08000d1ac783b */ /* 0x000ee20000000200 */
[C---:B----4-:R-:W-:Y:S08]  /*13480*/  HMMA.16816.F32.BF16 R4, R156.reuse, R160, R4 ;  /* 0x000000a09c04723c */ /* 0x050ff00000041804 */
[C---:B------:R-:W-:Y:S01]  /*13490*/  HMMA.16816.F32.BF16 R8, R156.reuse, R162, R8 ;  /* 0x000000a29c08723c */ /* 0x040fe20000041808 */
[----:B------:R-:W-:Y:S07]  /*134a0*/  LDSM.16.M88.4 R160, [R202+0x3000] ;  /* 0x00300000caa0783b */ /* 0x000fee0000000200 */
[C---:B--2---:R-:W-:Y:S08]  /*134b0*/  HMMA.16816.F32.BF16 R12, R156.reuse, R148, R12 ;  /* 0x000000949c0c723c */ /* 0x044ff0000004180c */
[----:B------:R-:W-:Y:S01]  /*134c0*/  HMMA.16816.F32.BF16 R16, R156, R150, R16 ;  /* 0x000000969c10723c */ /* 0x000fe20000041810 */
[----:B------:R-:W2:Y:S06]  /*134d0*/  LDSM.16.M88.4 R148, [R208+0xf880] ;  /* 0x00f88000d094783b */ /* 0x000eac0000000200 */
[----:B------:R-:W4:Y:S01]  /*134e0*/  LDSM.16.M88.4 R156, [R207+0x1c080] ;  /* 0x01c08000cf9c783b */ /* 0x000f220000000200 */
[C---:B-----5:R-:W-:Y:S08]  /*134f0*/  HMMA.16816.F32.BF16 R4, R164.reuse, R168, R4 ;  /* 0x000000a8a404723c */ /* 0x060ff00000041804 */
[C---:B------:R-:W-:Y:S08]  /*13500*/  HMMA.16816.F32.BF16 R8, R164.reuse, R170, R8 ;  /* 0x000000aaa408723c */ /* 0x040ff00000041808 */
[C---:B-1----:R-:W-:Y:S08]  /*13510*/  HMMA.16816.F32.BF16 R12, R164.reuse, R152, R12 ;  /* 0x00000098a40c723c */ /* 0x042ff0000004180c */
[----:B------:R-:W-:Y:S08]  /*13520*/  HMMA.16816.F32.BF16 R16, R164, R154, R16 ;  /* 0x0000009aa410723c */ /* 0x000ff00000041810 */
[C---:B---3--:R-:W-:Y:S08]  /*13530*/  HMMA.16816.F32.BF16 R4, R172.reuse, R176, R4 ;  /* 0x000000b0ac04723c */ /* 0x048ff00000041804 */
[C---:B------:R-:W-:Y:S08]  /*13540*/  HMMA.16816.F32.BF16 R8, R172.reuse, R178, R8 ;  /* 0x000000b2ac08723c */ /* 0x040ff00000041808 */
[C---:B--2---:R-:W-:Y:S08]  /*13550*/  HMMA.16816.F32.BF16 R12, R172.reuse, R148, R12 ;  /* 0x00000094ac0c723c */ /* 0x044ff0000004180c */
[----:B------:R-:W-:Y:S01]  /*13560*/  HMMA.16816.F32.BF16 R16, R172, R150, R16 ;  /* 0x00000096ac10723c */ /* 0x000fe20000041810 */
[----:B------:R-:W1:Y:S01]  /*13570*/  LDSM.16.M88.4 R148, [R202+0x3800] ;  /* 0x00380000ca94783b */ /* 0x000e620000000200 */
[----:B------:R-:W-:Y:S05]  /*13580*/  DEPBAR.LE SB0, 0x0 ;  /* 0x000080000000791a */ /* 0x000fea0000000000 */
[----:B------:R-:W-:Y:S01]  /*13590*/  BAR.SYNC.DEFER_BLOCKING 0x0 ;  /* 0x0000000000007b1d */ /* 0x000fe20000010000 */
[C---:B----4-:R-:W-:Y:S08]  /*135a0*/  HMMA.16816.F32.BF16 R4, R156.reuse, R160, R4 ;  /* 0x000000a09c04723c */ /* 0x050ff00000041804 */
        /* <DEDUP_REMOVED lines=17> */
[----:B------:R-:W4:Y:S01]  /*136c0*/  MUFU.TANH R181, R181 ;  /* 0x000000b500b57308 */ /* 0x000f220000002400 */
        /* <DEDUP_REMOVED lines=19> */
[----:B--234-:R-:W-:Y:S01]  /*13800*/  IMAD.MOV.U32 R217, RZ, RZ, RZ ;  /* 0x000000ffffd97224 */ /* 0x01cfe200078e00ff */
        /* <DEDUP_REMOVED lines=12> */
[----:B------:R-:W2:Y:S01]  /*138d0*/  @!P2 LDG.E R217, [R6.64] ;  /* 0x0000001806d9a981 */ /* 0x000ea2000c1e1900 */
[----:B------:R-:W-:Y:S04]  /*138e0*/  IMAD R218, R5, c[0x0][0x2b8], R218 ;  /* 0x0000ae0005da7a24 */ /* 0x000fe800078e02da */
[C---:B------:R-:W-:Y:S01]  /*138f0*/  IMAD.WIDE.U32 R8, R218.reuse, c[0x0][0x1e0], RZ ;  /* 0x00007800da087a25 */ /* 0x040fe200078e00ff */
[----:B------:R-:W-:Y:S05]  /*13900*/  SHF.R.S32.HI R5, RZ, 0x1f, R218 ;  /* 0x0000001fff057819 */ /* 0x000fea00000114da */
[----:B------:R-:W-:Y:S04]  /*13910*/  IMAD R5, R5, c[0x0][0x1e0], RZ ;  /* 0x0000780005057a24 */ /* 0x000fe800078e02ff */
[----:B------:R-:W-:Y:S04]  /*13920*/  IMAD R5, R218, c[0x0][0x1e4], R5 ;  /* 0x00007900da057a24 */ /* 0x000fe800078e0205 */
        /* <DEDUP_REMOVED lines=9> */
[----:B------:R-:W2:Y:S04]  /*139c0*/  SHFL.IDX PT, R5, R5, RZ, 0x181f ;  /* 0x00181fff05057589 */ /* 0x000ea800000e0000 */
[----:B------:R-:W3:Y:S01]  /*139d0*/  SHFL.IDX PT, R4, R4, RZ, 0x181f ;  /* 0x00181fff04047589 */ /* 0x000ee200000e0000 */
[C---:B--2---:R-:W-:Y:S05]  /*139e0*/  IADD3 R10, P0, R5.reuse, R230, RZ ;  /* 0x000000e6050a7210 */ /* 0x044fea0007f1e0ff */
[C---:B---3--:R-:W-:Y:S01]  /*139f0*/  IMAD.X R11, R4.reuse, 0x1, R231, P0 ;  /* 0x00000001040b7824 */ /* 0x048fe200000e06e7 */
        /* <DEDUP_REMOVED lines=11> */
.L_x_467:
[----:B--234-:R-:W-:Y:S01]  /*13ab0*/  PLOP3.LUT P0, PT, PT, PT, UP3, 0x80, 0x0 ;  /* 0x000000000000781c */ /* 0x01cfe20003f0f038 */
[----:B------:R-:W0:Y:S01]  /*13ac0*/  LDGDEPBAR ;  /* 0x00000000000079af */ /* 0x000e220000000000 */
[----:B------:R-:W-:Y:S01]  /*13ad0*/  IMAD.MOV.U32 R12, RZ, RZ, R221 ;  /* 0x000000ffff0c7224 */ /* 0x000fe200078e00dd */
[----:B------:R-:W-:Y:S06]  /*13ae0*/  USHF.L.U32 UR5, UR10, 0x5, URZ ;  /* 0x000000050a057899 */ /* 0x000fec000800063f */
[----:B------:R-:W-:Y:S04]  /*13af0*/  IMAD.U32 R5, RZ, RZ, UR5 ;  /* 0x00000005ff057e24 */ /* 0x000fe8000f8e00ff */
[----:B------:R-:W-:Y:S01]  /*13b00*/  @P0 IMAD.HI.U32 R4, R221, c[0x0][0x2c8], RZ ;  /* 0x0000b200dd040a27 */ /* 0x000fe200078e00ff */
[----:B------:R-:W-:Y:S02]  /*13b10*/  PLOP3.LUT P0, PT, PT, PT, UP3, 0x80, 0x0 ;  /* 0x000000000000781c */ /* 0x000fe40003f0f038 */
[----:B------:R-:W-:Y:S11]  /*13b20*/  IADD3 R7, -R222, 0x1, -R5 ;  /* 0x00000001de077810 */ /* 0x000ff60007ffe905 */
[----:B------:R-:W-:Y:S01]  /*13b30*/  @P0 SHF.R.U32.HI R12, RZ, c[0x0][0x2cc], R4 ;  /* 0x0000b300ff0c0a19 */ /* 0x000fe20000011604 */
[----:B------:R-:W-:Y:S01]  /*13b40*/  IMAD.U32 R4, RZ, RZ, UR20 ;  /* 0x00000014ff047e24 */ /* 0x000fe2000f8e00ff */
[----:B------:R-:W-:Y:S03]  /*13b50*/  PLOP3.LUT P0, PT, PT, PT, UP2, 0x40, 0x0 ;  /* 0x000000000000781c */ /* 0x000fe60003f0e828 */
[----:B------:R-:W2:Y:S01]  /*13b60*/  SHFL.IDX PT, R13, R12, RZ, 0x1c1f ;  /* 0x001c1fff0c0d7589 */ /* 0x000ea200000e0000 */
[----:B------:R-:W-:Y:S04]  /*13b70*/  IADD3 R4, -R4, UR11, R7 ;  /* 0x0000000b04047c10 */ /* 0x000fe8000fffe107 */
[C---:B------:R-:W-:Y:S02]  /*13b80*/  IADD3 R7, R4.reuse, c[0x0][0x328], RZ ;  /* 0x0000ca0004077a10 */ /* 0x040fe40007ffe0ff */
[----:B------:R-:W-:Y:S03]  /*13b90*/  IADD3 R4, R4, UR17, RZ ;  /* 0x0000001104047c10 */ /* 0x000fe6000fffe0ff */
[--C-:B--2---:R-:W-:Y:S02]  /*13ba0*/  IMAD.IADD R11, R7, 0x1, R13.reuse ;  /* 0x00000001070b7824 */ /* 0x104fe400078e020d */
        /* <DEDUP_REMOVED lines=9> */
[----:B------:R-:W-:Y:S05]  /*13c40*/  IMAD.MOV.U32 R6, RZ, RZ, c[0x0][0x32c] ;  /* 0x0000cb00ff067624 */ /* 0x000fea00078e00ff */
[----:B------:R-:W-:Y:S11]  /*13c50*/  ISETP.NE.AND P0, PT, R6, 0x1, PT ;  /* 0x000000010600780c */ /* 0x000ff60003f05270 */
[----:B------:R-:W-:Y:S02]  /*13c60*/  @!UPT UIADD3 URZ, URZ, URZ, URZ ;  /* 0x0000003f3f3ff290 */ /* 0x000fe4000fffe03f */
[----:B------:R-:W-:Y:S05]  /*13c70*/  @P0 IMAD.HI.U32 R6, R8, c[0x0][0x330], RZ ;  /* 0x0000cc0008060a27 */ /* 0x000fea00078e00ff */
[----:B------:R-:W-:Y:S04]  /*13c80*/  @P0 SHF.R.U32.HI R8, RZ, c[0x0][0x334], R6 ;  /* 0x0000cd00ff080a19 */ /* 0x000fe80000011606 */
[----:B------:R-:W-:Y:S01]  /*13c90*/  LOP3.LUT R8, RZ, R8, RZ, 0x33, !PT ;  /* 0x00000008ff087212 */ /* 0x000fe200078e33ff */
[----:B------:R-:W-:-:S05]  /*13ca0*/  BRA `(.L_x_471) ;  /* 0x0000005000007947 */ /* 0x000fca0003800000 */
.L_x_470:
[----:B------:R-:W-:Y:S04]  /*13cb0*/  MOV R6, c[0x0][0x32c] ;  /* 0x0000cb0000067a02 */ /* 0x000fe80000000f00 */
[----:B------:R-:W-:Y:S11]  /*13cc0*/  ISETP.NE.AND P0, PT, R6, 0x1, PT ;  /* 0x000000010600780c */ /* 0x000ff60003f05270 */
[----:B------:R-:W-:Y:S02]  /*13cd0*/  @!UPT UIADD3 URZ, URZ, URZ, URZ ;  /* 0x0000003f3f3ff290 */ /* 0x000fe4000fffe03f */
[----:B------:R-:W-:Y:S05]  /*13ce0*/  @P0 IMAD.HI.U32 R6, R8, c[0x0][0x330], RZ ;  /* 0x0000cc0008060a27 */ /* 0x000fea00078e00ff */
[----:B------:R-:W-:Y:S02]  /*13cf0*/  @P0 SHF.R.U32.HI R8, RZ, c[0x0][0x334], R6 ;  /* 0x0000cd00ff080a19 */ /* 0x000fe40000011606 */
.L_x_471:
[----:B------:R-:W-:Y:S05]  /*13d00*/  BSYNC B0 ;  /* 0x0000000000007941 */ /* 0x000fea0003800000 */
.L_x_469:
[----:B------:R-:W-:Y:S04]  /*13d10*/  IMAD R13, R8, c[0x0][0x32c], -R5 ;  /* 0x0000cb00080d7a24 */ /* 0x000fe800078e0a05 */
[----:B------:R-:W-:Y:S05]  /*13d20*/  IMAD.IADD R8, R13, 0x1, -R222 ;  /* 0x000000010d087824 */ /* 0x000fea00078e0ade */
[----:B------:R-:W-:Y:S02]  /*13d30*/  IADD3 R6, R8, c[0x0][0x32c], RZ ;  /* 0x0000cb0008067a10 */ /* 0x000fe40007ffe0ff */
[----:B------:R-:W-:Y:S02]  /*13d40*/  IMNMX R9, R9, R8, !PT ;  /* 0x0000000809097217 */ /* 0x000fe40007800200 */
[----:B------:R-:W-:Y:S02]  /*13d50*/  IMNMX R11, R11, R6, PT ;  /* 0x000000060b0b7217 */ /* 0x000fe40003800200 */
.L_x_468:
[----:B------:R-:W-:Y:S06]  /*13d60*/  UISETP.GT.AND UP0, UPT, UR10, -0x1, UPT ;  /* 0xffffffff0a00788c */ /* 0x000fec000bf04270 */
[----:B------:R-:W-:Y:S04]  /*13d70*/  PLOP3.LUT P0, PT, PT, PT, UP0, 0x80, 0x0 ;  /* 0x000000000000781c */ /* 0x000fe80003f0f008 */
[----:B------:R-:W-:Y:S04]  /*13d80*/  ISETP.GT.AND P0, PT, R9, RZ, P0 ;  /* 0x000000ff0900720c */ /* 0x000fe80000704270 */
[----:B------:R-:W-:Y:S04]  /*13d90*/  ISETP.LT.OR P0, PT, R11, 0x1, P0 ;  /* 0x000000010b00780c */ /* 0x000fe80000701670 */
[----:B------:R-:W-:Y:S02]  /*13da0*/  FSEL R10, R0, -INF , !P0 ;  /* 0xff800000000a7808 */ /* 0x000fe40004000000 */
[----:B------:R-:W-:Y:S01]  /*13db0*/  PLOP3.LUT P0, PT, PT, PT, UP0, 0x80, 0x0 ;  /* 0x000000000000781c */ /* 0x000fe20003f0f008 */
[----:B------:R-:W2:Y:S03]  /*13dc0*/  SHFL.IDX PT, R0, R12, 0x1, 0x1c1f ;  /* 0x003c1f000c007f89 */ /* 0x000ea600000e0000 */
[----:B------:R-:W-:Y:S04]  /*13dd0*/  ISETP.GT.AND P0, PT, R9, 0x1, P0 ;  /* 0x000000010900780c */ /* 0x000fe80000704270 */
[----:B------:R-:W-:Y:S04]  /*13de0*/  ISETP.LT.OR P0, PT, R11, 0x2, P0 ;  /* 0x000000020b00780c */ /* 0x000fe80000701670 */
[----:B-1----:R-:W-:Y:S02]  /*13df0*/  FSEL R182, R182, -INF , !P0 ;  /* 0xff800000b6b67808 */ /* 0x002fe40004000000 */
[----:B------:R-:W-:Y:S04]  /*13e00*/  PLOP3.LUT P0, PT, PT, PT, UP0, 0x80, 0x0 ;  /* 0x000000000000781c */ /* 0x000fe80003f0f008 */
[----:B------:R-:W-:Y:S04]  /*13e10*/  ISETP.GT.AND P0, PT, R9, 0x8, P0 ;  /* 0x000000080900780c */ /* 0x000fe80000704270 */
[----:B------:R-:W-:Y:S01]  /*13e20*/  ISETP.LT.OR P0, PT, R11, 0x9, P0 ;  /* 0x000000090b00780c */ /* 0x000fe20000701670 */
[--C-:B--2---:R-:W-:Y:S03]  /*13e30*/  IMAD.IADD R7, R7, 0x1, R0.reuse ;  /* 0x0000000107077824 */ /* 0x104fe600078e0200 */
[----:B------:R-:W-:Y:S01]  /*13e40*/  FSEL R8, R185, -INF , !P0 ;  /* 0xff800000b9087808 */ /* 0x000fe20004000000 */
[----:B------:R-:W-:Y:S01]  /*13e50*/  IMAD.IADD R4, R4, 0x1, R0 ;  /* 0x0000000104047824 */ /* 0x000fe200078e0200 */
[----:B------:R-:W-:Y:S04]  /*13e60*/  PLOP3.LUT P0, PT, PT, PT, UP0, 0x80, 0x0 ;  /* 0x000000000000781c */ /* 0x000fe80003f0f008 */
[----:B------:R-:W-:Y:S04]  /*13e70*/  ISETP.GT.AND P0, PT, R9, 0x9, P0 ;  /* 0x000000090900780c */ /* 0x000fe80000704270 */
[----:B------:R-:W-:Y:S04]  /*13e80*/  ISETP.LT.OR P0, PT, R11, 0xa, P0 ;  /* 0x0000000a0b00780c */ /* 0x000fe80000701670 */
[----:B------:R-:W-:Y:S02]  /*13e90*/  FSEL R6, R186, -INF , !P0 ;  /* 0xff800000ba067808 */ /* 0x000fe40004000000 */
        /* <DEDUP_REMOVED lines=16> */
[----:B------:R-:W-:Y:S11]  /*13fa0*/  PLOP3.LUT P0, PT, PT, PT, UP2, 0x40, 0x0 ;  /* 0x000000000000781c */ /* 0x000ff60003f0e828 */
[----:B------:R-:W-:Y:S02]  /*13fb0*/  @!UPT UIADD3 URZ, URZ, URZ, URZ ;  /* 0x0000003f3f3ff290 */ /* 0x000fe4000fffe03f */
        /* <DEDUP_REMOVED lines=15> */
.L_x_474:
[----:B------:R-:W-:Y:S04]  /*140b0*/  MOV R0, c[0x0][0x32c] ;  /* 0x0000cb0000007a02 */ /* 0x000fe80000000f00 */
[----:B------:R-:W-:Y:S11]  /*140c0*/  ISETP.NE.AND P0, PT, R0, 0x1, PT ;  /* 0x000000010000780c */ /* 0x000ff60003f05270 */
[----:B------:R-:W-:Y:S02]  /*140d0*/  @!UPT UIADD3 URZ, URZ, URZ, URZ ;  /* 0x0000003f3f3ff290 */ /* 0x000fe4000fffe03f */
[----:B------:R-:W-:Y:S05]  /*140e0*/  @P0 IMAD.HI.U32 R0, R12, c[0x0][0x330], RZ ;  /* 0x0000cc000c000a27 */ /* 0x000fea00078e00ff */
[----:B------:R-:W-:Y:S02]  /*140f0*/  @P0 SHF.R.U32.HI R12, RZ, c[0x0][0x334], R0 ;  /* 0x0000cd00ff0c0a19 */ /* 0x000fe40000011600 */
.L_x_475:
[----:B------:R-:W-:Y:S05]  /*14100*/  BSYNC B0 ;  /* 0x0000000000007941 */ /* 0x000fea0003800000 */
.L_x_473:
[----:B------:R-:W-:Y:S04]  /*14110*/  IMAD R5, R12, c[0x0][0x32c], -R5 ;  /* 0x0000cb000c057a24 */ /* 0x000fe800078e0a05 */
[----:B------:R-:W-:Y:S05]  /*14120*/  IMAD.IADD R5, R5, 0x1, -R222 ;  /* 0x0000000105057824 */ /* 0x000fea00078e0ade */
[----:B------:R-:W-:Y:S02]  /*14130*/  IADD3 R0, R5, c[0x0][0x32c], RZ ;  /* 0x0000cb0005007a10 */ /* 0x000fe40007ffe0ff */
[----:B------:R-:W-:Y:S02]  /*14140*/  IMNMX R4, R4, R5, !PT ;  /* 0x0000000504047217 */ /* 0x000fe40007800200 */
[----:B------:R-:W-:Y:S02]  /*14150*/  IMNMX R7, R7, R0, PT ;  /* 0x0000000007077217 */ /* 0x000fe40003800200 */
.L_x_472:
[----:B------:R-:W-:Y:S01]  /*14160*/  PLOP3.LUT P0, PT, PT, PT, UP0, 0x80, 0x0 ;  /* 0x000000000000781c */ /* 0x000fe20003f0f008 */
[----:B------:R-:W-:Y:S01]  /*14170*/  LDSM.16.MT88.4 R156, [R206+0x8080] ;  /* 0x00808000ce9c783b */ /* 0x000fe20000004200 */
[----:B------:R-:W-:Y:S02]  /*14180*/  FMNMX.FTZ R5, R10, R3, !PT ;  /* 0x000000030a057209 */ /* 0x000fe40007810000 */
[----:B------:R-:W-:Y:S02]  /*14190*/  ISETP.GT.AND P0, PT, R4, RZ, P0 ;  /* 0x000000ff0400720c */ /* 0x000fe40000704270 */
[----:B------:R-:W-:Y:S02]  /*141a0*/  FMNMX.FTZ R5, R182, R5, !PT ;  /* 0x00000005b6057209 */ /* 0x000fe40007810000 */
[C---:B------:R-:W-:Y:S01]  /*141b0*/  ISETP.LT.OR P0, PT, R7.reuse, 0x1, P0 ;  /* 0x000000010700780c */ /* 0x040fe20000701670 */
[----:B------:R-:W-:Y:S01]  /*141c0*/  LDSM.16.MT88.4 R172, [R204+0x9880] ;  /* 0x00988000ccac783b */ /* 0x000fe20000004200 */
[----:B------:R-:W-:Y:S02]  /*141d0*/  FMNMX.FTZ R5, R8, R5, !PT ;  /* 0x0000000508057209 */ /* 0x000fe40007810000 */
[----:B------:R-:W-:Y:S02]  /*141e0*/  FSEL R13, R180, -INF , !P0 ;  /* 0xff800000b40d7808 */ /* 0x000fe40004000000 */
[----:B------:R-:W-:Y:S02]  /*141f0*/  PLOP3.LUT P0, PT, PT, PT, UP0, 0x80, 0x0 ;  /* 0x000000000000781c */ /* 0x000fe40003f0f008 */
[----:B------:R-:W-:Y:S01]  /*14200*/  FMNMX.FTZ R5, R6, R5, !PT ;  /* 0x0000000506057209 */ /* 0x000fe20007810000 */
[----:B------:R-:W-:Y:S01]  /*14210*/  LDSM.16.MT88.4 R176, [R211+0xa880] ;  /* 0x00a88000d3b0783b */ /* 0x000fe20000004200 */
[----:B------:R-:W-:Y:S02]  /*14220*/  ISETP.GT.AND P0, PT, R4, 0x1, P0 ;  /* 0x000000010400780c */ /* 0x000fe40000704270 */
[----:B------:R-:W-:Y:S02]  /*14230*/  FMNMX.FTZ R5, R168, R5, !PT ;  /* 0x00000005a8057209 */ /* 0x000fe40007810000 */
[----:B------:R-:W-:Y:S02]  /*14240*/  ISETP.LT.OR P0, PT, R7, 0x2, P0 ;  /* 0x000000020700780c */ /* 0x000fe40000701670 */
[----:B------:R-:W-:Y:S01]  /*14250*/  FMNMX.FTZ R5, R166, R5, !PT ;  /* 0x00000005a6057209 */ /* 0x000fe20007810000 */
[----:B------:R-:W-:Y:S01]  /*14260*/  LDSM.16.MT88.4 R192, [R206+0xb880] ;  /* 0x00b88000cec0783b */ /* 0x000fe20000004200 */
[----:B------:R-:W-:Y:S02]  /*14270*/  FSEL R181, R181, -INF , !P0 ;  /* 0xff800000b5b57808 */ /* 0x000fe40004000000 */
[----:B------:R-:W-:Y:S02]  /*14280*/  PLOP3.LUT P0, PT, PT, PT, UP0, 0x80, 0x0 ;  /* 0x000000000000781c */ /* 0x000fe40003f0f008 */
[----:B------:R-:W-:Y:S02]  /*14290*/  FMNMX.FTZ R5, R164, R5, !PT ;  /* 0x00000005a4057209 */ /* 0x000fe40007810000 */
[----:B------:R-:W-:Y:S02]  /*142a0*/  ISETP.GT.AND P0, PT, R4, 0x8, P0 ;  /* 0x000000080400780c */ /* 0x000fe40000704270 */
[----:B------:R-:W-:Y:S02]  /*142b0*/  FMNMX.FTZ R0, R162, R5, !PT ;  /* 0x00000005a2007209 */ /* 0x000fe40007810000 */
[----:B------:R-:W-:Y:S02]  /*142c0*/  ISETP.LT.OR P0, PT, R7, 0x9, P0 ;  /* 0x000000090700780c */ /* 0x000fe40000701670 */
[----:B------:R-:W-:Y:S01]  /*142d0*/  FMNMX.FTZ R12, R13, R2, !PT ;  /* 0x000000020d0c7209 */ /* 0x000fe20007810000 */
[----:B------:R-:W1:Y:S01]  /*142e0*/  SHFL.BFLY PT, R5, R0, 0x2, 0x1f ;  /* 0x0c401f0000057f89 */ /* 0x000e6200000e0000 */
[----:B------:R-:W-:Y:S02]  /*142f0*/  FSEL R11, R184, -INF , !P0 ;  /* 0xff800000b80b7808 */ /* 0x000fe40004000000 */
[----:B------:R-:W-:Y:S02]  /*14300*/  PLOP3.LUT P0, PT, PT, PT, UP0, 0x80, 0x0 ;  /* 0x000000000000781c */ /* 0x000fe40003f0f008 */
[----:B------:R-:W-:Y:S02]  /*14310*/  FMNMX.FTZ R12, R181, R12, !PT ;  /* 0x0000000cb50c7209 */ /* 0x000fe40007810000 */
[C---:B------:R-:W-:Y:S01]  /*14320*/  ISETP.GT.AND P0, PT, R4.reuse, 0x9, P0 ;  /* 0x000000090400780c */ /* 0x040fe20000704270 */
[----:B------:R-:W-:Y:S01]  /*14330*/  LDSM.16.MT88.4 R184, [R204+0xa880] ;  /* 0x00a88000ccb8783b */ /* 0x000fe20000004200 */
[----:B------:R-:W-:Y:S02]  /*14340*/  FMNMX.FTZ R12, R11, R12, !PT ;  /* 0x0000000c0b0c7209 */ /* 0x000fe40007810000 */
[----:B------:R-:W-:Y:S04]  /*14350*/  ISETP.LT.OR P0, PT, R7, 0xa, P0 ;  /* 0x0000000a0700780c */ /* 0x000fe80000701670 */
[----:B------:R-:W-:Y:S02]  /*14360*/  FSEL R9, R183, -INF , !P0 ;  /* 0xff800000b7097808 */ /* 0x000fe40004000000 */
[----:B------:R-:W-:Y:S02]  /*14370*/  PLOP3.LUT P0, PT, PT, PT, UP0, 0x80, 0x0 ;  /* 0x000000000000781c */ /* 0x000fe40003f0f008 */
[----:B------:R-:W-:Y:S02]  /*14380*/  FMNMX.FTZ R14, R9, R12, !PT ;  /* 0x0000000c090e7209 */ /* 0x000fe40007810000 */
[C---:B------:R-:W-:Y:S04]  /*14390*/  ISETP.GT.AND P0, PT, R4.reuse, 0x10, P0 ;  /* 0x000000100400780c */ /* 0x040fe80000704270 */
[----:B------:R-:W-:Y:S04]  /*143a0*/  ISETP.LT.OR P0, PT, R7, 0x11, P0 ;  /* 0x000000110700780c */ /* 0x000fe80000701670 */
[----:B------:R-:W-:Y:S02]  /*143b0*/  FSEL R165, R189, -INF , !P0 ;  /* 0xff800000bda57808 */ /* 0x000fe40004000000 */
[----:B------:R-:W-:Y:S02]  /*143c0*/  PLOP3.LUT P0, PT, PT, PT, UP0, 0x80, 0x0 ;  /* 0x000000000000781c */ /* 0x000fe40003f0f008 */
[----:B------:R-:W-:Y:S02]  /*143d0*/  FMNMX.FTZ R14, R165, R14, !PT ;  /* 0x0000000ea50e7209 */ /* 0x000fe40007810000 */
[----:B------:R-:W-:Y:S04]  /*143e0*/  ISETP.GT.AND P0, PT, R4, 0x11, P0 ;  /* 0x000000110400780c */ /* 0x000fe80000704270 */
[C---:B------:R-:W-:Y:S04]  /*143f0*/  ISETP.LT.OR P0, PT, R7.reuse, 0x12, P0 ;  /* 0x000000120700780c */ /* 0x040fe80000701670 */
[----:B------:R-:W-:Y:S02]  /*14400*/  FSEL R163, R188, -INF , !P0 ;  /* 0xff800000bca37808 */ /* 0x000fe40004000000 */
[----:B------:R-:W-:Y:S04]  /*14410*/  PLOP3.LUT P0, PT, PT, PT, UP0, 0x80, 0x0 ;  /* 0x000000000000781c */ /* 0x000fe80003f0f008 */
[----:B------:R-:W-:Y:S02]  /*14420*/  ISETP.GT.AND P0, PT, R4, 0x18, P0 ;  /* 0x000000180400780c */ /* 0x000fe40000704270 */
[----:B-1----:R-:W-:Y:S02]  /*14430*/  FMNMX.FTZ R12, R0, R5, !PT ;  /* 0x00000005000c7209 */ /* 0x002fe40007810000 */
[----:B------:R-:W-:Y:S02]  /*14440*/  ISETP.LT.OR P0, PT, R7, 0x19, P0 ;  /* 0x000000190700780c */ /* 0x000fe40000701670 */
[----:B------:R-:W-:Y:S01]  /*14450*/  FMNMX.FTZ R0, R163, R14, !PT ;  /* 0x0000000ea3007209 */ /* 0x000fe20007810000 */
[----:B------:R-:W1:Y:S01]  /*14460*/  SHFL.BFLY PT, R15, R12, 0x1, 0x1f ;  /* 0x0c201f000c0f7f89 */ /* 0x000e6200000e0000 */
[----:B------:R-:W-:Y:S02]  /*14470*/  FSEL R161, R191, -INF , !P0 ;  /* 0xff800000bfa17808 */ /* 0x000fe40004000000 */
[----:B------:R-:W-:Y:S01]  /*14480*/  PLOP3.LUT P0, PT, PT, PT, UP0, 0x80, 0x0 ;  /* 0x000000000000781c */ /* 0x000fe20003f0f008 */
[----:B------:R-:W-:Y:S01]  /*14490*/  UISETP.GT.AND UP0, UPT, UR10, UR4, UPT ;  /* 0x000000040a00728c */ /* 0x000fe2000bf04270 */
[----:B------:R-:W-:Y:S01]  /*144a0*/  FMNMX.FTZ R0, R161, R0, !PT ;  /* 0x00000000a1007209 */ /* 0x000fe20007810000 */
[----:B------:R-:W-:Y:S01]  /*144b0*/  UIADD3 UR10, UR10, -0x1, URZ ;  /* 0xffffffff0a0a7890 */ /* 0x000fe2000fffe03f */
[----:B------:R-:W-:Y:S04]  /*144c0*/  ISETP.GT.AND P0, PT, R4, 0x19, P0 ;  /* 0x000000190400780c */ /* 0x000fe80000704270 */
[----:B------:R-:W-:Y:S04]  /*144d0*/  ISETP.LT.OR P0, PT, R7, 0x1a, P0 ;  /* 0x0000001a0700780c */ /* 0x000fe80000701670 */
[----:B------:R-:W-:Y:S02]  /*144e0*/  FSEL R149, R190, -INF , !P0 ;  /* 0xff800000be957808 */ /* 0x000fe40004000000 */
[----:B------:R-:W-:Y:S02]  /*144f0*/  LDSM.16.MT88.4 R188, [R211+0xb880] ;  /* 0x00b88000d3bc783b */ /* 0x000fe40000004200 */
[----:B------:R-:W-:Y:S02]  /*14500*/  FMNMX.FTZ R4, R149, R0, !PT ;  /* 0x0000000095047209 */ /* 0x000fe40007810000 */
[----:B-1----:R-:W-:Y:S04]  /*14510*/  FMNMX.FTZ R0, R12, R15, !PT ;  /* 0x0000000f0c007209 */ /* 0x002fe80007810000 */
[----:B------:R-:W1:Y:S01]  /*14520*/  SHFL.BFLY PT, R7, R4, 0x2, 0x1f ;  /* 0x0c401f0004077f89 */ /* 0x000e6200000e0000 */
[C---:B------:R-:W-:Y:S01]  /*14530*/  FSETP.NEU.FTZ.AND P0, PT, R0.reuse, -INF , PT ;  /* 0xff8000000000780b */ /* 0x040fe20003f1d000 */
[----:B------:R-:W-:Y:S05]  /*14540*/  FMUL.FTZ R167, R0, c[0x0][0x2d0] ;  /* 0x0000b40000a77a20 */ /* 0x000fea0000410000 */
[----:B------:R-:W-:Y:S05]  /*14550*/  FSEL R167, R167, RZ, P0 ;  /* 0x000000ffa7a77208 */ /* 0x000fea0000000000 */
[--C-:B------:R-:W-:Y:S02]  /*14560*/  FFMA.FTZ R151, R182, c[0x0][0x2d0], -R167.reuse ;  /* 0x0000b400b6977a23 */ /* 0x100fe400000108a7 */
[--C-:B------:R-:W-:Y:S02]  /*14570*/  FFMA.FTZ R236, R10, c[0x0][0x2d0], -R167.reuse ;  /* 0x0000b4000aec7a23 */ /* 0x100fe400000108a7 */
[--C-:B------:R-:W-:Y:S02]  /*14580*/  FFMA.FTZ R150, R8, c[0x0][0x2d0], -R167.reuse ;  /* 0x0000b40008967a23 */ /* 0x100fe400000108a7 */
[--C-:B------:R-:W-:Y:S01]  /*14590*/  FFMA.FTZ R237, R6, c[0x0][0x2d0], -R167.reuse ;  /* 0x0000b40006ed7a23 */ /* 0x100fe200000108a7 */
[----:B------:R-:W-:Y:S01]  /*145a0*/  MUFU.EX2 R151, R151 ;  /* 0x0000009700977308 */ /* 0x000fe20000000800 */
[--C-:B------:R-:W-:Y:S01]  /*145b0*/  FFMA.FTZ R242, R168, c[0x0][0x2d0], -R167.reuse ;  /* 0x0000b400a8f27a23 */ /* 0x100fe200000108a7 */
[----:B-1----:R-:W-:Y:S01]  /*145c0*/  FMNMX.FTZ R5, R4, R7, !PT ;  /* 0x0000000704057209 */ /* 0x002fe20007810000 */
[----:B------:R-:W-:Y:S01]  /*145d0*/  LDSM.16.MT88.4 R168, [R206+0x9880] ;  /* 0x00988000cea8783b */ /* 0x000fe20000004200 */
[----:B------:R-:W-:Y:S01]  /*145e0*/  FSEL R4, R0, RZ, P0 ;  /* 0x000000ff00047208 */ /* 0x000fe20000000000 */
[--C-:B------:R-:W-:Y:S02]  /*145f0*/  FFMA.FTZ R243, R166, c[0x0][0x2d0], -R167.reuse ;  /* 0x0000b400a6f37a23 */ /* 0x100fe400000108a7 */
[----:B------:R-:W-:Y:S02]  /*14600*/  FFMA.FTZ R244, R164, c[0x0][0x2d0], -R167 ;  /* 0x0000b400a4f47a23 */ /* 0x000fe400000108a7 */
[----:B------:R-:W-:Y:S01]  /*14610*/  FADD.FTZ R3, -R4, R3 ;  /* 0x0000000304037221 */ /* 0x000fe20000010100 */
[----:B------:R-:W1:Y:S01]  /*14620*/  MUFU.EX2 R236, R236 ;  /* 0x000000ec00ec7308 */ /* 0x000e620000000800 */
[----:B------:R-:W2:Y:S01]  /*14630*/  SHFL.BFLY PT, R148, R5, 0x1, 0x1f ;  /* 0x0c201f0005947f89 */ /* 0x000ea200000e0000 */
[----:B------:R-:W-:Y:S02]  /*14640*/  FFMA.FTZ R167, R162, c[0x0][0x2d0], -R167 ;  /* 0x0000b400a2a77a23 */ /* 0x000fe400000108a7 */
[----:B------:R-:W-:Y:S06]  /*14650*/  FMUL.FTZ R6, R3, c[0x0][0x2d0] ;  /* 0x0000b40003067a20 */ /* 0x000fec0000410000 */
[----:B------:R-:W3:Y:S10]  /*14660*/  MUFU.EX2 R3, R6 ;  /* 0x0000000600037308 */ /* 0x000ef40000000800 */
[----:B------:R-:W-:Y:S01]  /*14670*/  MUFU.EX2 R150, R150 ;  /* 0x0000009600967308 */ /* 0x000fe20000000800 */
[----:B-1----:R-:W-:Y:S02]  /*14680*/  F2FP.BF16.PACK_AB R152, R151, R236 ;  /* 0x000000ec9798723e */ /* 0x002fe400000010ff */
[----:B--2---:R-:W-:Y:S04]  /*14690*/  FMNMX.FTZ R148, R148, R5, !PT ;  /* 0x0000000594947209 */ /* 0x004fe80007810000 */
[C---:B------:R-:W-:Y:S01]  /*146a0*/  FSETP.NEU.FTZ.AND P0, PT, R148.reuse, -INF , PT ;  /* 0xff8000009400780b */ /* 0x040fe20003f1d000 */
[C---:B------:R-:W-:Y:S02]  /*146b0*/  FMUL.FTZ R160, R148.reuse, c[0x0][0x2d0] ;  /* 0x0000b40094a07a20 */ /* 0x040fe40000410000 */
[----:B------:R-:W1:Y:S01]  /*146c0*/  MUFU.EX2 R237, R237 ;  /* 0x000000ed00ed7308 */ /* 0x000e620000000800 */
[----:B------:R-:W-:Y:S01]  /*146d0*/  FSEL R5, R148, RZ, P0 ;  /* 0x000000ff94057208 */ /* 0x000fe20000000000 */
[C---:B---3--:R-:W-:Y:S01]  /*146e0*/  FMUL.FTZ R4, R3.reuse, R144 ;  /* 0x0000009003047220 */ /* 0x048fe20000410000 */
[----:B------:R-:W-:Y:S01]  /*146f0*/  FSEL R160, R160, RZ, P0 ;  /* 0x000000ffa0a07208 */ /* 0x000fe20000000000 */
[----:B------:R-:W-:Y:S01]  /*14700*/  FMUL.FTZ R8, R3, R140 ;  /* 0x0000008c03087220 */ /* 0x000fe20000410000 */
[----:B------:R-:W-:Y:S01]  /*14710*/  PLOP3.LUT P0, PT, PT, PT, UP0, 0x80, 0x0 ;  /* 0x000000000000781c */ /* 0x000fe20003f0f008 */
[----:B------:R-:W-:Y:S02]  /*14720*/  FADD.FTZ R5, -R5, R2 ;  /* 0x0000000205057221 */ /* 0x000fe40000010100 */
[--C-:B------:R-:W-:Y:S02]  /*14730*/  FFMA.FTZ R241, R13, c[0x0][0x2d0], -R160.reuse ;  /* 0x0000b4000df17a23 */ /* 0x100fe400000108a0 */
[----:B------:R2:W-:Y:S01]  /*14740*/  MUFU.EX2 R245, R167 ;  /* 0x000000a700f57308 */ /* 0x0005e20000000800 */
[----:B------:R-:W3:Y:S01]  /*14750*/  LDSM.16.MT88.4 R12, [R211+0x8080] ;  /* 0x00808000d30c783b */ /* 0x000ee20000004200 */
[--C-:B------:R-:W-:Y:S02]  /*14760*/  FFMA.FTZ R240, R181, c[0x0][0x2d0], -R160.reuse ;  /* 0x0000b400b5f07a23 */ /* 0x100fe400000108a0 */
[--C-:B------:R-:W-:Y:S02]  /*14770*/  FFMA.FTZ R239, R11, c[0x0][0x2d0], -R160.reuse ;  /* 0x0000b4000bef7a23 */ /* 0x100fe400000108a0 */
[--C-:B------:R-:W-:Y:S02]  /*14780*/  FFMA.FTZ R238, R9, c[0x0][0x2d0], -R160.reuse ;  /* 0x0000b40009ee7a23 */ /* 0x100fe400000108a0 */
[----:B------:R-:W-:Y:S01]  /*14790*/  FMUL.FTZ R2, R5, c[0x0][0x2d0] ;  /* 0x0000b40005027a20 */ /* 0x000fe20000410000 */
[----:B------:R-:W-:Y:S01]  /*147a0*/  LDSM.16.MT88.4 R180, [R206+0xa880] ;  /* 0x00a88000ceb4783b */ /* 0x000fe20000004200 */
[----:B------:R-:W-:Y:S01]  /*147b0*/  MUFU.EX2 R241, R241 ;  /* 0x000000f100f17308 */ /* 0x000fe20000000800 */
[C---:B------:R-:W-:Y:S02]  /*147c0*/  FMUL.FTZ R5, R3.reuse, R145 ;  /* 0x0000009103057220 */ /* 0x040fe40000410000 */
[----:B------:R-:W-:Y:S01]  /*147d0*/  FMUL.FTZ R9, R3, R141 ;  /* 0x0000008d03097220 */ /* 0x000fe20000410000 */
[----:B-1----:R-:W-:Y:S01]  /*147e0*/  F2FP.BF16.PACK_AB R154, R237, R150 ;  /* 0x00000096ed9a723e */ /* 0x002fe200000010ff */
[C---:B------:R-:W-:Y:S02]  /*147f0*/  FMUL.FTZ R16, R3.reuse, R132 ;  /* 0x0000008403107220 */ /* 0x040fe40000410000 */
[----:B------:R-:W-:Y:S02]  /*14800*/  FMUL.FTZ R17, R3, R133 ;  /* 0x0000008503117220 */ /* 0x000fe40000410000 */
[--C-:B------:R-:W-:Y:S01]  /*14810*/  FFMA.FTZ R246, R165, c[0x0][0x2d0], -R160.reuse ;  /* 0x0000b400a5f67a23 */ /* 0x100fe200000108a0 */
[----:B------:R-:W1:Y:S01]  /*14820*/  MUFU.EX2 R2, R2 ;  /* 0x0000000200027308 */ /* 0x000e620000000800 */
[--C-:B------:R-:W-:Y:S02]  /*14830*/  FFMA.FTZ R247, R163, c[0x0][0x2d0], -R160.reuse ;  /* 0x0000b400a3f77a23 */ /* 0x100fe400000108a0 */
[--C-:B------:R-:W-:Y:S01]  /*14840*/  FFMA.FTZ R248, R161, c[0x0][0x2d0], -R160.reuse ;  /* 0x0000b400a1f87a23 */ /* 0x100fe200000108a0 */
[----:B--2---:R-:W-:Y:S01]  /*14850*/  LDSM.16.MT88.4 R164, [R204+0x8880] ;  /* 0x00888000cca4783b */ /* 0x004fe20000004200 */
[----:B------:R-:W-:Y:S02]  /*14860*/  FFMA.FTZ R160, R149, c[0x0][0x2d0], -R160 ;  /* 0x0000b40095a07a23 */ /* 0x000fe400000108a0 */
[C---:B------:R-:W-:Y:S02]  /*14870*/  FMUL.FTZ R28, R3.reuse, R28 ;  /* 0x0000001c031c7220 */ /* 0x040fe40000410000 */
[C---:B------:R-:W-:Y:S01]  /*14880*/  FMUL.FTZ R29, R3.reuse, R29 ;  /* 0x0000001d031d7220 */ /* 0x040fe20000410000 */
[----:B------:R-:W2:Y:S01]  /*14890*/  MUFU.EX2 R240, R240 ;  /* 0x000000f000f07308 */ /* 0x000ea20000000800 */
        /* <DEDUP_REMOVED lines=8> */
[C---:B-1----:R-:W-:Y:S02]  /*14920*/  FMUL.FTZ R6, R2.reuse, R146 ;  /* 0x0000009202067220 */ /* 0x042fe40000410000 */
[C---:B------:R-:W-:Y:S02]  /*14930*/  FMUL.FTZ R7, R2.reuse, R147 ;  /* 0x0000009302077220 */ /* 0x040fe40000410000 */
[----:B------:R-:W1:Y:S01]  /*14940*/  LDSM.16.MT88.4 R144, [R205+0x8080] ;  /* 0x00808000cd90783b */ /* 0x000e620000004200 */
[----:B------:R-:W4:Y:S01]  /*14950*/  MUFU.EX2 R238, R238 ;  /* 0x000000ee00ee7308 */ /* 0x000f220000000800 */
[C---:B------:R-:W-:Y:S02]  /*14960*/  FMUL.FTZ R10, R2.reuse, R142 ;  /* 0x0000008e020a7220 */ /* 0x040fe40000410000 */
[----:B------:R-:W-:Y:S01]  /*14970*/  FMUL.FTZ R11, R2, R143 ;  /* 0x0000008f020b7220 */ /* 0x000fe20000410000 */
[----:B--2---:R-:W-:Y:S01]  /*14980*/  F2FP.BF16.PACK_AB R153, R240, R241 ;  /* 0x000000f1f099723e */ /* 0x004fe200000010ff */
[C---:B------:R-:W-:Y:S02]  /*14990*/  FMUL.FTZ R18, R2.reuse, R134 ;  /* 0x0000008602127220 */ /* 0x040fe40000410000 */
[C---:B------:R-:W-:Y:S01]  /*149a0*/  FMUL.FTZ R19, R2.reuse, R135 ;  /* 0x0000008702137220 */ /* 0x040fe20000410000 */
[----:B------:R-:W-:Y:S01]  /*149b0*/  LDSM.16.MT88.4 R140, [R206+0x9080] ;  /* 0x00908000ce8c783b */ /* 0x000fe20000004200 */
[C---:B------:R-:W-:Y:S01]  /*149c0*/  FMUL.FTZ R30, R2.reuse, R30 ;  /* 0x0000001e021e7220 */ /* 0x040fe20000410000 */
[----:B------:R2:W-:Y:S01]  /*149d0*/  MUFU.EX2 R149, R160 ;  /* 0x000000a000957308 */ /* 0x0005e20000000800 */
[C---:B------:R-:W-:Y:S02]  /*149e0*/  FMUL.FTZ R31, R2.reuse, R31 ;  /* 0x0000001f021f7220 */ /* 0x040fe40000410000 */
[C---:B------:R-:W-:Y:S02]  /*149f0*/  FMUL.FTZ R34, R2.reuse, R34 ;  /* 0x0000002202227220 */ /* 0x040fe40000410000 */
[C---:B------:R-:W-:Y:S01]  /*14a00*/  FMUL.FTZ R35, R2.reuse, R35 ;  /* 0x0000002302237220 */ /* 0x040fe20000410000 */
[----:B------:R-:W-:Y:S01]  /*14a10*/  LDSM.16.MT88.4 R132, [R211+0x9080] ;  /* 0x00908000d384783b */ /* 0x000fe20000004200 */
[C---:B------:R-:W-:Y:S02]  /*14a20*/  FMUL.FTZ R38, R2.reuse, R38 ;  /* 0x0000002602267220 */ /* 0x040fe40000410000 */
[C---:B------:R-:W-:Y:S01]  /*14a30*/  FMUL.FTZ R39, R2.reuse, R39 ;  /* 0x0000002702277220 */ /* 0x040fe20000410000 */
[----:B------:R-:W-:Y:S01]  /*14a40*/  MUFU.EX2 R242, R242 ;  /* 0x000000f200f27308 */ /* 0x000fe20000000800 */
[C---:B------:R-:W-:Y:S02]  /*14a50*/  FMUL.FTZ R42, R2.reuse, R42 ;  /* 0x0000002a022a7220 */ /* 0x040fe40000410000 */
[----:B------:R-:W-:Y:S01]  /*14a60*/  FMUL.FTZ R43, R2, R43 ;  /* 0x0000002b022b7220 */ /* 0x000fe20000410000 */
[----:B----4-:R-:W-:Y:S01]  /*14a70*/  F2FP.BF16.PACK_AB R155, R238, R239 ;  /* 0x000000efee9b723e */ /* 0x010fe200000010ff */
[C---:B------:R-:W-:Y:S02]  /*14a80*/  FMUL.FTZ R45, R3.reuse, R45 ;  /* 0x0000002d032d7220 */ /* 0x040fe40000410000 */
[C---:B------:R-:W-:Y:S02]  /*14a90*/  FMUL.FTZ R46, R2.reuse, R46 ;  /* 0x0000002e022e7220 */ /* 0x040fe40000410000 */
[C---:B------:R-:W-:Y:S01]  /*14aa0*/  FMUL.FTZ R47, R2.reuse, R47 ;  /* 0x0000002f022f7220 */ /* 0x040fe20000410000 */
[----:B------:R-:W4:Y:S01]  /*14ab0*/  MUFU.EX2 R243, R243 ;  /* 0x000000f300f37308 */ /* 0x000f220000000800 */
[C---:B---3--:R-:W-:Y:S01]  /*14ac0*/  HMMA.16816.F32.BF16 R4, R152.reuse, R12, R4 ;  /* 0x0000000c9804723c */ /* 0x048fe20000041804 */
[----:B--2---:R-:W-:Y:S04]  /*14ad0*/  LDSM.16.MT88.4 R160, [R205+0x8880] ;  /* 0x00888000cda0783b */ /* 0x004fe80000004200 */
[C---:B------:R-:W-:Y:S02]  /*14ae0*/  FMUL.FTZ R48, R3.reuse, R48 ;  /* 0x0000003003307220 */ /* 0x040fe40000410000 */
[C---:B------:R-:W-:Y:S01]  /*14af0*/  FMUL.FTZ R12, R3.reuse, R136 ;  /* 0x00000088030c7220 */ /* 0x040fe20000410000 */
[C---:B------:R-:W-:Y:S01]  /*14b00*/  HMMA.16816.F32.BF16 R8, R152.reuse, R14, R8 ;  /* 0x0000000e9808723c */ /* 0x040fe20000041808 */
[----:B------:R-:W2:Y:S03]  /*14b10*/  MUFU.EX2 R244, R244 ;  /* 0x000000f400f47308 */ /* 0x000ea60000000800 */
[C---:B------:R-:W-:Y:S02]  /*14b20*/  FMUL.FTZ R13, R3.reuse, R137 ;  /* 0x00000089030d7220 */ /* 0x040fe40000410000 */
[C---:B------:R-:W-:Y:S02]  /*14b30*/  FMUL.FTZ R20, R3.reuse, R20 ;  /* 0x0000001403147220 */ /* 0x040fe40000410000 */
[C---:B------:R-:W-:Y:S03]  /*14b40*/  FMUL.FTZ R14, R2.reuse, R138 ;  /* 0x0000008a020e7220 */ /* 0x040fe60000410000 */
[----:B------:R-:W-:Y:S01]  /*14b50*/  MUFU.EX2 R246, R246 ;  /* 0x000000f600f67308 */ /* 0x000fe20000000800 */
[C---:B------:R-:W-:Y:S02]  /*14b60*/  FMUL.FTZ R15, R2.reuse, R139 ;  /* 0x0000008b020f7220 */ /* 0x040fe40000410000 */
[----:B------:R-:W3:Y:S01]  /*14b70*/  LDSM.16.MT88.4 R136, [R204+0x8080] ;  /* 0x00808000cc88783b */ /* 0x000ee20000004200 */
[C---:B------:R-:W-:Y:S02]  /*14b80*/  FMUL.FTZ R49, R3.reuse, R49 ;  /* 0x0000003103317220 */ /* 0x040fe40000410000 */
[C---:B------:R-:W-:Y:S02]  /*14b90*/  FMUL.FTZ R50, R2.reuse, R50 ;  /* 0x0000003202327220 */ /* 0x040fe40000410000 */
[C---:B------:R-:W-:Y:S02]  /*14ba0*/  HMMA.16816.F32.BF16 R12, R152.reuse, R156, R12 ;  /* 0x0000009c980c723c */ /* 0x040fe4000004180c */
[----:B------:R-:W5:Y:S01]  /*14bb0*/  MUFU.EX2 R247, R247 ;  /* 0x000000f700f77308 */ /* 0x000f620000000800 */
[C---:B------:R-:W-:Y:S02]  /*14bc0*/  FMUL.FTZ R51, R2.reuse, R51 ;  /* 0x0000003302337220 */ /* 0x040fe40000410000 */
[C---:B------:R-:W-:Y:S02]  /*14bd0*/  FMUL.FTZ R52, R3.reuse, R52 ;  /* 0x0000003403347220 */ /* 0x040fe40000410000 */
[C---:B------:R-:W-:Y:S01]  /*14be0*/  FMUL.FTZ R53, R3.reuse, R53 ;  /* 0x0000003503357220 */ /* 0x040fe20000410000 */
[C---:B------:R-:W-:Y:S01]  /*14bf0*/  HMMA.16816.F32.BF16 R16, R152.reuse, R158, R16 ;  /* 0x0000009e9810723c */ /* 0x040fe20000041810 */
[----:B------:R-:W-:Y:S03]  /*14c00*/  LDSM.16.MT88.4 R156, [R206+0x8880] ;  /* 0x00888000ce9c783b */ /* 0x000fe60000004200 */
[C---:B------:R-:W-:Y:S01]  /*14c10*/  FMUL.FTZ R21, R3.reuse, R21 ;  /* 0x0000001503157220 */ /* 0x040fe20000410000 */
[----:B------:R-:W2:Y:S01]  /*14c20*/  MUFU.EX2 R248, R248 ;  /* 0x000000f800f87308 */ /* 0x000ea20000000800 */
[C---:B------:R-:W-:Y:S02]  /*14c30*/  FMUL.FTZ R22, R2.reuse, R22 ;  /* 0x0000001602167220 */ /* 0x040fe40000410000 */
[C---:B------:R-:W-:Y:S04]  /*14c40*/  FMUL.FTZ R23, R2.reuse, R23 ;  /* 0x0000001702177220 */ /* 0x040fe80000410000 */
[C---:B------:R-:W-:Y:S02]  /*14c50*/  FMUL.FTZ R54, R2.reuse, R54 ;  /* 0x0000003602367220 */ /* 0x040fe40000410000 */
[C---:B------:R-:W-:Y:S01]  /*14c60*/  FMUL.FTZ R55, R2.reuse, R55 ;  /* 0x0000003702377220 */ /* 0x040fe20000410000 */
[C---:B-1----:R-:W-:Y:S03]  /*14c70*/  HMMA.16816.F32.BF16 R20, R152.reuse, R144, R20 ;  /* 0x000000909814723c */ /* 0x042fe60000041814 */
[C---:B------:R-:W-:Y:S02]  /*14c80*/  FMUL.FTZ R24, R3.reuse, R24 ;  /* 0x0000001803187220 */ /* 0x040fe40000410000 */
[C---:B------:R-:W-:Y:S02]  /*14c90*/  FMUL.FTZ R25, R3.reuse, R25 ;  /* 0x0000001903197220 */ /* 0x040fe40000410000 */
[C---:B------:R-:W-:Y:S02]  /*14ca0*/  FMUL.FTZ R26, R2.reuse, R26 ;  /* 0x0000001a021a7220 */ /* 0x040fe40000410000 */
[C---:B------:R-:W-:Y:S03]  /*14cb0*/  FMUL.FTZ R27, R2.reuse, R27 ;  /* 0x0000001b021b7220 */ /* 0x040fe60000410000 */
[C---:B------:R-:W-:Y:S02]  /*14cc0*/  FMUL.FTZ R56, R3.reuse, R56 ;  /* 0x0000003803387220 */ /* 0x040fe40000410000 */
[C---:B------:R-:W-:Y:S02]  /*14cd0*/  FMUL.FTZ R57, R3.reuse, R57 ;  /* 0x0000003903397220 */ /* 0x040fe40000410000 */
[C---:B------:R-:W-:Y:S03]  /*14ce0*/  HMMA.16816.F32.BF16 R24, R152.reuse, R146, R24 ;  /* 0x000000929818723c */ /* 0x040fe60000041818 */
[C---:B------:R-:W-:Y:S02]  /*14cf0*/  FMUL.FTZ R58, R2.reuse, R58 ;  /* 0x0000003a023a7220 */ /* 0x040fe40000410000 */
[C---:B------:R-:W-:Y:S02]  /*14d00*/  FMUL.FTZ R59, R2.reuse, R59 ;  /* 0x0000003b023b7220 */ /* 0x040fe40000410000 */
[C---:B------:R-:W-:Y:S01]  /*14d10*/  FMUL.FTZ R60, R3.reuse, R60 ;  /* 0x0000003c033c7220 */ /* 0x040fe20000410000 */
[C---:B---3--:R-:W-:Y:S04]  /*14d20*/  HMMA.16816.F32.BF16 R28, R152.reuse, R136, R28 ;  /* 0x00000088981c723c */ /* 0x048fe8000004181c */
[C---:B------:R-:W-:Y:S02]  /*14d30*/  FMUL.FTZ R61, R3.reuse, R61 ;  /* 0x0000003d033d7220 */ /* 0x040fe40000410000 */
[C---:B------:R-:W-:Y:S02]  /*14d40*/  FMUL.FTZ R62, R2.reuse, R62 ;  /* 0x0000003e023e7220 */ /* 0x040fe40000410000 */
[C---:B------:R-:W-:Y:S01]  /*14d50*/  HMMA.16816.F32.BF16 R32, R152.reuse, R138, R32 ;  /* 0x0000008a9820723c */ /* 0x040fe20000041820 */
[----:B------:R-:W1:Y:S03]  /*14d60*/  LDSM.16.MT88.4 R136, [R205+0x9080] ;  /* 0x00908000cd88783b */ /* 0x000e660000004200 */
[C---:B------:R-:W-:Y:S02]  /*14d70*/  FMUL.FTZ R63, R2.reuse, R63 ;  /* 0x0000003f023f7220 */ /* 0x040fe40000410000 */
[C---:B------:R-:W-:Y:S02]  /*14d80*/  FMUL.FTZ R64, R3.reuse, R64 ;  /* 0x0000004003407220 */ /* 0x040fe40000410000 */
[C---:B------:R-:W-:Y:S04]  /*14d90*/  HMMA.16816.F32.BF16 R36, R152.reuse, R132, R36 ;  /* 0x000000849824723c */ /* 0x040fe80000041824 */
[C---:B------:R-:W-:Y:S02]  /*14da0*/  FMUL.FTZ R65, R3.reuse, R65 ;  /* 0x0000004103417220 */ /* 0x040fe40000410000 */
[C---:B------:R-:W-:Y:S02]  /*14db0*/  FMUL.FTZ R66, R2.reuse, R66 ;  /* 0x0000004202427220 */ /* 0x040fe40000410000 */
[C---:B------:R-:W-:Y:S01]  /*14dc0*/  HMMA.16816.F32.BF16 R40, R152.reuse, R134, R40 ;  /* 0x000000869828723c */ /* 0x040fe20000041828 */
[----:B------:R-:W3:Y:S03]  /*14dd0*/  LDSM.16.MT88.4 R132, [R204+0x9080] ;  /* 0x00908000cc84783b */ /* 0x000ee60000004200 */
[C---:B------:R-:W-:Y:S02]  /*14de0*/  FMUL.FTZ R67, R2.reuse, R67 ;  /* 0x0000004302437220 */ /* 0x040fe40000410000 */
[C---:B------:R-:W-:Y:S02]  /*14df0*/  FMUL.FTZ R68, R3.reuse, R68 ;  /* 0x0000004403447220 */ /* 0x040fe40000410000 */
[C---:B------:R-:W-:Y:S04]  /*14e00*/  HMMA.16816.F32.BF16 R44, R152.reuse, R140, R44 ;  /* 0x0000008c982c723c */ /* 0x040fe8000004182c */
[C---:B------:R-:W-:Y:S02]  /*14e10*/  FMUL.FTZ R69, R3.reuse, R69 ;  /* 0x0000004503457220 */ /* 0x040fe40000410000 */
[C---:B------:R-:W-:Y:S02]  /*14e20*/  FMUL.FTZ R70, R2.reuse, R70 ;  /* 0x0000004602467220 */ /* 0x040fe40000410000 */
[C---:B------:R-:W-:Y:S01]  /*14e30*/  HMMA.16816.F32.BF16 R48, R152.reuse, R142, R48 ;  /* 0x0000008e9830723c */ /* 0x040fe20000041830 */
[----:B------:R-:W2:Y:S03]  /*14e40*/  LDSM.16.MT88.4 R140, [R211+0xa080] ;  /* 0x00a08000d38c783b */ /* 0x000ea60000004200 */
[C---:B------:R-:W-:Y:S02]  /*14e50*/  FMUL.FTZ R71, R2.reuse, R71 ;  /* 0x0000004702477220 */ /* 0x040fe40000410000 */
[C---:B------:R-:W-:Y:S02]  /*14e60*/  FMUL.FTZ R72, R3.reuse, R72 ;  /* 0x0000004803487220 */ /* 0x040fe40000410000 */
[C---:B------:R-:W-:Y:S01]  /*14e70*/  FMUL.FTZ R73, R3.reuse, R73 ;  /* 0x0000004903497220 */ /* 0x040fe20000410000 */
[C---:B-1----:R-:W-:Y:S03]  /*14e80*/  HMMA.16816.F32.BF16 R52, R152.reuse, R136, R52 ;  /* 0x000000889834723c */ /* 0x042fe60000041834 */
[C---:B------:R-:W-:Y:S02]  /*14e90*/  FMUL.FTZ R74, R2.reuse, R74 ;  /* 0x0000004a024a7220 */ /* 0x040fe40000410000 */
[C---:B------:R-:W-:Y:S02]  /*14ea0*/  FMUL.FTZ R75, R2.reuse, R75 ;  /* 0x0000004b024b7220 */ /* 0x040fe40000410000 */
[C---:B------:R-:W-:Y:S01]  /*14eb0*/  FMUL.FTZ R76, R3.reuse, R76 ;  /* 0x0000004c034c7220 */ /* 0x040fe20000410000 */
[C---:B------:R-:W-:Y:S01]  /*14ec0*/  HMMA.16816.F32.BF16 R56, R152.reuse, R138, R56 ;  /* 0x0000008a9838723c */ /* 0x040fe20000041838 */
[----:B------:R-:W1:Y:S03]  /*14ed0*/  LDSM.16.MT88.4 R136, [R206+0xa080] ;  /* 0x00a08000ce88783b */ /* 0x000e660000004200 */
[C---:B------:R-:W-:Y:S02]  /*14ee0*/  FMUL.FTZ R77, R3.reuse, R77 ;  /* 0x0000004d034d7220 */ /* 0x040fe40000410000 */
[C---:B------:R-:W-:Y:S02]  /*14ef0*/  FMUL.FTZ R78, R2.reuse, R78 ;  /* 0x0000004e024e7220 */ /* 0x040fe40000410000 */
[C---:B---3--:R-:W-:Y:S04]  /*14f00*/  HMMA.16816.F32.BF16 R60, R152.reuse, R132, R60 ;  /* 0x00000084983c723c */ /* 0x048fe8000004183c */
[C---:B------:R-:W-:Y:S02]  /*14f10*/  FMUL.FTZ R79, R2.reuse, R79 ;  /* 0x0000004f024f7220 */ /* 0x040fe40000410000 */
[C---:B------:R-:W-:Y:S02]  /*14f20*/  FMUL.FTZ R80, R3.reuse, R80 ;  /* 0x0000005003507220 */ /* 0x040fe40000410000 */
[C---:B------:R-:W-:Y:S01]  /*14f30*/  HMMA.16816.F32.BF16 R64, R152.reuse, R134, R64 ;  /* 0x000000869840723c */ /* 0x040fe20000041840 */
[----:B------:R-:W3:Y:S03]  /*14f40*/  LDSM.16.MT88.4 R132, [R205+0xa080] ;  /* 0x00a08000cd84783b */ /* 0x000ee60000004200 */
[C---:B------:R-:W-:Y:S02]  /*14f50*/  FMUL.FTZ R81, R3.reuse, R81 ;  /* 0x0000005103517220 */ /* 0x040fe40000410000 */
[C---:B------:R-:W-:Y:S02]  /*14f60*/  FMUL.FTZ R82, R2.reuse, R82 ;  /* 0x0000005202527220 */ /* 0x040fe40000410000 */
[C---:B--2---:R-:W-:Y:S04]  /*14f70*/  HMMA.16816.F32.BF16 R68, R152.reuse, R140, R68 ;  /* 0x0000008c9844723c */ /* 0x044fe80000041844 */
        /* <DEDUP_REMOVED lines=22> */
[C---:B------:R-:W-:Y:S03]  /*150e0*/  FMUL.FTZ R97, R3.reuse, R97 ;  /* 0x0000006103617220 */ /* 0x040fe60000410000 */
[C---:B--2---:R-:W-:Y:S03]  /*150f0*/  HMMA.16816.F32.BF16 R92, R152.reuse, R140, R92 ;  /* 0x0000008c985c723c */ /* 0x044fe6000004185c */
[C---:B------:R-:W-:Y:S02]  /*15100*/  FMUL.FTZ R98, R2.reuse, R98 ;  /* 0x0000006202627220 */ /* 0x040fe40000410000 */
[C---:B------:R-:W-:Y:S02]  /*15110*/  FMUL.FTZ R99, R2.reuse, R99 ;  /* 0x0000006302637220 */ /* 0x040fe40000410000 */
[C---:B------:R-:W-:Y:S02]  /*15120*/  FMUL.FTZ R100, R3.reuse, R100 ;  /* 0x0000006403647220 */ /* 0x040fe40000410000 */
[C---:B------:R-:W-:Y:S03]  /*15130*/  FMUL.FTZ R101, R3.reuse, R101 ;  /* 0x0000006503657220 */ /* 0x040fe60000410000 */
[C---:B------:R-:W-:Y:S01]  /*15140*/  HMMA.16816.F32.BF16 R96, R152.reuse, R142, R96 ;  /* 0x0000008e9860723c */ /* 0x040fe20000041860 */
[----:B------:R-:W2:Y:S02]  /*15150*/  LDSM.16.MT88.4 R140, [R205+0xb080] ;  /* 0x00b08000cd8c783b */ /* 0x000ea40000004200 */
[C---:B------:R-:W-:Y:S02]  /*15160*/  FMUL.FTZ R102, R2.reuse, R102 ;  /* 0x0000006602667220 */ /* 0x040fe40000410000 */
[C---:B------:R-:W-:Y:S02]  /*15170*/  FMUL.FTZ R103, R2.reuse, R103 ;  /* 0x0000006702677220 */ /* 0x040fe40000410000 */
[C---:B------:R-:W-:Y:S02]  /*15180*/  FMUL.FTZ R104, R3.reuse, R104 ;  /* 0x0000006803687220 */ /* 0x040fe40000410000 */
[C---:B------:R-:W-:Y:S03]  /*15190*/  FMUL.FTZ R105, R3.reuse, R105 ;  /* 0x0000006903697220 */ /* 0x040fe60000410000 */
[C---:B-1----:R-:W-:Y:S03]  /*151a0*/  HMMA.16816.F32.BF16 R100, R152.reuse, R136, R100 ;  /* 0x000000889864723c */ /* 0x042fe60000041864 */
[C---:B------:R-:W-:Y:S02]  /*151b0*/  FMUL.FTZ R106, R2.reuse, R106 ;  /* 0x0000006a026a7220 */ /* 0x040fe40000410000 */
[C---:B------:R-:W-:Y:S02]  /*151c0*/  FMUL.FTZ R107, R2.reuse, R107 ;  /* 0x0000006b026b7220 */ /* 0x040fe40000410000 */
[C---:B------:R-:W-:Y:S02]  /*151d0*/  FMUL.FTZ R108, R3.reuse, R108 ;  /* 0x0000006c036c7220 */ /* 0x040fe40000410000 */
[C---:B------:R-:W-:Y:S03]  /*151e0*/  FMUL.FTZ R109, R3.reuse, R109 ;  /* 0x0000006d036d7220 */ /* 0x040fe60000410000 */
[C---:B------:R-:W-:Y:S01]  /*151f0*/  HMMA.16816.F32.BF16 R104, R152.reuse, R138, R104 ;  /* 0x0000008a9868723c */ /* 0x040fe20000041868 */
[----:B------:R-:W1:Y:S02]  /*15200*/  LDSM.16.MT88.4 R136, [R204+0xb080] ;  /* 0x00b08000cc88783b */ /* 0x000e640000004200 */
[C---:B------:R-:W-:Y:S02]  /*15210*/  FMUL.FTZ R110, R2.reuse, R110 ;  /* 0x0000006e026e7220 */ /* 0x040fe40000410000 */
[C---:B------:R-:W-:Y:S02]  /*15220*/  FMUL.FTZ R111, R2.reuse, R111 ;  /* 0x0000006f026f7220 */ /* 0x040fe40000410000 */
[C---:B------:R-:W-:Y:S02]  /*15230*/  FMUL.FTZ R112, R3.reuse, R112 ;  /* 0x0000007003707220 */ /* 0x040fe40000410000 */
[C---:B------:R-:W-:Y:S03]  /*15240*/  FMUL.FTZ R113, R3.reuse, R113 ;  /* 0x0000007103717220 */ /* 0x040fe60000410000 */
[C---:B---3--:R-:W-:Y:S03]  /*15250*/  HMMA.16816.F32.BF16 R108, R152.reuse, R132, R108 ;  /* 0x00000084986c723c */ /* 0x048fe6000004186c */
[C---:B------:R-:W-:Y:S02]  /*15260*/  FMUL.FTZ R114, R2.reuse, R114 ;  /* 0x0000007202727220 */ /* 0x040fe40000410000 */
[C---:B------:R-:W-:Y:S02]  /*15270*/  FMUL.FTZ R115, R2.reuse, R115 ;  /* 0x0000007302737220 */ /* 0x040fe40000410000 */
[C---:B------:R-:W-:Y:S02]  /*15280*/  FMUL.FTZ R116, R3.reuse, R116 ;  /* 0x0000007403747220 */ /* 0x040fe40000410000 */
[C---:B------:R-:W-:Y:S03]  /*15290*/  FMUL.FTZ R117, R3.reuse, R117 ;  /* 0x0000007503757220 */ /* 0x040fe60000410000 */
[C---:B------:R-:W-:Y:S01]  /*152a0*/  HMMA.16816.F32.BF16 R112, R152.reuse, R134, R112 ;  /* 0x000000869870723c */ /* 0x040fe20000041870 */
[----:B------:R-:W3:Y:S02]  /*152b0*/  LDSM.16.MT88.4 R132, [R211+0x8880] ;  /* 0x00888000d384783b */ /* 0x000ee40000004200 */
[C---:B------:R-:W-:Y:S02]  /*152c0*/  FMUL.FTZ R118, R2.reuse, R118 ;  /* 0x0000007602767220 */ /* 0x040fe40000410000 */
        /* <DEDUP_REMOVED lines=8> */
[C---:B------:R-:W-:Y:S03]  /*15350*/  HMMA.16816.F32.BF16 R120, R152.reuse, R142, R120 ;  /* 0x0000008e9878723c */ /* 0x040fe60000041878 */
[C---:B------:R-:W-:Y:S02]  /*15360*/  FMUL.FTZ R126, R2.reuse, R126 ;  /* 0x0000007e027e7220 */ /* 0x040fe40000410000 */
[C---:B------:R-:W-:Y:S02]  /*15370*/  FMUL.FTZ R127, R2.reuse, R127 ;  /* 0x0000007f027f7220 */ /* 0x040fe40000410000 */
[C---:B------:R-:W-:Y:S02]  /*15380*/  FMUL.FTZ R128, R3.reuse, R128 ;  /* 0x0000008003807220 */ /* 0x040fe40000410000 */
[C---:B------:R-:W-:Y:S03]  /*15390*/  FMUL.FTZ R129, R3.reuse, R129 ;  /* 0x0000008103817220 */ /* 0x040fe60000410000 */
[C---:B-1----:R-:W-:Y:S03]  /*153a0*/  HMMA.16816.F32.BF16 R124, R152.reuse, R136, R124 ;  /* 0x00000088987c723c */ /* 0x042fe6000004187c */
[C---:B------:R-:W-:Y:S02]  /*153b0*/  FMUL.FTZ R130, R2.reuse, R130 ;  /* 0x0000008202827220 */ /* 0x040fe40000410000 */
[C---:B------:R-:W-:Y:S02]  /*153c0*/  FMUL.FTZ R131, R2.reuse, R131 ;  /* 0x0000008302837220 */ /* 0x040fe40000410000 */
[----:B------:R-:W-:Y:S02]  /*153d0*/  FFMA.FTZ R236, R3, R224, R236 ;  /* 0x000000e003ec7223 */ /* 0x000fe400000100ec */
[----:B------:R-:W-:Y:S03]  /*153e0*/  FFMA.FTZ R241, R2, R223, R241 ;  /* 0x000000df02f17223 */ /* 0x000fe600000100f1 */
[----:B------:R-:W-:Y:S03]  /*153f0*/  HMMA.16816.F32.BF16 R128, R152, R138, R128 ;  /* 0x0000008a9880723c */ /* 0x000fe60000041880 */
[----:B------:R-:W-:Y:S01]  /*15400*/  MOV R2, R148 ;  /* 0x0000009400027202 */ /* 0x000fe20000000f00 */
[----:B------:R-:W-:Y:S02]  /*15410*/  FADD.FTZ R151, R151, R236 ;  /* 0x000000ec97977221 */ /* 0x000fe40000010000 */
[----:B------:R-:W-:Y:S01]  /*15420*/  FADD.FTZ R240, R240, R241 ;  /* 0x000000f1f0f07221 */ /* 0x000fe20000010000 */
[----:B----4-:R-:W-:Y:S01]  /*15430*/  F2FP.BF16.PACK_AB R152, R243, R242 ;  /* 0x000000f2f398723e */ /* 0x010fe200000010ff */
[----:B------:R-:W-:Y:S01]  /*15440*/  FADD.FTZ R150, R150, R151 ;  /* 0x0000009796967221 */ /* 0x000fe20000010000 */
[----:B------:R-:W-:Y:S03]  /*15450*/  F2FP.BF16.PACK_AB R154, R245, R244 ;  /* 0x000000f4f59a723e */ /* 0x000fe600000010ff */
[----:B-----5:R-:W-:Y:S01]  /*15460*/  F2FP.BF16.PACK_AB R153, R247, R246 ;  /* 0x000000f6f799723e */ /* 0x020fe200000010ff */
[----:B------:R-:W-:Y:S01]  /*15470*/  FADD.FTZ R3, R239, R240 ;  /* 0x000000f0ef037221 */ /* 0x000fe20000010000 */
[----:B------:R-:W-:Y:S01]  /*15480*/  F2FP.BF16.PACK_AB R155, R149, R248 ;  /* 0x000000f8959b723e */ /* 0x000fe200000010ff */
[----:B------:R-:W-:Y:S02]  /*15490*/  FADD.FTZ R237, R237, R150 ;  /* 0x00000096eded7221 */ /* 0x000fe40000010000 */
[----:B------:R-:W-:Y:S02]  /*154a0*/  FADD.FTZ R3, R238, R3 ;  /* 0x00000003ee037221 */ /* 0x000fe40000010000 */
[----:B------:R-:W-:Y:S02]  /*154b0*/  FADD.FTZ R242, R242, R237 ;  /* 0x000000edf2f27221 */ /* 0x000fe40000010000 */
[C---:B---3--:R-:W-:Y:S01]  /*154c0*/  HMMA.16816.F32.BF16 R144, R152.reuse, R132, R4 ;  /* 0x000000849890723c */ /* 0x048fe20000041804 */
[----:B------:R-:W1:Y:S02]  /*154d0*/  LDSM.16.MT88.4 R4, [R211+0x9880] ;  /* 0x00988000d304783b */ /* 0x000e640000004200 */
[----:B------:R-:W-:Y:S01]  /*154e0*/  FADD.FTZ R246, R246, R3 ;  /* 0x00000003f6f67221 */ /* 0x000fe20000010000 */
[----:B------:R-:W-:Y:S01]  /*154f0*/  MOV R3, R0 ;  /* 0x0000000000037202 */ /* 0x000fe20000000f00 */
[----:B------:R-:W-:Y:S02]  /*15500*/  FADD.FTZ R243, R243, R242 ;  /* 0x000000f2f3f37221 */ /* 0x000fe40000010000 */
[----:B------:R-:W-:Y:S01]  /*15510*/  FADD.FTZ R247, R247, R246 ;  /* 0x000000f6f7f77221 */ /* 0x000fe20000010000 */
[C---:B------:R-:W-:Y:S01]  /*15520*/  HMMA.16816.F32.BF16 R140, R152.reuse, R134, R8 ;  /* 0x00000086988c723c */ /* 0x040fe20000041808 */
[----:B------:R-:W2:Y:S03]  /*15530*/  LDSM.16.MT88.4 R8, [R205+0x9880] ;  /* 0x00988000cd08783b */ /* 0x000ea60000004200 */
[----:B------:R-:W-:Y:S02]  /*15540*/  FADD.FTZ R224, R244, R243 ;  /* 0x000000f3f4e07221 */ /* 0x000fe40000010000 */
[----:B------:R-:W-:Y:S02]  /*15550*/  FADD.FTZ R248, R248, R247 ;  /* 0x000000f7f8f87221 */ /* 0x000fe40000010000 */
[C---:B------:R-:W-:Y:S01]  /*15560*/  HMMA.16816.F32.BF16 R136, R152.reuse, R156, R12 ;  /* 0x0000009c9888723c */ /* 0x040fe2000004180c */
[----:B------:R-:W3:Y:S03]  /*15570*/  LDSM.16.MT88.4 R12, [R205+0xa880] ;  /* 0x00a88000cd0c783b */ /* 0x000ee60000004200 */
[----:B------:R-:W-:Y:S02]  /*15580*/  FADD.FTZ R224, R245, R224 ;  /* 0x000000e0f5e07221 */ /* 0x000fe40000010000 */
[----:B------:R-:W-:Y:S02]  /*15590*/  FADD.FTZ R223, R149, R248 ;  /* 0x000000f895df7221 */ /* 0x000fe40000010000 */
[C---:B------:R-:W-:Y:S01]  /*155a0*/  HMMA.16816.F32.BF16 R132, R152.reuse, R158, R16 ;  /* 0x0000009e9884723c */ /* 0x040fe20000041810 */
[----:B------:R-:W4:Y:S07]  /*155b0*/  LDSM.16.MT88.4 R16, [R205+0xb880] ;  /* 0x00b88000cd10783b */ /* 0x000f2e0000004200 */
[C---:B------:R-:W-:Y:S01]  /*155c0*/  HMMA.16816.F32.BF16 R20, R152.reuse, R160, R20 ;  /* 0x000000a09814723c */ /* 0x040fe20000041814 */
[----:B------:R-:W5:Y:S07]  /*155d0*/  LDSM.16.MT88.4 R156, [R204+0xb880] ;  /* 0x00b88000cc9c783b */ /* 0x000f6e0000004200 */
[C---:B------:R-:W-:Y:S08]  /*155e0*/  HMMA.16816.F32.BF16 R24, R152.reuse, R162, R24 ;  /* 0x000000a29818723c */ /* 0x040ff00000041818 */
[C---:B------:R-:W-:Y:S08]  /*155f0*/  HMMA.16816.F32.BF16 R28, R152.reuse, R164, R28 ;  /* 0x000000a4981c723c */ /* 0x040ff0000004181c */
[C---:B------:R-:W-:Y:S08]  /*15600*/  HMMA.16816.F32.BF16 R32, R152.reuse, R166, R32 ;  /* 0x000000a69820723c */ /* 0x040ff00000041820 */
[C---:B-1----:R-:W-:Y:S08]  /*15610*/  HMMA.16816.F32.BF16 R36, R152.reuse, R4, R36 ;  /* 0x000000049824723c */ /* 0x042ff00000041824 */
[C---:B------:R-:W-:Y:S08]  /*15620*/  HMMA.16816.F32.BF16 R40, R152.reuse, R6, R40 ;  /* 0x000000069828723c */ /* 0x040ff00000041828 */
[C---:B------:R-:W-:Y:S08]  /*15630*/  HMMA.16816.F32.BF16 R44, R152.reuse, R168, R44 ;  /* 0x000000a8982c723c */ /* 0x040ff0000004182c */
[C---:B------:R-:W-:Y:S08]  /*15640*/  HMMA.16816.F32.BF16 R48, R152.reuse, R170, R48 ;  /* 0x000000aa9830723c */ /* 0x040ff00000041830 */
[C---:B--2---:R-:W-:Y:S08]  /*15650*/  HMMA.16816.F32.BF16 R52, R152.reuse, R8, R52 ;  /* 0x000000089834723c */ /* 0x044ff00000041834 */
        /* <DEDUP_REMOVED lines=20> */
.L_x_465:
[----:B------:R-:W1:Y:S01]  /*157a0*/  S2UR UR9, SR_CTAID.X ;  /* 0x00000000000979c3 */ /* 0x000e620000002500 */
[----:B------:R-:W-:Y:S01]  /*157b0*/  ULDC.64 UR4, c[0x0][0x2c8] ;  /* 0x0000b20000047ab9 */ /* 0x000fe20000000a00 */
[----:B------:R-:W-:Y:S01]  /*157c0*/  PLOP3.LUT P0, PT, PT, PT, UP2, 0x40, 0x0 ;  /* 0x000000000000781c */ /* 0x000fe20003f0e828 */
[----:B-1----:R-:W-:-:S04]  /*157d0*/  ULEA UR9, UR9, 0x7f, 0x7 ;  /* 0x0000007f09097891 */ /* 0x002fc8000f8e383f */
[----:B------:R-:W-:Y:S02]  /*157e0*/  UIMAD.WIDE.U32 UR28, UR9, UR4, URZ ;  /* 0x00000004091c72a5 */ /* 0x000fe4000f8e003f */
[----:B------:R-:W-:Y:S02]  /*157f0*/  UIADD3 UR4, UR11, 0x1, -UR20 ;  /* 0x000000010b047890 */ /* 0x000fe4000fffe814 */
[----:B------:R-:W-:-:S03]  /*15800*/  UMOV UR14, UR9 ;  /* 0x00000009000e7c82 */ /* 0x000fc60008000000 */
[----:B------:R-:W-:Y:S02]  /*15810*/  @UP3 UMOV UR9, UR29 ;  /* 0x0000001d00093c82 */ /* 0x000fe40008000000 */
[----:B------:R-:W-:-:S03]  /*15820*/  @UP3 USHF.R.U32.HI UR14, URZ, UR5, UR9 ;  /* 0x000000053f0e3299 */ /* 0x000fc60008011609 */
[----:B------:R-:W-:Y:S02]  /*15830*/  ULDC UR9, c[0x0][0x324] ;  /* 0x0000c90000097ab9 */ /* 0x000fe40000000800 */
[----:B------:R-:W-:-:S04]  /*15840*/  UIADD3 UR14, UR14, UR4, URZ ;  /* 0x000000040e0e7290 */ /* 0x000fc8000fffe03f */
        /* <DEDUP_REMOVED lines=15> */
.L_x_478:
[----:B------:R-:W-:Y:S02]  /*15940*/  UMOV UR5, 0x1 ;  /* 0x0000000100057882 */ /* 0x000fe40000000000 */
[----:B------:R-:W-:Y:S02]  /*15950*/  ULDC UR4, c[0x0][0x32c] ;  /* 0x0000cb0000047ab9 */ /* 0x000fe40000000800 */
[----:B------:R-:W-:-:S03]  /*15960*/  UISETP.NE.AND UP0, UPT, UR5, UR4, UPT ;  /* 0x000000040500728c */ /* 0x000fc6000bf05270 */
[----:B------:R-:W-:Y:S02]  /*15970*/  ULDC.64 UR4, c[0x0][0x330] ;  /* 0x0000cc0000047ab9 */ /* 0x000fe40000000a00 */
[----:B------:R-:W-:-:S07]  /*15980*/  UIMAD.WIDE.U32 UR28, UR14, UR4, URZ ;  /* 0x000000040e1c72a5 */ /* 0x000fce000f8e003f */
[----:B------:R-:W-:Y:S02]  /*15990*/  @UP0 UMOV UR15, UR29 ;  /* 0x0000001d000f0c82 */ /* 0x000fe40008000000 */
[----:B------:R-:W-:Y:S02]  /*159a0*/  @UP0 USHF.R.U32.HI UR14, URZ, UR5, UR15 ;  /* 0x000000053f0e0299 */ /* 0x000fe4000801160f */
.L_x_479:
[----:B------:R-:W-:Y:S02]  /*159b0*/  ULDC UR4, c[0x0][0x32c] ;  /* 0x0000cb0000047ab9 */ /* 0x000fe40000000800 */
[----:B------:R-:W-:-:S04]  /*159c0*/  UIMAD UR4, UR14, UR4, URZ ;  /* 0x000000040e0472a4 */ /* 0x000fc8000f8e023f */
[----:B------:R-:W-:-:S04]  /*159d0*/  UISETP.LT.AND UP0, UPT, UR9, UR4, UPT ;  /* 0x000000040900728c */ /* 0x000fc8000bf01270 */
[----:B------:R-:W-:-:S04]  /*159e0*/  USEL UR9, UR9, UR4, !UP0 ;  /* 0x0000000409097287 */ /* 0x000fc8000c000000 */
.L_x_477:
[----:B------:R-:W-:-:S04]  /*159f0*/  UIADD3 UR9, UR9, 0x1f, URZ ;  /* 0x0000001f09097890 */ /* 0x000fc8000fffe03f */
        /* <DEDUP_REMOVED lines=14> */
[C---:B------:R-:W-:Y:S01]  /*15ae0*/  IMAD.SHL.U32 R231, R228.reuse, 0x2, RZ ;  /* 0x00000002e4e77824 */ /* 0x040fe200078e00ff */
[----:B------:R-:W-:Y:S01]  /*15af0*/  SHF.L.U64.HI R235, R227, 0x1, R2 ;  /* 0x00000001e3eb7819 */ /* 0x000fe20000010202 */
[C---:B------:R-:W-:Y:S01]  /*15b00*/  IMAD.SHL.U32 R230, R225.reuse, 0x2, RZ ;  /* 0x00000002e1e67824 */ /* 0x040fe200078e00ff */
[----:B------:R-:W-:Y:S02]  /*15b10*/  SHF.L.U64.HI R233, R225, 0x1, R0 ;  /* 0x00000001e1e97819 */ /* 0x000fe40000010200 */
[----:B------:R-:W-:-:S02]  /*15b20*/  SHF.L.U64.HI R232, R228, 0x1, R5 ;  /* 0x00000001e4e87819 */ /* 0x000fc40000010205 */
.L_x_483:
        /* <DEDUP_REMOVED lines=24> */
[----:B------:R-:W-:Y:S02]  /*15cb0*/  LEA.HI.X R12, R0, c[0x0][0x1fc], R5, 0x1, P0 ;  /* 0x00007f00000c7a11 */ /* 0x000fe400000f0c05 */
        /* <DEDUP_REMOVED lines=15> */
.L_x_481:
        /* <DEDUP_REMOVED lines=134> */
[----:B------:R1:W1:Y:S10]  /*16610*/  MUFU.TANH R169, R10 ;  /* 0x0000000a00a97308 */ /* 0x0002740000002400 */
[----:B------:R-:W1:Y:S10]  /*16620*/  MUFU.TANH R9, R9 ;  /* 0x0000000900097308 */ /* 0x000e740000002400 */
[----:B------:R-:W1:Y:S10]  /*16630*/  MUFU.TANH R166, R166 ;  /* 0x000000a600a67308 */ /* 0x000e740000002400 */
[----:B------:R1:W1:Y:S10]  /*16640*/  MUFU.TANH R164, R13 ;  /* 0x0000000d00a47308 */ /* 0x0002740000002400 */
[----:B------:R1:W1:Y:S10]  /*16650*/  MUFU.TANH R167, R14 ;  /* 0x0000000e00a77308 */ /* 0x0002740000002400 */
[----:B------:R1:W1:Y:S10]  /*16660*/  MUFU.TANH R165, R15 ;  /* 0x0000000f00a57308 */ /* 0x0002740000002400 */
[----:B------:R-:W1:Y:S10]  /*16670*/  MUFU.TANH R162, R162 ;  /* 0x000000a200a27308 */ /* 0x000e740000002400 */
[----:B------:R1:W1:Y:S10]  /*16680*/  MUFU.TANH R161, R17 ;  /* 0x0000001100a17308 */ /* 0x0002740000002400 */
[----:B------:R1:W1:Y:S10]  /*16690*/  MUFU.TANH R151, R18 ;  /* 0x0000001200977308 */ /* 0x0002740000002400 */
[----:B------:R1:W1:Y:S01]  /*166a0*/  MUFU.TANH R150, R19 ;  /* 0x0000001300967308 */ /* 0x0002620000002400 */
        /* <DEDUP_REMOVED lines=21> */
[----:B-12---:R-:W-:Y:S03]  /*16800*/  SHF.R.S32.HI R10, RZ, 0x1f, R217 ;  /* 0x0000001fff0a7819 */ /* 0x006fe600000114d9 */
        /* <DEDUP_REMOVED lines=22> */
.L_x_482:
[----:B-1234-:R-:W-:Y:S01]  /*16970*/  FMNMX.FTZ R5, R158, R3, !PT ;  /* 0x000000039e057209 */ /* 0x01efe20007810000 */
[----:B------:R-:W-:Y:S01]  /*16980*/  LDSM.16.MT88.4 R12, [R211+0x8080] ;  /* 0x00808000d30c783b */ /* 0x000fe20000004200 */
[----:B------:R-:W-:Y:S01]  /*16990*/  FMNMX.FTZ R0, R168, R149, !PT ;  /* 0x00000095a8007209 */ /* 0x000fe20007810000 */
[----:B------:R-:W-:Y:S01]  /*169a0*/  UISETP.GT.AND UP0, UPT, UR10, UR4, UPT ;  /* 0x000000040a00728c */ /* 0x000fe2000bf04270 */
[----:B------:R-:W-:Y:S01]  /*169b0*/  FMNMX.FTZ R5, R170, R5, !PT ;  /* 0x00000005aa057209 */ /* 0x000fe20007810000 */
[----:B------:R-:W-:Y:S01]  /*169c0*/  UIADD3 UR10, UR10, -0x1, URZ ;  /* 0xffffffff0a0a7890 */ /* 0x000fe2000fffe03f */
        /* <DEDUP_REMOVED lines=16> */
[----:B------:R-:W-:Y:S01]  /*16ad0*/  PLOP3.LUT P0, PT, PT, PT, UP0, 0x80, 0x0 ;  /* 0x000000000000781c */ /* 0x000fe20003f0f008 */
[----:B------:R-:W1:Y:S08]  /*16ae0*/  SHFL.BFLY PT, R11, R10, 0x2, 0x1f ;  /* 0x0c401f000a0b7f89 */ /* 0x000e7000000e0000 */
[----:B------:R-:W2:Y:S08]  /*16af0*/  SHFL.BFLY PT, R7, R4, 0x2, 0x1f ;  /* 0x0c401f0004077f89 */ /* 0x000eb000000e0000 */
        /* <DEDUP_REMOVED lines=9> */
[C---:B------:R-:W-:Y:S02]  /*16b90*/  FADD.FTZ R2, -R0.reuse, R3 ;  /* 0x0000000300027221 */ /* 0x040fe40000010100 */
[----:B------:R-:W-:Y:S01]  /*16ba0*/  FMUL.FTZ R163, R0, c[0x0][0x2d0] ;  /* 0x0000b40000a37a20 */ /* 0x000fe20000410000 */
[----:B--2---:R-:W-:Y:S01]  /*16bb0*/  FMNMX.FTZ R148, R148, R5, !PT ;  /* 0x0000000594947209 */ /* 0x004fe20007810000 */
[----:B------:R-:W-:Y:S02]  /*16bc0*/  FMUL.FTZ R3, R2, c[0x0][0x2d0] ;  /* 0x0000b40002037a20 */ /* 0x000fe40000410000 */
[----:B------:R-:W-:Y:S02]  /*16bd0*/  FFMA.FTZ R242, R158, c[0x0][0x2d0], -R163 ;  /* 0x0000b4009ef27a23 */ /* 0x000fe400000108a3 */
[C---:B------:R-:W-:Y:S02]  /*16be0*/  FMUL.FTZ R160, R148.reuse, c[0x0][0x2d0] ;  /* 0x0000b40094a07a20 */ /* 0x040fe40000410000 */
[----:B------:R-:W-:Y:S01]  /*16bf0*/  FADD.FTZ R2, -R148, R149 ;  /* 0x0000009594027221 */ /* 0x000fe20000010100 */
[----:B------:R-:W1:Y:S01]  /*16c00*/  MUFU.EX2 R3, R3 ;  /* 0x0000000300037308 */ /* 0x000e620000000800 */
[--C-:B------:R-:W-:Y:S02]  /*16c10*/  FFMA.FTZ R241, R170, c[0x0][0x2d0], -R163.reuse ;  /* 0x0000b400aaf17a23 */ /* 0x100fe400000108a3 */
[--C-:B------:R-:W-:Y:S02]  /*16c20*/  FFMA.FTZ R240, R172, c[0x0][0x2d0], -R163.reuse ;  /* 0x0000b400acf07a23 */ /* 0x100fe400000108a3 */
[--C-:B------:R-:W-:Y:S01]  /*16c30*/  FFMA.FTZ R238, R168, c[0x0][0x2d0], -R160.reuse ;  /* 0x0000b400a8ee7a23 */ /* 0x100fe200000108a0 */
[----:B------:R-:W-:Y:S01]  /*16c40*/  LDSM.16.MT88.4 R172, [R204+0x9880] ;  /* 0x00988000ccac783b */ /* 0x000fe20000004200 */
[--C-:B------:R-:W-:Y:S02]  /*16c50*/  FFMA.FTZ R237, R159, c[0x0][0x2d0], -R160.reuse ;  /* 0x0000b4009fed7a23 */ /* 0x100fe400000108a0 */
[--C-:B------:R-:W-:Y:S01]  /*16c60*/  FFMA.FTZ R236, R169, c[0x0][0x2d0], -R160.reuse ;  /* 0x0000b400a9ec7a23 */ /* 0x100fe200000108a0 */
[----:B------:R-:W-:Y:S01]  /*16c70*/  MUFU.EX2 R242, R242 ;  /* 0x000000f200f27308 */ /* 0x000fe20000000800 */
[--C-:B------:R-:W-:Y:S02]  /*16c80*/  FFMA.FTZ R239, R8, c[0x0][0x2d0], -R163.reuse ;  /* 0x0000b40008ef7a23 */ /* 0x100fe400000108a3 */
[--C-:B------:R-:W-:Y:S01]  /*16c90*/  FFMA.FTZ R149, R9, c[0x0][0x2d0], -R160.reuse ;  /* 0x0000b40009957a23 */ /* 0x100fe200000108a0 */
[----:B------:R-:W2:Y:S01]  /*16ca0*/  LDSM.16.MT88.4 R156, [R205+0x8080] ;  /* 0x00808000cd9c783b */ /* 0x000ea20000004200 */
[----:B------:R-:W-:Y:S02]  /*16cb0*/  FMUL.FTZ R4, R2, c[0x0][0x2d0] ;  /* 0x0000b40002047a20 */ /* 0x000fe40000410000 */
[--C-:B------:R-:W-:Y:S02]  /*16cc0*/  FFMA.FTZ R243, R166, c[0x0][0x2d0], -R163.reuse ;  /* 0x0000b400a6f37a23 */ /* 0x100fe400000108a3 */
[--C-:B------:R-:W-:Y:S01]  /*16cd0*/  FFMA.FTZ R244, R164, c[0x0][0x2d0], -R163.reuse ;  /* 0x0000b400a4f47a23 */ /* 0x100fe200000108a3 */
[----:B------:R3:W4:Y:S01]  /*16ce0*/  MUFU.EX2 R2, R4 ;  /* 0x0000000400027308 */ /* 0x0007220000000800 */
[--C-:B------:R-:W-:Y:S01]  /*16cf0*/  FFMA.FTZ R245, R167, c[0x0][0x2d0], -R160.reuse ;  /* 0x0000b400a7f57a23 */ /* 0x100fe200000108a0 */
[----:B------:R-:W-:Y:S01]  /*16d00*/  LDSM.16.MT88.4 R168, [R206+0x9880] ;  /* 0x00988000cea8783b */ /* 0x000fe20000004200 */
[--C-:B------:R-:W-:Y:S02]  /*16d10*/  FFMA.FTZ R246, R165, c[0x0][0x2d0], -R160.reuse ;  /* 0x0000b400a5f67a23 */ /* 0x100fe400000108a0 */
[C---:B-1----:R-:W-:Y:S02]  /*16d20*/  FMUL.FTZ R5, R3.reuse, R145 ;  /* 0x0000009103057220 */ /* 0x042fe40000410000 */
[C---:B------:R-:W-:Y:S02]  /*16d30*/  FMUL.FTZ R8, R3.reuse, R140 ;  /* 0x0000008c03087220 */ /* 0x040fe40000410000 */
[C---:B------:R-:W-:Y:S01]  /*16d40*/  FMUL.FTZ R9, R3.reuse, R141 ;  /* 0x0000008d03097220 */ /* 0x040fe20000410000 */
[----:B------:R-:W1:Y:S01]  /*16d50*/  MUFU.EX2 R241, R241 ;  /* 0x000000f100f17308 */ /* 0x000e620000000800 */
[----:B------:R-:W-:Y:S01]  /*16d60*/  LDSM.16.MT88.4 R164, [R204+0x8880] ;  /* 0x00888000cca4783b */ /* 0x000fe20000004200 */
[C---:B------:R-:W-:Y:S02]  /*16d70*/  FMUL.FTZ R16, R3.reuse, R132 ;  /* 0x0000008403107220 */ /* 0x040fe40000410000 */
[----:B------:R-:W-:Y:S02]  /*16d80*/  FMUL.FTZ R17, R3, R133 ;  /* 0x0000008503117220 */ /* 0x000fe40000410000 */
[--C-:B------:R-:W-:Y:S02]  /*16d90*/  FFMA.FTZ R247, R162, c[0x0][0x2d0], -R163.reuse ;  /* 0x0000b400a2f77a23 */ /* 0x100fe400000108a3 */
[----:B------:R-:W-:Y:S02]  /*16da0*/  FFMA.FTZ R163, R161, c[0x0][0x2d0], -R163 ;  /* 0x0000b400a1a37a23 */ /* 0x000fe400000108a3 */
[----:B------:R-:W-:Y:S01]  /*16db0*/  MUFU.EX2 R240, R240 ;  /* 0x000000f000f07308 */ /* 0x000fe20000000800 */
[C---:B------:R-:W-:Y:S02]  /*16dc0*/  FMUL.FTZ R20, R3.reuse, R20 ;  /* 0x0000001403147220 */ /* 0x040fe40000410000 */
[C---:B------:R-:W-:Y:S02]  /*16dd0*/  FMUL.FTZ R21, R3.reuse, R21 ;  /* 0x0000001503157220 */ /* 0x040fe40000410000 */
[----:B---3--:R-:W-:Y:S02]  /*16de0*/  FMUL.FTZ R4, R3, R144 ;  /* 0x0000009003047220 */ /* 0x008fe40000410000 */
[C---:B----4-:R-:W-:Y:S02]  /*16df0*/  FMUL.FTZ R6, R2.reuse, R146 ;  /* 0x0000009202067220 */ /* 0x050fe40000410000 */
[C---:B------:R-:W-:Y:S01]  /*16e00*/  FMUL.FTZ R7, R2.reuse, R147 ;  /* 0x0000009302077220 */ /* 0x040fe20000410000 */
[----:B------:R-:W3:Y:S01]  /*16e10*/  MUFU.EX2 R239, R239 ;  /* 0x000000ef00ef7308 */ /* 0x000ee20000000800 */
[C---:B------:R-:W-:Y:S02]  /*16e20*/  FMUL.FTZ R10, R2.reuse, R142 ;  /* 0x0000008e020a7220 */ /* 0x040fe40000410000 */
[C---:B------:R-:W-:Y:S01]  /*16e30*/  FMUL.FTZ R11, R2.reuse, R143 ;  /* 0x0000008f020b7220 */ /* 0x040fe20000410000 */
[----:B-1----:R-:W-:Y:S01]  /*16e40*/  F2FP.BF16.PACK_AB R144, R241, R242 ;  /* 0x000000f2f190723e */ /* 0x002fe200000010ff */
[----:B------:R-:W-:Y:S01]  /*16e50*/  LDSM.16.MT88.4 R140, [R206+0x9080] ;  /* 0x00908000ce8c783b */ /* 0x000fe20000004200 */
[C---:B------:R-:W-:Y:S02]  /*16e60*/  FMUL.FTZ R18, R2.reuse, R134 ;  /* 0x0000008602127220 */ /* 0x040fe40000410000 */
[C---:B------:R-:W-:Y:S02]  /*16e70*/  FMUL.FTZ R19, R2.reuse, R135 ;  /* 0x0000008702137220 */ /* 0x040fe40000410000 */
[----:B------:R-:W-:Y:S01]  /*16e80*/  MUFU.EX2 R238, R238 ;  /* 0x000000ee00ee7308 */ /* 0x000fe20000000800 */
[C---:B------:R-:W-:Y:S02]  /*16e90*/  FMUL.FTZ R22, R2.reuse, R22 ;  /* 0x0000001602167220 */ /* 0x040fe40000410000 */
[----:B------:R-:W-:Y:S01]  /*16ea0*/  LDSM.16.MT88.4 R132, [R211+0x9080] ;  /* 0x00908000d384783b */ /* 0x000fe20000004200 */
[C---:B------:R-:W-:Y:S02]  /*16eb0*/  FMUL.FTZ R23, R2.reuse, R23 ;  /* 0x0000001702177220 */ /* 0x040fe40000410000 */
[C---:B------:R-:W-:Y:S02]  /*16ec0*/  FMUL.FTZ R24, R3.reuse, R24 ;  /* 0x0000001803187220 */ /* 0x040fe40000410000 */
[----:B------:R-:W-:Y:S02]  /*16ed0*/  FMUL.FTZ R25, R3, R25 ;  /* 0x0000001903197220 */ /* 0x000fe40000410000 */
[----:B------:R-:W1:Y:S01]  /*16ee0*/  MUFU.EX2 R237, R237 ;  /* 0x000000ed00ed7308 */ /* 0x000e620000000800 */
[C---:B------:R-:W-:Y:S02]  /*16ef0*/  FMUL.FTZ R26, R2.reuse, R26 ;  /* 0x0000001a021a7220 */ /* 0x040fe40000410000 */
[C---:B------:R-:W-:Y:S01]  /*16f00*/  FMUL.FTZ R27, R2.reuse, R27 ;  /* 0x0000001b021b7220 */ /* 0x040fe20000410000 */
[----:B---3--:R-:W-:Y:S01]  /*16f10*/  F2FP.BF16.PACK_AB R146, R239, R240 ;  /* 0x000000f0ef92723e */ /* 0x008fe200000010ff */
        /* <DEDUP_REMOVED lines=11> */
[----:B------:R-:W-:Y:S01]  /*16fd0*/  FMUL.FTZ R37, R3, R37 ;  /* 0x0000002503257220 */ /* 0x000fe20000410000 */
[----:B-1----:R-:W-:Y:S01]  /*16fe0*/  F2FP.BF16.PACK_AB R145, R237, R238 ;  /* 0x000000eeed91723e */ /* 0x002fe200000010ff */
        /* <DEDUP_REMOVED lines=8> */
[----:B------:R-:W-:Y:S01]  /*17070*/  FMUL.FTZ R45, R3, R45 ;  /* 0x0000002d032d7220 */ /* 0x000fe20000410000 */
[----:B------:R-:W-:Y:S01]  /*17080*/  MUFU.EX2 R243, R243 ;  /* 0x000000f300f37308 */ /* 0x000fe20000000800 */
[C---:B------:R-:W-:Y:S02]  /*17090*/  FMUL.FTZ R46, R2.reuse, R46 ;  /* 0x0000002e022e7220 */ /* 0x040fe40000410000 */
[C---:B------:R-:W-:Y:S01]  /*170a0*/  FMUL.FTZ R47, R2.reuse, R47 ;  /* 0x0000002f022f7220 */ /* 0x040fe20000410000 */
[----:B---3--:R-:W-:Y:S01]  /*170b0*/  F2FP.BF16.PACK_AB R147, R149, R236 ;  /* 0x000000ec9593723e */ /* 0x008fe200000010ff */
[C---:B------:R-:W-:Y:S02]  /*170c0*/  FMUL.FTZ R48, R3.reuse, R48 ;  /* 0x0000003003307220 */ /* 0x040fe40000410000 */
[C---:B------:R-:W-:Y:S02]  /*170d0*/  FMUL.FTZ R49, R3.reuse, R49 ;  /* 0x0000003103317220 */ /* 0x040fe40000410000 */
[C---:B------:R-:W-:Y:S01]  /*170e0*/  FMUL.FTZ R50, R2.reuse, R50 ;  /* 0x0000003202327220 */ /* 0x040fe20000410000 */
[----:B------:R-:W1:Y:S01]  /*170f0*/  MUFU.EX2 R244, R244 ;  /* 0x000000f400f47308 */ /* 0x000e620000000800 */
[C---:B------:R-:W-:Y:S05]  /*17100*/  HMMA.16816.F32.BF16 R4, R144.reuse, R12, R4 ;  /* 0x0000000c9004723c */ /* 0x040fea0000041804 */
[C---:B------:R-:W-:Y:S02]  /*17110*/  FMUL.FTZ R51, R2.reuse, R51 ;  /* 0x0000003302337220 */ /* 0x040fe40000410000 */
[C---:B------:R-:W-:Y:S01]  /*17120*/  FMUL.FTZ R12, R3.reuse, R136 ;  /* 0x00000088030c7220 */ /* 0x040fe20000410000 */
[C---:B------:R-:W-:Y:S01]  /*17130*/  HMMA.16816.F32.BF16 R8, R144.reuse, R14, R8 ;  /* 0x0000000e9008723c */ /* 0x040fe20000041808 */
[----:B------:R-:W-:Y:S03]  /*17140*/  MUFU.EX2 R245, R245 ;  /* 0x000000f500f57308 */ /* 0x000fe60000000800 */
[C---:B------:R-:W-:Y:S02]  /*17150*/  FMUL.FTZ R13, R3.reuse, R137 ;  /* 0x00000089030d7220 */ /* 0x040fe40000410000 */
[C---:B------:R-:W-:Y:S02]  /*17160*/  FMUL.FTZ R52, R3.reuse, R52 ;  /* 0x0000003403347220 */ /* 0x040fe40000410000 */
[C---:B------:R-:W-:Y:S03]  /*17170*/  FMUL.FTZ R14, R2.reuse, R138 ;  /* 0x0000008a020e7220 */ /* 0x040fe60000410000 */
[----:B------:R-:W3:Y:S01]  /*17180*/  MUFU.EX2 R246, R246 ;  /* 0x000000f600f67308 */ /* 0x000ee20000000800 */
[C---:B------:R-:W-:Y:S02]  /*17190*/  FMUL.FTZ R15, R2.reuse, R139 ;  /* 0x0000008b020f7220 */ /* 0x040fe40000410000 */
[----:B------:R-:W4:Y:S01]  /*171a0*/  LDSM.16.MT88.4 R136, [R204+0x8080] ;  /* 0x00808000cc88783b */ /* 0x000f220000004200 */
[C---:B------:R-:W-:Y:S02]  /*171b0*/  FMUL.FTZ R53, R3.reuse, R53 ;  /* 0x0000003503357220 */ /* 0x040fe40000410000 */
[C---:B------:R-:W-:Y:S02]  /*171c0*/  FMUL.FTZ R54, R2.reuse, R54 ;  /* 0x0000003602367220 */ /* 0x040fe40000410000 */
[C---:B------:R-:W-:Y:S02]  /*171d0*/  HMMA.16816.F32.BF16 R12, R144.reuse, R152, R12 ;  /* 0x00000098900c723c */ /* 0x040fe4000004180c */
[----:B------:R-:W5:Y:S01]  /*171e0*/  MUFU.EX2 R247, R247 ;  /* 0x000000f700f77308 */ /* 0x000f620000000800 */
[C---:B------:R-:W-:Y:S02]  /*171f0*/  FMUL.FTZ R55, R2.reuse, R55 ;  /* 0x0000003702377220 */ /* 0x040fe40000410000 */
[C---:B------:R-:W-:Y:S02]  /*17200*/  FMUL.FTZ R56, R3.reuse, R56 ;  /* 0x0000003803387220 */ /* 0x040fe40000410000 */
[C---:B------:R-:W-:Y:S01]  /*17210*/  FMUL.FTZ R57, R3.reuse, R57 ;  /* 0x0000003903397220 */ /* 0x040fe20000410000 */
[C---:B------:R-:W-:Y:S04]  /*17220*/  HMMA.16816.F32.BF16 R16, R144.reuse, R154, R16 ;  /* 0x0000009a9010723c */ /* 0x040fe80000041810 */
[----:B------:R-:W-:Y:S01]  /*17230*/  FMUL.FTZ R58, R2, R58 ;  /* 0x0000003a023a7220 */ /* 0x000fe20000410000 */
[----:B-1----:R-:W-:Y:S01]  /*17240*/  F2FP.BF16.PACK_AB R152, R244, R243 ;  /* 0x000000f3f498723e */ /* 0x002fe200000010ff */
[----:B------:R-:W-:Y:S02]  /*17250*/  FMUL.FTZ R59, R2, R59 ;  /* 0x0000003b023b7220 */ /* 0x000fe40000410000 */
[C---:B--2---:R-:W-:Y:S04]  /*17260*/  HMMA.16816.F32.BF16 R20, R144.reuse, R156, R20 ;  /* 0x0000009c9014723c */ /* 0x044fe80000041814 */
[C---:B------:R-:W-:Y:S01]  /*17270*/  FMUL.FTZ R60, R3.reuse, R60 ;  /* 0x0000003c033c7220 */ /* 0x040fe20000410000 */
[----:B---3--:R-:W-:Y:S01]  /*17280*/  F2FP.BF16.PACK_AB R153, R246, R245 ;  /* 0x000000f5f699723e */ /* 0x008fe200000010ff */
[C---:B------:R-:W-:Y:S02]  /*17290*/  FMUL.FTZ R61, R3.reuse, R61 ;  /* 0x0000003d033d7220 */ /* 0x040fe40000410000 */
[C---:B------:R-:W-:Y:S01]  /*172a0*/  HMMA.16816.F32.BF16 R24, R144.reuse, R158, R24 ;  /* 0x0000009e9018723c */ /* 0x040fe20000041818 */
[----:B------:R-:W-:Y:S03]  /*172b0*/  LDSM.16.MT88.4 R156, [R206+0x8880] ;  /* 0x00888000ce9c783b */ /* 0x000fe60000004200 */
[----:B------:R-:W-:Y:S01]  /*172c0*/  FMUL.FTZ R62, R2, R62 ;  /* 0x0000003e023e7220 */ /* 0x000fe20000410000 */
[----:B-----5:R-:W-:Y:S01]  /*172d0*/  F2FP.BF16.PACK_AB R154, R248, R247 ;  /* 0x000000f7f89a723e */ /* 0x020fe200000010ff */
[C---:B------:R-:W-:Y:S02]  /*172e0*/  FMUL.FTZ R63, R2.reuse, R63 ;  /* 0x0000003f023f7220 */ /* 0x040fe40000410000 */
[C---:B------:R-:W-:Y:S01]  /*172f0*/  FMUL.FTZ R64, R3.reuse, R64 ;  /* 0x0000004003407220 */ /* 0x040fe20000410000 */
[C---:B----4-:R-:W-:Y:S03]  /*17300*/  HMMA.16816.F32.BF16 R28, R144.reuse, R136, R28 ;  /* 0x00000088901c723c */ /* 0x050fe6000004181c */
[C---:B------:R-:W-:Y:S02]  /*17310*/  FMUL.FTZ R65, R3.reuse, R65 ;  /* 0x0000004103417220 */ /* 0x040fe40000410000 */
[C---:B------:R-:W-:Y:S02]  /*17320*/  FMUL.FTZ R66, R2.reuse, R66 ;  /* 0x0000004202427220 */ /* 0x040fe40000410000 */
[C---:B------:R-:W-:Y:S01]  /*17330*/  FMUL.FTZ R67, R2.reuse, R67 ;  /* 0x0000004302437220 */ /* 0x040fe20000410000 */
        /* <DEDUP_REMOVED lines=68> */
[C---:B------:R-:W-:Y:S02]  /*17780*/  FMUL.FTZ R109, R3.reuse, R109 ;  /* 0x0000006d036d7220 */ /* 0x040fe40000410000 */
[C---:B------:R-:W-:Y:S01]  /*17790*/  FMUL.FTZ R110, R2.reuse, R110 ;  /* 0x0000006e026e7220 */ /* 0x040fe20000410000 */
[C---:B------:R-:W-:Y:S01]  /*177a0*/  HMMA.16816.F32.BF16 R104, R144.reuse, R138, R104 ;  /* 0x0000008a9068723c */ /* 0x040fe20000041868 */
[----:B------:R-:W1:Y:S02]  /*177b0*/  LDSM.16.MT88.4 R136, [R204+0xb080] ;  /* 0x00b08000cc88783b */ /* 0x000e640000004200 */
[C---:B------:R-:W-:Y:S02]  /*177c0*/  FMUL.FTZ R111, R2.reuse, R111 ;  /* 0x0000006f026f7220 */ /* 0x040fe40000410000 */
[C---:B------:R-:W-:Y:S02]  /*177d0*/  FMUL.FTZ R112, R3.reuse, R112 ;  /* 0x0000007003707220 */ /* 0x040fe40000410000 */
[----:B------:R-:W-:Y:S02]  /*177e0*/  FMUL.FTZ R113, R3, R113 ;  /* 0x0000007103717220 */ /* 0x000fe40000410000 */
[C---:B------:R-:W-:Y:S01]  /*177f0*/  FMUL.FTZ R114, R2.reuse, R114 ;  /* 0x0000007202727220 */ /* 0x040fe20000410000 */
[C---:B--2---:R-:W-:Y:S03]  /*17800*/  HMMA.16816.F32.BF16 R108, R144.reuse, R132, R108 ;  /* 0x00000084906c723c */ /* 0x044fe6000004186c */
[----:B------:R-:W-:Y:S02]  /*17810*/  FMUL.FTZ R115, R2, R115 ;  /* 0x0000007302737220 */ /* 0x000fe40000410000 */
[--C-:B------:R-:W-:Y:S02]  /*17820*/  FFMA.FTZ R151, R151, c[0x0][0x2d0], -R160.reuse ;  /* 0x0000b40097977a23 */ /* 0x100fe400000108a0 */
[----:B------:R-:W-:Y:S02]  /*17830*/  FFMA.FTZ R160, R150, c[0x0][0x2d0], -R160 ;  /* 0x0000b40096a07a23 */ /* 0x000fe400000108a0 */
[C---:B------:R-:W-:Y:S01]  /*17840*/  FMUL.FTZ R116, R3.reuse, R116 ;  /* 0x0000007403747220 */ /* 0x040fe20000410000 */
[C---:B------:R-:W-:Y:S01]  /*17850*/  HMMA.16816.F32.BF16 R112, R144.reuse, R134, R112 ;  /* 0x000000869070723c */ /* 0x040fe20000041870 */
[----:B------:R-:W2:Y:S01]  /*17860*/  LDSM.16.MT88.4 R132, [R211+0x8880] ;  /* 0x00888000d384783b */ /* 0x000ea20000004200 */
[----:B------:R4:W-:Y:S01]  /*17870*/  MUFU.EX2 R150, R160 ;  /* 0x000000a000967308 */ /* 0x0009e20000000800 */
[C---:B------:R-:W-:Y:S02]  /*17880*/  FMUL.FTZ R117, R3.reuse, R117 ;  /* 0x0000007503757220 */ /* 0x040fe40000410000 */
[C---:B------:R-:W-:Y:S02]  /*17890*/  FMUL.FTZ R118, R2.reuse, R118 ;  /* 0x0000007602767220 */ /* 0x040fe40000410000 */
[C---:B------:R-:W-:Y:S02]  /*178a0*/  FMUL.FTZ R119, R2.reuse, R119 ;  /* 0x0000007702777220 */ /* 0x040fe40000410000 */
[C---:B------:R-:W-:Y:S03]  /*178b0*/  FMUL.FTZ R120, R3.reuse, R120 ;  /* 0x0000007803787220 */ /* 0x040fe60000410000 */
[----:B------:R-:W5:Y:S01]  /*178c0*/  MUFU.EX2 R151, R151 ;  /* 0x0000009700977308 */ /* 0x000f620000000800 */
[C---:B------:R-:W-:Y:S01]  /*178d0*/  FMUL.FTZ R121, R3.reuse, R121 ;  /* 0x0000007903797220 */ /* 0x040fe20000410000 */
[C---:B---3--:R-:W-:Y:S03]  /*178e0*/  HMMA.16816.F32.BF16 R116, R144.reuse, R140, R116 ;  /* 0x0000008c9074723c */ /* 0x048fe60000041874 */
[C---:B------:R-:W-:Y:S02]  /*178f0*/  FMUL.FTZ R122, R2.reuse, R122 ;  /* 0x0000007a027a7220 */ /* 0x040fe40000410000 */
[C---:B------:R-:W-:Y:S02]  /*17900*/  FMUL.FTZ R123, R2.reuse, R123 ;  /* 0x0000007b027b7220 */ /* 0x040fe40000410000 */
[C---:B------:R-:W-:Y:S02]  /*17910*/  FMUL.FTZ R124, R3.reuse, R124 ;  /* 0x0000007c037c7220 */ /* 0x040fe40000410000 */
[C---:B------:R-:W-:Y:S03]  /*17920*/  FMUL.FTZ R125, R3.reuse, R125 ;  /* 0x0000007d037d7220 */ /* 0x040fe60000410000 */
[C---:B------:R-:W-:Y:S01]  /*17930*/  HMMA.16816.F32.BF16 R120, R144.reuse, R142, R120 ;  /* 0x0000008e9078723c */ /* 0x040fe20000041878 */
[----:B----4-:R-:W3:Y:S02]  /*17940*/  LDSM.16.MT88.4 R160, [R205+0x8880] ;  /* 0x00888000cda0783b */ /* 0x010ee40000004200 */
[C---:B------:R-:W-:Y:S02]  /*17950*/  FMUL.FTZ R126, R2.reuse, R126 ;  /* 0x0000007e027e7220 */ /* 0x040fe40000410000 */
[C---:B------:R-:W-:Y:S02]  /*17960*/  FMUL.FTZ R127, R2.reuse, R127 ;  /* 0x0000007f027f7220 */ /* 0x040fe40000410000 */
[C---:B------:R-:W-:Y:S02]  /*17970*/  FMUL.FTZ R128, R3.reuse, R128 ;  /* 0x0000008003807220 */ /* 0x040fe40000410000 */
[C---:B------:R-:W-:Y:S03]  /*17980*/  FMUL.FTZ R129, R3.reuse, R129 ;  /* 0x0000008103817220 */ /* 0x040fe60000410000 */
[C---:B-1----:R-:W-:Y:S03]  /*17990*/  HMMA.16816.F32.BF16 R124, R144.reuse, R136, R124 ;  /* 0x00000088907c723c */ /* 0x042fe6000004187c */
[----:B------:R-:W-:Y:S01]  /*179a0*/  FMUL.FTZ R130, R2, R130 ;  /* 0x0000008202827220 */ /* 0x000fe20000410000 */
[----:B-----5:R-:W-:Y:S01]  /*179b0*/  F2FP.BF16.PACK_AB R155, R150, R151 ;  /* 0x00000097969b723e */ /* 0x020fe200000010ff */
[C---:B------:R-:W-:Y:S02]  /*179c0*/  FMUL.FTZ R131, R2.reuse, R131 ;  /* 0x0000008302837220 */ /* 0x040fe40000410000 */
[----:B------:R-:W-:Y:S01]  /*179d0*/  FFMA.FTZ R242, R3, R224, R242 ;  /* 0x000000e003f27223 */ /* 0x000fe200000100f2 */
[----:B------:R-:W-:Y:S01]  /*179e0*/  MOV R3, R0 ;  /* 0x0000000000037202 */ /* 0x000fe20000000f00 */
[----:B------:R-:W-:Y:S03]  /*179f0*/  FFMA.FTZ R238, R2, R223, R238 ;  /* 0x000000df02ee7223 */ /* 0x000fe600000100ee */
[----:B------:R-:W-:Y:S03]  /*17a00*/  HMMA.16816.F32.BF16 R128, R144, R138, R128 ;  /* 0x0000008a9080723c */ /* 0x000fe60000041880 */
[----:B------:R-:W-:Y:S02]  /*17a10*/  FADD.FTZ R241, R241, R242 ;  /* 0x000000f2f1f17221 */ /* 0x000fe40000010000 */
[----:B------:R-:W-:Y:S02]  /*17a20*/  FADD.FTZ R237, R237, R238 ;  /* 0x000000eeeded7221 */ /* 0x000fe40000010000 */
[----:B------:R-:W-:Y:S01]  /*17a30*/  FADD.FTZ R240, R240, R241 ;  /* 0x000000f1f0f07221 */ /* 0x000fe20000010000 */
[C---:B--2---:R-:W-:Y:S01]  /*17a40*/  HMMA.16816.F32.BF16 R144, R152.reuse, R132, R4 ;  /* 0x000000849890723c */ /* 0x044fe20000041804 */
[----:B------:R-:W1:Y:S04]  /*17a50*/  LDSM.16.MT88.4 R4, [R211+0x9880] ;  /* 0x00988000d304783b */ /* 0x000e680000004200 */
[----:B------:R-:W-:Y:S02]  /*17a60*/  FADD.FTZ R2, R236, R237 ;  /* 0x000000edec027221 */ /* 0x000fe40000010000 */
[----:B------:R-:W-:Y:S01]  /*17a70*/  FADD.FTZ R240, R239, R240 ;  /* 0x000000f0eff07221 */ /* 0x000fe20000010000 */
[C---:B------:R-:W-:Y:S01]  /*17a80*/  HMMA.16816.F32.BF16 R140, R152.reuse, R134, R8 ;  /* 0x00000086988c723c */ /* 0x040fe20000041808 */
[----:B------:R-:W2:Y:S03]  /*17a90*/  LDSM.16.MT88.4 R8, [R205+0x9880] ;  /* 0x00988000cd08783b */ /* 0x000ea60000004200 */
[----:B------:R-:W-:Y:S01]  /*17aa0*/  FADD.FTZ R2, R149, R2 ;  /* 0x0000000295027221 */ /* 0x000fe20000010000 */
[----:B------:R-:W-:Y:S01]  /*17ab0*/  MOV R149, R148 ;  /* 0x0000009400957202 */ /* 0x000fe20000000f00 */
[----:B------:R-:W-:Y:S02]  /*17ac0*/  FADD.FTZ R243, R243, R240 ;  /* 0x000000f0f3f37221 */ /* 0x000fe40000010000 */
[C---:B------:R-:W-:Y:S01]  /*17ad0*/  HMMA.16816.F32.BF16 R136, R152.reuse, R156, R12 ;  /* 0x0000009c9888723c */ /* 0x040fe2000004180c */
[----:B------:R-:W4:Y:S03]  /*17ae0*/  LDSM.16.MT88.4 R12, [R205+0xa880] ;  /* 0x00a88000cd0c783b */ /* 0x000f260000004200 */
[----:B------:R-:W-:Y:S02]  /*17af0*/  FADD.FTZ R245, R245, R2 ;  /* 0x00000002f5f57221 */ /* 0x000fe40000010000 */
[----:B------:R-:W-:Y:S02]  /*17b00*/  FADD.FTZ R244, R244, R243 ;  /* 0x000000f3f4f47221 */ /* 0x000fe40000010000 */
[C---:B------:R-:W-:Y:S01]  /*17b10*/  HMMA.16816.F32.BF16 R132, R152.reuse, R158, R16 ;  /* 0x0000009e9884723c */ /* 0x040fe20000041810 */
[----:B------:R-:W5:Y:S03]  /*17b20*/  LDSM.16.MT88.4 R16, [R205+0xb880] ;  /* 0x00b88000cd10783b */ /* 0x000f660000004200 */
[----:B------:R-:W-:Y:S02]  /*17b30*/  FADD.FTZ R246, R246, R245 ;  /* 0x000000f5f6f67221 */ /* 0x000fe40000010000 */
[----:B------:R-:W-:Y:S02]  /*17b40*/  FADD.FTZ R247, R247, R244 ;  /* 0x000000f4f7f77221 */ /* 0x000fe40000010000 */
[C---:B---3--:R-:W-:Y:S01]  /*17b50*/  HMMA.16816.F32.BF16 R20, R152.reuse, R160, R20 ;  /* 0x000000a09814723c */ /* 0x048fe20000041814 */
[----:B------:R-:W3:Y:S03]  /*17b60*/  LDSM.16.MT88.4 R156, [R204+0xb880] ;  /* 0x00b88000cc9c783b */ /* 0x000ee60000004200 */
[----:B------:R-:W-:Y:S02]  /*17b70*/  FADD.FTZ R151, R151, R246 ;  /* 0x000000f697977221 */ /* 0x000fe40000010000 */
[----:B------:R-:W-:Y:S02]  /*17b80*/  FADD.FTZ R224, R248, R247 ;  /* 0x000000f7f8e07221 */ /* 0x000fe40000010000 */
[C---:B------:R-:W-:Y:S04]  /*17b90*/  HMMA.16816.F32.BF16 R24, R152.reuse, R162, R24 ;  /* 0x000000a29818723c */ /* 0x040fe80000041818 */
[----:B------:R-:W-:Y:S04]  /*17ba0*/  FADD.FTZ R223, R150, R151 ;  /* 0x0000009796df7221 */ /* 0x000fe80000010000 */
        /* <DEDUP_REMOVED lines=24> */
[C---:B---3--:R-:W-:Y:S08]  /*17d30*/  HMMA.16816.F32.BF16 R124, R152.reuse, R156, R124 ;  /* 0x0000009c987c723c */ /* 0x048ff0000004187c */
[----:B------:R-:W-:Y:S01]  /*17d40*/  HMMA.16816.F32.BF16 R128, R152, R158, R128 ;  /* 0x0000009e9880723c */ /* 0x000fe20000041880 */
[----:B------:R-:W-:-:S07]  /*17d50*/  @P0 BRA `(.L_x_483) ;  /* 0xffffddd000000947 */ /* 0x000fce000383ffff */
.L_x_480:
[----:B------:R-:W-:-:S06]  /*17d60*/  UISETP.GE.AND UP0, UPT, UR10, UR8, UPT ;  /* 0x000000080a00728c */ /* 0x000fcc000bf06270 */
[----:B------:R-:W-:-:S13]  /*17d70*/  PLOP3.LUT P0, PT, PT, PT, UP0, 0x40, 0x0 ;  /* 0x000000000000781c */ /* 0x000fda0003f0e808 */
[----:B------:R-:W-:Y:S05]  /*17d80*/  @P0 BRA `(.L_x_484) ;  /* 0x00002c0000000947 */ /* 0x000fea0003800000 */
[----:B------:R-:W-:Y:S01]  /*17d90*/  IMAD.MOV.U32 R3, RZ, RZ, R0 ;  /* 0x000000ffff037224 */ /* 0x000fe200078e0000 */
[----:B------:R-:W-:Y:S01]  /*17da0*/  SHF.R.S32.HI R5, RZ, 0x1f, R228 ;  /* 0x0000001fff057819 */ /* 0x000fe200000114e4 */
[----:B------:R-:W-:Y:S01]  /*17db0*/  IMAD.SHL.U32 R231, R226, 0x2, RZ ;  /* 0x00000002e2e77824 */ /* 0x000fe200078e00ff */
[----:B------:R-:W-:Y:S01]  /*17dc0*/  SHF.R.S32.HI R230, RZ, 0x1f, R225 ;  /* 0x0000001fffe67819 */ /* 0x000fe200000114e1 */
[----:B------:R-:W-:Y:S01]  /*17dd0*/  IMAD.SHL.U32 R232, R228, 0x2, RZ ;  /* 0x00000002e4e87824 */ /* 0x000fe200078e00ff */
[----:B------:R-:W-:Y:S01]  /*17de0*/  SHF.R.S32.HI R0, RZ, 0x1f, R227 ;  /* 0x0000001fff007819 */ /* 0x000fe200000114e3 */
[----:B------:R-:W-:Y:S01]  /*17df0*/  IMAD.MOV.U32 R2, RZ, RZ, R148 ;  /* 0x000000ffff027224 */ /* 0x000fe200078e0094 */
[----:B------:R-:W-:Y:S02]  /*17e00*/  SHF.L.U64.HI R229, R226, 0x1, R229 ;  /* 0x00000001e2e57819 */ /* 0x000fe400000102e5 */
[----:B------:R-:W-:Y:S02]  /*17e10*/  SHF.L.U64.HI R226, R228, 0x1, R5 ;  /* 0x00000001e4e27819 */ /* 0x000fe40000010205 */
[C---:B------:R-:W-:Y:S01]  /*17e20*/  SHF.L.U64.HI R230, R225.reuse, 0x1, R230 ;  /* 0x00000001e1e67819 */ /* 0x040fe200000102e6 */
[----:B------:R-:W-:Y:S01]  /*17e30*/  IMAD.SHL.U32 R225, R225, 0x2, RZ ;  /* 0x00000002e1e17824 */ /* 0x000fe200078e00ff */
[C---:B------:R-:W-:Y:S01]  /*17e40*/  SHF.L.U64.HI R228, R227.reuse, 0x1, R0 ;  /* 0x00000001e3e47819 */ /* 0x040fe20000010200 */
[----:B------:R-:W-:-:S02]  /*17e50*/  IMAD.SHL.U32 R227, R227, 0x2, RZ ;  /* 0x00000002e3e37824 */ /* 0x000fc400078e00ff */
.L_x_494:
[----:B------:R-:W-:Y:S01]  /*17e60*/  SHF.R.S32.HI R5, RZ, 0x1f, R218 ;  /* 0x0000001fff057819 */ /* 0x000fe200000114da */
[C---:B------:R-:W-:Y:S01]  /*17e70*/  IMAD.WIDE.U32 R6, R218.reuse, c[0x0][0x208], RZ ;  /* 0x00008200da067a25 */ /* 0x040fe200078e00ff */
[----:B------:R-:W-:Y:S04]  /*17e80*/  DEPBAR.LE SB0, 0x0 ;  /* 0x000080000000791a */ /* 0x000fe80000000000 */
[----:B------:R-:W-:Y:S01]  /*17e90*/  IMAD R5, R5, c[0x0][0x208], RZ ;  /* 0x0000820005057a24 */ /* 0x000fe200078e02ff */
[----:B------:R-:W-:Y:S01]  /*17ea0*/  BAR.SYNC.DEFER_BLOCKING 0x0 ;  /* 0x0000000000007b1d */ /* 0x000fe20000010000 */
[----:B------:R-:W-:Y:S01]  /*17eb0*/  SHF.R.S32.HI R4, RZ, 0x1f, R217 ;  /* 0x0000001fff047819 */ /* 0x000fe200000114d9 */
[----:B------:R-:W-:Y:S01]  /*17ec0*/  UISETP.GT.AND UP0, UPT, UR10, UR8, UPT ;  /* 0x000000080a00728c */ /* 0x000fe2000bf04270 */
[----:B------:R-:W-:Y:S01]  /*17ed0*/  IMAD R5, R218, c[0x0][0x20c], R5 ;  /* 0x00008300da057a24 */ /* 0x000fe200078e0205 */
[----:B------:R-:W-:Y:S02]  /*17ee0*/  ISETP.GE.AND P1, PT, R219, c[0x0][0x1d4], PT ;  /* 0x00007500db007a0c */ /* 0x000fe40003f26270 */
[----:B------:R-:W-:Y:S02]  /*17ef0*/  IMAD R4, R4, c[0x0][0x218], RZ ;  /* 0x0000860004047a24 */ /* 0x000fe400078e02ff */
[----:B------:R-:W-:Y:S02]  /*17f00*/  IADD3 R7, R7, R5, RZ ;  /* 0x0000000507077210 */ /* 0x000fe40007ffe0ff */
[C---:B------:R-:W-:Y:S03]  /*17f10*/  IMAD R4, R217.reuse, c[0x0][0x21c], R4 ;  /* 0x00008700d9047a24 */ /* 0x040fe600078e0204 */
[----:B------:R-:W-:Y:S05]  /*17f20*/  IMAD.WIDE.U32 R6, R217, c[0x0][0x218], R6 ;  /* 0x00008600d9067a25 */ /* 0x000fea00078e0006 */
[----:B------:R-:W-:Y:S04]  /*17f30*/  IADD3 R0, P0, R6, UR26, RZ ;  /* 0x0000001a06007c10 */ /* 0x000fe8000ff1e0ff */
[----:B------:R-:W-:Y:S02]  /*17f40*/  IADD3.X R7, R7, UR12, R4, P0, !PT ;  /* 0x0000000c07077c10 */ /* 0x000fe400087fe404 */
[C---:B------:R-:W-:Y:S01]  /*17f50*/  LEA R180, P0, R0.reuse, c[0x0][0x1f8], 0x1 ;  /* 0x00007e0000b47a11 */ /* 0x040fe200078008ff */
[----:B------:R-:W-:Y:S03]  /*17f60*/  LDSM.16.M88.4 R16, [R214+0x10080] ;  /* 0x01008000d610783b */ /* 0x000fe60000000200 */
[----:B------:R-:W-:Y:S02]  /*17f70*/  LEA.HI.X R5, R0, c[0x0][0x1fc], R7, 0x1, P0 ;  /* 0x00007f0000057a11 */ /* 0x000fe400000f0c07 */
[----:B------:R-:W1:Y:S05]  /*17f80*/  SHFL.IDX PT, R180, R180, RZ, 0x181f ;  /* 0x00181fffb4b47589 */ /* 0x000e6a00000e0000 */
[----:B------:R-:W-:Y:S05]  /*17f90*/  LDSM.16.M88.4 R8, [R213+0xc080] ;  /* 0x00c08000d508783b */ /* 0x000fea0000000200 */
[----:B------:R-:W2:Y:S05]  /*17fa0*/  SHFL.IDX PT, R5, R5, RZ, 0x181f ;  /* 0x00181fff05057589 */ /* 0x000eaa00000e0000 */
[----:B------:R-:W3:Y:S05]  /*17fb0*/  LDSM.16.M88.4 R148, [R213+0xc880] ;  /* 0x00c88000d594783b */ /* 0x000eea0000000200 */
[----:B------:R-:W-:Y:S05]  /*17fc0*/  LDSM.16.M88.4 R152, [R210+0x10080] ;  /* 0x01008000d298783b */ /* 0x000fea0000000200 */
[----:B------:R-:W4:Y:S05]  /*17fd0*/  LDSM.16.M88.4 R156, [R212] ;  /* 0x00000000d49c783b */ /* 0x000f2a0000000200 */
[----:B------:R-:W5:Y:S01]  /*17fe0*/  LDSM.16.M88.4 R160, [R203] ;  /* 0x00000000cba0783b */ /* 0x000f620000000200 */
[C---:B-1----:R-:W-:Y:S04]  /*17ff0*/  IADD3 R172, P0, R180.reuse, R225, RZ ;  /* 0x000000e1b4ac7210 */ /* 0x042fe80007f1e0ff */
[C---:B--2---:R-:W-:Y:S02]  /*18000*/  IADD3.X R173, R5.reuse, R230, RZ, P0, !PT ;  /* 0x000000e605ad7210 */ /* 0x044fe400007fe4ff */
[C---:B------:R-:W-:Y:S03]  /*18010*/  IADD3 R176, P0, R180.reuse, R232, RZ ;  /* 0x000000e8b4b07210 */ /* 0x040fe60007f1e0ff */
[----:B------:R-:W-:Y:S01]  /*18020*/  @!PT LDS RZ, [RZ] ;  /* 0x00000000fffff984 */ /* 0x000fe20000000800 */
[----:B------:R-:W-:Y:S01]  /*18030*/  @!PT LDS RZ, [RZ] ;  /* 0x00000000fffff984 */ /* 0x000fe20000000800 */
[----:B------:R-:W-:Y:S01]  /*18040*/  @!PT LDS RZ, [RZ] ;  /* 0x00000000fffff984 */ /* 0x000fe20000000800 */
[----:B------:R1:W-:Y:S01]  /*18050*/  LDGSTS.E.BYPASS.LTC128B.128 [R220+0x8080], [R172.64], !P5 ;  /* 0x08080000acdc7fae */ /* 0x0003e2000e901d58 */
[C---:B------:R-:W-:Y:S02]  /*18060*/  IADD3.X R177, R5.reuse, R226, RZ, P0, !PT ;  /* 0x000000e205b17210 */ /* 0x040fe400007fe4ff */
[C---:B------:R-:W-:Y:S03]  /*18070*/  IADD3 R182, P0, R180.reuse, R227, RZ ;  /* 0x000000e3b4b67210 */ /* 0x040fe60007f1e0ff */
[----:B------:R2:W-:Y:S01]  /*18080*/  LDGSTS.E.BYPASS.LTC128B.128 [R220+0x9080], [R176.64], !P1 ;  /* 0x09080000b0dc7fae */ /* 0x0005e2000c901d58 */
[C---:B------:R-:W-:Y:S02]  /*18090*/  IADD3.X R183, R5.reuse, R228, RZ, P0, !PT ;  /* 0x000000e405b77210 */ /* 0x040fe400007fe4ff */
[----:B------:R-:W-:Y:S03]  /*180a0*/  IADD3 R180, P0, R180, R231, RZ ;  /* 0x000000e7b4b47210 */ /* 0x000fe60007f1e0ff */
[----:B------:R1:W-:Y:S01]  /*180b0*/  LDGSTS.E.BYPASS.LTC128B.128 [R220+0xa080], [R182.64], !P4 ;  /* 0x0a080000b6dc7fae */ /* 0x0003e2000e101d58 */
[----:B------:R-:W-:Y:S02]  /*180c0*/  IADD3.X R181, R5, R229, RZ, P0, !PT ;  /* 0x000000e505b57210 */ /* 0x000fe400007fe4ff */
[C---:B------:R-:W-:Y:S01]  /*180d0*/  HMMA.16816.F32.BF16 R4, R16.reuse, R8, RZ ;  /* 0x000000081004723c */ /* 0x040fe200000418ff */
[----:B------:R-:W-:Y:S02]  /*180e0*/  PLOP3.LUT P0, PT, PT, PT, UP0, 0x40, 0x0 ;  /* 0x000000000000781c */ /* 0x000fe40003f0e808 */
[----:B------:R1:W-:Y:S05]  /*180f0*/  LDGSTS.E.BYPASS.LTC128B.128 [R220+0xb080], [R180.64], !P3 ;  /* 0x0b080000b4dc7fae */ /* 0x0003ea000d901d58 */
[C---:B------:R-:W-:Y:S01]  /*18100*/  HMMA.16816.F32.BF16 R8, R16.reuse, R10, RZ ;  /* 0x0000000a1008723c */ /* 0x040fe200000418ff */
[----:B------:R-:W-:Y:S05]  /*18110*/  LDSM.16.M88.4 R164, [R209+0x10080] ;  /* 0x01008000d1a4783b */ /* 0x000fea0000000200 */
[----:B------:R-:W0:Y:S02]  /*18120*/  LDGDEPBAR ;  /* 0x00000000000079af */ /* 0x000e240000000000 */
[C---:B---3--:R-:W-:Y:S03]  /*18130*/  HMMA.16816.F32.BF16 R12, R16.reuse, R148, RZ ;  /* 0x00000094100c723c */ /* 0x048fe600000418ff */
[----:B------:R-:W3:Y:S05]  /*18140*/  LDSM.16.M88.4 R168, [R208+0xc080] ;  /* 0x00c08000d0a8783b */ /* 0x000eea0000000200 */
[----:B------:R-:W-:Y:S01]  /*18150*/  HMMA.16816.F32.BF16 R16, R16, R150, RZ ;  /* 0x000000961010723c */ /* 0x000fe200000418ff */
[----:B------:R-:W3:Y:S05]  /*18160*/  LDSM.16.M88.4 R148, [R208+0xc880] ;  /* 0x00c88000d094783b */ /* 0x000eea0000000200 */
[----:B-1----:R-:W-:Y:S02]  /*18170*/  LDSM.16.M88.4 R172, [R207+0x10080] ;  /* 0x01008000cfac783b */ /* 0x002fe40000000200 */
[C---:B----4-:R-:W-:Y:S03]  /*18180*/  HMMA.16816.F32.BF16 R4, R152.reuse, R156, R4 ;  /* 0x0000009c9804723c */ /* 0x050fe60000041804 */
[----:B--2---:R-:W1:Y:S05]  /*18190*/  LDSM.16.M88.4 R176, [R202] ;  /* 0x00000000cab0783b */ /* 0x004e6a0000000200 */
[C---:B------:R-:W-:Y:S01]  /*181a0*/  HMMA.16816.F32.BF16 R8, R152.reuse, R158, R8 ;  /* 0x0000009e9808723c */ /* 0x040fe20000041808 */
[----:B------:R-:W-:Y:S07]  /*181b0*/  LDSM.16.M88.4 R156, [R214+0x14080] ;  /* 0x01408000d69c783b */ /* 0x000fee0000000200 */
[C---:B-----5:R-:W-:Y:S08]  /*181c0*/  HMMA.16816.F32.BF16 R12, R152.reuse, R160, R12 ;  /* 0x000000a0980c723c */ /* 0x060ff0000004180c */
[----:B------:R-:W-:Y:S01]  /*181d0*/  HMMA.16816.F32.BF16 R16, R152, R162, R16 ;  /* 0x000000a29810723c */ /* 0x000fe20000041810 */
[----:B------:R-:W2:Y:S05]  /*181e0*/  LDSM.16.M88.4 R152, [R202+0x800] ;  /* 0x00080000ca98783b */ /* 0x000eaa0000000200 */
[----:B------:R-:W4:Y:S02]  /*181f0*/  LDSM.16.M88.4 R160, [R213+0xd080] ;  /* 0x00d08000d5a0783b */ /* 0x000f240000000200 */
[C---:B---3--:R-:W-:Y:S08]  /*18200*/  HMMA.16816.F32.BF16 R4, R164.reuse, R168, R4 ;  /* 0x000000a8a404723c */ /* 0x048ff00000041804 */
[C---:B------:R-:W-:Y:S01]  /*18210*/  HMMA.16816.F32.BF16 R8, R164.reuse, R170, R8 ;  /* 0x000000aaa408723c */ /* 0x040fe20000041808 */
[----:B------:R-:W-:Y:S07]  /*18220*/  LDSM.16.M88.4 R168, [R201] ;  /* 0x00000000c9a8783b */ /* 0x000fee0000000200 */
[C---:B------:R-:W-:Y:S08]  /*18230*/  HMMA.16816.F32.BF16 R12, R164.reuse, R148, R12 ;  /* 0x00000094a40c723c */ /* 0x040ff0000004180c */
[----:B------:R-:W-:Y:S01]  /*18240*/  HMMA.16816.F32.BF16 R16, R164, R150, R16 ;  /* 0x00000096a410723c */ /* 0x000fe20000041810 */
[----:B------:R-:W3:Y:S05]  /*18250*/  LDSM.16.M88.4 R148, [R213+0xd880] ;  /* 0x00d88000d594783b */ /* 0x000eea0000000200 */
[----:B------:R-:W5:Y:S02]  /*18260*/  LDSM.16.M88.4 R164, [R210+0x14080] ;  /* 0x01408000d2a4783b */ /* 0x000f640000000200 */
[C---:B-1----:R-:W-:Y:S08]  /*18270*/  HMMA.16816.F32.BF16 R4, R172.reuse, R176, R4 ;  /* 0x000000b0ac04723c */ /* 0x042ff00000041804 */
[C---:B------:R-:W-:Y:S01]  /*18280*/  HMMA.16816.F32.BF16 R8, R172.reuse, R178, R8 ;  /* 0x000000b2ac08723c */ /* 0x040fe20000041808 */
[----:B------:R-:W-:Y:S07]  /*18290*/  LDSM.16.M88.4 R176, [R208+0xd080] ;  /* 0x00d08000d0b0783b */ /* 0x000fee0000000200 */
[C---:B--2---:R-:W-:Y:S08]  /*182a0*/  HMMA.16816.F32.BF16 R12, R172.reuse, R152, R12 ;  /* 0x00000098ac0c723c */ /* 0x044ff0000004180c */
[----:B------:R-:W-:Y:S01]  /*182b0*/  HMMA.16816.F32.BF16 R16, R172, R154, R16 ;  /* 0x0000009aac10723c */ /* 0x000fe20000041810 */
[----:B------:R-:W1:Y:S05]  /*182c0*/  LDSM.16.M88.4 R152, [R200] ;  /* 0x00000000c898783b */ /* 0x000e6a0000000200 */
[----:B------:R-:W2:Y:S02]  /*182d0*/  LDSM.16.M88.4 R172, [R209+0x14080] ;  /* 0x01408000d1ac783b */ /* 0x000ea40000000200 */
[C---:B----4-:R-:W-:Y:S08]  /*182e0*/  HMMA.16816.F32.BF16 R4, R156.reuse, R160, R4 ;  /* 0x000000a09c04723c */ /* 0x050ff00000041804 */
[C---:B------:R-:W-:Y:S01]  /*182f0*/  HMMA.16816.F32.BF16 R8, R156.reuse, R162, R8 ;  /* 0x000000a29c08723c */ /* 0x040fe20000041808 */
[----:B------:R-:W-:Y:S07]  /*18300*/  LDSM.16.M88.4 R160, [R202+0x1000] ;  /* 0x00100000caa0783b */ /* 0x000fee0000000200 */
[C---:B---3--:R-:W-:Y:S08]  /*18310*/  HMMA.16816.F32.BF16 R12, R156.reuse, R148, R12 ;  /* 0x000000949c0c723c */ /* 0x048ff0000004180c */
[----:B------:R-:W-:Y:S01]  /*18320*/  HMMA.16816.F32.BF16 R16, R156, R150, R16 ;  /* 0x000000969c10723c */ /* 0x000fe20000041810 */
[----:B------:R-:W3:Y:S05]  /*18330*/  LDSM.16.M88.4 R148, [R208+0xd880] ;  /* 0x00d88000d094783b */ /* 0x000eea0000000200 */
[----:B------:R-:W4:Y:S02]  /*18340*/  LDSM.16.M88.4 R156, [R207+0x14080] ;  /* 0x01408000cf9c783b */ /* 0x000f240000000200 */
[C---:B-----5:R-:W-:Y:S08]  /*18350*/  HMMA.16816.F32.BF16 R4, R164.reuse, R168, R4 ;  /* 0x000000a8a404723c */ /* 0x060ff00000041804 */
[C---:B------:R-:W-:Y:S01]  /*18360*/  HMMA.16816.F32.BF16 R8, R164.reuse, R170, R8 ;  /* 0x000000aaa408723c */ /* 0x040fe20000041808 */
[----:B------:R-:W-:Y:S07]  /*18370*/  LDSM.16.M88.4 R168, [R213+0xe080] ;  /* 0x00e08000d5a8783b */ /* 0x000fee0000000200 */
[C---:B-1----:R-:W-:Y:S08]  /*18380*/  HMMA.16816.F32.BF16 R12, R164.reuse, R152, R12 ;  /* 0x00000098a40c723c */ /* 0x042ff0000004180c */
[----:B------:R-:W-:Y:S01]  /*18390*/  HMMA.16816.F32.BF16 R16, R164, R154, R16 ;  /* 0x0000009aa410723c */ /* 0x000fe20000041810 */
[----:B------:R-:W1:Y:S05]  /*183a0*/  LDSM.16.M88.4 R152, [R202+0x1800] ;  /* 0x00180000ca98783b */ /* 0x000e6a0000000200 */
[----:B------:R-:W5:Y:S02]  /*183b0*/  LDSM.16.M88.4 R164, [R214+0x18080] ;  /* 0x01808000d6a4783b */ /* 0x000f640000000200 */
[C---:B--2---:R-:W-:Y:S08]  /*183c0*/  HMMA.16816.F32.BF16 R4, R172.reuse, R176, R4 ;  /* 0x000000b0ac04723c */ /* 0x044ff00000041804 */
[C---:B------:R-:W-:Y:S01]  /*183d0*/  HMMA.16816.F32.BF16 R8, R172.reuse, R178, R8 ;  /* 0x000000b2ac08723c */ /* 0x040fe20000041808 */
[----:B------:R-:W-:Y:S07]  /*183e0*/  LDSM.16.M88.4 R176, [R199] ;  /* 0x00000000c7b0783b */ /* 0x000fee0000000200 */
[C---:B---3--:R-:W-:Y:S08]  /*183f0*/  HMMA.16816.F32.BF16 R12, R172.reuse, R148, R12 ;  /* 0x00000094ac0c723c */ /* 0x048ff0000004180c */
[----:B------:R-:W-:Y:S01]  /*18400*/  HMMA.16816.F32.BF16 R16, R172, R150, R16 ;  /* 0x00000096ac10723c */ /* 0x000fe20000041810 */
[----:B------:R-:W2:Y:S05]  /*18410*/  LDSM.16.M88.4 R148, [R213+0xe880] ;  /* 0x00e88000d594783b */ /* 0x000eaa0000000200 */
[----:B------:R-:W3:Y:S02]  /*18420*/  LDSM.16.M88.4 R172, [R210+0x18080] ;  /* 0x01808000d2ac783b */ /* 0x000ee40000000200 */
[C---:B----4-:R-:W-:Y:S08]  /*18430*/  HMMA.16816.F32.BF16 R4, R156.reuse, R160, R4 ;  /* 0x000000a09c04723c */ /* 0x050ff00000041804 */
[C---:B------:R-:W-:Y:S01]  /*18440*/  HMMA.16816.F32.BF16 R8, R156.reuse, R162, R8 ;  /* 0x000000a29c08723c */ /* 0x040fe20000041808 */
[----:B------:R-:W-:Y:S07]  /*18450*/  LDSM.16.M88.4 R160, [R208+0xe080] ;  /* 0x00e08000d0a0783b */ /* 0x000fee0000000200 */
[C---:B-1----:R-:W-:Y:S08]  /*18460*/  HMMA.16816.F32.BF16 R12, R156.reuse, R152, R12 ;  /* 0x000000989c0c723c */ /* 0x042ff0000004180c */
[----:B------:R-:W-:Y:S01]  /*18470*/  HMMA.16816.F32.BF16 R16, R156, R154, R16 ;  /* 0x0000009a9c10723c */ /* 0x000fe20000041810 */
[----:B------:R-:W1:Y:S05]  /*18480*/  LDSM.16.M88.4 R152, [R198] ;  /* 0x00000000c698783b */ /* 0x000e6a0000000200 */
[----:B------:R-:W4:Y:S02]  /*18490*/  LDSM.16.M88.4 R156, [R209+0x18080] ;  /* 0x01808000d19c783b */ /* 0x000f240000000200 */
[C---:B-----5:R-:W-:Y:S08]  /*184a0*/  HMMA.16816.F32.BF16 R4, R164.reuse, R168, R4 ;  /* 0x000000a8a404723c */ /* 0x060ff00000041804 */
[C---:B------:R-:W-:Y:S01]  /*184b0*/  HMMA.16816.F32.BF16 R8, R164.reuse, R170, R8 ;  /* 0x000000aaa408723c */ /* 0x040fe20000041808 */
[----:B------:R-:W-:Y:S07]  /*184c0*/  LDSM.16.M88.4 R168, [R202+0x2000] ;  /* 0x00200000caa8783b */ /* 0x000fee0000000200 */
[C---:B--2---:R-:W-:Y:S08]  /*184d0*/  HMMA.16816.F32.BF16 R12, R164.reuse, R148, R12 ;  /* 0x00000094a40c723c */ /* 0x044ff0000004180c */
[----:B------:R-:W-:Y:S01]  /*184e0*/  HMMA.16816.F32.BF16 R16, R164, R150, R16 ;  /* 0x00000096a410723c */ /* 0x000fe20000041810 */
[----:B------:R-:W2:Y:S05]  /*184f0*/  LDSM.16.M88.4 R148, [R208+0xe880] ;  /* 0x00e88000d094783b */ /* 0x000eaa0000000200 */
[----:B------:R-:W5:Y:S02]  /*18500*/  LDSM.16.M88.4 R164, [R207+0x18080] ;  /* 0x01808000cfa4783b */ /* 0x000f640000000200 */
[C---:B---3--:R-:W-:Y:S08]  /*18510*/  HMMA.16816.F32.BF16 R4, R172.reuse, R176, R4 ;  /* 0x000000b0ac04723c */ /* 0x048ff00000041804 */
[C---:B------:R-:W-:Y:S01]  /*18520*/  HMMA.16816.F32.BF16 R8, R172.reuse, R178, R8 ;  /* 0x000000b2ac08723c */ /* 0x040fe20000041808 */
[----:B------:R-:W-:Y:S07]  /*18530*/  LDSM.16.M88.4 R176, [R213+0xf080] ;  /* 0x00f08000d5b0783b */ /* 0x000fee0000000200 */
[C---:B-1----:R-:W-:Y:S08]  /*18540*/  HMMA.16816.F32.BF16 R12, R172.reuse, R152, R12 ;  /* 0x00000098ac0c723c */ /* 0x042ff0000004180c */
[----:B------:R-:W-:Y:S01]  /*18550*/  HMMA.16816.F32.BF16 R16, R172, R154, R16 ;  /* 0x0000009aac10723c */ /* 0x000fe20000041810 */
[----:B------:R-:W1:Y:S05]  /*18560*/  LDSM.16.M88.4 R152, [R202+0x2800] ;  /* 0x00280000ca98783b */ /* 0x000e6a0000000200 */
[----:B------:R-:W3:Y:S02]  /*18570*/  LDSM.16.M88.4 R172, [R214+0x1c080] ;  /* 0x01c08000d6ac783b */ /* 0x000ee40000000200 */
[C---:B----4-:R-:W-:Y:S08]  /*18580*/  HMMA.16816.F32.BF16 R4, R156.reuse, R160, R4 ;  /* 0x000000a09c04723c */ /* 0x050ff00000041804 */
[C---:B------:R-:W-:Y:S01]  /*18590*/  HMMA.16816.F32.BF16 R8, R156.reuse, R162, R8 ;  /* 0x000000a29c08723c */ /* 0x040fe20000041808 */
[----:B------:R-:W-:Y:S07]  /*185a0*/  LDSM.16.M88.4 R160, [R197] ;  /* 0x00000000c5a0783b */ /* 0x000fee0000000200 */
[C---:B--2---:R-:W-:Y:S08]  /*185b0*/  HMMA.16816.F32.BF16 R12, R156.reuse, R148, R12 ;  /* 0x000000949c0c723c */ /* 0x044ff0000004180c */
[----:B------:R-:W-:Y:S01]  /*185c0*/  HMMA.16816.F32.BF16 R16, R156, R150, R16 ;  /* 0x000000969c10723c */ /* 0x000fe20000041810 */
[----:B------:R-:W2:Y:S05]  /*185d0*/  LDSM.16.M88.4 R148, [R213+0xf880] ;  /* 0x00f88000d594783b */ /* 0x000eaa0000000200 */
[----:B------:R-:W4:Y:S02]  /*185e0*/  LDSM.16.M88.4 R156, [R210+0x1c080] ;  /* 0x01c08000d29c783b */ /* 0x000f240000000200 */
[C---:B-----5:R-:W-:Y:S08]  /*185f0*/  HMMA.16816.F32.BF16 R4, R164.reuse, R168, R4 ;  /* 0x000000a8a404723c */ /* 0x060ff00000041804 */
[C---:B------:R-:W-:Y:S01]  /*18600*/  HMMA.16816.F32.BF16 R8, R164.reuse, R170, R8 ;  /* 0x000000aaa408723c */ /* 0x040fe20000041808 */
[----:B------:R-:W-:Y:S07]  /*18610*/  LDSM.16.M88.4 R168, [R208+0xf080] ;  /* 0x00f08000d0a8783b */ /* 0x000fee0000000200 */
[C---:B-1----:R-:W-:Y:S08]  /*18620*/  HMMA.16816.F32.BF16 R12, R164.reuse, R152, R12 ;  /* 0x00000098a40c723c */ /* 0x042ff0000004180c */
[----:B------:R-:W-:Y:S01]  /*18630*/  HMMA.16816.F32.BF16 R16, R164, R154, R16 ;  /* 0x0000009aa410723c */ /* 0x000fe20000041810 */
[----:B------:R-:W1:Y:S05]  /*18640*/  LDSM.16.M88.4 R152, [R196] ;  /* 0x00000000c498783b */ /* 0x000e6a0000000200 */
[----:B------:R-:W5:Y:S02]  /*18650*/  LDSM.16.M88.4 R164, [R209+0x1c080] ;  /* 0x01c08000d1a4783b */ /* 0x000f640000000200 */
[C---:B---3--:R-:W-:Y:S08]  /*18660*/  HMMA.16816.F32.BF16 R4, R172.reuse, R176, R4 ;  /* 0x000000b0ac04723c */ /* 0x048ff00000041804 */
[C---:B------:R-:W-:Y:S01]  /*18670*/  HMMA.16816.F32.BF16 R8, R172.reuse, R178, R8 ;  /* 0x000000b2ac08723c */ /* 0x040fe20000041808 */
[----:B------:R-:W-:Y:S07]  /*18680*/  LDSM.16.M88.4 R176, [R202+0x3000] ;  /* 0x00300000cab0783b */ /* 0x000fee0000000200 */
[C---:B--2---:R-:W-:Y:S08]  /*18690*/  HMMA.16816.F32.BF16 R12, R172.reuse, R148, R12 ;  /* 0x00000094ac0c723c */ /* 0x044ff0000004180c */
[----:B------:R-:W-:Y:S01]  /*186a0*/  HMMA.16816.F32.BF16 R16, R172, R150, R16 ;  /* 0x00000096ac10723c */ /* 0x000fe20000041810 */
[----:B------:R-:W2:Y:S05]  /*186b0*/  LDSM.16.M88.4 R148, [R208+0xf880] ;  /* 0x00f88000d094783b */ /* 0x000eaa0000000200 */
[----:B------:R-:W3:Y:S02]  /*186c0*/  LDSM.16.M88.4 R172, [R207+0x1c080] ;  /* 0x01c08000cfac783b */ /* 0x000ee40000000200 */
[C---:B----4-:R-:W-:Y:S08]  /*186d0*/  HMMA.16816.F32.BF16 R4, R156.reuse, R160, R4 ;  /* 0x000000a09c04723c */ /* 0x050ff00000041804 */
[C---:B------:R-:W-:Y:S08]  /*186e0*/  HMMA.16816.F32.BF16 R8, R156.reuse, R162, R8 ;  /* 0x000000a29c08723c */ /* 0x040ff00000041808 */
[C---:B-1----:R-:W-:Y:S08]  /*186f0*/  HMMA.16816.F32.BF16 R12, R156.reuse, R152, R12 ;  /* 0x000000989c0c723c */ /* 0x042ff0000004180c */
[----:B------:R-:W-:Y:S08]  /*18700*/  HMMA.16816.F32.BF16 R16, R156, R154, R16 ;  /* 0x0000009a9c10723c */ /* 0x000ff00000041810 */
[C---:B-----5:R-:W-:Y:S08]  /*18710*/  HMMA.16816.F32.BF16 R4, R164.reuse, R168, R4 ;  /* 0x000000a8a404723c */ /* 0x060ff00000041804 */
[C---:B------:R-:W-:Y:S08]  /*18720*/  HMMA.16816.F32.BF16 R8, R164.reuse, R170, R8 ;  /* 0x000000aaa408723c */ /* 0x040ff00000041808 */
[C---:B--2---:R-:W-:Y:S08]  /*18730*/  HMMA.16816.F32.BF16 R12, R164.reuse, R148, R12 ;  /* 0x00000094a40c723c */ /* 0x044ff0000004180c */
[----:B------:R-:W-:Y:S01]  /*18740*/  HMMA.16816.F32.BF16 R16, R164, R150, R16 ;  /* 0x00000096a410723c */ /* 0x000fe20000041810 */
[----:B------:R-:W1:Y:S01]  /*18750*/  LDSM.16.M88.4 R148, [R202+0x3800] ;  /* 0x00380000ca94783b */ /* 0x000e620000000200 */
[----:B------:R-:W-:Y:S04]  /*18760*/  DEPBAR.LE SB0, 0x0 ;  /* 0x000080000000791a */ /* 0x000fe80000000000 */
[----:B------:R-:W-:Y:S02]  /*18770*/  BAR.SYNC.DEFER_BLOCKING 0x0 ;  /* 0x0000000000007b1d */ /* 0x000fe40000010000 */
[C---:B---3--:R-:W-:Y:S08]  /*18780*/  HMMA.16816.F32.BF16 R4, R172.reuse, R176, R4 ;  /* 0x000000b0ac04723c */ /* 0x048ff00000041804 */
        /* <DEDUP_REMOVED lines=14> */
[----:B------:R3:W4:Y:S06]  /*18870*/  MUFU.TANH R4, R154 ;  /* 0x0000009a00047308 */ /* 0x00072c0000002400 */
[----:B------:R-:W-:Y:S02]  /*18880*/  FMUL.FTZ R168, R12, c[0x0][0x320] ;  /* 0x0000c8000ca87a20 */ /* 0x000fe40000410000 */
[----:B------:R-:W-:Y:S02]  /*18890*/  FMUL.FTZ R13, R13, c[0x0][0x320] ;  /* 0x0000c8000d0d7a20 */ /* 0x000fe40000410000 */
[----:B------:R3:W1:Y:S01]  /*188a0*/  MUFU.TANH R5, R153 ;  /* 0x0000009900057308 */ /* 0x0006620000002400 */
        /* <DEDUP_REMOVED lines=19> */
[----:B--2-4-:R-:W-:Y:S01]  /*189e0*/  IMAD.MOV.U32 R217, RZ, RZ, RZ ;  /* 0x000000ffffd97224 */ /* 0x014fe200078e00ff */
[----:B------:R-:W-:Y:S01]  /*189f0*/  ULEA UR4, UR10, UR16, 0x5 ;  /* 0x000000100a047291 */ /* 0x000fe2000f8e283f */
[----:B------:R-:W-:Y:S05]  /*18a00*/  ISETP.NE.AND P6, PT, R215, 0x1, PT ;  /* 0x00000001d700780c */ /* 0x000fea0003fc5270 */
[----:B------:R-:W-:Y:S05]  /*18a10*/  IMAD.U32 R11, RZ, RZ, UR4 ;  /* 0x00000004ff0b7e24 */ /* 0x000fea000f8e00ff */
[----:B------:R-:W-:Y:S05]  /*18a20*/  IADD3 R218, R11, -0x20, R216 ;  /* 0xffffffe00bda7810 */ /* 0x000fea0007ffe0d8 */
[----:B------:R-:W-:Y:S04]  /*18a30*/  @P6 IMAD.HI.U32 R11, R218, c[0x0][0x2bc], RZ ;  /* 0x0000af00da0b6a27 */ /* 0x000fe800078e00ff */
[----:B------:R-:W-:Y:S01]  /*18a40*/  IMAD.MOV.U32 R10, RZ, RZ, R218 ;  /* 0x000000ffff0a7224 */ /* 0x000fe200078e00da */
[----:B------:R-:W-:Y:S04]  /*18a50*/  @P6 SHF.R.U32.HI R10, RZ, c[0x0][0x2c0], R11 ;  /* 0x0000b000ff0a6a19 */ /* 0x000fe8000001160b */
[C---:B---3--:R-:W-:Y:S04]  /*18a60*/  @!P2 IADD3 R14, P0, R10.reuse, UR18, RZ ;  /* 0x000000120a0eac10 */ /* 0x048fe8000ff1e0ff */
[----:B------:R-:W-:Y:S02]  /*18a70*/  @!P2 LEA.HI.X.SX32 R11, R10, UR6, 0x1, P0 ;  /* 0x000000060a0bac11 */ /* 0x000fe400080f0eff */
[C---:B------:R-:W-:Y:S04]  /*18a80*/  @!P2 LEA R12, P0, R14.reuse, c[0x0][0x2a0], 0x2 ;  /* 0x0000a8000e0caa11 */ /* 0x040fe800078010ff */
[----:B------:R-:W-:Y:S01]  /*18a90*/  @!P2 LEA.HI.X R13, R14, c[0x0][0x2a4], R11, 0x2, P0 ;  /* 0x0000a9000e0daa11 */ /* 0x000fe200000f140b */
[----:B------:R-:W-:Y:S04]  /*18aa0*/  IMAD.MOV R11, RZ, RZ, -R10 ;  /* 0x000000ffff0b7224 */ /* 0x000fe800078e0a0a */
[----:B------:R2:W3:Y:S01]  /*18ab0*/  @!P2 LDG.E R217, [R12.64] ;  /* 0x000000180cd9a981 */ /* 0x0004e2000c1e1900 */
[----:B------:R-:W-:Y:S05]  /*18ac0*/  IMAD R218, R11, c[0x0][0x2b8], R218 ;  /* 0x0000ae000bda7a24 */ /* 0x000fea00078e02da */
[----:B------:R-:W-:Y:S05]  /*18ad0*/  SHF.R.S32.HI R11, RZ, 0x1f, R218 ;  /* 0x0000001fff0b7819 */ /* 0x000fea00000114da */
[----:B------:R-:W-:Y:S04]  /*18ae0*/  IMAD R11, R11, c[0x0][0x1e0], RZ ;  /* 0x000078000b0b7a24 */ /* 0x000fe800078e02ff */
[C---:B------:R-:W-:Y:S02]  /*18af0*/  IMAD R11, R218.reuse, c[0x0][0x1e4], R11 ;  /* 0x00007900da0b7a24 */ /* 0x040fe400078e020b */
[----:B--2---:R-:W-:Y:S04]  /*18b00*/  IMAD.WIDE.U32 R12, R218, c[0x0][0x1e0], RZ ;  /* 0x00007800da0c7a25 */ /* 0x004fe800078e00ff */
[----:B------:R-:W-:Y:S01]  /*18b10*/  IMAD.IADD R13, R13, 0x1, R11 ;  /* 0x000000010d0d7824 */ /* 0x000fe200078e020b */
[----:B---3--:R-:W-:Y:S03]  /*18b20*/  SHF.R.S32.HI R10, RZ, 0x1f, R217 ;  /* 0x0000001fff0a7819 */ /* 0x008fe600000114d9 */
        /* <DEDUP_REMOVED lines=15> */
[C---:B------:R-:W-:Y:S04]  /*18c20*/  IADD3 R12, P0, R10.reuse, R227, RZ ;  /* 0x000000e30a0c7210 */ /* 0x040fe80007f1e0ff */
[----:B------:R2:W-:Y:S01]  /*18c30*/  LDGSTS.E.BYPASS.LTC128B.128 [R220+0xd080], [R14.64], !P1 ;  /* 0x0d0800000edc7fae */ /* 0x0005e2000c901d58 */
[C---:B------:R-:W-:Y:S01]  /*18c40*/  IMAD.X R13, R11.reuse, 0x1, R228, P0 ;  /* 0x000000010b0d7824 */ /* 0x040fe200000e06e4 */
[----:B------:R-:W-:Y:S04]  /*18c50*/  IADD3 R10, P0, R10, R231, RZ ;  /* 0x000000e70a0a7210 */ /* 0x000fe80007f1e0ff */
[----:B------:R2:W-:Y:S01]  /*18c60*/  LDGSTS.E.BYPASS.LTC128B.128 [R220+0xe080], [R12.64], !P4 ;  /* 0x0e0800000cdc7fae */ /* 0x0005e2000e101d58 */
[----:B------:R-:W-:Y:S05]  /*18c70*/  IMAD.X R11, R11, 0x1, R229, P0 ;  /* 0x000000010b0b7824 */ /* 0x000fea00000e06e5 */
[----:B------:R2:W-:Y:S03]  /*18c80*/  LDGSTS.E.BYPASS.LTC128B.128 [R220+0xf080], [R10.64], !P3 ;  /* 0x0f0800000adc7fae */ /* 0x0005e6000d901d58 */
.L_x_485:
[----:B--2-4-:R-:W-:Y:S01]  /*18c90*/  PLOP3.LUT P0, PT, PT, PT, UP3, 0x80, 0x0 ;  /* 0x000000000000781c */ /* 0x014fe20003f0f038 */
[----:B------:R-:W0:Y:S01]  /*18ca0*/  LDGDEPBAR ;  /* 0x00000000000079af */ /* 0x000e220000000000 */
[----:B---3--:R-:W-:Y:S01]  /*18cb0*/  IMAD.MOV.U32 R17, RZ, RZ, R221 ;  /* 0x000000ffff117224 */ /* 0x008fe200078e00dd */
[----:B------:R-:W-:Y:S01]  /*18cc0*/  USHF.L.U32 UR4, UR10, 0x5, URZ ;  /* 0x000000050a047899 */ /* 0x000fe2000800063f */
[----:B------:R-:W-:Y:S05]  /*18cd0*/  IMAD.U32 R13, RZ, RZ, UR20 ;  /* 0x00000014ff0d7e24 */ /* 0x000fea000f8e00ff */
[----:B------:R-:W-:Y:S04]  /*18ce0*/  IMAD.U32 R11, RZ, RZ, UR4 ;  /* 0x00000004ff0b7e24 */ /* 0x000fe8000f8e00ff */
[----:B------:R-:W-:Y:S01]  /*18cf0*/  @P0 IMAD.HI.U32 R10, R221, c[0x0][0x2c8], RZ ;  /* 0x0000b200dd0a0a27 */ /* 0x000fe200078e00ff */
[----:B------:R-:W-:Y:S11]  /*18d00*/  PLOP3.LUT P0, PT, PT, PT, UP3, 0x80, 0x0 ;  /* 0x000000000000781c */ /* 0x000ff60003f0f038 */
[----:B------:R-:W-:Y:S02]  /*18d10*/  @!UPT UIADD3 URZ, URZ, URZ, URZ ;  /* 0x0000003f3f3ff290 */ /* 0x000fe4000fffe03f */
[----:B------:R-:W-:Y:S02]  /*18d20*/  @P0 SHF.R.U32.HI R17, RZ, c[0x0][0x2cc], R10 ;  /* 0x0000b300ff110a19 */ /* 0x000fe4000001160a */
[----:B------:R-:W-:Y:S02]  /*18d30*/  PLOP3.LUT P0, PT, PT, PT, UP2, 0x40, 0x0 ;  /* 0x000000000000781c */ /* 0x000fe40003f0e828 */
[----:B------:R-:W-:Y:S01]  /*18d40*/  IADD3 R10, -R222, 0x1, -R11 ;  /* 0x00000001de0a7810 */ /* 0x000fe20007ffe90b */
[----:B------:R-:W2:Y:S03]  /*18d50*/  SHFL.IDX PT, R19, R17, RZ, 0x1c1f ;  /* 0x001c1fff11137589 */ /* 0x000ea600000e0000 */
        /* <DEDUP_REMOVED lines=20> */
.L_x_488:
[----:B------:R-:W-:Y:S04]  /*18ea0*/  MOV R10, c[0x0][0x32c] ;  /* 0x0000cb00000a7a02 */ /* 0x000fe80000000f00 */
[----:B------:R-:W-:Y:S11]  /*18eb0*/  ISETP.NE.AND P0, PT, R10, 0x1, PT ;  /* 0x000000010a00780c */ /* 0x000ff60003f05270 */
[----:B------:R-:W-:Y:S02]  /*18ec0*/  @!UPT UIADD3 URZ, URZ, URZ, URZ ;  /* 0x0000003f3f3ff290 */ /* 0x000fe4000fffe03f */
[----:B------:R-:W-:Y:S05]  /*18ed0*/  @P0 IMAD.HI.U32 R10, R12, c[0x0][0x330], RZ ;  /* 0x0000cc000c0a0a27 */ /* 0x000fea00078e00ff */
[----:B------:R-:W-:Y:S02]  /*18ee0*/  @P0 SHF.R.U32.HI R12, RZ, c[0x0][0x334], R10 ;  /* 0x0000cd00ff0c0a19 */ /* 0x000fe4000001160a */
.L_x_489:
[----:B------:R-:W-:Y:S05]  /*18ef0*/  BSYNC B0 ;  /* 0x0000000000007941 */ /* 0x000fea0003800000 */
.L_x_487:
[----:B------:R-:W-:Y:S04]  /*18f00*/  IMAD R19, R12, c[0x0][0x32c], -R11 ;  /* 0x0000cb000c137a24 */ /* 0x000fe800078e0a0b */
[----:B------:R-:W-:Y:S05]  /*18f10*/  IMAD.IADD R10, R19, 0x1, -R222 ;  /* 0x00000001130a7824 */ /* 0x000fea00078e0ade */
[----:B------:R-:W-:Y:S02]  /*18f20*/  IADD3 R19, R10, c[0x0][0x32c], RZ ;  /* 0x0000cb000a137a10 */ /* 0x000fe40007ffe0ff */
[----:B------:R-:W-:Y:S02]  /*18f30*/  IMNMX R15, R15, R10, !PT ;  /* 0x0000000a0f0f7217 */ /* 0x000fe40007800200 */
[----:B------:R-:W-:Y:S02]  /*18f40*/  IMNMX R16, R16, R19, PT ;  /* 0x0000001310107217 */ /* 0x000fe40003800200 */
.L_x_486:
[----:B------:R-:W-:Y:S06]  /*18f50*/  UISETP.GT.AND UP0, UPT, UR10, -0x1, UPT ;  /* 0xffffffff0a00788c */ /* 0x000fec000bf04270 */
[----:B------:R-:W-:Y:S04]  /*18f60*/  PLOP3.LUT P0, PT, PT, PT, UP0, 0x80, 0x0 ;  /* 0x000000000000781c */ /* 0x000fe80003f0f008 */
[C---:B------:R-:W-:Y:S04]  /*18f70*/  ISETP.GT.AND P0, PT, R15.reuse, RZ, P0 ;  /* 0x000000ff0f00720c */ /* 0x040fe80000704270 */
[----:B------:R-:W-:Y:S04]  /*18f80*/  ISETP.LT.OR P0, PT, R16, 0x1, P0 ;  /* 0x000000011000780c */ /* 0x000fe80000701670 */
[----:B------:R-:W-:Y:S02]  /*18f90*/  FSEL R12, R0, -INF , !P0 ;  /* 0xff800000000c7808 */ /* 0x000fe40004000000 */
[----:B------:R-:W-:Y:S04]  /*18fa0*/  PLOP3.LUT P0, PT, PT, PT, UP0, 0x80, 0x0 ;  /* 0x000000000000781c */ /* 0x000fe80003f0f008 */
[C---:B------:R-:W-:Y:S04]  /*18fb0*/  ISETP.GT.AND P0, PT, R15.reuse, 0x1, P0 ;  /* 0x000000010f00780c */ /* 0x040fe80000704270 */
[----:B------:R-:W-:Y:S04]  /*18fc0*/  ISETP.LT.OR P0, PT, R16, 0x2, P0 ;  /* 0x000000021000780c */ /* 0x000fe80000701670 */
[----:B-1----:R-:W-:Y:S02]  /*18fd0*/  FSEL R152, R152, -INF , !P0 ;  /* 0xff80000098987808 */ /* 0x002fe40004000000 */
[----:B------:R-:W-:Y:S04]  /*18fe0*/  PLOP3.LUT P0, PT, PT, PT, UP0, 0x80, 0x0 ;  /* 0x000000000000781c */ /* 0x000fe80003f0f008 */
        /* <DEDUP_REMOVED lines=10> */
[----:B------:R-:W-:Y:S01]  /*19090*/  ISETP.LT.OR P0, PT, R16, 0x11, P0 ;  /* 0x000000111000780c */ /* 0x000fe20000701670 */
[--C-:B-1----:R-:W-:Y:S03]  /*190a0*/  IMAD.IADD R14, R14, 0x1, R7.reuse ;  /* 0x000000010e0e7824 */ /* 0x102fe600078e0207 */
[----:B------:R-:W-:Y:S01]  /*190b0*/  FSEL R168, R168, -INF , !P0 ;  /* 0xff800000a8a87808 */ /* 0x000fe20004000000 */
[----:B------:R-:W-:Y:S01]  /*190c0*/  IMAD.IADD R0, R13, 0x1, R7 ;  /* 0x000000010d007824 */ /* 0x000fe200078e0207 */
        /* <DEDUP_REMOVED lines=29> */
.L_x_492:
[----:B------:R-:W-:Y:S04]  /*192a0*/  MOV R7, c[0x0][0x32c] ;  /* 0x0000cb0000077a02 */ /* 0x000fe80000000f00 */
[----:B------:R-:W-:Y:S11]  /*192b0*/  ISETP.NE.AND P0, PT, R7, 0x1, PT ;  /* 0x000000010700780c */ /* 0x000ff60003f05270 */
[----:B------:R-:W-:Y:S02]  /*192c0*/  @!UPT UIADD3 URZ, URZ, URZ, URZ ;  /* 0x0000003f3f3ff290 */ /* 0x000fe4000fffe03f */
[----:B------:R-:W-:Y:S05]  /*192d0*/  @P0 IMAD.HI.U32 R7, R16, c[0x0][0x330], RZ ;  /* 0x0000cc0010070a27 */ /* 0x000fea00078e00ff */
[----:B------:R-:W-:Y:S02]  /*192e0*/  @P0 SHF.R.U32.HI R16, RZ, c[0x0][0x334], R7 ;  /* 0x0000cd00ff100a19 */ /* 0x000fe40000011607 */
.L_x_493:
[----:B------:R-:W-:Y:S05]  /*192f0*/  BSYNC B0 ;  /* 0x0000000000007941 */ /* 0x000fea0003800000 */
.L_x_491:
[----:B------:R-:W-:Y:S04]  /*19300*/  IMAD R11, R16, c[0x0][0x32c], -R11 ;  /* 0x0000cb00100b7a24 */ /* 0x000fe800078e0a0b */
[----:B------:R-:W-:Y:S05]  /*19310*/  IMAD.IADD R11, R11, 0x1, -R222 ;  /* 0x000000010b0b7824 */ /* 0x000fea00078e0ade */
[----:B------:R-:W-:Y:S02]  /*19320*/  IADD3 R7, R11, c[0x0][0x32c], RZ ;  /* 0x0000cb000b077a10 */ /* 0x000fe40007ffe0ff */
[----:B------:R-:W-:Y:S02]  /*19330*/  IMNMX R0, R0, R11, !PT ;  /* 0x0000000b00007217 */ /* 0x000fe40007800200 */
[----:B------:R-:W-:Y:S02]  /*19340*/  IMNMX R14, R14, R7, PT ;  /* 0x000000070e0e7217 */ /* 0x000fe40003800200 */
.L_x_490:
[----:B------:R-:W-:Y:S01]  /*19350*/  PLOP3.LUT P0, PT, PT, PT, UP0, 0x80, 0x0 ;  /* 0x000000000000781c */ /* 0x000fe20003f0f008 */
[----:B------:R-:W-:Y:S03]  /*19360*/  LDSM.16.MT88.4 R156, [R206+0x8080] ;  /* 0x00808000ce9c783b */ /* 0x000fe60000004200 */
[----:B------:R-:W-:Y:S04]  /*19370*/  ISETP.GT.AND P0, PT, R0, RZ, P0 ;  /* 0x000000ff0000720c */ /* 0x000fe80000704270 */
[----:B------:R-:W-:Y:S01]  /*19380*/  ISETP.LT.OR P0, PT, R14, 0x1, P0 ;  /* 0x000000010e00780c */ /* 0x000fe20000701670 */
[----:B------:R-:W-:Y:S03]  /*19390*/  LDSM.16.MT88.4 R172, [R204+0x9880] ;  /* 0x00988000ccac783b */ /* 0x000fe60000004200 */
[----:B------:R-:W-:Y:S02]  /*193a0*/  FSEL R15, R4, -INF , !P0 ;  /* 0xff800000040f7808 */ /* 0x000fe40004000000 */
[----:B------:R-:W-:Y:S03]  /*193b0*/  PLOP3.LUT P0, PT, PT, PT, UP0, 0x80, 0x0 ;  /* 0x000000000000781c */ /* 0x000fe60003f0f008 */
[----:B------:R-:W-:Y:S01]  /*193c0*/  LDSM.16.MT88.4 R176, [R211+0xa880] ;  /* 0x00a88000d3b0783b */ /* 0x000fe20000004200 */
[----:B------:R-:W-:Y:S04]  /*193d0*/  ISETP.GT.AND P0, PT, R0, 0x1, P0 ;  /* 0x000000010000780c */ /* 0x000fe80000704270 */
[----:B------:R-:W-:Y:S03]  /*193e0*/  ISETP.LT.OR P0, PT, R14, 0x2, P0 ;  /* 0x000000020e00780c */ /* 0x000fe60000701670 */
[----:B------:R-:W-:Y:S01]  /*193f0*/  LDSM.16.MT88.4 R180, [R206+0xa880] ;  /* 0x00a88000ceb4783b */ /* 0x000fe20000004200 */
[----:B------:R-:W-:Y:S02]  /*19400*/  FSEL R13, R5, -INF , !P0 ;  /* 0xff800000050d7808 */ /* 0x000fe40004000000 */
[----:B------:R-:W-:Y:S02]  /*19410*/  PLOP3.LUT P0, PT, PT, PT, UP0, 0x80, 0x0 ;  /* 0x000000000000781c */ /* 0x000fe40003f0f008 */
[----:B------:R-:W-:Y:S02]  /*19420*/  FMNMX.FTZ R5, R12, R3, !PT ;  /* 0x000000030c057209 */ /* 0x000fe40007810000 */
[----:B------:R-:W-:Y:S01]  /*19430*/  ISETP.GT.AND P0, PT, R0, 0x8, P0 ;  /* 0x000000080000780c */ /* 0x000fe20000704270 */
[----:B------:R-:W-:Y:S01]  /*19440*/  LDSM.16.MT88.4 R184, [R204+0xa880] ;  /* 0x00a88000ccb8783b */ /* 0x000fe20000004200 */
[----:B------:R-:W-:Y:S02]  /*19450*/  FMNMX.FTZ R5, R152, R5, !PT ;  /* 0x0000000598057209 */ /* 0x000fe40007810000 */
[----:B------:R-:W-:Y:S02]  /*19460*/  ISETP.LT.OR P0, PT, R14, 0x9, P0 ;  /* 0x000000090e00780c */ /* 0x000fe40000701670 */
[----:B------:R-:W-:Y:S02]  /*19470*/  FMNMX.FTZ R5, R10, R5, !PT ;  /* 0x000000050a057209 */ /* 0x000fe40007810000 */
[----:B------:R-:W-:Y:S01]  /*19480*/  FSEL R11, R6, -INF , !P0 ;  /* 0xff800000060b7808 */ /* 0x000fe20004000000 */
[----:B------:R-:W-:Y:S01]  /*19490*/  LDSM.16.MT88.4 R188, [R211+0xb880] ;  /* 0x00b88000d3bc783b */ /* 0x000fe20000004200 */
[----:B------:R-:W-:Y:S02]  /*194a0*/  PLOP3.LUT P0, PT, PT, PT, UP0, 0x80, 0x0 ;  /* 0x000000000000781c */ /* 0x000fe40003f0f008 */
[----:B------:R-:W-:Y:S02]  /*194b0*/  FMNMX.FTZ R5, R8, R5, !PT ;  /* 0x0000000508057209 */ /* 0x000fe40007810000 */
[----:B------:R-:W-:Y:S02]  /*194c0*/  ISETP.GT.AND P0, PT, R0, 0x9, P0 ;  /* 0x000000090000780c */ /* 0x000fe40000704270 */
[----:B------:R-:W-:Y:S01]  /*194d0*/  FMNMX.FTZ R5, R168, R5, !PT ;  /* 0x00000005a8057209 */ /* 0x000fe20007810000 */
[----:B------:R-:W-:Y:S01]  /*194e0*/  LDSM.16.MT88.4 R192, [R206+0xb880] ;  /* 0x00b88000cec0783b */ /* 0x000fe20000004200 */
[----:B------:R-:W-:Y:S02]  /*194f0*/  ISETP.LT.OR P0, PT, R14, 0xa, P0 ;  /* 0x0000000a0e00780c */ /* 0x000fe40000701670 */
[----:B------:R-:W-:Y:S02]  /*19500*/  FMNMX.FTZ R5, R166, R5, !PT ;  /* 0x00000005a6057209 */ /* 0x000fe40007810000 */
        /* <DEDUP_REMOVED lines=11> */
[----:B------:R-:W-:Y:S02]  /*195c0*/  ISETP.GT.AND P0, PT, R0, 0x11, P0 ;  /* 0x000000110000780c */ /* 0x000fe40000704270 */
[----:B------:R-:W-:Y:S02]  /*195d0*/  FMNMX.FTZ R6, R11, R6, !PT ;  /* 0x000000060b067209 */ /* 0x000fe40007810000 */
[----:B------:R-:W-:Y:S02]  /*195e0*/  ISETP.LT.OR P0, PT, R14, 0x12, P0 ;  /* 0x000000120e00780c */ /* 0x000fe40000701670 */
[----:B------:R-:W-:Y:S02]  /*195f0*/  FMNMX.FTZ R16, R9, R6, !PT ;  /* 0x0000000609107209 */ /* 0x000fe40007810000 */
[----:B------:R-:W-:Y:S02]  /*19600*/  FSEL R163, R163, -INF , !P0 ;  /* 0xff800000a3a37808 */ /* 0x000fe40004000000 */
[----:B------:R-:W-:Y:S04]  /*19610*/  PLOP3.LUT P0, PT, PT, PT, UP0, 0x80, 0x0 ;  /* 0x000000000000781c */ /* 0x000fe80003f0f008 */
[----:B------:R-:W-:Y:S02]  /*19620*/  ISETP.GT.AND P0, PT, R0, 0x18, P0 ;  /* 0x000000180000780c */ /* 0x000fe40000704270 */
[----:B-1----:R-:W-:Y:S02]  /*19630*/  FMNMX.FTZ R6, R4, R5, !PT ;  /* 0x0000000504067209 */ /* 0x002fe40007810000 */
[----:B------:R-:W-:Y:S03]  /*19640*/  ISETP.LT.OR P0, PT, R14, 0x19, P0 ;  /* 0x000000190e00780c */ /* 0x000fe60000701670 */
[----:B------:R-:W1:Y:S01]  /*19650*/  SHFL.BFLY PT, R17, R6, 0x1, 0x1f ;  /* 0x0c201f0006117f89 */ /* 0x000e6200000e0000 */
[----:B------:R-:W-:Y:S02]  /*19660*/  FSEL R161, R161, -INF , !P0 ;  /* 0xff800000a1a17808 */ /* 0x000fe40004000000 */
[----:B------:R-:W-:Y:S01]  /*19670*/  PLOP3.LUT P0, PT, PT, PT, UP0, 0x80, 0x0 ;  /* 0x000000000000781c */ /* 0x000fe20003f0f008 */
[----:B------:R-:W-:Y:S02]  /*19680*/  UISETP.GT.AND UP0, UPT, UR10, UR8, UPT ;  /* 0x000000080a00728c */ /* 0x000fe4000bf04270 */
[----:B------:R-:W-:Y:S01]  /*19690*/  UIADD3 UR10, UR10, -0x1, URZ ;  /* 0xffffffff0a0a7890 */ /* 0x000fe2000fffe03f */
[----:B------:R-:W-:Y:S02]  /*196a0*/  ISETP.GT.AND P0, PT, R0, 0x19, P0 ;  /* 0x000000190000780c */ /* 0x000fe40000704270 */
[----:B------:R-:W-:Y:S02]  /*196b0*/  FMNMX.FTZ R0, R165, R16, !PT ;  /* 0x00000010a5007209 */ /* 0x000fe40007810000 */
[----:B------:R-:W-:Y:S02]  /*196c0*/  ISETP.LT.OR P0, PT, R14, 0x1a, P0 ;  /* 0x0000001a0e00780c */ /* 0x000fe40000701670 */
[----:B------:R-:W-:Y:S02]  /*196d0*/  FMNMX.FTZ R0, R163, R0, !PT ;  /* 0x00000000a3007209 */ /* 0x000fe40007810000 */
[----:B------:R-:W-:Y:S02]  /*196e0*/  FSEL R149, R149, -INF , !P0 ;  /* 0xff80000095957808 */ /* 0x000fe40004000000 */
[----:B------:R-:W-:Y:S04]  /*196f0*/  FMNMX.FTZ R0, R161, R0, !PT ;  /* 0x00000000a1007209 */ /* 0x000fe80007810000 */
[----:B------:R-:W-:Y:S02]  /*19700*/  FMNMX.FTZ R4, R149, R0, !PT ;  /* 0x0000000095047209 */ /* 0x000fe40007810000 */
[----:B-1----:R-:W-:Y:S03]  /*19710*/  FMNMX.FTZ R0, R6, R17, !PT ;  /* 0x0000001106007209 */ /* 0x002fe60007810000 */
        /* <DEDUP_REMOVED lines=9> */
[--C-:B------:R-:W-:Y:S02]  /*197b0*/  FFMA.FTZ R239, R168, c[0x0][0x2d0], -R167.reuse ;  /* 0x0000b400a8ef7a23 */ /* 0x100fe400000108a7 */
[----:B------:R-:W-:Y:S01]  /*197c0*/  LDSM.16.MT88.4 R168, [R206+0x9880] ;  /* 0x00988000cea8783b */ /* 0x000fe20000004200 */
[----:B-1----:R-:W-:Y:S01]  /*197d0*/  FMNMX.FTZ R5, R4, R7, !PT ;  /* 0x0000000704057209 */ /* 0x002fe20007810000 */
[--C-:B------:R-:W-:Y:S01]  /*197e0*/  FFMA.FTZ R240, R166, c[0x0][0x2d0], -R167.reuse ;  /* 0x0000b400a6f07a23 */ /* 0x100fe200000108a7 */
[----:B------:R-:W-:Y:S01]  /*197f0*/  FSEL R4, R0, RZ, P0 ;  /* 0x000000ff00047208 */ /* 0x000fe20000000000 */
[--C-:B------:R-:W-:Y:S02]  /*19800*/  FFMA.FTZ R241, R164, c[0x0][0x2d0], -R167.reuse ;  /* 0x0000b400a4f17a23 */ /* 0x100fe400000108a7 */
[----:B------:R-:W-:Y:S01]  /*19810*/  FFMA.FTZ R167, R162, c[0x0][0x2d0], -R167 ;  /* 0x0000b400a2a77a23 */ /* 0x000fe200000108a7 */
[----:B------:R-:W1:Y:S01]  /*19820*/  MUFU.EX2 R151, R151 ;  /* 0x0000009700977308 */ /* 0x000e620000000800 */
[----:B------:R-:W2:Y:S01]  /*19830*/  SHFL.BFLY PT, R148, R5, 0x1, 0x1f ;  /* 0x0c201f0005947f89 */ /* 0x000ea200000e0000 */
[----:B------:R-:W-:Y:S04]  /*19840*/  FADD.FTZ R4, -R4, R3 ;  /* 0x0000000304047221 */ /* 0x000fe80000010100 */
[----:B------:R-:W-:Y:S04]  /*19850*/  FMUL.FTZ R3, R4, c[0x0][0x2d0] ;  /* 0x0000b40004037a20 */ /* 0x000fe80000410000 */
[----:B------:R-:W-:Y:S10]  /*19860*/  MUFU.EX2 R150, R150 ;  /* 0x0000009600967308 */ /* 0x000ff40000000800 */
[----:B------:R-:W3:Y:S01]  /*19870*/  MUFU.EX2 R3, R3 ;  /* 0x0000000300037308 */ /* 0x000ee20000000800 */
[----:B-1----:R-:W-:Y:S02]  /*19880*/  F2FP.BF16.PACK_AB R152, R151, R234 ;  /* 0x000000ea9798723e */ /* 0x002fe400000010ff */
[----:B--2---:R-:W-:Y:S04]  /*19890*/  FMNMX.FTZ R148, R148, R5, !PT ;  /* 0x0000000594947209 */ /* 0x004fe80007810000 */
[C---:B------:R-:W-:Y:S01]  /*198a0*/  FSETP.NEU.FTZ.AND P0, PT, R148.reuse, -INF , PT ;  /* 0xff8000009400780b */ /* 0x040fe20003f1d000 */
[C---:B------:R-:W-:Y:S02]  /*198b0*/  FMUL.FTZ R160, R148.reuse, c[0x0][0x2d0] ;  /* 0x0000b40094a07a20 */ /* 0x040fe40000410000 */
[----:B------:R-:W1:Y:S01]  /*198c0*/  MUFU.EX2 R233, R233 ;  /* 0x000000e900e97308 */ /* 0x000e620000000800 */
[----:B------:R-:W-:Y:S02]  /*198d0*/  FSEL R5, R148, RZ, P0 ;  /* 0x000000ff94057208 */ /* 0x000fe40000000000 */
[----:B------:R-:W-:Y:S02]  /*198e0*/  FSEL R160, R160, RZ, P0 ;  /* 0x000000ffa0a07208 */ /* 0x000fe40000000000 */
[----:B------:R-:W-:Y:S01]  /*198f0*/  PLOP3.LUT P0, PT, PT, PT, UP0, 0x80, 0x0 ;  /* 0x000000000000781c */ /* 0x000fe20003f0f008 */
[----:B------:R-:W-:Y:S02]  /*19900*/  FADD.FTZ R5, -R5, R2 ;  /* 0x0000000205057221 */ /* 0x000fe40000010100 */
[--C-:B------:R-:W-:Y:S02]  /*19910*/  FFMA.FTZ R238, R15, c[0x0][0x2d0], -R160.reuse ;  /* 0x0000b4000fee7a23 */ /* 0x100fe400000108a0 */
[----:B------:R2:W-:Y:S01]  /*19920*/  MUFU.EX2 R242, R167 ;  /* 0x000000a700f27308 */ /* 0x0005e20000000800 */
[--C-:B------:R-:W-:Y:S02]  /*19930*/  FFMA.FTZ R237, R13, c[0x0][0x2d0], -R160.reuse ;  /* 0x0000b4000ded7a23 */ /* 0x100fe400000108a0 */
[----:B------:R-:W4:Y:S01]  /*19940*/  LDSM.16.MT88.4 R12, [R211+0x8080] ;  /* 0x00808000d30c783b */ /* 0x000f220000004200 */
[--C-:B------:R-:W-:Y:S02]  /*19950*/  FFMA.FTZ R236, R11, c[0x0][0x2d0], -R160.reuse ;  /* 0x0000b4000bec7a23 */ /* 0x100fe400000108a0 */
[--C-:B------:R-:W-:Y:S02]  /*19960*/  FFMA.FTZ R235, R9, c[0x0][0x2d0], -R160.reuse ;  /* 0x0000b40009eb7a23 */ /* 0x100fe400000108a0 */
[----:B------:R-:W-:Y:S02]  /*19970*/  FMUL.FTZ R2, R5, c[0x0][0x2d0] ;  /* 0x0000b40005027a20 */ /* 0x000fe40000410000 */
[----:B------:R-:W-:Y:S01]  /*19980*/  MUFU.EX2 R238, R238 ;  /* 0x000000ee00ee7308 */ /* 0x000fe20000000800 */
[C---:B---3--:R-:W-:Y:S02]  /*19990*/  FMUL.FTZ R4, R3.reuse, R144 ;  /* 0x0000009003047220 */ /* 0x048fe40000410000 */
[----:B------:R-:W-:Y:S01]  /*199a0*/  FMUL.FTZ R5, R3, R145 ;  /* 0x0000009103057220 */ /* 0x000fe20000410000 */
[----:B-1----:R-:W-:Y:S01]  /*199b0*/  F2FP.BF16.PACK_AB R154, R233, R150 ;  /* 0x00000096e99a723e */ /* 0x002fe200000010ff */
[C---:B------:R-:W-:Y:S02]  /*199c0*/  FMUL.FTZ R8, R3.reuse, R140 ;  /* 0x0000008c03087220 */ /* 0x040fe40000410000 */
[C---:B------:R-:W-:Y:S02]  /*199d0*/  FMUL.FTZ R9, R3.reuse, R141 ;  /* 0x0000008d03097220 */ /* 0x040fe40000410000 */
[C---:B------:R-:W-:Y:S01]  /*199e0*/  FMUL.FTZ R16, R3.reuse, R132 ;  /* 0x0000008403107220 */ /* 0x040fe20000410000 */
[----:B------:R-:W1:Y:S01]  /*199f0*/  MUFU.EX2 R2, R2 ;  /* 0x0000000200027308 */ /* 0x000e620000000800 */
[----:B------:R-:W-:Y:S02]  /*19a00*/  FMUL.FTZ R17, R3, R133 ;  /* 0x0000008503117220 */ /* 0x000fe40000410000 */
[--C-:B------:R-:W-:Y:S02]  /*19a10*/  FFMA.FTZ R243, R165, c[0x0][0x2d0], -R160.reuse ;  /* 0x0000b400a5f37a23 */ /* 0x100fe400000108a0 */
[----:B--2---:R-:W-:Y:S01]  /*19a20*/  LDSM.16.MT88.4 R164, [R204+0x8880] ;  /* 0x00888000cca4783b */ /* 0x004fe20000004200 */
[--C-:B------:R-:W-:Y:S02]  /*19a30*/  FFMA.FTZ R244, R163, c[0x0][0x2d0], -R160.reuse ;  /* 0x0000b400a3f47a23 */ /* 0x100fe400000108a0 */
[--C-:B------:R-:W-:Y:S02]  /*19a40*/  FFMA.FTZ R245, R161, c[0x0][0x2d0], -R160.reuse ;  /* 0x0000b400a1f57a23 */ /* 0x100fe400000108a0 */
[----:B------:R-:W2:Y:S01]  /*19a50*/  MUFU.EX2 R237, R237 ;  /* 0x000000ed00ed7308 */ /* 0x000ea20000000800 */
[----:B------:R-:W-:Y:S02]  /*19a60*/  FFMA.FTZ R160, R149, c[0x0][0x2d0], -R160 ;  /* 0x0000b40095a07a23 */ /* 0x000fe400000108a0 */
[C---:B------:R-:W-:Y:S02]  /*19a70*/  FMUL.FTZ R28, R3.reuse, R28 ;  /* 0x0000001c031c7220 */ /* 0x040fe40000410000 */
[C---:B------:R-:W-:Y:S02]  /*19a80*/  FMUL.FTZ R29, R3.reuse, R29 ;  /* 0x0000001d031d7220 */ /* 0x040fe40000410000 */
[C---:B------:R-:W-:Y:S02]  /*19a90*/  FMUL.FTZ R32, R3.reuse, R32 ;  /* 0x0000002003207220 */ /* 0x040fe40000410000 */
[C---:B------:R-:W-:Y:S01]  /*19aa0*/  FMUL.FTZ R33, R3.reuse, R33 ;  /* 0x0000002103217220 */ /* 0x040fe20000410000 */
[----:B------:R-:W-:Y:S01]  /*19ab0*/  MUFU.EX2 R236, R236 ;  /* 0x000000ec00ec7308 */ /* 0x000fe20000000800 */
[C---:B------:R-:W-:Y:S02]  /*19ac0*/  FMUL.FTZ R36, R3.reuse, R36 ;  /* 0x0000002403247220 */ /* 0x040fe40000410000 */
[----:B------:R-:W-:Y:S02]  /*19ad0*/  FMUL.FTZ R37, R3, R37 ;  /* 0x0000002503257220 */ /* 0x000fe40000410000 */
[C---:B-1----:R-:W-:Y:S02]  /*19ae0*/  FMUL.FTZ R6, R2.reuse, R146 ;  /* 0x0000009202067220 */ /* 0x042fe40000410000 */
[C---:B------:R-:W-:Y:S02]  /*19af0*/  FMUL.FTZ R7, R2.reuse, R147 ;  /* 0x0000009302077220 */ /* 0x040fe40000410000 */
[----:B------:R-:W1:Y:S01]  /*19b00*/  LDSM.16.MT88.4 R144, [R205+0x8080] ;  /* 0x00808000cd90783b */ /* 0x000e620000004200 */
[----:B------:R-:W3:Y:S01]  /*19b10*/  MUFU.EX2 R235, R235 ;  /* 0x000000eb00eb7308 */ /* 0x000ee20000000800 */
[C---:B------:R-:W-:Y:S02]  /*19b20*/  FMUL.FTZ R10, R2.reuse, R142 ;  /* 0x0000008e020a7220 */ /* 0x040fe40000410000 */
[C---:B------:R-:W-:Y:S01]  /*19b30*/  FMUL.FTZ R11, R2.reuse, R143 ;  /* 0x0000008f020b7220 */ /* 0x040fe20000410000 */
        /* <DEDUP_REMOVED lines=15> */
[----:B---3--:R-:W-:Y:S01]  /*19c30*/  F2FP.BF16.PACK_AB R155, R235, R236 ;  /* 0x000000eceb9b723e */ /* 0x008fe200000010ff */
[C---:B------:R-:W-:Y:S02]  /*19c40*/  FMUL.FTZ R42, R2.reuse, R42 ;  /* 0x0000002a022a7220 */ /* 0x040fe40000410000 */
[C---:B------:R-:W-:Y:S02]  /*19c50*/  FMUL.FTZ R43, R2.reuse, R43 ;  /* 0x0000002b022b7220 */ /* 0x040fe40000410000 */
[C---:B------:R-:W-:Y:S01]  /*19c60*/  FMUL.FTZ R44, R3.reuse, R44 ;  /* 0x0000002c032c7220 */ /* 0x040fe20000410000 */
[----:B------:R-:W3:Y:S01]  /*19c70*/  MUFU.EX2 R240, R240 ;  /* 0x000000f000f07308 */ /* 0x000ee20000000800 */
[C---:B----4-:R-:W-:Y:S01]  /*19c80*/  HMMA.16816.F32.BF16 R4, R152.reuse, R12, R4 ;  /* 0x0000000c9804723c */ /* 0x050fe20000041804 */
        /* <DEDUP_REMOVED lines=37> */
[C---:B----4-:R-:W-:Y:S04]  /*19ee0*/  HMMA.16816.F32.BF16 R28, R152.reuse, R136, R28 ;  /* 0x00000088981c723c */ /* 0x050fe8000004181c */
        /* <DEDUP_REMOVED lines=10> */
[----:B------:R-:W4:Y:S03]  /*19f90*/  LDSM.16.MT88.4 R132, [R204+0x9080] ;  /* 0x00908000cc84783b */ /* 0x000f260000004200 */
        /* <DEDUP_REMOVED lines=18> */
[C---:B----4-:R-:W-:Y:S04]  /*1a0c0*/  HMMA.16816.F32.BF16 R60, R152.reuse, R132, R60 ;  /* 0x00000084983c723c */ /* 0x050fe8000004183c */
[C---:B------:R-:W-:Y:S02]  /*1a0d0*/  FMUL.FTZ R76, R3.reuse, R76 ;  /* 0x0000004c034c7220 */ /* 0x040fe40000410000 */
[C---:B------:R-:W-:Y:S02]  /*1a0e0*/  FMUL.FTZ R77, R3.reuse, R77 ;  /* 0x0000004d034d7220 */ /* 0x040fe40000410000 */
[C---:B------:R-:W-:Y:S01]  /*1a0f0*/  HMMA.16816.F32.BF16 R64, R152.reuse, R134, R64 ;  /* 0x000000869840723c */ /* 0x040fe20000041840 */
[----:B------:R-:W4:Y:S03]  /*1a100*/  LDSM.16.MT88.4 R132, [R205+0xa080] ;  /* 0x00a08000cd84783b */ /* 0x000f260000004200 */
        /* <DEDUP_REMOVED lines=21> */
[C---:B------:R-:W-:Y:S04]  /*1a260*/  FMUL.FTZ R92, R3.reuse, R92 ;  /* 0x0000005c035c7220 */ /* 0x040fe80000410000 */
[C---:B------:R-:W-:Y:S01]  /*1a270*/  FMUL.FTZ R93, R3.reuse, R93 ;  /* 0x0000005d035d7220 */ /* 0x040fe20000410000 */
[C---:B------:R-:W-:Y:S01]  /*1a280*/  HMMA.16816.F32.BF16 R88, R152.reuse, R134, R88 ;  /* 0x000000869858723c */ /* 0x040fe20000041858 */
[----:B------:R-:W4:Y:S02]  /*1a290*/  LDSM.16.MT88.4 R132, [R206+0xb080] ;  /* 0x00b08000ce84783b */ /* 0x000f240000004200 */
        /* <DEDUP_REMOVED lines=26> */
[C---:B----4-:R-:W-:Y:S03]  /*1a440*/  HMMA.16816.F32.BF16 R108, R152.reuse, R132, R108 ;  /* 0x00000084986c723c */ /* 0x050fe6000004186c */
[C---:B------:R-:W-:Y:S02]  /*1a450*/  FMUL.FTZ R114, R2.reuse, R114 ;  /* 0x0000007202727220 */ /* 0x040fe40000410000 */
[C---:B------:R-:W-:Y:S02]  /*1a460*/  FMUL.FTZ R115, R2.reuse, R115 ;  /* 0x0000007302737220 */ /* 0x040fe40000410000 */
[C---:B------:R-:W-:Y:S02]  /*1a470*/  FMUL.FTZ R116, R3.reuse, R116 ;  /* 0x0000007403747220 */ /* 0x040fe40000410000 */
[C---:B------:R-:W-:Y:S03]  /*1a480*/  FMUL.FTZ R117, R3.reuse, R117 ;  /* 0x0000007503757220 */ /* 0x040fe60000410000 */
        /* <DEDUP_REMOVED lines=19> */
[----:B------:R-:W-:Y:S01]  /*1a5c0*/  FFMA.FTZ R234, R3, R224, R234 ;  /* 0x000000e003ea7223 */ /* 0x000fe200000100ea */
[----:B------:R-:W-:Y:S01]  /*1a5d0*/  MOV R3, R0 ;  /* 0x0000000000037202 */ /* 0x000fe20000000f00 */
[----:B------:R-:W-:Y:S03]  /*1a5e0*/  FFMA.FTZ R238, R2, R223, R238 ;  /* 0x000000df02ee7223 */ /* 0x000fe600000100ee */
[----:B------:R-:W-:Y:S03]  /*1a5f0*/  HMMA.16816.F32.BF16 R128, R152, R138, R128 ;  /* 0x0000008a9880723c */ /* 0x000fe60000041880 */
[----:B------:R-:W-:Y:S02]  /*1a600*/  FADD.FTZ R151, R151, R234 ;  /* 0x000000ea97977221 */ /* 0x000fe40000010000 */
[----:B------:R-:W-:Y:S02]  /*1a610*/  FADD.FTZ R237, R237, R238 ;  /* 0x000000eeeded7221 */ /* 0x000fe40000010000 */
[----:B---3--:R-:W-:Y:S01]  /*1a620*/  F2FP.BF16.PACK_AB R152, R240, R239 ;  /* 0x000000eff098723e */ /* 0x008fe200000010ff */
        /* <DEDUP_REMOVED lines=8> */
[C---:B----4-:R-:W-:Y:S01]  /*1a6b0*/  HMMA.16816.F32.BF16 R144, R152.reuse, R132, R4 ;  /* 0x000000849890723c */ /* 0x050fe20000041804 */
        /* <DEDUP_REMOVED lines=45> */
.L_x_484:
[----:B------:R-:W1:Y:S01]  /*1a990*/  SHFL.BFLY PT, R3, R224, 0x2, 0x1f ;  /* 0x0c401f00e0037f89 */ /* 0x000e6200000e0000 */
[----:B------:R-:W-:-:S02]  /*1a9a0*/  MOV R4, RZ ;  /* 0x000000ff00047202 */ /* 0x000fc40000000f00 */
[----:B------:R-:W-:Y:S01]  /*1a9b0*/  MOV R8, 0xff800000 ;  /* 0xff80000000087802 */ /* 0x000fe20000000f00 */
[----:B------:R-:W2:Y:S01]  /*1a9c0*/  SHFL.BFLY PT, R2, R223, 0x2, 0x1f ;  /* 0x0c401f00df027f89 */ /* 0x000ea200000e0000 */
[----:B------:R-:W-:Y:S01]  /*1a9d0*/  PLOP3.LUT P2, PT, PT, PT, PT, 0x8, 0x0 ;  /* 0x000000000000781c */ /* 0x000fe20003f4e170 */
[----:B-1----:R-:W-:Y:S01]  /*1a9e0*/  FADD.FTZ R6, R3, R224 ;  /* 0x000000e003067221 */ /* 0x002fe20000010000 */
[----:B------:R-:W-:Y:S01]  /*1a9f0*/  MOV R3, RZ ;  /* 0x000000ff00037202 */ /* 0x000fe20000000f00 */
        /* <DEDUP_REMOVED lines=148> */
.L_x_382:
        /* <DEDUP_REMOVED lines=178> */
[----:B------:R-:W4:Y:S02]  /*1be60*/  @P0 LDG.E R12, [R10.64] ;  /* 0x000000180a0c0981 */ /* 0x000f24000c1e1900 */
[----:B------:R-:W-:-:S03]  /*1be70*/  ULDC.64 UR4, c[0x0][0x508] ;  /* 0x0001420000047ab9 */ /* 0x000fc60000000a00 */
[----:B------:R-:W-:-:S05]  /*1be80*/  PLOP3.LUT P1, PT, PT, PT, UP0, 0x80, 0x0 ;  /* 0x000000000000781c */ /* 0x000fca0003f2f008 */
[----:B------:R-:W-:Y:S01]  /*1be90*/  @UP0 UIMAD.WIDE UR4, UR21, UR6, UR4 ;  /* 0x00000006150402a5 */ /* 0x000fe2000f8e0204 */
[----:B------:R-:W-:-:S05]  /*1bea0*/  IMAD.MOV.U32 R4, RZ, RZ, c[0x0][0x388] ;  /* 0x0000e200ff047624 */ /* 0x000fca00078e00ff */
[----:B------:R-:W-:Y:S02]  /*1beb0*/  IMAD.U32 R14, RZ, RZ, UR4 ;  /* 0x00000004ff0e7e24 */ /* 0x000fe4000f8e00ff */
[----:B--2---:R-:W-:-:S05]  /*1bec0*/  IMAD.U32 R15, RZ, RZ, UR5 ;  /* 0x00000005ff0f7e24 */ /* 0x004fca000f8e00ff */
[----:B------:R3:W5:Y:S01]  /*1bed0*/  @P1 LDG.E R4, [R14.64] ;  /* 0x000000180e041981 */ /* 0x000762000c1e1900 */
[----:B------:R-:W-:Y:S02]  /*1bee0*/  UMOV UR18, URZ ;  /* 0x0000003f00127c82 */ /* 0x000fe40008000000 */
[----:B------:R-:W-:Y:S01]  /*1bef0*/  UMOV UR19, URZ ;  /* 0x0000003f00137c82 */ /* 0x000fe20008000000 */
[----:B----4-:R-:W1:Y:S02]  /*1bf00*/  @P0 R2UR UR5, R12 ;  /* 0x000000000c0503c2 */ /* 0x010e6400000e0000 */
[----:B-1----:R-:W-:Y:S02]  /*1bf10*/  @UP1 USHF.R.S32.HI UR4, URZ, 0x1f, UR5 ;  /* 0x0000001f3f041899 */ /* 0x002fe40008011405 */
[----:B------:R-:W-:-:S05]  /*1bf20*/  @UP1 UMOV UR18, UR5 ;  /* 0x0000000500121c82 */ /* 0x000fca0008000000 */
[----:B------:R-:W-:Y:S01]  /*1bf30*/  @UP1 UMOV UR19, UR4 ;  /* 0x0000000400131c82 */ /* 0x000fe20008000000 */
[----:B------:R-:W-:Y:S05]  /*1bf40*/  @P1 BRA `(.L_x_496) ;  /* 0x0000004000001947 */ /* 0x000fea0003800000 */
[----:B---3--:R-:W-:Y:S05]  /*1bf50*/  @!P0 BRA `(.L_x_496) ;  /* 0x0000003000008947 */ /* 0x008fea0003800000 */
[----:B-----5:R-:W2:Y:S04]  /*1bf60*/  LDG.E R4, [R10.64] ;  /* 0x000000180a047981 */ /* 0x020ea8000c1e1900 */
[----:B------:R-:W2:Y:S02]  /*1bf70*/  LDG.E R3, [R10.64+0x4] ;  /* 0x000004180a037981 */ /* 0x000ea4000c1e1900 */
[----:B--2---:R-:W-:Y:S02]  /*1bf80*/  IADD3 R4, -R4, R3, RZ ;  /* 0x0000000304047210 */ /* 0x004fe40007ffe1ff */
.L_x_496:
[----:B---3--:R-:W-:Y:S01]  /*1bf90*/  SHF.R.S32.HI R3, RZ, 0x1f, R2 ;  /* 0x0000001fff037819 */ /* 0x008fe20000011402 */
[----:B------:R-:W1:Y:S01]  /*1bfa0*/  S2R R75, SR_CTAID.X ;  /* 0x00000000004b7919 */ /* 0x000e620000002500 */
[----:B------:R-:W-:Y:S01]  /*1bfb0*/  LOP3.LUT R11, R7, 0xffffffe0, RZ, 0xc0, !PT ;  /* 0xffffffe0070b7812 */ /* 0x000fe200078ec0ff */
[----:B------:R-:W-:Y:S01]  /*1bfc0*/  IMAD.MOV.U32 R10, RZ, RZ, c[0x0][0x4e8] ;  /* 0x00013a00ff0a7624 */ /* 0x000fe200078e00ff */
[----:B------:R-:W-:Y:S01]  /*1bfd0*/  LEA.HI R3, R3, R2, RZ, 0x3 ;  /* 0x0000000203037211 */ /* 0x000fe200078f18ff */
[----:B------:R-:W-:Y:S01]  /*1bfe0*/  ULDC.64 UR6, c[0x0][0x490] ;  /* 0x0001240000067ab9 */ /* 0x000fe20000000a00 */
[-C--:B------:R-:W-:Y:S01]  /*1bff0*/  LEA.HI R16, R5, R0.reuse, RZ, 0x3 ;  /* 0x0000000005107211 */ /* 0x080fe200078f18ff */
[----:B------:R-:W-:Y:S01]  /*1c000*/  USHF.R.S32.HI UR12, URZ, 0x1f, UR21 ;  /* 0x0000001f3f0c7899 */ /* 0x000fe20008011415 */
[----:B------:R-:W-:Y:S01]  /*1c010*/  LOP3.LUT R7, R3, 0xffffff8, RZ, 0xc0, !PT ;  /* 0x0ffffff803077812 */ /* 0x000fe200078ec0ff */
[----:B------:R-:W-:Y:S01]  /*1c020*/  IMAD.IADD R3, R0, 0x1, -R11 ;  /* 0x0000000100037824 */ /* 0x000fe200078e0a0b */
        /* <DEDUP_REMOVED lines=91> */
[----:B------:R-:W-:-:S03]  /*1c5e0*/  IADD3 R21, R21, R22, RZ ;  /* 0x0000001615157210 */ /* 0x000fc60007ffe0ff */
[----:B-1----:R1:W-:Y:S01]  /*1c5f0*/  @!P1 ST.E [R12.64], R6 ;  /* 0x000000060c009985 */ /* 0x0023e2000c101918 */
[----:B--2---:R-:W-:-:S03]  /*1c600*/  IMAD.SHL.U32 R14, R5, 0x8, RZ ;  /* 0x00000008050e7824 */ /* 0x004fc600078e00ff */
[----:B---3--:R1:W-:Y:S01]  /*1c610*/  @!P0 ST.E [R10.64], R8 ;  /* 0x000000080a008985 */ /* 0x0083e2000c101918 */
[----:B------:R-:W-:Y:S01]  /*1c620*/  IMAD R5, R4, c[0x0][0x3d8], RZ ;  /* 0x0000f60004057a24 */ /* 0x000fe200078e02ff */
[----:B------:R-:W-:-:S03]  /*1c630*/  LOP3.LUT R14, R3, 0x7ffffe00, R14, 0xf8, !PT ;  /* 0x7ffffe00030e7812 */ /* 0x000fc600078ef80e */
[C---:B------:R-:W-:Y:S02]  /*1c640*/  IMAD R3, R18.reuse, c[0x0][0x3dc], R5 ;  /* 0x0000f70012037a24 */ /* 0x040fe400078e0205 */
[----:B------:R-:W-:-:S04]  /*1c650*/  IMAD.WIDE.U32 R18, R18, c[0x0][0x3d8], R20 ;  /* 0x0000f60012127a25 */ /* 0x000fc800078e0014 */
[----:B------:R-:W-:Y:S01]  /*1c660*/  IMAD.SHL.U32 R76, R14, 0x2, RZ ;  /* 0x000000020e4c7824 */ /* 0x000fe200078e00ff */
[----:B------:R-:W-:Y:S01]  /*1c670*/  LEA R74, P0, R18, c[0x0][0x380], 0x1 ;  /* 0x0000e000124a7a11 */ /* 0x000fe200078008ff */
[----:B------:R-:W-:-:S03]  /*1c680*/  IMAD.IADD R3, R19, 0x1, R3 ;  /* 0x0000000113037824 */ /* 0x000fc600078e0203 */
        /* <DEDUP_REMOVED lines=45> */
.L_x_498:
[----:B--234-:R-:W-:Y:S05]  /*1c960*/  BSYNC B0 ;  /* 0x0000000000007941 */ /* 0x01cfea0003800000 */
.L_x_497:
        /* <DEDUP_REMOVED lines=30> */
.L_x_500:
[----:B------:R-:W-:Y:S05]  /*1cb50*/  BSYNC B0 ;  /* 0x0000000000007941 */ /* 0x000fea0003800000 */
.L_x_499:
        /* <DEDUP_REMOVED lines=30> */
.L_x_502:
[----:B------:R-:W-:Y:S05]  /*1cd40*/  BSYNC B0 ;  /* 0x0000000000007941 */ /* 0x000fea0003800000 */
.L_x_501:
        /* <DEDUP_REMOVED lines=31> */
.L_x_495:
        /* <DEDUP_REMOVED lines=28> */
[----:B-----5:R-:W2:Y:S04]  /*1d100*/  LDG.E R4, [R6.64] ;  /* 0x0000001806047981 */ /* 0x020ea8000c1e1900 */
[----:B------:R-:W2:Y:S02]  /*1d110*/  LDG.E R3, [R6.64+0x4] ;  /* 0x0000041806037981 */ /* 0x000ea4000c1e1900 */
[----:B--2---:R-:W-:Y:S02]  /*1d120*/  IADD3 R4, -R4, R3, RZ ;  /* 0x0000000304047210 */ /* 0x004fe40007ffe1ff */
.L_x_503:
        /* <DEDUP_REMOVED lines=38> */
[----:B------:R-:W-:Y:S01]  /*1d390*/  LEA R2, P0, R6, c[0x0][0x450], 0x2 ;  /* 0x0001140006027a11 */ /* 0x000fe200078010ff */
[----:B------:R-:W-:-:S03]  /*1d3a0*/  IMAD.MOV.U32 R5, RZ, RZ, -0x800000 ;  /* 0xff800000ff057424 */ /* 0x000fc600078e00ff */
[----:B------:R-:W-:-:S04]  /*1d3b0*/  IADD3 R3, R7, R0, RZ ;  /* 0x0000000007037210 */ /* 0x000fc80007ffe0ff */
[----:B------:R-:W-:-:S05]  /*1d3c0*/  LEA.HI.X R3, R6, c[0x0][0x454], R3, 0x2, P0 ;  /* 0x0001150006037a11 */ /* 0x000fca00000f1403 */
[----:B------:R1:W-:Y:S02]  /*1d3d0*/  STG.E [R2.64], R5 ;  /* 0x0000000502007986 */ /* 0x0003e4000c101918 */
.L_x_505:
[----:B------:R-:W-:Y:S05]  /*1d3e0*/  BSYNC B0 ;  /* 0x0000000000007941 */ /* 0x000fea0003800000 */
.L_x_504:
        /* <DEDUP_REMOVED lines=8> */
[----:B------:R-:W-:Y:S01]  /*1d470*/  ISETP.NE.AND P0, PT, R2, 0x1, PT ;  /* 0x000000010200780c */ /* 0x000fe20003f05270 */
[----:B------:R-:W-:Y:S01]  /*1d480*/  UIMAD UR7, UR10, UR5, UR7 ;  /* 0x000000050a0772a4 */ /* 0x000fe2000f8e0207 */
[----:B------:R-:W-:Y:S01]  /*1d490*/  LOP3.LUT R6, R0, 0xfffffff8, RZ, 0xc0, !PT ;  /* 0xfffffff800067812 */ /* 0x000fe200078ec0ff */
[----:B------:R-:W-:Y:S01]  /*1d4a0*/  BSSY B0, `(.L_x_506) ;  /* 0x0000042000007945 */ /* 0x000fe20003800000 */
[----:B------:R-:W-:Y:S01]  /*1d4b0*/  SHF.R.S32.HI R0, RZ, 0x3, R0 ;  /* 0x00000003ff007819 */ /* 0x000fe20000011400 */
[----:B------:R-:W-:-:S02]  /*1d4c0*/  ULDC.64 UR4, c[0x0][0x3e8] ;  /* 0x0000fa0000047ab9 */ /* 0x000fc40000000a00 */
[----:B------:R-:W-:Y:S01]  /*1d4d0*/  IMAD.IADD R9, R9, 0x1, -R6 ;  /* 0x0000000109097824 */ /* 0x000fe200078e0a06 */
[----:B------:R-:W-:Y:S02]  /*1d4e0*/  UIADD3 UR15, UR15, UR7, URZ ;  /* 0x000000070f0f7290 */ /* 0x000fe4000fffe03f */
        /* <DEDUP_REMOVED lines=61> */
.L_x_507:
[----:B------:R-:W-:Y:S05]  /*1d8c0*/  BSYNC B0 ;  /* 0x0000000000007941 */ /* 0x000fea0003800000 */
.L_x_506:
        /* <DEDUP_REMOVED lines=27> */
.L_x_509:
[----:B------:R-:W-:Y:S05]  /*1da80*/  BSYNC B0 ;  /* 0x0000000000007941 */ /* 0x000fea0003800000 */
.L_x_508:
        /* <DEDUP_REMOVED lines=27> */
.L_x_511:
[----:B------:R-:W-:Y:S05]  /*1dc40*/  BSYNC B0 ;  /* 0x0000000000007941 */ /* 0x000fea0003800000 */
.L_x_510:
        /* <DEDUP_REMOVED lines=22> */
[----:B--2---:R-:W-:-:S04]  /*1ddb0*/  SHF.R.S32.HI R5, RZ, 0x1f, R6 ;  /* 0x0000001fff057819 */ /* 0x004fc80000011406 */
[----:B------:R-:W-:-:S04]  /*1ddc0*/  LEA.HI R5, R5, R6, RZ, 0x3 ;  /* 0x0000000605057211 */ /* 0x000fc800078f18ff */
[----:B------:R-:W-:-:S05]  /*1ddd0*/  LOP3.LUT R5, R5, 0xfffffff8, RZ, 0xc0, !PT ;  /* 0xfffffff805057812 */ /* 0x000fca00078ec0ff */
[----:B------:R-:W-:-:S05]  /*1dde0*/  IMAD.WIDE R2, R5, 0x2, R2 ;  /* 0x0000000205027825 */ /* 0x000fca00078e0202 */
[----:B------:R-:W-:Y:S01]  /*1ddf0*/  ST.E.128 [R2.64], RZ ;  /* 0x000000ff02007985 */ /* 0x000fe2000c101d18 */
[----:B------:R-:W-:Y:S05]  /*1de00*/  EXIT ;  /* 0x000000000000794d */ /* 0x000fea0003800000 */
.L_x_512:
        /* <DEDUP_REMOVED lines=15> */
.L_x_3634:


//--------------------- .text._ZN7cutlass13device_kernelIN5flash19enable_sm80_to_sm89INS1_16FlashAttnFwdSm80INS1_25CollectiveMainloopFwdSm80ILi8ELi1ELb1EN4cute5tupleIJNS5_1CILi128EEENS7_ILi64EEENS7_ILi256EEEEEELi256ENS_10bfloat16_tEfNS_4arch4Sm80ELb1ELb0ELb1ELb0ELb1ELb0ELb1ELb0EEENS1_21CollectiveEpilogueFwdINS6_IJS8_SA_S9_EEENS6_IJNS7_ILi1EEESI_SI_EEESC_SE_Li256ELb0ELb1ELb0ELb0EEENS1_30DynamicPersistentTileSchedulerILi256ELi256ELb0ELb1ELb0EEEEEEEEEvNT_6ParamsE --------------------------
	.section	.text._ZN7cutlass13device_kernelIN5flash19enable_sm80_to_sm89INS1_16FlashAttnFwdSm80INS1_25CollectiveMainloopFwdSm80ILi8ELi1ELb1EN4cute5tupleIJNS5_1CILi128EEENS7_ILi64EEENS7_ILi256EEEEEELi256ENS_10bfloat16_tEfNS_4arch4Sm80ELb1ELb0ELb1ELb0ELb1ELb0ELb1ELb0EEENS1_21CollectiveEpilogueFwdINS6_IJS8_SA_S9_EEENS6_IJNS7_ILi1EEESI_SI_EEESC_SE_Li256ELb0ELb1ELb0ELb0EEENS1_30DynamicPersistentTileSchedulerILi256ELi256ELb0ELb1ELb0EEEEEEEEEvNT_6ParamsE,"ax",@progbits
	.sectioninfo	@"SHI_REGISTERS=255"
	.align	128
.text._ZN7cutlass13device_kernelIN5flash19enable_sm80_to_sm89INS1_16FlashAttnFwdSm80INS1_25CollectiveMainloopFwdSm80ILi8ELi1ELb1EN4cute5tupleIJNS5_1CILi128EEENS7_ILi64EEENS7_ILi256EEEEEELi256ENS_10bfloat16_tEfNS_4arch4Sm80ELb1ELb0ELb1ELb0ELb1ELb0ELb1ELb0EEENS1_21CollectiveEpilogueFwdINS6_IJS8_SA_S9_EEENS6_IJNS7_ILi1EEESI_SI_EEESC_SE_Li256ELb0ELb1ELb0ELb0EEENS1_30DynamicPersistentTileSchedulerILi256ELi256ELb0ELb1ELb0EEEEEEEEEvNT_6ParamsE:
        .type           _ZN7cutlass13device_kernelIN5flash19enable_sm80_to_sm89INS1_16FlashAttnFwdSm80INS1_25CollectiveMainloopFwdSm80ILi8ELi1ELb1EN4cute5tupleIJNS5_1CILi128EEENS7_ILi64EEENS7_ILi256EEEEEELi256ENS_10bfloat16_tEfNS_4arch4Sm80ELb1ELb0ELb1ELb0ELb1ELb0ELb1ELb0EEENS1_21CollectiveEpilogueFwdINS6_IJS8_SA_S9_EEENS6_IJNS7_ILi1EEESI_SI_EEESC_SE_Li256ELb0ELb1ELb0ELb0EEENS1_30DynamicPersistentTileSchedulerILi256ELi256ELb0ELb1ELb0EEEEEEEEEvNT_6ParamsE,@function
        .size           _ZN7cutlass13device_kernelIN5flash19enable_sm80_to_sm89INS1_16FlashAttnFwdSm80INS1_25CollectiveMainloopFwdSm80ILi8ELi1ELb1EN4cute5tupleIJNS5_1CILi128EEENS7_ILi64EEENS7_ILi256EEEEEELi256ENS_10bfloat16_tEfNS_4arch4Sm80ELb1ELb0ELb1ELb0ELb1ELb0ELb1ELb0EEENS1_21CollectiveEpilogueFwdINS6_IJS8_SA_S9_EEENS6_IJNS7_ILi1EEESI_SI_EEESC_SE_Li256ELb0ELb1ELb0ELb0EEENS1_30DynamicPersistentTileSchedulerILi256ELi256ELb0ELb1ELb0EEEEEEEEEvNT_6ParamsE,(.L_x_3635 - _ZN7cutlass13device_kernelIN5flash19enable_sm80_to_sm89INS1_16FlashAttnFwdSm80INS1_25CollectiveMainloopFwdSm80ILi8ELi1ELb1EN4cute5tupleIJNS5_1CILi128EEENS7_ILi64EEENS7_ILi256EEEEEELi256ENS_10bfloat16_tEfNS_4arch4Sm80ELb1ELb0ELb1ELb0ELb1ELb0ELb1ELb0EEENS1_21CollectiveEpilogueFwdINS6_IJS8_SA_S9_EEENS6_IJNS7_ILi1EEESI_SI_EEESC_SE_Li256ELb0ELb1ELb0ELb0EEENS1_30DynamicPersistentTileSchedulerILi256ELi256ELb0ELb1ELb0EEEEEEEEEvNT_6ParamsE)
        .other          _ZN7cutlass13device_kernelIN5flash19enable_sm80_to_sm89INS1_16FlashAttnFwdSm80INS1_25CollectiveMainloopFwdSm80ILi8ELi1ELb1EN4cute5tupleIJNS5_1CILi128EEENS7_ILi64EEENS7_ILi256EEEEEELi256ENS_10bfloat16_tEfNS_4arch4Sm80ELb1ELb0ELb1ELb0ELb1ELb0ELb1ELb0EEENS1_21CollectiveEpilogueFwdINS6_IJS8_SA_S9_EEENS6_IJNS7_ILi1EEESI_SI_EEESC_SE_Li256ELb0ELb1ELb0ELb0EEENS1_30DynamicPersistentTileSchedulerILi256ELi256ELb0ELb1ELb0EEEEEEEEEvNT_6ParamsE,@"STO_CUDA_ENTRY STV_DEFAULT"
_ZN7cutlass13device_kernelIN5flash19enable_sm80_to_sm89INS1_16FlashAttnFwdSm80INS1_25CollectiveMainloopFwdSm80ILi8ELi1ELb1EN4cute5tupleIJNS5_1CILi128EEENS7_ILi64EEENS7_ILi256EEEEEELi256ENS_10bfloat16_tEfNS_4arch4Sm80ELb1ELb0ELb1ELb0ELb1ELb0ELb1ELb0EEENS1_21CollectiveEpilogueFwdINS6_IJS8_SA_S9_EEENS6_IJNS7_ILi1EEESI_SI_EEESC_SE_Li256ELb0ELb1ELb0ELb0EEENS1_30DynamicPersistentTileSchedulerILi256ELi256ELb0ELb1ELb0EEEEEEEEEvNT_6ParamsE:
[----:B------:R-:W-:-:S03]  /*0000*/  MOV R1, c[0x0][0x28] ;  /* 0x00000a0000017a02 */ /* 0x000fc60000000f00 */
[----:B------:R-:W1:Y:S01]  /*0010*/  S2R R22, SR_TID.X ;  /* 0x0000000000167919 */ /* 0x000e620000002100 */
[----:B------:R-:W-:-:S03]  /*0020*/  IADD3 R1, R1, -0x130, RZ ;  /* 0xfffffed001017810 */ /* 0x000fc60007ffe0ff */
[----:B------:R-:W2:Y:S01]  /*0030*/  S2R R16, SR_CTAID.X ;  /* 0x0000000000107919 */ /* 0x000ea20000002500 */
[----:B-1----:R-:W-:-:S05]  /*0040*/  SHF.R.U32.HI R2, RZ, 0x5, R22 ;  /* 0x00000005ff027819 */ /* 0x002fca0000011616 */
[----:B------:R-:W1:Y:S02]  /*0050*/  SHFL.IDX PT, R0, R2, RZ, 0x1f ;  /* 0x00001fff02007589 */ /* 0x000e6400000e0000 */
[----:B-1----:R-:W-:Y:S02]  /*0060*/  ISETP.GE.AND P0, PT, R0, 0x1, PT ;  /* 0x000000010000780c */ /* 0x002fe40003f06270 */
[----:B------:R1:W-:Y:S11]  /*0070*/  STL [R1+0xf8], R0 ;  /* 0x0000f80001007387 */ /* 0x0003f60000100800 */
[----:B------:R-:W-:Y:S06]  /*0080*/  @P0 BAR.ARV 0x4, 0x100 ;  /* 0x0104000000000b1d */ /* 0x000fec0000002000 */
[----:B--2---:R-:W-:-:S13]  /*0090*/  ISETP.GE.AND P0, PT, R16, c[0x0][0x538], PT ;  /* 0x00014e0010007a0c */ /* 0x004fda0003f06270 */
[----:B------:R-:W-:Y:S05]  /*00a0*/  @P0 EXIT ;  /* 0x000000000000094d */ /* 0x000fea0003800000 */
[----:B-1----:R-:W-:Y:S01]  /*00b0*/  SHF.R.S32.HI R14, RZ, 0x1f, R22 ;  /* 0x0000001fff0e7819 */ /* 0x002fe20000011416 */
[----:B------:R-:W-:Y:S01]  /*00c0*/  IMAD.MOV.U32 R15, RZ, RZ, 0x20 ;  /* 0x00000020ff0f7424 */ /* 0x000fe200078e00ff */
[----:B------:R-:W-:Y:S02]  /*00d0*/  ULDC.64 UR6, c[0x0][0x118] ;  /* 0x0000460000067ab9 */ /* 0x000fe40000000a00 */
[CC--:B------:R-:W-:Y:S02]  /*00e0*/  LEA.HI R2, R14.reuse, R22.reuse, RZ, 0x4 ;  /* 0x000000160e027211 */ /* 0x0c0fe400078f20ff */
[----:B------:R-:W-:Y:S02]  /*00f0*/  LEA.HI R11, R14, R22, RZ, 0x2 ;  /* 0x000000160e0b7211 */ /* 0x000fe400078f10ff */
[----:B------:R-:W-:Y:S02]  /*0100*/  SHF.R.S32.HI R3, RZ, 0x4, R2 ;  /* 0x00000004ff037819 */ /* 0x000fe40000011402 */
[----:B------:R-:W-:-:S02]  /*0110*/  SHF.R.S32.HI R8, RZ, 0x2, R11 ;  /* 0x00000002ff087819 */ /* 0x000fc4000001140b */
[----:B------:R-:W-:Y:S02]  /*0120*/  LEA.HI R0, R2, R3, RZ, 0x1 ;  /* 0x0000000302007211 */ /* 0x000fe400078f08ff */
[----:B------:R-:W-:Y:S02]  /*0130*/  SHF.R.S32.HI R4, RZ, 0x1f, R11 ;  /* 0x0000001fff047819 */ /* 0x000fe4000001140b */
[----:B------:R-:W-:Y:S02]  /*0140*/  LOP3.LUT R0, R0, 0xfffffffe, RZ, 0xc0, !PT ;  /* 0xfffffffe00007812 */ /* 0x000fe400078ec0ff */
[CC--:B------:R-:W-:Y:S02]  /*0150*/  LEA.HI R9, R14.reuse, R22.reuse, RZ, 0x3 ;  /* 0x000000160e097211 */ /* 0x0c0fe400078f18ff */
[----:B------:R-:W-:Y:S01]  /*0160*/  LEA.HI R7, R14, R22, RZ, 0x5 ;  /* 0x000000160e077211 */ /* 0x000fe200078f28ff */
[----:B------:R-:W-:Y:S01]  /*0170*/  IMAD.IADD R12, R3, 0x1, -R0 ;  /* 0x00000001030c7824 */ /* 0x000fe200078e0a00 */
[----:B------:R-:W-:-:S02]  /*0180*/  LOP3.LUT R0, R2, 0xfffffff0, RZ, 0xc0, !PT ;  /* 0xfffffff002007812 */ /* 0x000fc400078ec0ff */
[----:B------:R-:W-:Y:S02]  /*0190*/  LEA.HI R3, R4, R8, RZ, 0x3 ;  /* 0x0000000804037211 */ /* 0x000fe400078f18ff */
[----:B------:R-:W-:Y:S01]  /*01a0*/  SHF.R.S32.HI R21, RZ, 0x3, R9 ;  /* 0x00000003ff157819 */ /* 0x000fe20000011409 */
[C---:B------:R-:W-:Y:S01]  /*01b0*/  IMAD.IADD R2, R22.reuse, 0x1, -R0 ;  /* 0x0000000116027824 */ /* 0x040fe200078e0a00 */
[----:B------:R-:W-:Y:S02]  /*01c0*/  LOP3.LUT R4, R9, 0xfffffff8, RZ, 0xc0, !PT ;  /* 0xfffffff809047812 */ /* 0x000fe400078ec0ff */
[----:B------:R-:W-:Y:S01]  /*01d0*/  LOP3.LUT R0, R3, 0xfffffff8, RZ, 0xc0, !PT ;  /* 0xfffffff803007812 */ /* 0x000fe200078ec0ff */
[----:B------:R-:W-:Y:S02]  /*01e0*/  IMAD.SHL.U32 R3, R21, 0x40, RZ ;  /* 0x0000004015037824 */ /* 0x000fe400078e00ff */
[----:B------:R-:W-:Y:S01]  /*01f0*/  IMAD.IADD R20, R22, 0x1, -R4 ;  /* 0x0000000116147824 */ /* 0x000fe200078e0a04 */
[----:B------:R-:W-:Y:S01]  /*0200*/  SHF.R.S32.HI R4, RZ, 0x1f, R2 ;  /* 0x0000001fff047819 */ /* 0x000fe20000011402 */
[----:B------:R-:W-:Y:S01]  /*0210*/  IMAD.IADD R8, R8, 0x1, -R0 ;  /* 0x0000000108087824 */ /* 0x000fe200078e0a00 */
[----:B------:R-:W-:Y:S01]  /*0220*/  LOP3.LUT R0, R3, 0x1c0, RZ, 0xc0, !PT ;  /* 0x000001c003007812 */ /* 0x000fe200078ec0ff */
[----:B------:R-:W-:Y:S01]  /*0230*/  IMAD.SHL.U32 R19, R20, 0x8, RZ ;  /* 0x0000000814137824 */ /* 0x000fe200078e00ff */
[----:B------:R-:W-:Y:S01]  /*0240*/  LEA.HI R13, R4, R2, RZ, 0x3 ;  /* 0x00000002040d7211 */ /* 0x000fe200078f18ff */
[----:B------:R-:W-:Y:S01]  /*0250*/  IMAD.SHL.U32 R6, R20, 0x40, RZ ;  /* 0x0000004014067824 */ /* 0x000fe200078e00ff */
[----:B------:R-:W-:-:S02]  /*0260*/  SHF.R.U32.HI R5, RZ, 0x3, R0 ;  /* 0x00000003ff057819 */ /* 0x000fc40000011600 */
[----:B------:R-:W-:Y:S01]  /*0270*/  LOP3.LUT R3, R0, 0x38, R19, 0xf8, !PT ;  /* 0x0000003800037812 */ /* 0x000fe200078ef813 */
[----:B------:R-:W-:Y:S01]  /*0280*/  STL [R1+0x54], R19 ;  /* 0x0000541301007387 */ /* 0x000fe20000100800 */
[----:B------:R-:W-:Y:S02]  /*0290*/  LOP3.LUT R4, R13, 0xfffffff8, RZ, 0xc0, !PT ;  /* 0xfffffff80d047812 */ /* 0x000fe400078ec0ff */
[----:B------:R-:W-:Y:S02]  /*02a0*/  LOP3.LUT R10, R3, R5, RZ, 0x3c, !PT ;  /* 0x00000005030a7212 */ /* 0x000fe400078e3cff */
[----:B------:R-:W-:Y:S02]  /*02b0*/  LOP3.LUT R3, R7, 0xffffffe0, RZ, 0xc0, !PT ;  /* 0xffffffe007037812 */ /* 0x000fe400078ec0ff */
[----:B------:R-:W-:Y:S01]  /*02c0*/  LOP3.LUT R0, R6, 0x1c0, RZ, 0xc0, !PT ;  /* 0x000001c006007812 */ /* 0x000fe200078ec0ff */
[----:B------:R-:W-:Y:S01]  /*02d0*/  IMAD.IADD R6, R2, 0x1, -R4 ;  /* 0x0000000102067824 */ /* 0x000fe200078e0a04 */
[----:B------:R-:W-:Y:S01]  /*02e0*/  LOP3.LUT R5, R8, 0x1, RZ, 0xc0, !PT ;  /* 0x0000000108057812 */ /* 0x000fe200078ec0ff */
[----:B------:R-:W-:Y:S01]  /*02f0*/  IMAD.IADD R18, R22, 0x1, -R3 ;  /* 0x0000000116127824 */ /* 0x000fe200078e0a03 */
[----:B------:R-:W-:-:S02]  /*0300*/  LOP3.LUT R4, R0, 0x8, R9, 0xf8, !PT ;  /* 0x0000000800047812 */ /* 0x000fc400078ef809 */
[----:B------:R-:W-:Y:S02]  /*0310*/  SHF.R.U32.HI R2, RZ, 0x3, R0 ;  /* 0x00000003ff027819 */ /* 0x000fe40000011600 */
[--C-:B------:R-:W-:Y:S02]  /*0320*/  SHF.R.S32.HI R9, RZ, 0x5, R7.reuse ;  /* 0x00000005ff097819 */ /* 0x100fe40000011407 */
[----:B------:R-:W-:Y:S02]  /*0330*/  SHF.R.S32.HI R0, RZ, 0x1f, R7 ;  /* 0x0000001fff007819 */ /* 0x000fe40000011407 */
[----:B------:R-:W-:Y:S02]  /*0340*/  LOP3.LUT R252, R4, R2, RZ, 0x3c, !PT ;  /* 0x0000000204fc7212 */ /* 0x000fe400078e3cff */
[----:B------:R-:W-:Y:S02]  /*0350*/  LEA.HI R0, R0, R9, RZ, 0x3 ;  /* 0x0000000900007211 */ /* 0x000fe400078f18ff */
[----:B------:R-:W-:Y:S01]  /*0360*/  SHF.R.S32.HI R3, RZ, 0x1f, R18 ;  /* 0x0000001fff037819 */ /* 0x000fe20000011412 */
[----:B------:R-:W-:Y:S01]  /*0370*/  IMAD R252, R12, 0x200, R252 ;  /* 0x000002000cfc7824 */ /* 0x000fe200078e02fc */
[----:B------:R-:W-:-:S02]  /*0380*/  LOP3.LUT R2, R11, 0xfffffffc, RZ, 0xc0, !PT ;  /* 0xfffffffc0b027812 */ /* 0x000fc400078ec0ff */
[----:B------:R-:W-:Y:S02]  /*0390*/  LOP3.LUT R0, R0, 0xffffff8, RZ, 0xc0, !PT ;  /* 0x0ffffff800007812 */ /* 0x000fe400078ec0ff */
[----:B------:R-:W-:Y:S01]  /*03a0*/  LEA.HI R11, R3, R18, RZ, 0x2 ;  /* 0x00000012030b7211 */ /* 0x000fe200078f10ff */
[----:B------:R-:W-:Y:S01]  /*03b0*/  IMAD.IADD R2, R22, 0x1, -R2 ;  /* 0x0000000116027824 */ /* 0x000fe200078e0a02 */
[----:B------:R-:W-:Y:S01]  /*03c0*/  LEA.HI R7, R14, R22, RZ, 0x6 ;  /* 0x000000160e077211 */ /* 0x000fe200078f30ff */
[----:B------:R-:W-:Y:S01]  /*03d0*/  IMAD.IADD R4, R9, 0x1, -R0 ;  /* 0x0000000109047824 */ /* 0x000fe200078e0a00 */
[----:B------:R-:W-:Y:S02]  /*03e0*/  SHF.R.S32.HI R3, RZ, 0x2, R11 ;  /* 0x00000002ff037819 */ /* 0x000fe4000001140b */
[----:B------:R-:W-:Y:S01]  /*03f0*/  LEA.HI R0, R2, R2, RZ, 0x1 ;  /* 0x0000000202007211 */ /* 0x000fe200078f08ff */
[----:B------:R-:W-:Y:S01]  /*0400*/  IMAD.SHL.U32 R7, R7, 0x8, RZ ;  /* 0x0000000807077824 */ /* 0x000fe200078e00ff */
[----:B------:R-:W-:Y:S01]  /*0410*/  ISETP.NE.U32.AND P4, PT, R5, 0x1, PT ;  /* 0x000000010500780c */ /* 0x000fe20003f85070 */
[----:B------:R-:W-:Y:S01]  /*0420*/  IMAD R17, R4, 0x10, R3 ;  /* 0x0000001004117824 */ /* 0x000fe200078e0203 */
[----:B------:R-:W-:Y:S01]  /*0430*/  LOP3.LUT R3, R0, 0x1ffffffe, RZ, 0xc0, !PT ;  /* 0x1ffffffe00037812 */ /* 0x000fe200078ec0ff */
[----:B------:R-:W-:Y:S01]  /*0440*/  IMAD.SHL.U32 R0, R6, 0x40, RZ ;  /* 0x0000004006007824 */ /* 0x000fe200078e00ff */
[C---:B------:R-:W-:Y:S01]  /*0450*/  R2P PR, R8.reuse, 0x6 ;  /* 0x0000000608007804 */ /* 0x040fe20000000000 */
[----:B------:R-:W-:Y:S01]  /*0460*/  IMAD.SHL.U32 R4, R8, 0x40, RZ ;  /* 0x0000004008047824 */ /* 0x000fe200078e00ff */
[----:B------:R-:W-:Y:S01]  /*0470*/  LOP3.LUT R10, R10, 0x7ffffe00, R7, 0xf8, !PT ;  /* 0x7ffffe000a0a7812 */ /* 0x000fe200078ef807 */
[----:B------:R-:W-:Y:S01]  /*0480*/  IMAD.SHL.U32 R5, R12, 0x8, RZ ;  /* 0x000000080c057824 */ /* 0x000fe200078e00ff */
[----:B------:R-:W-:Y:S01]  /*0490*/  LOP3.LUT R0, R0, 0x1c0, RZ, 0xc0, !PT ;  /* 0x000001c000007812 */ /* 0x000fe200078ec0ff */
[----:B------:R-:W-:Y:S01]  /*04a0*/  IMAD.IADD R8, R2, 0x1, -R3 ;  /* 0x0000000102087824 */ /* 0x000fe200078e0a03 */
[----:B------:R-:W-:Y:S01]  /*04b0*/  LOP3.LUT R3, R4, 0x1c0, RZ, 0xc0, !PT ;  /* 0x000001c004037812 */ /* 0x000fe200078ec0ff */
[----:B------:R-:W-:Y:S01]  /*04c0*/  IMAD.MOV.U32 R7, RZ, RZ, 0x10 ;  /* 0x00000010ff077424 */ /* 0x000fe200078e00ff */
[C---:B------:R-:W-:Y:S01]  /*04d0*/  LOP3.LUT P3, RZ, R6.reuse, 0x2, RZ, 0xc0, !PT ;  /* 0x0000000206ff7812 */ /* 0x040fe2000786c0ff */
[----:B------:R-:W-:Y:S01]  /*04e0*/  STL [R1+0xfc], R17 ;  /* 0x0000fc1101007387 */ /* 0x000fe20000100800 */
[----:B------:R-:W-:Y:S01]  /*04f0*/  LOP3.LUT P0, RZ, R6, 0x4, RZ, 0xc0, !PT ;  /* 0x0000000406ff7812 */ /* 0x000fe2000780c0ff */
[----:B------:R-:W-:Y:S01]  /*0500*/  IMAD R6, R9, 0x200, R2 ;  /* 0x0000020009067824 */ /* 0x000fe200078e0202 */
[----:B------:R-:W-:Y:S01]  /*0510*/  LOP3.LUT R5, R0, 0x8, R5, 0xf8, !PT ;  /* 0x0000000800057812 */ /* 0x000fe200078ef805 */
[----:B------:R-:W-:Y:S01]  /*0520*/  STL [R1+0xc4], R16 ;  /* 0x0000c41001007387 */ /* 0x000fe20000100800 */
[----:B------:R-:W-:Y:S01]  /*0530*/  SHF.R.U32.HI R2, RZ, 0x3, R0 ;  /* 0x00000003ff027819 */ /* 0x000fe20000011600 */
[----:B------:R-:W-:Y:S01]  /*0540*/  IMAD.MOV.U32 R12, RZ, RZ, 0x40 ;  /* 0x00000040ff0c7424 */ /* 0x000fe200078e00ff */
[----:B------:R-:W-:Y:S01]  /*0550*/  LEA.HI R0, R3, R3, RZ, 0x1d ;  /* 0x0000000303007211 */ /* 0x000fe200078fe8ff */
[----:B------:R-:W-:Y:S01]  /*0560*/  IMAD.SHL.U32 R10, R10, 0x2, RZ ;  /* 0x000000020a0a7824 */ /* 0x000fe200078e00ff */
[----:B------:R-:W-:-:S02]  /*0570*/  SEL R3, R7, 0xfffffff0, !P3 ;  /* 0xfffffff007037807 */ /* 0x000fc40005800000 */
[----:B------:R-:W-:Y:S01]  /*0580*/  SEL R4, R15, 0xffffffe0, !P0 ;  /* 0xffffffe00f047807 */ /* 0x000fe20004000000 */
[----:B------:R-:W-:Y:S01]  /*0590*/  IMAD.U32 R7, R6, 0x2, R0 ;  /* 0x0000000206077824 */ /* 0x000fe200078e0000 */
[----:B------:R-:W-:Y:S01]  /*05a0*/  LOP3.LUT R2, R5, R2, RZ, 0x3c, !PT ;  /* 0x0000000205027212 */ /* 0x000fe200078e3cff */
[----:B------:R-:W-:Y:S01]  /*05b0*/  IMAD.SHL.U32 R5, R13, 0x40, RZ ;  /* 0x000000400d057824 */ /* 0x000fe200078e00ff */
[----:B------:R-:W-:Y:S01]  /*05c0*/  LEA.HI R0, R14, R22, RZ, 0x7 ;  /* 0x000000160e007211 */ /* 0x000fe200078f38ff */
[----:B------:R-:W-:Y:S01]  /*05d0*/  IMAD.IADD R4, R3, 0x1, R4 ;  /* 0x0000000103047824 */ /* 0x000fe200078e0204 */
[----:B------:R-:W-:Y:S02]  /*05e0*/  IADD3 R6, R19, 0x40, RZ ;  /* 0x0000004013067810 */ /* 0x000fe40007ffe0ff */
[----:B------:R-:W-:Y:S02]  /*05f0*/  LOP3.LUT R3, R2, 0x7ffffe00, R5, 0xf8, !PT ;  /* 0x7ffffe0002037812 */ /* 0x000fe400078ef805 */
[----:B------:R-:W-:Y:S01]  /*0600*/  SHF.R.S32.HI R2, RZ, 0x7, R0 ;  /* 0x00000007ff027819 */ /* 0x000fe20000011400 */
[----:B------:R-:W-:Y:S01]  /*0610*/  IMAD R0, R20, 0x20, R21 ;  /* 0x0000002014007824 */ /* 0x000fe200078e0215 */
[----:B------:R-:W-:-:S02]  /*0620*/  SHF.R.S32.HI R13, RZ, 0x1f, R19 ;  /* 0x0000001fff0d7819 */ /* 0x000fc40000011413 */
[C---:B------:R-:W-:Y:S02]  /*0630*/  IADD3 R5, R19.reuse, 0x80, RZ ;  /* 0x0000008013057810 */ /* 0x040fe40007ffe0ff */
[----:B------:R-:W-:Y:S01]  /*0640*/  IADD3 R2, R19, 0xc0, RZ ;  /* 0x000000c013027810 */ /* 0x000fe20007ffe0ff */
[----:B------:R1:W-:Y:S01]  /*0650*/  STL [R1+0x7c], R0 ;  /* 0x00007c0001007387 */ /* 0x0003e20000100800 */
[----:B------:R-:W-:Y:S02]  /*0660*/  LEA R7, R7, 0x80, 0x1 ;  /* 0x0000008007077811 */ /* 0x000fe400078e08ff */
[----:B------:R-:W-:Y:S01]  /*0670*/  LEA R252, R252, 0x10100, 0x1 ;  /* 0x00010100fcfc7811 */ /* 0x000fe200078e08ff */
[----:B------:R2:W-:Y:S04]  /*0680*/  STL [R1+0x6c], R6 ;  /* 0x00006c0601007387 */ /* 0x0005e80000100800 */
[----:B------:R-:W-:Y:S04]  /*0690*/  STL [R1+0xf4], R13 ;  /* 0x0000f40d01007387 */ /* 0x000fe80000100800 */
[----:B------:R3:W-:Y:S04]  /*06a0*/  STL [R1+0x68], R5 ;  /* 0x0000680501007387 */ /* 0x0007e80000100800 */
[----:B------:R4:W-:Y:S01]  /*06b0*/  STL [R1+0x70], R2 ;  /* 0x0000700201007387 */ /* 0x0009e20000100800 */
[----:B-1----:R-:W-:-:S02]  /*06c0*/  LOP3.LUT R0, R11, 0x7ffffffc, RZ, 0xc0, !PT ;  /* 0x7ffffffc0b007812 */ /* 0x002fc400078ec0ff */
[----:B--2---:R-:W-:-:S03]  /*06d0*/  SHF.R.S32.HI R6, RZ, 0x1f, R6 ;  /* 0x0000001fff067819 */ /* 0x004fc60000011406 */
[----:B------:R-:W-:Y:S02]  /*06e0*/  IMAD.IADD R0, R18, 0x1, -R0 ;  /* 0x0000000112007824 */ /* 0x000fe400078e0a00 */
[----:B------:R1:W-:Y:S01]  /*06f0*/  STL [R1+0xf0], R6 ;  /* 0x0000f00601007387 */ /* 0x0003e20000100800 */
[----:B---3--:R-:W-:Y:S02]  /*0700*/  SHF.R.S32.HI R5, RZ, 0x1f, R5 ;  /* 0x0000001fff057819 */ /* 0x008fe40000011405 */
[----:B----4-:R-:W-:-:S03]  /*0710*/  SHF.R.S32.HI R2, RZ, 0x1f, R2 ;  /* 0x0000001fff027819 */ /* 0x010fc60000011402 */
[----:B------:R2:W-:Y:S04]  /*0720*/  STL [R1+0xec], R5 ;  /* 0x0000ec0501007387 */ /* 0x0005e80000100800 */
[----:B------:R3:W-:Y:S04]  /*0730*/  STL [R1+0xe8], R2 ;  /* 0x0000e80201007387 */ /* 0x0007e80000100800 */
[----:B------:R4:W-:Y:S01]  /*0740*/  STL [R1+0x4c], R10 ;  /* 0x00004c0a01007387 */ /* 0x0009e20000100800 */
[----:B-1----:R-:W-:Y:S02]  /*0750*/  SEL R6, R12, 0xffffffc0, !P2 ;  /* 0xffffffc00c067807 */ /* 0x002fe40005000000 */
[----:B--2---:R-:W-:Y:S01]  /*0760*/  SEL R5, R15, 0xffffffe0, !P1 ;  /* 0xffffffe00f057807 */ /* 0x004fe20004800000 */
[----:B---3--:R-:W-:-:S02]  /*0770*/  IMAD.SHL.U32 R2, R0, 0x2, RZ ;  /* 0x0000000200027824 */ /* 0x008fc400078e00ff */
[----:B------:R-:W-:Y:S02]  /*0780*/  IMAD R0, R8, 0x8, R17 ;  /* 0x0000000808007824 */ /* 0x000fe400078e0211 */
[C---:B------:R-:W-:Y:S01]  /*0790*/  IMAD.IADD R11, R7.reuse, 0x1, R5 ;  /* 0x00000001070b7824 */ /* 0x040fe200078e0205 */
[----:B------:R1:W-:Y:S01]  /*07a0*/  STL [R1+0xc0], R2 ;  /* 0x0000c00201007387 */ /* 0x0003e20000100800 */
[C---:B----4-:R-:W-:Y:S01]  /*07b0*/  IADD3 R10, R7.reuse, -0x10, RZ ;  /* 0xfffffff0070a7810 */ /* 0x050fe20007ffe0ff */
[C---:B------:R-:W-:Y:S01]  /*07c0*/  IMAD.IADD R8, R7.reuse, 0x1, R6 ;  /* 0x0000000107087824 */ /* 0x040fe200078e0206 */
[----:B------:R-:W-:Y:S01]  /*07d0*/  @P4 IADD3 R10, R7, 0x10, RZ ;  /* 0x00000010070a4810 */ /* 0x000fe20007ffe0ff */
[----:B------:R2:W-:Y:S04]  /*07e0*/  STL [R1+0xc8], R7 ;  /* 0x0000c80701007387 */ /* 0x0005e80000100800 */
[----:B------:R3:W-:Y:S04]  /*07f0*/  STL [R1+0xbc], R0 ;  /* 0x0000bc0001007387 */ /* 0x0007e80000100800 */
[----:B------:R-:W-:Y:S04]  /*0800*/  STL [R1+0xd4], R11 ;  /* 0x0000d40b01007387 */ /* 0x000fe80000100800 */
[----:B------:R4:W-:Y:S04]  /*0810*/  STL [R1+0xe4], R8 ;  /* 0x0000e40801007387 */ /* 0x0009e80000100800 */
[----:B------:R-:W-:Y:S01]  /*0820*/  STL [R1+0xcc], R10 ;  /* 0x0000cc0a01007387 */ /* 0x000fe20000100800 */
[----:B-1----:R-:W-:-:S02]  /*0830*/  SEL R2, R15, 0xffffffe0, !P3 ;  /* 0xffffffe00f027807 */ /* 0x002fc40005800000 */
[----:B--2---:R-:W-:Y:S01]  /*0840*/  LEA R7, R3, 0x100, 0x1 ;  /* 0x0000010003077811 */ /* 0x004fe200078e08ff */
[----:B------:R-:W-:Y:S01]  /*0850*/  IMAD.IADD R3, R11, 0x1, R6 ;  /* 0x000000010b037824 */ /* 0x000fe200078e0206 */
[----:B---3--:R-:W-:-:S04]  /*0860*/  SEL R0, R12, 0xffffffc0, !P0 ;  /* 0xffffffc00c007807 */ /* 0x008fc80004000000 */
[----:B------:R1:W-:Y:S04]  /*0870*/  STL [R1+0xe0], R3 ;  /* 0x0000e00301007387 */ /* 0x0003e80000100800 */
[----:B------:R-:W-:Y:S01]  /*0880*/  STL [R1+0x28], R7 ;  /* 0x0000280701007387 */ /* 0x000fe20000100800 */
[----:B----4-:R-:W-:Y:S02]  /*0890*/  IMAD.IADD R8, R5, 0x1, R10 ;  /* 0x0000000105087824 */ /* 0x010fe400078e020a */
[--C-:B------:R-:W-:Y:S02]  /*08a0*/  IMAD R5, R9, 0x800, R7.reuse ;  /* 0x0000080009057824 */ /* 0x100fe400078e0207 */
[----:B------:R-:W-:Y:S01]  /*08b0*/  IMAD R9, R4, 0x2, R7 ;  /* 0x0000000204097824 */ /* 0x000fe200078e0207 */
[----:B------:R-:W-:Y:S01]  /*08c0*/  IADD3 R4, R0, R7, R2 ;  /* 0x0000000700047210 */ /* 0x000fe20007ffe002 */
[----:B-1----:R-:W-:-:S02]  /*08d0*/  IMAD.IADD R3, R6, 0x1, R10 ;  /* 0x0000000106037824 */ /* 0x002fc400078e020a */
[----:B------:R-:W-:-:S03]  /*08e0*/  IMAD.IADD R6, R8, 0x1, R6 ;  /* 0x0000000108067824 */ /* 0x000fc600078e0206 */
[----:B------:R1:W-:Y:S04]  /*08f0*/  STL [R1+0xdc], R3 ;  /* 0x0000dc0301007387 */ /* 0x0003e80000100800 */
[----:B------:R-:W-:Y:S04]  /*0900*/  STL [R1+0xd0], R8 ;  /* 0x0000d00801007387 */ /* 0x000fe80000100800 */
[----:B------:R-:W-:Y:S04]  /*0910*/  STL [R1+0x38], R9 ;  /* 0x0000380901007387 */ /* 0x000fe80000100800 */
[----:B------:R-:W-:Y:S01]  /*0920*/  STL [R1+0x3c], R5 ;  /* 0x00003c0501007387 */ /* 0x000fe20000100800 */
[----:B-1----:R-:W-:-:S05]  /*0930*/  IMAD.IADD R3, R7, 0x1, R2 ;  /* 0x0000000107037824 */ /* 0x002fca00078e0202 */
[----:B------:R1:W-:Y:S04]  /*0940*/  STL [R1+0x30], R3 ;  /* 0x0000300301007387 */ /* 0x0003e80000100800 */
[----:B------:R2:W-:Y:S04]  /*0950*/  STL [R1+0x34], R4 ;  /* 0x0000340401007387 */ /* 0x0005e80000100800 */
[----:B------:R3:W-:Y:S01]  /*0960*/  STL [R1+0xd8], R6 ;  /* 0x0000d80601007387 */ /* 0x0007e20000100800 */
[--C-:B-1----:R-:W-:Y:S02]  /*0970*/  IMAD.IADD R3, R2, 0x1, R5.reuse ;  /* 0x0000000102037824 */ /* 0x102fe400078e0205 */
[----:B------:R-:W-:-:S02]  /*0980*/  IMAD.IADD R2, R0, 0x1, R5 ;  /* 0x0000000100027824 */ /* 0x000fc400078e0205 */
[----:B--2---:R-:W-:Y:S01]  /*0990*/  IMAD.IADD R4, R7, 0x1, R0 ;  /* 0x0000000107047824 */ /* 0x004fe200078e0200 */
[----:B------:R3:W-:Y:S01]  /*09a0*/  STL [R1+0x40], R3 ;  /* 0x0000400301007387 */ /* 0x0007e20000100800 */
[----:B------:R-:W-:-:S03]  /*09b0*/  IMAD.IADD R0, R0, 0x1, R3 ;  /* 0x0000000100007824 */ /* 0x000fc600078e0203 */
[----:B------:R3:W-:Y:S04]  /*09c0*/  STL [R1+0x2c], R4 ;  /* 0x00002c0401007387 */ /* 0x0007e80000100800 */
[----:B------:R3:W-:Y:S04]  /*09d0*/  STL [R1+0x48], R2 ;  /* 0x0000480201007387 */ /* 0x0007e80000100800 */
[----:B------:R3:W-:Y:S02]  /*09e0*/  STL [R1+0x44], R0 ;  /* 0x0000440001007387 */ /* 0x0007e40000100800 */
.L_x_574:
[----:B---3--:R-:W2:Y:S01]  /*09f0*/  LDL R4, [R1+0xc4] ;  /* 0x0000c40001047983 */ /* 0x008ea20000100800 */
[----:B------:R-:W-:Y:S01]  /*0a00*/  IMAD.MOV.U32 R0, RZ, RZ, c[0x0][0x560] ;  /* 0x00015800ff007624 */ /* 0x000fe200078e00ff */
[----:B------:R-:W-:Y:S01]  /*0a10*/  YIELD ;  /* 0x0000000000007946 */ /* 0x000fe20003800000 */
[----:B------:R-:W-:Y:S03]  /*0a20*/  BSSY B0, `(.L_x_513) ;  /* 0x0000016000007945 */ /* 0x000fe60003800000 */
[----:B------:R-:W-:-:S13]  /*0a30*/  ISETP.NE.AND P0, PT, R0, 0x1, PT ;  /* 0x000000010000780c */ /* 0x000fda0003f05270 */
[----:B--2---:R-:W-:Y:S01]  /*0a40*/  @P0 IMAD.HI.U32 R0, R4, c[0x0][0x564], RZ ;  /* 0x0001590004000a27 */ /* 0x004fe200078e00ff */
[----:B------:R-:W-:-:S04]  /*0a50*/  MOV R3, R4 ;  /* 0x0000000400037202 */ /* 0x000fc80000000f00 */
[----:B------:R-:W-:-:S04]  /*0a60*/  @P0 SHF.R.U32.HI R3, RZ, c[0x0][0x568], R0 ;  /* 0x00015a00ff030a19 */ /* 0x000fc80000011600 */
[----:B------:R-:W-:Y:S01]  /*0a70*/  ISETP.GE.AND P0, PT, R3, c[0x0][0x578], PT ;  /* 0x00015e0003007a0c */ /* 0x000fe20003f06270 */
[----:B------:R-:W-:-:S04]  /*0a80*/  IMAD.MOV R2, RZ, RZ, -R3 ;  /* 0x000000ffff027224 */ /* 0x000fc800078e0a03 */
[----:B------:R-:W-:-:S08]  /*0a90*/  IMAD R2, R2, c[0x0][0x560], R4 ;  /* 0x0001580002027a24 */ /* 0x000fd000078e0204 */
[----:B------:R-:W-:Y:S05]  /*0aa0*/  @!P0 BRA `(.L_x_514) ;  /* 0x0000007000008947 */ /* 0x000fea0003800000 */
[----:B------:R-:W-:-:S04]  /*0ab0*/  MOV R0, c[0x0][0x56c] ;  /* 0x00015b0000007a02 */ /* 0x000fc80000000f00 */
[----:B------:R-:W-:Y:S02]  /*0ac0*/  ISETP.NE.AND P0, PT, R0, 0x1, PT ;  /* 0x000000010000780c */ /* 0x000fe40003f05270 */
[----:B------:R-:W-:-:S11]  /*0ad0*/  MOV R0, R2 ;  /* 0x0000000200007202 */ /* 0x000fd60000000f00 */
[----:B------:R-:W-:-:S05]  /*0ae0*/  @P0 IMAD.HI.U32 R4, R2, c[0x0][0x570], RZ ;  /* 0x00015c0002040a27 */ /* 0x000fca00078e00ff */
[----:B------:R-:W-:-:S05]  /*0af0*/  @P0 SHF.R.U32.HI R0, RZ, c[0x0][0x574], R4 ;  /* 0x00015d00ff000a19 */ /* 0x000fca0000011604 */
[----:B------:R-:W-:Y:S01]  /*0b00*/  IMAD R4, R0, c[0x0][0x56c], RZ ;  /* 0x00015b0000047a24 */ /* 0x000fe200078e02ff */
[----:B------:R-:W-:Y:S05]  /*0b10*/  BRA `(.L_x_515) ;  /* 0x0000006000007947 */ /* 0x000fea0003800000 */
.L_x_514:
[----:B------:R-:W-:-:S04]  /*0b20*/  MOV R0, c[0x0][0x554] ;  /* 0x0001550000007a02 */ /* 0x000fc80000000f00 */
[----:B------:R-:W-:Y:S02]  /*0b30*/  ISETP.NE.AND P0, PT, R0, 0x1, PT ;  /* 0x000000010000780c */ /* 0x000fe40003f05270 */
[----:B------:R-:W-:-:S11]  /*0b40*/  MOV R0, R2 ;  /* 0x0000000200007202 */ /* 0x000fd60000000f00 */
[----:B------:R-:W-:-:S05]  /*0b50*/  @P0 IMAD.HI.U32 R4, R2, c[0x0][0x558], RZ ;  /* 0x0001560002040a27 */ /* 0x000fca00078e00ff */
[----:B------:R-:W-:-:S05]  /*0b60*/  @P0 SHF.R.U32.HI R0, RZ, c[0x0][0x55c], R4 ;  /* 0x00015700ff000a19 */ /* 0x000fca0000011604 */
[----:B------:R-:W-:Y:S02]  /*0b70*/  IMAD R4, R0, c[0x0][0x554], RZ ;  /* 0x0001550000047a24 */ /* 0x000fe400078e02ff */
.L_x_515:
[----:B------:R-:W-:Y:S05]  /*0b80*/  BSYNC B0 ;  /* 0x0000000000007941 */ /* 0x000fea0003800000 */
.L_x_513:
[----:B------:R-:W-:Y:S01]  /*0b90*/  IMAD.MOV.U32 R5, RZ, RZ, c[0x0][0x548] ;  /* 0x00015200ff057624 */ /* 0x000fe200078e00ff */
[----:B------:R-:W-:Y:S01]  /*0ba0*/  ISETP.NE.U32.AND P0, PT, RZ, c[0x0][0x370], PT ;  /* 0x0000dc00ff007a0c */ /* 0x000fe20003f05070 */
[----:B------:R-:W-:Y:S01]  /*0bb0*/  IMAD.IADD R4, R2, 0x1, -R4 ;  /* 0x0000000102047824 */ /* 0x000fe200078e0a04 */
[----:B------:R-:W-:Y:S02]  /*0bc0*/  CS2R R114, SRZ ;  /* 0x0000000000727805 */ /* 0x000fe4000001ff00 */
[----:B------:R-:W-:Y:S01]  /*0bd0*/  ISETP.NE.AND P1, PT, R5, 0x1, PT ;  /* 0x000000010500780c */ /* 0x000fe20003f25270 */
[----:B------:R-:W-:Y:S01]  /*0be0*/  IMAD R4, R3, c[0x0][0x554], R4 ;  /* 0x0001550003047a24 */ /* 0x000fe200078e0204 */
[----:B------:R-:W-:-:S04]  /*0bf0*/  ISETP.NE.AND.EX P0, PT, RZ, c[0x0][0x374], PT, P0 ;  /* 0x0000dd00ff007a0c */ /* 0x000fc80003f05300 */
[----:B------:R-:W-:-:S07]  /*0c00*/  MOV R16, R4 ;  /* 0x0000000400107202 */ /* 0x000fce0000000f00 */
[----:B------:R-:W-:-:S04]  /*0c10*/  @P1 IMAD.HI.U32 R2, R4, c[0x0][0x54c], RZ ;  /* 0x0001530004021a27 */ /* 0x000fc800078e00ff */
[----:B------:R-:W-:Y:S01]  /*0c20*/  @P0 IMAD.MOV.U32 R3, RZ, RZ, 0x4 ;  /* 0x00000004ff030424 */ /* 0x000fe200078e00ff */
[----:B------:R-:W-:-:S05]  /*0c30*/  @P1 SHF.R.U32.HI R16, RZ, c[0x0][0x550], R2 ;  /* 0x00015400ff101a19 */ /* 0x000fca0000011602 */
[----:B------:R-:W-:Y:S01]  /*0c40*/  @P0 IMAD.WIDE R2, R16, R3, c[0x0][0x370] ;  /* 0x0000dc0010020625 */ /* 0x000fe200078e0203 */
[----:B------:R-:W-:Y:S01]  /*0c50*/  LOP3.LUT R0, R0, 0x1ffffff, RZ, 0x3c, !PT ;  /* 0x01ffffff00007812 */ /* 0x000fe200078e3cff */
[----:B------:R1:W-:Y:S04]  /*0c60*/  STL [R1+0xb4], R16 ;  /* 0x0000b41001007387 */ /* 0x0003e80000100800 */
[----:B------:R2:W3:Y:S01]  /*0c70*/  @P0 LDG.E R115, [R2.64] ;  /* 0x0000000602730981 */ /* 0x0004e2000c1e1900 */
[----:B------:R-:W-:Y:S01]  /*0c80*/  IMAD.MOV.U32 R51, RZ, RZ, c[0x0][0x2c4] ;  /* 0x0000b100ff337624 */ /* 0x000fe200078e00ff */
[----:B------:R-:W-:Y:S01]  /*0c90*/  IADD3 R0, R0, c[0x0][0x53c], RZ ;  /* 0x00014f0000007a10 */ /* 0x000fe20007ffe0ff */
[----:B------:R-:W-:Y:S01]  /*0ca0*/  IMAD.MOV.U32 R46, RZ, RZ, 0x40 ;  /* 0x00000040ff2e7424 */ /* 0x000fe200078e00ff */
[----:B------:R-:W-:Y:S01]  /*0cb0*/  CS2R R130, SRZ ;  /* 0x0000000000827805 */ /* 0x000fe2000001ff00 */
[----:B------:R-:W-:Y:S01]  /*0cc0*/  CS2R R128, SRZ ;  /* 0x0000000000807805 */ /* 0x000fe2000001ff00 */
[----:B------:R-:W-:Y:S01]  /*0cd0*/  ISETP.NE.AND P2, PT, R51, 0x1, PT ;  /* 0x000000013300780c */ /* 0x000fe20003f45270 */
[----:B------:R-:W-:Y:S01]  /*0ce0*/  CS2R R126, SRZ ;  /* 0x00000000007e7805 */ /* 0x000fe2000001ff00 */
[----:B------:R-:W-:Y:S01]  /*0cf0*/  SHF.L.U32 R50, R0, 0x7, RZ ;  /* 0x0000000700327819 */ /* 0x000fe200000006ff */
[----:B------:R-:W-:Y:S01]  /*0d00*/  CS2R R124, SRZ ;  /* 0x00000000007c7805 */ /* 0x000fe2000001ff00 */
[----:B------:R-:W-:Y:S01]  /*0d10*/  IADD3 R5, R46, -c[0x0][0x168], RZ ;  /* 0x80005a002e057a10 */ /* 0x000fe20007ffe0ff */
[----:B------:R-:W-:Y:S01]  /*0d20*/  IMAD.MOV.U32 R122, RZ, RZ, RZ ;  /* 0x000000ffff7a7224 */ /* 0x000fe200078e00ff */
[----:B------:R-:W-:Y:S01]  /*0d30*/  IADD3 R0, R50, 0x7f, RZ ;  /* 0x0000007f32007810 */ /* 0x000fe20007ffe0ff */
[----:B------:R1:W-:Y:S01]  /*0d40*/  STL [R1+0xb0], R50 ;  /* 0x0000b03201007387 */ /* 0x0003e20000100800 */
[----:B------:R-:W-:Y:S01]  /*0d50*/  CS2R R120, SRZ ;  /* 0x0000000000787805 */ /* 0x000fe2000001ff00 */
[----:B------:R-:W-:Y:S01]  /*0d60*/  CS2R R6, SRZ ;  /* 0x0000000000067805 */ /* 0x000fe2000001ff00 */
[----:B------:R-:W-:Y:S01]  /*0d70*/  MOV R118, RZ ;  /* 0x000000ff00767202 */ /* 0x000fe20000000f00 */
[----:B------:R-:W-:Y:S01]  /*0d80*/  CS2R R116, SRZ ;  /* 0x0000000000747805 */ /* 0x000fe2000001ff00 */
[----:B------:R-:W-:Y:S01]  /*0d90*/  CS2R R8, SRZ ;  /* 0x0000000000087805 */ /* 0x000fe2000001ff00 */
[----:B------:R-:W-:Y:S01]  /*0da0*/  CS2R R112, SRZ ;  /* 0x0000000000707805 */ /* 0x000fe2000001ff00 */
[----:B------:R-:W-:Y:S01]  /*0db0*/  CS2R R10, SRZ ;  /* 0x00000000000a7805 */ /* 0x000fe2000001ff00 */
[----:B------:R-:W-:Y:S01]  /*0dc0*/  IMAD.MOV.U32 R110, RZ, RZ, RZ ;  /* 0x000000ffff6e7224 */ /* 0x000fe200078e00ff */
[----:B------:R-:W-:Y:S01]  /*0dd0*/  CS2R R108, SRZ ;  /* 0x00000000006c7805 */ /* 0x000fe2000001ff00 */
[----:B------:R-:W-:Y:S01]  /*0de0*/  CS2R R12, SRZ ;  /* 0x00000000000c7805 */ /* 0x000fe2000001ff00 */
[----:B------:R-:W-:Y:S01]  /*0df0*/  IMAD.MOV.U32 R106, RZ, RZ, RZ ;  /* 0x000000ffff6a7224 */ /* 0x000fe200078e00ff */
[----:B------:R-:W-:Y:S01]  /*0e00*/  CS2R R104, SRZ ;  /* 0x0000000000687805 */ /* 0x000fe2000001ff00 */
[----:B--2---:R-:W-:Y:S01]  /*0e10*/  IMAD.MOV.U32 R2, RZ, RZ, c[0x0][0x2ac] ;  /* 0x0000ab00ff027624 */ /* 0x004fe200078e00ff */
[----:B------:R-:W-:Y:S01]  /*0e20*/  CS2R R14, SRZ ;  /* 0x00000000000e7805 */ /* 0x000fe2000001ff00 */
[----:B------:R-:W-:Y:S01]  /*0e30*/  @P2 IMAD.HI.U32 R3, R0, c[0x0][0x2c8], RZ ;  /* 0x0000b20000032a27 */ /* 0x000fe200078e00ff */
[----:B------:R-:W-:Y:S01]  /*0e40*/  MOV R102, RZ ;  /* 0x000000ff00667202 */ /* 0x000fe20000000f00 */
[----:B------:R-:W-:Y:S01]  /*0e50*/  CS2R R100, SRZ ;  /* 0x0000000000647805 */ /* 0x000fe2000001ff00 */
[----:B------:R-:W-:Y:S01]  /*0e60*/  CS2R R96, SRZ ;  /* 0x0000000000607805 */ /* 0x000fe2000001ff00 */
[C---:B------:R-:W-:Y:S01]  /*0e70*/  IMAD R48, R2.reuse, c[0x0][0x1d0], RZ ;  /* 0x0000740002307a24 */ /* 0x040fe200078e02ff */
[----:B------:R-:W-:Y:S01]  /*0e80*/  @P2 SHF.R.U32.HI R0, RZ, c[0x0][0x2cc], R3 ;  /* 0x0000b300ff002a19 */ /* 0x000fe20000011603 */
[----:B------:R-:W-:Y:S01]  /*0e90*/  IMAD R2, R2, c[0x0][0x1d0], R5 ;  /* 0x0000740002027a24 */ /* 0x000fe200078e0205 */
[----:B------:R-:W-:Y:S01]  /*0ea0*/  CS2R R18, SRZ ;  /* 0x0000000000127805 */ /* 0x000fe2000001ff00 */
[----:B------:R-:W-:Y:S01]  /*0eb0*/  IMAD.MOV.U32 R17, RZ, RZ, RZ ;  /* 0x000000ffff117224 */ /* 0x000fe200078e00ff */
[----:B------:R-:W-:Y:S01]  /*0ec0*/  IADD3 R5, R48, 0x3f, RZ ;  /* 0x0000003f30057810 */ /* 0x000fe20007ffe0ff */
[----:B------:R-:W-:Y:S01]  /*0ed0*/  IMAD.MOV.U32 R98, RZ, RZ, RZ ;  /* 0x000000ffff627224 */ /* 0x000fe200078e00ff */
[----:B------:R-:W-:Y:S01]  /*0ee0*/  IADD3 R0, R2, R0, RZ ;  /* 0x0000000002007210 */ /* 0x000fe20007ffe0ff */
[----:B------:R-:W-:Y:S01]  /*0ef0*/  CS2R R92, SRZ ;  /* 0x00000000005c7805 */ /* 0x000fe2000001ff00 */
[----:B------:R-:W-:Y:S01]  /*0f00*/  SHF.R.S32.HI R2, RZ, 0x1f, R5 ;  /* 0x0000001fff027819 */ /* 0x000fe20000011405 */
[----:B------:R-:W-:Y:S01]  /*0f10*/  CS2R R20, SRZ ;  /* 0x0000000000147805 */ /* 0x000fe2000001ff00 */
[----:B------:R-:W-:Y:S01]  /*0f20*/  SHF.R.S32.HI R3, RZ, 0x1f, R0 ;  /* 0x0000001fff037819 */ /* 0x000fe20000011400 */
[----:B------:R-:W-:Y:S01]  /*0f30*/  IMAD.MOV.U32 R90, RZ, RZ, RZ ;  /* 0x000000ffff5a7224 */ /* 0x000fe200078e00ff */
[----:B------:R-:W-:Y:S01]  /*0f40*/  LEA.HI R2, R2, R5, RZ, 0x6 ;  /* 0x0000000502027211 */ /* 0x000fe200078f30ff */
[----:B------:R-:W-:Y:S01]  /*0f50*/  CS2R R88, SRZ ;  /* 0x0000000000587805 */ /* 0x000fe2000001ff00 */
[----:B------:R-:W-:Y:S01]  /*0f60*/  LEA.HI R3, R3, R0, RZ, 0x6 ;  /* 0x0000000003037211 */ /* 0x000fe200078f30ff */
[----:B------:R-:W-:Y:S01]  /*0f70*/  IMAD.MOV R0, RZ, RZ, -R16 ;  /* 0x000000ffff007224 */ /* 0x000fe200078e0a10 */
[----:B------:R-:W-:Y:S01]  /*0f80*/  SHF.R.S32.HI R2, RZ, 0x6, R2 ;  /* 0x00000006ff027819 */ /* 0x000fe20000011402 */
[----:B------:R-:W-:Y:S01]  /*0f90*/  CS2R R22, SRZ ;  /* 0x0000000000167805 */ /* 0x000fe2000001ff00 */
[----:B------:R-:W-:Y:S01]  /*0fa0*/  SHF.R.S32.HI R3, RZ, 0x6, R3 ;  /* 0x00000006ff037819 */ /* 0x000fe20000011403 */
[----:B------:R-:W-:Y:S01]  /*0fb0*/  IMAD R47, R0, c[0x0][0x548], R4 ;  /* 0x00015200002f7a24 */ /* 0x000fe200078e0204 */
[----:B------:R-:W-:Y:S01]  /*0fc0*/  PRMT R0, RZ, 0x7610, R0 ;  /* 0x00007610ff007816 */ /* 0x000fe20000000000 */
[----:B------:R-:W-:Y:S01]  /*0fd0*/  CS2R R4, SRZ ;  /* 0x0000000000047805 */ /* 0x000fe2000001ff00 */
[----:B------:R-:W-:Y:S01]  /*0fe0*/  IMNMX R111, R2, R3, PT ;  /* 0x00000003026f7217 */ /* 0x000fe20003800200 */
[----:B------:R-:W-:Y:S01]  /*0ff0*/  IMAD.MOV.U32 R86, RZ, RZ, RZ ;  /* 0x000000ffff567224 */ /* 0x000fe200078e00ff */
[----:B------:R1:W-:Y:S01]  /*1000*/  STL [R1+0xb8], R47 ;  /* 0x0000b82f01007387 */ /* 0x0003e20000100800 */
[----:B------:R-:W-:Y:S01]  /*1010*/  MOV R94, RZ ;  /* 0x000000ff005e7202 */ /* 0x000fe20000000f00 */
[----:B------:R-:W-:Y:S01]  /*1020*/  CS2R R84, SRZ ;  /* 0x0000000000547805 */ /* 0x000fe2000001ff00 */
[----:B------:R-:W-:Y:S01]  /*1030*/  ISETP.GE.AND P0, PT, R111, 0x1, PT ;  /* 0x000000016f00780c */ /* 0x000fe20003f06270 */
[----:B------:R1:W-:Y:S01]  /*1040*/  STL [R1+0x50], R111 ;  /* 0x0000506f01007387 */ /* 0x0003e20000100800 */
[----:B------:R-:W-:Y:S01]  /*1050*/  CS2R R24, SRZ ;  /* 0x0000000000187805 */ /* 0x000fe2000001ff00 */
[----:B------:R-:W-:Y:S01]  /*1060*/  MOV R82, RZ ;  /* 0x000000ff00527202 */ /* 0x000fe20000000f00 */
[----:B------:R-:W-:Y:S01]  /*1070*/  CS2R R26, SRZ ;  /* 0x00000000001a7805 */ /* 0x000fe2000001ff00 */
[----:B------:R-:W-:Y:S01]  /*1080*/  IMAD.MOV.U32 R80, RZ, RZ, RZ ;  /* 0x000000ffff507224 */ /* 0x000fe200078e00ff */
[----:B------:R-:W-:Y:S01]  /*1090*/  CS2R R28, SRZ ;  /* 0x00000000001c7805 */ /* 0x000fe2000001ff00 */
[----:B------:R-:W-:Y:S01]  /*10a0*/  IMAD.MOV.U32 R78, RZ, RZ, RZ ;  /* 0x000000ffff4e7224 */ /* 0x000fe200078e00ff */
[----:B------:R-:W-:Y:S01]  /*10b0*/  MOV R76, RZ ;  /* 0x000000ff004c7202 */ /* 0x000fe20000000f00 */
[----:B------:R-:W-:Y:S01]  /*10c0*/  IMAD.MOV.U32 R74, RZ, RZ, RZ ;  /* 0x000000ffff4a7224 */ /* 0x000fe200078e00ff */
[----:B------:R-:W-:Y:S01]  /*10d0*/  CS2R R30, SRZ ;  /* 0x00000000001e7805 */ /* 0x000fe2000001ff00 */
[----:B------:R-:W-:Y:S01]  /*10e0*/  IMAD.MOV.U32 R72, RZ, RZ, RZ ;  /* 0x000000ffff487224 */ /* 0x000fe200078e00ff */
[----:B------:R-:W-:Y:S01]  /*10f0*/  MOV R70, RZ ;  /* 0x000000ff00467202 */ /* 0x000fe20000000f00 */
[----:B------:R-:W-:Y:S01]  /*1100*/  CS2R R32, SRZ ;  /* 0x0000000000207805 */ /* 0x000fe2000001ff00 */
[----:B------:R-:W-:Y:S01]  /*1110*/  IMAD.MOV.U32 R68, RZ, RZ, RZ ;  /* 0x000000ffff447224 */ /* 0x000fe200078e00ff */
        /* <DEDUP_REMOVED lines=13> */
[----:B------:R-:W-:Y:S01]  /*11f0*/  CS2R R136, SRZ ;  /* 0x0000000000887805 */ /* 0x000fe2000001ff00 */
[----:B------:R-:W-:Y:S01]  /*1200*/  IMAD.MOV.U32 R138, RZ, RZ, RZ ;  /* 0x000000ffff8a7224 */ /* 0x000fe200078e00ff */
[----:B------:R-:W-:Y:S01]  /*1210*/  CS2R R142, SRZ ;  /* 0x00000000008e7805 */ /* 0x000fe2000001ff00 */
[----:B------:R-:W-:Y:S01]  /*1220*/  CS2R R140, SRZ ;  /* 0x00000000008c7805 */ /* 0x000fe2000001ff00 */
[----:B------:R-:W-:Y:S01]  /*1230*/  MOV R53, RZ ;  /* 0x000000ff00357202 */ /* 0x000fe20000000f00 */
[----:B------:R-:W-:Y:S01]  /*1240*/  IMAD.MOV.U32 R146, RZ, RZ, RZ ;  /* 0x000000ffff927224 */ /* 0x000fe200078e00ff */
[----:B------:R-:W-:Y:S01]  /*1250*/  CS2R R144, SRZ ;  /* 0x0000000000907805 */ /* 0x000fe2000001ff00 */
        /* <DEDUP_REMOVED lines=13> */
[----:B---3--:R1:W-:Y:S01]  /*1330*/  STL [R1+0x84], R115 ;  /* 0x0000847301007387 */ /* 0x0083e20000100800 */
[----:B------:R-:W-:Y:S05]  /*1340*/  @!P0 BRA `(.L_x_516) ;  /* 0x0000d9b000008947 */ /* 0x000fea0003800000 */
[----:B------:R-:W-:-:S04]  /*1350*/  ISETP.NE.U32.AND P0, PT, RZ, c[0x0][0x340], PT ;  /* 0x0000d000ff007a0c */ /* 0x000fc80003f05070 */
[----:B------:R-:W-:-:S13]  /*1360*/  ISETP.NE.AND.EX P0, PT, RZ, c[0x0][0x344], PT, P0 ;  /* 0x0000d100ff007a0c */ /* 0x000fda0003f05300 */
[----:B------:R-:W-:-:S04]  /*1370*/  @P0 IMAD.MOV.U32 R2, RZ, RZ, 0x4 ;  /* 0x00000004ff020424 */ /* 0x000fc800078e00ff */
[----:B------:R-:W-:-:S05]  /*1380*/  @P0 IMAD.WIDE R2, R16, R2, c[0x0][0x340] ;  /* 0x0000d00010020625 */ /* 0x000fca00078e0202 */
[----:B------:R2:W5:Y:S01]  /*1390*/  @P0 LDG.E R0, [R2.64] ;  /* 0x0000000602000981 */ /* 0x000562000c1e1900 */
[----:B------:R-:W-:Y:S01]  /*13a0*/  WARPSYNC 0xffffffff ;  /* 0xffffffff00007948 */ /* 0x000fe20003800000 */
[----:B------:R-:W-:-:S03]  /*13b0*/  @!P0 MOV R0, R16 ;  /* 0x0000001000008202 */ /* 0x000fc60000000f00 */
[----:B--2---:R-:W2:Y:S01]  /*13c0*/  LDL R107, [R1+0x7c] ;  /* 0x00007c00016b7983 */ /* 0x004ea20000100800 */
[----:B-----5:R-:W-:Y:S01]  /*13d0*/  SHF.R.S32.HI R3, RZ, 0x1f, R0 ;  /* 0x0000001fff037819 */ /* 0x020fe20000011400 */
[----:B------:R-:W-:-:S04]  /*13e0*/  IMAD.WIDE.U32 R102, R0, c[0x0][0x2b0], RZ ;  /* 0x0000ac0000667a25 */ /* 0x000fc800078e00ff */
[----:B------:R-:W-:Y:S01]  /*13f0*/  IMAD.MOV.U32 R101, RZ, RZ, c[0x0][0x2b8] ;  /* 0x0000ae00ff657624 */ /* 0x000fe200078e00ff */
[----:B------:R-:W-:Y:S01]  /*1400*/  STL.64 [R1+0x98], R102 ;  /* 0x0000986601007387 */ /* 0x000fe20000100a00 */
[----:B------:R-:W-:-:S03]  /*1410*/  IMAD.MOV.U32 R25, RZ, RZ, RZ ;  /* 0x000000ffff197224 */ /* 0x000fc600078e00ff */
[----:B------:R-:W-:Y:S02]  /*1420*/  ISETP.NE.AND P1, PT, R101, 0x1, PT ;  /* 0x000000016500780c */ /* 0x000fe40003f25270 */
[----:B------:R-:W-:-:S05]  /*1430*/  SHF.R.S32.HI R24, RZ, 0x1f, R47 ;  /* 0x0000001fff187819 */ /* 0x000fca000001142f */
[----:B------:R-:W-:Y:S01]  /*1440*/  IMAD R5, R24, c[0x0][0x1b8], RZ ;  /* 0x00006e0018057a24 */ /* 0x000fe200078e02ff */
[----:B------:R-:W-:-:S03]  /*1450*/  SHF.R.S32.HI R6, RZ, 0x1f, R16 ;  /* 0x0000001fff067819 */ /* 0x000fc60000011410 */
[----:B------:R-:W-:Y:S01]  /*1460*/  IMAD R5, R47, c[0x0][0x1bc], R5 ;  /* 0x00006f002f057a24 */ /* 0x000fe200078e0205 */
[----:B------:R-:W3:Y:S04]  /*1470*/  S2R R52, SR_TID.X ;  /* 0x0000000000347919 */ /* 0x000ee80000002100 */
[----:B------:R-:W-:Y:S01]  /*1480*/  BAR.SYNC.DEFER_BLOCKING 0x0 ;  /* 0x0000000000007b1d */ /* 0x000fe20000010000 */
[----:B--2---:R-:W-:-:S05]  /*1490*/  IMAD R2, R111, 0x40, R107 ;  /* 0x000000406f027824 */ /* 0x004fca00078e026b */
[----:B------:R-:W-:-:S04]  /*14a0*/  IADD3 R2, R2, -0x40, RZ ;  /* 0xffffffc002027810 */ /* 0x000fc80007ffe0ff */
[C---:B------:R-:W-:Y:S01]  /*14b0*/  ISETP.GE.AND P0, PT, R2.reuse, R48, PT ;  /* 0x000000300200720c */ /* 0x040fe20003f06270 */
[----:B------:R-:W-:Y:S02]  /*14c0*/  IMAD.IADD R22, R2, 0x1, R115 ;  /* 0x0000000102167824 */ /* 0x000fe400078e0273 */
[----:B------:R-:W-:Y:S01]  /*14d0*/  IMAD R2, R3, c[0x0][0x2b0], RZ ;  /* 0x0000ac0003027a24 */ /* 0x000fe200078e02ff */
[----:B------:R-:W-:Y:S01]  /*14e0*/  ISETP.GT.OR P0, PT, R107, 0x3f, P0 ;  /* 0x0000003f6b00780c */ /* 0x000fe20000704670 */
[----:B------:R-:W-:-:S04]  /*14f0*/  @P1 IMAD.HI.U32 R3, R22, c[0x0][0x2bc], RZ ;  /* 0x0000af0016031a27 */ /* 0x000fc800078e00ff */
[----:B------:R-:W-:Y:S02]  /*1500*/  IMAD R2, R0, c[0x0][0x2b4], R2 ;  /* 0x0000ad0000027a24 */ /* 0x000fe400078e0202 */
[----:B------:R-:W-:Y:S01]  /*1510*/  IMAD.MOV.U32 R21, RZ, RZ, R22 ;  /* 0x000000ffff157224 */ /* 0x000fe200078e0016 */
[----:B------:R-:W-:Y:S01]  /*1520*/  @P1 SHF.R.U32.HI R21, RZ, c[0x0][0x2c0], R3 ;  /* 0x0000b000ff151a19 */ /* 0x000fe20000011603 */
[----:B------:R-:W-:-:S04]  /*1530*/  IMAD.IADD R100, R103, 0x1, R2 ;  /* 0x0000000167647824 */ /* 0x000fc800078e0202 */
[C---:B------:R-:W-:Y:S01]  /*1540*/  @!P0 IADD3 R0, P1, R21.reuse, R102, RZ ;  /* 0x0000006615008210 */ /* 0x040fe20007f3e0ff */
[----:B------:R-:W-:Y:S03]  /*1550*/  STL [R1+0xa8], R100 ;  /* 0x0000a86401007387 */ /* 0x000fe60000100800 */
[----:B------:R-:W-:Y:S01]  /*1560*/  @!P0 LEA.HI.X.SX32 R3, R21, R100, 0x1, P1 ;  /* 0x0000006415038211 */ /* 0x000fe200008f0eff */
[----:B------:R-:W2:Y:S01]  /*1570*/  LDL R41, [R1+0x6c] ;  /* 0x00006c0001297983 */ /* 0x000ea20000100800 */
[----:B------:R-:W-:-:S03]  /*1580*/  @!P0 LEA R2, P1, R0, c[0x0][0x2a0], 0x2 ;  /* 0x0000a80000028a11 */ /* 0x000fc600078210ff */
[----:B------:R-:W4:Y:S01]  /*1590*/  LDL R30, [R1+0xf0] ;  /* 0x0000f000011e7983 */ /* 0x000f220000100800 */
[----:B------:R-:W-:-:S03]  /*15a0*/  @!P0 LEA.HI.X R3, R0, c[0x0][0x2a4], R3, 0x2, P1 ;  /* 0x0000a90000038a11 */ /* 0x000fc600008f1403 */
[----:B------:R-:W4:Y:S04]  /*15b0*/  LDL R45, [R1+0x70] ;  /* 0x00007000012d7983 */ /* 0x000f280000100800 */
[----:B------:R-:W4:Y:S04]  /*15c0*/  LDL R28, [R1+0xe8] ;  /* 0x0000e800011c7983 */ /* 0x000f280000100800 */
[----:B------:R-:W4:Y:S04]  /*15d0*/  LDL R31, [R1+0x54] ;  /* 0x00005400011f7983 */ /* 0x000f280000100800 */
[----:B------:R-:W4:Y:S04]  /*15e0*/  LDL R40, [R1+0x68] ;  /* 0x0000680001287983 */ /* 0x000f280000100800 */
[----:B------:R-:W4:Y:S04]  /*15f0*/  LDL R32, [R1+0xf4] ;  /* 0x0000f40001207983 */ /* 0x000f280000100800 */
[----:B------:R-:W4:Y:S04]  /*1600*/  LDL R29, [R1+0xec] ;  /* 0x0000ec00011d7983 */ /* 0x000f280000100800 */
[----:B------:R-:W4:Y:S04]  /*1610*/  LDL R44, [R1+0x4c] ;  /* 0x00004c00012c7983 */ /* 0x000f280000100800 */
[----:B------:R1:W4:Y:S01]  /*1620*/  @!P0 LDG.E R25, [R2.64] ;  /* 0x0000000602198981 */ /* 0x000322000c1e1900 */
[----:B------:R-:W-:-:S04]  /*1630*/  IMAD.IADD R4, R107, 0x1, R50 ;  /* 0x000000016b047824 */ /* 0x000fc800078e0232 */
[----:B------:R-:W-:-:S04]  /*1640*/  @P2 IMAD.HI.U32 R7, R4, c[0x0][0x2c8], RZ ;  /* 0x0000b20004072a27 */ /* 0x000fc800078e00ff */
[----:B------:R-:W-:Y:S01]  /*1650*/  IMAD.MOV.U32 R0, RZ, RZ, R4 ;  /* 0x000000ffff007224 */ /* 0x000fe200078e0004 */
[----:B------:R-:W-:-:S04]  /*1660*/  @P2 SHF.R.U32.HI R0, RZ, c[0x0][0x2cc], R7 ;  /* 0x0000b300ff002a19 */ /* 0x000fc80000011607 */
[----:B------:R-:W-:Y:S01]  /*1670*/  SHF.R.S32.HI R7, RZ, 0x1f, R0 ;  /* 0x0000001fff077819 */ /* 0x000fe20000011400 */
[----:B-1----:R-:W-:-:S04]  /*1680*/  IMAD.WIDE.U32 R2, R47, c[0x0][0x1b8], RZ ;  /* 0x00006e002f027a25 */ /* 0x002fc800078e00ff */
[----:B------:R-:W-:Y:S02]  /*1690*/  IMAD.IADD R3, R3, 0x1, R5 ;  /* 0x0000000103037824 */ /* 0x000fe400078e0205 */
[----:B------:R-:W-:Y:S02]  /*16a0*/  IMAD R5, R6, c[0x0][0x1c0], RZ ;  /* 0x0000700006057a24 */ /* 0x000fe400078e02ff */
[----:B------:R-:W-:-:S04]  /*16b0*/  IMAD.WIDE.U32 R2, R16, c[0x0][0x1c0], R2 ;  /* 0x0000700010027a25 */ /* 0x000fc800078e0002 */
[----:B------:R-:W-:Y:S02]  /*16c0*/  IMAD R6, R16, c[0x0][0x1c4], R5 ;  /* 0x0000710010067a24 */ /* 0x000fe400078e0205 */
[----:B------:R-:W-:-:S04]  /*16d0*/  IMAD.MOV R5, RZ, RZ, -R0 ;  /* 0x000000ffff057224 */ /* 0x000fc800078e0a00 */
[----:B------:R-:W-:Y:S02]  /*16e0*/  IMAD R4, R5, c[0x0][0x2c4], R4 ;  /* 0x0000b10005047a24 */ /* 0x000fe400078e0204 */
[----:B------:R-:W-:Y:S02]  /*16f0*/  IMAD R5, R7, c[0x0][0x1b0], RZ ;  /* 0x00006c0007057a24 */ /* 0x000fe400078e02ff */
[----:B------:R-:W-:Y:S02]  /*1700*/  IMAD.IADD R3, R3, 0x1, R6 ;  /* 0x0000000103037824 */ /* 0x000fe400078e0206 */
[C---:B------:R-:W-:Y:S01]  /*1710*/  IMAD R6, R0.reuse, c[0x0][0x1b4], R5 ;  /* 0x00006d0000067a24 */ /* 0x040fe200078e0205 */
[----:B------:R-:W-:Y:S01]  /*1720*/  SHF.R.S32.HI R5, RZ, 0x1f, R4 ;  /* 0x0000001fff057819 */ /* 0x000fe20000011404 */
[----:B------:R-:W-:-:S04]  /*1730*/  IMAD.WIDE.U32 R2, R0, c[0x0][0x1b0], R2 ;  /* 0x00006c0000027a25 */ /* 0x000fc800078e0002 */
[----:B------:R-:W-:Y:S02]  /*1740*/  IMAD R0, R5, c[0x0][0x1a8], RZ ;  /* 0x00006a0005007a24 */ /* 0x000fe400078e02ff */
[----:B------:R-:W-:Y:S02]  /*1750*/  IMAD.IADD R3, R3, 0x1, R6 ;  /* 0x0000000103037824 */ /* 0x000fe400078e0206 */
[C---:B------:R-:W-:Y:S02]  /*1760*/  IMAD R0, R4.reuse, c[0x0][0x1ac], R0 ;  /* 0x00006b0004007a24 */ /* 0x040fe400078e0200 */
[----:B------:R-:W-:Y:S01]  /*1770*/  IMAD.WIDE.U32 R2, R4, c[0x0][0x1a8], R2 ;  /* 0x00006a0004027a25 */ /* 0x000fe200078e0002 */
[----:B---3--:R-:W-:-:S03]  /*1780*/  SHF.R.S32.HI R27, RZ, 0x1f, R52 ;  /* 0x0000001fff1b7819 */ /* 0x008fc60000011434 */
[----:B------:R-:W-:Y:S01]  /*1790*/  IMAD.IADD R0, R3, 0x1, R0 ;  /* 0x0000000103007824 */ /* 0x000fe200078e0200 */
[C---:B------:R-:W-:Y:S02]  /*17a0*/  LEA R17, P0, R2.reuse, c[0x0][0x160], 0x1 ;  /* 0x0000580002117a11 */ /* 0x040fe400078008ff */
[----:B------:R-:W-:Y:S02]  /*17b0*/  LEA.HI R27, R27, R52, RZ, 0x3 ;  /* 0x000000341b1b7211 */ /* 0x000fe400078f18ff */
[----:B------:R-:W-:Y:S01]  /*17c0*/  LEA.HI.X R16, R2, c[0x0][0x164], R0, 0x1, P0 ;  /* 0x0000590002107a11 */ /* 0x000fe200000f0c00 */
[----:B------:R-:W2:Y:S01]  /*17d0*/  SHFL.IDX PT, R3, R17, RZ, 0x181f ;  /* 0x00181fff11037589 */ /* 0x000ea200000e0000 */
[----:B------:R-:W-:Y:S01]  /*17e0*/  SHF.R.S32.HI R27, RZ, 0x3, R27 ;  /* 0x00000003ff1b7819 */ /* 0x000fe2000001141b */
[----:B------:R-:W-:Y:S02]  /*17f0*/  IMAD R23, R51, c[0x0][0x168], RZ ;  /* 0x00005a0033177a24 */ /* 0x000fe400078e02ff */
[----:B------:R-:W4:Y:S02]  /*1800*/  SHFL.IDX PT, R4, R16, RZ, 0x181f ;  /* 0x00181fff10047589 */ /* 0x000f2400000e0000 */
[----:B------:R-:W-:-:S05]  /*1810*/  IMAD.IADD R20, R27, 0x1, R50 ;  /* 0x000000011b147824 */ /* 0x000fca00078e0232 */
[C---:B------:R-:W-:Y:S01]  /*1820*/  ISETP.GE.AND P0, PT, R20.reuse, R23, PT ;  /* 0x000000171400720c */ /* 0x040fe20003f06270 */
[----:B------:R-:W1:Y:S01]  /*1830*/  SHFL.IDX PT, R0, R17, 0x1, 0x181f ;  /* 0x00381f0011007f89 */ /* 0x000e6200000e0000 */
[----:B------:R-:W-:-:S03]  /*1840*/  IADD3 R5, R20, 0x20, RZ ;  /* 0x0000002014057810 */ /* 0x000fc60007ffe0ff */
[----:B------:R-:W3:Y:S01]  /*1850*/  SHFL.IDX PT, R2, R16, 0x1, 0x181f ;  /* 0x00381f0010027f89 */ /* 0x000ee200000e0000 */
[----:B------:R-:W-:Y:S01]  /*1860*/  ISETP.GE.AND P1, PT, R5, R23, PT ;  /* 0x000000170500720c */ /* 0x000fe20003f26270 */
[----:B------:R-:W-:-:S06]  /*1870*/  IMAD.WIDE.U32 R98, R47, c[0x0][0x1e8], RZ ;  /* 0x00007a002f627a25 */ /* 0x000fcc00078e00ff */
[----:B--2---:R-:W-:-:S04]  /*1880*/  @!P0 LEA R10, P3, R41, R3, 0x1 ;  /* 0x00000003290a8211 */ /* 0x004fc800078608ff */
[-C--:B----4-:R-:W-:Y:S02]  /*1890*/  @!P0 LEA.HI.X R11, R41, R4.reuse, R30, 0x1, P3 ;  /* 0x00000004290b8211 */ /* 0x090fe400018f0c1e */
[-C--:B------:R-:W-:Y:S02]  /*18a0*/  @!P0 LEA R6, P3, R45, R3.reuse, 0x1 ;  /* 0x000000032d068211 */ /* 0x080fe400078608ff */
[----:B------:R-:W-:Y:S02]  /*18b0*/  ISETP.GE.AND P4, PT, R41, c[0x0][0x198], PT ;  /* 0x0000660029007a0c */ /* 0x000fe40003f86270 */
[----:B------:R-:W-:Y:S02]  /*18c0*/  @!P0 LEA.HI.X R7, R45, R4, R28, 0x1, P3 ;  /* 0x000000042d078211 */ /* 0x000fe400018f0c1c */
[C---:B------:R-:W-:Y:S02]  /*18d0*/  ISETP.GE.AND P3, PT, R31.reuse, c[0x0][0x198], PT ;  /* 0x000066001f007a0c */ /* 0x040fe40003f66270 */
[----:B------:R-:W-:-:S02]  /*18e0*/  @!P0 LEA R12, P2, R31, R3, 0x1 ;  /* 0x000000031f0c8211 */ /* 0x000fc400078408ff */
[C---:B------:R-:W-:Y:S02]  /*18f0*/  ISETP.GE.AND P5, PT, R40.reuse, c[0x0][0x198], PT ;  /* 0x0000660028007a0c */ /* 0x040fe40003fa6270 */
[----:B------:R-:W-:Y:S02]  /*1900*/  ISETP.GE.AND P6, PT, R45, c[0x0][0x198], PT ;  /* 0x000066002d007a0c */ /* 0x000fe40003fc6270 */
[----:B------:R-:W-:Y:S02]  /*1910*/  @!P0 LEA.HI.X R13, R31, R4, R32, 0x1, P2 ;  /* 0x000000041f0d8211 */ /* 0x000fe400010f0c20 */
[----:B------:R-:W-:-:S04]  /*1920*/  @!P0 LEA R8, P2, R40, R3, 0x1 ;  /* 0x0000000328088211 */ /* 0x000fc800078408ff */
[----:B------:R-:W-:Y:S01]  /*1930*/  @!P0 LEA.HI.X R9, R40, R4, R29, 0x1, P2 ;  /* 0x0000000428098211 */ /* 0x000fe200010f0c1d */
[----:B------:R2:W-:Y:S04]  /*1940*/  @!P0 LDGSTS.E.BYPASS.LTC128B.128 [R44+0x100], [R12.64], !P3 ;  /* 0x001000000c2c8fae */ /* 0x0005e8000d901d46 */
[----:B------:R4:W-:Y:S04]  /*1950*/  @!P0 LDGSTS.E.BYPASS.LTC128B.128 [R44+0x4100], [R10.64], !P4 ;  /* 0x041000000a2c8fae */ /* 0x0009e8000e101d46 */
[----:B------:R2:W-:Y:S04]  /*1960*/  @!P0 LDGSTS.E.BYPASS.LTC128B.128 [R44+0x8100], [R8.64], !P5 ;  /* 0x08100000082c8fae */ /* 0x0005e8000e901d46 */
[----:B------:R4:W-:Y:S01]  /*1970*/  @!P0 LDGSTS.E.BYPASS.LTC128B.128 [R44+0xc100], [R6.64], !P6 ;  /* 0x0c100000062c8fae */ /* 0x0009e2000f101d46 */
[----:B-1----:R-:W-:-:S04]  /*1980*/  @!P1 LEA R18, P2, R31, R0, 0x1 ;  /* 0x000000001f129211 */ /* 0x002fc800078408ff */
[----:B---3--:R-:W-:Y:S02]  /*1990*/  @!P1 LEA.HI.X R19, R31, R2, R32, 0x1, P2 ;  /* 0x000000021f139211 */ /* 0x008fe400010f0c20 */
[----:B------:R-:W-:-:S03]  /*19a0*/  IADD3 R3, R20, 0x40, RZ ;  /* 0x0000004014037810 */ /* 0x000fc60007ffe0ff */
[----:B------:R1:W-:Y:S01]  /*19b0*/  @!P1 LDGSTS.E.BYPASS.LTC128B.128 [R44+0x1100], [R18.64], !P3 ;  /* 0x01100000122c9fae */ /* 0x0003e2000d901d46 */
[----:B--2---:R-:W-:-:S04]  /*19c0*/  @!P1 LEA R8, P0, R41, R0, 0x1 ;  /* 0x0000000029089211 */ /* 0x004fc800078008ff */
[----:B------:R-:W-:Y:S02]  /*19d0*/  @!P1 LEA.HI.X R9, R41, R2, R30, 0x1, P0 ;  /* 0x0000000229099211 */ /* 0x000fe400000f0c1e */
[----:B----4-:R-:W-:-:S03]  /*19e0*/  @!P1 LEA R6, P0, R40, R0, 0x1 ;  /* 0x0000000028069211 */ /* 0x010fc600078008ff */
[----:B------:R2:W-:Y:S01]  /*19f0*/  @!P1 LDGSTS.E.BYPASS.LTC128B.128 [R44+0x5100], [R8.64], !P4 ;  /* 0x05100000082c9fae */ /* 0x0005e2000e101d46 */
[----:B------:R-:W-:Y:S02]  /*1a00*/  @!P1 LEA.HI.X R7, R40, R2, R29, 0x1, P0 ;  /* 0x0000000228079211 */ /* 0x000fe400000f0c1d */
[C---:B------:R-:W-:Y:S02]  /*1a10*/  @!P1 LEA R4, P0, R45.reuse, R0, 0x1 ;  /* 0x000000002d049211 */ /* 0x040fe400078008ff */
[----:B------:R-:W3:Y:S02]  /*1a20*/  SHFL.IDX PT, R0, R17, 0x2, 0x181f ;  /* 0x00581f0011007f89 */ /* 0x000ee400000e0000 */
[----:B------:R-:W-:Y:S02]  /*1a30*/  @!P1 LEA.HI.X R5, R45, R2, R28, 0x1, P0 ;  /* 0x000000022d059211 */ /* 0x000fe400000f0c1c */
[----:B------:R-:W4:Y:S01]  /*1a40*/  SHFL.IDX PT, R2, R16, 0x2, 0x181f ;  /* 0x00581f0010027f89 */ /* 0x000f2200000e0000 */
[----:B------:R-:W-:-:S03]  /*1a50*/  ISETP.GE.AND P0, PT, R3, R23, PT ;  /* 0x000000170300720c */ /* 0x000fc60003f06270 */
[----:B------:R1:W-:Y:S04]  /*1a60*/  @!P1 LDGSTS.E.BYPASS.LTC128B.128 [R44+0x9100], [R6.64], !P5 ;  /* 0x09100000062c9fae */ /* 0x0003e8000e901d46 */
[----:B------:R1:W-:Y:S06]  /*1a70*/  @!P1 LDGSTS.E.BYPASS.LTC128B.128 [R44+0xd100], [R4.64], !P6 ;  /* 0x0d100000042c9fae */ /* 0x0003ec000f101d46 */
[----:B---3--:R-:W-:-:S04]  /*1a80*/  @!P0 LEA R10, P1, R41, R0, 0x1 ;  /* 0x00000000290a8211 */ /* 0x008fc800078208ff */
[----:B----4-:R-:W-:Y:S02]  /*1a90*/  @!P0 LEA.HI.X R11, R41, R2, R30, 0x1, P1 ;  /* 0x00000002290b8211 */ /* 0x010fe400008f0c1e */
[CC--:B--2---:R-:W-:Y:S02]  /*1aa0*/  @!P0 LEA R8, P1, R40.reuse, R0.reuse, 0x1 ;  /* 0x0000000028088211 */ /* 0x0c4fe400078208ff */
[C---:B------:R-:W-:Y:S02]  /*1ab0*/  @!P0 LEA R14, P2, R31.reuse, R0, 0x1 ;  /* 0x000000001f0e8211 */ /* 0x040fe400078408ff */
[-C--:B------:R-:W-:Y:S02]  /*1ac0*/  @!P0 LEA.HI.X R9, R40, R2.reuse, R29, 0x1, P1 ;  /* 0x0000000228098211 */ /* 0x080fe400008f0c1d */
[----:B------:R-:W-:Y:S02]  /*1ad0*/  @!P0 LEA.HI.X R15, R31, R2, R32, 0x1, P2 ;  /* 0x000000021f0f8211 */ /* 0x000fe400010f0c20 */
[----:B-1----:R-:W-:Y:S01]  /*1ae0*/  @!P0 LEA R4, P1, R45, R0, 0x1 ;  /* 0x000000002d048211 */ /* 0x002fe200078208ff */
[----:B------:R-:W-:-:S02]  /*1af0*/  IMAD.MOV R0, RZ, RZ, -R21 ;  /* 0x000000ffff007224 */ /* 0x000fc400078e0a15 */
[----:B------:R1:W-:Y:S02]  /*1b00*/  @!P0 LDGSTS.E.BYPASS.LTC128B.128 [R44+0x2100], [R14.64], !P3 ;  /* 0x021000000e2c8fae */ /* 0x0003e4000d901d46 */
[----:B------:R-:W-:Y:S02]  /*1b10*/  IMAD R26, R0, c[0x0][0x2b8], R22 ;  /* 0x0000ae00001a7a24 */ /* 0x000fe400078e0216 */
[----:B------:R2:W-:Y:S01]  /*1b20*/  @!P0 LDGSTS.E.BYPASS.LTC128B.128 [R44+0x6100], [R10.64], !P4 ;  /* 0x061000000a2c8fae */ /* 0x0005e2000e101d46 */
[----:B------:R-:W-:Y:S01]  /*1b30*/  @!P0 LEA.HI.X R5, R45, R2, R28, 0x1, P1 ;  /* 0x000000022d058211 */ /* 0x000fe200008f0c1c */
[----:B------:R-:W-:Y:S02]  /*1b40*/  IMAD.WIDE.U32 R2, R26, c[0x0][0x1e0], RZ ;  /* 0x000078001a027a25 */ /* 0x000fe400078e00ff */
[----:B------:R-:W-:Y:S01]  /*1b50*/  STL [R1+0x58], R25 ;  /* 0x0000581901007387 */ /* 0x000fe20000100800 */
[----:B--2---:R-:W-:-:S03]  /*1b60*/  SHF.R.S32.HI R11, RZ, 0x1f, R26 ;  /* 0x0000001fff0b7819 */ /* 0x004fc6000001141a */
[----:B------:R2:W2:Y:S02]  /*1b70*/  SHFL.IDX PT, R12, R17, 0x3, 0x181f ;  /* 0x00781f00110c7f89 */ /* 0x0004a400000e0000 */
[----:B------:R-:W-:Y:S02]  /*1b80*/  IMAD R0, R11, c[0x0][0x1e0], RZ ;  /* 0x000078000b007a24 */ /* 0x000fe400078e02ff */
[----:B------:R4:W1:Y:S02]  /*1b90*/  SHFL.IDX PT, R13, R16, 0x3, 0x181f ;  /* 0x00781f00100d7f89 */ /* 0x00086400000e0000 */
[----:B------:R-:W-:Y:S01]  /*1ba0*/  IMAD R0, R26, c[0x0][0x1e4], R0 ;  /* 0x000079001a007a24 */ /* 0x000fe200078e0200 */
[----:B------:R-:W-:Y:S01]  /*1bb0*/  IADD3 R20, R20, 0x60, RZ ;  /* 0x0000006014147810 */ /* 0x000fe20007ffe0ff */
[----:B------:R1:W-:Y:S02]  /*1bc0*/  @!P0 LDGSTS.E.BYPASS.LTC128B.128 [R44+0xa100], [R8.64], !P5 ;  /* 0x0a100000082c8fae */ /* 0x0003e4000e901d46 */
[----:B------:R-:W-:-:S02]  /*1bd0*/  IMAD.IADD R3, R3, 0x1, R0 ;  /* 0x0000000103037824 */ /* 0x000fc400078e0200 */
[----:B------:R-:W-:Y:S01]  /*1be0*/  IMAD R0, R24, c[0x0][0x1e8], RZ ;  /* 0x00007a0018007a24 */ /* 0x000fe200078e02ff */
[----:B------:R-:W-:Y:S03]  /*1bf0*/  STL [R1+0x5c], R26 ;  /* 0x00005c1a01007387 */ /* 0x000fe60000100800 */
[----:B------:R-:W-:Y:S01]  /*1c00*/  IMAD R0, R47, c[0x0][0x1ec], R0 ;  /* 0x00007b002f007a24 */ /* 0x000fe200078e0200 */
[----:B------:R-:W-:Y:S01]  /*1c10*/  ISETP.GE.AND P2, PT, R20, R23, PT ;  /* 0x000000171400720c */ /* 0x000fe20003f46270 */
[----:B------:R2:W-:Y:S02]  /*1c20*/  @!P0 LDGSTS.E.BYPASS.LTC128B.128 [R44+0xe100], [R4.64], !P6 ;  /* 0x0e100000042c8fae */ /* 0x0005e4000f101d46 */
[----:B------:R-:W-:Y:S02]  /*1c30*/  IMAD.IADD R97, R99, 0x1, R0 ;  /* 0x0000000163617824 */ /* 0x000fe400078e0200 */
[----:B------:R-:W-:Y:S04]  /*1c40*/  STL.64 [R1+0x90], R98 ;  /* 0x0000906201007387 */ /* 0x000fe80000100a00 */
[----:B------:R-:W-:Y:S04]  /*1c50*/  STL [R1+0x88], R97 ;  /* 0x0000886101007387 */ /* 0x000fe80000100800 */
[----:B------:R-:W3:Y:S04]  /*1c60*/  LDL R18, [R1+0x3c] ;  /* 0x00003c0001127983 */ /* 0x000ee80000100800 */
[----:B--2---:R-:W2:Y:S04]  /*1c70*/  LDL R17, [R1+0x40] ;  /* 0x0000400001117983 */ /* 0x004ea80000100800 */
[----:B----4-:R-:W4:Y:S04]  /*1c80*/  LDL R16, [R1+0x48] ;  /* 0x0000480001107983 */ /* 0x010f280000100800 */
[----:B-1----:R-:W4:Y:S01]  /*1c90*/  LDL R15, [R1+0x44] ;  /* 0x00004400010f7983 */ /* 0x002f220000100800 */
[----:B------:R-:W-:-:S02]  /*1ca0*/  @!P2 LEA R6, P1, R31, R12, 0x1 ;  /* 0x0000000c1f06a211 */ /* 0x000fc400078208ff */
[----:B------:R-:W-:Y:S02]  /*1cb0*/  SHF.R.S32.HI R14, RZ, 0x1f, R25 ;  /* 0x0000001fff0e7819 */ /* 0x000fe40000011419 */
[----:B------:R-:W-:Y:S01]  /*1cc0*/  @!P2 LEA.HI.X R7, R31, R13, R32, 0x1, P1 ;  /* 0x0000000d1f07a211 */ /* 0x000fe200008f0c20 */
[----:B------:R-:W-:Y:S01]  /*1cd0*/  IMAD.WIDE.U32 R2, R25, c[0x0][0x1f0], R2 ;  /* 0x00007c0019027a25 */ /* 0x000fe200078e0002 */
[----:B------:R-:W-:-:S03]  /*1ce0*/  @!P2 LEA R4, P0, R41, R12, 0x1 ;  /* 0x0000000c2904a211 */ /* 0x000fc600078008ff */
[----:B------:R1:W-:Y:S01]  /*1cf0*/  @!P2 LDGSTS.E.BYPASS.LTC128B.128 [R44+0x3100], [R6.64], !P3 ;  /* 0x03100000062cafae */ /* 0x0003e2000d901d46 */
[----:B------:R-:W-:Y:S02]  /*1d00*/  @!P2 LEA.HI.X R5, R41, R13, R30, 0x1, P0 ;  /* 0x0000000d2905a211 */ /* 0x000fe400000f0c1e */
[----:B------:R-:W-:-:S03]  /*1d10*/  IADD3 R0, P0, R2, R98, RZ ;  /* 0x0000006202007210 */ /* 0x000fc60007f1e0ff */
[----:B------:R1:W-:Y:S02]  /*1d20*/  @!P2 LDGSTS.E.BYPASS.LTC128B.128 [R44+0x7100], [R4.64], !P4 ;  /* 0x07100000042cafae */ /* 0x0003e4000e101d46 */
[----:B-1----:R-:W-:-:S04]  /*1d30*/  IMAD R6, R14, c[0x0][0x1f0], RZ ;  /* 0x00007c000e067a24 */ /* 0x002fc800078e02ff */
[----:B------:R-:W-:-:S05]  /*1d40*/  IMAD R6, R25, c[0x0][0x1f4], R6 ;  /* 0x00007d0019067a24 */ /* 0x000fca00078e0206 */
[----:B------:R-:W-:Y:S02]  /*1d50*/  IADD3.X R2, R97, R3, R6, P0, !PT ;  /* 0x0000000361027210 */ /* 0x000fe400007fe406 */
[----:B------:R-:W-:Y:S02]  /*1d60*/  LEA R3, R111, 0xffffffc0, 0x6 ;  /* 0xffffffc06f037811 */ /* 0x000fe400078e30ff */
[----:B------:R-:W-:-:S03]  /*1d70*/  LEA R8, P0, R0, c[0x0][0x1c8], 0x1 ;  /* 0x0000720000087a11 */ /* 0x000fc600078008ff */
[----:B------:R-:W-:Y:S01]  /*1d80*/  IMAD.IADD R92, R48, 0x1, -R3 ;  /* 0x00000001305c7824 */ /* 0x000fe200078e0a03 */
[----:B------:R-:W-:Y:S02]  /*1d90*/  LEA.HI.X R9, R0, c[0x0][0x1cc], R2, 0x1, P0 ;  /* 0x0000730000097a11 */ /* 0x000fe400000f0c02 */
[----:B------:R-:W1:Y:S01]  /*1da0*/  SHFL.IDX PT, R0, R8, RZ, 0x181f ;  /* 0x00181fff08007589 */ /* 0x000e6200000e0000 */
[----:B------:R-:W-:-:S03]  /*1db0*/  IMAD.IADD R10, R92, 0x1, -R27 ;  /* 0x000000015c0a7824 */ /* 0x000fc600078e0a1b */
[----:B------:R-:W1:Y:S02]  /*1dc0*/  SHFL.IDX PT, R6, R9, RZ, 0x181f ;  /* 0x00181fff09067589 */ /* 0x000e6400000e0000 */
[----:B------:R-:W-:Y:S02]  /*1dd0*/  ISETP.GE.AND P1, PT, R10, 0x1, PT ;  /* 0x000000010a00780c */ /* 0x000fe40003f26270 */
[----:B------:R-:W-:-:S04]  /*1de0*/  @!P2 LEA R2, P0, R40, R12, 0x1 ;  /* 0x0000000c2802a211 */ /* 0x000fc800078008ff */
[-C--:B------:R-:W-:Y:S02]  /*1df0*/  @!P2 LEA.HI.X R3, R40, R13.reuse, R29, 0x1, P0 ;  /* 0x0000000d2803a211 */ /* 0x080fe400000f0c1d */
[C---:B------:R-:W-:Y:S01]  /*1e00*/  @!P2 LEA R4, P0, R45.reuse, R12, 0x1 ;  /* 0x0000000c2d04a211 */ /* 0x040fe200078008ff */
[----:B------:R-:W1:Y:S03]  /*1e10*/  SHFL.IDX PT, R8, R8, 0x1, 0x181f ;  /* 0x00381f0008087f89 */ /* 0x000e6600000e0000 */
[----:B------:R-:W-:Y:S01]  /*1e20*/  @!P2 LEA.HI.X R5, R45, R13, R28, 0x1, P0 ;  /* 0x0000000d2d05a211 */ /* 0x000fe200000f0c1c */
[----:B------:R1:W-:Y:S01]  /*1e30*/  @!P2 LDGSTS.E.BYPASS.LTC128B.128 [R44+0xb100], [R2.64], !P5 ;  /* 0x0b100000022cafae */ /* 0x0003e2000e901d46 */
[----:B------:R-:W-:Y:S02]  /*1e40*/  @P1 ISETP.GE.AND P4, PT, R31, c[0x0][0x1d4], PT ;  /* 0x000075001f001a0c */ /* 0x000fe40003f86270 */
[----:B------:R-:W-:Y:S01]  /*1e50*/  @P1 ISETP.GE.AND P3, PT, R41, c[0x0][0x1d4], PT ;  /* 0x0000750029001a0c */ /* 0x000fe20003f66270 */
[----:B------:R1:W-:Y:S04]  /*1e60*/  @!P2 LDGSTS.E.BYPASS.LTC128B.128 [R44+0xf100], [R4.64], !P6 ;  /* 0x0f100000042cafae */ /* 0x0003e8000f101d46 */
[----:B------:R-:W1:Y:S04]  /*1e70*/  SHFL.IDX PT, R9, R9, 0x1, 0x181f ;  /* 0x00381f0009097f89 */ /* 0x000e6800000e0000 */
[----:B------:R-:W0:Y:S01]  /*1e80*/  LDGDEPBAR ;  /* 0x00000000000079af */ /* 0x000e220000000000 */
[----:B-1----:R-:W-:-:S02]  /*1e90*/  @P1 LEA R2, P0, R31, R0, 0x1 ;  /* 0x000000001f021211 */ /* 0x002fc400078008ff */
[----:B------:R-:W-:Y:S02]  /*1ea0*/  @P1 LEA R4, P2, R41, R0, 0x1 ;  /* 0x0000000029041211 */ /* 0x000fe400078408ff */
[-C--:B------:R-:W-:Y:S02]  /*1eb0*/  @P1 LEA.HI.X R3, R31, R6.reuse, R32, 0x1, P0 ;  /* 0x000000061f031211 */ /* 0x080fe400000f0c20 */
[----:B------:R-:W-:Y:S02]  /*1ec0*/  @P1 LEA.HI.X R5, R41, R6, R30, 0x1, P2 ;  /* 0x0000000629051211 */ /* 0x000fe400010f0c1e */
[----:B------:R-:W-:Y:S01]  /*1ed0*/  ISETP.GE.AND P0, PT, R10, 0x21, PT ;  /* 0x000000210a00780c */ /* 0x000fe20003f06270 */
[----:B------:R1:W-:Y:S01]  /*1ee0*/  @P1 LDGSTS.E.BYPASS.LTC128B.128 [R44+0x10100], [R2.64], !P4 ;  /* 0x10100000022c1fae */ /* 0x0003e2000e101d46 */
[----:B------:R-:W-:-:S03]  /*1ef0*/  @P1 ISETP.GE.AND P4, PT, R40, c[0x0][0x1d4], PT ;  /* 0x0000750028001a0c */ /* 0x000fc60003f86270 */
[----:B------:R1:W-:Y:S01]  /*1f00*/  @P1 LDGSTS.E.BYPASS.LTC128B.128 [R44+0x12100], [R4.64], !P3 ;  /* 0x12100000042c1fae */ /* 0x0003e2000d901d46 */
[----:B------:R-:W-:-:S07]  /*1f10*/  @P1 ISETP.GE.AND P3, PT, R45, c[0x0][0x1d4], PT ;  /* 0x000075002d001a0c */ /* 0x000fce0003f66270 */
[----:B------:R-:W-:Y:S02]  /*1f20*/  @P0 ISETP.GE.AND P5, PT, R31, c[0x0][0x1d4], PT ;  /* 0x000075001f000a0c */ /* 0x000fe40003fa6270 */
[----:B-1----:R-:W-:-:S04]  /*1f30*/  @P1 LEA R2, P2, R40, R0, 0x1 ;  /* 0x0000000028021211 */ /* 0x002fc800078408ff */
[----:B------:R-:W-:Y:S02]  /*1f40*/  @P1 LEA.HI.X R3, R40, R6, R29, 0x1, P2 ;  /* 0x0000000628031211 */ /* 0x000fe400010f0c1d */
[----:B------:R-:W-:-:S03]  /*1f50*/  @P1 LEA R4, P2, R45, R0, 0x1 ;  /* 0x000000002d041211 */ /* 0x000fc600078408ff */
[----:B------:R1:W-:Y:S01]  /*1f60*/  @P1 LDGSTS.E.BYPASS.LTC128B.128 [R44+0x14100], [R2.64], !P4 ;  /* 0x14100000022c1fae */ /* 0x0003e2000e101d46 */
[----:B------:R-:W-:-:S05]  /*1f70*/  @P1 LEA.HI.X R5, R45, R6, R28, 0x1, P2 ;  /* 0x000000062d051211 */ /* 0x000fca00010f0c1c */
[----:B------:R1:W-:Y:S01]  /*1f80*/  @P1 LDGSTS.E.BYPASS.LTC128B.128 [R44+0x16100], [R4.64], !P3 ;  /* 0x16100000042c1fae */ /* 0x0003e2000d901d46 */
[CC--:B------:R-:W-:Y:S02]  /*1f90*/  @P0 LEA R6, P1, R41.reuse, R8.reuse, 0x1 ;  /* 0x0000000829060211 */ /* 0x0c0fe400078208ff */
[C---:B------:R-:W-:Y:S02]  /*1fa0*/  @P0 ISETP.GE.AND P4, PT, R41.reuse, c[0x0][0x1d4], PT ;  /* 0x0000750029000a0c */ /* 0x040fe40003f86270 */
[----:B------:R-:W-:Y:S02]  /*1fb0*/  @P0 ISETP.GE.AND P3, PT, R40, c[0x0][0x1d4], PT ;  /* 0x0000750028000a0c */ /* 0x000fe40003f66270 */
[----:B------:R-:W-:Y:S02]  /*1fc0*/  @P0 LEA.HI.X R7, R41, R9, R30, 0x1, P1 ;  /* 0x0000000929070211 */ /* 0x000fe400008f0c1e */
[----:B------:R-:W-:Y:S02]  /*1fd0*/  @P0 ISETP.GE.AND P1, PT, R45, c[0x0][0x1d4], PT ;  /* 0x000075002d000a0c */ /* 0x000fe40003f26270 */
[----:B-1----:R-:W-:-:S04]  /*1fe0*/  @P0 LEA R2, P2, R31, R8, 0x1 ;  /* 0x000000081f020211 */ /* 0x002fc800078408ff */
[----:B------:R-:W-:Y:S02]  /*1ff0*/  @P0 LEA.HI.X R3, R31, R9, R32, 0x1, P2 ;  /* 0x000000091f030211 */ /* 0x000fe400010f0c20 */
[----:B------:R-:W-:-:S03]  /*2000*/  @P0 LEA R4, P2, R40, R8, 0x1 ;  /* 0x0000000828040211 */ /* 0x000fc600078408ff */
[----:B------:R1:W-:Y:S01]  /*2010*/  @P0 LDGSTS.E.BYPASS.LTC128B.128 [R44+0x11100], [R2.64], !P5 ;  /* 0x11100000022c0fae */ /* 0x0003e2000e901d46 */
[----:B------:R-:W-:-:S03]  /*2020*/  @P0 LEA.HI.X R5, R40, R9, R29, 0x1, P2 ;  /* 0x0000000928050211 */ /* 0x000fc600010f0c1d */
[----:B------:R2:W-:Y:S04]  /*2030*/  @P0 LDGSTS.E.BYPASS.LTC128B.128 [R44+0x13100], [R6.64], !P4 ;  /* 0x13100000062c0fae */ /* 0x0005e8000e101d46 */
[----:B------:R2:W-:Y:S01]  /*2040*/  @P0 LDGSTS.E.BYPASS.LTC128B.128 [R44+0x15100], [R4.64], !P3 ;  /* 0x15100000042c0fae */ /* 0x0005e2000d901d46 */
[----:B-1----:R-:W-:-:S04]  /*2050*/  @P0 LEA R2, P2, R45, R8, 0x1 ;  /* 0x000000082d020211 */ /* 0x002fc800078408ff */
[----:B------:R-:W-:-:S05]  /*2060*/  @P0 LEA.HI.X R3, R45, R9, R28, 0x1, P2 ;  /* 0x000000092d030211 */ /* 0x000fca00010f0c1c */
[----:B------:R1:W-:Y:S04]  /*2070*/  @P0 LDGSTS.E.BYPASS.LTC128B.128 [R44+0x17100], [R2.64], !P1 ;  /* 0x17100000022c0fae */ /* 0x0003e8000c901d46 */
[----:B------:R-:W0:Y:S01]  /*2080*/  LDGDEPBAR ;  /* 0x00000000000079af */ /* 0x000e220000000000 */
[----:B------:R-:W-:-:S04]  /*2090*/  DEPBAR.LE SB0, 0x1 ;  /* 0x000080400000791a */ /* 0x000fc80000000000 */
[----:B------:R-:W-:Y:S06]  /*20a0*/  BAR.SYNC.DEFER_BLOCKING 0x0 ;  /* 0x0000000000007b1d */ /* 0x000fec0000010000 */
[----:B---3--:R-:W-:Y:S04]  /*20b0*/  LDSM.16.M88.4 R168, [R18] ;  /* 0x0000000012a8783b */ /* 0x008fe80000000200 */
[----:B--2---:R-:W-:Y:S04]  /*20c0*/  LDSM.16.M88.4 R172, [R17] ;  /* 0x0000000011ac783b */ /* 0x004fe80000000200 */
[----:B----4-:R-:W-:Y:S04]  /*20d0*/  LDSM.16.M88.4 R192, [R16] ;  /* 0x0000000010c0783b */ /* 0x010fe80000000200 */
[----:B------:R-:W-:Y:S04]  /*20e0*/  LDSM.16.M88.4 R196, [R15] ;  /* 0x000000000fc4783b */ /* 0x000fe80000000200 */
[----:B------:R-:W-:Y:S04]  /*20f0*/  LDSM.16.M88.4 R200, [R18+0x4000] ;  /* 0x0040000012c8783b */ /* 0x000fe80000000200 */
        /* <DEDUP_REMOVED lines=10> */
[----:B------:R2:W-:Y:S04]  /*21a0*/  LDSM.16.M88.4 R244, [R15+0xc000] ;  /* 0x00c000000ff4783b */ /* 0x0005e80000000200 */
[----:B------:R-:W-:Y:S06]  /*21b0*/  BAR.SYNC.DEFER_BLOCKING 0x0 ;  /* 0x0000000000007b1d */ /* 0x000fec0000010000 */
[----:B------:R-:W2:Y:S01]  /*21c0*/  S2R R48, SR_TID.X ;  /* 0x0000000000307919 */ /* 0x000ea20000002100 */
[----:B------:R-:W-:-:S04]  /*21d0*/  DEPBAR.LE SB0, 0x0 ;  /* 0x000080000000791a */ /* 0x000fc80000000000 */
[----:B------:R-:W-:Y:S01]  /*21e0*/  BAR.SYNC.DEFER_BLOCKING 0x0 ;  /* 0x0000000000007b1d */ /* 0x000fe20000010000 */
[----:B--2---:R-:W-:-:S04]  /*21f0*/  SHF.R.S32.HI R15, RZ, 0x1f, R48 ;  /* 0x0000001fff0f7819 */ /* 0x004fc80000011430 */
[----:B------:R-:W-:-:S04]  /*2200*/  LEA.HI R15, R15, R48, RZ, 0x3 ;  /* 0x000000300f0f7211 */ /* 0x000fc800078f18ff */
[----:B------:R-:W-:Y:S01]  /*2210*/  LOP3.LUT R15, R15, 0xfffffff8, RZ, 0xc0, !PT ;  /* 0xfffffff80f0f7812 */ /* 0x000fe200078ec0ff */
[----:B------:R-:W2:Y:S04]  /*2220*/  LDSM.16.M88.4 R4, [R252] ;  /* 0x00000000fc04783b */ /* 0x000ea80000000200 */
[----:B------:R-:W-:Y:S02]  /*2230*/  IMAD.IADD R15, R48, 0x1, -R15 ;  /* 0x00000001300f7824 */ /* 0x000fe400078e0a0f */
[----:B------:R-:W-:Y:S01]  /*2240*/  IMAD R0, R11, c[0x0][0x208], RZ ;  /* 0x000082000b007a24 */ /* 0x000fe200078e02ff */
[----:B------:R-:W-:Y:S01]  /*2250*/  IADD3 R135, R252, 0x20, RZ ;  /* 0x00000020fc877810 */ /* 0x000fe20007ffe0ff */
[C---:B-1----:R-:W-:Y:S01]  /*2260*/  IMAD.WIDE.U32 R2, R26.reuse, c[0x0][0x208], RZ ;  /* 0x000082001a027a25 */ /* 0x042fe200078e00ff */
[----:B------:R-:W-:Y:S01]  /*2270*/  R2P PR, R15, 0x6 ;  /* 0x000000060f007804 */ /* 0x000fe20000000000 */
[----:B------:R-:W-:Y:S02]  /*2280*/  LDSM.16.M88.4 R36, [R252+0x1000] ;  /* 0x00100000fc24783b */ /* 0x000fe40000000200 */
[----:B------:R-:W-:-:S04]  /*2290*/  IMAD R0, R26, c[0x0][0x20c], R0 ;  /* 0x000083001a007a24 */ /* 0x000fc800078e0200 */
[----:B------:R-:W-:Y:S02]  /*22a0*/  IMAD.IADD R3, R3, 0x1, R0 ;  /* 0x0000000103037824 */ /* 0x000fe400078e0200 */
[----:B------:R-:W-:-:S04]  /*22b0*/  IMAD R0, R24, c[0x0][0x210], RZ ;  /* 0x0000840018007a24 */ /* 0x000fc800078e02ff */
[----:B------:R-:W-:Y:S01]  /*22c0*/  @P1 IADD3 R135, R252, -0x20, RZ ;  /* 0xffffffe0fc871810 */ /* 0x000fe20007ffe0ff */
[----:B------:R-:W-:-:S04]  /*22d0*/  IMAD.WIDE.U32 R8, R47, c[0x0][0x210], RZ ;  /* 0x000084002f087a25 */ /* 0x000fc800078e00ff */
[----:B------:R-:W1:Y:S01]  /*22e0*/  LDSM.16.M88.4 R20, [R135] ;  /* 0x000000008714783b */ /* 0x000e620000000200 */
[----:B------:R-:W-:Y:S01]  /*22f0*/  IMAD.WIDE.U32 R2, R25, c[0x0][0x218], R2 ;  /* 0x0000860019027a25 */ /* 0x000fe200078e0002 */
[----:B--2---:R-:W-:Y:S03]  /*2300*/  HMMA.16816.F32.BF16 R16, R168, R4, RZ ;  /* 0x00000004a810723c */ /* 0x004fe600000418ff */
[----:B------:R-:W-:Y:S02]  /*2310*/  IMAD.SHL.U32 R93, R31, 0x2, RZ ;  /* 0x000000021f5d7824 */ /* 0x000fe400078e00ff */
[----:B------:R-:W-:Y:S01]  /*2320*/  IMAD.SHL.U32 R94, R41, 0x2, RZ ;  /* 0x00000002295e7824 */ /* 0x000fe200078e00ff */
[----:B------:R-:W-:Y:S01]  /*2330*/  SHF.L.U64.HI R88, R31, 0x1, R32 ;  /* 0x000000011f587819 */ /* 0x000fe20000010220 */
[----:B------:R-:W-:Y:S01]  /*2340*/  STL.64 [R1+0xa0], R8 ;  /* 0x0000a00801007387 */ /* 0x000fe20000100a00 */
[----:B------:R-:W-:-:S02]  /*2350*/  IMAD R4, R47, c[0x0][0x214], R0 ;  /* 0x000085002f047a24 */ /* 0x000fc400078e0200 */
[----:B------:R-:W-:Y:S01]  /*2360*/  IMAD R0, R14, c[0x0][0x218], RZ ;  /* 0x000086000e007a24 */ /* 0x000fe200078e02ff */
[----:B------:R-:W-:Y:S01]  /*2370*/  SHF.L.U64.HI R89, R41, 0x1, R30 ;  /* 0x0000000129597819 */ /* 0x000fe2000001021e */
[----:B------:R-:W-:Y:S02]  /*2380*/  IMAD.IADD R5, R9, 0x1, R4 ;  /* 0x0000000109057824 */ /* 0x000fe400078e0204 */
[C---:B------:R-:W-:Y:S01]  /*2390*/  IMAD.SHL.U32 R95, R40.reuse, 0x2, RZ ;  /* 0x00000002285f7824 */ /* 0x040fe200078e00ff */
[----:B------:R-:W-:Y:S01]  /*23a0*/  SHF.L.U64.HI R90, R40, 0x1, R29 ;  /* 0x00000001285a7819 */ /* 0x000fe2000001021d */
[----:B------:R-:W-:Y:S01]  /*23b0*/  IMAD R4, R25, c[0x0][0x21c], R0 ;  /* 0x0000870019047a24 */ /* 0x000fe200078e0200 */
[----:B------:R-:W-:Y:S01]  /*23c0*/  IADD3 R0, P0, R2, R8, RZ ;  /* 0x0000000802007210 */ /* 0x000fe20007f1e0ff */
[----:B------:R-:W-:Y:S03]  /*23d0*/  STL [R1+0xac], R5 ;  /* 0x0000ac0501007387 */ /* 0x000fe60000100800 */
[----:B------:R-:W-:Y:S01]  /*23e0*/  IADD3.X R3, R5, R3, R4, P0, !PT ;  /* 0x0000000305037210 */ /* 0x000fe200007fe404 */
[----:B------:R-:W-:Y:S01]  /*23f0*/  HMMA.16816.F32.BF16 R12, R168, R6, RZ ;  /* 0x00000006a80c723c */ /* 0x000fe200000418ff */
[C---:B------:R-:W-:Y:S01]  /*2400*/  LEA R2, P0, R0.reuse, c[0x0][0x1f8], 0x1 ;  /* 0x00007e0000027a11 */ /* 0x040fe200078008ff */
[----:B------:R-:W-:Y:S03]  /*2410*/  LDSM.16.M88.4 R24, [R252+0x800] ;  /* 0x00080000fc18783b */ /* 0x000fe60000000200 */
[----:B------:R-:W-:Y:S01]  /*2420*/  LEA.HI.X R3, R0, c[0x0][0x1fc], R3, 0x1, P0 ;  /* 0x00007f0000037a11 */ /* 0x000fe200000f0c03 */
[----:B------:R-:W2:Y:S04]  /*2430*/  SHFL.IDX PT, R4, R2, RZ, 0x181f ;  /* 0x00181fff02047589 */ /* 0x000ea800000e0000 */
[----:B------:R-:W3:Y:S04]  /*2440*/  SHFL.IDX PT, R5, R3, RZ, 0x181f ;  /* 0x00181fff03057589 */ /* 0x000ee800000e0000 */
[----:B------:R-:W4:Y:S04]  /*2450*/  SHFL.IDX PT, R2, R2, 0x1, 0x181f ;  /* 0x00381f0002027f89 */ /* 0x000f2800000e0000 */
[----:B------:R-:W4:Y:S01]  /*2460*/  SHFL.IDX PT, R3, R3, 0x1, 0x181f ;  /* 0x00381f0003037f89 */ /* 0x000f2200000e0000 */
[----:B-1----:R-:W-:Y:S01]  /*2470*/  HMMA.16816.F32.BF16 R80, R172, R20, R16 ;  /* 0x00000014ac50723c */ /* 0x002fe20000041810 */
[----:B------:R-:W-:Y:S01]  /*2480*/  ISETP.GE.AND P5, PT, R31, c[0x0][0x1d4], PT ;  /* 0x000075001f007a0c */ /* 0x000fe20003fa6270 */
[C---:B------:R-:W-:Y:S01]  /*2490*/  IMAD.SHL.U32 R96, R45.reuse, 0x2, RZ ;  /* 0x000000022d607824 */ /* 0x040fe200078e00ff */
[----:B------:R-:W1:Y:S01]  /*24a0*/  LDSM.16.M88.4 R32, [R135+0x800] ;  /* 0x000800008720783b */ /* 0x000e620000000200 */
[----:B------:R-:W-:-:S03]  /*24b0*/  SHF.L.U64.HI R91, R45, 0x1, R28 ;  /* 0x000000012d5b7819 */ /* 0x000fc6000001021c */
[----:B------:R-:W-:Y:S01]  /*24c0*/  LDSM.16.M88.4 R48, [R135+0x1000] ;  /* 0x001000008730783b */ /* 0x000fe20000000200 */
[----:B--2---:R-:W-:-:S03]  /*24d0*/  IADD3 R18, P1, R4, R93, RZ ;  /* 0x0000005d04127210 */ /* 0x004fc60007f3e0ff */
[----:B------:R-:W-:Y:S01]  /*24e0*/  LDSM.16.M88.4 R60, [R135+0x1800] ;  /* 0x00180000873c783b */ /* 0x000fe20000000200 */
[----:B------:R-:W-:Y:S01]  /*24f0*/  IADD3 R16, P0, R4, R94, RZ ;  /* 0x0000005e04107210 */ /* 0x000fe20007f1e0ff */
[----:B------:R-:W-:Y:S01]  /*2500*/  HMMA.16816.F32.BF16 R76, R172, R22, R12 ;  /* 0x00000016ac4c723c */ /* 0x000fe2000004180c */
[----:B---3--:R-:W-:-:S03]  /*2510*/  IMAD.X R19, R5, 0x1, R88, P1 ;  /* 0x0000000105137824 */ /* 0x008fc600008e0658 */
[--C-:B------:R-:W-:Y:S01]  /*2520*/  IMAD.X R17, R5, 0x1, R89.reuse, P0 ;  /* 0x0000000105117824 */ /* 0x100fe200000e0659 */
[----:B----4-:R-:W-:Y:S02]  /*2530*/  IADD3 R8, P1, R2, R94, RZ ;  /* 0x0000005e02087210 */ /* 0x010fe40007f3e0ff */
[----:B------:R-:W-:Y:S02]  /*2540*/  IADD3 R14, P3, R4, R95, RZ ;  /* 0x0000005f040e7210 */ /* 0x000fe40007f7e0ff */
[----:B------:R-:W-:Y:S01]  /*2550*/  IADD3 R12, P0, R2, R93, RZ ;  /* 0x0000005d020c7210 */ /* 0x000fe20007f1e0ff */
[----:B------:R-:W-:Y:S01]  /*2560*/  IMAD.X R9, R3, 0x1, R89, P1 ;  /* 0x0000000103097824 */ /* 0x000fe200008e0659 */
[----:B------:R-:W-:Y:S01]  /*2570*/  ISETP.GE.AND P1, PT, R40, c[0x0][0x1d4], PT ;  /* 0x0000750028007a0c */ /* 0x000fe20003f26270 */
[----:B------:R-:W-:Y:S01]  /*2580*/  IMAD.X R15, R5, 0x1, R90, P3 ;  /* 0x00000001050f7824 */ /* 0x000fe200018e065a */
[----:B------:R-:W-:Y:S01]  /*2590*/  ISETP.GE.AND P3, PT, R41, c[0x0][0x1d4], PT ;  /* 0x0000750029007a0c */ /* 0x000fe20003f66270 */
[----:B------:R-:W-:Y:S01]  /*25a0*/  IMAD.X R13, R3, 0x1, R88, P0 ;  /* 0x00000001030d7824 */ /* 0x000fe200000e0658 */
[----:B------:R-:W-:Y:S01]  /*25b0*/  IADD3 R6, P0, R2, R95, RZ ;  /* 0x0000005f02067210 */ /* 0x000fe20007f1e0ff */
[----:B------:R-:W2:Y:S01]  /*25c0*/  LDSM.16.M88.4 R40, [R252+0x1800] ;  /* 0x00180000fc28783b */ /* 0x000ea20000000200 */
[----:B------:R-:W-:-:S02]  /*25d0*/  ISETP.LT.OR P4, PT, R10, 0x1, P5 ;  /* 0x000000010a00780c */ /* 0x000fc40002f81670 */
[----:B------:R-:W-:Y:S01]  /*25e0*/  SEL R0, R46, 0xffffffc0, !P2 ;  /* 0xffffffc02e007807 */ /* 0x000fe20005000000 */
[----:B------:R-:W-:Y:S01]  /*25f0*/  IMAD.X R7, R3, 0x1, R90, P0 ;  /* 0x0000000103077824 */ /* 0x000fe200000e065a */
[----:B------:R-:W-:Y:S02]  /*2600*/  ISETP.LT.OR P0, PT, R10, 0x1, P3 ;  /* 0x000000010a00780c */ /* 0x000fe40001f01670 */
[----:B------:R-:W-:Y:S01]  /*2610*/  IADD3 R4, P2, R4, R96, RZ ;  /* 0x0000006004047210 */ /* 0x000fe20007f5e0ff */
[C---:B------:R-:W-:Y:S04]  /*2620*/  HMMA.16816.F32.BF16 R28, R168.reuse, R24, RZ ;  /* 0x00000018a81c723c */ /* 0x040fe800000418ff */
[----:B------:R-:W-:Y:S01]  /*2630*/  IMAD.X R5, R5, 0x1, R91, P2 ;  /* 0x0000000105057824 */ /* 0x000fe200010e065b */
[----:B------:R-:W-:Y:S01]  /*2640*/  ISETP.LT.OR P2, PT, R10, 0x1, P1 ;  /* 0x000000010a00780c */ /* 0x000fe20000f41670 */
[----:B------:R-:W-:Y:S01]  /*2650*/  @!PT LDS RZ, [RZ] ;  /* 0x00000000fffff984 */ /* 0x000fe20000000800 */
[----:B------:R-:W-:Y:S01]  /*2660*/  @!PT LDS RZ, [RZ] ;  /* 0x00000000fffff984 */ /* 0x000fe20000000800 */
[----:B------:R-:W-:Y:S01]  /*2670*/  @!PT LDS RZ, [RZ] ;  /* 0x00000000fffff984 */ /* 0x000fe20000000800 */
[----:B------:R3:W-:Y:S02]  /*2680*/  LDGSTS.E.BYPASS.LTC128B.128 [R44+0x100], [R18.64], !P4 ;  /* 0x00100000122c7fae */ /* 0x0007e4000e101d46 */
[----:B------:R-:W-:Y:S02]  /*2690*/  HMMA.16816.F32.BF16 R24, R168, R26, RZ ;  /* 0x0000001aa818723c */ /* 0x000fe400000418ff */
[----:B------:R3:W-:Y:S01]  /*26a0*/  LDGSTS.E.BYPASS.LTC128B.128 [R44+0x2100], [R16.64], !P0 ;  /* 0x02100000102c7fae */ /* 0x0007e2000c101d46 */
[----:B------:R-:W-:-:S02]  /*26b0*/  ISETP.GE.AND P0, PT, R45, c[0x0][0x1d4], PT ;  /* 0x000075002d007a0c */ /* 0x000fc40003f06270 */
[C---:B------:R-:W-:Y:S02]  /*26c0*/  ISETP.LT.OR P5, PT, R10.reuse, 0x21, P5 ;  /* 0x000000210a00780c */ /* 0x040fe40002fa1670 */
[C---:B------:R-:W-:Y:S02]  /*26d0*/  ISETP.LT.OR P4, PT, R10.reuse, 0x1, P0 ;  /* 0x000000010a00780c */ /* 0x040fe40000781670 */
[C---:B------:R-:W-:Y:S01]  /*26e0*/  ISETP.LT.OR P3, PT, R10.reuse, 0x21, P3 ;  /* 0x000000210a00780c */ /* 0x040fe20001f61670 */
[----:B------:R4:W-:Y:S01]  /*26f0*/  LDGSTS.E.BYPASS.LTC128B.128 [R44+0x4100], [R14.64], !P2 ;  /* 0x041000000e2c7fae */ /* 0x0009e2000d101d46 */
[C---:B------:R-:W-:Y:S02]  /*2700*/  ISETP.LT.OR P2, PT, R10.reuse, 0x21, P1 ;  /* 0x000000210a00780c */ /* 0x040fe40000f41670 */
[----:B------:R-:W-:Y:S02]  /*2710*/  ISETP.LT.OR P1, PT, R10, 0x21, P0 ;  /* 0x000000210a00780c */ /* 0x000fe40000721670 */
[----:B------:R-:W-:Y:S01]  /*2720*/  IADD3 R2, P0, R2, R96, RZ ;  /* 0x0000006002027210 */ /* 0x000fe20007f1e0ff */
[----:B------:R-:W-:-:S04]  /*2730*/  IMAD.IADD R104, R252, 0x1, R0 ;  /* 0x00000001fc687824 */ /* 0x000fc800078e0200 */
[----:B------:R-:W-:Y:S01]  /*2740*/  IMAD.X R3, R3, 0x1, R91, P0 ;  /* 0x0000000103037824 */ /* 0x000fe200000e065b */
[----:B------:R3:W-:Y:S01]  /*2750*/  LDGSTS.E.BYPASS.LTC128B.128 [R44+0x6100], [R4.64], !P4 ;  /* 0x06100000042c7fae */ /* 0x0007e2000e101d46 */
[----:B------:R-:W-:Y:S03]  /*2760*/  HMMA.16816.F32.BF16 R20, R168, R36, RZ ;  /* 0x00000024a814723c */ /* 0x000fe600000418ff */
[----:B------:R4:W-:Y:S04]  /*2770*/  LDGSTS.E.BYPASS.LTC128B.128 [R44+0x1100], [R12.64], !P5 ;  /* 0x011000000c2c7fae */ /* 0x0009e8000e901d46 */
[----:B------:R2:W-:Y:S01]  /*2780*/  LDGSTS.E.BYPASS.LTC128B.128 [R44+0x3100], [R8.64], !P3 ;  /* 0x03100000082c7fae */ /* 0x0005e2000d901d46 */
[C---:B-1----:R-:W-:Y:S03]  /*2790*/  HMMA.16816.F32.BF16 R64, R172.reuse, R34, R24 ;  /* 0x00000022ac40723c */ /* 0x042fe60000041818 */
[----:B------:R3:W-:Y:S04]  /*27a0*/  LDGSTS.E.BYPASS.LTC128B.128 [R44+0x5100], [R6.64], !P2 ;  /* 0x05100000062c7fae */ /* 0x0007e8000d101d46 */
[----:B------:R3:W-:Y:S04]  /*27b0*/  LDGSTS.E.BYPASS.LTC128B.128 [R44+0x7100], [R2.64], !P1 ;  /* 0x07100000022c7fae */ /* 0x0007e8000c901d46 */
[----:B------:R-:W1:Y:S01]  /*27c0*/  LDSM.16.M88.4 R24, [R104] ;  /* 0x000000006818783b */ /* 0x000e620000000200 */
[----:B------:R-:W-:Y:S03]  /*27d0*/  HMMA.16816.F32.BF16 R68, R172, R32, R28 ;  /* 0x00000020ac44723c */ /* 0x000fe6000004181c */
[----:B------:R-:W1:Y:S04]  /*27e0*/  LDSM.16.M88.4 R28, [R104+0x800] ;  /* 0x00080000681c783b */ /* 0x000e680000000200 */
[----:B------:R-:W-:Y:S01]  /*27f0*/  LDSM.16.M88.4 R52, [R104+0x1800] ;  /* 0x001800006834783b */ /* 0x000fe20000000200 */
[C---:B----4-:R-:W-:Y:S03]  /*2800*/  HMMA.16816.F32.BF16 R12, R168.reuse, R38, RZ ;  /* 0x00000026a80c723c */ /* 0x050fe600000418ff */
[----:B------:R-:W0:Y:S05]  /*2810*/  LDGDEPBAR ;  /* 0x00000000000079af */ /* 0x000e2a0000000000 */
[----:B--2---:R-:W-:Y:S01]  /*2820*/  HMMA.16816.F32.BF16 R8, R168, R40, RZ ;  /* 0x00000028a808723c */ /* 0x004fe200000418ff */
[----:B---3--:R-:W2:Y:S01]  /*2830*/  LDSM.16.M88.4 R44, [R104+0x1000] ;  /* 0x00100000682c783b */ /* 0x008ea20000000200 */
[----:B------:R-:W-:-:S06]  /*2840*/  IADD3 R2, R135, 0x6000, RZ ;  /* 0x0000600087027810 */ /* 0x000fcc0007ffe0ff */
[----:B------:R-:W-:Y:S01]  /*2850*/  HMMA.16816.F32.BF16 R16, R168, R42, RZ ;  /* 0x0000002aa810723c */ /* 0x000fe200000418ff */
[----:B------:R-:W-:-:S05]  /*2860*/  IMAD.IADD R0, R2, 0x1, R0 ;  /* 0x0000000102007824 */ /* 0x000fca00078e0200 */
[----:B------:R-:W-:Y:S02]  /*2870*/  LDSM.16.M88.4 R72, [R0+-0x5000] ;  /* 0xffb000000048783b */ /* 0x000fe40000000200 */
[C---:B------:R-:W-:Y:S02]  /*2880*/  HMMA.16816.F32.BF16 R4, R172.reuse, R50, R12 ;  /* 0x00000032ac04723c */ /* 0x040fe4000004180c */
[----:B------:R-:W-:Y:S06]  /*2890*/  LDSM.16.M88.4 R84, [R0+-0x4800] ;  /* 0xffb800000054783b */ /* 0x000fec0000000200 */
[C---:B------:R-:W-:Y:S01]  /*28a0*/  HMMA.16816.F32.BF16 R56, R172.reuse, R48, R20 ;  /* 0x00000030ac38723c */ /* 0x040fe20000041814 */
[----:B------:R-:W-:Y:S07]  /*28b0*/  LDSM.16.M88.4 R48, [R0+-0x5800] ;  /* 0xffa800000030783b */ /* 0x000fee0000000200 */
[C---:B------:R-:W-:Y:S01]  /*28c0*/  HMMA.16816.F32.BF16 R12, R172.reuse, R60, R8 ;  /* 0x0000003cac0c723c */ /* 0x040fe20000041808 */
[----:B------:R-:W3:Y:S07]  /*28d0*/  LDSM.16.M88.4 R8, [R0+-0x6000] ;  /* 0xffa000000008783b */ /* 0x000eee0000000200 */
[----:B------:R-:W-:Y:S01]  /*28e0*/  HMMA.16816.F32.BF16 R16, R172, R62, R16 ;  /* 0x0000003eac10723c */ /* 0x000fe20000041810 */
[----:B------:R-:W-:Y:S07]  /*28f0*/  LDSM.16.M88.4 R60, [R252+0x3000] ;  /* 0x00300000fc3c783b */ /* 0x000fee0000000200 */
[C---:B-1----:R-:W-:Y:S01]  /*2900*/  HMMA.16816.F32.BF16 R20, R192.reuse, R24, R80 ;  /* 0x00000018c014723c */ /* 0x042fe20000041850 */
[----:B------:R-:W-:Y:S07]  /*2910*/  LDSM.16.M88.4 R80, [R0+-0x2800] ;  /* 0xffd800000050783b */ /* 0x000fee0000000200 */
[C---:B------:R-:W-:Y:S01]  /*2920*/  HMMA.16816.F32.BF16 R24, R192.reuse, R26, R76 ;  /* 0x0000001ac018723c */ /* 0x040fe2000004184c */
[----:B------:R-:W-:Y:S07]  /*2930*/  LDSM.16.M88.4 R76, [R135+0x3800] ;  /* 0x00380000874c783b */ /* 0x000fee0000000200 */
[C---:B------:R-:W-:Y:S01]  /*2940*/  HMMA.16816.F32.BF16 R32, R192.reuse, R28, R68 ;  /* 0x0000001cc020723c */ /* 0x040fe20000041844 */
[----:B------:R-:W-:Y:S07]  /*2950*/  LDSM.16.M88.4 R68, [R252+0x3800] ;  /* 0x00380000fc44783b */ /* 0x000fee0000000200 */
[C---:B------:R-:W-:Y:S01]  /*2960*/  HMMA.16816.F32.BF16 R36, R192.reuse, R30, R64 ;  /* 0x0000001ec024723c */ /* 0x040fe20000041840 */
[----:B------:R-:W-:Y:S04]  /*2970*/  LDSM.16.M88.4 R28, [R135+0x2000] ;  /* 0x00200000871c783b */ /* 0x000fe80000000200 */
[----:B------:R-:W-:Y:S03]  /*2980*/  LDSM.16.M88.4 R64, [R104+0x3000] ;  /* 0x003000006840783b */ /* 0x000fe60000000200 */
[C---:B--2---:R-:W-:Y:S01]  /*2990*/  HMMA.16816.F32.BF16 R40, R192.reuse, R44, R56 ;  /* 0x0000002cc028723c */ /* 0x044fe20000041838 */
[----:B------:R-:W-:Y:S07]  /*29a0*/  LDSM.16.M88.4 R56, [R252+0x2800] ;  /* 0x00280000fc38783b */ /* 0x000fee0000000200 */
[C---:B------:R-:W-:Y:S01]  /*29b0*/  HMMA.16816.F32.BF16 R4, R192.reuse, R46, R4 ;  /* 0x0000002ec004723c */ /* 0x040fe20000041804 */
[----:B------:R-:W1:Y:S07]  /*29c0*/  LDSM.16.M88.4 R44, [R252+0x2000] ;  /* 0x00200000fc2c783b */ /* 0x000e6e0000000200 */
[C---:B------:R-:W-:Y:S08]  /*29d0*/  HMMA.16816.F32.BF16 R12, R192.reuse, R52, R12 ;  /* 0x00000034c00c723c */ /* 0x040ff0000004180c */
[----:B------:R-:W-:Y:S01]  /*29e0*/  HMMA.16816.F32.BF16 R16, R192, R54, R16 ;  /* 0x00000036c010723c */ /* 0x000fe20000041810 */
[----:B------:R-:W-:Y:S07]  /*29f0*/  LDSM.16.M88.4 R52, [R135+0x3000] ;  /* 0x003000008734783b */ /* 0x000fee0000000200 */
[C---:B---3--:R-:W-:Y:S08]  /*2a00*/  HMMA.16816.F32.BF16 R20, R196.reuse, R8, R20 ;  /* 0x00000008c414723c */ /* 0x048ff00000041814 */
[C---:B------:R-:W-:Y:S08]  /*2a10*/  HMMA.16816.F32.BF16 R24, R196.reuse, R10, R24 ;  /* 0x0000000ac418723c */ /* 0x040ff00000041818 */
[C---:B------:R-:W-:Y:S08]  /*2a20*/  HMMA.16816.F32.BF16 R32, R196.reuse, R48, R32 ;  /* 0x00000030c420723c */ /* 0x040ff00000041820 */
[C---:B------:R-:W-:Y:S01]  /*2a30*/  HMMA.16816.F32.BF16 R36, R196.reuse, R50, R36 ;  /* 0x00000032c424723c */ /* 0x040fe20000041824 */
[----:B------:R-:W2:Y:S07]  /*2a40*/  LDSM.16.M88.4 R48, [R135+0x2800] ;  /* 0x002800008730783b */ /* 0x000eae0000000200 */
[C---:B------:R-:W-:Y:S08]  /*2a50*/  HMMA.16816.F32.BF16 R40, R196.reuse, R72, R40 ;  /* 0x00000048c428723c */ /* 0x040ff00000041828 */
[C---:B------:R-:W-:Y:S01]  /*2a60*/  HMMA.16816.F32.BF16 R8, R196.reuse, R74, R4 ;  /* 0x0000004ac408723c */ /* 0x040fe20000041804 */
[----:B------:R-:W-:Y:S07]  /*2a70*/  LDSM.16.M88.4 R72, [R104+0x3800] ;  /* 0x003800006848783b */ /* 0x000fee0000000200 */
[C---:B------:R-:W-:Y:S08]  /*2a80*/  HMMA.16816.F32.BF16 R4, R196.reuse, R84, R12 ;  /* 0x00000054c404723c */ /* 0x040ff0000004180c */
[----:B------:R-:W-:Y:S08]  /*2a90*/  HMMA.16816.F32.BF16 R16, R196, R86, R16 ;  /* 0x00000056c410723c */ /* 0x000ff00000041810 */
[C---:B-1----:R-:W-:Y:S08]  /*2aa0*/  HMMA.16816.F32.BF16 R20, R200.reuse, R44, R20 ;  /* 0x0000002cc814723c */ /* 0x042ff00000041814 */
[C---:B------:R-:W-:Y:S01]  /*2ab0*/  HMMA.16816.F32.BF16 R24, R200.reuse, R46, R24 ;  /* 0x0000002ec818723c */ /* 0x040fe20000041818 */
[----:B------:R-:W1:Y:S07]  /*2ac0*/  LDSM.16.M88.4 R44, [R104+0x2000] ;  /* 0x00200000682c783b */ /* 0x000e6e0000000200 */
[C---:B------:R-:W-:Y:S08]  /*2ad0*/  HMMA.16816.F32.BF16 R32, R200.reuse, R56, R32 ;  /* 0x00000038c820723c */ /* 0x040ff00000041820 */
[C---:B------:R-:W-:Y:S01]  /*2ae0*/  HMMA.16816.F32.BF16 R36, R200.reuse, R58, R36 ;  /* 0x0000003ac824723c */ /* 0x040fe20000041824 */
[----:B------:R-:W3:Y:S07]  /*2af0*/  LDSM.16.M88.4 R56, [R104+0x2800] ;  /* 0x002800006838783b */ /* 0x000eee0000000200 */
[C---:B------:R-:W-:Y:S08]  /*2b00*/  HMMA.16816.F32.BF16 R40, R200.reuse, R60, R40 ;  /* 0x0000003cc828723c */ /* 0x040ff00000041828 */
[C---:B------:R-:W-:Y:S01]  /*2b10*/  HMMA.16816.F32.BF16 R12, R200.reuse, R62, R8 ;  /* 0x0000003ec80c723c */ /* 0x040fe20000041808 */
[----:B------:R-:W-:Y:S07]  /*2b20*/  LDSM.16.M88.4 R60, [R0+-0x3000] ;  /* 0xffd00000003c783b */ /* 0x000fee0000000200 */
[C---:B------:R-:W-:Y:S08]  /*2b30*/  HMMA.16816.F32.BF16 R8, R200.reuse, R68, R4 ;  /* 0x00000044c808723c */ /* 0x040ff00000041804 */
[----:B------:R-:W-:Y:S01]  /*2b40*/  HMMA.16816.F32.BF16 R4, R200, R70, R16 ;  /* 0x00000046c804723c */ /* 0x000fe20000041810 */
[----:B------:R-:W-:Y:S07]  /*2b50*/  LDSM.16.M88.4 R68, [R252+0x5000] ;  /* 0x00500000fc44783b */ /* 0x000fee0000000200 */
[C---:B------:R-:W-:Y:S08]  /*2b60*/  HMMA.16816.F32.BF16 R20, R204.reuse, R28, R20 ;  /* 0x0000001ccc14723c */ /* 0x040ff00000041814 */
[C---:B------:R-:W-:Y:S01]  /*2b70*/  HMMA.16816.F32.BF16 R24, R204.reuse, R30, R24 ;  /* 0x0000001ecc18723c */ /* 0x040fe20000041818 */
[----:B------:R-:W4:Y:S07]  /*2b80*/  LDSM.16.M88.4 R28, [R0+-0x4000] ;  /* 0xffc00000001c783b */ /* 0x000f2e0000000200 */
[C---:B--2---:R-:W-:Y:S08]  /*2b90*/  HMMA.16816.F32.BF16 R32, R204.reuse, R48, R32 ;  /* 0x00000030cc20723c */ /* 0x044ff00000041820 */
[C---:B------:R-:W-:Y:S01]  /*2ba0*/  HMMA.16816.F32.BF16 R36, R204.reuse, R50, R36 ;  /* 0x00000032cc24723c */ /* 0x040fe20000041824 */
[----:B------:R-:W-:Y:S07]  /*2bb0*/  LDSM.16.M88.4 R48, [R252+0x4000] ;  /* 0x00400000fc30783b */ /* 0x000fee0000000200 */
[C---:B------:R-:W-:Y:S08]  /*2bc0*/  HMMA.16816.F32.BF16 R40, R204.reuse, R52, R40 ;  /* 0x00000034cc28723c */ /* 0x040ff00000041828 */
[C---:B------:R-:W-:Y:S01]  /*2bd0*/  HMMA.16816.F32.BF16 R16, R204.reuse, R54, R12 ;  /* 0x00000036cc10723c */ /* 0x040fe2000004180c */
[----:B------:R-:W2:Y:S07]  /*2be0*/  LDSM.16.M88.4 R52, [R0+-0x3800] ;  /* 0xffc800000034783b */ /* 0x000eae0000000200 */
[C---:B------:R-:W-:Y:S08]  /*2bf0*/  HMMA.16816.F32.BF16 R8, R204.reuse, R76, R8 ;  /* 0x0000004ccc08723c */ /* 0x040ff00000041808 */
[----:B------:R-:W-:Y:S01]  /*2c00*/  HMMA.16816.F32.BF16 R4, R204, R78, R4 ;  /* 0x0000004ecc04723c */ /* 0x000fe20000041804 */
[----:B------:R-:W-:Y:S07]  /*2c10*/  LDSM.16.M88.4 R76, [R252+0x5800] ;  /* 0x00580000fc4c783b */ /* 0x000fee0000000200 */
[C---:B-1----:R-:W-:Y:S08]  /*2c20*/  HMMA.16816.F32.BF16 R12, R208.reuse, R44, R20 ;  /* 0x0000002cd00c723c */ /* 0x042ff00000041814 */
[C---:B------:R-:W-:Y:S01]  /*2c30*/  HMMA.16816.F32.BF16 R24, R208.reuse, R46, R24 ;  /* 0x0000002ed018723c */ /* 0x040fe20000041818 */
[----:B------:R-:W-:Y:S07]  /*2c40*/  LDSM.16.M88.4 R44, [R135+0x4000] ;  /* 0x00400000872c783b */ /* 0x000fee0000000200 */
[C---:B---3--:R-:W-:Y:S08]  /*2c50*/  HMMA.16816.F32.BF16 R32, R208.reuse, R56, R32 ;  /* 0x00000038d020723c */ /* 0x048ff00000041820 */
[C---:B------:R-:W-:Y:S01]  /*2c60*/  HMMA.16816.F32.BF16 R36, R208.reuse, R58, R36 ;  /* 0x0000003ad024723c */ /* 0x040fe20000041824 */
[----:B------:R-:W1:Y:S07]  /*2c70*/  LDSM.16.M88.4 R56, [R252+0x4800] ;  /* 0x00480000fc38783b */ /* 0x000e6e0000000200 */
[C---:B------:R-:W-:Y:S08]  /*2c80*/  HMMA.16816.F32.BF16 R8, R208.reuse, R72, R8 ;  /* 0x00000048d008723c */ /* 0x040ff00000041808 */
[C---:B------:R-:W-:Y:S01]  /*2c90*/  HMMA.16816.F32.BF16 R4, R208.reuse, R74, R4 ;  /* 0x0000004ad004723c */ /* 0x040fe20000041804 */
[----:B------:R-:W-:Y:S07]  /*2ca0*/  LDSM.16.M88.4 R72, [R135+0x5800] ;  /* 0x005800008748783b */ /* 0x000fee0000000200 */
[----:B------:R-:W-:Y:S08]  /*2cb0*/  HMMA.16816.F32.BF16 R40, R208, R64, R40 ;  /* 0x00000040d028723c */ /* 0x000ff00000041828 */
[----:B----4-:R-:W-:Y:S08]  /*2cc0*/  HMMA.16816.F32.BF16 R12, R212, R28, R12 ;  /* 0x0000001cd40c723c */ /* 0x010ff0000004180c */
[----:B------:R-:W-:Y:S01]  /*2cd0*/  HMMA.16816.F32.BF16 R20, R208, R66, R16 ;  /* 0x00000042d014723c */ /* 0x000fe20000041810 */
[----:B------:R-:W-:Y:S07]  /*2ce0*/  LDSM.16.M88.4 R64, [R135+0x5000] ;  /* 0x005000008740783b */ /* 0x000fee0000000200 */
[C---:B------:R-:W-:Y:S08]  /*2cf0*/  HMMA.16816.F32.BF16 R16, R212.reuse, R30, R24 ;  /* 0x0000001ed410723c */ /* 0x040ff00000041818 */
[C---:B--2---:R-:W-:Y:S08]  /*2d00*/  HMMA.16816.F32.BF16 R32, R212.reuse, R52, R32 ;  /* 0x00000034d420723c */ /* 0x044ff00000041820 */
[C---:B------:R-:W-:Y:S01]  /*2d10*/  HMMA.16816.F32.BF16 R36, R212.reuse, R54, R36 ;  /* 0x00000036d424723c */ /* 0x040fe20000041824 */
[----:B------:R-:W2:Y:S07]  /*2d20*/  LDSM.16.M88.4 R52, [R135+0x4800] ;  /* 0x004800008734783b */ /* 0x000eae0000000200 */
[C---:B------:R-:W-:Y:S08]  /*2d30*/  HMMA.16816.F32.BF16 R24, R212.reuse, R80, R8 ;  /* 0x00000050d418723c */ /* 0x040ff00000041808 */
[C---:B------:R-:W-:Y:S08]  /*2d40*/  HMMA.16816.F32.BF16 R8, R212.reuse, R82, R4 ;  /* 0x00000052d408723c */ /* 0x040ff00000041804 */
[----:B------:R-:W-:Y:S08]  /*2d50*/  HMMA.16816.F32.BF16 R40, R212, R60, R40 ;  /* 0x0000003cd428723c */ /* 0x000ff00000041828 */
[----:B------:R-:W-:Y:S08]  /*2d60*/  HMMA.16816.F32.BF16 R4, R216, R48, R12 ;  /* 0x00000030d804723c */ /* 0x000ff0000004180c */
[----:B------:R-:W-:Y:S01]  /*2d70*/  HMMA.16816.F32.BF16 R28, R212, R62, R20 ;  /* 0x0000003ed41c723c */ /* 0x000fe20000041814 */
[----:B------:R-:W-:Y:S07]  /*2d80*/  LDSM.16.M88.4 R60, [R104+0x4800] ;  /* 0x00480000683c783b */ /* 0x000fee0000000200 */
[C---:B------:R-:W-:Y:S01]  /*2d90*/  HMMA.16816.F32.BF16 R16, R216.reuse, R50, R16 ;  /* 0x00000032d810723c */ /* 0x040fe20000041810 */
[----:B------:R-:W-:Y:S07]  /*2da0*/  LDSM.16.M88.4 R48, [R104+0x5800] ;  /* 0x005800006830783b */ /* 0x000fee0000000200 */
[C---:B-1----:R-:W-:Y:S08]  /*2db0*/  HMMA.16816.F32.BF16 R20, R216.reuse, R56, R32 ;  /* 0x00000038d814723c */ /* 0x042ff00000041820 */
[C---:B------:R-:W-:Y:S01]  /*2dc0*/  HMMA.16816.F32.BF16 R36, R216.reuse, R58, R36 ;  /* 0x0000003ad824723c */ /* 0x040fe20000041824 */
[----:B------:R-:W1:Y:S07]  /*2dd0*/  LDSM.16.M88.4 R56, [R104+0x4000] ;  /* 0x004000006838783b */ /* 0x000e6e0000000200 */
[C---:B------:R-:W-:Y:S08]  /*2de0*/  HMMA.16816.F32.BF16 R12, R216.reuse, R78, R8 ;  /* 0x0000004ed80c723c */ /* 0x040ff00000041808 */
[----:B------:R-:W-:Y:S08]  /*2df0*/  HMMA.16816.F32.BF16 R40, R216, R68, R40 ;  /* 0x00000044d828723c */ /* 0x000ff00000041828 */
[C---:B------:R-:W-:Y:S08]  /*2e00*/  HMMA.16816.F32.BF16 R8, R220.reuse, R44, R4 ;  /* 0x0000002cdc08723c */ /* 0x040ff00000041804 */
[C---:B------:R-:W-:Y:S01]  /*2e10*/  HMMA.16816.F32.BF16 R4, R220.reuse, R46, R16 ;  /* 0x0000002edc04723c */ /* 0x040fe20000041810 */
[----:B------:R-:W-:Y:S07]  /*2e20*/  LDSM.16.M88.4 R44, [R0+-0x1800] ;  /* 0xffe80000002c783b */ /* 0x000fee0000000200 */
[----:B--2---:R-:W-:Y:S01]  /*2e30*/  HMMA.16816.F32.BF16 R16, R220, R52, R20 ;  /* 0x00000034dc10723c */ /* 0x004fe20000041814 */
[----:B------:R-:W2:Y:S07]  /*2e40*/  LDSM.16.M88.4 R20, [R104+0x5000] ;  /* 0x005000006814783b */ /* 0x000eae0000000200 */
[C---:B------:R-:W-:Y:S08]  /*2e50*/  HMMA.16816.F32.BF16 R32, R216.reuse, R70, R28 ;  /* 0x00000046d820723c */ /* 0x040ff0000004181c */
[----:B------:R-:W-:Y:S08]  /*2e60*/  HMMA.16816.F32.BF16 R28, R216, R76, R24 ;  /* 0x0000004cd81c723c */ /* 0x000ff00000041818 */
[C---:B------:R-:W-:Y:S08]  /*2e70*/  HMMA.16816.F32.BF16 R24, R220.reuse, R54, R36 ;  /* 0x00000036dc18723c */ /* 0x040ff00000041824 */
[C---:B------:R-:W-:Y:S08]  /*2e80*/  HMMA.16816.F32.BF16 R52, R220.reuse, R74, R12 ;  /* 0x0000004adc34723c */ /* 0x040ff0000004180c */
[----:B------:R-:W-:Y:S08]  /*2e90*/  HMMA.16816.F32.BF16 R36, R220, R64, R40 ;  /* 0x00000040dc24723c */ /* 0x000ff00000041828 */
[----:B-1----:R-:W-:Y:S01]  /*2ea0*/  HMMA.16816.F32.BF16 R12, R224, R56, R8 ;  /* 0x00000038e00c723c */ /* 0x002fe20000041808 */
[----:B------:R-:W1:Y:S07]  /*2eb0*/  LDSM.16.M88.4 R8, [R0+-0x2000] ;  /* 0xffe000000008783b */ /* 0x000e6e0000000200 */
[C---:B------:R-:W-:Y:S01]  /*2ec0*/  HMMA.16816.F32.BF16 R32, R220.reuse, R66, R32 ;  /* 0x00000042dc20723c */ /* 0x040fe20000041820 */
[----:B------:R-:W-:Y:S07]  /*2ed0*/  LDSM.16.M88.4 R64, [R0+-0x800] ;  /* 0xfff800000040783b */ /* 0x000fee0000000200 */
[----:B------:R-:W-:Y:S08]  /*2ee0*/  HMMA.16816.F32.BF16 R40, R220, R72, R28 ;  /* 0x00000048dc28723c */ /* 0x000ff0000004181c */
[C---:B------:R-:W-:Y:S08]  /*2ef0*/  HMMA.16816.F32.BF16 R16, R224.reuse, R60, R16 ;  /* 0x0000003ce010723c */ /* 0x040ff00000041810 */
[C---:B--2---:R-:W-:Y:S01]  /*2f00*/  HMMA.16816.F32.BF16 R28, R224.reuse, R20, R36 ;  /* 0x00000014e01c723c */ /* 0x044fe20000041824 */
[----:B------:R-:W2:Y:S07]  /*2f10*/  LDSM.16.M88.4 R36, [R252+0x6000] ;  /* 0x00600000fc24783b */ /* 0x000eae0000000200 */
[----:B------:R-:W-:Y:S01]  /*2f20*/  HMMA.16816.F32.BF16 R4, R224, R58, R4 ;  /* 0x0000003ae004723c */ /* 0x000fe20000041804 */
[----:B------:R-:W3:Y:S07]  /*2f30*/  LDSM.16.M88.4 R56, [R0+-0x1000] ;  /* 0xfff000000038783b */ /* 0x000eee0000000200 */
[----:B-1----:R-:W-:Y:S08]  /*2f40*/  HMMA.16816.F32.BF16 R12, R228, R8, R12 ;  /* 0x00000008e40c723c */ /* 0x002ff0000004180c */
[----:B------:R-:W-:Y:S08]  /*2f50*/  HMMA.16816.F32.BF16 R32, R224, R22, R32 ;  /* 0x00000016e020723c */ /* 0x000ff00000041820 */
[C---:B------:R-:W-:Y:S01]  /*2f60*/  HMMA.16816.F32.BF16 R20, R228.reuse, R44, R16 ;  /* 0x0000002ce414723c */ /* 0x040fe20000041810 */
[----:B------:R-:W1:Y:S07]  /*2f70*/  LDSM.16.M88.4 R16, [R135+0x6000] ;  /* 0x006000008710783b */ /* 0x000e6e0000000200 */
[----:B------:R-:W-:Y:S08]  /*2f80*/  HMMA.16816.F32.BF16 R4, R228, R10, R4 ;  /* 0x0000000ae404723c */ /* 0x000ff00000041804 */
[----:B--2---:R-:W-:Y:S08]  /*2f90*/  HMMA.16816.F32.BF16 R8, R232, R36, R12 ;  /* 0x00000024e808723c */ /* 0x004ff0000004180c */
[C---:B------:R-:W-:Y:S01]  /*2fa0*/  HMMA.16816.F32.BF16 R24, R224.reuse, R62, R24 ;  /* 0x0000003ee018723c */ /* 0x040fe20000041818 */
[----:B------:R-:W-:Y:S07]  /*2fb0*/  LDSM.16.M88.4 R60, [R252+0x7800] ;  /* 0x00780000fc3c783b */ /* 0x000fee0000000200 */
[----:B------:R-:W-:Y:S08]  /*2fc0*/  HMMA.16816.F32.BF16 R72, R224, R50, R52 ;  /* 0x00000032e048723c */ /* 0x000ff00000041834 */
[C---:B---3--:R-:W-:Y:S01]  /*2fd0*/  HMMA.16816.F32.BF16 R52, R228.reuse, R56, R28 ;  /* 0x00000038e434723c */ /* 0x048fe2000004181c */
[----:B------:R-:W-:Y:S07]  /*2fe0*/  LDSM.16.M88.4 R28, [R252+0x6800] ;  /* 0x00680000fc1c783b */ /* 0x000fee0000000200 */
[----:B------:R-:W-:Y:S01]  /*2ff0*/  HMMA.16816.F32.BF16 R56, R228, R58, R32 ;  /* 0x0000003ae438723c */ /* 0x000fe20000041820 */
[----:B------:R-:W2:Y:S07]  /*3000*/  LDSM.16.M88.4 R32, [R104+0x6000] ;  /* 0x006000006820783b */ /* 0x000eae0000000200 */
[----:B------:R-:W-:Y:S01]  /*3010*/  HMMA.16816.F32.BF16 R4, R232, R38, R4 ;  /* 0x00000026e804723c */ /* 0x000fe20000041804 */
[----:B------:R-:W3:Y:S07]  /*3020*/  LDSM.16.M88.4 R36, [R0] ;  /* 0x000000000024783b */ /* 0x000eee0000000200 */
[----:B-1----:R-:W-:Y:S08]  /*3030*/  HMMA.16816.F32.BF16 R8, R236, R16, R8 ;  /* 0x00000010ec08723c */ /* 0x002ff00000041808 */
[----:B------:R-:W-:Y:S08]  /*3040*/  HMMA.16816.F32.BF16 R40, R224, R48, R40 ;  /* 0x00000030e028723c */ /* 0x000ff00000041828 */
[----:B------:R-:W-:Y:S01]  /*3050*/  HMMA.16816.F32.BF16 R48, R228, R46, R24 ;  /* 0x0000002ee430723c */ /* 0x000fe20000041818 */
[----:B------:R-:W1:Y:S04]  /*3060*/  LDSM.16.M88.4 R44, [R135+0x6800] ;  /* 0x00680000872c783b */ /* 0x000e680000000200 */
[----:B------:R-:W4:Y:S03]  /*3070*/  LDSM.16.M88.4 R24, [R252+0x7000] ;  /* 0x00700000fc18783b */ /* 0x000f260000000200 */
[----:B------:R-:W-:Y:S08]  /*3080*/  HMMA.16816.F32.BF16 R4, R236, R18, R4 ;  /* 0x00000012ec04723c */ /* 0x000ff00000041804 */
[----:B--2---:R-:W-:Y:S08]  /*3090*/  HMMA.16816.F32.BF16 R8, R240, R32, R8 ;  /* 0x00000020f008723c */ /* 0x004ff00000041808 */
[C---:B------:R-:W-:Y:S08]  /*30a0*/  HMMA.16816.F32.BF16 R12, R232.reuse, R28, R20 ;  /* 0x0000001ce80c723c */ /* 0x040ff00000041814 */
[----:B------:R-:W-:Y:S01]  /*30b0*/  HMMA.16816.F32.BF16 R20, R232, R30, R48 ;  /* 0x0000001ee814723c */ /* 0x000fe20000041830 */
[----:B------:R-:W2:Y:S07]  /*30c0*/  LDSM.16.M88.4 R48, [R135+0x7000] ;  /* 0x007000008730783b */ /* 0x000eae0000000200 */
[----:B------:R-:W-:Y:S08]  /*30d0*/  HMMA.16816.F32.BF16 R4, R240, R34, R4 ;  /* 0x00000022f004723c */ /* 0x000ff00000041804 */
[----:B------:R-:W-:Y:S01]  /*30e0*/  HMMA.16816.F32.BF16 R68, R228, R64, R40 ;  /* 0x00000040e444723c */ /* 0x000fe20000041828 */
[----:B------:R-:W2:Y:S07]  /*30f0*/  LDSM.16.M88.4 R40, [R104+0x6800] ;  /* 0x006800006828783b */ /* 0x000eae0000000200 */
[----:B---3--:R-:W-:Y:S08]  /*3100*/  HMMA.16816.F32.BF16 R28, R244, R36, R8 ;  /* 0x00000024f41c723c */ /* 0x008ff00000041808 */
[----:B-1----:R-:W-:Y:S08]  /*3110*/  HMMA.16816.F32.BF16 R16, R236, R44, R12 ;  /* 0x0000002cec10723c */ /* 0x002ff0000004180c */
[----:B----4-:R-:W-:Y:S01]  /*3120*/  HMMA.16816.F32.BF16 R8, R232, R24, R52 ;  /* 0x00000018e808723c */ /* 0x010fe20000041834 */
[----:B------:R-:W-:Y:S07]  /*3130*/  LDSM.16.M88.4 R52, [R0+0x800] ;  /* 0x000800000034783b */ /* 0x000fee0000000200 */
[----:B------:R-:W-:Y:S01]  /*3140*/  HMMA.16816.F32.BF16 R12, R236, R46, R20 ;  /* 0x0000002eec0c723c */ /* 0x000fe20000041814 */
[----:B------:R-:W-:Y:S07]  /*3150*/  LDSM.16.M88.4 R44, [R135+0x7800] ;  /* 0x00780000872c783b */ /* 0x000fee0000000200 */
[----:B------:R-:W-:Y:S08]  /*3160*/  HMMA.16816.F32.BF16 R32, R232, R26, R56 ;  /* 0x0000001ae820723c */ /* 0x000ff00000041838 */
[----:B------:R-:W-:Y:S01]  /*3170*/  HMMA.16816.F32.BF16 R24, R244, R38, R4 ;  /* 0x00000026f418723c */ /* 0x000fe20000041804 */
[----:B------:R-:W1:Y:S07]  /*3180*/  LDSM.16.M88.4 R36, [R104+0x7000] ;  /* 0x007000006824783b */ /* 0x000e6e0000000200 */
[----:B--2---:R-:W-:Y:S08]  /*3190*/  HMMA.16816.F32.BF16 R8, R236, R48, R8 ;  /* 0x00000030ec08723c */ /* 0x004ff00000041808 */
[----:B------:R-:W-:Y:S08]  /*31a0*/  HMMA.16816.F32.BF16 R4, R240, R42, R12 ;  /* 0x0000002af004723c */ /* 0x000ff0000004180c */
[----:B------:R-:W-:Y:S08]  /*31b0*/  HMMA.16816.F32.BF16 R64, R228, R66, R72 ;  /* 0x00000042e440723c */ /* 0x000ff00000041848 */
[----:B------:R-:W-:Y:S01]  /*31c0*/  HMMA.16816.F32.BF16 R16, R240, R40, R16 ;  /* 0x00000028f010723c */ /* 0x000fe20000041810 */
[----:B------:R-:W-:Y:S01]  /*31d0*/  FMUL.FTZ R28, R28, c[0x0][0x320] ;  /* 0x0000c8001c1c7a20 */ /* 0x000fe20000410000 */
[----:B------:R-:W-:Y:S01]  /*31e0*/  LDSM.16.M88.4 R40, [R0+0x1000] ;  /* 0x001000000028783b */ /* 0x000fe20000000200 */
[----:B------:R-:W-:-:S02]  /*31f0*/  FMUL.FTZ R29, R29, c[0x0][0x320] ;  /* 0x0000c8001d1d7a20 */ /* 0x000fc40000410000 */
[----:B------:R-:W-:-:S03]  /*3200*/  FMUL.FTZ R30, R30, c[0x0][0x320] ;  /* 0x0000c8001e1e7a20 */ /* 0x000fc60000410000 */
[----:B-1----:R-:W-:Y:S01]  /*3210*/  HMMA.16816.F32.BF16 R12, R240, R36, R8 ;  /* 0x00000024f00c723c */ /* 0x002fe20000041808 */
[----:B------:R-:W-:-:S07]  /*3220*/  FMUL.FTZ R31, R31, c[0x0][0x320] ;  /* 0x0000c8001f1f7a20 */ /* 0x000fce0000410000 */
[----:B------:R-:W-:Y:S01]  /*3230*/  HMMA.16816.F32.BF16 R8, R244, R54, R4 ;  /* 0x00000036f408723c */ /* 0x000fe20000041804 */
[----:B------:R-:W1:Y:S07]  /*3240*/  MUFU.TANH R72, R28 ;  /* 0x0000001c00487308 */ /* 0x000e6e0000002400 */
[C---:B------:R-:W-:Y:S01]  /*3250*/  HMMA.16816.F32.BF16 R56, R232.reuse, R60, R68 ;  /* 0x0000003ce838723c */ /* 0x040fe20000041844 */
[----:B------:R-:W2:Y:S07]  /*3260*/  MUFU.TANH R60, R29 ;  /* 0x0000001d003c7308 */ /* 0x000eae0000002400 */
[----:B------:R-:W-:Y:S01]  /*3270*/  HMMA.16816.F32.BF16 R4, R232, R62, R64 ;  /* 0x0000003ee804723c */ /* 0x000fe20000041840 */
[----:B------:R-:W3:Y:S08]  /*3280*/  MUFU.TANH R68, R30 ;  /* 0x0000001e00447308 */ /* 0x000ef00000002400 */
[----:B------:R4:W1:Y:S01]  /*3290*/  MUFU.TANH R61, R31 ;  /* 0x0000001f003d7308 */ /* 0x0008620000002400 */
[----:B------:R-:W-:Y:S08]  /*32a0*/  HMMA.16816.F32.BF16 R20, R244, R52, R16 ;  /* 0x00000034f414723c */ /* 0x000ff00000041810 */
[----:B----4-:R-:W-:Y:S01]  /*32b0*/  HMMA.16816.F32.BF16 R28, R236, R50, R32 ;  /* 0x00000032ec1c723c */ /* 0x010fe20000041820 */
[----:B------:R-:W4:Y:S01]  /*32c0*/  LDSM.16.M88.4 R32, [R104+0x7800] ;  /* 0x007800006820783b */ /* 0x000f220000000200 */
[----:B------:R-:W-:-:S02]  /*32d0*/  FMUL.FTZ R24, R24, c[0x0][0x320] ;  /* 0x0000c80018187a20 */ /* 0x000fc40000410000 */
[----:B------:R-:W-:Y:S02]  /*32e0*/  FMUL.FTZ R25, R25, c[0x0][0x320] ;  /* 0x0000c80019197a20 */ /* 0x000fe40000410000 */
[----:B------:R-:W-:Y:S02]  /*32f0*/  FMUL.FTZ R26, R26, c[0x0][0x320] ;  /* 0x0000c8001a1a7a20 */ /* 0x000fe40000410000 */
[C---:B------:R-:W-:Y:S01]  /*3300*/  HMMA.16816.F32.BF16 R16, R236.reuse, R44, R56 ;  /* 0x0000002cec10723c */ /* 0x040fe20000041838 */
[----:B------:R-:W-:Y:S01]  /*3310*/  FMUL.FTZ R27, R27, c[0x0][0x320] ;  /* 0x0000c8001b1b7a20 */ /* 0x000fe20000410000 */
[----:B------:R-:W1:Y:S06]  /*3320*/  MUFU.TANH R52, R24 ;  /* 0x0000001800347308 */ /* 0x000e6c0000002400 */
[----:B------:R-:W-:Y:S02]  /*3330*/  HMMA.16816.F32.BF16 R4, R236, R46, R4 ;  /* 0x0000002eec04723c */ /* 0x000fe40000041804 */
[----:B------:R-:W1:Y:S08]  /*3340*/  MUFU.TANH R50, R25 ;  /* 0x0000001900327308 */ /* 0x000e700000002400 */
[----:B------:R-:W1:Y:S08]  /*3350*/  MUFU.TANH R53, R26 ;  /* 0x0000001a00357308 */ /* 0x000e700000002400 */
[----:B------:R1:W1:Y:S01]  /*3360*/  MUFU.TANH R51, R27 ;  /* 0x0000001b00337308 */ /* 0x0002620000002400 */
[----:B------:R-:W-:-:S02]  /*3370*/  FMUL.FTZ R20, R20, c[0x0][0x320] ;  /* 0x0000c80014147a20 */ /* 0x000fc40000410000 */
[----:B------:R-:W-:Y:S02]  /*3380*/  FMUL.FTZ R21, R21, c[0x0][0x320] ;  /* 0x0000c80015157a20 */ /* 0x000fe40000410000 */
[----:B------:R-:W-:Y:S01]  /*3390*/  FMUL.FTZ R22, R22, c[0x0][0x320] ;  /* 0x0000c80016167a20 */ /* 0x000fe20000410000 */
[C---:B-1----:R-:W-:Y:S01]  /*33a0*/  HMMA.16816.F32.BF16 R24, R240.reuse, R38, R28 ;  /* 0x00000026f018723c */ /* 0x042fe2000004181c */
[----:B------:R-:W1:Y:S01]  /*33b0*/  LDSM.16.M88.4 R28, [R0+0x1800] ;  /* 0x00180000001c783b */ /* 0x000e620000000200 */
[----:B------:R-:W-:Y:S01]  /*33c0*/  FMUL.FTZ R23, R23, c[0x0][0x320] ;  /* 0x0000c80017177a20 */ /* 0x000fe20000410000 */
[----:B------:R-:W1:Y:S01]  /*33d0*/  MUFU.TANH R49, R20 ;  /* 0x0000001400317308 */ /* 0x000e620000002400 */
[----:B------:R-:W-:Y:S01]  /*33e0*/  FMUL.FTZ R8, R8, c[0x0][0x320] ;  /* 0x0000c80008087a20 */ /* 0x000fe20000410000 */
[----:B------:R1:W-:Y:S01]  /*33f0*/  STL [R1+0x24], R104 ;  /* 0x0000246801007387 */ /* 0x0003e20000100800 */
[----:B------:R-:W-:Y:S01]  /*3400*/  FMUL.FTZ R9, R9, c[0x0][0x320] ;  /* 0x0000c80009097a20 */ /* 0x000fe20000410000 */
[----:B------:R-:W-:Y:S01]  /*3410*/  ISETP.GE.AND P0, PT, R111, 0x2, PT ;  /* 0x000000026f00780c */ /* 0x000fe20003f06270 */
[----:B----4-:R-:W-:Y:S01]  /*3420*/  HMMA.16816.F32.BF16 R4, R240, R34, R4 ;  /* 0x00000022f004723c */ /* 0x010fe20000041804 */
[----:B------:R-:W-:Y:S01]  /*3430*/  FMUL.FTZ R10, R10, c[0x0][0x320] ;  /* 0x0000c8000a0a7a20 */ /* 0x000fe20000410000 */
[----:B------:R-:W-:-:S04]  /*3440*/  DEPBAR.LE SB0, 0x0 ;  /* 0x000080000000791a */ /* 0x000fc80000000000 */
[----:B------:R-:W4:Y:S08]  /*3450*/  MUFU.TANH R48, R21 ;  /* 0x0000001500307308 */ /* 0x000f300000002400 */
[----:B------:R-:W1:Y:S08]  /*3460*/  MUFU.TANH R45, R22 ;  /* 0x00000016002d7308 */ /* 0x000e700000002400 */
[----:B------:R1:W1:Y:S02]  /*3470*/  MUFU.TANH R44, R23 ;  /* 0x00000017002c7308 */ /* 0x0002640000002400 */
[----:B-1----:R-:W-:Y:S08]  /*3480*/  HMMA.16816.F32.BF16 R20, R244, R40, R12 ;  /* 0x00000028f414723c */ /* 0x002ff0000004180c */
[----:B------:R-:W-:Y:S01]  /*3490*/  HMMA.16816.F32.BF16 R12, R240, R32, R16 ;  /* 0x00000020f00c723c */ /* 0x000fe20000041810 */
[----:B------:R-:W-:Y:S01]  /*34a0*/  FMUL.FTZ R11, R11, c[0x0][0x320] ;  /* 0x0000c8000b0b7a20 */ /* 0x000fe20000410000 */
[----:B------:R-:W1:Y:S06]  /*34b0*/  MUFU.TANH R39, R8 ;  /* 0x0000000800277308 */ /* 0x000e6c0000002400 */
[C---:B------:R-:W-:Y:S02]  /*34c0*/  HMMA.16816.F32.BF16 R16, R244.reuse, R42, R24 ;  /* 0x0000002af410723c */ /* 0x040fe40000041818 */
[----:B------:R-:W1:Y:S06]  /*34d0*/  MUFU.TANH R38, R9 ;  /* 0x0000000900267308 */ /* 0x000e6c0000002400 */
[C---:B------:R-:W-:Y:S02]  /*34e0*/  HMMA.16816.F32.BF16 R4, R244.reuse, R30, R4 ;  /* 0x0000001ef404723c */ /* 0x040fe40000041804 */
[----:B------:R-:W1:Y:S08]  /*34f0*/  MUFU.TANH R41, R10 ;  /* 0x0000000a00297308 */ /* 0x000e700000002400 */
[----:B------:R1:W1:Y:S02]  /*3500*/  MUFU.TANH R40, R11 ;  /* 0x0000000b00287308 */ /* 0x0002640000002400 */
[----:B-1----:R-:W-:Y:S01]  /*3510*/  HMMA.16816.F32.BF16 R8, R244, R28, R12 ;  /* 0x0000001cf408723c */ /* 0x002fe2000004180c */
[----:B------:R1:W-:Y:S01]  /*3520*/  STL [R1+0x20], R0 ;  /* 0x0000200001007387 */ /* 0x0003e20000100800 */
[----:B------:R-:W-:-:S02]  /*3530*/  FMUL.FTZ R22, R22, c[0x0][0x320] ;  /* 0x0000c80016167a20 */ /* 0x000fc40000410000 */
[----:B------:R-:W-:Y:S02]  /*3540*/  FMUL.FTZ R23, R23, c[0x0][0x320] ;  /* 0x0000c80017177a20 */ /* 0x000fe40000410000 */
[----:B------:R-:W-:Y:S02]  /*3550*/  FMUL.FTZ R16, R16, c[0x0][0x320] ;  /* 0x0000c80010107a20 */ /* 0x000fe40000410000 */
[----:B------:R-:W-:Y:S02]  /*3560*/  FMUL.FTZ R20, R20, c[0x0][0x320] ;  /* 0x0000c80014147a20 */ /* 0x000fe40000410000 */
[----:B------:R-:W-:Y:S02]  /*3570*/  FMUL.FTZ R21, R21, c[0x0][0x320] ;  /* 0x0000c80015157a20 */ /* 0x000fe40000410000 */
[----:B------:R-:W-:Y:S02]  /*3580*/  FMUL.FTZ R17, R17, c[0x0][0x320] ;  /* 0x0000c80011117a20 */ /* 0x000fe40000410000 */
        /* <DEDUP_REMOVED lines=26> */
[----:B------:R-:W-:Y:S01]  /*3730*/  BSSY B0, `(.L_x_517) ;  /* 0x000005e000007945 */ /* 0x000fe20003800000 */
[----:B------:R-:W-:Y:S01]  /*3740*/  BAR.SYNC.DEFER_BLOCKING 0x0 ;  /* 0x0000000000007b1d */ /* 0x000fe20000010000 */
[----:B------:R-:W-:-:S05]  /*3750*/  ISETP.GT.AND P6, PT, R107, 0x3f, PT ;  /* 0x0000003f6b00780c */ /* 0x000fca0003fc4270 */
[----:B------:R-:W-:Y:S05]  /*3760*/  @!P0 BRA `(.L_x_518) ;  /* 0x000005a000008947 */ /* 0x000fea0003800000 */
[----:B--234-:R-:W-:Y:S01]  /*3770*/  ISETP.NE.AND P4, PT, R101, 0x1, PT ;  /* 0x000000016500780c */ /* 0x01cfe20003f85270 */
[----:B------:R-:W-:Y:S02]  /*3780*/  IMAD R2, R111, 0x40, R115 ;  /* 0x000000406f027824 */ /* 0x000fe400078e0273 */
[----:B-1----:R-:W-:-:S03]  /*3790*/  IMAD.MOV.U32 R6, RZ, RZ, RZ ;  /* 0x000000ffff067224 */ /* 0x002fc600078e00ff */
[----:B------:R-:W-:-:S05]  /*37a0*/  IADD3 R2, R2, -0x80, R107 ;  /* 0xffffff8002027810 */ /* 0x000fca0007ffe06b */
[----:B------:R-:W-:Y:S02]  /*37b0*/  IMAD.MOV.U32 R0, RZ, RZ, R2 ;  /* 0x000000ffff007224 */ /* 0x000fe400078e0002 */
[----:B------:R-:W-:-:S05]  /*37c0*/  @P4 IMAD.HI.U32 R3, R2, c[0x0][0x2bc], RZ ;  /* 0x0000af0002034a27 */ /* 0x000fca00078e00ff */
[----:B------:R-:W-:-:S04]  /*37d0*/  @P4 SHF.R.U32.HI R0, RZ, c[0x0][0x2c0], R3 ;  /* 0x0000b000ff004a19 */ /* 0x000fc80000011603 */
[----:B------:R-:W-:-:S04]  /*37e0*/  @!P6 IADD3 R3, P0, R0, R102, RZ ;  /* 0x000000660003e210 */ /* 0x000fc80007f1e0ff */
[----:B------:R-:W-:Y:S02]  /*37f0*/  @!P6 LEA.HI.X.SX32 R5, R0, R100, 0x1, P0 ;  /* 0x000000640005e211 */ /* 0x000fe400000f0eff */
[----:B------:R-:W-:-:S04]  /*3800*/  @!P6 LEA R4, P0, R3, c[0x0][0x2a0], 0x2 ;  /* 0x0000a8000304ea11 */ /* 0x000fc800078010ff */
[----:B------:R-:W-:-:S05]  /*3810*/  @!P6 LEA.HI.X R5, R3, c[0x0][0x2a4], R5, 0x2, P0 ;  /* 0x0000a9000305ea11 */ /* 0x000fca00000f1405 */
[----:B------:R-:W2:Y:S01]  /*3820*/  @!P6 LDG.E R6, [R4.64] ;  /* 0x000000060406e981 */ /* 0x000ea2000c1e1900 */
[----:B------:R-:W-:-:S04]  /*3830*/  IMAD.MOV R0, RZ, RZ, -R0 ;  /* 0x000000ffff007224 */ /* 0x000fc800078e0a00 */
[----:B------:R-:W-:-:S04]  /*3840*/  IMAD R7, R0, c[0x0][0x2b8], R2 ;  /* 0x0000ae0000077a24 */ /* 0x000fc800078e0202 */
[----:B------:R-:W-:Y:S01]  /*3850*/  IMAD.WIDE.U32 R2, R7, c[0x0][0x1e0], RZ ;  /* 0x0000780007027a25 */ /* 0x000fe200078e00ff */
[----:B------:R-:W-:Y:S01]  /*3860*/  SHF.R.S32.HI R0, RZ, 0x1f, R7 ;  /* 0x0000001fff007819 */ /* 0x000fe20000011407 */
[----:B------:R1:W-:Y:S04]  /*3870*/  STL [R1+0x5c], R7 ;  /* 0x00005c0701007387 */ /* 0x0003e80000100800 */
[----:B------:R-:W-:-:S04]  /*3880*/  IMAD R0, R0, c[0x0][0x1e0], RZ ;  /* 0x0000780000007a24 */ /* 0x000fc800078e02ff */
[----:B------:R-:W-:-:S04]  /*3890*/  IMAD R0, R7, c[0x0][0x1e4], R0 ;  /* 0x0000790007007a24 */ /* 0x000fc800078e0200 */
[----:B------:R-:W-:Y:S01]  /*38a0*/  IMAD.IADD R3, R3, 0x1, R0 ;  /* 0x0000000103037824 */ /* 0x000fe200078e0200 */
[----:B--2---:R1:W-:Y:S01]  /*38b0*/  STL [R1+0x58], R6 ;  /* 0x0000580601007387 */ /* 0x0043e20000100800 */
[----:B------:R-:W-:Y:S02]  /*38c0*/  SHF.R.S32.HI R4, RZ, 0x1f, R6 ;  /* 0x0000001fff047819 */ /* 0x000fe40000011406 */
[----:B------:R-:W-:-:S04]  /*38d0*/  IMAD.WIDE.U32 R2, R6, c[0x0][0x1f0], R2 ;  /* 0x00007c0006027a25 */ /* 0x000fc800078e0002 */
[----:B------:R-:W-:Y:S01]  /*38e0*/  IMAD R4, R4, c[0x0][0x1f0], RZ ;  /* 0x00007c0004047a24 */ /* 0x000fe200078e02ff */
[----:B------:R-:W-:-:S03]  /*38f0*/  IADD3 R0, P1, R98, R2, RZ ;  /* 0x0000000262007210 */ /* 0x000fc60007f3e0ff */
[----:B------:R-:W-:Y:S01]  /*3900*/  IMAD R4, R6, c[0x0][0x1f4], R4 ;  /* 0x00007d0006047a24 */ /* 0x000fe200078e0204 */
[----:B------:R-:W-:-:S04]  /*3910*/  LEA R15, P0, R0, c[0x0][0x1c8], 0x1 ;  /* 0x00007200000f7a11 */ /* 0x000fc800078008ff */
[----:B------:R-:W-:-:S04]  /*3920*/  IADD3.X R5, R97, R3, R4, P1, !PT ;  /* 0x0000000361057210 */ /* 0x000fc80000ffe404 */
[----:B------:R-:W-:Y:S01]  /*3930*/  LEA.HI.X R5, R0, c[0x0][0x1cc], R5, 0x1, P0 ;  /* 0x0000730000057a11 */ /* 0x000fe200000f0c05 */
[----:B------:R-:W-:Y:S05]  /*3940*/  BRA.DIV ~URZ, `(.L_x_519) ;  /* 0x0000d9627f007947 */ /* 0x000fea000b800000 */
[----:B------:R2:W3:Y:S02]  /*3950*/  SHFL.IDX PT, R4, R5, RZ, 0x181f ;  /* 0x00181fff05047589 */ /* 0x0004e400000e0000 */
.L_x_575:
[----:B------:R-:W-:Y:S05]  /*3960*/  BRA.DIV ~URZ, `(.L_x_520) ;  /* 0x0000d9b27f007947 */ /* 0x000fea000b800000 */
[----:B------:R-:W4:Y:S04]  /*3970*/  LDL R10, [R1+0x6c] ;  /* 0x00006c00010a7983 */ /* 0x000f280000100800 */
[----:B------:R-:W5:Y:S04]  /*3980*/  LDL R2, [R1+0x54] ;  /* 0x0000540001027983 */ /* 0x000f680000100800 */
[----:B--2---:R-:W2:Y:S04]  /*3990*/  LDL R19, [R1+0x68] ;  /* 0x0000680001137983 */ /* 0x004ea80000100800 */
[----:B---3--:R-:W3:Y:S04]  /*39a0*/  LDL R18, [R1+0x70] ;  /* 0x0000700001127983 */ /* 0x008ee80000100800 */
[----:B------:R-:W3:Y:S04]  /*39b0*/  LDL R17, [R1+0x4c] ;  /* 0x00004c0001117983 */ /* 0x000ee80000100800 */
[----:B------:R-:W1:Y:S02]  /*39c0*/  SHFL.IDX PT, R0, R15, RZ, 0x181f ;  /* 0x00181fff0f007589 */ /* 0x000e6400000e0000 */
[----:B-1----:R-:W-:-:S02]  /*39d0*/  IADD3 R6, P0, R0, R94, RZ ;  /* 0x0000005e00067210 */ /* 0x002fc40007f1e0ff */
[----:B------:R-:W-:-:S03]  /*39e0*/  IADD3 R8, P1, R0, R93, RZ ;  /* 0x0000005d00087210 */ /* 0x000fc60007f3e0ff */
[C---:B------:R-:W-:Y:S02]  /*39f0*/  IMAD.X R7, R4.reuse, 0x1, R89, P0 ;  /* 0x0000000104077824 */ /* 0x040fe400000e0659 */
[----:B------:R-:W-:Y:S01]  /*3a00*/  IMAD.X R9, R4, 0x1, R88, P1 ;  /* 0x0000000104097824 */ /* 0x000fe200008e0658 */
[----:B----4-:R-:W-:Y:S02]  /*3a10*/  ISETP.GE.AND P2, PT, R10, c[0x0][0x1d4], PT ;  /* 0x000075000a007a0c */ /* 0x010fe40003f46270 */
[----:B------:R-:W-:Y:S02]  /*3a20*/  IADD3 R10, P0, R0, R96, RZ ;  /* 0x00000060000a7210 */ /* 0x000fe40007f1e0ff */
[----:B-----5:R-:W-:-:S03]  /*3a30*/  ISETP.GE.AND P3, PT, R2, c[0x0][0x1d4], PT ;  /* 0x0000750002007a0c */ /* 0x020fc60003f66270 */
[----:B------:R-:W-:Y:S01]  /*3a40*/  IMAD.X R11, R4, 0x1, R91, P0 ;  /* 0x00000001040b7824 */ /* 0x000fe200000e065b */
[----:B--2---:R-:W-:Y:S02]  /*3a50*/  ISETP.GE.AND P1, PT, R19, c[0x0][0x1d4], PT ;  /* 0x0000750013007a0c */ /* 0x004fe40003f26270 */
[----:B------:R-:W-:Y:S02]  /*3a60*/  IADD3 R2, P4, R0, R95, RZ ;  /* 0x0000005f00027210 */ /* 0x000fe40007f9e0ff */
[----:B---3--:R-:W-:-:S03]  /*3a70*/  ISETP.GE.AND P0, PT, R18, c[0x0][0x1d4], PT ;  /* 0x0000750012007a0c */ /* 0x008fc60003f06270 */
[----:B------:R-:W-:Y:S02]  /*3a80*/  IMAD.X R3, R4, 0x1, R90, P4 ;  /* 0x0000000104037824 */ /* 0x000fe400020e065a */
[----:B------:R-:W-:Y:S01]  /*3a90*/  @!PT LDS RZ, [RZ] ;  /* 0x00000000fffff984 */ /* 0x000fe20000000800 */
[----:B------:R-:W-:Y:S01]  /*3aa0*/  @!PT LDS RZ, [RZ] ;  /* 0x00000000fffff984 */ /* 0x000fe20000000800 */
[----:B------:R1:W-:Y:S04]  /*3ab0*/  LDGSTS.E.BYPASS.LTC128B.128 [R17+0x10100], [R8.64], !P3 ;  /* 0x1010000008117fae */ /* 0x0003e8000d901d46 */
[----:B------:R1:W-:Y:S04]  /*3ac0*/  LDGSTS.E.BYPASS.LTC128B.128 [R17+0x12100], [R6.64], !P2 ;  /* 0x1210000006117fae */ /* 0x0003e8000d101d46 */
[----:B------:R1:W-:Y:S04]  /*3ad0*/  LDGSTS.E.BYPASS.LTC128B.128 [R17+0x14100], [R2.64], !P1 ;  /* 0x1410000002117fae */ /* 0x0003e8000c901d46 */
[----:B------:R-:W2:Y:S04]  /*3ae0*/  SHFL.IDX PT, R0, R15, 0x1, 0x181f ;  /* 0x00381f000f007f89 */ /* 0x000ea800000e0000 */
[----:B------:R1:W-:Y:S01]  /*3af0*/  LDGSTS.E.BYPASS.LTC128B.128 [R17+0x16100], [R10.64], !P0 ;  /* 0x161000000a117fae */ /* 0x0003e2000c101d46 */
[----:B------:R-:W-:-:S02]  /*3b00*/  SEL R14, RZ, 0x10, P2 ;  /* 0x00000010ff0e7807 */ /* 0x000fc40001000000 */
[----:B------:R-:W-:Y:S01]  /*3b10*/  SEL R13, RZ, 0x10, P1 ;  /* 0x00000010ff0d7807 */ /* 0x000fe20000800000 */
[----:B------:R3:W4:Y:S01]  /*3b20*/  SHFL.IDX PT, R4, R5, 0x1, 0x181f ;  /* 0x00381f0005047f89 */ /* 0x00072200000e0000 */
[----:B------:R-:W-:Y:S02]  /*3b30*/  SEL R12, RZ, 0x10, P0 ;  /* 0x00000010ff0c7807 */ /* 0x000fe40000000000 */
[----:B---3--:R-:W-:-:S03]  /*3b40*/  SEL R5, RZ, 0x10, P3 ;  /* 0x00000010ff057807 */ /* 0x008fc60001800000 */
.L_x_576:
[----:B-12---:R-:W2:Y:S01]  /*3b50*/  LDL R15, [R1+0x4c] ;  /* 0x00004c00010f7983 */ /* 0x006ea20000100800 */
[----:B------:R-:W-:Y:S02]  /*3b60*/  IADD3 R10, -R5, 0x10, RZ ;  /* 0x00000010050a7810 */ /* 0x000fe40007ffe1ff */
[----:B------:R-:W-:Y:S02]  /*3b70*/  IADD3 R2, -R14, 0x10, RZ ;  /* 0x000000100e027810 */ /* 0x000fe40007ffe1ff */
[----:B------:R-:W-:Y:S02]  /*3b80*/  LOP3.LUT R10, R10, 0xf, RZ, 0xc0, !PT ;  /* 0x0000000f0a0a7812 */ /* 0x000fe400078ec0ff */
[----:B------:R-:W-:-:S02]  /*3b90*/  IADD3 R6, -R13, 0x10, RZ ;  /* 0x000000100d067810 */ /* 0x000fc40007ffe1ff */
[----:B------:R-:W-:Y:S02]  /*3ba0*/  IADD3 R10, P1, P0, R10, R0, R93 ;  /* 0x000000000a0a7210 */ /* 0x000fe4000783e05d */
[----:B------:R-:W-:Y:S02]  /*3bb0*/  LOP3.LUT R2, R2, 0xf, RZ, 0xc0, !PT ;  /* 0x0000000f02027812 */ /* 0x000fe400078ec0ff */
[----:B------:R-:W-:Y:S02]  /*3bc0*/  LOP3.LUT R6, R6, 0xf, RZ, 0xc0, !PT ;  /* 0x0000000f06067812 */ /* 0x000fe400078ec0ff */
[----:B------:R-:W-:Y:S02]  /*3bd0*/  IADD3 R3, -R12, 0x10, RZ ;  /* 0x000000100c037810 */ /* 0x000fe40007ffe1ff */
[----:B----4-:R-:W-:Y:S02]  /*3be0*/  IADD3.X R11, RZ, R4, R88, P1, P0 ;  /* 0x00000004ff0b7210 */ /* 0x010fe40000fe0458 */
[----:B------:R-:W-:-:S02]  /*3bf0*/  IADD3 R8, P3, P2, R2, R0, R94 ;  /* 0x0000000002087210 */ /* 0x000fc40007a7e05e */
[----:B------:R-:W-:Y:S02]  /*3c00*/  IADD3 R6, P1, P0, R6, R0, R95 ;  /* 0x0000000006067210 */ /* 0x000fe4000783e05f */
[----:B------:R-:W-:Y:S02]  /*3c10*/  LOP3.LUT R2, R3, 0xf, RZ, 0xc0, !PT ;  /* 0x0000000f03027812 */ /* 0x000fe400078ec0ff */
[----:B------:R-:W-:Y:S02]  /*3c20*/  IADD3.X R7, RZ, R4, R90, P1, P0 ;  /* 0x00000004ff077210 */ /* 0x000fe40000fe045a */
[----:B------:R-:W-:Y:S02]  /*3c30*/  IADD3 R2, P1, P0, R2, R0, R96 ;  /* 0x0000000002027210 */ /* 0x000fe4000783e060 */
[----:B------:R-:W-:Y:S02]  /*3c40*/  IADD3.X R9, RZ, R4, R89, P3, P2 ;  /* 0x00000004ff097210 */ /* 0x000fe40001fe4459 */
[----:B------:R-:W-:-:S02]  /*3c50*/  ISETP.NE.U32.AND P3, PT, R5, RZ, PT ;  /* 0x000000ff0500720c */ /* 0x000fc40003f65070 */
[----:B------:R-:W-:Y:S02]  /*3c60*/  ISETP.NE.U32.AND P2, PT, R14, RZ, PT ;  /* 0x000000ff0e00720c */ /* 0x000fe40003f45070 */
[----:B------:R-:W-:Y:S02]  /*3c70*/  IADD3.X R3, RZ, R4, R91, P1, P0 ;  /* 0x00000004ff037210 */ /* 0x000fe40000fe045b */
[----:B------:R-:W-:Y:S02]  /*3c80*/  ISETP.NE.U32.AND P1, PT, R13, RZ, PT ;  /* 0x000000ff0d00720c */ /* 0x000fe40003f25070 */
[----:B------:R-:W-:-:S05]  /*3c90*/  ISETP.NE.U32.AND P0, PT, R12, RZ, PT ;  /* 0x000000ff0c00720c */ /* 0x000fca0003f05070 */
[----:B------:R-:W-:Y:S01]  /*3ca0*/  @!PT LDS RZ, [RZ] ;  /* 0x00000000fffff984 */ /* 0x000fe20000000800 */
[----:B------:R-:W-:Y:S01]  /*3cb0*/  @!PT LDS RZ, [RZ] ;  /* 0x00000000fffff984 */ /* 0x000fe20000000800 */
[----:B------:R-:W-:Y:S01]  /*3cc0*/  @!PT LDS RZ, [RZ] ;  /* 0x00000000fffff984 */ /* 0x000fe20000000800 */
[----:B--2---:R1:W-:Y:S04]  /*3cd0*/  LDGSTS.E.BYPASS.LTC128B.128.ZFILL [R15+0x11100], [R10.64], P3 ;  /* 0x111000000a0f7fae */ /* 0x0043e80009941d46 */
[----:B------:R1:W-:Y:S04]  /*3ce0*/  LDGSTS.E.BYPASS.LTC128B.128.ZFILL [R15+0x13100], [R8.64], P2 ;  /* 0x13100000080f7fae */ /* 0x0003e80009141d46 */
[----:B------:R1:W-:Y:S04]  /*3cf0*/  LDGSTS.E.BYPASS.LTC128B.128.ZFILL [R15+0x15100], [R6.64], P1 ;  /* 0x15100000060f7fae */ /* 0x0003e80008941d46 */
[----:B------:R1:W-:Y:S02]  /*3d00*/  LDGSTS.E.BYPASS.LTC128B.128.ZFILL [R15+0x17100], [R2.64], P0 ;  /* 0x17100000020f7fae */ /* 0x0003e40008141d46 */
.L_x_518:
[----:B--234-:R-:W-:Y:S05]  /*3d10*/  BSYNC B0 ;  /* 0x0000000000007941 */ /* 0x01cfea0003800000 */
.L_x_517:
[----:B-1----:R-:W2:Y:S04]  /*3d20*/  LDL R4, [R1+0xb0] ;  /* 0x0000b00001047983 */ /* 0x002ea80000100800 */
[----:B------:R-:W2:Y:S04]  /*3d30*/  LDL R3, [R1+0xbc] ;  /* 0x0000bc0001037983 */ /* 0x000ea80000100800 */
[----:B------:R-:W3:Y:S01]  /*3d40*/  LDL R2, [R1+0x50] ;  /* 0x0000500001027983 */ /* 0x000ee20000100800 */
[----:B------:R-:W-:-:S03]  /*3d50*/  MOV R6, c[0x0][0x2c4] ;  /* 0x0000b10000067a02 */ /* 0x000fc60000000f00 */
[----:B------:R-:W4:Y:S01]  /*3d60*/  LDL R5, [R1+0xc0] ;  /* 0x0000c00001057983 */ /* 0x000f220000100800 */
[----:B------:R-:W-:Y:S02]  /*3d70*/  ISETP.NE.AND P0, PT, R6, 0x1, PT ;  /* 0x000000010600780c */ /* 0x000fe40003f05270 */
[----:B------:R-:W-:Y:S01]  /*3d80*/  MOV R0, 0xffffffc0 ;  /* 0xffffffc000007802 */ /* 0x000fe20000000f00 */
[----:B------:R-:W0:Y:S01]  /*3d90*/  LDGDEPBAR ;  /* 0x00000000000079af */ /* 0x000e220000000000 */
[----:B--2---:R-:W-:Y:S01]  /*3da0*/  IMAD.IADD R4, R3, 0x1, R4 ;  /* 0x0000000103047824 */ /* 0x004fe200078e0204 */
[----:B------:R-:W-:Y:S02]  /*3db0*/  MOV R3, c[0x0][0x2ac] ;  /* 0x0000ab0000037a02 */ /* 0x000fe40000000f00 */
[----:B---3--:R-:W-:-:S06]  /*3dc0*/  IMAD R0, R2, R0, 0x41 ;  /* 0x0000004102007424 */ /* 0x008fcc00078e0200 */
[----:B------:R-:W-:-:S04]  /*3dd0*/  @P0 IMAD.HI.U32 R2, R4, c[0x0][0x2c8], RZ ;  /* 0x0000b20004020a27 */ /* 0x000fc800078e00ff */
[----:B------:R-:W-:Y:S01]  /*3de0*/  IMAD R0, R3, c[0x0][0x1d0], R0 ;  /* 0x0000740003007a24 */ /* 0x000fe200078e0200 */
[----:B------:R-:W-:Y:S01]  /*3df0*/  @P0 SHF.R.U32.HI R4, RZ, c[0x0][0x2cc], R2 ;  /* 0x0000b300ff040a19 */ /* 0x000fe20000011602 */
[----:B----4-:R-:W-:-:S03]  /*3e00*/  IMAD.IADD R6, R92, 0x1, -R5 ;  /* 0x000000015c067824 */ /* 0x010fc600078e0a05 */
[----:B------:R-:W-:Y:S01]  /*3e10*/  IADD3 R5, R0, -c[0x0][0x168], -R5 ;  /* 0x80005a0000057a10 */ /* 0x000fe20007ffe805 */
[----:B------:R-:W-:Y:S05]  /*3e20*/  BRA.DIV ~URZ, `(.L_x_521) ;  /* 0x0000d7f27f007947 */ /* 0x000fea000b800000 */
[----:B------:R1:W2:Y:S02]  /*3e30*/  SHFL.IDX PT, R7, R4, RZ, 0x1c1f ;  /* 0x001c1fff04077589 */ /* 0x0002a400000e0000 */
.L_x_577:
[----:B--2---:R-:W-:-:S05]  /*3e40*/  IMAD.IADD R0, R5, 0x1, R7 ;  /* 0x0000000105007824 */ /* 0x004fca00078e0207 */
[----:B------:R-:W-:-:S04]  /*3e50*/  IMNMX R0, R6, R0, PT ;  /* 0x0000000006007217 */ /* 0x000fc80003800200 */
[C---:B------:R-:W-:Y:S02]  /*3e60*/  ISETP.GT.AND P0, PT, R0.reuse, RZ, PT ;  /* 0x000000ff0000720c */ /* 0x040fe40003f04270 */
[----:B------:R-:W-:Y:S02]  /*3e70*/  ISETP.GT.AND P2, PT, R0, 0x1, PT ;  /* 0x000000010000780c */ /* 0x000fe40003f44270 */
[----:B------:R-:W-:Y:S02]  /*3e80*/  FSEL R10, R72, -INF , P0 ;  /* 0xff800000480a7808 */ /* 0x000fe40000000000 */
[C---:B------:R-:W-:Y:S02]  /*3e90*/  ISETP.GT.AND P3, PT, R0.reuse, 0x8, PT ;  /* 0x000000080000780c */ /* 0x040fe40003f64270 */
[C---:B------:R-:W-:Y:S02]  /*3ea0*/  ISETP.GT.AND P4, PT, R0.reuse, 0x9, PT ;  /* 0x000000090000780c */ /* 0x040fe40003f84270 */
[----:B------:R-:W-:-:S02]  /*3eb0*/  ISETP.GT.AND P1, PT, R0, 0x10, PT ;  /* 0x000000100000780c */ /* 0x000fc40003f24270 */
[----:B------:R-:W-:Y:S02]  /*3ec0*/  ISETP.GT.AND P0, PT, R0, 0x11, PT ;  /* 0x000000110000780c */ /* 0x000fe40003f04270 */
[----:B------:R-:W-:Y:S02]  /*3ed0*/  FSEL R14, R60, -INF , P2 ;  /* 0xff8000003c0e7808 */ /* 0x000fe40001000000 */
[----:B------:R-:W-:Y:S02]  /*3ee0*/  FSEL R15, R52, -INF , P3 ;  /* 0xff800000340f7808 */ /* 0x000fe40001800000 */
[----:B------:R-:W-:Y:S02]  /*3ef0*/  FSEL R17, R50, -INF , P4 ;  /* 0xff80000032117808 */ /* 0x000fe40002000000 */
[----:B------:R-:W-:Y:S02]  /*3f00*/  FSEL R18, R49, -INF , P1 ;  /* 0xff80000031127808 */ /* 0x000fe40000800000 */
[----:B------:R-:W-:-:S02]  /*3f10*/  FSEL R19, R48, -INF , P0 ;  /* 0xff80000030137808 */ /* 0x000fc40000000000 */
[C---:B------:R-:W-:Y:S02]  /*3f20*/  ISETP.GT.AND P3, PT, R0.reuse, 0x18, PT ;  /* 0x000000180000780c */ /* 0x040fe40003f64270 */
[C---:B------:R-:W-:Y:S02]  /*3f30*/  ISETP.GT.AND P4, PT, R0.reuse, 0x19, PT ;  /* 0x000000190000780c */ /* 0x040fe40003f84270 */
[C---:B------:R-:W-:Y:S02]  /*3f40*/  ISETP.GT.AND P2, PT, R0.reuse, 0x20, PT ;  /* 0x000000200000780c */ /* 0x040fe40003f44270 */
[C---:B------:R-:W-:Y:S02]  /*3f50*/  ISETP.GT.AND P1, PT, R0.reuse, 0x21, PT ;  /* 0x000000210000780c */ /* 0x040fe40003f24270 */
[----:B------:R-:W-:Y:S02]  /*3f60*/  ISETP.GT.AND P0, PT, R0, 0x28, PT ;  /* 0x000000280000780c */ /* 0x000fe40003f04270 */
[----:B------:R-:W-:-:S02]  /*3f70*/  FSEL R20, R39, -INF , P3 ;  /* 0xff80000027147808 */ /* 0x000fc40001800000 */
[----:B------:R-:W-:Y:S02]  /*3f80*/  FSEL R21, R38, -INF , P4 ;  /* 0xff80000026157808 */ /* 0x000fe40002000000 */
[----:B------:R-:W-:Y:S02]  /*3f90*/  FSEL R99, R33, -INF , P2 ;  /* 0xff80000021637808 */ /* 0x000fe40001000000 */
[----:B------:R-:W-:Y:S02]  /*3fa0*/  FSEL R98, R32, -INF , P1 ;  /* 0xff80000020627808 */ /* 0x000fe40000800000 */
[----:B------:R-:W-:Y:S02]  /*3fb0*/  FSEL R97, R26, -INF , P0 ;  /* 0xff8000001a617808 */ /* 0x000fe40000000000 */
[C---:B------:R-:W-:Y:S02]  /*3fc0*/  ISETP.GT.AND P4, PT, R0.reuse, 0x29, PT ;  /* 0x000000290000780c */ /* 0x040fe40003f84270 */
[----:B------:R-:W-:-:S02]  /*3fd0*/  ISETP.GT.AND P3, PT, R0, 0x30, PT ;  /* 0x000000300000780c */ /* 0x000fc40003f64270 */
[C---:B------:R-:W-:Y:S02]  /*3fe0*/  ISETP.GT.AND P2, PT, R0.reuse, 0x31, PT ;  /* 0x000000310000780c */ /* 0x040fe40003f44270 */
[C---:B------:R-:W-:Y:S02]  /*3ff0*/  ISETP.GT.AND P1, PT, R0.reuse, 0x38, PT ;  /* 0x000000380000780c */ /* 0x040fe40003f24270 */
[----:B------:R-:W-:Y:S02]  /*4000*/  ISETP.GT.AND P0, PT, R0, 0x39, PT ;  /* 0x000000390000780c */ /* 0x000fe40003f04270 */
[----:B------:R-:W-:Y:S02]  /*4010*/  FSEL R96, R25, -INF , P4 ;  /* 0xff80000019607808 */ /* 0x000fe40002000000 */
[----:B------:R-:W-:Y:S02]  /*4020*/  FSEL R95, R24, -INF , P3 ;  /* 0xff800000185f7808 */ /* 0x000fe40001800000 */
[----:B------:R-:W-:-:S02]  /*4030*/  FSEL R94, R23, -INF , P2 ;  /* 0xff800000175e7808 */ /* 0x000fc40001000000 */
[----:B------:R-:W-:Y:S02]  /*4040*/  FSEL R93, R22, -INF , P1 ;  /* 0xff800000165d7808 */ /* 0x000fe40000800000 */
[----:B------:R-:W-:Y:S01]  /*4050*/  FSEL R92, R16, -INF , P0 ;  /* 0xff800000105c7808 */ /* 0x000fe20000000000 */
[----:B------:R-:W-:Y:S05]  /*4060*/  BRA.DIV ~URZ, `(.L_x_522) ;  /* 0x0000d6127f007947 */ /* 0x000fea000b800000 */
[----:B------:R-:W2:Y:S01]  /*4070*/  SHFL.IDX PT, R0, R4, 0x1, 0x1c1f ;  /* 0x003c1f0004007f89 */ /* 0x000ea200000e0000 */
[----:B------:R-:W-:-:S04]  /*4080*/  FMNMX.FTZ R2, R10, R14, !PT ;  /* 0x0000000e0a027209 */ /* 0x000fc80007810000 */
[----:B------:R-:W-:-:S04]  /*4090*/  FMNMX.FTZ R2, R15, R2, !PT ;  /* 0x000000020f027209 */ /* 0x000fc80007810000 */
[----:B------:R-:W-:-:S04]  /*40a0*/  FMNMX.FTZ R2, R17, R2, !PT ;  /* 0x0000000211027209 */ /* 0x000fc80007810000 */
[----:B------:R-:W-:-:S04]  /*40b0*/  FMNMX.FTZ R2, R18, R2, !PT ;  /* 0x0000000212027209 */ /* 0x000fc80007810000 */
[----:B------:R-:W-:-:S04]  /*40c0*/  FMNMX.FTZ R2, R19, R2, !PT ;  /* 0x0000000213027209 */ /* 0x000fc80007810000 */
[----:B------:R-:W-:Y:S01]  /*40d0*/  FMNMX.FTZ R2, R20, R2, !PT ;  /* 0x0000000214027209 */ /* 0x000fe20007810000 */
[----:B--2---:R-:W-:-:S03]  /*40e0*/  IMAD.IADD R0, R5, 0x1, R0 ;  /* 0x0000000105007824 */ /* 0x004fc600078e0200 */
[----:B------:R-:W-:Y:S02]  /*40f0*/  FMNMX.FTZ R2, R21, R2, !PT ;  /* 0x0000000215027209 */ /* 0x000fe40007810000 */
[----:B------:R-:W-:Y:S02]  /*4100*/  IMNMX R0, R6, R0, PT ;  /* 0x0000000006007217 */ /* 0x000fe40003800200 */
[----:B------:R-:W-:Y:S02]  /*4110*/  FMNMX.FTZ R2, R99, R2, !PT ;  /* 0x0000000263027209 */ /* 0x000fe40007810000 */
[C---:B------:R-:W-:Y:S02]  /*4120*/  ISETP.GT.AND P1, PT, R0.reuse, RZ, PT ;  /* 0x000000ff0000720c */ /* 0x040fe40003f24270 */
[C---:B------:R-:W-:Y:S02]  /*4130*/  ISETP.GT.AND P0, PT, R0.reuse, 0x1, PT ;  /* 0x000000010000780c */ /* 0x040fe40003f04270 */
[----:B------:R-:W-:-:S02]  /*4140*/  ISETP.GT.AND P2, PT, R0, 0x8, PT ;  /* 0x000000080000780c */ /* 0x000fc40003f44270 */
[----:B------:R-:W-:Y:S02]  /*4150*/  FSEL R5, R68, -INF , P1 ;  /* 0xff80000044057808 */ /* 0x000fe40000800000 */
[----:B------:R-:W-:Y:S02]  /*4160*/  FSEL R6, R61, -INF , P0 ;  /* 0xff8000003d067808 */ /* 0x000fe40000000000 */
[C---:B------:R-:W-:Y:S02]  /*4170*/  ISETP.GT.AND P0, PT, R0.reuse, 0x9, PT ;  /* 0x000000090000780c */ /* 0x040fe40003f04270 */
[----:B------:R-:W-:Y:S02]  /*4180*/  FSEL R13, R53, -INF , P2 ;  /* 0xff800000350d7808 */ /* 0x000fe40001000000 */
[----:B------:R-:W-:Y:S02]  /*4190*/  FMNMX.FTZ R3, R5, R6, !PT ;  /* 0x0000000605037209 */ /* 0x000fe40007810000 */
[----:B------:R-:W-:-:S02]  /*41a0*/  ISETP.GT.AND P1, PT, R0, 0x10, PT ;  /* 0x000000100000780c */ /* 0x000fc40003f24270 */
[----:B------:R-:W-:Y:S02]  /*41b0*/  FSEL R12, R51, -INF , P0 ;  /* 0xff800000330c7808 */ /* 0x000fe40000000000 */
[----:B------:R-:W-:Y:S02]  /*41c0*/  FMNMX.FTZ R3, R13, R3, !PT ;  /* 0x000000030d037209 */ /* 0x000fe40007810000 */
[----:B------:R-:W-:Y:S02]  /*41d0*/  ISETP.GT.AND P0, PT, R0, 0x11, PT ;  /* 0x000000110000780c */ /* 0x000fe40003f04270 */
        /* <DEDUP_REMOVED lines=14> */
[----:B------:R-:W-:-:S02]  /*42c0*/  FMNMX.FTZ R2, R98, R2, !PT ;  /* 0x0000000262027209 */ /* 0x000fc40007810000 */
[----:B------:R-:W-:Y:S02]  /*42d0*/  ISETP.GT.AND P1, PT, R0, 0x28, PT ;  /* 0x000000280000780c */ /* 0x000fe40003f24270 */
[----:B------:R-:W-:Y:S02]  /*42e0*/  FSEL R90, R36, -INF , P0 ;  /* 0xff800000245a7808 */ /* 0x000fe40000000000 */
[----:B------:R-:W-:Y:S02]  /*42f0*/  FMNMX.FTZ R3, R91, R3, !PT ;  /* 0x000000035b037209 */ /* 0x000fe40007810000 */
[----:B------:R-:W-:Y:S02]  /*4300*/  FMNMX.FTZ R2, R97, R2, !PT ;  /* 0x0000000261027209 */ /* 0x000fe40007810000 */
[----:B------:R-:W-:Y:S02]  /*4310*/  ISETP.GT.AND P0, PT, R0, 0x29, PT ;  /* 0x000000290000780c */ /* 0x000fe40003f04270 */
[----:B------:R-:W-:-:S02]  /*4320*/  FSEL R89, R35, -INF , P1 ;  /* 0xff80000023597808 */ /* 0x000fc40000800000 */
[----:B------:R-:W-:Y:S02]  /*4330*/  FMNMX.FTZ R3, R90, R3, !PT ;  /* 0x000000035a037209 */ /* 0x000fe40007810000 */
        /* <DEDUP_REMOVED lines=17> */
[----:B------:R-:W-:Y:S02]  /*4450*/  FSEL R84, R27, -INF , P0 ;  /* 0xff8000001b547808 */ /* 0x000fe40000000000 */
[----:B------:R-:W-:Y:S02]  /*4460*/  FMNMX.FTZ R2, R85, R3, !PT ;  /* 0x0000000355027209 */ /* 0x000fe40007810000 */
[----:B------:R-:W2:Y:S02]  /*4470*/  SHFL.BFLY PT, R3, R0, 0x2, 0x1f ;  /* 0x0c401f0000037f89 */ /* 0x000ea400000e0000 */
[----:B------:R-:W-:-:S05]  /*4480*/  FMNMX.FTZ R2, R84, R2, !PT ;  /* 0x0000000254027209 */ /* 0x000fca0007810000 */
[----:B------:R-:W3:Y:S01]  /*4490*/  SHFL.BFLY PT, R16, R2, 0x2, 0x1f ;  /* 0x0c401f0002107f89 */ /* 0x000ee200000e0000 */
[----:B--2---:R-:W-:-:S05]  /*44a0*/  FMNMX.FTZ R0, R3, R0, !PT ;  /* 0x0000000003007209 */ /* 0x004fca0007810000 */
[----:B------:R-:W2:Y:S01]  /*44b0*/  SHFL.BFLY PT, R132, R0, 0x1, 0x1f ;  /* 0x0c201f0000847f89 */ /* 0x000ea200000e0000 */
[----:B---3--:R-:W-:-:S05]  /*44c0*/  FMNMX.FTZ R16, R2, R16, !PT ;  /* 0x0000001002107209 */ /* 0x008fca0007810000 */
[----:B------:R3:W4:Y:S01]  /*44d0*/  SHFL.BFLY PT, R3, R16, 0x1, 0x1f ;  /* 0x0c201f0010037f89 */ /* 0x00072200000e0000 */
[----:B--2---:R-:W-:-:S03]  /*44e0*/  FMNMX.FTZ R132, R0, R132, !PT ;  /* 0x0000008400847209 */ /* 0x004fc60007810000 */
.L_x_578:
[----:B------:R-:W2:Y:S04]  /*44f0*/  LDL R115, [R1+0x28] ;  /* 0x0000280001737983 */ /* 0x000ea80000100800 */
[----:B------:R-:W5:Y:S04]  /*4500*/  LDL R100, [R1+0x2c] ;  /* 0x00002c0001647983 */ /* 0x000f680000100800 */
[----:B---3--:R-:W3:Y:S04]  /*4510*/  LDL R120, [R1+0x30] ;  /* 0x0000300001787983 */ /* 0x008ee80000100800 */
[----:B----4-:R-:W4:Y:S04]  /*4520*/  LDL R28, [R1+0x38] ;  /* 0x00003800011c7983 */ /* 0x010f280000100800 */
[----:B------:R-:W4:Y:S01]  /*4530*/  LDL R121, [R1+0x34] ;  /* 0x0000340001797983 */ /* 0x000f220000100800 */
[C---:B------:R-:W-:Y:S01]  /*4540*/  FMUL.FTZ R2, R132.reuse, c[0x0][0x2d0] ;  /* 0x0000b40084027a20 */ /* 0x040fe20000410000 */
[----:B------:R-:W-:-:S04]  /*4550*/  FSETP.NEU.FTZ.AND P0, PT, R132, -INF , PT ;  /* 0xff8000008400780b */ /* 0x000fc80003f1d000 */
[----:B------:R-:W-:-:S05]  /*4560*/  FSEL R2, R2, RZ, P0 ;  /* 0x000000ff02027208 */ /* 0x000fca0000000000 */
[----:B------:R-:W-:-:S04]  /*4570*/  FFMA.FTZ R0, R10, c[0x0][0x2d0], -R2 ;  /* 0x0000b4000a007a23 */ /* 0x000fc80000010802 */
[----:B------:R1:W-:Y:S02]  /*4580*/  MUFU.EX2 R113, R0 ;  /* 0x0000000000717308 */ /* 0x0003e40000000800 */
[----:B-1----:R-:W-:-:S06]  /*4590*/  FFMA.FTZ R0, R14, c[0x0][0x2d0], -R2 ;  /* 0x0000b4000e007a23 */ /* 0x002fcc0000010802 */
[----:B------:R1:W1:Y:S01]  /*45a0*/  MUFU.EX2 R112, R0 ;  /* 0x0000000000707308 */ /* 0x0002620000000800 */
[----:B------:R-:W-:Y:S01]  /*45b0*/  FMNMX.FTZ R16, R3, R16, !PT ;  /* 0x0000001003107209 */ /* 0x000fe20007810000 */
[----:B-1----:R-:W-:-:S06]  /*45c0*/  FFMA.FTZ R0, R15, c[0x0][0x2d0], -R2 ;  /* 0x0000b4000f007a23 */ /* 0x002fcc0000010802 */
[----:B------:R1:W-:Y:S01]  /*45d0*/  MUFU.EX2 R116, R0 ;  /* 0x0000000000747308 */ /* 0x0003e20000000800 */
[--C-:B------:R-:W-:Y:S02]  /*45e0*/  FFMA.FTZ R3, R20, c[0x0][0x2d0], -R2.reuse ;  /* 0x0000b40014037a23 */ /* 0x100fe40000010802 */
[----:B-1----:R-:W-:-:S05]  /*45f0*/  FFMA.FTZ R0, R17, c[0x0][0x2d0], -R2 ;  /* 0x0000b40011007a23 */ /* 0x002fca0000010802 */
[----:B------:R1:W1:Y:S01]  /*4600*/  MUFU.EX2 R118, R0 ;  /* 0x0000000000767308 */ /* 0x0002620000000800 */
[----:B------:R-:W-:Y:S01]  /*4610*/  FSETP.NEU.FTZ.AND P0, PT, R16, -INF , PT ;  /* 0xff8000001000780b */ /* 0x000fe20003f1d000 */
[----:B-1----:R-:W-:-:S06]  /*4620*/  FFMA.FTZ R0, R18, c[0x0][0x2d0], -R2 ;  /* 0x0000b40012007a23 */ /* 0x002fcc0000010802 */
[----:B------:R1:W-:Y:S02]  /*4630*/  MUFU.EX2 R128, R0 ;  /* 0x0000000000807308 */ /* 0x0003e40000000800 */
[----:B-1----:R-:W-:-:S06]  /*4640*/  FFMA.FTZ R0, R19, c[0x0][0x2d0], -R2 ;  /* 0x0000b40013007a23 */ /* 0x002fcc0000010802 */
[----:B------:R1:W-:Y:S01]  /*4650*/  MUFU.EX2 R129, R0 ;  /* 0x0000000000817308 */ /* 0x0003e20000000800 */
[----:B------:R-:W-:Y:S07]  /*4660*/  WARPSYNC 0xffffffff ;  /* 0xffffffff00007948 */ /* 0x000fee0003800000 */
[----:B------:R1:W-:Y:S02]  /*4670*/  MUFU.EX2 R130, R3 ;  /* 0x0000000300827308 */ /* 0x0003e40000000800 */
[----:B-1----:R-:W-:-:S05]  /*4680*/  FMUL.FTZ R0, R16, c[0x0][0x2d0] ;  /* 0x0000b40010007a20 */ /* 0x002fca0000410000 */
[----:B------:R-:W-:Y:S01]  /*4690*/  FSEL R0, R0, RZ, P0 ;  /* 0x000000ff00007208 */ /* 0x000fe20000000000 */
[----:B------:R-:W-:-:S04]  /*46a0*/  FFMA.FTZ R3, R21, c[0x0][0x2d0], -R2 ;  /* 0x0000b40015037a23 */ /* 0x000fc80000010802 */
[----:B------:R1:W-:Y:S02]  /*46b0*/  MUFU.EX2 R134, R3 ;  /* 0x0000000300867308 */ /* 0x0003e40000000800 */
[----:B-1----:R-:W-:-:S06]  /*46c0*/  FFMA.FTZ R3, R5, c[0x0][0x2d0], -R0 ;  /* 0x0000b40005037a23 */ /* 0x002fcc0000010800 */
[----:B------:R1:W-:Y:S02]  /*46d0*/  MUFU.EX2 R18, R3 ;  /* 0x0000000300127308 */ /* 0x0003e40000000800 */
[----:B-1----:R-:W-:-:S06]  /*46e0*/  FFMA.FTZ R3, R6, c[0x0][0x2d0], -R0 ;  /* 0x0000b40006037a23 */ /* 0x002fcc0000010800 */
[----:B------:R1:W1:Y:S02]  /*46f0*/  MUFU.EX2 R17, R3 ;  /* 0x0000000300117308 */ /* 0x0002640000000800 */
[----:B-1----:R-:W-:-:S06]  /*4700*/  FFMA.FTZ R3, R13, c[0x0][0x2d0], -R0 ;  /* 0x0000b4000d037a23 */ /* 0x002fcc0000010800 */
[----:B------:R1:W-:Y:S02]  /*4710*/  MUFU.EX2 R19, R3 ;  /* 0x0000000300137308 */ /* 0x0003e40000000800 */
[----:B-1----:R-:W-:-:S06]  /*4720*/  FFMA.FTZ R3, R12, c[0x0][0x2d0], -R0 ;  /* 0x0000b4000c037a23 */ /* 0x002fcc0000010800 */
[----:B------:R1:W1:Y:S01]  /*4730*/  MUFU.EX2 R117, R3 ;  /* 0x0000000300757308 */ /* 0x0002620000000800 */
[----:B------:R-:W-:Y:S02]  /*4740*/  F2FP.BF16.PACK_AB R12, R112, R113 ;  /* 0x00000071700c723e */ /* 0x000fe400000010ff */
[----:B------:R-:W-:Y:S02]  /*4750*/  F2FP.BF16.PACK_AB R14, R118, R116 ;  /* 0x00000074760e723e */ /* 0x000fe400000010ff */
[----:B------:R-:W-:Y:S01]  /*4760*/  F2FP.BF16.PACK_AB R13, R17, R18 ;  /* 0x00000012110d723e */ /* 0x000fe200000010ff */
[----:B-1----:R-:W-:-:S04]  /*4770*/  FFMA.FTZ R3, R9, c[0x0][0x2d0], -R0 ;  /* 0x0000b40009037a23 */ /* 0x002fc80000010800 */
[----:B------:R1:W-:Y:S01]  /*4780*/  MUFU.EX2 R119, R3 ;  /* 0x0000000300777308 */ /* 0x0003e20000000800 */
[----:B------:R-:W-:Y:S01]  /*4790*/  F2FP.BF16.PACK_AB R15, R117, R19 ;  /* 0x00000013750f723e */ /* 0x000fe200000010ff */
[----:B--2---:R-:W2:Y:S01]  /*47a0*/  LDSM.16.MT88.4 R24, [R115] ;  /* 0x000000007318783b */ /* 0x004ea20000004200 */
[----:B-1----:R-:W-:-:S03]  /*47b0*/  FFMA.FTZ R3, R8, c[0x0][0x2d0], -R0 ;  /* 0x0000b40008037a23 */ /* 0x002fc60000010800 */
[----:B------:R-:W1:Y:S02]  /*47c0*/  LDSM.16.MT88.4 R36, [R115+0x800] ;  /* 0x000800007324783b */ /* 0x000e640000004200 */
[----:B------:R4:W1:Y:S02]  /*47d0*/  MUFU.EX2 R131, R3 ;  /* 0x0000000300837308 */ /* 0x0008640000000800 */
[----:B-----5:R-:W-:Y:S04]  /*47e0*/  LDSM.16.MT88.4 R44, [R100] ;  /* 0x00000000642c783b */ /* 0x020fe80000004200 */
[----:B---3--:R-:W3:Y:S04]  /*47f0*/  LDSM.16.MT88.4 R20, [R120] ;  /* 0x000000007814783b */ /* 0x008ee80000004200 */
[----:B------:R-:W5:Y:S04]  /*4800*/  LDSM.16.MT88.4 R60, [R100+0x800] ;  /* 0x00080000643c783b */ /* 0x000f680000004200 */
[----:B------:R-:W3:Y:S01]  /*4810*/  LDSM.16.MT88.4 R40, [R120+0x800] ;  /* 0x000800007828783b */ /* 0x000ee20000004200 */
[----:B----4-:R-:W-:-:S03]  /*4820*/  FFMA.FTZ R3, R7, c[0x0][0x2d0], -R0 ;  /* 0x0000b40007037a23 */ /* 0x010fc60000010800 */
[----:B------:R-:W4:Y:S01]  /*4830*/  LDSM.16.MT88.4 R28, [R28] ;  /* 0x000000001c1c783b */ /* 0x000f220000004200 */
[----:B------:R2:W-:Y:S03]  /*4840*/  MUFU.EX2 R133, R3 ;  /* 0x0000000300857308 */ /* 0x0005e60000000800 */
[----:B------:R-:W-:Y:S04]  /*4850*/  LDSM.16.MT88.4 R68, [R120+0x2000] ;  /* 0x002000007844783b */ /* 0x000fe80000004200 */
[----:B------:R-:W-:Y:S04]  /*4860*/  LDSM.16.MT88.4 R64, [R121+0x800] ;  /* 0x000800007940783b */ /* 0x000fe80000004200 */
[----:B------:R-:W-:Y:S04]  /*4870*/  LDSM.16.MT88.4 R48, [R115+0x2800] ;  /* 0x002800007330783b */ /* 0x000fe80000004200 */
[----:B------:R-:W-:Y:S01]  /*4880*/  LDSM.16.MT88.4 R72, [R100+0x2000] ;  /* 0x002000006448783b */ /* 0x000fe20000004200 */
[----:B--2---:R-:W-:Y:S01]  /*4890*/  FFMA.FTZ R3, R11, c[0x0][0x2d0], -R0 ;  /* 0x0000b4000b037a23 */ /* 0x004fe20000010800 */
[C---:B------:R-:W-:Y:S02]  /*48a0*/  HMMA.16816.F32.BF16 R4, R12.reuse, R24, RZ ;  /* 0x000000180c04723c */ /* 0x040fe400000418ff */
[----:B------:R-:W-:Y:S01]  /*48b0*/  LDSM.16.MT88.4 R56, [R121+0x2000] ;  /* 0x002000007938783b */ /* 0x000fe20000004200 */
[----:B------:R-:W2:Y:S03]  /*48c0*/  MUFU.EX2 R101, R3 ;  /* 0x0000000300657308 */ /* 0x000ea60000000800 */
[----:B------:R-:W-:Y:S02]  /*48d0*/  LDSM.16.MT88.4 R76, [R100+0x2800] ;  /* 0x00280000644c783b */ /* 0x000fe40000004200 */
[----:B------:R-:W-:Y:S01]  /*48e0*/  HMMA.16816.F32.BF16 R24, R12, R26, RZ ;  /* 0x0000001a0c18723c */ /* 0x000fe200000418ff */
[----:B------:R-:W-:Y:S01]  /*48f0*/  F2FP.BF16.PACK_AB R8, R129, R128 ;  /* 0x000000808108723e */ /* 0x000fe200000010ff */
[----:B------:R-:W-:Y:S01]  /*4900*/  LDSM.16.MT88.4 R80, [R115+0x4000] ;  /* 0x004000007350783b */ /* 0x000fe20000004200 */
[----:B------:R-:W-:-:S02]  /*4910*/  F2FP.BF16.PACK_AB R10, R134, R130 ;  /* 0x00000082860a723e */ /* 0x000fc400000010ff */
[----:B-1----:R-:W-:Y:S02]  /*4920*/  F2FP.BF16.PACK_AB R9, R131, R119 ;  /* 0x000000778309723e */ /* 0x002fe400000010ff */
[----:B--2---:R-:W-:-:S09]  /*4930*/  F2FP.BF16.PACK_AB R11, R101, R133 ;  /* 0x00000085650b723e */ /* 0x004fd200000010ff */
[C---:B------:R-:W-:Y:S08]  /*4940*/  HMMA.16816.F32.BF16 R164, R8.reuse, R36, R4 ;  /* 0x0000002408a4723c */ /* 0x040ff00000041804 */
[----:B------:R-:W-:Y:S01]  /*4950*/  HMMA.16816.F32.BF16 R4, R8, R38, R24 ;  /* 0x000000260804723c */ /* 0x000fe20000041818 */
[----:B------:R-:W1:Y:S07]  /*4960*/  LDSM.16.MT88.4 R24, [R115+0x2000] ;  /* 0x002000007318783b */ /* 0x000e6e0000004200 */
[C---:B---3--:R-:W-:Y:S11]  /*4970*/  HMMA.16816.F32.BF16 R32, R12.reuse, R20, RZ ;  /* 0x000000140c20723c */ /* 0x048ff600000418ff */
[----:B------:R-:W-:Y:S05]  /*4980*/  @!UPT UIADD3 URZ, URZ, URZ, URZ ;  /* 0x0000003f3f3ff290 */ /* 0x000fea000fffe03f */
[----:B------:R-:W-:Y:S02]  /*4990*/  MOV R114, R5 ;  /* 0x0000000500727202 */ /* 0x000fe40000000f00 */
[----:B------:R-:W-:Y:S02]  /*49a0*/  MOV R111, R6 ;  /* 0x00000006006f7202 */ /* 0x000fe40000000f00 */
[----:B------:R-:W-:Y:S02]  /*49b0*/  MOV R110, R7 ;  /* 0x00000007006e7202 */ /* 0x000fe40000000f00 */
[----:B------:R-:W-:Y:S02]  /*49c0*/  MOV R109, R4 ;  /* 0x00000004006d7202 */ /* 0x000fe40000000f00 */
[C---:B------:R-:W-:Y:S08]  /*49d0*/  HMMA.16816.F32.BF16 R4, R12.reuse, R44, RZ ;  /* 0x0000002c0c04723c */ /* 0x040ff000000418ff */
[----:B------:R-:W-:Y:S11]  /*49e0*/  HMMA.16816.F32.BF16 R20, R12, R22, RZ ;  /* 0x000000160c14723c */ /* 0x000ff600000418ff */
[----:B------:R-:W-:Y:S05]  /*49f0*/  @!UPT UIADD3 URZ, URZ, URZ, URZ ;  /* 0x0000003f3f3ff290 */ /* 0x000fea000fffe03f */
[----:B-----5:R-:W-:Y:S08]  /*4a00*/  HMMA.16816.F32.BF16 R36, R8, R60, R4 ;  /* 0x0000003c0824723c */ /* 0x020ff00000041804 */
[----:B------:R-:W-:Y:S01]  /*4a10*/  HMMA.16816.F32.BF16 R52, R12, R46, RZ ;  /* 0x0000002e0c34723c */ /* 0x000fe200000418ff */
[----:B------:R-:W2:Y:S07]  /*4a20*/  LDSM.16.MT88.4 R44, [R120+0x2800] ;  /* 0x00280000782c783b */ /* 0x000eae0000004200 */
[C---:B------:R-:W-:Y:S08]  /*4a30*/  HMMA.16816.F32.BF16 R156, R8.reuse, R40, R32 ;  /* 0x00000028089c723c */ /* 0x040ff00000041820 */
[----:B------:R-:W-:Y:S08]  /*4a40*/  HMMA.16816.F32.BF16 R148, R8, R42, R20 ;  /* 0x0000002a0894723c */ /* 0x000ff00000041814 */
[C---:B----4-:R-:W-:Y:S08]  /*4a50*/  HMMA.16816.F32.BF16 R40, R12.reuse, R28, RZ ;  /* 0x0000001c0c28723c */ /* 0x050ff000000418ff */
[----:B-1----:R-:W-:Y:S01]  /*4a60*/  HMMA.16816.F32.BF16 R32, R12, R24, RZ ;  /* 0x000000180c20723c */ /* 0x002fe200000418ff */
[----:B------:R-:W-:Y:S01]  /*4a70*/  MOV R106, R38 ;  /* 0x00000026006a7202 */ /* 0x000fe20000000f00 */
[----:B------:R-:W-:Y:S01]  /*4a80*/  IMAD.MOV.U32 R103, RZ, RZ, R37 ;  /* 0x000000ffff677224 */ /* 0x000fe200078e0025 */
[----:B------:R-:W-:-:S02]  /*4a90*/  MOV R105, R39 ;  /* 0x0000002700697202 */ /* 0x000fc40000000f00 */
[----:B------:R-:W-:-:S03]  /*4aa0*/  MOV R104, R36 ;  /* 0x0000002400687202 */ /* 0x000fc60000000f00 */
[C---:B------:R-:W-:Y:S08]  /*4ab0*/  HMMA.16816.F32.BF16 R36, R12.reuse, R30, RZ ;  /* 0x0000001e0c24723c */ /* 0x040ff000000418ff */
[C---:B------:R-:W-:Y:S08]  /*4ac0*/  HMMA.16816.F32.BF16 R28, R12.reuse, R26, RZ ;  /* 0x0000001a0c1c723c */ /* 0x040ff000000418ff */
[C---:B------:R-:W-:Y:S08]  /*4ad0*/  HMMA.16816.F32.BF16 R24, R12.reuse, R68, RZ ;  /* 0x000000440c18723c */ /* 0x040ff000000418ff */
[----:B------:R-:W-:Y:S08]  /*4ae0*/  HMMA.16816.F32.BF16 R20, R12, R70, RZ ;  /* 0x000000460c14723c */ /* 0x000ff000000418ff */
[C---:B------:R-:W-:Y:S01]  /*4af0*/  HMMA.16816.F32.BF16 R140, R8.reuse, R62, R52 ;  /* 0x0000003e088c723c */ /* 0x040fe20000041834 */
[----:B------:R-:W1:Y:S04]  /*4b00*/  LDSM.16.MT88.4 R52, [R121+0x2800] ;  /* 0x002800007934783b */ /* 0x000e680000004200 */
[----:B------:R-:W-:Y:S03]  /*4b10*/  LDSM.16.MT88.4 R60, [R115+0x4800] ;  /* 0x00480000733c783b */ /* 0x000fe60000004200 */
[C---:B------:R-:W-:Y:S01]  /*4b20*/  HMMA.16816.F32.BF16 R124, R8.reuse, R64, R40 ;  /* 0x00000040087c723c */ /* 0x040fe20000041828 */
[----:B------:R-:W3:Y:S07]  /*4b30*/  LDSM.16.MT88.4 R40, [R120+0x4000] ;  /* 0x004000007828783b */ /* 0x000eee0000004200 */
[----:B------:R-:W-:Y:S08]  /*4b40*/  HMMA.16816.F32.BF16 R32, R8, R48, R32 ;  /* 0x000000300820723c */ /* 0x000ff00000041820 */
[----:B------:R-:W-:Y:S08]  /*4b50*/  HMMA.16816.F32.BF16 R4, R12, R72, RZ ;  /* 0x000000480c04723c */ /* 0x000ff000000418ff */
[----:B------:R-:W-:Y:S08]  /*4b60*/  HMMA.16816.F32.BF16 R180, R8, R50, R28 ;  /* 0x0000003208b4723c */ /* 0x000ff0000004181c */
[----:B------:R-:W-:Y:S08]  /*4b70*/  HMMA.16816.F32.BF16 R28, R12, R74, RZ ;  /* 0x0000004a0c1c723c */ /* 0x000ff000000418ff */
[C---:B--2---:R-:W-:Y:S08]  /*4b80*/  HMMA.16816.F32.BF16 R248, R8.reuse, R44, R24 ;  /* 0x0000002c08f8723c */ /* 0x044ff00000041818 */
[----:B------:R-:W-:Y:S01]  /*4b90*/  HMMA.16816.F32.BF16 R68, R8, R46, R20 ;  /* 0x0000002e0844723c */ /* 0x000fe20000041814 */
[----:B------:R-:W2:Y:S07]  /*4ba0*/  LDSM.16.MT88.4 R44, [R100+0x4000] ;  /* 0x00400000642c783b */ /* 0x000eae0000004200 */
[C---:B------:R-:W-:Y:S08]  /*4bb0*/  HMMA.16816.F32.BF16 R24, R12.reuse, R56, RZ ;  /* 0x000000380c18723c */ /* 0x040ff000000418ff */
[----:B------:R-:W-:Y:S01]  /*4bc0*/  HMMA.16816.F32.BF16 R20, R12, R58, RZ ;  /* 0x0000003a0c14723c */ /* 0x000fe200000418ff */
[----:B------:R-:W-:-:S02]  /*4bd0*/  MOV R108, R33 ;  /* 0x00000021006c7202 */ /* 0x000fc40000000f00 */
[----:B------:R-:W-:-:S05]  /*4be0*/  MOV R107, R34 ;  /* 0x00000022006b7202 */ /* 0x000fca0000000f00 */
[C---:B------:R-:W-:Y:S01]  /*4bf0*/  HMMA.16816.F32.BF16 R184, R8.reuse, R66, R36 ;  /* 0x0000004208b8723c */ /* 0x040fe20000041824 */
[----:B------:R-:W-:Y:S06]  /*4c00*/  LDSM.16.MT88.4 R36, [R100+0x4800] ;  /* 0x004800006424783b */ /* 0x000fec0000004200 */
[----:B------:R-:W-:Y:S01]  /*4c10*/  IMAD.MOV.U32 R67, RZ, RZ, R35 ;  /* 0x000000ffff437224 */ /* 0x000fe200078e0023 */
[----:B------:R-:W-:Y:S02]  /*4c20*/  MOV R66, R32 ;  /* 0x0000002000427202 */ /* 0x000fe40000000f00 */
[----:B------:R-:W4:Y:S01]  /*4c30*/  LDSM.16.MT88.4 R32, [R120+0x4800] ;  /* 0x004800007820783b */ /* 0x000f220000004200 */
[----:B------:R-:W-:Y:S08]  /*4c40*/  HMMA.16816.F32.BF16 R188, R8, R76, R4 ;  /* 0x0000004c08bc723c */ /* 0x000ff00000041804 */
[----:B------:R-:W-:Y:S08]  /*4c50*/  HMMA.16816.F32.BF16 R4, R12, R80, RZ ;  /* 0x000000500c04723c */ /* 0x000ff000000418ff */
[----:B------:R-:W-:Y:S08]  /*4c60*/  HMMA.16816.F32.BF16 R72, R8, R78, R28 ;  /* 0x0000004e0848723c */ /* 0x000ff0000004181c */
[----:B------:R-:W-:Y:S07]  /*4c70*/  HMMA.16816.F32.BF16 R28, R12, R82, RZ ;  /* 0x000000520c1c723c */ /* 0x000fee00000418ff */
[----:B------:R-:W-:Y:S01]  /*4c80*/  MOV R83, R121 ;  /* 0x0000007900537202 */ /* 0x000fe20000000f00 */
[C---:B-1----:R-:W-:Y:S08]  /*4c90*/  HMMA.16816.F32.BF16 R76, R8.reuse, R52, R24 ;  /* 0x00000034084c723c */ /* 0x042ff00000041818 */
[----:B------:R-:W-:Y:S08]  /*4ca0*/  HMMA.16816.F32.BF16 R160, R8, R54, R20 ;  /* 0x0000003608a0723c */ /* 0x000ff00000041814 */
[C---:B---3--:R-:W-:Y:S08]  /*4cb0*/  HMMA.16816.F32.BF16 R24, R12.reuse, R40, RZ ;  /* 0x000000280c18723c */ /* 0x048ff000000418ff */
[----:B------:R-:W-:Y:S01]  /*4cc0*/  HMMA.16816.F32.BF16 R20, R12, R42, RZ ;  /* 0x0000002a0c14723c */ /* 0x000fe200000418ff */
[----:B------:R-:W1:Y:S07]  /*4cd0*/  LDSM.16.MT88.4 R40, [R83+0x4000] ;  /* 0x004000005328783b */ /* 0x000e6e0000004200 */
[----:B------:R-:W-:Y:S08]  /*4ce0*/  HMMA.16816.F32.BF16 R176, R8, R60, R4 ;  /* 0x0000003c08b0723c */ /* 0x000ff00000041804 */
[----:B--2---:R-:W-:Y:S08]  /*4cf0*/  HMMA.16816.F32.BF16 R4, R12, R44, RZ ;  /* 0x0000002c0c04723c */ /* 0x004ff000000418ff */
[----:B----4-:R-:W-:Y:S01]  /*4d00*/  HMMA.16816.F32.BF16 R152, R8, R32, R24 ;  /* 0x000000200898723c */ /* 0x010fe20000041818 */
[----:B------:R-:W2:Y:S01]  /*4d10*/  LDSM.16.MT88.4 R24, [R83+0x4800] ;  /* 0x004800005318783b */ /* 0x000ea20000004200 */
[----:B------:R-:W-:-:S02]  /*4d20*/  MOV R102, R126 ;  /* 0x0000007e00667202 */ /* 0x000fc40000000f00 */
[----:B------:R-:W-:Y:S01]  /*4d30*/  MOV R45, R115 ;  /* 0x00000073002d7202 */ /* 0x000fe20000000f00 */
[----:B------:R-:W-:Y:S01]  /*4d40*/  IMAD.MOV.U32 R82, RZ, RZ, R101 ;  /* 0x000000ffff527224 */ /* 0x000fe200078e0065 */
[----:B------:R-:W-:Y:S02]  /*4d50*/  MOV R81, R103 ;  /* 0x0000006700517202 */ /* 0x000fe40000000f00 */
[C---:B------:R-:W-:Y:S08]  /*4d60*/  HMMA.16816.F32.BF16 R136, R8.reuse, R62, R28 ;  /* 0x0000003e0888723c */ /* 0x040ff0000004181c */
[----:B------:R-:W-:Y:S01]  /*4d70*/  HMMA.16816.F32.BF16 R144, R8, R36, R4 ;  /* 0x000000240890723c */ /* 0x000fe20000041804 */
[----:B------:R-:W-:Y:S01]  /*4d80*/  MOV R54, R102 ;  /* 0x0000006600367202 */ /* 0x000fe20000000f00 */
[----:B------:R-:W3:Y:S06]  /*4d90*/  LDSM.16.MT88.4 R28, [R45+0x6000] ;  /* 0x006000002d1c783b */ /* 0x000eec0000004200 */
[----:B-1----:R-:W-:Y:S01]  /*4da0*/  HMMA.16816.F32.BF16 R4, R12, R40, RZ ;  /* 0x000000280c04723c */ /* 0x002fe200000418ff */
[----:B------:R-:W-:-:S07]  /*4db0*/  MOV R63, R100 ;  /* 0x00000064003f7202 */ /* 0x000fce0000000f00 */
[----:B------:R-:W-:Y:S08]  /*4dc0*/  HMMA.16816.F32.BF16 R100, R8, R34, R20 ;  /* 0x000000220864723c */ /* 0x000ff00000041814 */
[----:B------:R-:W-:Y:S01]  /*4dd0*/  HMMA.16816.F32.BF16 R20, R12, R46, RZ ;  /* 0x0000002e0c14723c */ /* 0x000fe200000418ff */
[----:B------:R-:W-:Y:S01]  /*4de0*/  MOV R48, R111 ;  /* 0x0000006f00307202 */ /* 0x000fe20000000f00 */
[----:B------:R-:W-:Y:S01]  /*4df0*/  IMAD.MOV.U32 R49, RZ, RZ, R110 ;  /* 0x000000ffff317224 */ /* 0x000fe200078e006e */
[----:B------:R-:W-:-:S02]  /*4e00*/  MOV R50, R109 ;  /* 0x0000006d00327202 */ /* 0x000fc40000000f00 */
[----:B------:R-:W-:-:S03]  /*4e10*/  MOV R57, R108 ;  /* 0x0000006c00397202 */ /* 0x000fc60000000f00 */
[----:B--2---:R-:W-:Y:S01]  /*4e20*/  HMMA.16816.F32.BF16 R108, R8, R24, R4 ;  /* 0x00000018086c723c */ /* 0x004fe20000041804 */
[----:B------:R-:W-:-:S07]  /*4e30*/  MOV R58, R107 ;  /* 0x0000006b003a7202 */ /* 0x000fce0000000f00 */
[----:B------:R-:W-:Y:S01]  /*4e40*/  HMMA.16816.F32.BF16 R4, R12, R42, RZ ;  /* 0x0000002a0c04723c */ /* 0x000fe200000418ff */
[----:B------:R-:W-:Y:S01]  /*4e50*/  MOV R60, R106 ;  /* 0x0000006a003c7202 */ /* 0x000fe20000000f00 */
[----:B------:R-:W-:Y:S01]  /*4e60*/  IMAD.MOV.U32 R61, RZ, RZ, R105 ;  /* 0x000000ffff3d7224 */ /* 0x000fe200078e0069 */
[----:B------:R-:W-:-:S05]  /*4e70*/  MOV R80, R104 ;  /* 0x0000006800507202 */ /* 0x000fca0000000f00 */
[----:B------:R-:W-:Y:S01]  /*4e80*/  HMMA.16816.F32.BF16 R104, R8, R38, R20 ;  /* 0x000000260868723c */ /* 0x000fe20000041814 */
[----:B------:R-:W1:Y:S01]  /*4e90*/  LDSM.16.MT88.4 R20, [R45+0x6800] ;  /* 0x006800002d14783b */ /* 0x000e620000004200 */
[----:B------:R-:W-:Y:S02]  /*4ea0*/  MOV R3, R125 ;  /* 0x0000007d00037202 */ /* 0x000fe40000000f00 */
[----:B------:R-:W-:Y:S02]  /*4eb0*/  MOV R51, R114 ;  /* 0x0000007200337202 */ /* 0x000fe40000000f00 */
[----:B------:R-:W-:Y:S01]  /*4ec0*/  MOV R53, R3 ;  /* 0x0000000300357202 */ /* 0x000fe20000000f00 */
[----:B------:R-:W-:-:S09]  /*4ed0*/  FADD.FTZ R3, R113, R112 ;  /* 0x0000007071037221 */ /* 0x000fd20000010000 */
[----:B------:R-:W-:Y:S08]  /*4ee0*/  HMMA.16816.F32.BF16 R112, R8, R26, R4 ;  /* 0x0000001a0870723c */ /* 0x000ff00000041804 */
[----:B---3--:R-:W-:Y:S01]  /*4ef0*/  HMMA.16816.F32.BF16 R4, R12, R28, RZ ;  /* 0x0000001c0c04723c */ /* 0x008fe200000418ff */
[----:B------:R-:W-:Y:S02]  /*4f00*/  MOV R65, R127 ;  /* 0x0000007f00417202 */ /* 0x000fe40000000f00 */
[----:B------:R-:W-:Y:S11]  /*4f10*/  MOV R64, R124 ;  /* 0x0000007c00407202 */ /* 0x000ff60000000f00 */
[----:B------:R-:W-:Y:S10]  /*4f20*/  @!UPT UIADD3 URZ, URZ, URZ, URZ ;  /* 0x0000003f3f3ff290 */ /* 0x000ff4000fffe03f */
[----:B-1----:R-:W-:Y:S08]  /*4f30*/  HMMA.16816.F32.BF16 R124, R8, R20, R4 ;  /* 0x00000014087c723c */ /* 0x002ff00000041804 */
[----:B------:R-:W-:Y:S01]  /*4f40*/  HMMA.16816.F32.BF16 R4, R12, R30, RZ ;  /* 0x0000001e0c04723c */ /* 0x000fe200000418ff */
[----:B------:R-:W-:Y:S01]  /*4f50*/  MOV R44, R120 ;  /* 0x00000078002c7202 */ /* 0x000fe20000000f00 */
[----:B------:R-:W-:-:S04]  /*4f60*/  FADD.FTZ R17, R18, R17 ;  /* 0x0000001112117221 */ /* 0x000fc80000010000 */
[----:B------:R-:W-:Y:S11]  /*4f70*/  LDSM.16.MT88.4 R24, [R44+0x6800] ;  /* 0x006800002c18783b */ /* 0x000ff60000004200 */
[----:B------:R-:W-:Y:S07]  /*4f80*/  @!UPT UIADD3 URZ, URZ, URZ, URZ ;  /* 0x0000003f3f3ff290 */ /* 0x000fee000fffe03f */
[----:B------:R-:W-:Y:S01]  /*4f90*/  HMMA.16816.F32.BF16 R120, R8, R22, R4 ;  /* 0x000000160878723c */ /* 0x000fe20000041804 */
[----:B------:R-:W1:Y:S01]  /*4fa0*/  LDSM.16.MT88.4 R20, [R44+0x6000] ;  /* 0x006000002c14783b */ /* 0x000e620000004200 */
[----:B------:R-:W-:-:S05]  /*4fb0*/  FADD.FTZ R17, R19, R17 ;  /* 0x0000001113117221 */ /* 0x000fca0000010000 */
[----:B------:R-:W-:-:S04]  /*4fc0*/  FADD.FTZ R4, R117, R17 ;  /* 0x0000001175047221 */ /* 0x000fc80000010000 */
[----:B------:R-:W-:Y:S02]  /*4fd0*/  FADD.FTZ R30, R119, R4 ;  /* 0x00000004771e7221 */ /* 0x000fe40000010000 */
[----:B------:R-:W-:-:S04]  /*4fe0*/  FADD.FTZ R3, R116, R3 ;  /* 0x0000000374037221 */ /* 0x000fc80000010000 */
[----:B------:R-:W-:-:S04]  /*4ff0*/  FADD.FTZ R3, R118, R3 ;  /* 0x0000000376037221 */ /* 0x000fc80000010000 */
[----:B------:R-:W-:Y:S01]  /*5000*/  FADD.FTZ R3, R128, R3 ;  /* 0x0000000380037221 */ /* 0x000fe20000010000 */
[----:B-1----:R-:W-:Y:S03]  /*5010*/  HMMA.16816.F32.BF16 R4, R12, R20, RZ ;  /* 0x000000140c04723c */ /* 0x002fe600000418ff */
[----:B------:R-:W-:Y:S02]  /*5020*/  FADD.FTZ R3, R129, R3 ;  /* 0x0000000381037221 */ /* 0x000fe40000010000 */
[--C-:B------:R-:W-:Y:S02]  /*5030*/  FFMA.FTZ R28, R99, c[0x0][0x2d0], -R2.reuse ;  /* 0x0000b400631c7a23 */ /* 0x100fe40000010802 */
[--C-:B------:R-:W-:Y:S02]  /*5040*/  FFMA.FTZ R19, R98, c[0x0][0x2d0], -R2.reuse ;  /* 0x0000b40062137a23 */ /* 0x100fe40000010802 */
[----:B------:R-:W-:-:S02]  /*5050*/  FFMA.FTZ R18, R97, c[0x0][0x2d0], -R2 ;  /* 0x0000b40061127a23 */ /* 0x000fc40000010802 */
[--C-:B------:R-:W-:Y:S02]  /*5060*/  FFMA.FTZ R17, R96, c[0x0][0x2d0], -R2.reuse ;  /* 0x0000b40060117a23 */ /* 0x100fe40000010802 */
[--C-:B------:R-:W-:Y:S02]  /*5070*/  FFMA.FTZ R29, R95, c[0x0][0x2d0], -R2.reuse ;  /* 0x0000b4005f1d7a23 */ /* 0x100fe40000010802 */
[--C-:B------:R-:W-:Y:S02]  /*5080*/  FFMA.FTZ R31, R94, c[0x0][0x2d0], -R2.reuse ;  /* 0x0000b4005e1f7a23 */ /* 0x100fe40000010802 */
[--C-:B------:R-:W-:Y:S02]  /*5090*/  FFMA.FTZ R36, R93, c[0x0][0x2d0], -R2.reuse ;  /* 0x0000b4005d247a23 */ /* 0x100fe40000010802 */
[----:B------:R-:W-:Y:S02]  /*50a0*/  FFMA.FTZ R35, R92, c[0x0][0x2d0], -R2 ;  /* 0x0000b4005c237a23 */ /* 0x000fe40000010802 */
[----:B------:R-:W-:-:S02]  /*50b0*/  FADD.FTZ R2, R130, R3 ;  /* 0x0000000382027221 */ /* 0x000fc40000010000 */
[----:B------:R-:W-:Y:S01]  /*50c0*/  FADD.FTZ R3, R131, R30 ;  /* 0x0000001e83037221 */ /* 0x000fe20000010000 */
[----:B------:R-:W-:Y:S03]  /*50d0*/  HMMA.16816.F32.BF16 R116, R8, R24, R4 ;  /* 0x000000180874723c */ /* 0x000fe60000041804 */
[----:B------:R-:W-:Y:S01]  /*50e0*/  FADD.FTZ R3, R133, R3 ;  /* 0x0000000385037221 */ /* 0x000fe20000010000 */
[----:B------:R-:W-:-:S04]  /*50f0*/  MOV R133, R63 ;  /* 0x0000003f00857202 */ /* 0x000fc80000000f00 */
[----:B------:R-:W-:Y:S01]  /*5100*/  HMMA.16816.F32.BF16 R4, R12, R22, RZ ;  /* 0x000000160c04723c */ /* 0x000fe200000418ff */
[----:B------:R-:W1:Y:S08]  /*5110*/  MUFU.EX2 R25, R28 ;  /* 0x0000001c00197308 */ /* 0x000e700000000800 */
[----:B------:R-:W-:Y:S08]  /*5120*/  MUFU.EX2 R21, R29 ;  /* 0x0000001d00157308 */ /* 0x000ff00000000800 */
[----:B------:R2:W-:Y:S08]  /*5130*/  MUFU.EX2 R20, R31 ;  /* 0x0000001f00147308 */ /* 0x0005f00000000800 */
[----:B------:R3:W4:Y:S01]  /*5140*/  MUFU.EX2 R23, R19 ;  /* 0x0000001300177308 */ /* 0x0007220000000800 */
[----:B--2---:R-:W2:Y:S07]  /*5150*/  LDSM.16.MT88.4 R28, [R133+0x6000] ;  /* 0x00600000851c783b */ /* 0x004eae0000004200 */
[----:B------:R5:W-:Y:S01]  /*5160*/  MUFU.EX2 R24, R18 ;  /* 0x0000001200187308 */ /* 0x000be20000000800 */
[----:B------:R-:W-:Y:S01]  /*5170*/  FADD.FTZ R2, R134, R2 ;  /* 0x0000000286027221 */ /* 0x000fe20000010000 */
[----:B------:R-:W-:-:S06]  /*5180*/  MOV R59, R67 ;  /* 0x00000043003b7202 */ /* 0x000fcc0000000f00 */
[----:B------:R1:W1:Y:S01]  /*5190*/  MUFU.EX2 R22, R17 ;  /* 0x0000001100167308 */ /* 0x0002620000000800 */
[----:B------:R-:W-:Y:S02]  /*51a0*/  MOV R56, R66 ;  /* 0x0000004200387202 */ /* 0x000fe40000000f00 */
[----:B------:R-:W-:Y:S02]  /*51b0*/  MOV R55, R65 ;  /* 0x0000004100377202 */ /* 0x000fe40000000f00 */
[----:B------:R-:W-:Y:S01]  /*51c0*/  MOV R52, R64 ;  /* 0x0000004000347202 */ /* 0x000fe20000000f00 */
[--C-:B---3--:R-:W-:Y:S01]  /*51d0*/  FFMA.FTZ R19, R91, c[0x0][0x2d0], -R0.reuse ;  /* 0x0000b4005b137a23 */ /* 0x108fe20000010800 */
[----:B------:R-:W-:Y:S01]  /*51e0*/  HMMA.16816.F32.BF16 R64, R8, R26, R4 ;  /* 0x0000001a0840723c */ /* 0x000fe20000041804 */
[--C-:B-----5:R-:W-:Y:S02]  /*51f0*/  FFMA.FTZ R18, R90, c[0x0][0x2d0], -R0.reuse ;  /* 0x0000b4005a127a23 */ /* 0x120fe40000010800 */
[----:B------:R-:W-:-:S02]  /*5200*/  FFMA.FTZ R32, R86, c[0x0][0x2d0], -R0 ;  /* 0x0000b40056207a23 */ /* 0x000fc40000010800 */
[--C-:B------:R-:W-:Y:S02]  /*5210*/  FFMA.FTZ R34, R85, c[0x0][0x2d0], -R0.reuse ;  /* 0x0000b40055227a23 */ /* 0x100fe40000010800 */
[--C-:B------:R-:W-:Y:S02]  /*5220*/  FFMA.FTZ R7, R88, c[0x0][0x2d0], -R0.reuse ;  /* 0x0000b40058077a23 */ /* 0x100fe40000010800 */
[--C-:B-1----:R-:W-:Y:S02]  /*5230*/  FFMA.FTZ R17, R89, c[0x0][0x2d0], -R0.reuse ;  /* 0x0000b40059117a23 */ /* 0x102fe40000010800 */
[--C-:B------:R-:W-:Y:S02]  /*5240*/  FFMA.FTZ R5, R87, c[0x0][0x2d0], -R0.reuse ;  /* 0x0000b40057057a23 */ /* 0x100fe40000010800 */
[----:B------:R-:W-:Y:S02]  /*5250*/  FFMA.FTZ R33, R84, c[0x0][0x2d0], -R0 ;  /* 0x0000b40054217a23 */ /* 0x000fe40000010800 */
[----:B------:R-:W-:-:S04]  /*5260*/  FADD.FTZ R0, R25, R2 ;  /* 0x0000000219007221 */ /* 0x000fc80000010000 */
[C---:B----4-:R-:W-:Y:S01]  /*5270*/  FADD.FTZ R0, R23.reuse, R0 ;  /* 0x0000000017007221 */ /* 0x050fe20000010000 */
[----:B------:R-:W-:Y:S02]  /*5280*/  F2FP.BF16.PACK_AB R4, R23, R25 ;  /* 0x000000191704723e */ /* 0x000fe400000010ff */
[----:B------:R-:W-:Y:S01]  /*5290*/  F2FP.BF16.PACK_AB R6, R22, R24 ;  /* 0x000000181606723e */ /* 0x000fe200000010ff */
[----:B------:R-:W-:Y:S02]  /*52a0*/  FADD.FTZ R0, R24, R0 ;  /* 0x0000000018007221 */ /* 0x000fe40000010000 */
[----:B------:R-:W1:Y:S02]  /*52b0*/  LDSM.16.MT88.4 R24, [R133+0x6800] ;  /* 0x006800008518783b */ /* 0x000e640000004200 */
[----:B------:R-:W-:-:S04]  /*52c0*/  FADD.FTZ R0, R22, R0 ;  /* 0x0000000016007221 */ /* 0x000fc80000010000 */
[----:B------:R-:W-:Y:S01]  /*52d0*/  FADD.FTZ R0, R21, R0 ;  /* 0x0000000015007221 */ /* 0x000fe20000010000 */
[----:B------:R-:W-:Y:S01]  /*52e0*/  F2FP.BF16.PACK_AB R128, R20, R21 ;  /* 0x000000151480723e */ /* 0x000fe200000010ff */
[----:B------:R-:W-:Y:S02]  /*52f0*/  FADD.FTZ R2, R82, R3 ;  /* 0x0000000352027221 */ /* 0x000fe40000010000 */
[----:B------:R-:W-:Y:S02]  /*5300*/  FADD.FTZ R3, R20, R0 ;  /* 0x0000000014037221 */ /* 0x000fe40000010000 */
[----:B--2---:R-:W-:Y:S01]  /*5310*/  HMMA.16816.F32.BF16 R20, R12, R28, RZ ;  /* 0x0000001c0c14723c */ /* 0x004fe200000418ff */
[----:B------:R-:W-:Y:S02]  /*5320*/  MOV R134, R83 ;  /* 0x0000005300867202 */ /* 0x000fe40000000f00 */
[----:B------:R-:W-:Y:S02]  /*5330*/  MOV R82, R60 ;  /* 0x0000003c00527202 */ /* 0x000fe40000000f00 */
[----:B------:R-:W-:Y:S01]  /*5340*/  MOV R83, R61 ;  /* 0x0000003d00537202 */ /* 0x000fe20000000f00 */
[----:B------:R-:W-:Y:S01]  /*5350*/  IMAD.MOV.U32 R61, RZ, RZ, R51 ;  /* 0x000000ffff3d7224 */ /* 0x000fe200078e0033 */
[----:B------:R-:W-:-:S02]  /*5360*/  MOV R60, R50 ;  /* 0x00000032003c7202 */ /* 0x000fc40000000f00 */
[----:B------:R-:W-:Y:S02]  /*5370*/  MOV R62, R48 ;  /* 0x00000030003e7202 */ /* 0x000fe40000000f00 */
[----:B------:R-:W-:Y:S11]  /*5380*/  MOV R63, R49 ;  /* 0x00000031003f7202 */ /* 0x000ff60000000f00 */
[----:B------:R-:W-:Y:S02]  /*5390*/  @!UPT UIADD3 URZ, URZ, URZ, URZ ;  /* 0x0000003f3f3ff290 */ /* 0x000fe4000fffe03f */
[----:B-1----:R-:W-:Y:S08]  /*53a0*/  HMMA.16816.F32.BF16 R48, R8, R24, R20 ;  /* 0x000000180830723c */ /* 0x002ff00000041814 */
[----:B------:R-:W-:Y:S01]  /*53b0*/  HMMA.16816.F32.BF16 R20, R12, R30, RZ ;  /* 0x0000001e0c14723c */ /* 0x000fe200000418ff */
[----:B------:R-:W1:Y:S08]  /*53c0*/  MUFU.EX2 R25, R19 ;  /* 0x0000001300197308 */ /* 0x000e700000000800 */
[----:B------:R-:W2:Y:S11]  /*53d0*/  MUFU.EX2 R18, R18 ;  /* 0x0000001200127308 */ /* 0x000eb60000000800 */
[----:B------:R-:W-:Y:S04]  /*53e0*/  @!UPT UIADD3 URZ, URZ, URZ, URZ ;  /* 0x0000003f3f3ff290 */ /* 0x000fe8000fffe03f */
[----:B------:R-:W-:Y:S01]  /*53f0*/  HMMA.16816.F32.BF16 R40, R8, R26, R20 ;  /* 0x0000001a0828723c */ /* 0x000fe20000041814 */
[----:B------:R-:W3:Y:S01]  /*5400*/  LDSM.16.MT88.4 R20, [R134+0x6000] ;  /* 0x006000008614783b */ /* 0x000ee20000004200 */
[----:B------:R-:W4:Y:S01]  /*5410*/  MUFU.EX2 R29, R36 ;  /* 0x00000024001d7308 */ /* 0x000f220000000800 */
[----:B-1----:R-:W-:-:S07]  /*5420*/  FADD.FTZ R0, R25, R2 ;  /* 0x0000000219007221 */ /* 0x002fce0000010000 */
[----:B------:R-:W1:Y:S08]  /*5430*/  MUFU.EX2 R28, R35 ;  /* 0x00000023001c7308 */ /* 0x000e700000000800 */
[----:B------:R-:W5:Y:S01]  /*5440*/  MUFU.EX2 R24, R17 ;  /* 0x0000001100187308 */ /* 0x000f620000000800 */
[----:B--2---:R-:W-:-:S07]  /*5450*/  FADD.FTZ R2, R18, R0 ;  /* 0x0000000012027221 */ /* 0x004fce0000010000 */
[----:B------:R-:W2:Y:S01]  /*5460*/  MUFU.EX2 R7, R7 ;  /* 0x0000000700077308 */ /* 0x000ea20000000800 */
[----:B----4-:R-:W-:-:S04]  /*5470*/  FADD.FTZ R0, R29, R3 ;  /* 0x000000031d007221 */ /* 0x010fc80000010000 */
[----:B-1----:R-:W-:Y:S02]  /*5480*/  FADD.FTZ R0, R28, R0 ;  /* 0x000000001c007221 */ /* 0x002fe40000010000 */
[----:B-----5:R-:W-:Y:S01]  /*5490*/  FADD.FTZ R2, R24, R2 ;  /* 0x0000000218027221 */ /* 0x020fe20000010000 */
[----:B------:R1:W4:Y:S02]  /*54a0*/  MUFU.EX2 R19, R5 ;  /* 0x0000000500137308 */ /* 0x0003240000000800 */
[----:B------:R2:W-:Y:S01]  /*54b0*/  STL [R1+0x78], R0 ;  /* 0x0000780001007387 */ /* 0x0005e20000100800 */
[----:B-1----:R-:W-:Y:S01]  /*54c0*/  F2FP.BF16.PACK_AB R5, R18, R25 ;  /* 0x000000191205723e */ /* 0x002fe200000010ff */
[C---:B--2---:R-:W-:Y:S01]  /*54d0*/  FADD.FTZ R0, R7.reuse, R2 ;  /* 0x0000000207007221 */ /* 0x044fe20000010000 */
[----:B------:R-:W-:Y:S02]  /*54e0*/  F2FP.BF16.PACK_AB R7, R7, R24 ;  /* 0x000000180707723e */ /* 0x000fe400000010ff */
[C---:B---3--:R-:W-:Y:S08]  /*54f0*/  HMMA.16816.F32.BF16 R24, R12.reuse, R20, RZ ;  /* 0x000000140c18723c */ /* 0x048ff000000418ff */
[----:B------:R-:W-:Y:S01]  /*5500*/  HMMA.16816.F32.BF16 R12, R12, R22, RZ ;  /* 0x000000160c0c723c */ /* 0x000fe200000418ff */
[----:B------:R-:W1:Y:S01]  /*5510*/  LDSM.16.MT88.4 R20, [R134+0x6800] ;  /* 0x006800008614783b */ /* 0x000e620000004200 */
[----:B------:R-:W2:Y:S01]  /*5520*/  MUFU.EX2 R17, R32 ;  /* 0x0000002000117308 */ /* 0x000ea20000000800 */
[----:B----4-:R-:W-:-:S04]  /*5530*/  FADD.FTZ R0, R19, R0 ;  /* 0x0000000013007221 */ /* 0x010fc80000010000 */
[C---:B--2---:R-:W-:Y:S01]  /*5540*/  FADD.FTZ R0, R17.reuse, R0 ;  /* 0x0000000011007221 */ /* 0x044fe20000010000 */
[----:B------:R-:W-:Y:S02]  /*5550*/  F2FP.BF16.PACK_AB R129, R17, R19 ;  /* 0x000000131181723e */ /* 0x000fe400000010ff */
[----:B------:R-:W-:-:S06]  /*5560*/  MOV R17, R45 ;  /* 0x0000002d00117202 */ /* 0x000fcc0000000f00 */
[C---:B-1----:R-:W-:Y:S08]  /*5570*/  HMMA.16816.F32.BF16 R24, R8.reuse, R20, R24 ;  /* 0x000000140818723c */ /* 0x042ff00000041818 */
[----:B------:R-:W-:Y:S01]  /*5580*/  HMMA.16816.F32.BF16 R12, R8, R22, R12 ;  /* 0x00000016080c723c */ /* 0x000fe2000004180c */
[----:B------:R-:W1:Y:S01]  /*5590*/  LDSM.16.MT88.4 R8, [R17+0x1000] ;  /* 0x001000001108783b */ /* 0x000e620000004200 */
[----:B------:R-:W-:-:S06]  /*55a0*/  MOV R18, R44 ;  /* 0x0000002c00127202 */ /* 0x000fcc0000000f00 */
[C---:B-1----:R-:W-:Y:S08]  /*55b0*/  HMMA.16816.F32.BF16 R164, R4.reuse, R8, R164 ;  /* 0x0000000804a4723c */ /* 0x042ff000000418a4 */
[----:B------:R-:W-:Y:S01]  /*55c0*/  HMMA.16816.F32.BF16 R20, R4, R10, R60 ;  /* 0x0000000a0414723c */ /* 0x000fe2000004183c */
[----:B------:R-:W1:Y:S01]  /*55d0*/  LDSM.16.MT88.4 R8, [R18+0x1000] ;  /* 0x001000001208783b */ /* 0x000e620000004200 */
[----:B------:R-:W-:-:S06]  /*55e0*/  F2FP.BF16.PACK_AB R130, R28, R29 ;  /* 0x0000001d1c82723e */ /* 0x000fcc00000010ff */
[C---:B-1----:R-:W-:Y:S08]  /*55f0*/  HMMA.16816.F32.BF16 R156, R4.reuse, R8, R156 ;  /* 0x00000008049c723c */ /* 0x042ff0000004189c */
[C---:B------:R-:W-:Y:S01]  /*5600*/  HMMA.16816.F32.BF16 R28, R4.reuse, R10, R148 ;  /* 0x0000000a041c723c */ /* 0x040fe20000041894 */
[----:B------:R-:W1:Y:S01]  /*5610*/  LDSM.16.MT88.4 R8, [R133+0x1000] ;  /* 0x001000008508783b */ /* 0x000e620000004200 */
[----:B------:R-:W2:Y:S08]  /*5620*/  MUFU.EX2 R3, R34 ;  /* 0x0000002200037308 */ /* 0x000eb00000000800 */
[----:B------:R3:W4:Y:S01]  /*5630*/  MUFU.EX2 R2, R33 ;  /* 0x0000002100027308 */ /* 0x0007220000000800 */
[C---:B-1----:R-:W-:Y:S08]  /*5640*/  HMMA.16816.F32.BF16 R148, R4.reuse, R8, R80 ;  /* 0x000000080494723c */ /* 0x042ff00000041850 */
[C---:B---3--:R-:W-:Y:S01]  /*5650*/  HMMA.16816.F32.BF16 R32, R4.reuse, R10, R140 ;  /* 0x0000000a0420723c */ /* 0x048fe2000004188c */
        /* <DEDUP_REMOVED lines=14> */
[----:B------:R-:W-:Y:S01]  /*5740*/  HMMA.16816.F32.BF16 R80, R4, R10, R160 ;  /* 0x0000000a0450723c */ /* 0x000fe200000418a0 */
[----:B------:R-:W1:Y:S01]  /*5750*/  LDSM.16.MT88.4 R8, [R17+0x5000] ;  /* 0x005000001108783b */ /* 0x000e620000004200 */
[----:B--2---:R-:W-:Y:S01]  /*5760*/  FADD.FTZ R0, R3, R0 ;  /* 0x0000000003007221 */ /* 0x004fe20000010000 */
[----:B----4-:R-:W-:-:S02]  /*5770*/  F2FP.BF16.PACK_AB R131, R2, R3 ;  /* 0x000000030283723e */ /* 0x010fc400000010ff */
[----:B------:R-:W-:Y:S03]  /*5780*/  LDSM.16.MT88.4 R160, [R17+0x1800] ;  /* 0x0018000011a0783b */ /* 0x000fe60000004200 */
[C---:B-1----:R-:W-:Y:S08]  /*5790*/  HMMA.16816.F32.BF16 R84, R4.reuse, R8, R176 ;  /* 0x000000080454723c */ /* 0x042ff000000418b0 */
[----:B------:R-:W-:Y:S01]  /*57a0*/  HMMA.16816.F32.BF16 R88, R4, R10, R136 ;  /* 0x0000000a0458723c */ /* 0x000fe20000041888 */
[----:B------:R-:W1:Y:S01]  /*57b0*/  LDSM.16.MT88.4 R8, [R18+0x5000] ;  /* 0x005000001208783b */ /* 0x000e620000004200 */
[----:B------:R-:W-:-:S03]  /*57c0*/  FADD.FTZ R0, R2, R0 ;  /* 0x0000000002007221 */ /* 0x000fc60000010000 */
[----:B------:R-:W2:Y:S03]  /*57d0*/  LDSM.16.MT88.4 R136, [R134+0x1800] ;  /* 0x001800008688783b */ /* 0x000ea60000004200 */
[C---:B-1----:R-:W-:Y:S08]  /*57e0*/  HMMA.16816.F32.BF16 R92, R4.reuse, R8, R152 ;  /* 0x00000008045c723c */ /* 0x042ff00000041898 */
[----:B------:R-:W-:Y:S01]  /*57f0*/  HMMA.16816.F32.BF16 R96, R4, R10, R100 ;  /* 0x0000000a0460723c */ /* 0x000fe20000041864 */
[----:B------:R-:W1:Y:S04]  /*5800*/  LDSM.16.MT88.4 R8, [R133+0x5000] ;  /* 0x005000008508783b */ /* 0x000e680000004200 */
[----:B------:R3:W-:Y:S03]  /*5810*/  STL [R1+0x74], R0 ;  /* 0x0000740001007387 */ /* 0x0007e60000100800 */
[----:B--2---:R-:W-:Y:S01]  /*5820*/  HMMA.16816.F32.BF16 R140, R128, R136, R140 ;  /* 0x00000088808c723c */ /* 0x004fe2000004188c */
[----:B------:R-:W-:Y:S01]  /*5830*/  MOV R2, c[0x0][0x2c4] ;  /* 0x0000b10000027a02 */ /* 0x000fe20000000f00 */
[----:B------:R-:W-:Y:S04]  /*5840*/  LDSM.16.MT88.4 R152, [R18+0x1800] ;  /* 0x001800001298783b */ /* 0x000fe80000004200 */
[----:B---3--:R-:W2:Y:S04]  /*5850*/  LDL R0, [R1+0xb0] ;  /* 0x0000b00001007983 */ /* 0x008ea80000100800 */
[----:B------:R-:W3:Y:S01]  /*5860*/  LDL.LU R3, [R1+0x50] ;  /* 0x0000500001037983 */ /* 0x000ee20000300800 */
[C---:B-1----:R-:W-:Y:S08]  /*5870*/  HMMA.16816.F32.BF16 R100, R4.reuse, R8, R144 ;  /* 0x000000080464723c */ /* 0x042ff00000041890 */
[----:B------:R-:W-:Y:S01]  /*5880*/  HMMA.16816.F32.BF16 R104, R4, R10, R104 ;  /* 0x0000000a0468723c */ /* 0x000fe20000041868 */
[----:B------:R-:W1:Y:S07]  /*5890*/  LDSM.16.MT88.4 R8, [R134+0x5000] ;  /* 0x005000008608783b */ /* 0x000e6e0000004200 */
[----:B------:R-:W-:Y:S01]  /*58a0*/  HMMA.16816.F32.BF16 R136, R128, R138, R36 ;  /* 0x0000008a8088723c */ /* 0x000fe20000041824 */
[----:B------:R-:W-:Y:S01]  /*58b0*/  ISETP.NE.AND P1, PT, R2, 0x1, PT ;  /* 0x000000010200780c */ /* 0x000fe20003f25270 */
[----:B------:R-:W-:Y:S06]  /*58c0*/  LDSM.16.MT88.4 R144, [R133+0x1800] ;  /* 0x001800008590783b */ /* 0x000fec0000004200 */
        /* <DEDUP_REMOVED lines=10> */
[C---:B-1----:R-:W-:Y:S01]  /*5970*/  HMMA.16816.F32.BF16 R124, R4.reuse, R10, R40 ;  /* 0x0000000a047c723c */ /* 0x042fe20000041828 */
[----:B------:R-:W1:Y:S07]  /*5980*/  LDSM.16.MT88.4 R40, [R17+0x3800] ;  /* 0x003800001128783b */ /* 0x000e6e0000004200 */
[----:B------:R-:W-:Y:S01]  /*5990*/  HMMA.16816.F32.BF16 R180, R4, R8, R48 ;  /* 0x0000000804b4723c */ /* 0x000fe20000041830 */
[----:B------:R-:W4:Y:S04]  /*59a0*/  LDSM.16.MT88.4 R48, [R18+0x3800] ;  /* 0x003800001230783b */ /* 0x000f280000004200 */
[----:B------:R-:W-:Y:S03]  /*59b0*/  LDSM.16.MT88.4 R8, [R134+0x7000] ;  /* 0x007000008608783b */ /* 0x000fe60000004200 */
[C---:B-1----:R-:W-:Y:S08]  /*59c0*/  HMMA.16816.F32.BF16 R36, R128.reuse, R40, R44 ;  /* 0x000000288024723c */ /* 0x042ff0000004182c */
[C---:B----4-:R-:W-:Y:S01]  /*59d0*/  HMMA.16816.F32.BF16 R44, R128.reuse, R48, R56 ;  /* 0x00000030802c723c */ /* 0x050fe20000041838 */
[----:B------:R-:W1:Y:S07]  /*59e0*/  LDSM.16.MT88.4 R56, [R133+0x3800] ;  /* 0x003800008538783b */ /* 0x000e6e0000004200 */
[C---:B------:R-:W-:Y:S08]  /*59f0*/  HMMA.16816.F32.BF16 R48, R128.reuse, R50, R60 ;  /* 0x000000328030723c */ /* 0x040ff0000004183c */
[C---:B------:R-:W-:Y:S08]  /*5a00*/  HMMA.16816.F32.BF16 R60, R128.reuse, R64, R76 ;  /* 0x00000040803c723c */ /* 0x040ff0000004184c */
[C---:B------:R-:W-:Y:S01]  /*5a10*/  HMMA.16816.F32.BF16 R64, R128.reuse, R66, R80 ;  /* 0x000000428040723c */ /* 0x040fe20000041850 */
[----:B------:R-:W4:Y:S07]  /*5a20*/  LDSM.16.MT88.4 R80, [R18+0x5800] ;  /* 0x005800001250783b */ /* 0x000f2e0000004200 */
[C---:B------:R-:W-:Y:S08]  /*5a30*/  HMMA.16816.F32.BF16 R40, R128.reuse, R42, R52 ;  /* 0x0000002a8028723c */ /* 0x040ff00000041834 */
[C---:B-1----:R-:W-:Y:S08]  /*5a40*/  HMMA.16816.F32.BF16 R52, R128.reuse, R56, R68 ;  /* 0x000000388034723c */ /* 0x042ff00000041844 */
[C---:B------:R-:W-:Y:S01]  /*5a50*/  HMMA.16816.F32.BF16 R56, R128.reuse, R58, R72 ;  /* 0x0000003a8038723c */ /* 0x040fe20000041848 */
[----:B------:R-:W1:Y:S07]  /*5a60*/  LDSM.16.MT88.4 R72, [R17+0x5800] ;  /* 0x005800001148783b */ /* 0x000e6e0000004200 */
[C---:B----4-:R-:W-:Y:S08]  /*5a70*/  HMMA.16816.F32.BF16 R76, R128.reuse, R80, R92 ;  /* 0x00000050804c723c */ /* 0x050ff0000004185c */
[C---:B------:R-:W-:Y:S01]  /*5a80*/  HMMA.16816.F32.BF16 R80, R128.reuse, R82, R96 ;  /* 0x000000528050723c */ /* 0x040fe20000041860 */
[----:B------:R-:W4:Y:S07]  /*5a90*/  LDSM.16.MT88.4 R96, [R134+0x5800] ;  /* 0x005800008660783b */ /* 0x000f2e0000004200 */
[C---:B-1----:R-:W-:Y:S08]  /*5aa0*/  HMMA.16816.F32.BF16 R68, R128.reuse, R72, R84 ;  /* 0x000000488044723c */ /* 0x042ff00000041854 */
[C---:B------:R-:W-:Y:S01]  /*5ab0*/  HMMA.16816.F32.BF16 R72, R128.reuse, R74, R88 ;  /* 0x0000004a8048723c */ /* 0x040fe20000041858 */
[----:B------:R-:W1:Y:S07]  /*5ac0*/  LDSM.16.MT88.4 R88, [R133+0x5800] ;  /* 0x005800008558783b */ /* 0x000e6e0000004200 */
[C---:B----4-:R-:W-:Y:S08]  /*5ad0*/  HMMA.16816.F32.BF16 R92, R128.reuse, R96, R108 ;  /* 0x00000060805c723c */ /* 0x050ff0000004186c */
[----:B------:R-:W-:Y:S01]  /*5ae0*/  HMMA.16816.F32.BF16 R96, R128, R98, R112 ;  /* 0x000000628060723c */ /* 0x000fe20000041870 */
[----:B------:R-:W4:Y:S01]  /*5af0*/  LDSM.16.MT88.4 R112, [R18+0x7800] ;  /* 0x007800001270783b */ /* 0x000f220000004200 */
[----:B--2---:R-:W-:-:S05]  /*5b00*/  @P1 IMAD.HI.U32 R2, R0, c[0x0][0x2c8], RZ ;  /* 0x0000b20000021a27 */ /* 0x004fca00078e00ff */
[----:B------:R-:W-:Y:S01]  /*5b10*/  @P1 SHF.R.U32.HI R0, RZ, c[0x0][0x2cc], R2 ;  /* 0x0000b300ff001a19 */ /* 0x000fe20000011602 */
[----:B------:R-:W-:Y:S08]  /*5b20*/  HMMA.16816.F32.BF16 R24, R4, R8, R24 ;  /* 0x000000080418723c */ /* 0x000ff00000041818 */
[C---:B-1----:R-:W-:Y:S08]  /*5b30*/  HMMA.16816.F32.BF16 R84, R128.reuse, R88, R100 ;  /* 0x000000588054723c */ /* 0x042ff00000041864 */
[----:B------:R-:W-:Y:S01]  /*5b40*/  HMMA.16816.F32.BF16 R88, R128, R90, R104 ;  /* 0x0000005a8058723c */ /* 0x000fe20000041868 */
[----:B------:R1:W-:Y:S07]  /*5b50*/  LDSM.16.MT88.4 R104, [R17+0x7800] ;  /* 0x007800001168783b */ /* 0x0003ee0000004200 */
[----:B------:R-:W-:Y:S01]  /*5b60*/  HMMA.16816.F32.BF16 R12, R4, R10, R12 ;  /* 0x0000000a040c723c */ /* 0x000fe2000004180c */
[----:B------:R-:W-:Y:S07]  /*5b70*/  LDSM.16.MT88.4 R4, [R134+0x7800] ;  /* 0x007800008604783b */ /* 0x000fee0000004200 */
[----:B----4-:R-:W-:Y:S01]  /*5b80*/  HMMA.16816.F32.BF16 R108, R128, R112, R120 ;  /* 0x00000070806c723c */ /* 0x010fe20000041878 */
[----:B------:R-:W2:Y:S01]  /*5b90*/  LDSM.16.MT88.4 R120, [R133+0x7800] ;  /* 0x007800008578783b */ /* 0x000ea20000004200 */
[----:B-1----:R-:W-:-:S05]  /*5ba0*/  MOV R17, c[0x0][0x2ac] ;  /* 0x0000ab0000117a02 */ /* 0x002fca0000000f00 */
[----:B------:R-:W-:-:S05]  /*5bb0*/  IMAD R17, R17, c[0x0][0x1d0], RZ ;  /* 0x0000740011117a24 */ /* 0x000fca00078e02ff */
[----:B------:R-:W-:-:S04]  /*5bc0*/  IADD3 R0, R0, -c[0x0][0x168], R17 ;  /* 0x80005a0000007a10 */ /* 0x000fc80007ffe011 */
[----:B------:R-:W-:-:S04]  /*5bd0*/  SHF.R.S32.HI R2, RZ, 0x1f, R0 ;  /* 0x0000001fff027819 */ /* 0x000fc80000011400 */
[----:B------:R-:W-:-:S04]  /*5be0*/  LEA.HI R0, R2, R0, RZ, 0x6 ;  /* 0x0000000002007211 */ /* 0x000fc800078f30ff */
[----:B------:R-:W-:Y:S02]  /*5bf0*/  SHF.R.S32.HI R0, RZ, 0x6, R0 ;  /* 0x00000006ff007819 */ /* 0x000fe40000011400 */
[----:B---3--:R-:W-:Y:S02]  /*5c00*/  IADD3 R3, R3, -0x2, RZ ;  /* 0xfffffffe03037810 */ /* 0x008fe40007ffe0ff */
[----:B------:R-:W-:-:S03]  /*5c10*/  IMNMX R0, RZ, R0, !PT ;  /* 0x00000000ff007217 */ /* 0x000fc60007800200 */
[----:B------:R1:W-:Y:S04]  /*5c20*/  STL [R1+0x60], R3 ;  /* 0x0000600301007387 */ /* 0x0003e80000100800 */
[----:B------:R1:W-:Y:S01]  /*5c30*/  STL [R1+0x80], R0 ;  /* 0x0000800001007387 */ /* 0x0003e20000100800 */
[----:B------:R-:W-:Y:S01]  /*5c40*/  ISETP.GE.AND P0, PT, R3, R0, PT ;  /* 0x000000000300720c */ /* 0x000fe20003f06270 */
        /* <DEDUP_REMOVED lines=12> */
[----:B------:R-:W-:Y:S01]  /*5d10*/  HMMA.16816.F32.BF16 R128, R128, R6, R12 ;  /* 0x000000068080723c */ /* 0x000fe2000004180c */
[----:B------:R-:W-:Y:S01]  /*5d20*/  @!UPT UIADD3 URZ, URZ, URZ, URZ ;  /* 0x0000003f3f3ff290 */ /* 0x000fe2000fffe03f */
[----:B------:R-:W-:Y:S11]  /*5d30*/  @!P0 BRA `(.L_x_523) ;  /* 0x0000456000008947 */ /* 0x000ff60003800000 */
[----:B-1----:R-:W-:Y:S02]  /*5d40*/  MOV R0, R3 ;  /* 0x0000000300007202 */ /* 0x002fe40000000f00 */
[----:B------:R-:W-:-:S02]  /*5d50*/  MOV R134, R16 ;  /* 0x0000001000867202 */ /* 0x000fc40000000f00 */
[----:B------:R-:W-:Y:S01]  /*5d60*/  MOV R133, R132 ;  /* 0x0000008400857202 */ /* 0x000fe20000000f00 */
[----:B------:R1:W-:Y:S06]  /*5d70*/  STL [R1+0x10], R0 ;  /* 0x0000100001007387 */ /* 0x0003ec0000100800 */
.L_x_534:
[----:B-1----:R-:W2:Y:S01]  /*5d80*/  LDL R0, [R1+0x10] ;  /* 0x0000100001007983 */ /* 0x002ea20000100800 */
[----:B------:R-:W-:Y:S04]  /*5d90*/  DEPBAR.LE SB0, 0x0 ;  /* 0x000080000000791a */ /* 0x000fe80000000000 */
[----:B------:R-:W-:Y:S01]  /*5da0*/  WARPSYNC 0xffffffff ;  /* 0xffffffff00007948 */ /* 0x000fe20003800000 */
[----:B------:R-:W-:Y:S06]  /*5db0*/  BAR.SYNC.DEFER_BLOCKING 0x0 ;  /* 0x0000000000007b1d */ /* 0x000fec0000010000 */
[----:B------:R1:W3:Y:S01]  /*5dc0*/  LDSM.16.M88.4 R8, [R252] ;  /* 0x00000000fc08783b */ /* 0x0002e20000000200 */
[----:B------:R-:W-:Y:S03]  /*5dd0*/  BSSY B0, `(.L_x_524) ;  /* 0x000006a000007945 */ /* 0x000fe60003800000 */
[----:B------:R1:W4:Y:S04]  /*5de0*/  LDSM.16.M88.4 R16, [R252+0x800] ;  /* 0x00080000fc10783b */ /* 0x0003280000000200 */
[----:B------:R1:W1:Y:S04]  /*5df0*/  LDSM.16.M88.4 R24, [R252+0x1000] ;  /* 0x00100000fc18783b */ /* 0x0002680000000200 */
[----:B------:R1:W1:Y:S04]  /*5e00*/  LDSM.16.M88.4 R32, [R252+0x1800] ;  /* 0x00180000fc20783b */ /* 0x0002680000000200 */
[----:B------:R1:W1:Y:S04]  /*5e10*/  LDSM.16.M88.4 R176, [R135] ;  /* 0x0000000087b0783b */ /* 0x0002680000000200 */
[----:B------:R1:W1:Y:S04]  /*5e20*/  LDSM.16.M88.4 R180, [R135+0x800] ;  /* 0x0008000087b4783b */ /* 0x0002680000000200 */
[----:B------:R1:W1:Y:S04]  /*5e30*/  LDSM.16.M88.4 R184, [R135+0x1000] ;  /* 0x0010000087b8783b */ /* 0x0002680000000200 */
[----:B------:R1:W1:Y:S01]  /*5e40*/  LDSM.16.M88.4 R188, [R135+0x1800] ;  /* 0x0018000087bc783b */ /* 0x0002620000000200 */
[----:B--2---:R-:W-:Y:S11]  /*5e50*/  ISETP.GE.AND P0, PT, R0, RZ, PT ;  /* 0x000000ff0000720c */ /* 0x004ff60003f06270 */
[----:B------:R-:W-:Y:S02]  /*5e60*/  @!UPT UIADD3 URZ, URZ, URZ, URZ ;  /* 0x0000003f3f3ff290 */ /* 0x000fe4000fffe03f */
[----:B------:R-:W-:-:S05]  /*5e70*/  @!P0 BRA `(.L_x_525) ;  /* 0x000005f000008947 */ /* 0x000fca0003800000 */
[----:B-1-34-:R-:W2:Y:S04]  /*5e80*/  LDL R4, [R1+0x5c] ;  /* 0x00005c0001047983 */ /* 0x01aea80000100800 */
[----:B------:R-:W3:Y:S04]  /*5e90*/  LDL R28, [R1+0x58] ;  /* 0x00005800011c7983 */ /* 0x000ee80000100800 */
[----:B------:R-:W4:Y:S04]  /*5ea0*/  LDL.64 R22, [R1+0xa0] ;  /* 0x0000a00001167983 */ /* 0x000f280000100a00 */
[----:B------:R-:W5:Y:S04]  /*5eb0*/  LDL R12, [R1+0xac] ;  /* 0x0000ac00010c7983 */ /* 0x000f680000100800 */
[----:B------:R-:W4:Y:S04]  /*5ec0*/  LDL R21, [R1+0xe8] ;  /* 0x0000e80001157983 */ /* 0x000f280000100800 */
[----:B------:R-:W4:Y:S04]  /*5ed0*/  LDL R5, [R1+0x70] ;  /* 0x0000700001057983 */ /* 0x000f280000100800 */
[----:B------:R-:W5:Y:S04]  /*5ee0*/  LDL R20, [R1+0xec] ;  /* 0x0000ec0001147983 */ /* 0x000f680000100800 */
[----:B------:R-:W5:Y:S04]  /*5ef0*/  LDL R15, [R1+0x68] ;  /* 0x00006800010f7983 */ /* 0x000f680000100800 */
[----:B------:R-:W5:Y:S04]  /*5f00*/  LDL R14, [R1+0xf0] ;  /* 0x0000f000010e7983 */ /* 0x000f680000100800 */
[----:B------:R-:W5:Y:S04]  /*5f10*/  LDL R13, [R1+0x6c] ;  /* 0x00006c00010d7983 */ /* 0x000f680000100800 */
[----:B------:R-:W5:Y:S04]  /*5f20*/  LDL R7, [R1+0xf4] ;  /* 0x0000f40001077983 */ /* 0x000f680000100800 */
[----:B------:R-:W5:Y:S01]  /*5f30*/  LDL R6, [R1+0x54] ;  /* 0x0000540001067983 */ /* 0x000f620000100800 */
[----:B--2---:R-:W-:Y:S01]  /*5f40*/  SHF.R.S32.HI R0, RZ, 0x1f, R4 ;  /* 0x0000001fff007819 */ /* 0x004fe20000011404 */
[----:B------:R-:W-:Y:S04]  /*5f50*/  IMAD.WIDE.U32 R2, R4, c[0x0][0x208], RZ ;  /* 0x0000820004027a25 */ /* 0x000fe800078e00ff */
[----:B------:R-:W-:Y:S04]  /*5f60*/  IMAD R0, R0, c[0x0][0x208], RZ ;  /* 0x0000820000007a24 */ /* 0x000fe800078e02ff */
[----:B------:R-:W-:Y:S01]  /*5f70*/  IMAD R0, R4, c[0x0][0x20c], R0 ;  /* 0x0000830004007a24 */ /* 0x000fe200078e0200 */
[----:B---3--:R-:W-:Y:S03]  /*5f80*/  SHF.R.S32.HI R4, RZ, 0x1f, R28 ;  /* 0x0000001fff047819 */ /* 0x008fe6000001141c */
[----:B------:R-:W-:Y:S02]  /*5f90*/  IMAD.IADD R3, R3, 0x1, R0 ;  /* 0x0000000103037824 */ /* 0x000fe400078e0200 */
[----:B------:R-:W-:Y:S02]  /*5fa0*/  IMAD R4, R4, c[0x0][0x218], RZ ;  /* 0x0000860004047a24 */ /* 0x000fe400078e02ff */
[C---:B------:R-:W-:Y:S04]  /*5fb0*/  IMAD.WIDE.U32 R2, R28.reuse, c[0x0][0x218], R2 ;  /* 0x000086001c027a25 */ /* 0x040fe800078e0002 */
[----:B------:R-:W-:Y:S01]  /*5fc0*/  IMAD R4, R28, c[0x0][0x21c], R4 ;  /* 0x000087001c047a24 */ /* 0x000fe200078e0204 */
[----:B----4-:R-:W-:Y:S01]  /*5fd0*/  IADD3 R0, P0, R22, R2, RZ ;  /* 0x0000000216007210 */ /* 0x010fe20007f1e0ff */
[C---:B------:R-:W-:Y:S01]  /*5fe0*/  IMAD.SHL.U32 R30, R5.reuse, 0x2, RZ ;  /* 0x00000002051e7824 */ /* 0x040fe200078e00ff */
[----:B------:R-:W-:Y:S02]  /*5ff0*/  SHF.L.U64.HI R22, R5, 0x1, R21 ;  /* 0x0000000105167819 */ /* 0x000fe40000010215 */
[----:B-----5:R-:W-:Y:S02]  /*6000*/  IADD3.X R4, R12, R3, R4, P0, !PT ;  /* 0x000000030c047210 */ /* 0x020fe400007fe404 */
[C---:B------:R-:W-:Y:S02]  /*6010*/  LEA R12, P0, R0.reuse, c[0x0][0x1f8], 0x1 ;  /* 0x00007e00000c7a11 */ /* 0x040fe400078008ff */
[C---:B------:R-:W-:Y:S02]  /*6020*/  SHF.L.U64.HI R21, R15.reuse, 0x1, R20 ;  /* 0x000000010f157819 */ /* 0x040fe40000010214 */
[----:B------:R-:W-:Y:S02]  /*6030*/  LEA.HI.X R5, R0, c[0x0][0x1fc], R4, 0x1, P0 ;  /* 0x00007f0000057a11 */ /* 0x000fe400000f0c04 */
[----:B------:R-:W-:Y:S02]  /*6040*/  SHF.L.U32 R29, R15, 0x1, RZ ;  /* 0x000000010f1d7819 */ /* 0x000fe400000006ff */
[C---:B------:R-:W-:Y:S01]  /*6050*/  SHF.L.U64.HI R20, R13.reuse, 0x1, R14 ;  /* 0x000000010d147819 */ /* 0x040fe2000001020e */
[----:B------:R-:W-:Y:S01]  /*6060*/  IMAD.SHL.U32 R28, R13, 0x2, RZ ;  /* 0x000000020d1c7824 */ /* 0x000fe200078e00ff */
[C---:B------:R-:W-:Y:S02]  /*6070*/  SHF.L.U64.HI R13, R6.reuse, 0x1, R7 ;  /* 0x00000001060d7819 */ /* 0x040fe40000010207 */
[----:B------:R-:W-:Y:S01]  /*6080*/  SHF.L.U32 R23, R6, 0x1, RZ ;  /* 0x0000000106177819 */ /* 0x000fe200000006ff */
[----:B------:R-:W-:-:S05]  /*6090*/  BRA.DIV ~URZ, `(.L_x_526) ;  /* 0x0000bb927f007947 */ /* 0x000fca000b800000 */
[----:B------:R1:W2:Y:S02]  /*60a0*/  SHFL.IDX PT, R4, R5, RZ, 0x181f ;  /* 0x00181fff05047589 */ /* 0x0002a400000e0000 */
.L_x_579:
[----:B------:R-:W-:-:S05]  /*60b0*/  BRA.DIV ~URZ, `(.L_x_527) ;  /* 0x0000bbe27f007947 */ /* 0x000fca000b800000 */
[----:B------:R-:W3:Y:S04]  /*60c0*/  LDL R2, [R1+0x54] ;  /* 0x0000540001027983 */ /* 0x000ee80000100800 */
[----:B------:R-:W4:Y:S04]  /*60d0*/  LDL R31, [R1+0x4c] ;  /* 0x00004c00011f7983 */ /* 0x000f280000100800 */
[----:B------:R-:W5:Y:S04]  /*60e0*/  LDL R7, [R1+0x6c] ;  /* 0x00006c0001077983 */ /* 0x000f680000100800 */
[----:B--2---:R-:W2:Y:S04]  /*60f0*/  LDL R248, [R1+0x68] ;  /* 0x0000680001f87983 */ /* 0x004ea80000100800 */
[----:B------:R-:W4:Y:S04]  /*6100*/  LDL R132, [R1+0x70] ;  /* 0x0000700001847983 */ /* 0x000f280000100800 */
[----:B------:R-:W1:Y:S02]  /*6110*/  SHFL.IDX PT, R0, R12, RZ, 0x181f ;  /* 0x00181fff0c007589 */ /* 0x000e6400000e0000 */
[----:B-1----:R-:W-:Y:S02]  /*6120*/  IADD3 R6, P2, R0, R30, RZ ;  /* 0x0000001e00067210 */ /* 0x002fe40007f5e0ff */
[----:B---3--:R-:W-:Y:S02]  /*6130*/  ISETP.GE.AND P4, PT, R2, c[0x0][0x1d4], PT ;  /* 0x0000750002007a0c */ /* 0x008fe40003f86270 */
[----:B------:R-:W-:Y:S05]  /*6140*/  IADD3 R2, P0, R0, R23, RZ ;  /* 0x0000001700027210 */ /* 0x000fea0007f1e0ff */
[C---:B------:R-:W-:Y:S01]  /*6150*/  IMAD.X R3, R4.reuse, 0x1, R13, P0 ;  /* 0x0000000104037824 */ /* 0x040fe200000e060d */
[----:B-----5:R-:W-:Y:S01]  /*6160*/  ISETP.GE.AND P3, PT, R7, c[0x0][0x1d4], PT ;  /* 0x0000750007007a0c */ /* 0x020fe20003f66270 */
[----:B------:R-:W-:Y:S01]  /*6170*/  IMAD.X R7, R4, 0x1, R22, P2 ;  /* 0x0000000104077824 */ /* 0x000fe200010e0616 */
[----:B--2---:R-:W-:Y:S03]  /*6180*/  ISETP.GE.AND P1, PT, R248, c[0x0][0x1d4], PT ;  /* 0x00007500f8007a0c */ /* 0x004fe60003f26270 */
[----:B------:R-:W-:Y:S01]  /*6190*/  @!PT LDS RZ, [RZ] ;  /* 0x00000000fffff984 */ /* 0x000fe20000000800 */
[----:B------:R-:W-:Y:S01]  /*61a0*/  @!PT LDS RZ, [RZ] ;  /* 0x00000000fffff984 */ /* 0x000fe20000000800 */
[----:B----4-:R1:W-:Y:S01]  /*61b0*/  LDGSTS.E.BYPASS.LTC128B.128 [R31+0x100], [R2.64], !P4 ;  /* 0x00100000021f7fae */ /* 0x0103e2000e101d46 */
[----:B------:R-:W-:Y:S02]  /*61c0*/  SEL R15, RZ, 0x10, P1 ;  /* 0x00000010ff0f7807 */ /* 0x000fe40000800000 */
[----:B-1----:R-:W-:Y:S05]  /*61d0*/  IADD3 R2, P0, R0, R28, RZ ;  /* 0x0000001c00027210 */ /* 0x002fea0007f1e0ff */
[----:B------:R-:W-:Y:S05]  /*61e0*/  IMAD.X R3, R4, 0x1, R20, P0 ;  /* 0x0000000104037824 */ /* 0x000fea00000e0614 */
[----:B------:R1:W-:Y:S02]  /*61f0*/  LDGSTS.E.BYPASS.LTC128B.128 [R31+0x2100], [R2.64], !P3 ;  /* 0x02100000021f7fae */ /* 0x0003e4000d901d46 */
[----:B-1----:R-:W-:Y:S02]  /*6200*/  IADD3 R2, P0, R0, R29, RZ ;  /* 0x0000001d00027210 */ /* 0x002fe40007f1e0ff */
[----:B------:R-:W1:Y:S03]  /*6210*/  SHFL.IDX PT, R0, R12, 0x1, 0x181f ;  /* 0x00381f000c007f89 */ /* 0x000e6600000e0000 */
[----:B------:R-:W-:Y:S01]  /*6220*/  IMAD.X R3, R4, 0x1, R21, P0 ;  /* 0x0000000104037824 */ /* 0x000fe200000e0615 */
[----:B------:R-:W-:Y:S01]  /*6230*/  ISETP.GE.AND P0, PT, R132, c[0x0][0x1d4], PT ;  /* 0x0000750084007a0c */ /* 0x000fe20003f06270 */
[----:B------:R2:W3:Y:S03]  /*6240*/  SHFL.IDX PT, R4, R5, 0x1, 0x181f ;  /* 0x00381f0005047f89 */ /* 0x0004e600000e0000 */
[----:B------:R-:W-:Y:S01]  /*6250*/  SEL R14, RZ, 0x10, P0 ;  /* 0x00000010ff0e7807 */ /* 0x000fe20000000000 */
[----:B------:R4:W-:Y:S08]  /*6260*/  LDGSTS.E.BYPASS.LTC128B.128 [R31+0x4100], [R2.64], !P1 ;  /* 0x04100000021f7fae */ /* 0x0009f0000c901d46 */
[----:B------:R5:W-:Y:S01]  /*6270*/  LDGSTS.E.BYPASS.LTC128B.128 [R31+0x6100], [R6.64], !P0 ;  /* 0x06100000061f7fae */ /* 0x000be2000c101d46 */
[----:B--2---:R-:W-:Y:S02]  /*6280*/  SEL R5, RZ, 0x10, P4 ;  /* 0x00000010ff057807 */ /* 0x004fe40002000000 */
[----:B-----5:R-:W-:Y:S02]  /*6290*/  SEL R6, RZ, 0x10, P3 ;  /* 0x00000010ff067807 */ /* 0x020fe40001800000 */
.L_x_580:
[C---:B-1-34-:R-:W-:Y:S01]  /*62a0*/  ISETP.NE.U32.AND P2, PT, R5.reuse, RZ, PT ;  /* 0x000000ff0500720c */ /* 0x05afe20003f45070 */
[----:B------:R-:W2:Y:S01]  /*62b0*/  LDL R31, [R1+0x4c] ;  /* 0x00004c00011f7983 */ /* 0x000ea20000100800 */
[----:B------:R-:W-:Y:S02]  /*62c0*/  IADD3 R5, -R5, 0x10, RZ ;  /* 0x0000001005057810 */ /* 0x000fe40007ffe1ff */
[C---:B------:R-:W-:Y:S02]  /*62d0*/  ISETP.NE.U32.AND P3, PT, R6.reuse, RZ, PT ;  /* 0x000000ff0600720c */ /* 0x040fe40003f65070 */
[----:B------:R-:W-:Y:S02]  /*62e0*/  LOP3.LUT R5, R5, 0xf, RZ, 0xc0, !PT ;  /* 0x0000000f05057812 */ /* 0x000fe400078ec0ff */
[----:B------:R-:W-:Y:S02]  /*62f0*/  IADD3 R6, -R6, 0x10, RZ ;  /* 0x0000001006067810 */ /* 0x000fe40007ffe1ff */
[----:B------:R-:W-:Y:S02]  /*6300*/  IADD3 R2, P1, P0, R5, R0, R23 ;  /* 0x0000000005027210 */ /* 0x000fe4000783e017 */
[----:B------:R-:W-:Y:S02]  /*6310*/  LOP3.LUT R6, R6, 0xf, RZ, 0xc0, !PT ;  /* 0x0000000f06067812 */ /* 0x000fe400078ec0ff */
[----:B------:R-:W-:Y:S02]  /*6320*/  IADD3.X R3, RZ, R4, R13, P1, P0 ;  /* 0x00000004ff037210 */ /* 0x000fe40000fe040d */
[----:B------:R-:W-:Y:S02]  /*6330*/  IADD3 R12, P1, P0, R6, R0, R28 ;  /* 0x00000000060c7210 */ /* 0x000fe4000783e01c */
[C---:B------:R-:W-:Y:S02]  /*6340*/  IADD3 R6, -R15.reuse, 0x10, RZ ;  /* 0x000000100f067810 */ /* 0x040fe40007ffe1ff */
[----:B------:R-:W-:Y:S02]  /*6350*/  IADD3.X R13, RZ, R4, R20, P1, P0 ;  /* 0x00000004ff0d7210 */ /* 0x000fe40000fe0414 */
[----:B------:R-:W-:Y:S04]  /*6360*/  LOP3.LUT R6, R6, 0xf, RZ, 0xc0, !PT ;  /* 0x0000000f06067812 */ /* 0x000fe800078ec0ff */
[----:B------:R-:W-:Y:S04]  /*6370*/  IADD3 R6, P1, P0, R6, R0, R29 ;  /* 0x0000000006067210 */ /* 0x000fe8000783e01d */
[----:B------:R-:W-:Y:S01]  /*6380*/  IADD3.X R7, RZ, R4, R21, P1, P0 ;  /* 0x00000004ff077210 */ /* 0x000fe20000fe0415 */
[----:B------:R-:W-:Y:S01]  /*6390*/  @!PT LDS RZ, [RZ] ;  /* 0x00000000fffff984 */ /* 0x000fe20000000800 */
[----:B------:R-:W-:Y:S01]  /*63a0*/  @!PT LDS RZ, [RZ] ;  /* 0x00000000fffff984 */ /* 0x000fe20000000800 */
[----:B------:R-:W-:Y:S01]  /*63b0*/  @!PT LDS RZ, [RZ] ;  /* 0x00000000fffff984 */ /* 0x000fe20000000800 */
[----:B--2---:R1:W-:Y:S01]  /*63c0*/  LDGSTS.E.BYPASS.LTC128B.128.ZFILL [R31+0x1100], [R2.64], P2 ;  /* 0x01100000021f7fae */ /* 0x0043e20009141d46 */
[----:B------:R-:W-:Y:S03]  /*63d0*/  ISETP.NE.U32.AND P2, PT, R15, RZ, PT ;  /* 0x000000ff0f00720c */ /* 0x000fe60003f45070 */
[----:B------:R2:W-:Y:S10]  /*63e0*/  LDGSTS.E.BYPASS.LTC128B.128.ZFILL [R31+0x3100], [R12.64], P3 ;  /* 0x031000000c1f7fae */ /* 0x0005f40009941d46 */
[----:B------:R2:W-:Y:S01]  /*63f0*/  LDGSTS.E.BYPASS.LTC128B.128.ZFILL [R31+0x5100], [R6.64], P2 ;  /* 0x05100000061f7fae */ /* 0x0005e20009141d46 */
[----:B-1----:R-:W-:Y:S04]  /*6400*/  IADD3 R2, -R14, 0x10, RZ ;  /* 0x000000100e027810 */ /* 0x002fe80007ffe1ff */
[----:B------:R-:W-:Y:S04]  /*6410*/  LOP3.LUT R2, R2, 0xf, RZ, 0xc0, !PT ;  /* 0x0000000f02027812 */ /* 0x000fe800078ec0ff */
[----:B------:R-:W-:Y:S04]  /*6420*/  IADD3 R2, P1, P0, R2, R0, R30 ;  /* 0x0000000002027210 */ /* 0x000fe8000783e01e */
[----:B------:R-:W-:Y:S02]  /*6430*/  IADD3.X R3, RZ, R4, R22, P1, P0 ;  /* 0x00000004ff037210 */ /* 0x000fe40000fe0416 */
[----:B------:R-:W-:Y:S11]  /*6440*/  ISETP.NE.U32.AND P0, PT, R14, RZ, PT ;  /* 0x000000ff0e00720c */ /* 0x000ff60003f05070 */
[----:B------:R-:W-:Y:S02]  /*6450*/  @!UPT UIADD3 URZ, URZ, URZ, URZ ;  /* 0x0000003f3f3ff290 */ /* 0x000fe4000fffe03f */
[----:B------:R2:W-:Y:S02]  /*6460*/  LDGSTS.E.BYPASS.LTC128B.128.ZFILL [R31+0x7100], [R2.64], P0 ;  /* 0x07100000021f7fae */ /* 0x0005e40008141d46 */
.L_x_525:
[----:B-1-34-:R-:W-:Y:S05]  /*6470*/  BSYNC B0 ;  /* 0x0000000000007941 */ /* 0x01afea0003800000 */
.L_x_524:
[----:B--2---:R-:W2:Y:S04]  /*6480*/  LDL R2, [R1+0x24] ;  /* 0x0000240001027983 */ /* 0x004ea80000100800 */
[----:B------:R-:W3:Y:S04]  /*6490*/  LDL R0, [R1+0x20] ;  /* 0x0000200001007983 */ /* 0x000ee80000100800 */
[----:B------:R-:W0:Y:S01]  /*64a0*/  LDGDEPBAR ;  /* 0x00000000000079af */ /* 0x000e220000000000 */
[----:B------:R-:W-:Y:S01]  /*64b0*/  WARPSYNC 0xffffffff ;  /* 0xffffffff00007948 */ /* 0x000fe20003800000 */
[C---:B------:R-:W-:Y:S01]  /*64c0*/  HMMA.16816.F32.BF16 R4, R168.reuse, R8, RZ ;  /* 0x00000008a804723c */ /* 0x040fe200000418ff */
[----:B------:R-:W-:Y:S07]  /*64d0*/  BSSY B0, `(.L_x_528) ;  /* 0x0000174000007945 */ /* 0x000fee0003800000 */
[C---:B------:R-:W-:Y:S08]  /*64e0*/  HMMA.16816.F32.BF16 R8, R168.reuse, R10, RZ ;  /* 0x0000000aa808723c */ /* 0x040ff000000418ff */
[C---:B------:R-:W-:Y:S08]  /*64f0*/  HMMA.16816.F32.BF16 R12, R168.reuse, R16, RZ ;  /* 0x00000010a80c723c */ /* 0x040ff000000418ff */
[C---:B------:R-:W-:Y:S08]  /*6500*/  HMMA.16816.F32.BF16 R16, R168.reuse, R18, RZ ;  /* 0x00000012a810723c */ /* 0x040ff000000418ff */
[C---:B------:R-:W-:Y:S08]  /*6510*/  HMMA.16816.F32.BF16 R20, R168.reuse, R24, RZ ;  /* 0x00000018a814723c */ /* 0x040ff000000418ff */
[C---:B------:R-:W-:Y:S08]  /*6520*/  HMMA.16816.F32.BF16 R24, R168.reuse, R26, RZ ;  /* 0x0000001aa818723c */ /* 0x040ff000000418ff */
[C---:B------:R-:W-:Y:S08]  /*6530*/  HMMA.16816.F32.BF16 R28, R168.reuse, R32, RZ ;  /* 0x00000020a81c723c */ /* 0x040ff000000418ff */
[----:B------:R-:W-:Y:S08]  /*6540*/  HMMA.16816.F32.BF16 R32, R168, R34, RZ ;  /* 0x00000022a820723c */ /* 0x000ff000000418ff */
        /* <DEDUP_REMOVED lines=8> */
[----:B--2---:R-:W1:Y:S08]  /*65d0*/  LDSM.16.M88.4 R176, [R2] ;  /* 0x0000000002b0783b */ /* 0x004e700000000200 */
[----:B------:R-:W2:Y:S08]  /*65e0*/  LDSM.16.M88.4 R180, [R2+0x800] ;  /* 0x0008000002b4783b */ /* 0x000eb00000000200 */
[----:B------:R-:W-:Y:S01]  /*65f0*/  LDSM.16.M88.4 R184, [R2+0x1800] ;  /* 0x0018000002b8783b */ /* 0x000fe20000000200 */
[C---:B-1----:R-:W-:Y:S08]  /*6600*/  HMMA.16816.F32.BF16 R4, R192.reuse, R176, R4 ;  /* 0x000000b0c004723c */ /* 0x042ff00000041804 */
[C---:B------:R-:W-:Y:S01]  /*6610*/  HMMA.16816.F32.BF16 R8, R192.reuse, R178, R8 ;  /* 0x000000b2c008723c */ /* 0x040fe20000041808 */
[----:B------:R-:W1:Y:S07]  /*6620*/  LDSM.16.M88.4 R176, [R2+0x1000] ;  /* 0x0010000002b0783b */ /* 0x000e6e0000000200 */
[C---:B--2---:R-:W-:Y:S08]  /*6630*/  HMMA.16816.F32.BF16 R12, R192.reuse, R180, R12 ;  /* 0x000000b4c00c723c */ /* 0x044ff0000004180c */
[C---:B------:R-:W-:Y:S01]  /*6640*/  HMMA.16816.F32.BF16 R16, R192.reuse, R182, R16 ;  /* 0x000000b6c010723c */ /* 0x040fe20000041810 */
[----:B---3--:R-:W2:Y:S07]  /*6650*/  LDSM.16.M88.4 R180, [R0+-0x6000] ;  /* 0xffa0000000b4783b */ /* 0x008eae0000000200 */
[C---:B-1----:R-:W-:Y:S08]  /*6660*/  HMMA.16816.F32.BF16 R20, R192.reuse, R176, R20 ;  /* 0x000000b0c014723c */ /* 0x042ff00000041814 */
[C---:B------:R-:W-:Y:S01]  /*6670*/  HMMA.16816.F32.BF16 R24, R192.reuse, R178, R24 ;  /* 0x000000b2c018723c */ /* 0x040fe20000041818 */
[----:B------:R-:W1:Y:S07]  /*6680*/  LDSM.16.M88.4 R176, [R0+-0x5800] ;  /* 0xffa8000000b0783b */ /* 0x000e6e0000000200 */
[C---:B------:R-:W-:Y:S08]  /*6690*/  HMMA.16816.F32.BF16 R28, R192.reuse, R184, R28 ;  /* 0x000000b8c01c723c */ /* 0x040ff0000004181c */
[----:B------:R-:W-:Y:S01]  /*66a0*/  HMMA.16816.F32.BF16 R32, R192, R186, R32 ;  /* 0x000000bac020723c */ /* 0x000fe20000041820 */
[----:B------:R-:W3:Y:S07]  /*66b0*/  LDSM.16.M88.4 R184, [R0+-0x5000] ;  /* 0xffb0000000b8783b */ /* 0x000eee0000000200 */
[C---:B--2---:R-:W-:Y:S08]  /*66c0*/  HMMA.16816.F32.BF16 R4, R196.reuse, R180, R4 ;  /* 0x000000b4c404723c */ /* 0x044ff00000041804 */
[C---:B------:R-:W-:Y:S01]  /*66d0*/  HMMA.16816.F32.BF16 R8, R196.reuse, R182, R8 ;  /* 0x000000b6c408723c */ /* 0x040fe20000041808 */
[----:B------:R-:W2:Y:S07]  /*66e0*/  LDSM.16.M88.4 R180, [R0+-0x4800] ;  /* 0xffb8000000b4783b */ /* 0x000eae0000000200 */
        /* <DEDUP_REMOVED lines=32> */
[----:B------:R-:W3:Y:S07]  /*68f0*/  LDSM.16.M88.4 R184, [R2+0x3000] ;  /* 0x0030000002b8783b */ /* 0x000eee0000000200 */
[C---:B--2---:R-:W-:Y:S08]  /*6900*/  HMMA.16816.F32.BF16 R4, R208.reuse, R180, R4 ;  /* 0x000000b4d004723c */ /* 0x044ff00000041804 */
[C---:B------:R-:W-:Y:S01]  /*6910*/  HMMA.16816.F32.BF16 R8, R208.reuse, R182, R8 ;  /* 0x000000b6d008723c */ /* 0x040fe20000041808 */
[----:B------:R-:W2:Y:S07]  /*6920*/  LDSM.16.M88.4 R180, [R2+0x3800] ;  /* 0x0038000002b4783b */ /* 0x000eae0000000200 */
[C---:B-1----:R-:W-:Y:S08]  /*6930*/  HMMA.16816.F32.BF16 R12, R208.reuse, R176, R12 ;  /* 0x000000b0d00c723c */ /* 0x042ff0000004180c */
[C---:B------:R-:W-:Y:S01]  /*6940*/  HMMA.16816.F32.BF16 R16, R208.reuse, R178, R16 ;  /* 0x000000b2d010723c */ /* 0x040fe20000041810 */
[----:B------:R-:W1:Y:S07]  /*6950*/  LDSM.16.M88.4 R176, [R0+-0x4000] ;  /* 0xffc0000000b0783b */ /* 0x000e6e0000000200 */
[C---:B---3--:R-:W-:Y:S08]  /*6960*/  HMMA.16816.F32.BF16 R20, R208.reuse, R184, R20 ;  /* 0x000000b8d014723c */ /* 0x048ff00000041814 */
[C---:B------:R-:W-:Y:S01]  /*6970*/  HMMA.16816.F32.BF16 R24, R208.reuse, R186, R24 ;  /* 0x000000bad018723c */ /* 0x040fe20000041818 */
[----:B------:R-:W3:Y:S07]  /*6980*/  LDSM.16.M88.4 R184, [R0+-0x3800] ;  /* 0xffc8000000b8783b */ /* 0x000eee0000000200 */
[C---:B--2---:R-:W-:Y:S08]  /*6990*/  HMMA.16816.F32.BF16 R28, R208.reuse, R180, R28 ;  /* 0x000000b4d01c723c */ /* 0x044ff0000004181c */
[----:B------:R-:W-:Y:S01]  /*69a0*/  HMMA.16816.F32.BF16 R32, R208, R182, R32 ;  /* 0x000000b6d020723c */ /* 0x000fe20000041820 */
[----:B------:R-:W2:Y:S07]  /*69b0*/  LDSM.16.M88.4 R180, [R0+-0x3000] ;  /* 0xffd0000000b4783b */ /* 0x000eae0000000200 */
[C---:B-1----:R-:W-:Y:S08]  /*69c0*/  HMMA.16816.F32.BF16 R4, R212.reuse, R176, R4 ;  /* 0x000000b0d404723c */ /* 0x042ff00000041804 */
[C---:B------:R-:W-:Y:S01]  /*69d0*/  HMMA.16816.F32.BF16 R8, R212.reuse, R178, R8 ;  /* 0x000000b2d408723c */ /* 0x040fe20000041808 */
[----:B------:R-:W1:Y:S07]  /*69e0*/  LDSM.16.M88.4 R176, [R0+-0x2800] ;  /* 0xffd8000000b0783b */ /* 0x000e6e0000000200 */
        /* <DEDUP_REMOVED lines=38> */
[----:B------:R-:W3:Y:S07]  /*6c50*/  LDSM.16.M88.4 R184, [R0+-0x2000] ;  /* 0xffe0000000b8783b */ /* 0x000eee0000000200 */
[C---:B--2---:R-:W-:Y:S08]  /*6c60*/  HMMA.16816.F32.BF16 R20, R224.reuse, R180, R20 ;  /* 0x000000b4e014723c */ /* 0x044ff00000041814 */
[C---:B------:R-:W-:Y:S01]  /*6c70*/  HMMA.16816.F32.BF16 R24, R224.reuse, R182, R24 ;  /* 0x000000b6e018723c */ /* 0x040fe20000041818 */
[----:B------:R-:W2:Y:S07]  /*6c80*/  LDSM.16.M88.4 R180, [R0+-0x1800] ;  /* 0xffe8000000b4783b */ /* 0x000eae0000000200 */
[C---:B-1----:R-:W-:Y:S08]  /*6c90*/  HMMA.16816.F32.BF16 R28, R224.reuse, R176, R28 ;  /* 0x000000b0e01c723c */ /* 0x042ff0000004181c */
[----:B------:R-:W-:Y:S01]  /*6ca0*/  HMMA.16816.F32.BF16 R32, R224, R178, R32 ;  /* 0x000000b2e020723c */ /* 0x000fe20000041820 */
[----:B------:R-:W1:Y:S07]  /*6cb0*/  LDSM.16.M88.4 R176, [R0+-0x1000] ;  /* 0xfff0000000b0783b */ /* 0x000e6e0000000200 */
[C---:B---3--:R-:W-:Y:S08]  /*6cc0*/  HMMA.16816.F32.BF16 R4, R228.reuse, R184, R4 ;  /* 0x000000b8e404723c */ /* 0x048ff00000041804 */
[C---:B------:R-:W-:Y:S01]  /*6cd0*/  HMMA.16816.F32.BF16 R8, R228.reuse, R186, R8 ;  /* 0x000000bae408723c */ /* 0x040fe20000041808 */
[----:B------:R-:W3:Y:S07]  /*6ce0*/  LDSM.16.M88.4 R184, [R0+-0x800] ;  /* 0xfff8000000b8783b */ /* 0x000eee0000000200 */
        /* <DEDUP_REMOVED lines=38> */
[----:B------:R-:W2:Y:S07]  /*6f50*/  LDSM.16.M88.4 R180, [R0] ;  /* 0x0000000000b4783b */ /* 0x000eae0000000200 */
        /* <DEDUP_REMOVED lines=29> */
[----:B------:R-:W-:Y:S01]  /*7130*/  FMUL.FTZ R19, R19, c[0x0][0x320] ;  /* 0x0000c80013137a20 */ /* 0x000fe20000410000 */
[----:B--2---:R2:W-:Y:S08]  /*7140*/  STL [R1+0x8], R2 ;  /* 0x0000080201007387 */ /* 0x0045f00000100800 */
[----:B------:R-:W-:Y:S10]  /*7150*/  MUFU.TANH R187, R8 ;  /* 0x0000000800bb7308 */ /* 0x000ff40000002400 */
[----:B-1----:R-:W1:Y:S01]  /*7160*/  MUFU.TANH R3, R10 ;  /* 0x0000000a00037308 */ /* 0x002e620000002400 */
[----:B---3--:R-:W3:Y:S09]  /*7170*/  LDSM.16.M88.4 R4, [R0+0x1000] ;  /* 0x001000000004783b */ /* 0x008ef20000000200 */
[----:B--2---:R-:W2:Y:S10]  /*7180*/  MUFU.TANH R2, R11 ;  /* 0x0000000b00027308 */ /* 0x004eb40000002400 */
[----:B------:R4:W3:Y:S01]  /*7190*/  MUFU.TANH R186, R9 ;  /* 0x0000000900ba7308 */ /* 0x0008e20000002400 */
[----:B-1----:R-:W-:Y:S09]  /*71a0*/  STL [R1+0x4], R3 ;  /* 0x0000040301007387 */ /* 0x002ff20000100800 */
[----:B------:R-:W1:Y:S01]  /*71b0*/  MUFU.TANH R248, R15 ;  /* 0x0000000f00f87308 */ /* 0x000e620000002400 */
[----:B--2---:R2:W-:Y:S09]  /*71c0*/  STL [R1], R2 ;  /* 0x0000000201007387 */ /* 0x0045f20000100800 */
[----:B------:R-:W1:Y:S01]  /*71d0*/  MUFU.TANH R179, R16 ;  /* 0x0000001000b37308 */ /* 0x000e620000002400 */
[----:B----4-:R-:W4:Y:S01]  /*71e0*/  LDSM.16.M88.4 R8, [R0+0x1800] ;  /* 0x001800000008783b */ /* 0x010f220000000200 */
[----:B------:R-:W-:Y:S04]  /*71f0*/  DEPBAR.LE SB0, 0x0 ;  /* 0x000080000000791a */ /* 0x000fe80000000000 */
[C---:B---3--:R-:W-:Y:S04]  /*7200*/  HMMA.16816.F32.BF16 R20, R244.reuse, R4, R20 ;  /* 0x00000004f414723c */ /* 0x048fe80000041814 */
[----:B------:R3:W1:Y:S01]  /*7210*/  MUFU.TANH R177, R17 ;  /* 0x0000001100b17308 */ /* 0x0006620000002400 */
[----:B------:R-:W-:Y:S03]  /*7220*/  BAR.SYNC.DEFER_BLOCKING 0x0 ;  /* 0x0000000000007b1d */ /* 0x000fe60000010000 */
[C---:B------:R-:W-:Y:S06]  /*7230*/  HMMA.16816.F32.BF16 R24, R244.reuse, R6, R24 ;  /* 0x00000006f418723c */ /* 0x040fec0000041818 */
[----:B------:R5:W1:Y:S01]  /*7240*/  MUFU.TANH R185, R18 ;  /* 0x0000001200b97308 */ /* 0x000a620000002400 */
[----:B--2---:R-:W2:Y:S09]  /*7250*/  LDL R2, [R1+0x10] ;  /* 0x0000100001027983 */ /* 0x004eb20000100800 */
[----:B------:R-:W1:Y:S01]  /*7260*/  MUFU.TANH R183, R12 ;  /* 0x0000000c00b77308 */ /* 0x000e620000002400 */
[----:B------:R-:W-:Y:S02]  /*7270*/  FMUL.FTZ R22, R22, c[0x0][0x320] ;  /* 0x0000c80016167a20 */ /* 0x000fe40000410000 */
[----:B---3--:R-:W-:Y:S02]  /*7280*/  FMUL.FTZ R17, R21, c[0x0][0x320] ;  /* 0x0000c80015117a20 */ /* 0x008fe40000410000 */
[----:B------:R-:W-:Y:S05]  /*7290*/  FMUL.FTZ R23, R23, c[0x0][0x320] ;  /* 0x0000c80017177a20 */ /* 0x000fea0000410000 */
[----:B------:R-:W3:Y:S01]  /*72a0*/  MUFU.TANH R182, R13 ;  /* 0x0000000d00b67308 */ /* 0x000ee20000002400 */
[----:B------:R-:W-:Y:S02]  /*72b0*/  FMUL.FTZ R26, R26, c[0x0][0x320] ;  /* 0x0000c8001a1a7a20 */ /* 0x000fe40000410000 */
[----:B------:R-:W-:Y:S01]  /*72c0*/  FMUL.FTZ R27, R27, c[0x0][0x320] ;  /* 0x0000c8001b1b7a20 */ /* 0x000fe20000410000 */
[C---:B----4-:R-:W-:Y:S03]  /*72d0*/  HMMA.16816.F32.BF16 R28, R244.reuse, R8, R28 ;  /* 0x00000008f41c723c */ /* 0x050fe6000004181c */
[----:B-----5:R-:W-:Y:S02]  /*72e0*/  FMUL.FTZ R18, R20, c[0x0][0x320] ;  /* 0x0000c80014127a20 */ /* 0x020fe40000410000 */
[----:B------:R-:W-:Y:S01]  /*72f0*/  FMUL.FTZ R16, R24, c[0x0][0x320] ;  /* 0x0000c80018107a20 */ /* 0x000fe20000410000 */
[----:B------:R4:W1:Y:S01]  /*7300*/  MUFU.TANH R178, R26 ;  /* 0x0000001a00b27308 */ /* 0x0008620000002400 */
[----:B------:R-:W-:Y:S01]  /*7310*/  FMUL.FTZ R15, R25, c[0x0][0x320] ;  /* 0x0000c800190f7a20 */ /* 0x000fe20000410000 */
[----:B------:R-:W-:Y:S08]  /*7320*/  HMMA.16816.F32.BF16 R32, R244, R10, R32 ;  /* 0x0000000af420723c */ /* 0x000ff00000041820 */
[----:B------:R5:W1:Y:S08]  /*7330*/  MUFU.TANH R176, R27 ;  /* 0x0000001b00b07308 */ /* 0x000a700000002400 */
[----:B------:R-:W-:Y:S02]  /*7340*/  FMUL.FTZ R28, R28, c[0x0][0x320] ;  /* 0x0000c8001c1c7a20 */ /* 0x000fe40000410000 */
[----:B------:R-:W1:Y:S01]  /*7350*/  MUFU.TANH R249, R14 ;  /* 0x0000000e00f97308 */ /* 0x000e620000002400 */
[----:B------:R-:W-:Y:S02]  /*7360*/  FMUL.FTZ R30, R30, c[0x0][0x320] ;  /* 0x0000c8001e1e7a20 */ /* 0x000fe40000410000 */
[----:B------:R-:W-:Y:S03]  /*7370*/  FMUL.FTZ R31, R31, c[0x0][0x320] ;  /* 0x0000c8001f1f7a20 */ /* 0x000fe60000410000 */
[----:B----4-:R-:W-:Y:S02]  /*7380*/  FMUL.FTZ R26, R33, c[0x0][0x320] ;  /* 0x0000c800211a7a20 */ /* 0x010fe40000410000 */
[----:B------:R-:W-:Y:S02]  /*7390*/  FMUL.FTZ R34, R34, c[0x0][0x320] ;  /* 0x0000c80022227a20 */ /* 0x000fe40000410000 */
[----:B------:R4:W1:Y:S01]  /*73a0*/  MUFU.TANH R132, R28 ;  /* 0x0000001c00847308 */ /* 0x0008620000002400 */
[----:B------:R-:W-:Y:S02]  /*73b0*/  FMUL.FTZ R35, R35, c[0x0][0x320] ;  /* 0x0000c80023237a20 */ /* 0x000fe40000410000 */
[----:B-----5:R-:W-:Y:S07]  /*73c0*/  FMUL.FTZ R27, R32, c[0x0][0x320] ;  /* 0x0000c800201b7a20 */ /* 0x020fee0000410000 */
[----:B------:R1:W1:Y:S10]  /*73d0*/  MUFU.TANH R184, R19 ;  /* 0x0000001300b87308 */ /* 0x0002740000002400 */
[----:B------:R-:W1:Y:S01]  /*73e0*/  MUFU.TANH R18, R18 ;  /* 0x0000001200127308 */ /* 0x000e620000002400 */
[----:B----4-:R-:W-:Y:S09]  /*73f0*/  FMUL.FTZ R28, R29, c[0x0][0x320] ;  /* 0x0000c8001d1c7a20 */ /* 0x010ff20000410000 */
[----:B------:R-:W4:Y:S10]  /*7400*/  MUFU.TANH R17, R17 ;  /* 0x0000001100117308 */ /* 0x000f340000002400 */
[----:B------:R1:W1:Y:S10]  /*7410*/  MUFU.TANH R181, R22 ;  /* 0x0000001600b57308 */ /* 0x0002740000002400 */
[----:B------:R1:W1:Y:S10]  /*7420*/  MUFU.TANH R180, R23 ;  /* 0x0000001700b47308 */ /* 0x0002740000002400 */
[----:B------:R-:W1:Y:S10]  /*7430*/  MUFU.TANH R16, R16 ;  /* 0x0000001000107308 */ /* 0x000e740000002400 */
[----:B------:R-:W1:Y:S10]  /*7440*/  MUFU.TANH R15, R15 ;  /* 0x0000000f000f7308 */ /* 0x000e740000002400 */
[----:B------:R-:W1:Y:S10]  /*7450*/  MUFU.TANH R28, R28 ;  /* 0x0000001c001c7308 */ /* 0x000e740000002400 */
[----:B------:R1:W1:Y:S10]  /*7460*/  MUFU.TANH R189, R30 ;  /* 0x0000001e00bd7308 */ /* 0x0002740000002400 */
[----:B------:R1:W1:Y:S10]  /*7470*/  MUFU.TANH R191, R31 ;  /* 0x0000001f00bf7308 */ /* 0x0002740000002400 */
[----:B------:R-:W1:Y:S10]  /*7480*/  MUFU.TANH R27, R27 ;  /* 0x0000001b001b7308 */ /* 0x000e740000002400 */
[----:B------:R-:W1:Y:S10]  /*7490*/  MUFU.TANH R26, R26 ;  /* 0x0000001a001a7308 */ /* 0x000e740000002400 */
[----:B------:R1:W1:Y:S10]  /*74a0*/  MUFU.TANH R188, R34 ;  /* 0x0000002200bc7308 */ /* 0x0002740000002400 */
[----:B------:R1:W1:Y:S01]  /*74b0*/  MUFU.TANH R190, R35 ;  /* 0x0000002300be7308 */ /* 0x0002620000002400 */
[----:B--2---:R-:W-:Y:S11]  /*74c0*/  ISETP.GE.AND P0, PT, R2, 0x1, PT ;  /* 0x000000010200780c */ /* 0x004ff60003f06270 */
[----:B------:R-:W-:Y:S02]  /*74d0*/  @!UPT UIADD3 URZ, URZ, URZ, URZ ;  /* 0x0000003f3f3ff290 */ /* 0x000fe4000fffe03f */
[----:B------:R-:W-:-:S05]  /*74e0*/  @!P0 BRA `(.L_x_529) ;  /* 0x0000072000008947 */ /* 0x000fca0003800000 */
[----:B-1-34-:R-:W2:Y:S01]  /*74f0*/  LDL R3, [R1+0x84] ;  /* 0x0000840001037983 */ /* 0x01aea20000100800 */
[----:B------:R-:W-:Y:S02]  /*7500*/  IMAD.MOV.U32 R14, RZ, RZ, RZ ;  /* 0x000000ffff0e7224 */ /* 0x000fe400078e00ff */
[----:B------:R-:W-:Y:S01]  /*7510*/  IMAD.MOV.U32 R5, RZ, RZ, c[0x0][0x2b8] ;  /* 0x0000ae00ff057624 */ /* 0x000fe200078e00ff */
[----:B------:R-:W3:Y:S04]  /*7520*/  LDL R0, [R1+0x7c] ;  /* 0x00007c0001007983 */ /* 0x000ee80000100800 */
[----:B------:R-:W4:Y:S01]  /*7530*/  LDL.64 R22, [R1+0x98] ;  /* 0x0000980001167983 */ /* 0x000f220000100a00 */
[----:B------:R-:W-:Y:S03]  /*7540*/  ISETP.NE.AND P1, PT, R5, 0x1, PT ;  /* 0x000000010500780c */ /* 0x000fe60003f25270 */
[----:B------:R-:W5:Y:S04]  /*7550*/  LDL R4, [R1+0xa8] ;  /* 0x0000a80001047983 */ /* 0x000f680000100800 */
[----:B------:R-:W4:Y:S04]  /*7560*/  LDL.64 R20, [R1+0x90] ;  /* 0x0000900001147983 */ /* 0x000f280000100a00 */
[----:B------:R-:W5:Y:S04]  /*7570*/  LDL R8, [R1+0x88] ;  /* 0x0000880001087983 */ /* 0x000f680000100800 */
[----:B------:R-:W5:Y:S04]  /*7580*/  LDL R11, [R1+0xe8] ;  /* 0x0000e800010b7983 */ /* 0x000f680000100800 */
[----:B------:R-:W5:Y:S04]  /*7590*/  LDL R13, [R1+0x70] ;  /* 0x00007000010d7983 */ /* 0x000f680000100800 */
[----:B------:R-:W5:Y:S04]  /*75a0*/  LDL R10, [R1+0xec] ;  /* 0x0000ec00010a7983 */ /* 0x000f680000100800 */
[----:B------:R-:W5:Y:S04]  /*75b0*/  LDL R12, [R1+0x68] ;  /* 0x00006800010c7983 */ /* 0x000f680000100800 */
[----:B------:R-:W5:Y:S04]  /*75c0*/  LDL R9, [R1+0xf0] ;  /* 0x0000f00001097983 */ /* 0x000f680000100800 */
[----:B------:R-:W5:Y:S04]  /*75d0*/  LDL R7, [R1+0x6c] ;  /* 0x00006c0001077983 */ /* 0x000f680000100800 */
[----:B------:R-:W5:Y:S04]  /*75e0*/  LDL R6, [R1+0xf4] ;  /* 0x0000f40001067983 */ /* 0x000f680000100800 */
[----:B------:R-:W5:Y:S01]  /*75f0*/  LDL R19, [R1+0x54] ;  /* 0x0000540001137983 */ /* 0x000f620000100800 */
[----:B--2---:R-:W-:Y:S05]  /*7600*/  IMAD R2, R2, 0x40, R3 ;  /* 0x0000004002027824 */ /* 0x004fea00078e0203 */
[----:B---3--:R-:W-:Y:S05]  /*7610*/  IADD3 R2, R2, -0x40, R0 ;  /* 0xffffffc002027810 */ /* 0x008fea0007ffe000 */
[----:B------:R-:W-:Y:S04]  /*7620*/  @P1 IMAD.HI.U32 R3, R2, c[0x0][0x2bc], RZ ;  /* 0x0000af0002031a27 */ /* 0x000fe800078e00ff */
[----:B------:R-:W-:Y:S01]  /*7630*/  IMAD.MOV.U32 R0, RZ, RZ, R2 ;  /* 0x000000ffff007224 */ /* 0x000fe200078e0002 */
[----:B------:R-:W-:Y:S04]  /*7640*/  @P1 SHF.R.U32.HI R0, RZ, c[0x0][0x2c0], R3 ;  /* 0x0000b000ff001a19 */ /* 0x000fe80000011603 */
[C---:B----4-:R-:W-:Y:S04]  /*7650*/  @!P6 IADD3 R3, P0, R0.reuse, R22, RZ ;  /* 0x000000160003e210 */ /* 0x050fe80007f1e0ff */
[----:B-----5:R-:W-:Y:S01]  /*7660*/  @!P6 LEA.HI.X.SX32 R5, R0, R4, 0x1, P0 ;  /* 0x000000040005e211 */ /* 0x020fe200000f0eff */
[----:B------:R-:W-:Y:S01]  /*7670*/  IMAD.MOV R0, RZ, RZ, -R0 ;  /* 0x000000ffff007224 */ /* 0x000fe200078e0a00 */
[C---:B------:R-:W-:Y:S03]  /*7680*/  @!P6 LEA R4, P0, R3.reuse, c[0x0][0x2a0], 0x2 ;  /* 0x0000a8000304ea11 */ /* 0x040fe600078010ff */
[----:B------:R-:W-:Y:S01]  /*7690*/  IMAD R22, R0, c[0x0][0x2b8], R2 ;  /* 0x0000ae0000167a24 */ /* 0x000fe200078e0202 */
[----:B------:R-:W-:Y:S03]  /*76a0*/  @!P6 LEA.HI.X R5, R3, c[0x0][0x2a4], R5, 0x2, P0 ;  /* 0x0000a9000305ea11 */ /* 0x000fe600000f1405 */
[----:B------:R-:W-:Y:S01]  /*76b0*/  IMAD.WIDE.U32 R2, R22, c[0x0][0x1e0], RZ ;  /* 0x0000780016027a25 */ /* 0x000fe200078e00ff */
[----:B------:R-:W-:Y:S01]  /*76c0*/  SHF.R.S32.HI R0, RZ, 0x1f, R22 ;  /* 0x0000001fff007819 */ /* 0x000fe20000011416 */
[----:B------:R-:W2:Y:S02]  /*76d0*/  @!P6 LDG.E R14, [R4.64] ;  /* 0x00000006040ee981 */ /* 0x000ea4000c1e1900 */
[----:B------:R-:W-:Y:S02]  /*76e0*/  IMAD.SHL.U32 R21, R12, 0x2, RZ ;  /* 0x000000020c157824 */ /* 0x000fe400078e00ff */
[----:B------:R1:W-:Y:S01]  /*76f0*/  STL [R1+0x5c], R22 ;  /* 0x00005c1601007387 */ /* 0x0003e20000100800 */
[----:B------:R-:W-:Y:S04]  /*7700*/  IMAD R0, R0, c[0x0][0x1e0], RZ ;  /* 0x0000780000007a24 */ /* 0x000fe800078e02ff */
[----:B------:R-:W-:Y:S05]  /*7710*/  IMAD R0, R22, c[0x0][0x1e4], R0 ;  /* 0x0000790016007a24 */ /* 0x000fea00078e0200 */
[----:B------:R-:W-:Y:S01]  /*7720*/  IADD3 R3, R3, R0, RZ ;  /* 0x0000000003037210 */ /* 0x000fe20007ffe0ff */
[----:B-1----:R-:W-:Y:S01]  /*7730*/  IMAD.SHL.U32 R22, R13, 0x2, RZ ;  /* 0x000000020d167824 */ /* 0x002fe200078e00ff */
[----:B--2---:R-:W-:Y:S01]  /*7740*/  SHF.R.S32.HI R5, RZ, 0x1f, R14 ;  /* 0x0000001fff057819 */ /* 0x004fe2000001140e */
[----:B------:R1:W-:Y:S02]  /*7750*/  STL [R1+0x58], R14 ;  /* 0x0000580e01007387 */ /* 0x0003e40000100800 */
[----:B------:R-:W-:Y:S04]  /*7760*/  IMAD.WIDE.U32 R2, R14, c[0x0][0x1f0], R2 ;  /* 0x00007c000e027a25 */ /* 0x000fe800078e0002 */
[----:B------:R-:W-:Y:S01]  /*7770*/  IMAD R5, R5, c[0x0][0x1f0], RZ ;  /* 0x00007c0005057a24 */ /* 0x000fe200078e02ff */
[----:B------:R-:W-:Y:S02]  /*7780*/  IADD3 R0, P0, R20, R2, RZ ;  /* 0x0000000214007210 */ /* 0x000fe40007f1e0ff */
[----:B------:R-:W-:Y:S01]  /*7790*/  SHF.L.U32 R20, R7, 0x1, RZ ;  /* 0x0000000107147819 */ /* 0x000fe200000006ff */
[----:B------:R-:W-:Y:S05]  /*77a0*/  IMAD R5, R14, c[0x0][0x1f4], R5 ;  /* 0x00007d000e057a24 */ /* 0x000fea00078e0205 */
[----:B------:R-:W-:Y:S02]  /*77b0*/  IADD3.X R5, R8, R3, R5, P0, !PT ;  /* 0x0000000308057210 */ /* 0x000fe400007fe405 */
[C---:B------:R-:W-:Y:S04]  /*77c0*/  LEA R8, P0, R0.reuse, c[0x0][0x1c8], 0x1 ;  /* 0x0000720000087a11 */ /* 0x040fe800078008ff */
[----:B------:R-:W-:Y:S02]  /*77d0*/  LEA.HI.X R5, R0, c[0x0][0x1cc], R5, 0x1, P0 ;  /* 0x0000730000057a11 */ /* 0x000fe400000f0c05 */
[----:B-1----:R-:W-:Y:S02]  /*77e0*/  SHF.L.U64.HI R14, R13, 0x1, R11 ;  /* 0x000000010d0e7819 */ /* 0x002fe4000001020b */
[----:B------:R-:W-:Y:S02]  /*77f0*/  SHF.L.U64.HI R13, R12, 0x1, R10 ;  /* 0x000000010c0d7819 */ /* 0x000fe4000001020a */
[----:B------:R-:W-:Y:S02]  /*7800*/  SHF.L.U64.HI R12, R7, 0x1, R9 ;  /* 0x00000001070c7819 */ /* 0x000fe40000010209 */
[C---:B------:R-:W-:Y:S01]  /*7810*/  SHF.L.U64.HI R9, R19.reuse, 0x1, R6 ;  /* 0x0000000113097819 */ /* 0x040fe20000010206 */
[----:B------:R-:W-:Y:S01]  /*7820*/  IMAD.SHL.U32 R19, R19, 0x2, RZ ;  /* 0x0000000213137824 */ /* 0x000fe200078e00ff */
[----:B------:R-:W-:-:S05]  /*7830*/  BRA.DIV ~URZ, `(.L_x_530) ;  /* 0x0000a7627f007947 */ /* 0x000fca000b800000 */
[----:B------:R1:W2:Y:S02]  /*7840*/  SHFL.IDX PT, R4, R5, RZ, 0x181f ;  /* 0x00181fff05047589 */ /* 0x0002a400000e0000 */
.L_x_581:
        /* <DEDUP_REMOVED lines=31> */
.L_x_582:
        /* <DEDUP_REMOVED lines=29> */
.L_x_529:
[----:B-1-34-:R-:W-:Y:S05]  /*7c10*/  BSYNC B0 ;  /* 0x0000000000007941 */ /* 0x01afea0003800000 */
.L_x_528:
[----:B------:R-:W3:Y:S01]  /*7c20*/  LDL R4, [R1+0xb0] ;  /* 0x0000b00001047983 */ /* 0x000ee20000100800 */
[----:B------:R-:W-:Y:S03]  /*7c30*/  MOV R5, c[0x0][0x2c4] ;  /* 0x0000b10000057a02 */ /* 0x000fe60000000f00 */
[----:B------:R-:W3:Y:S01]  /*7c40*/  LDL R0, [R1+0xbc] ;  /* 0x0000bc0001007983 */ /* 0x000ee20000100800 */
[----:B------:R-:W-:Y:S01]  /*7c50*/  ISETP.NE.AND P0, PT, R5, 0x1, PT ;  /* 0x000000010500780c */ /* 0x000fe20003f05270 */
[----:B------:R-:W-:Y:S02]  /*7c60*/  IMAD.MOV.U32 R5, RZ, RZ, 0x1 ;  /* 0x00000001ff057424 */ /* 0x000fe400078e00ff */
[----:B--2---:R-:W2:Y:S04]  /*7c70*/  LDL R3, [R1+0x10] ;  /* 0x0000100001037983 */ /* 0x004ea80000100800 */
[----:B------:R-:W4:Y:S04]  /*7c80*/  LDL R2, [R1+0xc0] ;  /* 0x0000c00001027983 */ /* 0x000f280000100800 */
[----:B------:R-:W0:Y:S01]  /*7c90*/  LDGDEPBAR ;  /* 0x00000000000079af */ /* 0x000e220000000000 */
[----:B--2---:R-:W-:Y:S01]  /*7ca0*/  IMAD R5, R3, -0x40, R5 ;  /* 0xffffffc003057824 */ /* 0x004fe200078e0205 */
[----:B---3--:R-:W-:Y:S03]  /*7cb0*/  IADD3 R4, R0, R4, RZ ;  /* 0x0000000400047210 */ /* 0x008fe60007ffe0ff */
[----:B----4-:R-:W-:Y:S02]  /*7cc0*/  IMAD.IADD R5, R5, 0x1, -R2 ;  /* 0x0000000105057824 */ /* 0x010fe400078e0a02 */
[----:B------:R-:W-:Y:S05]  /*7cd0*/  @P0 IMAD.HI.U32 R0, R4, c[0x0][0x2c8], RZ ;  /* 0x0000b20004000a27 */ /* 0x000fea00078e00ff */
[----:B------:R-:W-:Y:S02]  /*7ce0*/  @P0 SHF.R.U32.HI R4, RZ, c[0x0][0x2cc], R0 ;  /* 0x0000b300ff040a19 */ /* 0x000fe40000011600 */
[----:B------:R-:W-:Y:S05]  /*7cf0*/  MOV R0, c[0x0][0x2ac] ;  /* 0x0000ab0000007a02 */ /* 0x000fea0000000f00 */
[----:B------:R-:W-:Y:S05]  /*7d00*/  IMAD R5, R0, c[0x0][0x1d0], R5 ;  /* 0x0000740000057a24 */ /* 0x000fea00078e0205 */
[----:B------:R-:W-:Y:S01]  /*7d10*/  IADD3 R5, R5, -c[0x0][0x168], RZ ;  /* 0x80005a0005057a10 */ /* 0x000fe20007ffe0ff */
[----:B------:R-:W-:-:S05]  /*7d20*/  BRA.DIV ~URZ, `(.L_x_532) ;  /* 0x0000a5e27f007947 */ /* 0x000fca000b800000 */
[----:B------:R1:W2:Y:S02]  /*7d30*/  SHFL.IDX PT, R0, R4, RZ, 0x1c1f ;  /* 0x001c1fff04007589 */ /* 0x0002a400000e0000 */
.L_x_583:
[----:B--2---:R-:W-:Y:S05]  /*7d40*/  IMAD.IADD R0, R5, 0x1, R0 ;  /* 0x0000000105007824 */ /* 0x004fea00078e0200 */
[C---:B------:R-:W-:Y:S02]  /*7d50*/  ISETP.GT.AND P0, PT, R0.reuse, RZ, PT ;  /* 0x000000ff0000720c */ /* 0x040fe40003f04270 */
[C---:B------:R-:W-:Y:S02]  /*7d60*/  ISETP.GT.AND P2, PT, R0.reuse, 0x1, PT ;  /* 0x000000010000780c */ /* 0x040fe40003f44270 */
[C---:B------:R-:W-:Y:S02]  /*7d70*/  ISETP.GT.AND P3, PT, R0.reuse, 0x8, PT ;  /* 0x000000080000780c */ /* 0x040fe40003f64270 */
[C---:B------:R-:W-:Y:S02]  /*7d80*/  ISETP.GT.AND P4, PT, R0.reuse, 0x9, PT ;  /* 0x000000090000780c */ /* 0x040fe40003f84270 */
[----:B------:R-:W-:Y:S02]  /*7d90*/  FSEL R6, R251, -INF , P0 ;  /* 0xff800000fb067808 */ /* 0x000fe40000000000 */
[C---:B------:R-:W-:Y:S02]  /*7da0*/  ISETP.GT.AND P1, PT, R0.reuse, 0x10, PT ;  /* 0x000000100000780c */ /* 0x040fe40003f24270 */
[----:B------:R-:W-:Y:S02]  /*7db0*/  ISETP.GT.AND P0, PT, R0, 0x11, PT ;  /* 0x000000110000780c */ /* 0x000fe40003f04270 */
[----:B------:R-:W-:Y:S02]  /*7dc0*/  FSEL R25, R250, -INF , P2 ;  /* 0xff800000fa197808 */ /* 0x000fe40001000000 */
[----:B------:R-:W-:Y:S02]  /*7dd0*/  FSEL R24, R187, -INF , P3 ;  /* 0xff800000bb187808 */ /* 0x000fe40001800000 */
[----:B------:R-:W-:Y:S02]  /*7de0*/  ISETP.GT.AND P3, PT, R0, 0x18, PT ;  /* 0x000000180000780c */ /* 0x000fe40003f64270 */
[----:B------:R-:W-:Y:S02]  /*7df0*/  FSEL R23, R186, -INF , P4 ;  /* 0xff800000ba177808 */ /* 0x000fe40002000000 */
[C---:B------:R-:W-:Y:S02]  /*7e00*/  ISETP.GT.AND P4, PT, R0.reuse, 0x19, PT ;  /* 0x000000190000780c */ /* 0x040fe40003f84270 */
[----:B------:R-:W-:Y:S02]  /*7e10*/  FSEL R22, R183, -INF , P1 ;  /* 0xff800000b7167808 */ /* 0x000fe40000800000 */
[----:B------:R-:W-:Y:S02]  /*7e20*/  ISETP.GT.AND P2, PT, R0, 0x20, PT ;  /* 0x000000200000780c */ /* 0x000fe40003f44270 */
[----:B------:R-:W-:Y:S02]  /*7e30*/  FSEL R21, R182, -INF , P0 ;  /* 0xff800000b6157808 */ /* 0x000fe40000000000 */
[C---:B------:R-:W-:Y:S02]  /*7e40*/  ISETP.GT.AND P1, PT, R0.reuse, 0x21, PT ;  /* 0x000000210000780c */ /* 0x040fe40003f24270 */
[C---:B------:R-:W-:Y:S02]  /*7e50*/  ISETP.GT.AND P0, PT, R0.reuse, 0x28, PT ;  /* 0x000000280000780c */ /* 0x040fe40003f04270 */
        /* <DEDUP_REMOVED lines=9> */
[----:B------:R-:W-:Y:S02]  /*7ef0*/  ISETP.GT.AND P0, PT, R0, 0x39, PT ;  /* 0x000000390000780c */ /* 0x000fe40003f04270 */
[----:B------:R-:W-:Y:S02]  /*7f00*/  FSEL R15, R15, -INF , P4 ;  /* 0xff8000000f0f7808 */ /* 0x000fe40002000000 */
[----:B------:R-:W-:Y:S02]  /*7f10*/  FSEL R14, R132, -INF , P3 ;  /* 0xff800000840e7808 */ /* 0x000fe40001800000 */
[----:B------:R-:W-:Y:S02]  /*7f20*/  FSEL R13, R28, -INF , P2 ;  /* 0xff8000001c0d7808 */ /* 0x000fe40001000000 */
[----:B------:R-:W-:Y:S02]  /*7f30*/  FSEL R12, R27, -INF , P1 ;  /* 0xff8000001b0c7808 */ /* 0x000fe40000800000 */
[----:B------:R-:W-:Y:S01]  /*7f40*/  FSEL R11, R26, -INF , P0 ;  /* 0xff8000001a0b7808 */ /* 0x000fe20000000000 */
[----:B------:R-:W-:-:S05]  /*7f50*/  BRA.DIV ~URZ, `(.L_x_533) ;  /* 0x0000a4227f007947 */ /* 0x000fca000b800000 */
[----:B------:R-:W2:Y:S04]  /*7f60*/  LDL.LU R182, [R1+0xc] ;  /* 0x00000c0001b67983 */ /* 0x000ea80000300800 */
[----:B------:R-:W3:Y:S04]  /*7f70*/  LDL.LU R179, [R1+0x8] ;  /* 0x0000080001b37983 */ /* 0x000ee80000300800 */
[----:B------:R-:W4:Y:S04]  /*7f80*/  LDL.LU R3, [R1+0x4] ;  /* 0x0000040001037983 */ /* 0x000f280000300800 */
[----:B------:R-:W5:Y:S04]  /*7f90*/  LDL.LU R2, [R1] ;  /* 0x0000000001027983 */ /* 0x000f680000300800 */
[----:B------:R-:W1:Y:S02]  /*7fa0*/  SHFL.IDX PT, R0, R4, 0x1, 0x1c1f ;  /* 0x003c1f0004007f89 */ /* 0x000e6400000e0000 */
[----:B-1----:R-:W-:Y:S05]  /*7fb0*/  IMAD.IADD R0, R5, 0x1, R0 ;  /* 0x0000000105007824 */ /* 0x002fea00078e0200 */
[C---:B------:R-:W-:Y:S02]  /*7fc0*/  ISETP.GT.AND P0, PT, R0.reuse, RZ, PT ;  /* 0x000000ff0000720c */ /* 0x040fe40003f04270 */
[C---:B------:R-:W-:Y:S02]  /*7fd0*/  ISETP.GT.AND P2, PT, R0.reuse, 0x1, PT ;  /* 0x000000010000780c */ /* 0x040fe40003f44270 */
[C---:B------:R-:W-:Y:S02]  /*7fe0*/  ISETP.GT.AND P3, PT, R0.reuse, 0x8, PT ;  /* 0x000000080000780c */ /* 0x040fe40003f64270 */
[C---:B------:R-:W-:Y:S02]  /*7ff0*/  ISETP.GT.AND P4, PT, R0.reuse, 0x9, PT ;  /* 0x000000090000780c */ /* 0x040fe40003f84270 */
[C---:B------:R-:W-:Y:S04]  /*8000*/  ISETP.GT.AND P1, PT, R0.reuse, 0x10, PT ;  /* 0x000000100000780c */ /* 0x040fe80003f24270 */
[----:B------:R-:W-:Y:S02]  /*8010*/  FSEL R33, R249, -INF , P1 ;  /* 0xff800000f9217808 */ /* 0x000fe40000800000 */
[----:B------:R-:W-:Y:S04]  /*8020*/  ISETP.GT.AND P1, PT, R0, 0x21, PT ;  /* 0x000000210000780c */ /* 0x000fe80003f24270 */
[----:B------:R-:W-:Y:S02]  /*8030*/  FSEL R28, R180, -INF , P1 ;  /* 0xff800000b41c7808 */ /* 0x000fe40000800000 */
[----:B------:R-:W-:Y:S04]  /*8040*/  ISETP.GT.AND P1, PT, R0, 0x38, PT ;  /* 0x000000380000780c */ /* 0x000fe80003f24270 */
[----:B------:R-:W-:Y:S02]  /*8050*/  FSEL R8, R188, -INF , P1 ;  /* 0xff800000bc087808 */ /* 0x000fe40000800000 */
[----:B--2---:R-:W-:Y:S02]  /*8060*/  FSEL R5, R182, -INF , P0 ;  /* 0xff800000b6057808 */ /* 0x004fe40000000000 */
[C---:B------:R-:W-:Y:S02]  /*8070*/  ISETP.GT.AND P0, PT, R0.reuse, 0x11, PT ;  /* 0x000000110000780c */ /* 0x040fe40003f04270 */
[----:B---3--:R-:W-:Y:S02]  /*8080*/  FSEL R177, R179, -INF , P2 ;  /* 0xff800000b3b17808 */ /* 0x008fe40001000000 */
[C---:B------:R-:W-:Y:S02]  /*8090*/  ISETP.GT.AND P2, PT, R0.reuse, 0x20, PT ;  /* 0x000000200000780c */ /* 0x040fe40003f44270 */
[----:B----4-:R-:W-:Y:S02]  /*80a0*/  FSEL R35, R3, -INF , P3 ;  /* 0xff80000003237808 */ /* 0x010fe40001800000 */
[----:B------:R-:W-:Y:S02]  /*80b0*/  ISETP.GT.AND P3, PT, R0, 0x18, PT ;  /* 0x000000180000780c */ /* 0x000fe40003f64270 */
[----:B-----5:R-:W-:Y:S02]  /*80c0*/  FSEL R34, R2, -INF , P4 ;  /* 0xff80000002227808 */ /* 0x020fe40002000000 */
[----:B------:R-:W-:Y:S02]  /*80d0*/  ISETP.GT.AND P4, PT, R0, 0x19, PT ;  /* 0x000000190000780c */ /* 0x000fe40003f84270 */
[----:B------:R-:W-:Y:S02]  /*80e0*/  FSEL R32, R248, -INF , P0 ;  /* 0xff800000f8207808 */ /* 0x000fe40000000000 */
[----:B------:R-:W-:Y:S02]  /*80f0*/  ISETP.GT.AND P0, PT, R0, 0x28, PT ;  /* 0x000000280000780c */ /* 0x000fe40003f04270 */
[----:B------:R-:W-:Y:S02]  /*8100*/  FSEL R31, R185, -INF , P3 ;  /* 0xff800000b91f7808 */ /* 0x000fe40001800000 */
[----:B------:R-:W-:Y:S02]  /*8110*/  FSEL R30, R184, -INF , P4 ;  /* 0xff800000b81e7808 */ /* 0x000fe40002000000 */
[C---:B------:R-:W-:Y:S02]  /*8120*/  ISETP.GT.AND P4, PT, R0.reuse, 0x29, PT ;  /* 0x000000290000780c */ /* 0x040fe40003f84270 */
[----:B------:R-:W-:Y:S02]  /*8130*/  FSEL R29, R181, -INF , P2 ;  /* 0xff800000b51d7808 */ /* 0x000fe40001000000 */
[C---:B------:R-:W-:Y:S02]  /*8140*/  ISETP.GT.AND P3, PT, R0.reuse, 0x30, PT ;  /* 0x000000300000780c */ /* 0x040fe40003f64270 */
[----:B------:R-:W-:Y:S02]  /*8150*/  ISETP.GT.AND P2, PT, R0, 0x31, PT ;  /* 0x000000310000780c */ /* 0x000fe40003f44270 */
[----:B------:R-:W-:Y:S02]  /*8160*/  FSEL R27, R178, -INF , P0 ;  /* 0xff800000b21b7808 */ /* 0x000fe40000000000 */
[----:B------:R-:W-:Y:S02]  /*8170*/  ISETP.GT.AND P0, PT, R0, 0x39, PT ;  /* 0x000000390000780c */ /* 0x000fe40003f04270 */
[----:B------:R-:W-:Y:S02]  /*8180*/  FMNMX.FTZ R0, R6, R133, !PT ;  /* 0x0000008506007209 */ /* 0x000fe40007810000 */
[----:B------:R-:W-:Y:S02]  /*8190*/  FSEL R26, R176, -INF , P4 ;  /* 0xff800000b01a7808 */ /* 0x000fe40002000000 */
[----:B------:R-:W-:Y:S02]  /*81a0*/  FMNMX.FTZ R0, R25, R0, !PT ;  /* 0x0000000019007209 */ /* 0x000fe40007810000 */
[----:B------:R-:W-:Y:S02]  /*81b0*/  FSEL R10, R189, -INF , P3 ;  /* 0xff800000bd0a7808 */ /* 0x000fe40001800000 */
[----:B------:R-:W-:Y:S02]  /*81c0*/  FMNMX.FTZ R0, R24, R0, !PT ;  /* 0x0000000018007209 */ /* 0x000fe40007810000 */
[----:B------:R-:W-:Y:S02]  /*81d0*/  FSEL R9, R191, -INF , P2 ;  /* 0xff800000bf097808 */ /* 0x000fe40001000000 */
[----:B------:R-:W-:Y:S02]  /*81e0*/  FMNMX.FTZ R0, R23, R0, !PT ;  /* 0x0000000017007209 */ /* 0x000fe40007810000 */
[----:B------:R-:W-:Y:S02]  /*81f0*/  FSEL R7, R190, -INF , P0 ;  /* 0xff800000be077808 */ /* 0x000fe40000000000 */
        /* <DEDUP_REMOVED lines=15> */
[----:B-1----:R-:W-:Y:S02]  /*82f0*/  FMNMX.FTZ R132, R0, R132, !PT ;  /* 0x0000008400847209 */ /* 0x002fe40007810000 */
        /* <DEDUP_REMOVED lines=18> */
[----:B------:R1:W2:Y:S02]  /*8420*/  SHFL.BFLY PT, R0, R4, 0x1, 0x1f ;  /* 0x0c201f0004007f89 */ /* 0x0002a400000e0000 */
.L_x_584:
[----:B------:R-:W3:Y:S01]  /*8430*/  LDL.LU R178, [R1+0x78] ;  /* 0x0000780001b27983 */ /* 0x000ee20000300800 */
[C---:B------:R-:W-:Y:S01]  /*8440*/  FMUL.FTZ R2, R132.reuse, c[0x0][0x2d0] ;  /* 0x0000b40084027a20 */ /* 0x040fe20000410000 */
[----:B------:R-:W-:Y:S01]  /*8450*/  FSETP.NEU.FTZ.AND P0, PT, R132, -INF , PT ;  /* 0xff8000008400780b */ /* 0x000fe20003f1d000 */
[----:B------:R-:W-:Y:S01]  /*8460*/  WARPSYNC 0xffffffff ;  /* 0xffffffff00007948 */ /* 0x000fe20003800000 */
[----:B--2---:R-:W-:Y:S02]  /*8470*/  FMNMX.FTZ R3, R0, R4, !PT ;  /* 0x0000000400037209 */ /* 0x004fe40007810000 */
[----:B------:R-:W-:Y:S02]  /*8480*/  FSEL R2, R2, RZ, P0 ;  /* 0x000000ff02027208 */ /* 0x000fe40000000000 */
[----:B------:R-:W-:Y:S01]  /*8490*/  FSEL R0, R132, RZ, P0 ;  /* 0x000000ff84007208 */ /* 0x000fe20000000000 */
[C---:B-1----:R-:W-:Y:S01]  /*84a0*/  FMUL.FTZ R4, R3.reuse, c[0x0][0x2d0] ;  /* 0x0000b40003047a20 */ /* 0x042fe20000410000 */
[----:B------:R-:W-:Y:S01]  /*84b0*/  FSETP.NEU.FTZ.AND P0, PT, R3, -INF , PT ;  /* 0xff8000000300780b */ /* 0x000fe20003f1d000 */
[--C-:B------:R-:W-:Y:S02]  /*84c0*/  FFMA.FTZ R188, R22, c[0x0][0x2d0], -R2.reuse ;  /* 0x0000b40016bc7a23 */ /* 0x100fe40000010802 */
[--C-:B------:R-:W-:Y:S01]  /*84d0*/  FFMA.FTZ R22, R12, c[0x0][0x2d0], -R2.reuse ;  /* 0x0000b4000c167a23 */ /* 0x100fe20000010802 */
[----:B------:R-:W-:Y:S01]  /*84e0*/  FSEL R4, R4, RZ, P0 ;  /* 0x000000ff04047208 */ /* 0x000fe20000000000 */
[----:B------:R-:W2:Y:S01]  /*84f0*/  LDL.LU R12, [R1+0x74] ;  /* 0x00007400010c7983 */ /* 0x000ea20000300800 */
[----:B------:R-:W-:Y:S02]  /*8500*/  FADD.FTZ R0, -R0, R133 ;  /* 0x0000008500007221 */ /* 0x000fe40000010100 */
[--C-:B------:R-:W-:Y:S02]  /*8510*/  FFMA.FTZ R6, R6, c[0x0][0x2d0], -R2.reuse ;  /* 0x0000b40006067a23 */ /* 0x100fe40000010802 */
[----:B------:R-:W-:Y:S02]  /*8520*/  FMUL.FTZ R0, R0, c[0x0][0x2d0] ;  /* 0x0000b40000007a20 */ /* 0x000fe40000410000 */
[--C-:B------:R-:W-:Y:S01]  /*8530*/  FFMA.FTZ R25, R25, c[0x0][0x2d0], -R2.reuse ;  /* 0x0000b40019197a23 */ /* 0x100fe20000010802 */
[----:B------:R-:W-:Y:S01]  /*8540*/  MUFU.EX2 R176, R6 ;  /* 0x0000000600b07308 */ /* 0x000fe20000000800 */
[--C-:B------:R-:W-:Y:S02]  /*8550*/  FFMA.FTZ R187, R21, c[0x0][0x2d0], -R2.reuse ;  /* 0x0000b40015bb7a23 */ /* 0x100fe40000010802 */
        /* <DEDUP_REMOVED lines=10> */
[----:B------:R-:W4:Y:S01]  /*8600*/  MUFU.EX2 R25, R25 ;  /* 0x0000001900197308 */ /* 0x000f220000000800 */
[--C-:B------:R-:W-:Y:S02]  /*8610*/  FFMA.FTZ R19, R13, c[0x0][0x2d0], -R2.reuse ;  /* 0x0000b4000d137a23 */ /* 0x100fe40000010802 */
[----:B------:R-:W-:Y:S02]  /*8620*/  FFMA.FTZ R179, R11, c[0x0][0x2d0], -R2 ;  /* 0x0000b4000bb37a23 */ /* 0x000fe40000010802 */
[--C-:B------:R-:W-:Y:S02]  /*8630*/  FFMA.FTZ R10, R10, c[0x0][0x2d0], -R4.reuse ;  /* 0x0000b4000a0a7a23 */ /* 0x100fe40000010804 */
[--C-:B------:R-:W-:Y:S02]  /*8640*/  FFMA.FTZ R11, R7, c[0x0][0x2d0], -R4.reuse ;  /* 0x0000b400070b7a23 */ /* 0x100fe40000010804 */
[--C-:B------:R-:W-:Y:S01]  /*8650*/  FFMA.FTZ R133, R35, c[0x0][0x2d0], -R4.reuse ;  /* 0x0000b40023857a23 */ /* 0x100fe20000010804 */
[----:B------:R-:W-:Y:S01]  /*8660*/  MUFU.EX2 R24, R24 ;  /* 0x0000001800187308 */ /* 0x000fe20000000800 */
        /* <DEDUP_REMOVED lines=8> */
[--C-:B------:R-:W-:Y:S02]  /*86f0*/  FFMA.FTZ R248, R26, c[0x0][0x2d0], -R4.reuse ;  /* 0x0000b4001af87a23 */ /* 0x100fe40000010804 */
[--C-:B------:R-:W-:Y:S02]  /*8700*/  FFMA.FTZ R15, R9, c[0x0][0x2d0], -R4.reuse ;  /* 0x0000b400090f7a23 */ /* 0x100fe40000010804 */
[--C-:B------:R-:W-:Y:S01]  /*8710*/  FFMA.FTZ R5, R5, c[0x0][0x2d0], -R4.reuse ;  /* 0x0000b40005057a23 */ /* 0x100fe20000010804 */
[----:B------:R-:W-:Y:S01]  /*8720*/  MUFU.EX2 R190, R190 ;  /* 0x000000be00be7308 */ /* 0x000fe20000000800 */
[----:B------:R-:W-:Y:S09]  /*8730*/  FFMA.FTZ R177, R177, c[0x0][0x2d0], -R4 ;  /* 0x0000b400b1b17a23 */ /* 0x000ff20000010804 */
[----:B------:R-:W-:Y:S10]  /*8740*/  MUFU.EX2 R7, R5 ;  /* 0x0000000500077308 */ /* 0x000ff40000000800 */
[----:B------:R-:W-:Y:S10]  /*8750*/  MUFU.EX2 R177, R177 ;  /* 0x000000b100b17308 */ /* 0x000ff40000000800 */
[----:B------:R-:W-:Y:S10]  /*8760*/  MUFU.EX2 R189, R189 ;  /* 0x000000bd00bd7308 */ /* 0x000ff40000000800 */
[----:B------:R-:W-:Y:S10]  /*8770*/  MUFU.EX2 R191, R191 ;  /* 0x000000bf00bf7308 */ /* 0x000ff40000000800 */
[----:B------:R-:W-:Y:S10]  /*8780*/  MUFU.EX2 R248, R248 ;  /* 0x000000f800f87308 */ /* 0x000ff40000000800 */
[----:B------:R-:W-:Y:S10]  /*8790*/  MUFU.EX2 R183, R183 ;  /* 0x000000b700b77308 */ /* 0x000ff40000000800 */
[----:B------:R-:W-:Y:S01]  /*87a0*/  MUFU.EX2 R184, R184 ;  /* 0x000000b800b87308 */ /* 0x000fe20000000800 */
[C---:B-1----:R-:W-:Y:S01]  /*87b0*/  FMUL.FTZ R13, R0.reuse, R157 ;  /* 0x0000009d000d7220 */ /* 0x042fe20000410000 */
[----:B------:R-:W-:Y:S01]  /*87c0*/  MOV R157, R10 ;  /* 0x0000000a009d7202 */ /* 0x000fe20000000f00 */
[C---:B------:R-:W-:Y:S02]  /*87d0*/  FMUL.FTZ R20, R0.reuse, R148 ;  /* 0x0000009400147220 */ /* 0x040fe40000410000 */
[----:B------:R-:W2:Y:S01]  /*87e0*/  LDL R148, [R1+0x2c] ;  /* 0x00002c0001947983 */ /* 0x000ea20000100800 */
[C---:B------:R-:W-:Y:S01]  /*87f0*/  FMUL.FTZ R9, R0.reuse, R161 ;  /* 0x000000a100097220 */ /* 0x040fe20000410000 */
[----:B------:R-:W-:Y:S01]  /*8800*/  MOV R161, R15 ;  /* 0x0000000f00a17202 */ /* 0x000fe20000000f00 */
[C---:B------:R-:W-:Y:S02]  /*8810*/  FMUL.FTZ R16, R0.reuse, R152 ;  /* 0x0000009800107220 */ /* 0x040fe40000410000 */
[C---:B------:R-:W-:Y:S01]  /*8820*/  FMUL.FTZ R17, R0.reuse, R153 ;  /* 0x0000009900117220 */ /* 0x040fe20000410000 */
[----:B------:R-:W-:Y:S01]  /*8830*/  MUFU.EX2 R152, R133 ;  /* 0x0000008500987308 */ /* 0x000fe20000000800 */
[C---:B------:R-:W-:Y:S01]  /*8840*/  FMUL.FTZ R21, R0.reuse, R149 ;  /* 0x0000009500157220 */ /* 0x040fe20000410000 */
[----:B------:R-:W-:Y:S01]  /*8850*/  MOV R153, R179 ;  /* 0x000000b300997202 */ /* 0x000fe20000000f00 */
[C---:B------:R-:W-:Y:S01]  /*8860*/  FMUL.FTZ R28, R0.reuse, R140 ;  /* 0x0000008c001c7220 */ /* 0x040fe20000410000 */
[----:B------:R-:W-:Y:S01]  /*8870*/  MOV R140, R19 ;  /* 0x00000013008c7202 */ /* 0x000fe20000000f00 */
[C---:B------:R-:W-:Y:S02]  /*8880*/  FMUL.FTZ R29, R0.reuse, R141 ;  /* 0x0000008d001d7220 */ /* 0x040fe40000410000 */
[C---:B------:R-:W-:Y:S01]  /*8890*/  FMUL.FTZ R32, R0.reuse, R136 ;  /* 0x0000008800207220 */ /* 0x040fe20000410000 */
[----:B------:R-:W2:Y:S01]  /*88a0*/  LDL R141, [R1+0x34] ;  /* 0x00003400018d7983 */ /* 0x000ea20000100800 */
        /* <DEDUP_REMOVED lines=50> */
[----:B---3--:R-:W-:Y:S01]  /*8bd0*/  FFMA.FTZ R2, R0, R178, R176 ;  /* 0x000000b200027223 */ /* 0x008fe200000100b0 */
[----:B----4-:R-:W-:Y:S02]  /*8be0*/  F2FP.BF16.PACK_AB R176, R25, R176 ;  /* 0x000000b019b0723e */ /* 0x010fe400000010ff */
[----:B-----5:R-:W-:Y:S01]  /*8bf0*/  F2FP.BF16.PACK_AB R178, R23, R24 ;  /* 0x0000001817b2723e */ /* 0x020fe200000010ff */
[----:B------:R-:W-:Y:S01]  /*8c00*/  FADD.FTZ R6, R25, R2 ;  /* 0x0000000219067221 */ /* 0x000fe20000010000 */
[----:B------:R-:W-:Y:S02]  /*8c10*/  FSEL R2, R3, RZ, P0 ;  /* 0x000000ff03027208 */ /* 0x000fe40000000000 */
[----:B------:R-:W-:Y:S01]  /*8c20*/  MOV R25, R14 ;  /* 0x0000000e00197202 */ /* 0x000fe20000000f00 */
[----:B------:R-:W-:Y:S02]  /*8c30*/  FFMA.FTZ R14, R8, c[0x0][0x2d0], -R4 ;  /* 0x0000b400080e7a23 */ /* 0x000fe40000010804 */
[----:B------:R-:W-:Y:S01]  /*8c40*/  FADD.FTZ R2, -R2, R134 ;  /* 0x0000008602027221 */ /* 0x000fe20000010100 */
[----:B------:R-:W-:Y:S01]  /*8c50*/  MOV R149, R25 ;  /* 0x0000001900957202 */ /* 0x000fe20000000f00 */
[----:B------:R-:W-:Y:S02]  /*8c60*/  FFMA.FTZ R134, R34, c[0x0][0x2d0], -R4 ;  /* 0x0000b40022867a23 */ /* 0x000fe40000010804 */
[----:B------:R-:W-:Y:S02]  /*8c70*/  FMUL.FTZ R2, R2, c[0x0][0x2d0] ;  /* 0x0000b40002027a20 */ /* 0x000fe40000410000 */
[----:B------:R-:W-:Y:S02]  /*8c80*/  FADD.FTZ R4, R24, R6 ;  /* 0x0000000618047221 */ /* 0x000fe40000010000 */
[C---:B------:R-:W-:Y:S02]  /*8c90*/  FMUL.FTZ R8, R0.reuse, R160 ;  /* 0x000000a000087220 */ /* 0x040fe40000410000 */
[----:B------:R-:W1:Y:S01]  /*8ca0*/  MUFU.EX2 R2, R2 ;  /* 0x0000000200027308 */ /* 0x000e620000000800 */
[----:B------:R-:W-:Y:S02]  /*8cb0*/  FADD.FTZ R180, R23, R4 ;  /* 0x0000000417b47221 */ /* 0x000fe40000010000 */
[C---:B------:R-:W-:Y:S01]  /*8cc0*/  FMUL.FTZ R4, R0.reuse, R164 ;  /* 0x000000a400047220 */ /* 0x040fe20000410000 */
[----:B------:R-:W-:Y:S01]  /*8cd0*/  MOV R164, R11 ;  /* 0x0000000b00a47202 */ /* 0x000fe20000000f00 */
[C---:B------:R-:W-:Y:S01]  /*8ce0*/  FMUL.FTZ R24, R0.reuse, R144 ;  /* 0x0000009000187220 */ /* 0x040fe20000410000 */
[----:B------:R-:W-:Y:S01]  /*8cf0*/  MOV R144, R18 ;  /* 0x0000001200907202 */ /* 0x000fe20000000f00 */
[----:B------:R-:W-:Y:S01]  /*8d00*/  FMUL.FTZ R25, R0, R145 ;  /* 0x0000009100197220 */ /* 0x000fe20000410000 */
[----:B------:R-:W-:Y:S01]  /*8d10*/  MOV R145, R22 ;  /* 0x0000001600917202 */ /* 0x000fe20000000f00 */
[C---:B-1----:R-:W-:Y:S02]  /*8d20*/  FMUL.FTZ R10, R2.reuse, R162 ;  /* 0x000000a2020a7220 */ /* 0x042fe40000410000 */
[----:B------:R-:W3:Y:S01]  /*8d30*/  LDL R162, [R1+0x28] ;  /* 0x0000280001a27983 */ /* 0x000ee20000100800 */
[C---:B------:R-:W-:Y:S02]  /*8d40*/  FMUL.FTZ R11, R2.reuse, R163 ;  /* 0x000000a3020b7220 */ /* 0x040fe40000410000 */
[----:B--2---:R-:W-:Y:S01]  /*8d50*/  FFMA.FTZ R5, R2, R12, R7 ;  /* 0x0000000c02057223 */ /* 0x004fe20000010007 */
[----:B------:R-:W2:Y:S01]  /*8d60*/  LDL R163, [R1+0x30] ;  /* 0x0000300001a37983 */ /* 0x000ea20000100800 */
[C---:B------:R-:W-:Y:S02]  /*8d70*/  FMUL.FTZ R12, R0.reuse, R156 ;  /* 0x0000009c000c7220 */ /* 0x040fe40000410000 */
[C---:B------:R-:W-:Y:S01]  /*8d80*/  FADD.FTZ R6, R177.reuse, R5 ;  /* 0x00000005b1067221 */ /* 0x040fe20000010000 */
[----:B------:R-:W1:Y:S01]  /*8d90*/  MUFU.EX2 R156, R134 ;  /* 0x00000086009c7308 */ /* 0x000e620000000800 */
[----:B------:R-:W-:Y:S01]  /*8da0*/  FMUL.FTZ R5, R0, R165 ;  /* 0x000000a500057220 */ /* 0x000fe20000410000 */
[----:B------:R-:W-:Y:S01]  /*8db0*/  F2FP.BF16.PACK_AB R177, R177, R7 ;  /* 0x00000007b1b1723e */ /* 0x000fe200000010ff */
[----:B------:R-:W4:Y:S01]  /*8dc0*/  LDL R0, [R1+0x38] ;  /* 0x0000380001007983 */ /* 0x000f220000100800 */
[C---:B------:R-:W-:Y:S01]  /*8dd0*/  FMUL.FTZ R34, R2.reuse, R138 ;  /* 0x0000008a02227220 */ /* 0x040fe20000410000 */
[----:B------:R-:W-:Y:S01]  /*8de0*/  MOV R160, R6 ;  /* 0x0000000600a07202 */ /* 0x000fe20000000f00 */
        /* <DEDUP_REMOVED lines=13> */
[----:B------:R-:W-:Y:S01]  /*8ec0*/  FMUL.FTZ R23, R2, R151 ;  /* 0x0000009702177220 */ /* 0x000fe20000410000 */
[----:B-1----:R-:W-:Y:S01]  /*8ed0*/  F2FP.BF16.PACK_AB R179, R156, R152 ;  /* 0x000000989cb3723e */ /* 0x002fe200000010ff */
        /* <DEDUP_REMOVED lines=57> */
[----:B------:R-:W1:Y:S01]  /*9270*/  MUFU.EX2 R2, R187 ;  /* 0x000000bb00027308 */ /* 0x000e620000000800 */
[----:B---3--:R-:W3:Y:S02]  /*9280*/  LDSM.16.MT88.4 R136, [R162] ;  /* 0x00000000a288783b */ /* 0x008ee40000004200 */
[C---:B---3--:R-:W-:Y:S08]  /*9290*/  HMMA.16816.F32.BF16 R4, R176.reuse, R136, R4 ;  /* 0x00000088b004723c */ /* 0x048ff00000041804 */
[C---:B------:R-:W-:Y:S01]  /*92a0*/  HMMA.16816.F32.BF16 R8, R176.reuse, R138, R8 ;  /* 0x0000008ab008723c */ /* 0x040fe20000041808 */
[----:B--2---:R-:W2:Y:S07]  /*92b0*/  LDSM.16.MT88.4 R136, [R163] ;  /* 0x00000000a388783b */ /* 0x004eae0000004200 */
[C---:B--2---:R-:W-:Y:S08]  /*92c0*/  HMMA.16816.F32.BF16 R12, R176.reuse, R136, R12 ;  /* 0x00000088b00c723c */ /* 0x044ff0000004180c */
[C---:B------:R-:W-:Y:S01]  /*92d0*/  HMMA.16816.F32.BF16 R16, R176.reuse, R138, R16 ;  /* 0x0000008ab010723c */ /* 0x040fe20000041810 */
[----:B------:R-:W2:Y:S07]  /*92e0*/  LDSM.16.MT88.4 R136, [R148] ;  /* 0x000000009488783b */ /* 0x000eae0000004200 */
[C---:B--2---:R-:W-:Y:S08]  /*92f0*/  HMMA.16816.F32.BF16 R20, R176.reuse, R136, R20 ;  /* 0x00000088b014723c */ /* 0x044ff00000041814 */
[C---:B------:R-:W-:Y:S01]  /*9300*/  HMMA.16816.F32.BF16 R24, R176.reuse, R138, R24 ;  /* 0x0000008ab018723c */ /* 0x040fe20000041818 */
[----:B----4-:R2:W3:Y:S03]  /*9310*/  LDSM.16.MT88.4 R136, [R0] ;  /* 0x000000000088783b */ /* 0x0104e60000004200 */
[----:B--2---:R-:W-:Y:S02]  /*9320*/  FADD.FTZ R0, R133, R180 ;  /* 0x000000b485007221 */ /* 0x004fe40000010000 */
[----:B------:R-:W2:Y:S02]  /*9330*/  MUFU.EX2 R180, R161 ;  /* 0x000000a100b47308 */ /* 0x000ea40000000800 */
[----:B-1----:R-:W-:Y:S04]  /*9340*/  FADD.FTZ R0, R2, R0 ;  /* 0x0000000002007221 */ /* 0x002fe80000010000 */
[----:B------:R-:W-:Y:S04]  /*9350*/  FADD.FTZ R0, R144, R0 ;  /* 0x0000000090007221 */ /* 0x000fe80000010000 */
        /* <DEDUP_REMOVED lines=36> */
[----:B------:R-:W1:Y:S08]  /*95a0*/  LDSM.16.MT88.4 R136, [R141+0x6000] ;  /* 0x006000008d88783b */ /* 0x000e700000004200 */
[----:B------:R-:W3:Y:S01]  /*95b0*/  LDSM.16.MT88.4 R140, [R162+0x800] ;  /* 0x00080000a28c783b */ /* 0x000ee20000004200 */
        /* <DEDUP_REMOVED lines=9> */
[----:B--2---:R-:W-:Y:S05]  /*9650*/  F2FP.BF16.PACK_AB R177, R180, R181 ;  /* 0x000000b5b4b1723e */ /* 0x004fea00000010ff */
[C---:B---3--:R-:W-:Y:S02]  /*9660*/  HMMA.16816.F32.BF16 R4, R136.reuse, R140, R4 ;  /* 0x0000008c8804723c */ /* 0x048fe40000041804 */
[----:B------:R2:W-:Y:S06]  /*9670*/  MUFU.EX2 R134, R249 ;  /* 0x000000f900867308 */ /* 0x0005ec0000000800 */
[C---:B------:R-:W-:Y:S01]  /*9680*/  HMMA.16816.F32.BF16 R8, R136.reuse, R142, R8 ;  /* 0x0000008e8808723c */ /* 0x040fe20000041808 */
[----:B------:R-:W3:Y:S03]  /*9690*/  LDSM.16.MT88.4 R140, [R148+0x800] ;  /* 0x00080000948c783b */ /* 0x000ee60000004200 */
[----:B------:R-:W5:Y:S01]  /*96a0*/  MUFU.EX2 R133, R158 ;  /* 0x0000009e00857308 */ /* 0x000f620000000800 */
[----:B----4-:R-:W-:Y:S09]  /*96b0*/  MOV R251, R148 ;  /* 0x0000009400fb7202 */ /* 0x010ff20000000f00 */
[----:B------:R-:W-:Y:S01]  /*96c0*/  MUFU.EX2 R176, R167 ;  /* 0x000000a700b07308 */ /* 0x000fe20000000800 */
[----:B--2---:R-:W-:Y:S01]  /*96d0*/  MOV R249, R162 ;  /* 0x000000a200f97202 */ /* 0x004fe20000000f00 */
[C---:B-1----:R-:W-:Y:S03]  /*96e0*/  HMMA.16816.F32.BF16 R12, R136.reuse, R144, R12 ;  /* 0x00000090880c723c */ /* 0x042fe6000004180c */
[----:B-----5:R-:W-:Y:S05]  /*96f0*/  FADD.FTZ R0, R133, R0 ;  /* 0x0000000085007221 */ /* 0x020fea0000010000 */
[C---:B------:R-:W-:Y:S01]  /*9700*/  HMMA.16816.F32.BF16 R16, R136.reuse, R146, R16 ;  /* 0x000000928810723c */ /* 0x040fe20000041810 */
[----:B------:R-:W1:Y:S03]  /*9710*/  LDSM.16.MT88.4 R144, [R188+0x800] ;  /* 0x00080000bc90783b */ /* 0x000e660000004200 */
[----:B------:R-:W-:Y:S04]  /*9720*/  FADD.FTZ R0, R2, R0 ;  /* 0x0000000002007221 */ /* 0x000fe80000010000 */
[C---:B---3--:R-:W-:Y:S08]  /*9730*/  HMMA.16816.F32.BF16 R20, R136.reuse, R140, R20 ;  /* 0x0000008c8814723c */ /* 0x048ff00000041814 */
        /* <DEDUP_REMOVED lines=25> */
[----:B------:R2:W3:Y:S07]  /*98d0*/  LDSM.16.MT88.4 R140, [R162+0x6800] ;  /* 0x00680000a28c783b */ /* 0x0004ee0000004200 */
[C---:B-1----:R-:W-:Y:S04]  /*98e0*/  HMMA.16816.F32.BF16 R92, R136.reuse, R144, R92 ;  /* 0x00000090885c723c */ /* 0x042fe8000004185c */
[----:B--2---:R-:W-:Y:S04]  /*98f0*/  MOV R162, R149 ;  /* 0x0000009500a27202 */ /* 0x004fe80000000f00 */
[C---:B------:R-:W-:Y:S01]  /*9900*/  HMMA.16816.F32.BF16 R96, R136.reuse, R146, R96 ;  /* 0x000000928860723c */ /* 0x040fe20000041860 */
[----:B------:R-:W1:Y:S07]  /*9910*/  LDSM.16.MT88.4 R144, [R163+0x6800] ;  /* 0x00680000a390783b */ /* 0x000e6e0000004200 */
[C---:B---3--:R-:W-:Y:S08]  /*9920*/  HMMA.16816.F32.BF16 R100, R136.reuse, R140, R100 ;  /* 0x0000008c8864723c */ /* 0x048ff00000041864 */
[C---:B------:R-:W-:Y:S01]  /*9930*/  HMMA.16816.F32.BF16 R104, R136.reuse, R142, R104 ;  /* 0x0000008e8868723c */ /* 0x040fe20000041868 */
[----:B------:R2:W3:Y:S07]  /*9940*/  LDSM.16.MT88.4 R140, [R148+0x6800] ;  /* 0x00680000948c783b */ /* 0x0004ee0000004200 */
[C---:B-1----:R-:W-:Y:S01]  /*9950*/  HMMA.16816.F32.BF16 R108, R136.reuse, R144, R108 ;  /* 0x00000090886c723c */ /* 0x042fe2000004186c */
[----:B--2---:R1:W2:Y:S07]  /*9960*/  MUFU.EX2 R148, R250 ;  /* 0x000000fa00947308 */ /* 0x0042ae0000000800 */
[C---:B------:R-:W-:Y:S01]  /*9970*/  HMMA.16816.F32.BF16 R112, R136.reuse, R146, R112 ;  /* 0x000000928870723c */ /* 0x040fe20000041870 */
[----:B------:R-:W4:Y:S07]  /*9980*/  LDSM.16.MT88.4 R144, [R188+0x6800] ;  /* 0x00680000bc90783b */ /* 0x000f2e0000004200 */
[C---:B---3--:R-:W-:Y:S04]  /*9990*/  HMMA.16816.F32.BF16 R116, R136.reuse, R140, R116 ;  /* 0x0000008c8874723c */ /* 0x048fe80000041874 */
[----:B-1----:R-:W-:Y:S04]  /*99a0*/  MOV R250, R163 ;  /* 0x000000a300fa7202 */ /* 0x002fe80000000f00 */
[C---:B------:R-:W-:Y:S01]  /*99b0*/  HMMA.16816.F32.BF16 R120, R136.reuse, R142, R120 ;  /* 0x0000008e8878723c */ /* 0x040fe20000041878 */
[----:B------:R-:W1:Y:S03]  /*99c0*/  LDSM.16.MT88.4 R140, [R249+0x1000] ;  /* 0x00100000f98c783b */ /* 0x000e660000004200 */
[----:B--2---:R-:W-:Y:S04]  /*99d0*/  FADD.FTZ R0, R148, R0 ;  /* 0x0000000094007221 */ /* 0x004fe80000010000 */
[C---:B------:R-:W-:Y:S01]  /*99e0*/  FADD.FTZ R0, R134.reuse, R0 ;  /* 0x0000000086007221 */ /* 0x040fe20000010000 */
[C---:B----4-:R-:W-:Y:S08]  /*99f0*/  HMMA.16816.F32.BF16 R124, R136.reuse, R144, R124 ;  /* 0x00000090887c723c */ /* 0x050ff0000004187c */
[----:B------:R-:W-:Y:S01]  /*9a00*/  HMMA.16816.F32.BF16 R128, R136, R146, R128 ;  /* 0x000000928880723c */ /* 0x000fe20000041880 */
[----:B------:R-:W2:Y:S06]  /*9a10*/  LDSM.16.MT88.4 R144, [R250+0x1000] ;  /* 0x00100000fa90783b */ /* 0x000eac0000004200 */
[----:B------:R-:W-:Y:S02]  /*9a20*/  F2FP.BF16.PACK_AB R138, R134, R148 ;  /* 0x00000094868a723e */ /* 0x000fe400000010ff */
[----:B------:R-:W3:Y:S01]  /*9a30*/  LDSM.16.MT88.4 R148, [R251+0x1000] ;  /* 0x00100000fb94783b */ /* 0x000ee20000004200 */
[----:B------:R-:W-:Y:S02]  /*9a40*/  MUFU.EX2 R134, R165 ;  /* 0x000000a500867308 */ /* 0x000fe40000000800 */
[----:B------:R-:W-:Y:S02]  /*9a50*/  F2FP.BF16.PACK_AB R136, R2, R133 ;  /* 0x000000850288723e */ /* 0x000fe400000010ff */
[----:B------:R-:W-:Y:S02]  /*9a60*/  F2FP.BF16.PACK_AB R137, R189, R190 ;  /* 0x000000bebd89723e */ /* 0x000fe400000010ff */
[----:B------:R-:W-:Y:S04]  /*9a70*/  F2FP.BF16.PACK_AB R139, R248, R191 ;  /* 0x000000bff88b723e */ /* 0x000fe800000010ff */
[----:B------:R-:W4:Y:S03]  /*9a80*/  MUFU.EX2 R2, R162 ;  /* 0x000000a200027308 */ /* 0x000f260000000800 */
[C---:B-1----:R-:W-:Y:S07]  /*9a90*/  HMMA.16816.F32.BF16 R4, R136.reuse, R140, R4 ;  /* 0x0000008c8804723c */ /* 0x042fee0000041804 */
[----:B------:R-:W1:Y:S01]  /*9aa0*/  MUFU.EX2 R133, R166 ;  /* 0x000000a600857308 */ /* 0x000e620000000800 */
[C---:B------:R-:W-:Y:S01]  /*9ab0*/  HMMA.16816.F32.BF16 R8, R136.reuse, R142, R8 ;  /* 0x0000008e8808723c */ /* 0x040fe20000041808 */
[----:B------:R-:W5:Y:S07]  /*9ac0*/  LDSM.16.MT88.4 R140, [R188+0x1000] ;  /* 0x00100000bc8c783b */ /* 0x000f6e0000004200 */
[C---:B--2---:R-:W-:Y:S04]  /*9ad0*/  HMMA.16816.F32.BF16 R12, R136.reuse, R144, R12 ;  /* 0x00000090880c723c */ /* 0x044fe8000004180c */
[----:B----4-:R-:W-:Y:S04]  /*9ae0*/  FADD.FTZ R0, R2, R0 ;  /* 0x0000000002007221 */ /* 0x010fe80000010000 */
[C---:B------:R-:W-:Y:S01]  /*9af0*/  FADD.FTZ R0, R176.reuse, R0 ;  /* 0x00000000b0007221 */ /* 0x040fe20000010000 */
[C---:B------:R-:W-:Y:S01]  /*9b00*/  HMMA.16816.F32.BF16 R16, R136.reuse, R146, R16 ;  /* 0x000000928810723c */ /* 0x040fe20000041810 */
[----:B------:R-:W2:Y:S02]  /*9b10*/  LDSM.16.MT88.4 R144, [R249+0x3000] ;  /* 0x00300000f990783b */ /* 0x000ea40000004200 */
[----:B------:R-:W-:Y:S01]  /*9b20*/  F2FP.BF16.PACK_AB R176, R176, R2 ;  /* 0x00000002b0b0723e */ /* 0x000fe200000010ff */
[----:B------:R-:W-:Y:S02]  /*9b30*/  FADD.FTZ R2, R152, R160 ;  /* 0x000000a098027221 */ /* 0x000fe40000010000 */
[----:B-1----:R-:W-:Y:S02]  /*9b40*/  FADD.FTZ R0, R133, R0 ;  /* 0x0000000085007221 */ /* 0x002fe40000010000 */
[C---:B---3--:R-:W-:Y:S01]  /*9b50*/  HMMA.16816.F32.BF16 R20, R136.reuse, R148, R20 ;  /* 0x000000948814723c */ /* 0x048fe20000041814 */
[----:B------:R-:W-:Y:S03]  /*9b60*/  LDSM.16.MT88.4 R160, [R249+0x1800] ;  /* 0x00180000f9a0783b */ /* 0x000fe60000004200 */
[C---:B------:R-:W-:Y:S01]  /*9b70*/  FADD.FTZ R0, R178.reuse, R0 ;  /* 0x00000000b2007221 */ /* 0x040fe20000010000 */
[----:B------:R-:W-:Y:S02]  /*9b80*/  F2FP.BF16.PACK_AB R178, R178, R133 ;  /* 0x00000085b2b2723e */ /* 0x000fe400000010ff */
[----:B------:R-:W1:Y:S01]  /*9b90*/  MUFU.EX2 R133, R164 ;  /* 0x000000a400857308 */ /* 0x000e620000000800 */
[C---:B------:R-:W-:Y:S01]  /*9ba0*/  HMMA.16816.F32.BF16 R24, R136.reuse, R150, R24 ;  /* 0x000000968818723c */ /* 0x040fe20000041818 */
[----:B------:R-:W3:Y:S07]  /*9bb0*/  LDSM.16.MT88.4 R148, [R250+0x3000] ;  /* 0x00300000fa94783b */ /* 0x000eee0000004200 */
[C---:B-----5:R-:W-:Y:S01]  /*9bc0*/  HMMA.16816.F32.BF16 R28, R136.reuse, R140, R28 ;  /* 0x0000008c881c723c */ /* 0x060fe2000004181c */
[----:B------:R-:W-:Y:S07]  /*9bd0*/  LDSM.16.MT88.4 R152, [R250+0x1800] ;  /* 0x00180000fa98783b */ /* 0x000fee0000004200 */
[C---:B------:R-:W-:Y:S01]  /*9be0*/  HMMA.16816.F32.BF16 R32, R136.reuse, R142, R32 ;  /* 0x0000008e8820723c */ /* 0x040fe20000041820 */
[----:B------:R-:W4:Y:S03]  /*9bf0*/  LDSM.16.MT88.4 R140, [R251+0x3000] ;  /* 0x00300000fb8c783b */ /* 0x000f260000004200 */
[----:B-1----:R-:W-:Y:S04]  /*9c00*/  F2FP.BF16.PACK_AB R179, R133, R134 ;  /* 0x0000008685b3723e */ /* 0x002fe800000010ff */
[C---:B--2---:R-:W-:Y:S01]  /*9c10*/  HMMA.16816.F32.BF16 R36, R136.reuse, R144, R36 ;  /* 0x000000908824723c */ /* 0x044fe20000041824 */
[----:B------:R1:W-:Y:S04]  /*9c20*/  STL [R1+0x78], R0 ;  /* 0x0000780001007387 */ /* 0x0003e80000100800 */
[----:B------:R-:W2:Y:S03]  /*9c30*/  LDL R187, [R1+0x80] ;  /* 0x0000800001bb7983 */ /* 0x000ea60000100800 */
[C---:B------:R-:W-:Y:S01]  /*9c40*/  HMMA.16816.F32.BF16 R40, R136.reuse, R146, R40 ;  /* 0x000000928828723c */ /* 0x040fe20000041828 */
[----:B------:R-:W5:Y:S07]  /*9c50*/  LDSM.16.MT88.4 R144, [R188+0x3000] ;  /* 0x00300000bc90783b */ /* 0x000f6e0000004200 */
[C---:B---3--:R-:W-:Y:S01]  /*9c60*/  HMMA.16816.F32.BF16 R44, R136.reuse, R148, R44 ;  /* 0x00000094882c723c */ /* 0x048fe2000004182c */
[----:B------:R-:W2:Y:S07]  /*9c70*/  LDL.LU R186, [R1+0x10] ;  /* 0x0000100001ba7983 */ /* 0x000eae0000300800 */
[C---:B------:R-:W-:Y:S01]  /*9c80*/  HMMA.16816.F32.BF16 R48, R136.reuse, R150, R48 ;  /* 0x000000968830723c */ /* 0x040fe20000041830 */
[----:B------:R-:W3:Y:S03]  /*9c90*/  LDSM.16.MT88.4 R148, [R249+0x5000] ;  /* 0x00500000f994783b */ /* 0x000ee60000004200 */
[----:B-1----:R-:W-:Y:S04]  /*9ca0*/  FADD.FTZ R0, R156, R2 ;  /* 0x000000029c007221 */ /* 0x002fe80000010000 */
[C---:B----4-:R-:W-:Y:S04]  /*9cb0*/  HMMA.16816.F32.BF16 R52, R136.reuse, R140, R52 ;  /* 0x0000008c8834723c */ /* 0x050fe80000041834 */
[----:B------:R-:W-:Y:S04]  /*9cc0*/  FADD.FTZ R0, R185, R0 ;  /* 0x00000000b9007221 */ /* 0x000fe80000010000 */
[C---:B------:R-:W-:Y:S01]  /*9cd0*/  HMMA.16816.F32.BF16 R56, R136.reuse, R142, R56 ;  /* 0x0000008e8838723c */ /* 0x040fe20000041838 */
[----:B------:R-:W1:Y:S03]  /*9ce0*/  LDSM.16.MT88.4 R140, [R250+0x5000] ;  /* 0x00500000fa8c783b */ /* 0x000e660000004200 */
[----:B------:R-:W-:Y:S04]  /*9cf0*/  FADD.FTZ R0, R182, R0 ;  /* 0x00000000b6007221 */ /* 0x000fe80000010000 */
[----:B------:R-:W-:Y:S01]  /*9d00*/  FADD.FTZ R0, R183, R0 ;  /* 0x00000000b7007221 */ /* 0x000fe20000010000 */
[C---:B-----5:R-:W-:Y:S03]  /*9d10*/  HMMA.16816.F32.BF16 R60, R136.reuse, R144, R60 ;  /* 0x00000090883c723c */ /* 0x060fe6000004183c */
[----:B------:R-:W-:Y:S04]  /*9d20*/  FADD.FTZ R0, R184, R0 ;  /* 0x00000000b8007221 */ /* 0x000fe80000010000 */
[----:B------:R-:W-:Y:S01]  /*9d30*/  FADD.FTZ R0, R190, R0 ;  /* 0x00000000be007221 */ /* 0x000fe20000010000 */
[C---:B------:R-:W-:Y:S01]  /*9d40*/  HMMA.16816.F32.BF16 R64, R136.reuse, R146, R64 ;  /* 0x000000928840723c */ /* 0x040fe20000041840 */
[----:B------:R-:W4:Y:S03]  /*9d50*/  LDSM.16.MT88.4 R144, [R251+0x5000] ;  /* 0x00500000fb90783b */ /* 0x000f260000004200 */
[----:B------:R-:W-:Y:S04]  /*9d60*/  FADD.FTZ R0, R189, R0 ;  /* 0x00000000bd007221 */ /* 0x000fe80000010000 */
[C---:B---3--:R-:W-:Y:S04]  /*9d70*/  HMMA.16816.F32.BF16 R68, R136.reuse, R148, R68 ;  /* 0x000000948844723c */ /* 0x048fe80000041844 */
[----:B------:R-:W-:Y:S04]  /*9d80*/  FADD.FTZ R0, R191, R0 ;  /* 0x00000000bf007221 */ /* 0x000fe80000010000 */
[C---:B------:R-:W-:Y:S01]  /*9d90*/  HMMA.16816.F32.BF16 R72, R136.reuse, R150, R72 ;  /* 0x000000968848723c */ /* 0x040fe20000041848 */
[----:B------:R-:W3:Y:S03]  /*9da0*/  LDSM.16.MT88.4 R148, [R188+0x5000] ;  /* 0x00500000bc94783b */ /* 0x000ee60000004200 */
[----:B------:R-:W-:Y:S04]  /*9db0*/  FADD.FTZ R0, R248, R0 ;  /* 0x00000000f8007221 */ /* 0x000fe80000010000 */
[C---:B-1----:R-:W-:Y:S04]  /*9dc0*/  HMMA.16816.F32.BF16 R76, R136.reuse, R140, R76 ;  /* 0x0000008c884c723c */ /* 0x042fe8000004184c */
[----:B------:R-:W-:Y:S04]  /*9dd0*/  FADD.FTZ R0, R181, R0 ;  /* 0x00000000b5007221 */ /* 0x000fe80000010000 */
[C---:B------:R-:W-:Y:S01]  /*9de0*/  HMMA.16816.F32.BF16 R80, R136.reuse, R142, R80 ;  /* 0x0000008e8850723c */ /* 0x040fe20000041850 */
[----:B------:R-:W1:Y:S03]  /*9df0*/  LDSM.16.MT88.4 R140, [R249+0x7000] ;  /* 0x00700000f98c783b */ /* 0x000e660000004200 */
[----:B------:R-:W-:Y:S04]  /*9e00*/  FADD.FTZ R0, R180, R0 ;  /* 0x00000000b4007221 */ /* 0x000fe80000010000 */
[----:B------:R-:W-:Y:S01]  /*9e10*/  FADD.FTZ R0, R134, R0 ;  /* 0x0000000086007221 */ /* 0x000fe20000010000 */
[C---:B----4-:R-:W-:Y:S03]  /*9e20*/  HMMA.16816.F32.BF16 R84, R136.reuse, R144, R84 ;  /* 0x000000908854723c */ /* 0x050fe60000041854 */
[----:B------:R-:W-:Y:S01]  /*9e30*/  FADD.FTZ R0, R133, R0 ;  /* 0x0000000085007221 */ /* 0x000fe20000010000 */
[----:B------:R-:W-:Y:S02]  /*9e40*/  MOV R133, R132 ;  /* 0x0000008400857202 */ /* 0x000fe40000000f00 */
[----:B------:R-:W-:Y:S02]  /*9e50*/  MOV R134, R3 ;  /* 0x0000000300867202 */ /* 0x000fe40000000f00 */
[C---:B------:R-:W-:Y:S01]  /*9e60*/  HMMA.16816.F32.BF16 R88, R136.reuse, R146, R88 ;  /* 0x000000928858723c */ /* 0x040fe20000041858 */
[----:B------:R-:W4:Y:S07]  /*9e70*/  LDSM.16.MT88.4 R144, [R250+0x7000] ;  /* 0x00700000fa90783b */ /* 0x000f2e0000004200 */
[C---:B---3--:R-:W-:Y:S08]  /*9e80*/  HMMA.16816.F32.BF16 R92, R136.reuse, R148, R92 ;  /* 0x00000094885c723c */ /* 0x048ff0000004185c */
[C---:B------:R-:W-:Y:S01]  /*9e90*/  HMMA.16816.F32.BF16 R96, R136.reuse, R150, R96 ;  /* 0x000000968860723c */ /* 0x040fe20000041860 */
[----:B------:R-:W3:Y:S07]  /*9ea0*/  LDSM.16.MT88.4 R148, [R251+0x7000] ;  /* 0x00700000fb94783b */ /* 0x000eee0000004200 */
[C---:B-1----:R-:W-:Y:S08]  /*9eb0*/  HMMA.16816.F32.BF16 R100, R136.reuse, R140, R100 ;  /* 0x0000008c8864723c */ /* 0x042ff00000041864 */
[C---:B------:R-:W-:Y:S01]  /*9ec0*/  HMMA.16816.F32.BF16 R104, R136.reuse, R142, R104 ;  /* 0x0000008e8868723c */ /* 0x040fe20000041868 */
[----:B------:R-:W1:Y:S07]  /*9ed0*/  LDSM.16.MT88.4 R140, [R188+0x7000] ;  /* 0x00700000bc8c783b */ /* 0x000e6e0000004200 */
[C---:B----4-:R-:W-:Y:S08]  /*9ee0*/  HMMA.16816.F32.BF16 R108, R136.reuse, R144, R108 ;  /* 0x00000090886c723c */ /* 0x050ff0000004186c */
[C---:B------:R-:W-:Y:S01]  /*9ef0*/  HMMA.16816.F32.BF16 R112, R136.reuse, R146, R112 ;  /* 0x000000928870723c */ /* 0x040fe20000041870 */
[----:B------:R-:W4:Y:S07]  /*9f00*/  LDSM.16.MT88.4 R144, [R251+0x1800] ;  /* 0x00180000fb90783b */ /* 0x000f2e0000004200 */
        /* <DEDUP_REMOVED lines=8> */
[----:B------:R-:W5:Y:S07]  /*9f90*/  LDSM.16.MT88.4 R8, [R250+0x3800] ;  /* 0x00380000fa08783b */ /* 0x000f6e0000004200 */
[C---:B------:R-:W-:Y:S01]  /*9fa0*/  HMMA.16816.F32.BF16 R156, R176.reuse, R152, R12 ;  /* 0x00000098b09c723c */ /* 0x040fe2000004180c */
[----:B------:R-:W3:Y:S07]  /*9fb0*/  LDSM.16.MT88.4 R12, [R251+0x3800] ;  /* 0x00380000fb0c783b */ /* 0x000eee0000004200 */
[C---:B------:R-:W-:Y:S01]  /*9fc0*/  HMMA.16816.F32.BF16 R152, R176.reuse, R154, R16 ;  /* 0x0000009ab098723c */ /* 0x040fe20000041810 */
[----:B------:R-:W5:Y:S07]  /*9fd0*/  LDSM.16.MT88.4 R16, [R188+0x3800] ;  /* 0x00380000bc10783b */ /* 0x000f6e0000004200 */
[C---:B----4-:R-:W-:Y:S08]  /*9fe0*/  HMMA.16816.F32.BF16 R148, R176.reuse, R144, R20 ;  /* 0x00000090b094723c */ /* 0x050ff00000041814 */
[C---:B------:R-:W-:Y:S08]  /*9ff0*/  HMMA.16816.F32.BF16 R144, R176.reuse, R146, R24 ;  /* 0x00000092b090723c */ /* 0x040ff00000041818 */
[C---:B-1----:R-:W-:Y:S08]  /*a000*/  HMMA.16816.F32.BF16 R140, R176.reuse, R136, R28 ;  /* 0x00000088b08c723c */ /* 0x042ff0000004181c */
[C---:B------:R-:W-:Y:S08]  /*a010*/  HMMA.16816.F32.BF16 R136, R176.reuse, R138, R32 ;  /* 0x0000008ab088723c */ /* 0x040ff00000041820 */
[C---:B---3--:R-:W-:Y:S08]  /*a020*/  HMMA.16816.F32.BF16 R36, R176.reuse, R4, R36 ;  /* 0x00000004b024723c */ /* 0x048ff00000041824 */
[C---:B------:R-:W-:Y:S01]  /*a030*/  HMMA.16816.F32.BF16 R40, R176.reuse, R6, R40 ;  /* 0x00000006b028723c */ /* 0x040fe20000041828 */
[----:B------:R-:W1:Y:S07]  /*a040*/  LDSM.16.MT88.4 R4, [R249+0x5800] ;  /* 0x00580000f904783b */ /* 0x000e6e0000004200 */
[C---:B-----5:R-:W-:Y:S08]  /*a050*/  HMMA.16816.F32.BF16 R44, R176.reuse, R8, R44 ;  /* 0x00000008b02c723c */ /* 0x060ff0000004182c */
[C---:B------:R-:W-:Y:S01]  /*a060*/  HMMA.16816.F32.BF16 R48, R176.reuse, R10, R48 ;  /* 0x0000000ab030723c */ /* 0x040fe20000041830 */
[----:B------:R-:W3:Y:S07]  /*a070*/  LDSM.16.MT88.4 R8, [R250+0x5800] ;  /* 0x00580000fa08783b */ /* 0x000eee0000004200 */
[C---:B------:R-:W-:Y:S08]  /*a080*/  HMMA.16816.F32.BF16 R52, R176.reuse, R12, R52 ;  /* 0x0000000cb034723c */ /* 0x040ff00000041834 */
[C---:B------:R-:W-:Y:S01]  /*a090*/  HMMA.16816.F32.BF16 R56, R176.reuse, R14, R56 ;  /* 0x0000000eb038723c */ /* 0x040fe20000041838 */
[----:B------:R-:W4:Y:S07]  /*a0a0*/  LDSM.16.MT88.4 R12, [R251+0x5800] ;  /* 0x00580000fb0c783b */ /* 0x000f2e0000004200 */
[C---:B------:R-:W-:Y:S08]  /*a0b0*/  HMMA.16816.F32.BF16 R60, R176.reuse, R16, R60 ;  /* 0x00000010b03c723c */ /* 0x040ff0000004183c */
[C---:B------:R-:W-:Y:S01]  /*a0c0*/  HMMA.16816.F32.BF16 R64, R176.reuse, R18, R64 ;  /* 0x00000012b040723c */ /* 0x040fe20000041840 */
[----:B------:R-:W5:Y:S02]  /*a0d0*/  LDSM.16.MT88.4 R16, [R188+0x5800] ;  /* 0x00580000bc10783b */ /* 0x000f640000004200 */
[C---:B--2---:R-:W-:Y:S02]  /*a0e0*/  ISETP.GT.AND P0, PT, R186.reuse, R187, PT ;  /* 0x000000bbba00720c */ /* 0x044fe40003f04270 */
[----:B------:R-:W-:Y:S03]  /*a0f0*/  IADD3 R2, R186, -0x1, RZ ;  /* 0xffffffffba027810 */ /* 0x000fe60007ffe0ff */
[C---:B-1----:R-:W-:Y:S02]  /*a100*/  HMMA.16816.F32.BF16 R68, R176.reuse, R4, R68 ;  /* 0x00000004b044723c */ /* 0x042fe40000041844 */
[----:B------:R-:W-:Y:S04]  /*a110*/  STL [R1+0x60], R2 ;  /* 0x0000600201007387 */ /* 0x000fe80000100800 */
[----:B------:R1:W-:Y:S02]  /*a120*/  STL [R1+0x74], R0 ;  /* 0x0000740001007387 */ /* 0x0003e40000100800 */
[C---:B------:R-:W-:Y:S02]  /*a130*/  HMMA.16816.F32.BF16 R72, R176.reuse, R6, R72 ;  /* 0x00000006b048723c */ /* 0x040fe40000041848 */
[----:B------:R-:W2:Y:S06]  /*a140*/  LDSM.16.MT88.4 R4, [R249+0x7800] ;  /* 0x00780000f904783b */ /* 0x000eac0000004200 */
[C---:B---3--:R-:W-:Y:S08]  /*a150*/  HMMA.16816.F32.BF16 R76, R176.reuse, R8, R76 ;  /* 0x00000008b04c723c */ /* 0x048ff0000004184c */
[C---:B------:R-:W-:Y:S01]  /*a160*/  HMMA.16816.F32.BF16 R80, R176.reuse, R10, R80 ;  /* 0x0000000ab050723c */ /* 0x040fe20000041850 */
[----:B------:R-:W3:Y:S03]  /*a170*/  LDSM.16.MT88.4 R8, [R250+0x7800] ;  /* 0x00780000fa08783b */ /* 0x000ee60000004200 */
[----:B-1----:R-:W-:Y:S04]  /*a180*/  MOV R0, R2 ;  /* 0x0000000200007202 */ /* 0x002fe80000000f00 */
[C---:B----4-:R-:W-:Y:S01]  /*a190*/  HMMA.16816.F32.BF16 R84, R176.reuse, R12, R84 ;  /* 0x0000000cb054723c */ /* 0x050fe20000041854 */
[----:B------:R-:W-:Y:S07]  /*a1a0*/  STL [R1+0x10], R0 ;  /* 0x0000100001007387 */ /* 0x000fee0000100800 */
[C---:B------:R-:W-:Y:S01]  /*a1b0*/  HMMA.16816.F32.BF16 R88, R176.reuse, R14, R88 ;  /* 0x0000000eb058723c */ /* 0x040fe20000041858 */
[----:B------:R-:W1:Y:S07]  /*a1c0*/  LDSM.16.MT88.4 R12, [R251+0x7800] ;  /* 0x00780000fb0c783b */ /* 0x000e6e0000004200 */
[C---:B-----5:R-:W-:Y:S08]  /*a1d0*/  HMMA.16816.F32.BF16 R92, R176.reuse, R16, R92 ;  /* 0x00000010b05c723c */ /* 0x060ff0000004185c */
[C---:B------:R-:W-:Y:S01]  /*a1e0*/  HMMA.16816.F32.BF16 R96, R176.reuse, R18, R96 ;  /* 0x00000012b060723c */ /* 0x040fe20000041860 */
[----:B------:R-:W4:Y:S07]  /*a1f0*/  LDSM.16.MT88.4 R16, [R188+0x7800] ;  /* 0x00780000bc10783b */ /* 0x000f2e0000004200 */
[C---:B--2---:R-:W-:Y:S08]  /*a200*/  HMMA.16816.F32.BF16 R100, R176.reuse, R4, R100 ;  /* 0x00000004b064723c */ /* 0x044ff00000041864 */
[C---:B------:R-:W-:Y:S08]  /*a210*/  HMMA.16816.F32.BF16 R104, R176.reuse, R6, R104 ;  /* 0x00000006b068723c */ /* 0x040ff00000041868 */
[C---:B---3--:R-:W-:Y:S08]  /*a220*/  HMMA.16816.F32.BF16 R108, R176.reuse, R8, R108 ;  /* 0x00000008b06c723c */ /* 0x048ff0000004186c */
[C---:B------:R-:W-:Y:S08]  /*a230*/  HMMA.16816.F32.BF16 R112, R176.reuse, R10, R112 ;  /* 0x0000000ab070723c */ /* 0x040ff00000041870 */
[C---:B-1----:R-:W-:Y:S08]  /*a240*/  HMMA.16816.F32.BF16 R116, R176.reuse, R12, R116 ;  /* 0x0000000cb074723c */ /* 0x042ff00000041874 */
[C---:B------:R-:W-:Y:S08]  /*a250*/  HMMA.16816.F32.BF16 R120, R176.reuse, R14, R120 ;  /* 0x0000000eb078723c */ /* 0x040ff00000041878 */
[C---:B----4-:R-:W-:Y:S07]  /*a260*/  HMMA.16816.F32.BF16 R124, R176.reuse, R16, R124 ;  /* 0x00000010b07c723c */ /* 0x050fee000004187c */
[----:B------:R-:W-:Y:S01]  /*a270*/  MOV R16, R3 ;  /* 0x0000000300107202 */ /* 0x000fe20000000f00 */
[----:B------:R-:W-:Y:S01]  /*a280*/  HMMA.16816.F32.BF16 R128, R176, R18, R128 ;  /* 0x00000012b080723c */ /* 0x000fe20000041880 */
[----:B------:R-:W-:-:S07]  /*a290*/  @P0 BRA `(.L_x_534) ;  /* 0xffffbae000000947 */ /* 0x000fce000383ffff */
.L_x_523:
[----:B-1----:R-:W2:Y:S02]  /*a2a0*/  LDL R0, [R1+0x60] ;  /* 0x0000600001007983 */ /* 0x002ea40000100800 */
[----:B--2---:R-:W-:-:S13]  /*a2b0*/  ISETP.GE.AND P0, PT, R0, RZ, PT ;  /* 0x000000ff0000720c */ /* 0x004fda0003f06270 */
[----:B------:R-:W-:Y:S05]  /*a2c0*/  @!P0 BRA `(.L_x_535) ;  /* 0x0000402000008947 */ /* 0x000fea0003800000 */
[----:B------:R-:W-:Y:S02]  /*a2d0*/  MOV R134, R16 ;  /* 0x0000001000867202 */ /* 0x000fe40000000f00 */
[----:B------:R-:W-:Y:S02]  /*a2e0*/  MOV R133, R132 ;  /* 0x0000008400857202 */ /* 0x000fe40000000f00 */
.L_x_542:
[----:B------:R-:W2:Y:S01]  /*a2f0*/  LDL R8, [R1+0x5c] ;  /* 0x00005c0001087983 */ /* 0x000ea20000100800 */
[----:B------:R-:W-:Y:S04]  /*a300*/  DEPBAR.LE SB0, 0x0 ;  /* 0x000080000000791a */ /* 0x000fe80000000000 */
[----:B------:R-:W3:Y:S01]  /*a310*/  LDL R12, [R1+0x58] ;  /* 0x00005800010c7983 */ /* 0x000ee20000100800 */
[C---:B------:R-:W-:Y:S01]  /*a320*/  IADD3 R20, R135.reuse, 0x6000, RZ ;  /* 0x0000600087147810 */ /* 0x040fe20007ffe0ff */
[----:B------:R-:W-:Y:S01]  /*a330*/  WARPSYNC 0xffffffff ;  /* 0xffffffff00007948 */ /* 0x000fe20003800000 */
[C---:B------:R-:W-:Y:S01]  /*a340*/  IADD3 R21, R135.reuse, 0x5000, RZ ;  /* 0x0000500087157810 */ /* 0x040fe20007ffe0ff */
[----:B------:R-:W4:Y:S01]  /*a350*/  LDL.64 R6, [R1+0xa0] ;  /* 0x0000a00001067983 */ /* 0x000f220000100a00 */
[C---:B------:R-:W-:Y:S02]  /*a360*/  IADD3 R249, R135.reuse, 0x3800, RZ ;  /* 0x0000380087f97810 */ /* 0x040fe40007ffe0ff */
[C---:B------:R-:W-:Y:S01]  /*a370*/  IADD3 R248, R135.reuse, 0x3000, RZ ;  /* 0x0000300087f87810 */ /* 0x040fe20007ffe0ff */
[----:B------:R-:W5:Y:S01]  /*a380*/  LDL R5, [R1+0xac] ;  /* 0x0000ac0001057983 */ /* 0x000f620000100800 */
[----:B------:R-:W-:Y:S03]  /*a390*/  IADD3 R132, R135, 0x2800, RZ ;  /* 0x0000280087847810 */ /* 0x000fe60007ffe0ff */
[----:B------:R-:W5:Y:S04]  /*a3a0*/  LDL R15, [R1+0xe8] ;  /* 0x0000e800010f7983 */ /* 0x000f680000100800 */
[----:B------:R-:W5:Y:S04]  /*a3b0*/  LDL R14, [R1+0x70] ;  /* 0x00007000010e7983 */ /* 0x000f680000100800 */
[----:B------:R-:W5:Y:S04]  /*a3c0*/  LDL R13, [R1+0xec] ;  /* 0x0000ec00010d7983 */ /* 0x000f680000100800 */
[----:B------:R-:W-:Y:S06]  /*a3d0*/  BAR.SYNC.DEFER_BLOCKING 0x0 ;  /* 0x0000000000007b1d */ /* 0x000fec0000010000 */
[----:B------:R-:W1:Y:S04]  /*a3e0*/  LDSM.16.M88.4 R16, [R252+0x800] ;  /* 0x00080000fc10783b */ /* 0x000e680000000200 */
[----:B------:R-:W1:Y:S04]  /*a3f0*/  LDSM.16.M88.4 R24, [R252+0x1000] ;  /* 0x00100000fc18783b */ /* 0x000e680000000200 */
[----:B------:R-:W1:Y:S04]  /*a400*/  LDSM.16.M88.4 R32, [R252+0x1800] ;  /* 0x00180000fc20783b */ /* 0x000e680000000200 */
[----:B------:R-:W1:Y:S04]  /*a410*/  LDSM.16.M88.4 R176, [R135] ;  /* 0x0000000087b0783b */ /* 0x000e680000000200 */
[----:B------:R-:W1:Y:S04]  /*a420*/  LDSM.16.M88.4 R180, [R135+0x800] ;  /* 0x0008000087b4783b */ /* 0x000e680000000200 */
[----:B------:R-:W1:Y:S04]  /*a430*/  LDSM.16.M88.4 R184, [R135+0x1000] ;  /* 0x0010000087b8783b */ /* 0x000e680000000200 */
[----:B------:R-:W1:Y:S04]  /*a440*/  LDSM.16.M88.4 R188, [R135+0x1800] ;  /* 0x0018000087bc783b */ /* 0x000e680000000200 */
[----:B----4-:R-:W4:Y:S01]  /*a450*/  LDL R7, [R1+0x68] ;  /* 0x0000680001077983 */ /* 0x010f220000100800 */
[----:B--2---:R-:W-:Y:S01]  /*a460*/  SHF.R.S32.HI R0, RZ, 0x1f, R8 ;  /* 0x0000001fff007819 */ /* 0x004fe20000011408 */
[----:B------:R-:W-:Y:S01]  /*a470*/  IMAD.WIDE.U32 R2, R8, c[0x0][0x208], RZ ;  /* 0x0000820008027a25 */ /* 0x000fe200078e00ff */
[----:B---3--:R-:W-:Y:S03]  /*a480*/  SHF.R.S32.HI R4, RZ, 0x1f, R12 ;  /* 0x0000001fff047819 */ /* 0x008fe6000001140c */
[----:B------:R-:W-:Y:S02]  /*a490*/  IMAD R0, R0, c[0x0][0x208], RZ ;  /* 0x0000820000007a24 */ /* 0x000fe400078e02ff */
[----:B------:R-:W-:Y:S02]  /*a4a0*/  IMAD R4, R4, c[0x0][0x218], RZ ;  /* 0x0000860004047a24 */ /* 0x000fe400078e02ff */
[----:B------:R-:W-:Y:S02]  /*a4b0*/  IMAD R0, R8, c[0x0][0x20c], R0 ;  /* 0x0000830008007a24 */ /* 0x000fe400078e0200 */
[----:B------:R-:W2:Y:S01]  /*a4c0*/  LDSM.16.M88.4 R8, [R252] ;  /* 0x00000000fc08783b */ /* 0x000ea20000000200 */
[----:B------:R-:W-:Y:S01]  /*a4d0*/  IMAD R4, R12, c[0x0][0x21c], R4 ;  /* 0x000087000c047a24 */ /* 0x000fe200078e0204 */
[C---:B-----5:R-:W-:Y:S01]  /*a4e0*/  SHF.L.U64.HI R29, R14.reuse, 0x1, R15 ;  /* 0x000000010e1d7819 */ /* 0x060fe2000001020f */
[----:B------:R-:W-:Y:S02]  /*a4f0*/  IMAD.IADD R3, R3, 0x1, R0 ;  /* 0x0000000103037824 */ /* 0x000fe400078e0200 */
[----:B------:R-:W-:Y:S02]  /*a500*/  IMAD.SHL.U32 R251, R14, 0x2, RZ ;  /* 0x000000020efb7824 */ /* 0x000fe400078e00ff */
[----:B------:R-:W-:Y:S05]  /*a510*/  IMAD.WIDE.U32 R2, R12, c[0x0][0x218], R2 ;  /* 0x000086000c027a25 */ /* 0x000fea00078e0002 */
[----:B------:R-:W-:Y:S02]  /*a520*/  IADD3 R0, P0, R6, R2, RZ ;  /* 0x0000000206007210 */ /* 0x000fe40007f1e0ff */
[----:B------:R-:W-:Y:S02]  /*a530*/  IADD3 R2, R135, 0x7000, RZ ;  /* 0x0000700087027810 */ /* 0x000fe40007ffe0ff */
[----:B------:R-:W-:Y:S02]  /*a540*/  IADD3.X R4, R5, R3, R4, P0, !PT ;  /* 0x0000000305047210 */ /* 0x000fe400007fe404 */
[C---:B------:R-:W-:Y:S04]  /*a550*/  LEA R12, P0, R0.reuse, c[0x0][0x1f8], 0x1 ;  /* 0x00007e00000c7a11 */ /* 0x040fe800078008ff */
[----:B------:R-:W-:Y:S02]  /*a560*/  LEA.HI.X R4, R0, c[0x0][0x1fc], R4, 0x1, P0 ;  /* 0x00007f0000047a11 */ /* 0x000fe400000f0c04 */
[C---:B------:R-:W-:Y:S05]  /*a570*/  IADD3 R0, R135.reuse, 0x7800, RZ ;  /* 0x0000780087007810 */ /* 0x040fea0007ffe0ff */
[----:B------:R3:W-:Y:S04]  /*a580*/  STL [R1+0x1c], R0 ;  /* 0x00001c0001007387 */ /* 0x0007e80000100800 */
[----:B------:R-:W5:Y:S04]  /*a590*/  LDL R6, [R1+0xf0] ;  /* 0x0000f00001067983 */ /* 0x000f680000100800 */
[----:B------:R1:W-:Y:S04]  /*a5a0*/  STL [R1+0x18], R2 ;  /* 0x0000180201007387 */ /* 0x0003e80000100800 */
[----:B------:R-:W5:Y:S04]  /*a5b0*/  LDL R5, [R1+0x6c] ;  /* 0x00006c0001057983 */ /* 0x000f680000100800 */
[----:B------:R-:W2:Y:S01]  /*a5c0*/  LDL R3, [R1+0xf4] ;  /* 0x0000f40001037983 */ /* 0x000ea20000100800 */
[C---:B---3--:R-:W-:Y:S05]  /*a5d0*/  IADD3 R0, R135.reuse, 0x6800, RZ ;  /* 0x0000680087007810 */ /* 0x048fea0007ffe0ff */
[----:B------:R3:W-:Y:S04]  /*a5e0*/  STL [R1+0x14], R0 ;  /* 0x0000140001007387 */ /* 0x0007e80000100800 */
[----:B-1----:R-:W2:Y:S04]  /*a5f0*/  LDL R2, [R1+0x54] ;  /* 0x0000540001027983 */ /* 0x002ea80000100800 */
[----:B------:R1:W-:Y:S01]  /*a600*/  STL [R1+0x10], R20 ;  /* 0x0000101401007387 */ /* 0x0003e20000100800 */
[C---:B---3--:R-:W-:Y:S05]  /*a610*/  IADD3 R0, R135.reuse, 0x5800, RZ ;  /* 0x0000580087007810 */ /* 0x048fea0007ffe0ff */
[----:B------:R3:W-:Y:S01]  /*a620*/  STL [R1+0xc], R0 ;  /* 0x00000c0001007387 */ /* 0x0007e20000100800 */
[C---:B-1----:R-:W-:Y:S03]  /*a630*/  IADD3 R20, R135.reuse, 0x4800, RZ ;  /* 0x0000480087147810 */ /* 0x042fe60007ffe0ff */
[----:B------:R-:W-:Y:S04]  /*a640*/  STL [R1+0x8], R21 ;  /* 0x0000081501007387 */ /* 0x000fe80000100800 */
[----:B------:R-:W-:Y:S01]  /*a650*/  STL [R1+0x4], R20 ;  /* 0x0000041401007387 */ /* 0x000fe20000100800 */
[C---:B---3--:R-:W-:Y:S05]  /*a660*/  IADD3 R0, R135.reuse, 0x4000, RZ ;  /* 0x0000400087007810 */ /* 0x048fea0007ffe0ff */
[----:B------:R1:W-:Y:S02]  /*a670*/  STL [R1], R0 ;  /* 0x0000000001007387 */ /* 0x0003e40000100800 */
[----:B-1----:R-:W-:Y:S02]  /*a680*/  IADD3 R0, R135, 0x2000, RZ ;  /* 0x0000200087007810 */ /* 0x002fe40007ffe0ff */
[C---:B----4-:R-:W-:Y:S01]  /*a690*/  SHF.L.U64.HI R28, R7.reuse, 0x1, R13 ;  /* 0x00000001071c7819 */ /* 0x050fe2000001020d */
[----:B------:R-:W-:Y:S01]  /*a6a0*/  IMAD.SHL.U32 R250, R7, 0x2, RZ ;  /* 0x0000000207fa7824 */ /* 0x000fe200078e00ff */
[C---:B-----5:R-:W-:Y:S01]  /*a6b0*/  SHF.L.U64.HI R23, R5.reuse, 0x1, R6 ;  /* 0x0000000105177819 */ /* 0x060fe20000010206 */
[----:B------:R-:W-:Y:S01]  /*a6c0*/  IMAD.SHL.U32 R31, R5, 0x2, RZ ;  /* 0x00000002051f7824 */ /* 0x000fe200078e00ff */
[C---:B--2---:R-:W-:Y:S01]  /*a6d0*/  SHF.L.U64.HI R20, R2.reuse, 0x1, R3 ;  /* 0x0000000102147819 */ /* 0x044fe20000010203 */
[----:B------:R-:W-:Y:S01]  /*a6e0*/  IMAD.SHL.U32 R30, R2, 0x2, RZ ;  /* 0x00000002021e7824 */ /* 0x000fe200078e00ff */
[----:B------:R-:W-:-:S05]  /*a6f0*/  BRA.DIV ~URZ, `(.L_x_536) ;  /* 0x000082427f007947 */ /* 0x000fca000b800000 */
[----:B------:R1:W2:Y:S02]  /*a700*/  SHFL.IDX PT, R2, R4, RZ, 0x181f ;  /* 0x00181fff04027589 */ /* 0x0002a400000e0000 */
.L_x_585:
[----:B------:R-:W3:Y:S01]  /*a710*/  LDL R6, [R1+0x54] ;  /* 0x0000540001067983 */ /* 0x000ee20000100800 */
[----:B------:R-:W-:Y:S04]  /*a720*/  BSSY B0, `(.L_x_537) ;  /* 0x00001b4000007945 */ /* 0x000fe80003800000 */
[----:B------:R-:W4:Y:S05]  /*a730*/  LDL R3, [R1+0x6c] ;  /* 0x00006c0001037983 */ /* 0x000f2a0000100800 */
[----:B--2---:R-:W2:Y:S05]  /*a740*/  LDL R13, [R1+0x68] ;  /* 0x00006800010d7983 */ /* 0x004eaa0000100800 */
[----:B------:R-:W2:Y:S05]  /*a750*/  LDL R21, [R1+0x70] ;  /* 0x0000700001157983 */ /* 0x000eaa0000100800 */
[----:B------:R1:W-:Y:S05]  /*a760*/  STL.64 [R1+0x128], R46 ;  /* 0x0001282e01007387 */ /* 0x0003ea0000100a00 */
[----:B------:R-:W3:Y:S05]  /*a770*/  SHFL.IDX PT, R5, R12, RZ, 0x181f ;  /* 0x00181fff0c057589 */ /* 0x000eea00000e0000 */
[----:B-1----:R-:W-:Y:S05]  /*a780*/  SHFL.IDX PT, R4, R4, 0x1, 0x181f ;  /* 0x00381f0004047f89 */ /* 0x002fea00000e0000 */
[----:B------:R-:W2:Y:S05]  /*a790*/  LDL R47, [R1+0x4c] ;  /* 0x00004c00012f7983 */ /* 0x000eaa0000100800 */
[----:B------:R-:W-:Y:S05]  /*a7a0*/  STL.64 [R1+0x120], R44 ;  /* 0x0001202c01007387 */ /* 0x000fea0000100a00 */
[----:B------:R-:W-:Y:S05]  /*a7b0*/  STL [R1+0x118], R37 ;  /* 0x0001182501007387 */ /* 0x000fea0000100800 */
[----:B------:R-:W-:Y:S05]  /*a7c0*/  STL.64 [R1+0x110], R42 ;  /* 0x0001102a01007387 */ /* 0x000fea0000100a00 */
[----:B------:R-:W-:Y:S05]  /*a7d0*/  STL.64 [R1+0x108], R40 ;  /* 0x0001082801007387 */ /* 0x000fea0000100a00 */
[----:B------:R1:W-:Y:S01]  /*a7e0*/  STL [R1+0x100], R36 ;  /* 0x0001002401007387 */ /* 0x0003e20000100800 */
[----:B---3--:R-:W-:Y:S02]  /*a7f0*/  ISETP.GE.AND P1, PT, R6, c[0x0][0x1d4], PT ;  /* 0x0000750006007a0c */ /* 0x008fe40003f26270 */
[----:B------:R-:W-:Y:S02]  /*a800*/  IADD3 R6, P0, R5, R30, RZ ;  /* 0x0000001e05067210 */ /* 0x000fe40007f1e0ff */
[----:B-1----:R-:W-:Y:S02]  /*a810*/  SEL R36, RZ, 0x10, P1 ;  /* 0x00000010ff247807 */ /* 0x002fe40000800000 */
[----:B----4-:R-:W-:Y:S01]  /*a820*/  ISETP.GE.AND P5, PT, R3, c[0x0][0x1d4], PT ;  /* 0x0000750003007a0c */ /* 0x010fe20003fa6270 */
[C---:B------:R-:W-:Y:S01]  /*a830*/  IMAD.X R7, R2.reuse, 0x1, R20, P0 ;  /* 0x0000000102077824 */ /* 0x040fe200000e0614 */
[----:B------:R1:W3:Y:S01]  /*a840*/  SHFL.IDX PT, R3, R12, 0x1, 0x181f ;  /* 0x00381f000c037f89 */ /* 0x0002e200000e0000 */
[----:B------:R-:W-:Y:S02]  /*a850*/  IADD3 R14, P0, R5, R31, RZ ;  /* 0x0000001f050e7210 */ /* 0x000fe40007f1e0ff */
[----:B--2---:R-:W-:Y:S02]  /*a860*/  ISETP.GE.AND P4, PT, R13, c[0x0][0x1d4], PT ;  /* 0x000075000d007a0c */ /* 0x004fe40003f86270 */
[----:B------:R2:W-:Y:S01]  /*a870*/  STL [R1+0x50], R36 ;  /* 0x0000502401007387 */ /* 0x0005e20000100800 */
[C---:B------:R-:W-:Y:S01]  /*a880*/  IMAD.X R15, R2.reuse, 0x1, R23, P0 ;  /* 0x00000001020f7824 */ /* 0x040fe200000e0617 */
[----:B------:R-:W-:Y:S02]  /*a890*/  ISETP.GE.AND P3, PT, R21, c[0x0][0x1d4], PT ;  /* 0x0000750015007a0c */ /* 0x000fe40003f66270 */
[----:B------:R-:W-:Y:S01]  /*a8a0*/  SEL R21, RZ, 0x10, P4 ;  /* 0x00000010ff157807 */ /* 0x000fe20002000000 */
[----:B------:R-:W4:Y:S05]  /*a8b0*/  LDL R37, [R1+0x24] ;  /* 0x0000240001257983 */ /* 0x000f2a0000100800 */
[----:B------:R-:W4:Y:S05]  /*a8c0*/  LDL.LU R41, [R1] ;  /* 0x0000000001297983 */ /* 0x000f2a0000300800 */
[----:B------:R-:W4:Y:S01]  /*a8d0*/  LDL.LU R40, [R1+0x4] ;  /* 0x0000040001287983 */ /* 0x000f220000300800 */
[C---:B-1----:R-:W-:Y:S04]  /*a8e0*/  IADD3 R12, P0, R5.reuse, R250, RZ ;  /* 0x000000fa050c7210 */ /* 0x042fe80007f1e0ff */
[C---:B------:R-:W-:Y:S01]  /*a8f0*/  IADD3.X R13, R2.reuse, R28, RZ, P0, !PT ;  /* 0x0000001c020d7210 */ /* 0x040fe200007fe4ff */
[----:B------:R1:W-:Y:S05]  /*a900*/  LDGSTS.E.BYPASS.LTC128B.128 [R47+0x100], [R6.64], !P1 ;  /* 0x00100000062f7fae */ /* 0x0003ea000c901d46 */
[----:B------:R2:W-:Y:S05]  /*a910*/  LDGSTS.E.BYPASS.LTC128B.128 [R47+0x2100], [R14.64], !P5 ;  /* 0x021000000e2f7fae */ /* 0x0005ea000e901d46 */
[----:B------:R2:W-:Y:S01]  /*a920*/  LDGSTS.E.BYPASS.LTC128B.128 [R47+0x4100], [R12.64], !P4 ;  /* 0x041000000c2f7fae */ /* 0x0005e2000e101d46 */
[----:B-1----:R-:W-:Y:S05]  /*a930*/  IADD3 R6, P0, R5, R251, RZ ;  /* 0x000000fb05067210 */ /* 0x002fea0007f1e0ff */
[----:B------:R-:W-:Y:S01]  /*a940*/  IMAD.X R7, R2, 0x1, R29, P0 ;  /* 0x0000000102077824 */ /* 0x000fe200000e061d */
[----:B------:R-:W-:Y:S02]  /*a950*/  SEL R2, RZ, 0x10, P5 ;  /* 0x00000010ff027807 */ /* 0x000fe40002800000 */
[----:B--2---:R-:W-:Y:S02]  /*a960*/  IADD3 R12, -R36, 0x10, RZ ;  /* 0x00000010240c7810 */ /* 0x004fe40007ffe1ff */
[----:B------:R1:W-:Y:S01]  /*a970*/  LDGSTS.E.BYPASS.LTC128B.128 [R47+0x6100], [R6.64], !P3 ;  /* 0x06100000062f7fae */ /* 0x0003e2000d901d46 */
[----:B------:R-:W-:Y:S02]  /*a980*/  IADD3 R22, -R2, 0x10, RZ ;  /* 0x0000001002167810 */ /* 0x000fe40007ffe1ff */
[----:B------:R-:W-:Y:S02]  /*a990*/  LOP3.LUT R12, R12, 0xf, RZ, 0xc0, !PT ;  /* 0x0000000f0c0c7812 */ /* 0x000fe400078ec0ff */
[----:B------:R-:W-:Y:S02]  /*a9a0*/  LOP3.LUT R22, R22, 0xf, RZ, 0xc0, !PT ;  /* 0x0000000f16167812 */ /* 0x000fe400078ec0ff */
[-C--:B---3--:R-:W-:Y:S02]  /*a9b0*/  IADD3 R12, P1, P0, R12, R3.reuse, R30 ;  /* 0x000000030c0c7210 */ /* 0x088fe4000783e01e */
[----:B------:R-:W-:Y:S02]  /*a9c0*/  IADD3 R30, -R21, 0x10, RZ ;  /* 0x00000010151e7810 */ /* 0x000fe40007ffe1ff */
[-C--:B------:R-:W-:Y:S02]  /*a9d0*/  IADD3.X R13, RZ, R4.reuse, R20, P1, P0 ;  /* 0x00000004ff0d7210 */ /* 0x080fe40000fe0414 */
[----:B------:R-:W-:Y:S02]  /*a9e0*/  SEL R20, RZ, 0x10, P3 ;  /* 0x00000010ff147807 */ /* 0x000fe40001800000 */
[-C--:B------:R-:W-:Y:S02]  /*a9f0*/  IADD3 R22, P1, P0, R22, R3.reuse, R31 ;  /* 0x0000000316167210 */ /* 0x080fe4000783e01f */
[----:B------:R-:W-:Y:S02]  /*aa00*/  LOP3.LUT R30, R30, 0xf, RZ, 0xc0, !PT ;  /* 0x0000000f1e1e7812 */ /* 0x000fe400078ec0ff */
[----:B------:R-:W-:Y:S02]  /*aa10*/  IADD3 R5, -R20, 0x10, RZ ;  /* 0x0000001014057810 */ /* 0x000fe40007ffe1ff */
[-C--:B------:R-:W-:Y:S02]  /*aa20*/  IADD3.X R23, RZ, R4.reuse, R23, P1, P0 ;  /* 0x00000004ff177210 */ /* 0x080fe40000fe0417 */
[-C--:B------:R-:W-:Y:S02]  /*aa30*/  IADD3 R30, P1, P0, R30, R3.reuse, R250 ;  /* 0x000000031e1e7210 */ /* 0x080fe4000783e0fa */
[----:B------:R-:W-:Y:S02]  /*aa40*/  LOP3.LUT R5, R5, 0xf, RZ, 0xc0, !PT ;  /* 0x0000000f05057812 */ /* 0x000fe400078ec0ff */
[-C--:B------:R-:W-:Y:S02]  /*aa50*/  IADD3.X R31, RZ, R4.reuse, R28, P1, P0 ;  /* 0x00000004ff1f7210 */ /* 0x080fe40000fe041c */
[----:B------:R-:W-:Y:S02]  /*aa60*/  IADD3 R28, P1, P0, R5, R3, R251 ;  /* 0x00000003051c7210 */ /* 0x000fe4000783e0fb */
[----:B------:R-:W-:Y:S02]  /*aa70*/  ISETP.NE.U32.AND P2, PT, R2, RZ, PT ;  /* 0x000000ff0200720c */ /* 0x000fe40003f45070 */
[----:B------:R-:W-:Y:S02]  /*aa80*/  IADD3.X R29, RZ, R4, R29, P1, P0 ;  /* 0x00000004ff1d7210 */ /* 0x000fe40000fe041d */
[C---:B-1----:R-:W-:Y:S03]  /*aa90*/  HMMA.16816.F32.BF16 R4, R168.reuse, R8, RZ ;  /* 0x00000008a804723c */ /* 0x042fe600000418ff */
[----:B------:R-:W-:Y:S02]  /*aaa0*/  ISETP.NE.U32.AND P0, PT, R36, RZ, PT ;  /* 0x000000ff2400720c */ /* 0x000fe40003f05070 */
[----:B------:R-:W2:Y:S01]  /*aab0*/  LDL.LU R36, [R1+0x8] ;  /* 0x0000080001247983 */ /* 0x000ea20000300800 */
[----:B------:R-:W-:Y:S02]  /*aac0*/  ISETP.NE.U32.AND P1, PT, R21, RZ, PT ;  /* 0x000000ff1500720c */ /* 0x000fe40003f25070 */
[C---:B------:R-:W-:Y:S02]  /*aad0*/  HMMA.16816.F32.BF16 R8, R168.reuse, R10, RZ ;  /* 0x0000000aa808723c */ /* 0x040fe400000418ff */
[----:B------:R-:W3:Y:S05]  /*aae0*/  LDL.LU R3, [R1+0xc] ;  /* 0x00000c0001037983 */ /* 0x000eea0000300800 */
[----:B------:R-:W2:Y:S05]  /*aaf0*/  LDL R2, [R1+0x20] ;  /* 0x0000200001027983 */ /* 0x000eaa0000100800 */
[----:B------:R1:W-:Y:S01]  /*ab00*/  LDGSTS.E.BYPASS.LTC128B.128.ZFILL [R47+0x1100], [R12.64], P0 ;  /* 0x011000000c2f7fae */ /* 0x0003e20008141d46 */
[----:B------:R-:W-:Y:S04]  /*ab10*/  ISETP.NE.U32.AND P0, PT, R20, RZ, PT ;  /* 0x000000ff1400720c */ /* 0x000fe80003f05070 */
[----:B------:R1:W-:Y:S05]  /*ab20*/  LDGSTS.E.BYPASS.LTC128B.128.ZFILL [R47+0x3100], [R22.64], P2 ;  /* 0x03100000162f7fae */ /* 0x0003ea0009141d46 */
[----:B------:R-:W3:Y:S05]  /*ab30*/  LDL.LU R44, [R1+0x10] ;  /* 0x00001000012c7983 */ /* 0x000eea0000300800 */
[----:B------:R1:W-:Y:S05]  /*ab40*/  LDGSTS.E.BYPASS.LTC128B.128.ZFILL [R47+0x5100], [R30.64], P1 ;  /* 0x051000001e2f7fae */ /* 0x0003ea0008941d46 */
[----:B------:R1:W-:Y:S05]  /*ab50*/  LDGSTS.E.BYPASS.LTC128B.128.ZFILL [R47+0x7100], [R28.64], P0 ;  /* 0x071000001c2f7fae */ /* 0x0003ea0008141d46 */
[----:B------:R-:W0:Y:S01]  /*ab60*/  LDGDEPBAR ;  /* 0x00000000000079af */ /* 0x000e220000000000 */
[C---:B-1----:R-:W-:Y:S08]  /*ab70*/  HMMA.16816.F32.BF16 R12, R168.reuse, R16, RZ ;  /* 0x00000010a80c723c */ /* 0x042ff000000418ff */
        /* <DEDUP_REMOVED lines=13> */
[----:B----4-:R-:W1:Y:S05]  /*ac50*/  LDSM.16.M88.4 R176, [R37] ;  /* 0x0000000025b0783b */ /* 0x010e6a0000000200 */
[----:B------:R-:W4:Y:S05]  /*ac60*/  LDSM.16.M88.4 R180, [R37+0x800] ;  /* 0x0008000025b4783b */ /* 0x000f2a0000000200 */
[----:B------:R-:W4:Y:S05]  /*ac70*/  LDSM.16.M88.4 R184, [R37+0x1000] ;  /* 0x0010000025b8783b */ /* 0x000f2a0000000200 */
[----:B------:R-:W4:Y:S01]  /*ac80*/  LDSM.16.M88.4 R188, [R37+0x1800] ;  /* 0x0018000025bc783b */ /* 0x000f220000000200 */
[C---:B-1----:R-:W-:Y:S08]  /*ac90*/  HMMA.16816.F32.BF16 R4, R192.reuse, R176, R4 ;  /* 0x000000b0c004723c */ /* 0x042ff00000041804 */
[C---:B------:R-:W-:Y:S08]  /*aca0*/  HMMA.16816.F32.BF16 R8, R192.reuse, R178, R8 ;  /* 0x000000b2c008723c */ /* 0x040ff00000041808 */
[C---:B----4-:R-:W-:Y:S08]  /*acb0*/  HMMA.16816.F32.BF16 R12, R192.reuse, R180, R12 ;  /* 0x000000b4c00c723c */ /* 0x050ff0000004180c */
[C---:B------:R-:W-:Y:S08]  /*acc0*/  HMMA.16816.F32.BF16 R16, R192.reuse, R182, R16 ;  /* 0x000000b6c010723c */ /* 0x040ff00000041810 */
[C---:B------:R-:W-:Y:S08]  /*acd0*/  HMMA.16816.F32.BF16 R20, R192.reuse, R184, R20 ;  /* 0x000000b8c014723c */ /* 0x040ff00000041814 */
[C---:B------:R-:W-:Y:S08]  /*ace0*/  HMMA.16816.F32.BF16 R24, R192.reuse, R186, R24 ;  /* 0x000000bac018723c */ /* 0x040ff00000041818 */
[C---:B------:R-:W-:Y:S08]  /*acf0*/  HMMA.16816.F32.BF16 R28, R192.reuse, R188, R28 ;  /* 0x000000bcc01c723c */ /* 0x040ff0000004181c */
[----:B------:R-:W-:Y:S01]  /*ad00*/  HMMA.16816.F32.BF16 R32, R192, R190, R32 ;  /* 0x000000bec020723c */ /* 0x000fe20000041820 */
[----:B------:R-:W-:Y:S05]  /*ad10*/  LDSM.16.M88.4 R188, [R252+0x2000] ;  /* 0x00200000fcbc783b */ /* 0x000fea0000000200 */
[----:B--2---:R-:W1:Y:S05]  /*ad20*/  LDSM.16.M88.4 R176, [R2+-0x6000] ;  /* 0xffa0000002b0783b */ /* 0x004e6a0000000200 */
[----:B------:R-:W2:Y:S05]  /*ad30*/  LDSM.16.M88.4 R180, [R2+-0x5800] ;  /* 0xffa8000002b4783b */ /* 0x000eaa0000000200 */
[----:B------:R-:W4:Y:S01]  /*ad40*/  LDSM.16.M88.4 R184, [R2+-0x5000] ;  /* 0xffb0000002b8783b */ /* 0x000f220000000200 */
[C---:B-1----:R-:W-:Y:S08]  /*ad50*/  HMMA.16816.F32.BF16 R4, R196.reuse, R176, R4 ;  /* 0x000000b0c404723c */ /* 0x042ff00000041804 */
[C---:B------:R-:W-:Y:S01]  /*ad60*/  HMMA.16816.F32.BF16 R8, R196.reuse, R178, R8 ;  /* 0x000000b2c408723c */ /* 0x040fe20000041808 */
[----:B------:R-:W1:Y:S07]  /*ad70*/  LDSM.16.M88.4 R176, [R2+-0x4800] ;  /* 0xffb8000002b0783b */ /* 0x000e6e0000000200 */
[C---:B--2---:R-:W-:Y:S08]  /*ad80*/  HMMA.16816.F32.BF16 R12, R196.reuse, R180, R12 ;  /* 0x000000b4c40c723c */ /* 0x044ff0000004180c */
[C---:B------:R-:W-:Y:S01]  /*ad90*/  HMMA.16816.F32.BF16 R16, R196.reuse, R182, R16 ;  /* 0x000000b6c410723c */ /* 0x040fe20000041810 */
[----:B------:R-:W2:Y:S07]  /*ada0*/  LDSM.16.M88.4 R180, [R252+0x2800] ;  /* 0x00280000fcb4783b */ /* 0x000eae0000000200 */
[C---:B----4-:R-:W-:Y:S08]  /*adb0*/  HMMA.16816.F32.BF16 R20, R196.reuse, R184, R20 ;  /* 0x000000b8c414723c */ /* 0x050ff00000041814 */
[C---:B------:R-:W-:Y:S01]  /*adc0*/  HMMA.16816.F32.BF16 R24, R196.reuse, R186, R24 ;  /* 0x000000bac418723c */ /* 0x040fe20000041818 */
[----:B------:R-:W-:Y:S07]  /*add0*/  LDSM.16.M88.4 R184, [R252+0x3800] ;  /* 0x00380000fcb8783b */ /* 0x000fee0000000200 */
[C---:B-1----:R-:W-:Y:S08]  /*ade0*/  HMMA.16816.F32.BF16 R28, R196.reuse, R176, R28 ;  /* 0x000000b0c41c723c */ /* 0x042ff0000004181c */
[----:B------:R-:W-:Y:S01]  /*adf0*/  HMMA.16816.F32.BF16 R32, R196, R178, R32 ;  /* 0x000000b2c420723c */ /* 0x000fe20000041820 */
[----:B------:R-:W1:Y:S07]  /*ae00*/  LDSM.16.M88.4 R176, [R252+0x3000] ;  /* 0x00300000fcb0783b */ /* 0x000e6e0000000200 */
[C---:B------:R-:W-:Y:S08]  /*ae10*/  HMMA.16816.F32.BF16 R4, R200.reuse, R188, R4 ;  /* 0x000000bcc804723c */ /* 0x040ff00000041804 */
[C---:B------:R-:W-:Y:S01]  /*ae20*/  HMMA.16816.F32.BF16 R8, R200.reuse, R190, R8 ;  /* 0x000000bec808723c */ /* 0x040fe20000041808 */
[----:B------:R-:W4:Y:S07]  /*ae30*/  LDSM.16.M88.4 R188, [R0] ;  /* 0x0000000000bc783b */ /* 0x000f2e0000000200 */
[C---:B--2---:R-:W-:Y:S08]  /*ae40*/  HMMA.16816.F32.BF16 R12, R200.reuse, R180, R12 ;  /* 0x000000b4c80c723c */ /* 0x044ff0000004180c */
[C---:B------:R-:W-:Y:S01]  /*ae50*/  HMMA.16816.F32.BF16 R16, R200.reuse, R182, R16 ;  /* 0x000000b6c810723c */ /* 0x040fe20000041810 */
[----:B------:R-:W2:Y:S07]  /*ae60*/  LDSM.16.M88.4 R180, [R132] ;  /* 0x0000000084b4783b */ /* 0x000eae0000000200 */
[C---:B-1----:R-:W-:Y:S08]  /*ae70*/  HMMA.16816.F32.BF16 R20, R200.reuse, R176, R20 ;  /* 0x000000b0c814723c */ /* 0x042ff00000041814 */
[C---:B------:R-:W-:Y:S01]  /*ae80*/  HMMA.16816.F32.BF16 R24, R200.reuse, R178, R24 ;  /* 0x000000b2c818723c */ /* 0x040fe20000041818 */
[----:B------:R-:W1:Y:S05]  /*ae90*/  LDSM.16.M88.4 R176, [R248] ;  /* 0x00000000f8b0783b */ /* 0x000e6a0000000200 */
[----:B------:R-:W1:Y:S02]  /*aea0*/  LDSM.16.M88.4 R248, [R249] ;  /* 0x00000000f9f8783b */ /* 0x000e640000000200 */
[C---:B------:R-:W-:Y:S08]  /*aeb0*/  HMMA.16816.F32.BF16 R28, R200.reuse, R184, R28 ;  /* 0x000000b8c81c723c */ /* 0x040ff0000004181c */
[----:B------:R-:W-:Y:S01]  /*aec0*/  HMMA.16816.F32.BF16 R32, R200, R186, R32 ;  /* 0x000000bac820723c */ /* 0x000fe20000041820 */
[----:B------:R-:W3:Y:S07]  /*aed0*/  LDSM.16.M88.4 R184, [R37+0x2000] ;  /* 0x0020000025b8783b */ /* 0x000eee0000000200 */
[C---:B----4-:R-:W-:Y:S08]  /*aee0*/  HMMA.16816.F32.BF16 R4, R204.reuse, R188, R4 ;  /* 0x000000bccc04723c */ /* 0x050ff00000041804 */
[C---:B------:R-:W-:Y:S01]  /*aef0*/  HMMA.16816.F32.BF16 R8, R204.reuse, R190, R8 ;  /* 0x000000becc08723c */ /* 0x040fe20000041808 */
[----:B------:R-:W4:Y:S07]  /*af00*/  LDSM.16.M88.4 R188, [R37+0x2800] ;  /* 0x0028000025bc783b */ /* 0x000f2e0000000200 */
[C---:B--2---:R-:W-:Y:S08]  /*af10*/  HMMA.16816.F32.BF16 R12, R204.reuse, R180, R12 ;  /* 0x000000b4cc0c723c */ /* 0x044ff0000004180c */
[C---:B------:R-:W-:Y:S01]  /*af20*/  HMMA.16816.F32.BF16 R16, R204.reuse, R182, R16 ;  /* 0x000000b6cc10723c */ /* 0x040fe20000041810 */
[----:B------:R-:W-:Y:S07]  /*af30*/  LDSM.16.M88.4 R180, [R37+0x3800] ;  /* 0x0038000025b4783b */ /* 0x000fee0000000200 */
[C---:B-1----:R-:W-:Y:S08]  /*af40*/  HMMA.16816.F32.BF16 R20, R204.reuse, R176, R20 ;  /* 0x000000b0cc14723c */ /* 0x042ff00000041814 */
[C---:B------:R-:W-:Y:S01]  /*af50*/  HMMA.16816.F32.BF16 R24, R204.reuse, R178, R24 ;  /* 0x000000b2cc18723c */ /* 0x040fe20000041818 */
[----:B------:R-:W1:Y:S07]  /*af60*/  LDSM.16.M88.4 R176, [R37+0x3000] ;  /* 0x0030000025b0783b */ /* 0x000e6e0000000200 */
[C---:B------:R-:W-:Y:S08]  /*af70*/  HMMA.16816.F32.BF16 R28, R204.reuse, R248, R28 ;  /* 0x000000f8cc1c723c */ /* 0x040ff0000004181c */
[----:B------:R-:W-:Y:S01]  /*af80*/  HMMA.16816.F32.BF16 R32, R204, R250, R32 ;  /* 0x000000facc20723c */ /* 0x000fe20000041820 */
[----:B------:R-:W2:Y:S07]  /*af90*/  LDSM.16.M88.4 R248, [R2+-0x4000] ;  /* 0xffc0000002f8783b */ /* 0x000eae0000000200 */
[C---:B---3--:R-:W-:Y:S08]  /*afa0*/  HMMA.16816.F32.BF16 R4, R208.reuse, R184, R4 ;  /* 0x000000b8d004723c */ /* 0x048ff00000041804 */
[C---:B------:R-:W-:Y:S01]  /*afb0*/  HMMA.16816.F32.BF16 R8, R208.reuse, R186, R8 ;  /* 0x000000bad008723c */ /* 0x040fe20000041808 */
[----:B------:R-:W3:Y:S07]  /*afc0*/  LDSM.16.M88.4 R184, [R2+-0x3800] ;  /* 0xffc8000002b8783b */ /* 0x000eee0000000200 */
[C---:B----4-:R-:W-:Y:S08]  /*afd0*/  HMMA.16816.F32.BF16 R12, R208.reuse, R188, R12 ;  /* 0x000000bcd00c723c */ /* 0x050ff0000004180c */
[C---:B------:R-:W-:Y:S01]  /*afe0*/  HMMA.16816.F32.BF16 R16, R208.reuse, R190, R16 ;  /* 0x000000bed010723c */ /* 0x040fe20000041810 */
[----:B------:R-:W-:Y:S07]  /*aff0*/  LDSM.16.M88.4 R188, [R252+0x4000] ;  /* 0x00400000fcbc783b */ /* 0x000fee0000000200 */
[C---:B-1----:R-:W-:Y:S08]  /*b000*/  HMMA.16816.F32.BF16 R20, R208.reuse, R176, R20 ;  /* 0x000000b0d014723c */ /* 0x042ff00000041814 */
[C---:B------:R-:W-:Y:S01]  /*b010*/  HMMA.16816.F32.BF16 R24, R208.reuse, R178, R24 ;  /* 0x000000b2d018723c */ /* 0x040fe20000041818 */
[----:B------:R-:W1:Y:S07]  /*b020*/  LDSM.16.M88.4 R176, [R2+-0x3000] ;  /* 0xffd0000002b0783b */ /* 0x000e6e0000000200 */
[C---:B------:R-:W-:Y:S08]  /*b030*/  HMMA.16816.F32.BF16 R28, R208.reuse, R180, R28 ;  /* 0x000000b4d01c723c */ /* 0x040ff0000004181c */
[----:B------:R-:W-:Y:S01]  /*b040*/  HMMA.16816.F32.BF16 R32, R208, R182, R32 ;  /* 0x000000b6d020723c */ /* 0x000fe20000041820 */
[----:B------:R-:W4:Y:S07]  /*b050*/  LDSM.16.M88.4 R180, [R2+-0x2800] ;  /* 0xffd8000002b4783b */ /* 0x000f2e0000000200 */
[C---:B--2---:R-:W-:Y:S08]  /*b060*/  HMMA.16816.F32.BF16 R4, R212.reuse, R248, R4 ;  /* 0x000000f8d404723c */ /* 0x044ff00000041804 */
[C---:B------:R-:W-:Y:S01]  /*b070*/  HMMA.16816.F32.BF16 R8, R212.reuse, R250, R8 ;  /* 0x000000fad408723c */ /* 0x040fe20000041808 */
[----:B------:R-:W2:Y:S07]  /*b080*/  LDSM.16.M88.4 R248, [R252+0x4800] ;  /* 0x00480000fcf8783b */ /* 0x000eae0000000200 */
[C---:B---3--:R-:W-:Y:S08]  /*b090*/  HMMA.16816.F32.BF16 R12, R212.reuse, R184, R12 ;  /* 0x000000b8d40c723c */ /* 0x048ff0000004180c */
[C---:B------:R-:W-:Y:S01]  /*b0a0*/  HMMA.16816.F32.BF16 R16, R212.reuse, R186, R16 ;  /* 0x000000bad410723c */ /* 0x040fe20000041810 */
[----:B------:R-:W-:Y:S07]  /*b0b0*/  LDSM.16.M88.4 R184, [R41] ;  /* 0x0000000029b8783b */ /* 0x000fee0000000200 */
[C---:B-1----:R-:W-:Y:S08]  /*b0c0*/  HMMA.16816.F32.BF16 R20, R212.reuse, R176, R20 ;  /* 0x000000b0d414723c */ /* 0x042ff00000041814 */
[C---:B------:R-:W-:Y:S01]  /*b0d0*/  HMMA.16816.F32.BF16 R24, R212.reuse, R178, R24 ;  /* 0x000000b2d418723c */ /* 0x040fe20000041818 */
[----:B------:R-:W1:Y:S07]  /*b0e0*/  LDSM.16.M88.4 R176, [R252+0x5000] ;  /* 0x00500000fcb0783b */ /* 0x000e6e0000000200 */
[C---:B----4-:R-:W-:Y:S08]  /*b0f0*/  HMMA.16816.F32.BF16 R28, R212.reuse, R180, R28 ;  /* 0x000000b4d41c723c */ /* 0x050ff0000004181c */
[----:B------:R-:W-:Y:S01]  /*b100*/  HMMA.16816.F32.BF16 R32, R212, R182, R32 ;  /* 0x000000b6d420723c */ /* 0x000fe20000041820 */
[----:B------:R-:W3:Y:S07]  /*b110*/  LDSM.16.M88.4 R180, [R252+0x5800] ;  /* 0x00580000fcb4783b */ /* 0x000eee0000000200 */
[C---:B------:R-:W-:Y:S08]  /*b120*/  HMMA.16816.F32.BF16 R4, R216.reuse, R188, R4 ;  /* 0x000000bcd804723c */ /* 0x040ff00000041804 */
[C---:B------:R-:W-:Y:S01]  /*b130*/  HMMA.16816.F32.BF16 R8, R216.reuse, R190, R8 ;  /* 0x000000bed808723c */ /* 0x040fe20000041808 */
[----:B------:R-:W4:Y:S05]  /*b140*/  LDSM.16.M88.4 R188, [R40] ;  /* 0x0000000028bc783b */ /* 0x000f2a0000000200 */
[----:B------:R-:W-:Y:S02]  /*b150*/  LDSM.16.M88.4 R40, [R37+0x4800] ;  /* 0x004800002528783b */ /* 0x000fe40000000200 */
[C---:B--2---:R-:W-:Y:S08]  /*b160*/  HMMA.16816.F32.BF16 R12, R216.reuse, R248, R12 ;  /* 0x000000f8d80c723c */ /* 0x044ff0000004180c */
[C---:B------:R-:W-:Y:S01]  /*b170*/  HMMA.16816.F32.BF16 R16, R216.reuse, R250, R16 ;  /* 0x000000fad810723c */ /* 0x040fe20000041810 */
[----:B------:R2:W4:Y:S07]  /*b180*/  LDSM.16.M88.4 R248, [R36] ;  /* 0x0000000024f8783b */ /* 0x00052e0000000200 */
[C---:B-1----:R-:W-:Y:S08]  /*b190*/  HMMA.16816.F32.BF16 R20, R216.reuse, R176, R20 ;  /* 0x000000b0d814723c */ /* 0x042ff00000041814 */
[C---:B------:R-:W-:Y:S01]  /*b1a0*/  HMMA.16816.F32.BF16 R24, R216.reuse, R178, R24 ;  /* 0x000000b2d818723c */ /* 0x040fe20000041818 */
[----:B------:R1:W4:Y:S07]  /*b1b0*/  LDSM.16.M88.4 R176, [R3] ;  /* 0x0000000003b0783b */ /* 0x00032e0000000200 */
[C---:B---3--:R-:W-:Y:S01]  /*b1c0*/  HMMA.16816.F32.BF16 R28, R216.reuse, R180, R28 ;  /* 0x000000b4d81c723c */ /* 0x048fe2000004181c */
[----:B--2---:R-:W2:Y:S07]  /*b1d0*/  LDL.LU R36, [R1+0x14] ;  /* 0x0000140001247983 */ /* 0x004eae0000300800 */
[----:B------:R-:W-:Y:S01]  /*b1e0*/  HMMA.16816.F32.BF16 R32, R216, R182, R32 ;  /* 0x000000b6d820723c */ /* 0x000fe20000041820 */
[----:B------:R-:W3:Y:S07]  /*b1f0*/  LDSM.16.M88.4 R180, [R37+0x4000] ;  /* 0x0040000025b4783b */ /* 0x000eee0000000200 */
[C---:B------:R-:W-:Y:S01]  /*b200*/  HMMA.16816.F32.BF16 R4, R220.reuse, R184, R4 ;  /* 0x000000b8dc04723c */ /* 0x040fe20000041804 */
[----:B-1----:R-:W2:Y:S05]  /*b210*/  LDL.LU R3, [R1+0x18] ;  /* 0x0000180001037983 */ /* 0x002eaa0000300800 */
[----:B------:R-:W2:Y:S02]  /*b220*/  LDL.LU R0, [R1+0x1c] ;  /* 0x00001c0001007983 */ /* 0x000ea40000300800 */
[C---:B------:R-:W-:Y:S03]  /*b230*/  HMMA.16816.F32.BF16 R8, R220.reuse, R186, R8 ;  /* 0x000000badc08723c */ /* 0x040fe60000041808 */
[----:B------:R-:W1:Y:S05]  /*b240*/  LDSM.16.M88.4 R184, [R37+0x5000] ;  /* 0x0050000025b8783b */ /* 0x000e6a0000000200 */
[C---:B----4-:R-:W-:Y:S08]  /*b250*/  HMMA.16816.F32.BF16 R12, R220.reuse, R188, R12 ;  /* 0x000000bcdc0c723c */ /* 0x050ff0000004180c */
[C---:B------:R-:W-:Y:S01]  /*b260*/  HMMA.16816.F32.BF16 R16, R220.reuse, R190, R16 ;  /* 0x000000bedc10723c */ /* 0x040fe20000041810 */
[----:B------:R-:W4:Y:S07]  /*b270*/  LDSM.16.M88.4 R188, [R37+0x5800] ;  /* 0x0058000025bc783b */ /* 0x000f2e0000000200 */
[C---:B------:R-:W-:Y:S08]  /*b280*/  HMMA.16816.F32.BF16 R20, R220.reuse, R248, R20 ;  /* 0x000000f8dc14723c */ /* 0x040ff00000041814 */
[C---:B------:R-:W-:Y:S01]  /*b290*/  HMMA.16816.F32.BF16 R24, R220.reuse, R250, R24 ;  /* 0x000000fadc18723c */ /* 0x040fe20000041818 */
[----:B------:R-:W-:Y:S07]  /*b2a0*/  LDSM.16.M88.4 R248, [R2+-0x800] ;  /* 0xfff8000002f8783b */ /* 0x000fee0000000200 */
[C---:B------:R-:W-:Y:S08]  /*b2b0*/  HMMA.16816.F32.BF16 R28, R220.reuse, R176, R28 ;  /* 0x000000b0dc1c723c */ /* 0x040ff0000004181c */
[----:B------:R-:W-:Y:S01]  /*b2c0*/  HMMA.16816.F32.BF16 R32, R220, R178, R32 ;  /* 0x000000b2dc20723c */ /* 0x000fe20000041820 */
[----:B------:R-:W4:Y:S07]  /*b2d0*/  LDSM.16.M88.4 R176, [R2+-0x2000] ;  /* 0xffe0000002b0783b */ /* 0x000f2e0000000200 */
[C---:B---3--:R-:W-:Y:S08]  /*b2e0*/  HMMA.16816.F32.BF16 R4, R224.reuse, R180, R4 ;  /* 0x000000b4e004723c */ /* 0x048ff00000041804 */
[C---:B------:R-:W-:Y:S01]  /*b2f0*/  HMMA.16816.F32.BF16 R8, R224.reuse, R182, R8 ;  /* 0x000000b6e008723c */ /* 0x040fe20000041808 */
[----:B------:R-:W3:Y:S07]  /*b300*/  LDSM.16.M88.4 R180, [R2+-0x1800] ;  /* 0xffe8000002b4783b */ /* 0x000eee0000000200 */
[C---:B------:R-:W-:Y:S08]  /*b310*/  HMMA.16816.F32.BF16 R12, R224.reuse, R40, R12 ;  /* 0x00000028e00c723c */ /* 0x040ff0000004180c */
[C---:B------:R-:W-:Y:S01]  /*b320*/  HMMA.16816.F32.BF16 R16, R224.reuse, R42, R16 ;  /* 0x0000002ae010723c */ /* 0x040fe20000041810 */
[----:B------:R-:W-:Y:S07]  /*b330*/  LDSM.16.M88.4 R40, [R252+0x6000] ;  /* 0x00600000fc28783b */ /* 0x000fee0000000200 */
[C---:B-1----:R-:W-:Y:S08]  /*b340*/  HMMA.16816.F32.BF16 R20, R224.reuse, R184, R20 ;  /* 0x000000b8e014723c */ /* 0x042ff00000041814 */
[C---:B------:R-:W-:Y:S01]  /*b350*/  HMMA.16816.F32.BF16 R24, R224.reuse, R186, R24 ;  /* 0x000000bae018723c */ /* 0x040fe20000041818 */
[----:B------:R-:W1:Y:S07]  /*b360*/  LDSM.16.M88.4 R184, [R2+-0x1000] ;  /* 0xfff0000002b8783b */ /* 0x000e6e0000000200 */
[C---:B----4-:R-:W-:Y:S08]  /*b370*/  HMMA.16816.F32.BF16 R28, R224.reuse, R188, R28 ;  /* 0x000000bce01c723c */ /* 0x050ff0000004181c */
[----:B------:R-:W-:Y:S01]  /*b380*/  HMMA.16816.F32.BF16 R32, R224, R190, R32 ;  /* 0x000000bee020723c */ /* 0x000fe20000041820 */
[----:B------:R-:W-:Y:S07]  /*b390*/  LDSM.16.M88.4 R188, [R252+0x7000] ;  /* 0x00700000fcbc783b */ /* 0x000fee0000000200 */
[C---:B------:R-:W-:Y:S08]  /*b3a0*/  HMMA.16816.F32.BF16 R4, R228.reuse, R176, R4 ;  /* 0x000000b0e404723c */ /* 0x040ff00000041804 */
[C---:B------:R-:W-:Y:S01]  /*b3b0*/  HMMA.16816.F32.BF16 R8, R228.reuse, R178, R8 ;  /* 0x000000b2e408723c */ /* 0x040fe20000041808 */
[----:B------:R-:W4:Y:S07]  /*b3c0*/  LDSM.16.M88.4 R176, [R252+0x6800] ;  /* 0x00680000fcb0783b */ /* 0x000f2e0000000200 */
[C---:B---3--:R-:W-:Y:S08]  /*b3d0*/  HMMA.16816.F32.BF16 R12, R228.reuse, R180, R12 ;  /* 0x000000b4e40c723c */ /* 0x048ff0000004180c */
[C---:B------:R-:W-:Y:S01]  /*b3e0*/  HMMA.16816.F32.BF16 R16, R228.reuse, R182, R16 ;  /* 0x000000b6e410723c */ /* 0x040fe20000041810 */
[----:B------:R-:W-:Y:S07]  /*b3f0*/  LDSM.16.M88.4 R180, [R252+0x7800] ;  /* 0x00780000fcb4783b */ /* 0x000fee0000000200 */
[C---:B-1----:R-:W-:Y:S08]  /*b400*/  HMMA.16816.F32.BF16 R20, R228.reuse, R184, R20 ;  /* 0x000000b8e414723c */ /* 0x042ff00000041814 */
[C---:B------:R-:W-:Y:S01]  /*b410*/  HMMA.16816.F32.BF16 R24, R228.reuse, R186, R24 ;  /* 0x000000bae418723c */ /* 0x040fe20000041818 */
[----:B------:R-:W-:Y:S05]  /*b420*/  LDSM.16.M88.4 R184, [R44] ;  /* 0x000000002cb8783b */ /* 0x000fea0000000200 */
[----:B------:R-:W1:Y:S02]  /*b430*/  LDSM.16.M88.4 R44, [R37+0x6000] ;  /* 0x00600000252c783b */ /* 0x000e640000000200 */
[C---:B------:R-:W-:Y:S08]  /*b440*/  HMMA.16816.F32.BF16 R28, R228.reuse, R248, R28 ;  /* 0x000000f8e41c723c */ /* 0x040ff0000004181c */
[----:B------:R-:W-:Y:S08]  /*b450*/  HMMA.16816.F32.BF16 R32, R228, R250, R32 ;  /* 0x000000fae420723c */ /* 0x000ff00000041820 */
[C---:B------:R-:W-:Y:S08]  /*b460*/  HMMA.16816.F32.BF16 R4, R232.reuse, R40, R4 ;  /* 0x00000028e804723c */ /* 0x040ff00000041804 */
[C---:B------:R-:W-:Y:S08]  /*b470*/  HMMA.16816.F32.BF16 R8, R232.reuse, R42, R8 ;  /* 0x0000002ae808723c */ /* 0x040ff00000041808 */
[C---:B----4-:R-:W-:Y:S04]  /*b480*/  HMMA.16816.F32.BF16 R12, R232.reuse, R176, R12 ;  /* 0x000000b0e80c723c */ /* 0x050fe8000004180c */
[----:B-1----:R-:W-:Y:S04]  /*b490*/  IMAD.MOV.U32 R132, RZ, RZ, R45 ;  /* 0x000000ffff847224 */ /* 0x002fe800078e002d */
[C---:B------:R-:W-:Y:S08]  /*b4a0*/  HMMA.16816.F32.BF16 R16, R232.reuse, R178, R16 ;  /* 0x000000b2e810723c */ /* 0x040ff00000041810 */
[C---:B------:R-:W-:Y:S08]  /*b4b0*/  HMMA.16816.F32.BF16 R20, R232.reuse, R188, R20 ;  /* 0x000000bce814723c */ /* 0x040ff00000041814 */
[C---:B------:R-:W-:Y:S01]  /*b4c0*/  HMMA.16816.F32.BF16 R24, R232.reuse, R190, R24 ;  /* 0x000000bee818723c */ /* 0x040fe20000041818 */
[----:B------:R-:W-:Y:S07]  /*b4d0*/  LDSM.16.M88.4 R188, [R37+0x7800] ;  /* 0x0078000025bc783b */ /* 0x000fee0000000200 */
[C---:B------:R-:W-:Y:S08]  /*b4e0*/  HMMA.16816.F32.BF16 R28, R232.reuse, R180, R28 ;  /* 0x000000b4e81c723c */ /* 0x040ff0000004181c */
[----:B------:R-:W-:Y:S01]  /*b4f0*/  HMMA.16816.F32.BF16 R32, R232, R182, R32 ;  /* 0x000000b6e820723c */ /* 0x000fe20000041820 */
[----:B------:R-:W-:Y:S07]  /*b500*/  LDSM.16.M88.4 R180, [R37+0x6800] ;  /* 0x0068000025b4783b */ /* 0x000fee0000000200 */
[C---:B------:R-:W-:Y:S08]  /*b510*/  HMMA.16816.F32.BF16 R4, R236.reuse, R184, R4 ;  /* 0x000000b8ec04723c */ /* 0x040ff00000041804 */
[C---:B------:R-:W-:Y:S01]  /*b520*/  HMMA.16816.F32.BF16 R8, R236.reuse, R186, R8 ;  /* 0x000000baec08723c */ /* 0x040fe20000041808 */
[----:B------:R-:W-:Y:S05]  /*b530*/  LDSM.16.M88.4 R184, [R37+0x7000] ;  /* 0x0070000025b8783b */ /* 0x000fea0000000200 */
[----:B--2---:R1:W2:Y:S05]  /*b540*/  LDSM.16.M88.4 R248, [R36] ;  /* 0x0000000024f8783b */ /* 0x0042aa0000000200 */
[----:B------:R3:W4:Y:S05]  /*b550*/  LDSM.16.M88.4 R40, [R3] ;  /* 0x000000000328783b */ /* 0x00072a0000000200 */
[----:B------:R2:W4:Y:S01]  /*b560*/  LDSM.16.M88.4 R176, [R0] ;  /* 0x0000000000b0783b */ /* 0x0005220000000200 */
[----:B-1----:R-:W-:Y:S02]  /*b570*/  MOV R36, R44 ;  /* 0x0000002c00247202 */ /* 0x002fe40000000f00 */
[----:B---3--:R-:W-:Y:S01]  /*b580*/  MOV R3, R46 ;  /* 0x0000002e00037202 */ /* 0x008fe20000000f00 */
[C---:B--2---:R-:W-:Y:S03]  /*b590*/  HMMA.16816.F32.BF16 R12, R236.reuse, R248, R12 ;  /* 0x000000f8ec0c723c */ /* 0x044fe6000004180c */
[----:B------:R-:W-:Y:S02]  /*b5a0*/  IMAD.MOV.U32 R0, RZ, RZ, R47 ;  /* 0x000000ffff007224 */ /* 0x000fe400078e002f */
[----:B------:R1:W5:Y:S03]  /*b5b0*/  LDL.LU.64 R46, [R1+0x128] ;  /* 0x00012800012e7983 */ /* 0x0003660000300a00 */
[C---:B------:R-:W-:Y:S02]  /*b5c0*/  HMMA.16816.F32.BF16 R16, R236.reuse, R250, R16 ;  /* 0x000000faec10723c */ /* 0x040fe40000041810 */
[----:B------:R-:W2:Y:S06]  /*b5d0*/  LDSM.16.M88.4 R248, [R2] ;  /* 0x0000000002f8783b */ /* 0x000eac0000000200 */
[C---:B----4-:R-:W-:Y:S01]  /*b5e0*/  HMMA.16816.F32.BF16 R20, R236.reuse, R40, R20 ;  /* 0x00000028ec14723c */ /* 0x050fe20000041814 */
[----:B------:R1:W5:Y:S05]  /*b5f0*/  LDL.LU.64 R44, [R1+0x120] ;  /* 0x00012000012c7983 */ /* 0x00036a0000300a00 */
[----:B------:R1:W5:Y:S02]  /*b600*/  LDL.LU R37, [R1+0x118] ;  /* 0x0001180001257983 */ /* 0x0003640000300800 */
[C---:B------:R-:W-:Y:S03]  /*b610*/  HMMA.16816.F32.BF16 R24, R236.reuse, R42, R24 ;  /* 0x0000002aec18723c */ /* 0x040fe60000041818 */
[----:B------:R1:W5:Y:S05]  /*b620*/  LDL.LU.64 R42, [R1+0x110] ;  /* 0x00011000012a7983 */ /* 0x00036a0000300a00 */
[C---:B------:R-:W-:Y:S01]  /*b630*/  HMMA.16816.F32.BF16 R28, R236.reuse, R176, R28 ;  /* 0x000000b0ec1c723c */ /* 0x040fe2000004181c */
[----:B------:R1:W5:Y:S06]  /*b640*/  LDL.LU.64 R40, [R1+0x108] ;  /* 0x0001080001287983 */ /* 0x00036c0000300a00 */
[----:B------:R-:W-:Y:S01]  /*b650*/  MOV R176, R36 ;  /* 0x0000002400b07202 */ /* 0x000fe20000000f00 */
[----:B------:R-:W-:Y:S01]  /*b660*/  HMMA.16816.F32.BF16 R32, R236, R178, R32 ;  /* 0x000000b2ec20723c */ /* 0x000fe20000041820 */
[----:B------:R1:W5:Y:S03]  /*b670*/  LDL.LU R36, [R1+0x100] ;  /* 0x0001000001247983 */ /* 0x0003660000300800 */
[----:B------:R-:W-:Y:S03]  /*b680*/  IMAD.MOV.U32 R177, RZ, RZ, R132 ;  /* 0x000000ffffb17224 */ /* 0x000fe600078e0084 */
[----:B------:R-:W-:Y:S02]  /*b690*/  MOV R178, R3 ;  /* 0x0000000300b27202 */ /* 0x000fe40000000f00 */
[----:B------:R-:W-:Y:S02]  /*b6a0*/  MOV R179, R0 ;  /* 0x0000000000b37202 */ /* 0x000fe40000000f00 */
[C---:B------:R-:W-:Y:S08]  /*b6b0*/  HMMA.16816.F32.BF16 R4, R240.reuse, R176, R4 ;  /* 0x000000b0f004723c */ /* 0x040ff00000041804 */
[C---:B------:R-:W-:Y:S01]  /*b6c0*/  HMMA.16816.F32.BF16 R8, R240.reuse, R178, R8 ;  /* 0x000000b2f008723c */ /* 0x040fe20000041808 */
[----:B------:R-:W3:Y:S07]  /*b6d0*/  LDSM.16.M88.4 R176, [R2+0x800] ;  /* 0x0008000002b0783b */ /* 0x000eee0000000200 */
[C---:B------:R-:W-:Y:S08]  /*b6e0*/  HMMA.16816.F32.BF16 R12, R240.reuse, R180, R12 ;  /* 0x000000b4f00c723c */ /* 0x040ff0000004180c */
[C---:B------:R-:W-:Y:S08]  /*b6f0*/  HMMA.16816.F32.BF16 R16, R240.reuse, R182, R16 ;  /* 0x000000b6f010723c */ /* 0x040ff00000041810 */
[C---:B------:R-:W-:Y:S08]  /*b700*/  HMMA.16816.F32.BF16 R20, R240.reuse, R184, R20 ;  /* 0x000000b8f014723c */ /* 0x040ff00000041814 */
[C---:B------:R-:W-:Y:S08]  /*b710*/  HMMA.16816.F32.BF16 R24, R240.reuse, R186, R24 ;  /* 0x000000baf018723c */ /* 0x040ff00000041818 */
[C---:B------:R-:W-:Y:S08]  /*b720*/  HMMA.16816.F32.BF16 R28, R240.reuse, R188, R28 ;  /* 0x000000bcf01c723c */ /* 0x040ff0000004181c */
[----:B------:R-:W-:Y:S08]  /*b730*/  HMMA.16816.F32.BF16 R32, R240, R190, R32 ;  /* 0x000000bef020723c */ /* 0x000ff00000041820 */
[C---:B--2---:R-:W-:Y:S08]  /*b740*/  HMMA.16816.F32.BF16 R4, R244.reuse, R248, R4 ;  /* 0x000000f8f404723c */ /* 0x044ff00000041804 */
[C---:B------:R-:W-:Y:S08]  /*b750*/  HMMA.16816.F32.BF16 R8, R244.reuse, R250, R8 ;  /* 0x000000faf408723c */ /* 0x040ff00000041808 */
[C---:B---3--:R-:W-:Y:S08]  /*b760*/  HMMA.16816.F32.BF16 R12, R244.reuse, R176, R12 ;  /* 0x000000b0f40c723c */ /* 0x048ff0000004180c */
[----:B------:R-:W-:Y:S01]  /*b770*/  FMUL.FTZ R4, R4, c[0x0][0x320] ;  /* 0x0000c80004047a20 */ /* 0x000fe20000410000 */
[C---:B------:R-:W-:Y:S03]  /*b780*/  HMMA.16816.F32.BF16 R16, R244.reuse, R178, R16 ;  /* 0x000000b2f410723c */ /* 0x040fe60000041810 */
[----:B------:R-:W2:Y:S01]  /*b790*/  MUFU.TANH R188, R4 ;  /* 0x0000000400bc7308 */ /* 0x000ea20000002400 */
[----:B------:R-:W-:Y:S02]  /*b7a0*/  FMUL.FTZ R5, R5, c[0x0][0x320] ;  /* 0x0000c80005057a20 */ /* 0x000fe40000410000 */
[----:B------:R-:W-:Y:S02]  /*b7b0*/  FMUL.FTZ R6, R6, c[0x0][0x320] ;  /* 0x0000c80006067a20 */ /* 0x000fe40000410000 */
[----:B------:R-:W-:Y:S04]  /*b7c0*/  FMUL.FTZ R7, R7, c[0x0][0x320] ;  /* 0x0000c80007077a20 */ /* 0x000fe80000410000 */
[----:B------:R-:W-:Y:S01]  /*b7d0*/  FMUL.FTZ R8, R8, c[0x0][0x320] ;  /* 0x0000c80008087a20 */ /* 0x000fe20000410000 */
[----:B------:R-:W3:Y:S01]  /*b7e0*/  MUFU.TANH R250, R5 ;  /* 0x0000000500fa7308 */ /* 0x000ee20000002400 */
[----:B------:R-:W-:Y:S02]  /*b7f0*/  FMUL.FTZ R9, R9, c[0x0][0x320] ;  /* 0x0000c80009097a20 */ /* 0x000fe40000410000 */
[----:B------:R-:W-:Y:S02]  /*b800*/  FMUL.FTZ R10, R10, c[0x0][0x320] ;  /* 0x0000c8000a0a7a20 */ /* 0x000fe40000410000 */
[----:B------:R-:W-:Y:S02]  /*b810*/  FMUL.FTZ R11, R11, c[0x0][0x320] ;  /* 0x0000c8000b0b7a20 */ /* 0x000fe40000410000 */
[----:B------:R-:W-:Y:S02]  /*b820*/  FMUL.FTZ R13, R13, c[0x0][0x320] ;  /* 0x0000c8000d0d7a20 */ /* 0x000fe40000410000 */
[----:B------:R-:W-:Y:S01]  /*b830*/  FMUL.FTZ R14, R14, c[0x0][0x320] ;  /* 0x0000c8000e0e7a20 */ /* 0x000fe20000410000 */
[----:B------:R-:W4:Y:S01]  /*b840*/  MUFU.TANH R248, R6 ;  /* 0x0000000600f87308 */ /* 0x000f220000002400 */
[----:B------:R-:W-:Y:S02]  /*b850*/  FMUL.FTZ R15, R15, c[0x0][0x320] ;  /* 0x0000c8000f0f7a20 */ /* 0x000fe40000410000 */
[----:B------:R-:W-:Y:S02]  /*b860*/  FMUL.FTZ R16, R16, c[0x0][0x320] ;  /* 0x0000c80010107a20 */ /* 0x000fe40000410000 */
[----:B------:R-:W-:Y:S02]  /*b870*/  FMUL.FTZ R17, R17, c[0x0][0x320] ;  /* 0x0000c80011117a20 */ /* 0x000fe40000410000 */
[----:B------:R-:W-:Y:S02]  /*b880*/  FMUL.FTZ R18, R18, c[0x0][0x320] ;  /* 0x0000c80012127a20 */ /* 0x000fe40000410000 */
[----:B------:R-:W-:Y:S01]  /*b890*/  FMUL.FTZ R19, R19, c[0x0][0x320] ;  /* 0x0000c80013137a20 */ /* 0x000fe20000410000 */
[----:B------:R1:W1:Y:S01]  /*b8a0*/  MUFU.TANH R251, R7 ;  /* 0x0000000700fb7308 */ /* 0x0002620000002400 */
[----:B------:R-:W-:Y:S09]  /*b8b0*/  FMUL.FTZ R12, R12, c[0x0][0x320] ;  /* 0x0000c8000c0c7a20 */ /* 0x000ff20000410000 */
[----:B------:R-:W2:Y:S10]  /*b8c0*/  MUFU.TANH R190, R8 ;  /* 0x0000000800be7308 */ /* 0x000eb40000002400 */
[----:B------:R-:W2:Y:S01]  /*b8d0*/  MUFU.TANH R189, R9 ;  /* 0x0000000900bd7308 */ /* 0x000ea20000002400 */
[----:B-1----:R-:W1:Y:S09]  /*b8e0*/  LDSM.16.M88.4 R4, [R2+0x1000] ;  /* 0x001000000204783b */ /* 0x002e720000000200 */
[----:B------:R-:W1:Y:S10]  /*b8f0*/  MUFU.TANH R249, R10 ;  /* 0x0000000a00f97308 */ /* 0x000e740000002400 */
[----:B------:R1:W1:Y:S10]  /*b900*/  MUFU.TANH R191, R11 ;  /* 0x0000000b00bf7308 */ /* 0x0002740000002400 */
[----:B------:R-:W2:Y:S10]  /*b910*/  MUFU.TANH R184, R13 ;  /* 0x0000000d00b87308 */ /* 0x000eb40000002400 */
[----:B------:R-:W2:Y:S01]  /*b920*/  MUFU.TANH R187, R14 ;  /* 0x0000000e00bb7308 */ /* 0x000ea20000002400 */
[----:B-1----:R1:W2:Y:S01]  /*b930*/  LDSM.16.M88.4 R8, [R2+0x1800] ;  /* 0x001800000208783b */ /* 0x0022a20000000200 */
[----:B------:R-:W-:Y:S08]  /*b940*/  DEPBAR.LE SB0, 0x0 ;  /* 0x000080000000791a */ /* 0x000ff00000000000 */
[----:B------:R-:W2:Y:S01]  /*b950*/  MUFU.TANH R186, R15 ;  /* 0x0000000f00ba7308 */ /* 0x000ea20000002400 */
[----:B------:R-:W-:Y:S01]  /*b960*/  BAR.SYNC.DEFER_BLOCKING 0x0 ;  /* 0x0000000000007b1d */ /* 0x000fe20000010000 */
[C---:B------:R-:W-:Y:S08]  /*b970*/  HMMA.16816.F32.BF16 R20, R244.reuse, R4, R20 ;  /* 0x00000004f414723c */ /* 0x040ff00000041814 */
[----:B------:R-:W2:Y:S01]  /*b980*/  MUFU.TANH R183, R16 ;  /* 0x0000001000b77308 */ /* 0x000ea20000002400 */
[C---:B------:R-:W-:Y:S01]  /*b990*/  HMMA.16816.F32.BF16 R24, R244.reuse, R6, R24 ;  /* 0x00000006f418723c */ /* 0x040fe20000041818 */
[----:B-1----:R-:W3:Y:S08]  /*b9a0*/  LDL R2, [R1+0x60] ;  /* 0x0000600001027983 */ /* 0x002ef00000100800 */
[----:B------:R1:W1:Y:S06]  /*b9b0*/  MUFU.TANH R180, R17 ;  /* 0x0000001100b47308 */ /* 0x00026c0000002400 */
[----:B------:R-:W-:Y:S02]  /*b9c0*/  FMUL.FTZ R20, R20, c[0x0][0x320] ;  /* 0x0000c80014147a20 */ /* 0x000fe40000410000 */
[----:B------:R-:W-:Y:S02]  /*b9d0*/  FMUL.FTZ R21, R21, c[0x0][0x320] ;  /* 0x0000c80015157a20 */ /* 0x000fe40000410000 */
[----:B------:R1:W1:Y:S01]  /*b9e0*/  MUFU.TANH R182, R18 ;  /* 0x0000001200b67308 */ /* 0x0002620000002400 */
[----:B------:R-:W-:Y:S02]  /*b9f0*/  FMUL.FTZ R22, R22, c[0x0][0x320] ;  /* 0x0000c80016167a20 */ /* 0x000fe40000410000 */
[----:B------:R-:W-:Y:S01]  /*ba00*/  FMUL.FTZ R23, R23, c[0x0][0x320] ;  /* 0x0000c80017177a20 */ /* 0x000fe20000410000 */
[C---:B--2---:R-:W-:Y:S06]  /*ba10*/  HMMA.16816.F32.BF16 R28, R244.reuse, R8, R28 ;  /* 0x00000008f41c723c */ /* 0x044fec000004181c */
[----:B------:R2:W2:Y:S02]  /*ba20*/  MUFU.TANH R181, R19 ;  /* 0x0000001300b57308 */ /* 0x0004a40000002400 */
[----:B------:R-:W-:Y:S08]  /*ba30*/  HMMA.16816.F32.BF16 R32, R244, R10, R32 ;  /* 0x0000000af420723c */ /* 0x000ff00000041820 */
[----:B------:R4:W3:Y:S08]  /*ba40*/  MUFU.TANH R179, R20 ;  /* 0x0000001400b37308 */ /* 0x0008f00000002400 */
[----:B-1----:R-:W-:Y:S02]  /*ba50*/  FMUL.FTZ R17, R29, c[0x0][0x320] ;  /* 0x0000c8001d117a20 */ /* 0x002fe40000410000 */
[----:B------:R1:W1:Y:S01]  /*ba60*/  MUFU.TANH R176, R21 ;  /* 0x0000001500b07308 */ /* 0x0002620000002400 */
[----:B------:R-:W-:Y:S02]  /*ba70*/  FMUL.FTZ R18, R31, c[0x0][0x320] ;  /* 0x0000c8001f127a20 */ /* 0x000fe40000410000 */
[----:B--2---:R-:W-:Y:S03]  /*ba80*/  FMUL.FTZ R19, R30, c[0x0][0x320] ;  /* 0x0000c8001e137a20 */ /* 0x004fe60000410000 */
[----:B------:R-:W-:Y:S02]  /*ba90*/  FMUL.FTZ R14, R32, c[0x0][0x320] ;  /* 0x0000c800200e7a20 */ /* 0x000fe40000410000 */
[----:B------:R-:W-:Y:S02]  /*baa0*/  FMUL.FTZ R13, R33, c[0x0][0x320] ;  /* 0x0000c800210d7a20 */ /* 0x000fe40000410000 */
[----:B------:R2:W2:Y:S01]  /*bab0*/  MUFU.TANH R178, R22 ;  /* 0x0000001600b27308 */ /* 0x0004a20000002400 */
[----:B------:R-:W-:Y:S02]  /*bac0*/  FMUL.FTZ R16, R34, c[0x0][0x320] ;  /* 0x0000c80022107a20 */ /* 0x000fe40000410000 */
[----:B------:R-:W-:Y:S02]  /*bad0*/  FMUL.FTZ R15, R35, c[0x0][0x320] ;  /* 0x0000c800230f7a20 */ /* 0x000fe40000410000 */
[----:B----4-:R-:W-:Y:S05]  /*bae0*/  FMUL.FTZ R20, R28, c[0x0][0x320] ;  /* 0x0000c8001c147a20 */ /* 0x010fea0000410000 */
[----:B------:R4:W3:Y:S01]  /*baf0*/  MUFU.TANH R177, R23 ;  /* 0x0000001700b17308 */ /* 0x0008e20000002400 */
[----:B-1----:R-:W-:Y:S09]  /*bb00*/  FMUL.FTZ R21, R25, c[0x0][0x320] ;  /* 0x0000c80019157a20 */ /* 0x002ff20000410000 */
[----:B------:R1:W1:Y:S01]  /*bb10*/  MUFU.TANH R185, R12 ;  /* 0x0000000c00b97308 */ /* 0x0002620000002400 */
[----:B--2---:R-:W-:Y:S02]  /*bb20*/  FMUL.FTZ R22, R24, c[0x0][0x320] ;  /* 0x0000c80018167a20 */ /* 0x004fe40000410000 */
[----:B------:R-:W-:Y:S07]  /*bb30*/  FMUL.FTZ R24, R26, c[0x0][0x320] ;  /* 0x0000c8001a187a20 */ /* 0x000fee0000410000 */
[----:B------:R-:W2:Y:S01]  /*bb40*/  MUFU.TANH R22, R22 ;  /* 0x0000001600167308 */ /* 0x000ea20000002400 */
[----:B----4-:R-:W-:Y:S09]  /*bb50*/  FMUL.FTZ R23, R27, c[0x0][0x320] ;  /* 0x0000c8001b177a20 */ /* 0x010ff20000410000 */
[----:B------:R-:W4:Y:S10]  /*bb60*/  MUFU.TANH R21, R21 ;  /* 0x0000001500157308 */ /* 0x000f340000002400 */
        /* <DEDUP_REMOVED lines=10> */
[----:B---3--:R-:W-:Y:S11]  /*bc10*/  ISETP.GE.AND P0, PT, R2, 0x1, PT ;  /* 0x000000010200780c */ /* 0x008ff60003f06270 */
        /* <DEDUP_REMOVED lines=8> */
[----:B------:R-:W4:Y:S04]  /*bca0*/  LDL R4, [R1+0xa8] ;  /* 0x0000a80001047983 */ /* 0x000f280000100800 */
[----:B------:R-:W4:Y:S04]  /*bcb0*/  LDL.64 R28, [R1+0x90] ;  /* 0x00009000011c7983 */ /* 0x000f280000100a00 */
[----:B------:R-:W4:Y:S04]  /*bcc0*/  LDL R8, [R1+0x88] ;  /* 0x0000880001087983 */ /* 0x000f280000100800 */
[----:B------:R-:W4:Y:S04]  /*bcd0*/  LDL R11, [R1+0xe8] ;  /* 0x0000e800010b7983 */ /* 0x000f280000100800 */
[----:B------:R-:W4:Y:S04]  /*bce0*/  LDL R26, [R1+0x70] ;  /* 0x00007000011a7983 */ /* 0x000f280000100800 */
[----:B------:R-:W4:Y:S04]  /*bcf0*/  LDL R10, [R1+0xec] ;  /* 0x0000ec00010a7983 */ /* 0x000f280000100800 */
[----:B------:R-:W4:Y:S04]  /*bd00*/  LDL R25, [R1+0x68] ;  /* 0x0000680001197983 */ /* 0x000f280000100800 */
[----:B------:R-:W4:Y:S04]  /*bd10*/  LDL R7, [R1+0x6c] ;  /* 0x00006c0001077983 */ /* 0x000f280000100800 */
[----:B------:R-:W4:Y:S04]  /*bd20*/  LDL R132, [R1+0x54] ;  /* 0x0000540001847983 */ /* 0x000f280000100800 */
[----:B------:R-:W4:Y:S04]  /*bd30*/  LDL R9, [R1+0xf0] ;  /* 0x0000f00001097983 */ /* 0x000f280000100800 */
[----:B------:R-:W4:Y:S01]  /*bd40*/  LDL R6, [R1+0xf4] ;  /* 0x0000f40001067983 */ /* 0x000f220000100800 */
[----:B--2---:R-:W-:Y:S05]  /*bd50*/  IMAD R2, R2, 0x40, R3 ;  /* 0x0000004002027824 */ /* 0x004fea00078e0203 */
[----:B---3--:R-:W-:Y:S05]  /*bd60*/  IADD3 R2, R2, -0x40, R0 ;  /* 0xffffffc002027810 */ /* 0x008fea0007ffe000 */
[----:B------:R-:W-:Y:S04]  /*bd70*/  @P2 IMAD.HI.U32 R3, R2, c[0x0][0x2bc], RZ ;  /* 0x0000af0002032a27 */ /* 0x000fe800078e00ff */
[----:B------:R-:W-:Y:S01]  /*bd80*/  IMAD.MOV.U32 R0, RZ, RZ, R2 ;  /* 0x000000ffff007224 */ /* 0x000fe200078e0002 */
[----:B------:R-:W-:Y:S04]  /*bd90*/  @P2 SHF.R.U32.HI R0, RZ, c[0x0][0x2c0], R3 ;  /* 0x0000b000ff002a19 */ /* 0x000fe80000011603 */
[C---:B----4-:R-:W-:Y:S04]  /*bda0*/  @!P6 IADD3 R3, P0, R0.reuse, R30, RZ ;  /* 0x0000001e0003e210 */ /* 0x050fe80007f1e0ff */
[----:B------:R-:W-:Y:S01]  /*bdb0*/  @!P6 LEA.HI.X.SX32 R5, R0, R4, 0x1, P0 ;  /* 0x000000040005e211 */ /* 0x000fe200000f0eff */
[----:B------:R-:W-:Y:S01]  /*bdc0*/  IMAD.MOV R0, RZ, RZ, -R0 ;  /* 0x000000ffff007224 */ /* 0x000fe200078e0a00 */
[C---:B------:R-:W-:Y:S03]  /*bdd0*/  @!P6 LEA R4, P0, R3.reuse, c[0x0][0x2a0], 0x2 ;  /* 0x0000a8000304ea11 */ /* 0x040fe600078010ff */
[----:B------:R-:W-:Y:S01]  /*bde0*/  IMAD R27, R0, c[0x0][0x2b8], R2 ;  /* 0x0000ae00001b7a24 */ /* 0x000fe200078e0202 */
[----:B------:R-:W-:Y:S03]  /*bdf0*/  @!P6 LEA.HI.X R5, R3, c[0x0][0x2a4], R5, 0x2, P0 ;  /* 0x0000a9000305ea11 */ /* 0x000fe600000f1405 */
[C---:B------:R-:W-:Y:S01]  /*be00*/  IMAD.WIDE.U32 R2, R27.reuse, c[0x0][0x1e0], RZ ;  /* 0x000078001b027a25 */ /* 0x040fe200078e00ff */
[----:B------:R-:W-:Y:S01]  /*be10*/  SHF.R.S32.HI R0, RZ, 0x1f, R27 ;  /* 0x0000001fff007819 */ /* 0x000fe2000001141b */
[----:B------:R-:W2:Y:S04]  /*be20*/  @!P6 LDG.E R12, [R4.64] ;  /* 0x00000006040ce981 */ /* 0x000ea8000c1e1900 */
        /* <DEDUP_REMOVED lines=9> */
[----:B------:R-:W-:Y:S01]  /*bec0*/  IADD3 R0, P0, R28, R2, RZ ;  /* 0x000000021c007210 */ /* 0x000fe20007f1e0ff */
[----:B------:R-:W-:Y:S02]  /*bed0*/  IMAD.SHL.U32 R28, R26, 0x2, RZ ;  /* 0x000000021a1c7824 */ /* 0x000fe400078e00ff */
[----:B------:R-:W-:Y:S05]  /*bee0*/  IMAD R5, R12, c[0x0][0x1f4], R5 ;  /* 0x00007d000c057a24 */ /* 0x000fea00078e0205 */
[----:B------:R-:W-:Y:S02]  /*bef0*/  IADD3.X R5, R8, R3, R5, P0, !PT ;  /* 0x0000000308057210 */ /* 0x000fe400007fe405 */
[C---:B------:R-:W-:Y:S04]  /*bf00*/  LEA R8, P0, R0.reuse, c[0x0][0x1c8], 0x1 ;  /* 0x0000720000087a11 */ /* 0x040fe800078008ff */
[----:B------:R-:W-:Y:S02]  /*bf10*/  LEA.HI.X R5, R0, c[0x0][0x1cc], R5, 0x1, P0 ;  /* 0x0000730000057a11 */ /* 0x000fe400000f0c05 */
[----:B-1----:R-:W-:Y:S02]  /*bf20*/  SHF.L.U64.HI R12, R26, 0x1, R11 ;  /* 0x000000011a0c7819 */ /* 0x002fe4000001020b */
[----:B------:R-:W-:Y:S01]  /*bf30*/  SHF.L.U64.HI R11, R25, 0x1, R10 ;  /* 0x00000001190b7819 */ /* 0x000fe2000001020a */
[C---:B------:R-:W-:Y:S01]  /*bf40*/  IMAD.SHL.U32 R25, R132.reuse, 0x2, RZ ;  /* 0x0000000284197824 */ /* 0x040fe200078e00ff */
[C---:B------:R-:W-:Y:S02]  /*bf50*/  SHF.L.U64.HI R10, R7.reuse, 0x1, R9 ;  /* 0x00000001070a7819 */ /* 0x040fe40000010209 */
[----:B------:R-:W-:Y:S02]  /*bf60*/  SHF.L.U32 R26, R7, 0x1, RZ ;  /* 0x00000001071a7819 */ /* 0x000fe400000006ff */
[----:B------:R-:W-:Y:S01]  /*bf70*/  SHF.L.U64.HI R9, R132, 0x1, R6 ;  /* 0x0000000184097819 */ /* 0x000fe20000010206 */
[----:B------:R-:W-:-:S05]  /*bf80*/  BRA.DIV ~URZ, `(.L_x_539) ;  /* 0x00006a227f007947 */ /* 0x000fca000b800000 */
[----:B------:R1:W2:Y:S02]  /*bf90*/  SHFL.IDX PT, R4, R5, RZ, 0x181f ;  /* 0x00181fff05047589 */ /* 0x0002a400000e0000 */
.L_x_586:
[----:B------:R-:W-:-:S05]  /*bfa0*/  BRA.DIV ~URZ, `(.L_x_540) ;  /* 0x00006a727f007947 */ /* 0x000fca000b800000 */
[----:B------:R-:W3:Y:S04]  /*bfb0*/  LDL R6, [R1+0x50] ;  /* 0x0000500001067983 */ /* 0x000ee80000100800 */
[----:B------:R-:W4:Y:S04]  /*bfc0*/  LDL R29, [R1+0x4c] ;  /* 0x00004c00011d7983 */ /* 0x000f280000100800 */
[----:B------:R-:W1:Y:S01]  /*bfd0*/  SHFL.IDX PT, R0, R8, RZ, 0x181f ;  /* 0x00181fff08007589 */ /* 0x000e6200000e0000 */
[----:B---3--:R-:W-:Y:S04]  /*bfe0*/  IADD3 R2, -R6, 0x10, RZ ;  /* 0x0000001006027810 */ /* 0x008fe80007ffe1ff */
[----:B------:R-:W-:Y:S04]  /*bff0*/  LOP3.LUT R2, R2, 0xf, RZ, 0xc0, !PT ;  /* 0x0000000f02027812 */ /* 0x000fe800078ec0ff */
[----:B-1----:R-:W-:Y:S04]  /*c000*/  IADD3 R2, P1, P0, R2, R0, R25 ;  /* 0x0000000002027210 */ /* 0x002fe8000783e019 */
[----:B--2---:R-:W-:Y:S02]  /*c010*/  IADD3.X R3, RZ, R4, R9, P1, P0 ;  /* 0x00000004ff037210 */ /* 0x004fe40000fe0409 */
[----:B------:R-:W-:Y:S11]  /*c020*/  ISETP.NE.U32.AND P0, PT, R6, RZ, PT ;  /* 0x000000ff0600720c */ /* 0x000ff60003f05070 */
[----:B------:R-:W-:Y:S02]  /*c030*/  @!UPT UIADD3 URZ, URZ, URZ, URZ ;  /* 0x0000003f3f3ff290 */ /* 0x000fe4000fffe03f */
[----:B------:R-:W-:Y:S01]  /*c040*/  @!PT LDS RZ, [RZ] ;  /* 0x00000000fffff984 */ /* 0x000fe20000000800 */
[----:B------:R-:W-:Y:S01]  /*c050*/  @!PT LDS RZ, [RZ] ;  /* 0x00000000fffff984 */ /* 0x000fe20000000800 */
[----:B----4-:R1:W-:Y:S02]  /*c060*/  LDGSTS.E.BYPASS.LTC128B.128.ZFILL [R29+0x10100], [R2.64], P0 ;  /* 0x10100000021d7fae */ /* 0x0103e40008141d46 */
[----:B-1----:R-:W-:Y:S05]  /*c070*/  IADD3 R2, P0, R0, R26, RZ ;  /* 0x0000001a00027210 */ /* 0x002fea0007f1e0ff */
[----:B------:R-:W-:Y:S01]  /*c080*/  IMAD.X R3, R4, 0x1, R10, P0 ;  /* 0x0000000104037824 */ /* 0x000fe200000e060a */
[----:B------:R-:W-:Y:S04]  /*c090*/  IADD3 R6, P0, R0, R27, RZ ;  /* 0x0000001b00067210 */ /* 0x000fe80007f1e0ff */
[----:B------:R1:W-:Y:S01]  /*c0a0*/  LDGSTS.E.BYPASS.LTC128B.128 [R29+0x12100], [R2.64], !P5 ;  /* 0x12100000021d7fae */ /* 0x0003e2000e901d46 */
[----:B------:R-:W-:Y:S05]  /*c0b0*/  IMAD.X R7, R4, 0x1, R11, P0 ;  /* 0x0000000104077824 */ /* 0x000fea00000e060b */
[----:B------:R2:W-:Y:S01]  /*c0c0*/  LDGSTS.E.BYPASS.LTC128B.128 [R29+0x14100], [R6.64], !P4 ;  /* 0x14100000061d7fae */ /* 0x0005e2000e101d46 */
[----:B-1----:R-:W-:Y:S03]  /*c0d0*/  IADD3 R2, P0, R0, R28, RZ ;  /* 0x0000001c00027210 */ /* 0x002fe60007f1e0ff */
[----:B------:R2:W1:Y:S02]  /*c0e0*/  SHFL.IDX PT, R0, R8, 0x1, 0x181f ;  /* 0x00381f0008007f89 */ /* 0x00046400000e0000 */
[----:B------:R-:W-:Y:S02]  /*c0f0*/  IMAD.X R3, R4, 0x1, R12, P0 ;  /* 0x0000000104037824 */ /* 0x000fe400000e060c */
[----:B------:R2:W3:Y:S04]  /*c100*/  SHFL.IDX PT, R4, R5, 0x1, 0x181f ;  /* 0x00381f0005047f89 */ /* 0x0004e800000e0000 */
[----:B------:R2:W-:Y:S02]  /*c110*/  LDGSTS.E.BYPASS.LTC128B.128 [R29+0x16100], [R2.64], !P3 ;  /* 0x16100000021d7fae */ /* 0x0005e4000d901d46 */
.L_x_587:
[----:B--2---:R-:W2:Y:S04]  /*c120*/  LDL.LU R2, [R1+0x50] ;  /* 0x0000500001027983 */ /* 0x004ea80000300800 */
[----:B------:R-:W4:Y:S01]  /*c130*/  LDL R5, [R1+0x4c] ;  /* 0x00004c0001057983 */ /* 0x000f220000100800 */
[C---:B--2---:R-:W-:Y:S02]  /*c140*/  ISETP.NE.U32.AND P0, PT, R2.reuse, RZ, PT ;  /* 0x000000ff0200720c */ /* 0x044fe40003f05070 */
[----:B------:R-:W-:Y:S04]  /*c150*/  IADD3 R2, -R2, 0x10, RZ ;  /* 0x0000001002027810 */ /* 0x000fe80007ffe1ff */
[----:B------:R-:W-:Y:S04]  /*c160*/  LOP3.LUT R2, R2, 0xf, RZ, 0xc0, !PT ;  /* 0x0000000f02027812 */ /* 0x000fe800078ec0ff */
[----:B-1----:R-:W-:Y:S04]  /*c170*/  IADD3 R2, P2, P1, R2, R0, R25 ;  /* 0x0000000002027210 */ /* 0x002fe8000795e019 */
[----:B---3--:R-:W-:Y:S02]  /*c180*/  IADD3.X R3, RZ, R4, R9, P2, P1 ;  /* 0x00000004ff037210 */ /* 0x008fe400017e2409 */
[C---:B------:R-:W-:Y:S03]  /*c190*/  IADD3 R6, P1, R0.reuse, R27, RZ ;  /* 0x0000001b00067210 */ /* 0x040fe60007f3e0ff */
[----:B------:R-:W-:Y:S01]  /*c1a0*/  @!PT LDS RZ, [RZ] ;  /* 0x00000000fffff984 */ /* 0x000fe20000000800 */
[----:B------:R-:W-:Y:S01]  /*c1b0*/  @!PT LDS RZ, [RZ] ;  /* 0x00000000fffff984 */ /* 0x000fe20000000800 */
[----:B------:R-:W-:Y:S01]  /*c1c0*/  @!PT LDS RZ, [RZ] ;  /* 0x00000000fffff984 */ /* 0x000fe20000000800 */
[----:B----4-:R1:W-:Y:S01]  /*c1d0*/  LDGSTS.E.BYPASS.LTC128B.128.ZFILL [R5+0x11100], [R2.64], P0 ;  /* 0x1110000002057fae */ /* 0x0103e20008141d46 */
[----:B------:R-:W-:Y:S01]  /*c1e0*/  IADD3 R8, P0, R0, R26, RZ ;  /* 0x0000001a00087210 */ /* 0x000fe20007f1e0ff */
[C---:B------:R-:W-:Y:S04]  /*c1f0*/  IMAD.X R7, R4.reuse, 0x1, R11, P1 ;  /* 0x0000000104077824 */ /* 0x040fe800008e060b */
[----:B------:R-:W-:Y:S05]  /*c200*/  IMAD.X R9, R4, 0x1, R10, P0 ;  /* 0x0000000104097824 */ /* 0x000fea00000e060a */
[----:B------:R2:W-:Y:S04]  /*c210*/  LDGSTS.E.BYPASS.LTC128B.128 [R5+0x13100], [R8.64], !P5 ;  /* 0x1310000008057fae */ /* 0x0005e8000e901d46 */
[----:B------:R2:W-:Y:S01]  /*c220*/  LDGSTS.E.BYPASS.LTC128B.128 [R5+0x15100], [R6.64], !P4 ;  /* 0x1510000006057fae */ /* 0x0005e2000e101d46 */
[----:B-1----:R-:W-:Y:S05]  /*c230*/  IADD3 R2, P0, R0, R28, RZ ;  /* 0x0000001c00027210 */ /* 0x002fea0007f1e0ff */
[----:B------:R-:W-:Y:S05]  /*c240*/  IMAD.X R3, R4, 0x1, R12, P0 ;  /* 0x0000000104037824 */ /* 0x000fea00000e060c */
[----:B------:R2:W-:Y:S03]  /*c250*/  LDGSTS.E.BYPASS.LTC128B.128 [R5+0x17100], [R2.64], !P3 ;  /* 0x1710000002057fae */ /* 0x0005e6000d901d46 */
.L_x_538:
[----:B-12-4-:R-:W-:Y:S05]  /*c260*/  BSYNC B0 ;  /* 0x0000000000007941 */ /* 0x016fea0003800000 */
.L_x_537:
[----:B------:R-:W-:Y:S01]  /*c270*/  FMNMX.FTZ R2, R188, R133, !PT ;  /* 0x00000085bc027209 */ /* 0x000fe20007810000 */
[----:B------:R-:W0:Y:S01]  /*c280*/  LDGDEPBAR ;  /* 0x00000000000079af */ /* 0x000e220000000000 */
[----:B------:R-:W-:Y:S02]  /*c290*/  FMNMX.FTZ R0, R248, R134, !PT ;  /* 0x00000086f8007209 */ /* 0x000fe40007810000 */
        /* <DEDUP_REMOVED lines=29> */
[----:B------:R-:W-:Y:S01]  /*c470*/  FMNMX.FTZ R5, R15, R0, !PT ;  /* 0x000000000f057209 */ /* 0x000fe20007810000 */
[----:B------:R-:W-:-:S05]  /*c480*/  BRA.DIV ~URZ, `(.L_x_541) ;  /* 0x000068227f007947 */ /* 0x000fca000b800000 */
[----:B------:R-:W1:Y:S02]  /*c490*/  SHFL.BFLY PT, R0, R4, 0x2, 0x1f ;  /* 0x0c401f0004007f89 */ /* 0x000e6400000e0000 */
[----:B-1----:R-:W-:Y:S05]  /*c4a0*/  FMNMX.FTZ R4, R4, R0, !PT ;  /* 0x0000000004047209 */ /* 0x002fea0007810000 */
[----:B------:R-:W1:Y:S02]  /*c4b0*/  SHFL.BFLY PT, R132, R4, 0x1, 0x1f ;  /* 0x0c201f0004847f89 */ /* 0x000e6400000e0000 */
[----:B-1----:R-:W-:Y:S02]  /*c4c0*/  FMNMX.FTZ R132, R4, R132, !PT ;  /* 0x0000008404847209 */ /* 0x002fe40007810000 */
[----:B------:R-:W1:Y:S02]  /*c4d0*/  SHFL.BFLY PT, R4, R5, 0x2, 0x1f ;  /* 0x0c401f0005047f89 */ /* 0x000e6400000e0000 */
[----:B-1----:R-:W-:Y:S05]  /*c4e0*/  FMNMX.FTZ R4, R5, R4, !PT ;  /* 0x0000000405047209 */ /* 0x002fea0007810000 */
[----:B------:R1:W2:Y:S02]  /*c4f0*/  SHFL.BFLY PT, R0, R4, 0x1, 0x1f ;  /* 0x0c201f0004007f89 */ /* 0x0002a400000e0000 */
.L_x_588:
[----:B------:R-:W3:Y:S01]  /*c500*/  LDL.LU R10, [R1+0x78] ;  /* 0x00007800010a7983 */ /* 0x000ee20000300800 */
[----:B--2---:R-:W-:Y:S01]  /*c510*/  FMNMX.FTZ R3, R0, R4, !PT ;  /* 0x0000000400037209 */ /* 0x004fe20007810000 */
[C---:B------:R-:W-:Y:S01]  /*c520*/  FADD.FTZ R0, -R132.reuse, R133 ;  /* 0x0000008584007221 */ /* 0x040fe20000010100 */
[----:B------:R-:W-:Y:S01]  /*c530*/  WARPSYNC 0xffffffff ;  /* 0xffffffff00007948 */ /* 0x000fe20003800000 */
[----:B-1----:R-:W-:Y:S02]  /*c540*/  FMUL.FTZ R4, R132, c[0x0][0x2d0] ;  /* 0x0000b40084047a20 */ /* 0x002fe40000410000 */
[----:B------:R-:W-:Y:S02]  /*c550*/  FMUL.FTZ R0, R0, c[0x0][0x2d0] ;  /* 0x0000b40000007a20 */ /* 0x000fe40000410000 */
[--C-:B------:R-:W-:Y:S02]  /*c560*/  FFMA.FTZ R11, R179, c[0x0][0x2d0], -R4.reuse ;  /* 0x0000b400b30b7a23 */ /* 0x100fe40000010804 */
[----:B------:R-:W1:Y:S01]  /*c570*/  MUFU.EX2 R2, R0 ;  /* 0x0000000000027308 */ /* 0x000e620000000800 */
[----:B------:R-:W2:Y:S01]  /*c580*/  LDL.LU R179, [R1+0x74] ;  /* 0x0000740001b37983 */ /* 0x000ea20000300800 */
[--C-:B------:R-:W-:Y:S02]  /*c590*/  FFMA.FTZ R34, R17, c[0x0][0x2d0], -R4.reuse ;  /* 0x0000b40011227a23 */ /* 0x100fe40000010804 */
[--C-:B------:R-:W-:Y:S02]  /*c5a0*/  FFMA.FTZ R7, R188, c[0x0][0x2d0], -R4.reuse ;  /* 0x0000b400bc077a23 */ /* 0x100fe40000010804 */
[--C-:B------:R-:W-:Y:S02]  /*c5b0*/  FFMA.FTZ R26, R176, c[0x0][0x2d0], -R4.reuse ;  /* 0x0000b400b01a7a23 */ /* 0x100fe40000010804 */
[--C-:B------:R-:W-:Y:S02]  /*c5c0*/  FFMA.FTZ R6, R250, c[0x0][0x2d0], -R4.reuse ;  /* 0x0000b400fa067a23 */ /* 0x100fe40000010804 */
[----:B------:R-:W-:Y:S01]  /*c5d0*/  MUFU.EX2 R176, R7 ;  /* 0x0000000700b07308 */ /* 0x000fe20000000800 */
        /* <DEDUP_REMOVED lines=11> */
[----:B------:R4:W-:Y:S01]  /*c690*/  MUFU.EX2 R9, R5 ;  /* 0x0000000500097308 */ /* 0x0009e20000000800 */
[----:B------:R-:W-:Y:S02]  /*c6a0*/  FFMA.FTZ R8, R189, c[0x0][0x2d0], -R4 ;  /* 0x0000b400bd087a23 */ /* 0x000fe40000010804 */
[----:B------:R-:W-:Y:S04]  /*c6b0*/  FMUL.FTZ R4, R3, c[0x0][0x2d0] ;  /* 0x0000b40003047a20 */ /* 0x000fe80000410000 */
        /* <DEDUP_REMOVED lines=11> */
[--C-:B----4-:R-:W-:Y:S02]  /*c770*/  FFMA.FTZ R5, R248, c[0x0][0x2d0], -R4.reuse ;  /* 0x0000b400f8057a23 */ /* 0x110fe40000010804 */
[--C-:B------:R-:W-:Y:S02]  /*c780*/  FFMA.FTZ R248, R23, c[0x0][0x2d0], -R4.reuse ;  /* 0x0000b40017f87a23 */ /* 0x100fe40000010804 */
[--C-:B------:R-:W-:Y:S01]  /*c790*/  FFMA.FTZ R188, R177, c[0x0][0x2d0], -R4.reuse ;  /* 0x0000b400b1bc7a23 */ /* 0x100fe20000010804 */
[----:B------:R-:W-:Y:S01]  /*c7a0*/  MUFU.EX2 R191, R191 ;  /* 0x000000bf00bf7308 */ /* 0x000fe20000000800 */
[--C-:B------:R-:W-:Y:S02]  /*c7b0*/  FFMA.FTZ R190, R24, c[0x0][0x2d0], -R4.reuse ;  /* 0x0000b40018be7a23 */ /* 0x100fe40000010804 */
[----:B------:R-:W-:Y:S07]  /*c7c0*/  FFMA.FTZ R14, R15, c[0x0][0x2d0], -R4 ;  /* 0x0000b4000f0e7a23 */ /* 0x000fee0000010804 */
[----:B------:R-:W-:Y:S10]  /*c7d0*/  MUFU.EX2 R133, R133 ;  /* 0x0000008500857308 */ /* 0x000ff40000000800 */
[----:B------:R-:W-:Y:S10]  /*c7e0*/  MUFU.EX2 R189, R189 ;  /* 0x000000bd00bd7308 */ /* 0x000ff40000000800 */
[----:B------:R-:W-:Y:S10]  /*c7f0*/  MUFU.EX2 R188, R188 ;  /* 0x000000bc00bc7308 */ /* 0x000ff40000000800 */
[----:B------:R-:W-:Y:S10]  /*c800*/  MUFU.EX2 R190, R190 ;  /* 0x000000be00be7308 */ /* 0x000ff40000000800 */
[----:B------:R-:W-:Y:S10]  /*c810*/  MUFU.EX2 R248, R248 ;  /* 0x000000f800f87308 */ /* 0x000ff40000000800 */
[----:B------:R-:W-:Y:S10]  /*c820*/  MUFU.EX2 R187, R187 ;  /* 0x000000bb00bb7308 */ /* 0x000ff40000000800 */
[----:B------:R-:W-:Y:S01]  /*c830*/  MUFU.EX2 R186, R186 ;  /* 0x000000ba00ba7308 */ /* 0x000fe20000000800 */
[----:B-1----:R-:W-:Y:S01]  /*c840*/  FMUL.FTZ R17, R2, R153 ;  /* 0x0000009902117220 */ /* 0x002fe20000410000 */
[----:B------:R-:W-:Y:S01]  /*c850*/  F2FP.BF16.PACK_AB R178, R8, R9 ;  /* 0x0000000908b2723e */ /* 0x000fe200000010ff */
[----:B------:R-:W4:Y:S01]  /*c860*/  LDL R153, [R1+0x28] ;  /* 0x0000280001997983 */ /* 0x000f220000100800 */
[C---:B------:R-:W-:Y:S02]  /*c870*/  FMUL.FTZ R12, R2.reuse, R156 ;  /* 0x0000009c020c7220 */ /* 0x040fe40000410000 */
[C---:B------:R-:W-:Y:S01]  /*c880*/  FMUL.FTZ R28, R2.reuse, R140 ;  /* 0x0000008c021c7220 */ /* 0x040fe20000410000 */
[----:B------:R-:W4:Y:S01]  /*c890*/  LDL R156, [R1+0x30] ;  /* 0x00003000019c7983 */ /* 0x000f220000100800 */
[C---:B------:R-:W-:Y:S02]  /*c8a0*/  FMUL.FTZ R32, R2.reuse, R136 ;  /* 0x0000008802207220 */ /* 0x040fe40000410000 */
[C---:B------:R-:W-:Y:S01]  /*c8b0*/  FMUL.FTZ R33, R2.reuse, R137 ;  /* 0x0000008902217220 */ /* 0x040fe20000410000 */
[----:B------:R-:W4:Y:S01]  /*c8c0*/  LDL R140, [R1+0x38] ;  /* 0x00003800018c7983 */ /* 0x000f220000100800 */
[C---:B------:R-:W-:Y:S01]  /*c8d0*/  FMUL.FTZ R21, R2.reuse, R149 ;  /* 0x0000009502157220 */ /* 0x040fe20000410000 */
[----:B------:R-:W-:Y:S01]  /*c8e0*/  MOV R149, R34 ;  /* 0x0000002200957202 */ /* 0x000fe20000000f00 */
[C---:B------:R-:W-:Y:S02]  /*c8f0*/  FMUL.FTZ R16, R2.reuse, R152 ;  /* 0x0000009802107220 */ /* 0x040fe40000410000 */
        /* <DEDUP_REMOVED lines=8> */
[C---:B------:R-:W-:Y:S02]  /*c980*/  FMUL.FTZ R29, R2.reuse, R141 ;  /* 0x0000008d021d7220 */ /* 0x040fe40000410000 */
[C---:B-----5:R-:W-:Y:S02]  /*c990*/  FMUL.FTZ R36, R2.reuse, R36 ;  /* 0x0000002402247220 */ /* 0x060fe40000410000 */
        /* <DEDUP_REMOVED lines=49> */
[C---:B------:R-:W-:Y:S01]  /*ccb0*/  F2FP.BF16.PACK_AB R176, R6.reuse, R176 ;  /* 0x000000b006b0723e */ /* 0x040fe200000010ff */
[----:B------:R1:W-:Y:S02]  /*ccc0*/  MUFU.EX2 R10, R5 ;  /* 0x00000005000a7308 */ /* 0x0003e40000000800 */
[----:B------:R-:W-:Y:S02]  /*ccd0*/  FADD.FTZ R7, R6, R0 ;  /* 0x0000000006077221 */ /* 0x000fe40000010000 */
[----:B------:R-:W-:Y:S01]  /*cce0*/  FADD.FTZ R0, -R3, R134 ;  /* 0x0000008603007221 */ /* 0x000fe20000010100 */
[----:B------:R-:W-:Y:S01]  /*ccf0*/  MOV R134, R35 ;  /* 0x0000002300867202 */ /* 0x000fe20000000f00 */
[--C-:B------:R-:W-:Y:S02]  /*cd00*/  FFMA.FTZ R6, R251, c[0x0][0x2d0], -R4.reuse ;  /* 0x0000b400fb067a23 */ /* 0x100fe40000010804 */
[----:B------:R-:W-:Y:S02]  /*cd10*/  FMUL.FTZ R0, R0, c[0x0][0x2d0] ;  /* 0x0000b40000007a20 */ /* 0x000fe40000410000 */
[----:B------:R-:W-:Y:S01]  /*cd20*/  FFMA.FTZ R251, R19, c[0x0][0x2d0], -R4 ;  /* 0x0000b40013fb7a23 */ /* 0x000fe20000010804 */
[----:B------:R-:W-:Y:S01]  /*cd30*/  MUFU.EX2 R177, R6 ;  /* 0x0000000600b17308 */ /* 0x000fe20000000800 */
[----:B------:R-:W-:Y:S02]  /*cd40*/  FADD.FTZ R4, R9, R7 ;  /* 0x0000000709047221 */ /* 0x000fe40000010000 */
[----:B------:R-:W-:Y:S01]  /*cd50*/  FMUL.FTZ R9, R2, R161 ;  /* 0x000000a102097220 */ /* 0x000fe20000410000 */
[----:B------:R-:W-:Y:S01]  /*cd60*/  MOV R161, R30 ;  /* 0x0000001e00a17202 */ /* 0x000fe20000000f00 */
[----:B------:R-:W-:Y:S02]  /*cd70*/  FADD.FTZ R185, R8, R4 ;  /* 0x0000000408b97221 */ /* 0x000fe40000010000 */
[C---:B------:R-:W-:Y:S01]  /*cd80*/  FMUL.FTZ R4, R2.reuse, R164 ;  /* 0x000000a402047220 */ /* 0x040fe20000410000 */
[----:B------:R-:W-:Y:S01]  /*cd90*/  MOV R164, R14 ;  /* 0x0000000e00a47202 */ /* 0x000fe20000000f00 */
[C---:B------:R-:W-:Y:S01]  /*cda0*/  FMUL.FTZ R8, R2.reuse, R160 ;  /* 0x000000a002087220 */ /* 0x040fe20000410000 */
[----:B------:R-:W3:Y:S01]  /*cdb0*/  MUFU.EX2 R0, R0 ;  /* 0x0000000000007308 */ /* 0x000ee20000000800 */
[----:B------:R-:W-:Y:S01]  /*cdc0*/  MOV R160, R18 ;  /* 0x0000001200a07202 */ /* 0x000fe20000000f00 */
[----:B-1----:R-:W-:Y:S01]  /*cdd0*/  FMUL.FTZ R5, R2, R165 ;  /* 0x000000a502057220 */ /* 0x002fe20000410000 */
[----:B------:R-:W-:Y:S07]  /*cde0*/  MOV R165, R27 ;  /* 0x0000001b00a57202 */ /* 0x000fee0000000f00 */
[----:B------:R-:W1:Y:S01]  /*cdf0*/  MUFU.EX2 R2, R184 ;  /* 0x000000b800027308 */ /* 0x000e620000000800 */
[C---:B---3--:R-:W-:Y:S02]  /*ce00*/  FMUL.FTZ R7, R0.reuse, R167 ;  /* 0x000000a700077220 */ /* 0x048fe40000410000 */
[----:B------:R-:W3:Y:S01]  /*ce10*/  LDL R167, [R1+0x2c] ;  /* 0x00002c0001a77983 */ /* 0x000ee20000100800 */
[C---:B------:R-:W-:Y:S02]  /*ce20*/  FMUL.FTZ R34, R0.reuse, R138 ;  /* 0x0000008a00227220 */ /* 0x040fe40000410000 */
[C---:B------:R-:W-:Y:S02]  /*ce30*/  FMUL.FTZ R35, R0.reuse, R139 ;  /* 0x0000008b00237220 */ /* 0x040fe40000410000 */
[C---:B--2---:R-:W-:Y:S01]  /*ce40*/  FFMA.FTZ R6, R0.reuse, R179, R10 ;  /* 0x000000b300067223 */ /* 0x044fe2000001000a */
[----:B------:R-:W-:Y:S01]  /*ce50*/  F2FP.BF16.PACK_AB R179, R191, R249 ;  /* 0x000000f9bfb3723e */ /* 0x000fe200000010ff */
[C---:B------:R-:W-:Y:S02]  /*ce60*/  FMUL.FTZ R26, R0.reuse, R146 ;  /* 0x00000092001a7220 */ /* 0x040fe40000410000 */
[C---:B------:R-:W-:Y:S01]  /*ce70*/  FADD.FTZ R152, R177.reuse, R6 ;  /* 0x00000006b1987221 */ /* 0x040fe20000010000 */
[----:B------:R-:W-:Y:S01]  /*ce80*/  F2FP.BF16.PACK_AB R177, R177, R10 ;  /* 0x0000000ab1b1723e */ /* 0x000fe200000010ff */
[C---:B------:R-:W-:Y:S01]  /*ce90*/  FMUL.FTZ R6, R0.reuse, R166 ;  /* 0x000000a600067220 */ /* 0x040fe20000410000 */
[----:B------:R-:W2:Y:S01]  /*cea0*/  LDL R146, [R1+0x34] ;  /* 0x0000340001927983 */ /* 0x000ea20000100800 */
[C---:B------:R-:W-:Y:S01]  /*ceb0*/  FMUL.FTZ R10, R0.reuse, R162 ;  /* 0x000000a2000a7220 */ /* 0x040fe20000410000 */
[----:B------:R-:W-:Y:S01]  /*cec0*/  MOV R162, R144 ;  /* 0x0000009000a27202 */ /* 0x000fe20000000f00 */
[C---:B------:R-:W-:Y:S01]  /*ced0*/  FMUL.FTZ R11, R0.reuse, R163 ;  /* 0x000000a3000b7220 */ /* 0x040fe20000410000 */
[----:B------:R-:W1:Y:S01]  /*cee0*/  MUFU.EX2 R144, R183 ;  /* 0x000000b700907308 */ /* 0x000e620000000800 */
[C---:B------:R-:W-:Y:S01]  /*cef0*/  FMUL.FTZ R14, R0.reuse, R158 ;  /* 0x0000009e000e7220 */ /* 0x040fe20000410000 */
[----:B------:R-:W-:Y:S01]  /*cf00*/  MOV R163, R145 ;  /* 0x0000009100a37202 */ /* 0x000fe20000000f00 */
[C---:B------:R-:W-:Y:S01]  /*cf10*/  FMUL.FTZ R15, R0.reuse, R159 ;  /* 0x0000009f000f7220 */ /* 0x040fe20000410000 */
[----:B------:R-:W-:Y:S01]  /*cf20*/  MOV R166, R149 ;  /* 0x0000009500a67202 */ /* 0x000fe20000000f00 */
[C---:B------:R-:W-:Y:S01]  /*cf30*/  FMUL.FTZ R18, R0.reuse, R154 ;  /* 0x0000009a00127220 */ /* 0x040fe20000410000 */
[----:B------:R-:W-:Y:S01]  /*cf40*/  MOV R149, R134 ;  /* 0x0000008600957202 */ /* 0x000fe20000000f00 */
        /* <DEDUP_REMOVED lines=26> */
[----:B------:R1:W1:Y:S01]  /*d0f0*/  MUFU.EX2 R181, R251 ;  /* 0x000000fb00b57308 */ /* 0x0002620000000800 */
        /* <DEDUP_REMOVED lines=14> */
[----:B----4-:R-:W4:Y:S01]  /*d1e0*/  LDSM.16.MT88.4 R136, [R153] ;  /* 0x000000009988783b */ /* 0x010f220000004200 */
[C---:B------:R-:W-:Y:S02]  /*d1f0*/  FMUL.FTZ R98, R0.reuse, R98 ;  /* 0x0000006200627220 */ /* 0x040fe40000410000 */
[C---:B------:R-:W-:Y:S01]  /*d200*/  FMUL.FTZ R99, R0.reuse, R99 ;  /* 0x0000006300637220 */ /* 0x040fe20000410000 */
[----:B-1----:R-:W-:Y:S01]  /*d210*/  MOV R251, R156 ;  /* 0x0000009c00fb7202 */ /* 0x002fe20000000f00 */
        /* <DEDUP_REMOVED lines=16> */
[----:B------:R-:W-:Y:S01]  /*d320*/  FADD.FTZ R0, R133, R185 ;  /* 0x000000b985007221 */ /* 0x000fe20000010000 */
[C---:B----4-:R-:W-:Y:S05]  /*d330*/  HMMA.16816.F32.BF16 R4, R176.reuse, R136, R4 ;  /* 0x00000088b004723c */ /* 0x050fea0000041804 */
[----:B------:R-:W-:Y:S03]  /*d340*/  FADD.FTZ R0, R2, R0 ;  /* 0x0000000002007221 */ /* 0x000fe60000010000 */
[C---:B------:R-:W-:Y:S01]  /*d350*/  HMMA.16816.F32.BF16 R8, R176.reuse, R138, R8 ;  /* 0x0000008ab008723c */ /* 0x040fe20000041808 */
[----:B------:R-:W1:Y:S03]  /*d360*/  LDSM.16.MT88.4 R136, [R156] ;  /* 0x000000009c88783b */ /* 0x000e660000004200 */
[----:B------:R-:W-:Y:S04]  /*d370*/  FADD.FTZ R0, R144, R0 ;  /* 0x0000000090007221 */ /* 0x000fe80000010000 */
[----:B------:R-:W-:Y:S01]  /*d380*/  FADD.FTZ R0, R134, R0 ;  /* 0x0000000086007221 */ /* 0x000fe20000010000 */
[C---:B-1----:R-:W-:Y:S08]  /*d390*/  HMMA.16816.F32.BF16 R12, R176.reuse, R136, R12 ;  /* 0x00000088b00c723c */ /* 0x042ff0000004180c */
[C---:B------:R-:W-:Y:S01]  /*d3a0*/  HMMA.16816.F32.BF16 R16, R176.reuse, R138, R16 ;  /* 0x0000008ab010723c */ /* 0x040fe20000041810 */
[----:B---3--:R-:W1:Y:S03]  /*d3b0*/  LDSM.16.MT88.4 R136, [R167] ;  /* 0x00000000a788783b */ /* 0x008e660000004200 */
[----:B--2---:R-:W-:Y:S04]  /*d3c0*/  MOV R185, R146 ;  /* 0x0000009200b97202 */ /* 0x004fe80000000f00 */
[C---:B-1----:R-:W-:Y:S08]  /*d3d0*/  HMMA.16816.F32.BF16 R20, R176.reuse, R136, R20 ;  /* 0x00000088b014723c */ /* 0x042ff00000041814 */
[C---:B------:R-:W-:Y:S01]  /*d3e0*/  HMMA.16816.F32.BF16 R24, R176.reuse, R138, R24 ;  /* 0x0000008ab018723c */ /* 0x040fe20000041818 */
[----:B------:R-:W1:Y:S08]  /*d3f0*/  LDSM.16.MT88.4 R136, [R140] ;  /* 0x000000008c88783b */ /* 0x000e700000004200 */
[----:B------:R-:W-:Y:S01]  /*d400*/  LDSM.16.MT88.4 R140, [R153+0x800] ;  /* 0x00080000998c783b */ /* 0x000fe20000004200 */
        /* <DEDUP_REMOVED lines=39> */
[----:B------:R-:W1:Y:S03]  /*d680*/  MUFU.EX2 R133, R163 ;  /* 0x000000a300857308 */ /* 0x000e660000000800 */
[----:B------:R-:W-:Y:S03]  /*d690*/  F2FP.BF16.PACK_AB R137, R186, R187 ;  /* 0x000000bbba89723e */ /* 0x000fe600000010ff */
[----:B------:R-:W-:Y:S02]  /*d6a0*/  F2FP.BF16.PACK_AB R138, R134, R144 ;  /* 0x00000090868a723e */ /* 0x000fe400000010ff */
[----:B------:R-:W2:Y:S02]  /*d6b0*/  LDSM.16.MT88.4 R144, [R156+0x800] ;  /* 0x000800009c90783b */ /* 0x000ea40000004200 */
[----:B------:R-:W3:Y:S01]  /*d6c0*/  MUFU.EX2 R2, R162 ;  /* 0x000000a200027308 */ /* 0x000ee20000000800 */
[----:B------:R-:W-:Y:S02]  /*d6d0*/  F2FP.BF16.PACK_AB R139, R182, R183 ;  /* 0x000000b7b68b723e */ /* 0x000fe400000010ff */
[----:B------:R-:W-:Y:S05]  /*d6e0*/  F2FP.BF16.PACK_AB R177, R180, R181 ;  /* 0x000000b5b4b1723e */ /* 0x000fea00000010ff */
[C---:B------:R-:W-:Y:S02]  /*d6f0*/  HMMA.16816.F32.BF16 R4, R136.reuse, R140, R4 ;  /* 0x0000008c8804723c */ /* 0x040fe40000041804 */
[----:B------:R-:W-:Y:S03]  /*d700*/  MUFU.EX2 R178, R161 ;  /* 0x000000a100b27308 */ /* 0x000fe60000000800 */
[----:B-1----:R-:W-:Y:S03]  /*d710*/  FADD.FTZ R0, R133, R0 ;  /* 0x0000000085007221 */ /* 0x002fe60000010000 */
[C---:B------:R-:W-:Y:S01]  /*d720*/  HMMA.16816.F32.BF16 R8, R136.reuse, R142, R8 ;  /* 0x0000008e8808723c */ /* 0x040fe20000041808 */
[----:B------:R-:W1:Y:S03]  /*d730*/  LDSM.16.MT88.4 R140, [R167+0x800] ;  /* 0x00080000a78c783b */ /* 0x000e660000004200 */
[----:B------:R4:W4:Y:S01]  /*d740*/  MUFU.EX2 R134, R250 ;  /* 0x000000fa00867308 */ /* 0x0009220000000800 */
[----:B---3--:R-:W-:Y:S04]  /*d750*/  FADD.FTZ R0, R2, R0 ;  /* 0x0000000002007221 */ /* 0x008fe80000010000 */
[----:B------:R-:W-:Y:S05]  /*d760*/  FADD.FTZ R0, R148, R0 ;  /* 0x0000000094007221 */ /* 0x000fea0000010000 */
[----:B------:R-:W-:Y:S01]  /*d770*/  MUFU.EX2 R176, R166 ;  /* 0x000000a600b07308 */ /* 0x000fe20000000800 */
[C---:B--2---:R-:W-:Y:S03]  /*d780*/  HMMA.16816.F32.BF16 R12, R136.reuse, R144, R12 ;  /* 0x00000090880c723c */ /* 0x044fe6000004180c */
[----:B----4-:R-:W-:Y:S01]  /*d790*/  MOV R250, R167 ;  /* 0x000000a700fa7202 */ /* 0x010fe20000000f00 */
[C---:B------:R-:W-:Y:S04]  /*d7a0*/  FADD.FTZ R0, R134.reuse, R0 ;  /* 0x0000000086007221 */ /* 0x040fe80000010000 */
        /* <DEDUP_REMOVED lines=34> */
[----:B------:R1:W3:Y:S07]  /*d9d0*/  LDSM.16.MT88.4 R140, [R167+0x6800] ;  /* 0x00680000a78c783b */ /* 0x0002ee0000004200 */
[C---:B--2---:R-:W-:Y:S04]  /*d9e0*/  HMMA.16816.F32.BF16 R108, R136.reuse, R144, R108 ;  /* 0x00000090886c723c */ /* 0x044fe8000004186c */
[----:B-1----:R-:W-:Y:S04]  /*d9f0*/  MOV R167, R149 ;  /* 0x0000009500a77202 */ /* 0x002fe80000000f00 */
[C---:B------:R-:W-:Y:S01]  /*da00*/  HMMA.16816.F32.BF16 R112, R136.reuse, R146, R112 ;  /* 0x000000928870723c */ /* 0x040fe20000041870 */
[----:B------:R-:W1:Y:S07]  /*da10*/  LDSM.16.MT88.4 R144, [R185+0x6800] ;  /* 0x00680000b990783b */ /* 0x000e6e0000004200 */
[C---:B---3--:R-:W-:Y:S08]  /*da20*/  HMMA.16816.F32.BF16 R116, R136.reuse, R140, R116 ;  /* 0x0000008c8874723c */ /* 0x048ff00000041874 */
[C---:B------:R-:W-:Y:S01]  /*da30*/  HMMA.16816.F32.BF16 R120, R136.reuse, R142, R120 ;  /* 0x0000008e8878723c */ /* 0x040fe20000041878 */
[----:B------:R-:W2:Y:S07]  /*da40*/  LDSM.16.MT88.4 R140, [R153+0x1000] ;  /* 0x00100000998c783b */ /* 0x000eae0000004200 */
[C---:B-1----:R-:W-:Y:S08]  /*da50*/  HMMA.16816.F32.BF16 R124, R136.reuse, R144, R124 ;  /* 0x00000090887c723c */ /* 0x042ff0000004187c */
[----:B------:R-:W-:Y:S01]  /*da60*/  HMMA.16816.F32.BF16 R128, R136, R146, R128 ;  /* 0x000000928880723c */ /* 0x000fe20000041880 */
[----:B------:R-:W1:Y:S06]  /*da70*/  LDSM.16.MT88.4 R144, [R156+0x1000] ;  /* 0x001000009c90783b */ /* 0x000e6c0000004200 */
[----:B------:R-:W-:Y:S02]  /*da80*/  F2FP.BF16.PACK_AB R138, R134, R148 ;  /* 0x00000094868a723e */ /* 0x000fe400000010ff */
[----:B------:R-:W3:Y:S01]  /*da90*/  LDSM.16.MT88.4 R148, [R250+0x1000] ;  /* 0x00100000fa94783b */ /* 0x000ee20000004200 */
[----:B------:R-:W-:Y:S02]  /*daa0*/  MUFU.EX2 R134, R165 ;  /* 0x000000a500867308 */ /* 0x000fe40000000800 */
[----:B------:R-:W-:Y:S02]  /*dab0*/  F2FP.BF16.PACK_AB R136, R2, R133 ;  /* 0x000000850288723e */ /* 0x000fe400000010ff */
[----:B------:R-:W-:Y:S02]  /*dac0*/  F2FP.BF16.PACK_AB R137, R188, R189 ;  /* 0x000000bdbc89723e */ /* 0x000fe400000010ff */
[----:B------:R-:W-:Y:S04]  /*dad0*/  F2FP.BF16.PACK_AB R139, R248, R190 ;  /* 0x000000bef88b723e */ /* 0x000fe800000010ff */
[----:B------:R-:W4:Y:S03]  /*dae0*/  MUFU.EX2 R2, R167 ;  /* 0x000000a700027308 */ /* 0x000f260000000800 */
[C---:B--2---:R-:W-:Y:S07]  /*daf0*/  HMMA.16816.F32.BF16 R4, R136.reuse, R140, R4 ;  /* 0x0000008c8804723c */ /* 0x044fee0000041804 */
[----:B------:R-:W2:Y:S01]  /*db00*/  MUFU.EX2 R133, R157 ;  /* 0x0000009d00857308 */ /* 0x000ea20000000800 */
[C---:B------:R-:W-:Y:S01]  /*db10*/  HMMA.16816.F32.BF16 R8, R136.reuse, R142, R8 ;  /* 0x0000008e8808723c */ /* 0x040fe20000041808 */
[----:B------:R-:W3:Y:S07]  /*db20*/  LDSM.16.MT88.4 R140, [R185+0x1000] ;  /* 0x00100000b98c783b */ /* 0x000eee0000004200 */
[C---:B-1----:R-:W-:Y:S04]  /*db30*/  HMMA.16816.F32.BF16 R12, R136.reuse, R144, R12 ;  /* 0x00000090880c723c */ /* 0x042fe8000004180c */
[----:B----4-:R-:W-:Y:S04]  /*db40*/  FADD.FTZ R0, R2, R0 ;  /* 0x0000000002007221 */ /* 0x010fe80000010000 */
[C---:B------:R-:W-:Y:S01]  /*db50*/  FADD.FTZ R0, R176.reuse, R0 ;  /* 0x00000000b0007221 */ /* 0x040fe20000010000 */
[C---:B------:R-:W-:Y:S01]  /*db60*/  HMMA.16816.F32.BF16 R16, R136.reuse, R146, R16 ;  /* 0x000000928810723c */ /* 0x040fe20000041810 */
[----:B------:R-:W1:Y:S02]  /*db70*/  LDSM.16.MT88.4 R144, [R153+0x3000] ;  /* 0x003000009990783b */ /* 0x000e640000004200 */
[----:B------:R-:W-:Y:S01]  /*db80*/  F2FP.BF16.PACK_AB R176, R176, R2 ;  /* 0x00000002b0b0723e */ /* 0x000fe200000010ff */
[----:B------:R-:W-:Y:S01]  /*db90*/  FADD.FTZ R2, R249, R152 ;  /* 0x00000098f9027221 */ /* 0x000fe20000010000 */
[----:B------:R-:W-:Y:S01]  /*dba0*/  MOV R249, R153 ;  /* 0x0000009900f97202 */ /* 0x000fe20000000f00 */
[----:B--2---:R-:W-:Y:S02]  /*dbb0*/  FADD.FTZ R0, R133, R0 ;  /* 0x0000000085007221 */ /* 0x004fe40000010000 */
[C---:B---3--:R-:W-:Y:S02]  /*dbc0*/  HMMA.16816.F32.BF16 R20, R136.reuse, R148, R20 ;  /* 0x000000948814723c */ /* 0x048fe40000041814 */
[----:B------:R-:W-:Y:S02]  /*dbd0*/  LDSM.16.MT88.4 R160, [R249+0x1800] ;  /* 0x00180000f9a0783b */ /* 0x000fe40000004200 */
[C---:B------:R-:W-:Y:S01]  /*dbe0*/  FADD.FTZ R0, R178.reuse, R0 ;  /* 0x00000000b2007221 */ /* 0x040fe20000010000 */
[----:B------:R-:W-:Y:S02]  /*dbf0*/  F2FP.BF16.PACK_AB R178, R178, R133 ;  /* 0x00000085b2b2723e */ /* 0x000fe400000010ff */
[----:B------:R-:W2:Y:S01]  /*dc00*/  MUFU.EX2 R133, R164 ;  /* 0x000000a400857308 */ /* 0x000ea20000000800 */
[C---:B------:R-:W-:Y:S02]  /*dc10*/  HMMA.16816.F32.BF16 R24, R136.reuse, R150, R24 ;  /* 0x000000968818723c */ /* 0x040fe40000041818 */
[----:B------:R-:W4:Y:S06]  /*dc20*/  LDSM.16.MT88.4 R148, [R156+0x3000] ;  /* 0x003000009c94783b */ /* 0x000f2c0000004200 */
[C---:B------:R-:W-:Y:S02]  /*dc30*/  HMMA.16816.F32.BF16 R28, R136.reuse, R140, R28 ;  /* 0x0000008c881c723c */ /* 0x040fe4000004181c */
[----:B------:R4:W-:Y:S04]  /*dc40*/  STL [R1+0x78], R0 ;  /* 0x0000780001007387 */ /* 0x0009e80000100800 */
[----:B------:R-:W3:Y:S02]  /*dc50*/  LDL.LU R184, [R1+0x60] ;  /* 0x0000600001b87983 */ /* 0x000ee40000300800 */
[C---:B------:R-:W-:Y:S02]  /*dc60*/  HMMA.16816.F32.BF16 R32, R136.reuse, R142, R32 ;  /* 0x0000008e8820723c */ /* 0x040fe40000041820 */
[----:B------:R-:W4:Y:S02]  /*dc70*/  LDSM.16.MT88.4 R140, [R250+0x3000] ;  /* 0x00300000fa8c783b */ /* 0x000f240000004200 */
[----:B--2---:R-:W-:Y:S04]  /*dc80*/  F2FP.BF16.PACK_AB R179, R133, R134 ;  /* 0x0000008685b3723e */ /* 0x004fe800000010ff */
[C---:B-1----:R-:W-:Y:S08]  /*dc90*/  HMMA.16816.F32.BF16 R36, R136.reuse, R144, R36 ;  /* 0x000000908824723c */ /* 0x042ff00000041824 */
[C---:B------:R-:W-:Y:S01]  /*dca0*/  HMMA.16816.F32.BF16 R40, R136.reuse, R146, R40 ;  /* 0x000000928828723c */ /* 0x040fe20000041828 */
[----:B------:R-:W1:Y:S03]  /*dcb0*/  LDSM.16.MT88.4 R144, [R185+0x3000] ;  /* 0x00300000b990783b */ /* 0x000e660000004200 */
[----:B----4-:R-:W-:Y:S04]  /*dcc0*/  FADD.FTZ R0, R191, R2 ;  /* 0x00000002bf007221 */ /* 0x010fe80000010000 */
[----:B------:R-:W-:Y:S01]  /*dcd0*/  FADD.FTZ R0, R187, R0 ;  /* 0x00000000bb007221 */ /* 0x000fe20000010000 */
[C---:B------:R-:W-:Y:S03]  /*dce0*/  HMMA.16816.F32.BF16 R44, R136.reuse, R148, R44 ;  /* 0x00000094882c723c */ /* 0x040fe6000004182c */
[----:B------:R-:W-:Y:S04]  /*dcf0*/  FADD.FTZ R0, R186, R0 ;  /* 0x00000000ba007221 */ /* 0x000fe80000010000 */
[----:B------:R-:W-:Y:S01]  /*dd00*/  FADD.FTZ R0, R183, R0 ;  /* 0x00000000b7007221 */ /* 0x000fe20000010000 */
[C---:B------:R-:W-:Y:S01]  /*dd10*/  HMMA.16816.F32.BF16 R48, R136.reuse, R150, R48 ;  /* 0x000000968830723c */ /* 0x040fe20000041830 */
[----:B------:R-:W2:Y:S03]  /*dd20*/  LDSM.16.MT88.4 R148, [R153+0x5000] ;  /* 0x005000009994783b */ /* 0x000ea60000004200 */
[----:B------:R-:W-:Y:S04]  /*dd30*/  FADD.FTZ R0, R182, R0 ;  /* 0x00000000b6007221 */ /* 0x000fe80000010000 */
[C---:B------:R-:W-:Y:S04]  /*dd40*/  HMMA.16816.F32.BF16 R52, R136.reuse, R140, R52 ;  /* 0x0000008c8834723c */ /* 0x040fe80000041834 */
[----:B------:R-:W-:Y:S04]  /*dd50*/  FADD.FTZ R0, R189, R0 ;  /* 0x00000000bd007221 */ /* 0x000fe80000010000 */
[C---:B------:R-:W-:Y:S01]  /*dd60*/  HMMA.16816.F32.BF16 R56, R136.reuse, R142, R56 ;  /* 0x0000008e8838723c */ /* 0x040fe20000041838 */
[----:B------:R-:W4:Y:S03]  /*dd70*/  LDSM.16.MT88.4 R140, [R156+0x5000] ;  /* 0x005000009c8c783b */ /* 0x000f260000004200 */
[----:B------:R-:W-:Y:S04]  /*dd80*/  FADD.FTZ R0, R188, R0 ;  /* 0x00000000bc007221 */ /* 0x000fe80000010000 */
[C---:B-1----:R-:W-:Y:S04]  /*dd90*/  HMMA.16816.F32.BF16 R60, R136.reuse, R144, R60 ;  /* 0x00000090883c723c */ /* 0x042fe8000004183c */
[----:B------:R-:W-:Y:S04]  /*dda0*/  FADD.FTZ R0, R190, R0 ;  /* 0x00000000be007221 */ /* 0x000fe80000010000 */
[C---:B------:R-:W-:Y:S01]  /*ddb0*/  HMMA.16816.F32.BF16 R64, R136.reuse, R146, R64 ;  /* 0x000000928840723c */ /* 0x040fe20000041840 */
[----:B------:R-:W1:Y:S03]  /*ddc0*/  LDSM.16.MT88.4 R144, [R250+0x5000] ;  /* 0x00500000fa90783b */ /* 0x000e660000004200 */
[----:B------:R-:W-:Y:S04]  /*ddd0*/  FADD.FTZ R0, R248, R0 ;  /* 0x00000000f8007221 */ /* 0x000fe80000010000 */
[----:B------:R-:W-:Y:S01]  /*dde0*/  FADD.FTZ R0, R181, R0 ;  /* 0x00000000b5007221 */ /* 0x000fe20000010000 */
[C---:B--2---:R-:W-:Y:S03]  /*ddf0*/  HMMA.16816.F32.BF16 R68, R136.reuse, R148, R68 ;  /* 0x000000948844723c */ /* 0x044fe60000041844 */
[----:B------:R-:W-:Y:S04]  /*de00*/  FADD.FTZ R0, R180, R0 ;  /* 0x00000000b4007221 */ /* 0x000fe80000010000 */
[----:B------:R-:W-:Y:S01]  /*de10*/  FADD.FTZ R2, R134, R0 ;  /* 0x0000000086027221 */ /* 0x000fe20000010000 */
[C---:B------:R-:W-:Y:S01]  /*de20*/  HMMA.16816.F32.BF16 R72, R136.reuse, R150, R72 ;  /* 0x000000968848723c */ /* 0x040fe20000041848 */
[----:B------:R-:W2:Y:S03]  /*de30*/  LDSM.16.MT88.4 R148, [R185+0x5000] ;  /* 0x00500000b994783b */ /* 0x000ea60000004200 */
[----:B------:R-:W-:Y:S01]  /*de40*/  FADD.FTZ R2, R133, R2 ;  /* 0x0000000285027221 */ /* 0x000fe20000010000 */
[----:B------:R-:W-:Y:S02]  /*de50*/  MOV R133, R132 ;  /* 0x0000008400857202 */ /* 0x000fe40000000f00 */
[-C--:B------:R-:W-:Y:S01]  /*de60*/  MOV R134, R3.reuse ;  /* 0x0000000300867202 */ /* 0x080fe20000000f00 */
[C---:B----4-:R-:W-:Y:S08]  /*de70*/  HMMA.16816.F32.BF16 R76, R136.reuse, R140, R76 ;  /* 0x0000008c884c723c */ /* 0x050ff0000004184c */
[C---:B------:R-:W-:Y:S01]  /*de80*/  HMMA.16816.F32.BF16 R80, R136.reuse, R142, R80 ;  /* 0x0000008e8850723c */ /* 0x040fe20000041850 */
[----:B------:R-:W4:Y:S07]  /*de90*/  LDSM.16.MT88.4 R140, [R153+0x7000] ;  /* 0x00700000998c783b */ /* 0x000f2e0000004200 */
[C---:B-1----:R-:W-:Y:S01]  /*dea0*/  HMMA.16816.F32.BF16 R84, R136.reuse, R144, R84 ;  /* 0x000000908854723c */ /* 0x042fe20000041854 */
[----:B------:R-:W-:Y:S07]  /*deb0*/  LDSM.16.MT88.4 R152, [R251+0x1800] ;  /* 0x00180000fb98783b */ /* 0x000fee0000004200 */
[C---:B------:R-:W-:Y:S01]  /*dec0*/  HMMA.16816.F32.BF16 R88, R136.reuse, R146, R88 ;  /* 0x000000928858723c */ /* 0x040fe20000041858 */
[----:B------:R-:W1:Y:S07]  /*ded0*/  LDSM.16.MT88.4 R144, [R156+0x7000] ;  /* 0x007000009c90783b */ /* 0x000e6e0000004200 */
[C---:B--2---:R-:W-:Y:S08]  /*dee0*/  HMMA.16816.F32.BF16 R92, R136.reuse, R148, R92 ;  /* 0x00000094885c723c */ /* 0x044ff0000004185c */
[C---:B------:R-:W-:Y:S01]  /*def0*/  HMMA.16816.F32.BF16 R96, R136.reuse, R150, R96 ;  /* 0x000000968860723c */ /* 0x040fe20000041860 */
[----:B------:R-:W2:Y:S07]  /*df00*/  LDSM.16.MT88.4 R148, [R250+0x7000] ;  /* 0x00700000fa94783b */ /* 0x000eae0000004200 */
[C---:B----4-:R-:W-:Y:S08]  /*df10*/  HMMA.16816.F32.BF16 R100, R136.reuse, R140, R100 ;  /* 0x0000008c8864723c */ /* 0x050ff00000041864 */
[C---:B------:R-:W-:Y:S01]  /*df20*/  HMMA.16816.F32.BF16 R104, R136.reuse, R142, R104 ;  /* 0x0000008e8868723c */ /* 0x040fe20000041868 */
[----:B------:R-:W4:Y:S07]  /*df30*/  LDSM.16.MT88.4 R140, [R185+0x7000] ;  /* 0x00700000b98c783b */ /* 0x000f2e0000004200 */
[C---:B-1----:R-:W-:Y:S08]  /*df40*/  HMMA.16816.F32.BF16 R108, R136.reuse, R144, R108 ;  /* 0x00000090886c723c */ /* 0x042ff0000004186c */
[C---:B------:R-:W-:Y:S01]  /*df50*/  HMMA.16816.F32.BF16 R112, R136.reuse, R146, R112 ;  /* 0x000000928870723c */ /* 0x040fe20000041870 */
[----:B------:R-:W1:Y:S07]  /*df60*/  LDSM.16.MT88.4 R144, [R250+0x1800] ;  /* 0x00180000fa90783b */ /* 0x000e6e0000004200 */
[C---:B--2---:R-:W-:Y:S08]  /*df70*/  HMMA.16816.F32.BF16 R116, R136.reuse, R148, R116 ;  /* 0x000000948874723c */ /* 0x044ff00000041874 */
[C---:B------:R-:W-:Y:S08]  /*df80*/  HMMA.16816.F32.BF16 R120, R136.reuse, R150, R120 ;  /* 0x000000968878723c */ /* 0x040ff00000041878 */
[C---:B----4-:R-:W-:Y:S08]  /*df90*/  HMMA.16816.F32.BF16 R124, R136.reuse, R140, R124 ;  /* 0x0000008c887c723c */ /* 0x050ff0000004187c */
[----:B------:R-:W-:Y:S01]  /*dfa0*/  HMMA.16816.F32.BF16 R128, R136, R142, R128 ;  /* 0x0000008e8880723c */ /* 0x000fe20000041880 */
[----:B------:R-:W2:Y:S07]  /*dfb0*/  LDSM.16.MT88.4 R136, [R185+0x1800] ;  /* 0x00180000b988783b */ /* 0x000eae0000004200 */
[C---:B------:R-:W-:Y:S01]  /*dfc0*/  HMMA.16816.F32.BF16 R164, R176.reuse, R160, R4 ;  /* 0x000000a0b0a4723c */ /* 0x040fe20000041804 */
[----:B------:R-:W4:Y:S07]  /*dfd0*/  LDSM.16.MT88.4 R4, [R249+0x3800] ;  /* 0x00380000f904783b */ /* 0x000f2e0000004200 */
[C---:B------:R-:W-:Y:S01]  /*dfe0*/  HMMA.16816.F32.BF16 R160, R176.reuse, R162, R8 ;  /* 0x000000a2b0a0723c */ /* 0x040fe20000041808 */
[----:B------:R-:W4:Y:S07]  /*dff0*/  LDSM.16.MT88.4 R8, [R251+0x3800] ;  /* 0x00380000fb08783b */ /* 0x000f2e0000004200 */
[C---:B------:R-:W-:Y:S01]  /*e000*/  HMMA.16816.F32.BF16 R156, R176.reuse, R152, R12 ;  /* 0x00000098b09c723c */ /* 0x040fe2000004180c */
[----:B------:R-:W3:Y:S07]  /*e010*/  LDSM.16.MT88.4 R12, [R250+0x3800] ;  /* 0x00380000fa0c783b */ /* 0x000eee0000004200 */
[C---:B------:R-:W-:Y:S01]  /*e020*/  HMMA.16816.F32.BF16 R152, R176.reuse, R154, R16 ;  /* 0x0000009ab098723c */ /* 0x040fe20000041810 */
[----:B------:R-:W3:Y:S07]  /*e030*/  LDSM.16.MT88.4 R16, [R185+0x3800] ;  /* 0x00380000b910783b */ /* 0x000eee0000004200 */
[C---:B-1----:R-:W-:Y:S08]  /*e040*/  HMMA.16816.F32.BF16 R148, R176.reuse, R144, R20 ;  /* 0x00000090b094723c */ /* 0x042ff00000041814 */
[C---:B------:R-:W-:Y:S08]  /*e050*/  HMMA.16816.F32.BF16 R144, R176.reuse, R146, R24 ;  /* 0x00000092b090723c */ /* 0x040ff00000041818 */
[C---:B--2---:R-:W-:Y:S08]  /*e060*/  HMMA.16816.F32.BF16 R140, R176.reuse, R136, R28 ;  /* 0x00000088b08c723c */ /* 0x044ff0000004181c */
[C---:B------:R-:W-:Y:S08]  /*e070*/  HMMA.16816.F32.BF16 R136, R176.reuse, R138, R32 ;  /* 0x0000008ab088723c */ /* 0x040ff00000041820 */
[C---:B----4-:R-:W-:Y:S08]  /*e080*/  HMMA.16816.F32.BF16 R36, R176.reuse, R4, R36 ;  /* 0x00000004b024723c */ /* 0x050ff00000041824 */
[C---:B------:R-:W-:Y:S01]  /*e090*/  HMMA.16816.F32.BF16 R40, R176.reuse, R6, R40 ;  /* 0x00000006b028723c */ /* 0x040fe20000041828 */
[----:B------:R-:W1:Y:S07]  /*e0a0*/  LDSM.16.MT88.4 R4, [R249+0x5800] ;  /* 0x00580000f904783b */ /* 0x000e6e0000004200 */
[C---:B------:R-:W-:Y:S08]  /*e0b0*/  HMMA.16816.F32.BF16 R44, R176.reuse, R8, R44 ;  /* 0x00000008b02c723c */ /* 0x040ff0000004182c */
[C---:B------:R-:W-:Y:S01]  /*e0c0*/  HMMA.16816.F32.BF16 R48, R176.reuse, R10, R48 ;  /* 0x0000000ab030723c */ /* 0x040fe20000041830 */
[----:B------:R-:W2:Y:S03]  /*e0d0*/  LDSM.16.MT88.4 R8, [R251+0x5800] ;  /* 0x00580000fb08783b */ /* 0x000ea60000004200 */
[C---:B---3--:R-:W-:Y:S02]  /*e0e0*/  IADD3 R0, R184.reuse, -0x1, RZ ;  /* 0xffffffffb8007810 */ /* 0x048fe40007ffe0ff */
[----:B------:R-:W-:Y:S02]  /*e0f0*/  ISETP.GT.AND P0, PT, R184, RZ, PT ;  /* 0x000000ffb800720c */ /* 0x000fe40003f04270 */
[C---:B------:R-:W-:Y:S01]  /*e100*/  HMMA.16816.F32.BF16 R52, R176.reuse, R12, R52 ;  /* 0x0000000cb034723c */ /* 0x040fe20000041834 */
[----:B------:R-:W-:Y:S04]  /*e110*/  STL [R1+0x60], R0 ;  /* 0x0000600001007387 */ /* 0x000fe80000100800 */
[----:B------:R-:W-:Y:S03]  /*e120*/  STL [R1+0x74], R2 ;  /* 0x0000740201007387 */ /* 0x000fe60000100800 */
        /* <DEDUP_REMOVED lines=23> */
[C---:B----4-:R-:W-:Y:S07]  /*e2a0*/  HMMA.16816.F32.BF16 R124, R176.reuse, R16, R124 ;  /* 0x00000010b07c723c */ /* 0x050fee000004187c */
[----:B------:R-:W-:Y:S01]  /*e2b0*/  MOV R16, R3 ;  /* 0x0000000300107202 */ /* 0x000fe20000000f00 */
[----:B------:R-:W-:Y:S01]  /*e2c0*/  HMMA.16816.F32.BF16 R128, R176, R18, R128 ;  /* 0x00000012b080723c */ /* 0x000fe20000041880 */
[----:B------:R-:W-:Y:S07]  /*e2d0*/  @!UPT UIADD3 URZ, URZ, URZ, URZ ;  /* 0x0000003f3f3ff290 */ /* 0x000fee000fffe03f */
[----:B------:R-:W-:-:S11]  /*e2e0*/  @P0 BRA `(.L_x_542) ;  /* 0xffffc00000000947 */ /* 0x000fd6000383ffff */
.L_x_535:
[----:B------:R-:W-:Y:S05]  /*e2f0*/  BRA.DIV ~URZ, `(.L_x_543) ;  /* 0x00004ac27f007947 */ /* 0x000fea000b800000 */
[----:B------:R-:W2:Y:S04]  /*e300*/  LDL R0, [R1+0x78] ;  /* 0x0000780001007983 */ /* 0x000ea80000100800 */
[----:B--2---:R1:W2:Y:S02]  /*e310*/  SHFL.BFLY PT, R5, R0, 0x2, 0x1f ;  /* 0x0c401f0000057f89 */ /* 0x0042a400000e0000 */
.L_x_589:
[----:B-1----:R-:W3:Y:S02]  /*e320*/  LDL.LU R0, [R1+0x78] ;  /* 0x0000780001007983 */ /* 0x002ee40000300800 */
[----:B--23--:R-:W-:Y:S01]  /*e330*/  FADD.FTZ R5, R5, R0 ;  /* 0x0000000005057221 */ /* 0x00cfe20000010000 */
[----:B------:R-:W-:Y:S05]  /*e340*/  BRA.DIV ~URZ, `(.L_x_544) ;  /* 0x00004ad27f007947 */ /* 0x000fea000b800000 */
[----:B------:R-:W2:Y:S04]  /*e350*/  LDL.LU R2, [R1+0x74] ;  /* 0x0000740001027983 */ /* 0x000ea80000300800 */
[----:B------:R-:W1:Y:S02]  /*e360*/  SHFL.BFLY PT, R0, R5, 0x1, 0x1f ;  /* 0x0c201f0005007f89 */ /* 0x000e6400000e0000 */
[----:B-1----:R-:W-:-:S02]  /*e370*/  FADD.FTZ R5, R5, R0 ;  /* 0x0000000005057221 */ /* 0x002fc40000010000 */
[----:B--2---:R-:W1:Y:S02]  /*e380*/  SHFL.BFLY PT, R4, R2, 0x2, 0x1f ;  /* 0x0c401f0002047f89 */ /* 0x004e6400000e0000 */
[----:B-1----:R-:W-:-:S05]  /*e390*/  FADD.FTZ R4, R4, R2 ;  /* 0x0000000204047221 */ /* 0x002fca0000010000 */
[----:B------:R1:W2:Y:S02]  /*e3a0*/  SHFL.BFLY PT, R3, R4, 0x1, 0x1f ;  /* 0x0c201f0004037f89 */ /* 0x0002a400000e0000 */
.L_x_590:
[----:B------:R-:W-:Y:S01]  /*e3b0*/  FSETP.NE.FTZ.AND P1, PT, R5, RZ, PT ;  /* 0x000000ff0500720b */ /* 0x000fe20003f35000 */
[----:B--2---:R-:W-:Y:S01]  /*e3c0*/  FADD.FTZ R3, R3, R4 ;  /* 0x0000000403037221 */ /* 0x004fe20000010000 */
[----:B------:R-:W-:Y:S02]  /*e3d0*/  MOV R2, RZ ;  /* 0x000000ff00027202 */ /* 0x000fe40000000f00 */
[----:B------:R-:W-:Y:S02]  /*e3e0*/  MOV R0, RZ ;  /* 0x000000ff00007202 */ /* 0x000fe40000000f00 */
[----:B------:R-:W-:Y:S02]  /*e3f0*/  FSETP.NE.FTZ.AND P0, PT, R3, RZ, PT ;  /* 0x000000ff0300720b */ /* 0x000fe40003f15000 */
[----:B------:R-:W-:-:S05]  /*e400*/  MOV R173, 0xff800000 ;  /* 0xff80000000ad7802 */ /* 0x000fca0000000f00 */
[----:B------:R-:W2:Y:S01]  /*e410*/  @P1 MUFU.RCP R2, R5 ;  /* 0x0000000500021308 */ /* 0x000ea20000001000 */
[----:B-1----:R-:W-:-:S05]  /*e420*/  @P1 MOV R4, 0x3f317218 ;  /* 0x3f31721800041802 */ /* 0x002fca0000000f00 */
[----:B------:R-:W-:Y:S02]  /*e430*/  @P1 FMUL.FTZ R4, R4, c[0x0][0x2d0] ;  /* 0x0000b40004041a20 */ /* 0x000fe40000410000 */
[----:B------:R-:W1:Y:S01]  /*e440*/  @P1 MUFU.LG2 R5, R5 ;  /* 0x0000000500051308 */ /* 0x000e620000000c00 */
[----:B--2---:R-:W-:-:S07]  /*e450*/  FMUL.FTZ R133, R2, R36 ;  /* 0x0000002402857220 */ /* 0x004fce0000410000 */
[----:B------:R-:W2:Y:S01]  /*e460*/  @P0 MUFU.RCP R0, R3 ;  /* 0x0000000300000308 */ /* 0x000ea20000001000 */
        /* <DEDUP_REMOVED lines=30> */
[C---:B------:R-:W-:Y:S01]  /*e650*/  FMUL.FTZ R34, R2.reuse, R65 ;  /* 0x0000004102227220 */ /* 0x040fe20000410000 */
[----:B------:R-:W-:Y:S01]  /*e660*/  MOV R65, 0xff800000 ;  /* 0xff80000000417802 */ /* 0x000fe20000000f00 */
        /* <DEDUP_REMOVED lines=32> */
[----:B------:R3:W4:Y:S01]  /*e870*/  @P0 MUFU.LG2 R2, R3 ;  /* 0x0000000300020308 */ /* 0x0007220000000c00 */
[----:B-1----:R-:W-:Y:S02]  /*e880*/  @P1 FMUL.FTZ R5, R5, 0.69314718246459960938 ;  /* 0x3f31721805051820 */ /* 0x002fe40000410000 */
[----:B--2---:R-:W-:Y:S01]  /*e890*/  FMUL.FTZ R6, R0, R46 ;  /* 0x0000002e00067220 */ /* 0x004fe20000410000 */
[----:B------:R-:W-:Y:S01]  /*e8a0*/  MOV R46, 0x1 ;  /* 0x00000001002e7802 */ /* 0x000fe20000000f00 */
[----:B------:R-:W-:-:S02]  /*e8b0*/  @P1 FFMA.FTZ R173, R4, R132, R5 ;  /* 0x0000008404ad1223 */ /* 0x000fc40000010005 */
[C---:B------:R-:W-:Y:S02]  /*e8c0*/  FMUL.FTZ R45, R0.reuse, R43 ;  /* 0x0000002b002d7220 */ /* 0x040fe40000410000 */
[C---:B------:R-:W-:Y:S02]  /*e8d0*/  FMUL.FTZ R166, R0.reuse, R166 ;  /* 0x000000a600a67220 */ /* 0x040fe40000410000 */
[C---:B------:R-:W-:Y:S02]  /*e8e0*/  FMUL.FTZ R167, R0.reuse, R167 ;  /* 0x000000a700a77220 */ /* 0x040fe40000410000 */
[C---:B------:R-:W-:Y:S02]  /*e8f0*/  FMUL.FTZ R162, R0.reuse, R162 ;  /* 0x000000a200a27220 */ /* 0x040fe40000410000 */
[----:B------:R-:W-:Y:S01]  /*e900*/  FMUL.FTZ R61, R0, R163 ;  /* 0x000000a3003d7220 */ /* 0x000fe20000410000 */
[----:B---3--:R-:W-:Y:S01]  /*e910*/  @P0 MOV R3, 0x3f317218 ;  /* 0x3f31721800030802 */ /* 0x008fe20000000f00 */
[----:B----4-:R-:W-:-:S02]  /*e920*/  @P0 FMUL.FTZ R2, R2, 0.69314718246459960938 ;  /* 0x3f31721802020820 */ /* 0x010fc40000410000 */
[C---:B------:R-:W-:Y:S02]  /*e930*/  FMUL.FTZ R158, R0.reuse, R158 ;  /* 0x0000009e009e7220 */ /* 0x040fe40000410000 */
[----:B------:R-:W-:Y:S02]  /*e940*/  @P0 FMUL.FTZ R3, R3, c[0x0][0x2d0] ;  /* 0x0000b40003030a20 */ /* 0x000fe40000410000 */
        /* <DEDUP_REMOVED lines=56> */
[----:B------:R-:W-:Y:S01]  /*ecd0*/  FMUL.FTZ R131, R0, R131 ;  /* 0x0000008300837220 */ /* 0x000fe20000410000 */
[----:B------:R-:W-:Y:S01]  /*ece0*/  PRMT R0, R46, 0x7610, R0 ;  /* 0x000076102e007816 */ /* 0x000fe20000000000 */
[----:B------:R-:W-:-:S02]  /*ecf0*/  @P0 FFMA.FTZ R65, R3, R16, R2 ;  /* 0x0000001003410223 */ /* 0x000fc40000010002 */
.L_x_516:
[----:B------:R2:W5:Y:S01]  /*ed00*/  LDL R48, [R1+0xc4] ;  /* 0x0000c40001307983 */ /* 0x0005620000100800 */
[----:B------:R-:W-:Y:S03]  /*ed10*/  BSSY B0, `(.L_x_545) ;  /* 0x0000012000007945 */ /* 0x000fe60003800000 */
[----:B------:R-:W3:Y:S02]  /*ed20*/  S2R R69, SR_TID.X ;  /* 0x0000000000457919 */ /* 0x000ee40000002100 */
[----:B---3--:R-:W-:-:S13]  /*ed30*/  LOP3.LUT P0, RZ, R69, 0xff, RZ, 0xc0, !PT ;  /* 0x000000ff45ff7812 */ /* 0x008fda000780c0ff */
[----:B------:R-:W-:Y:S05]  /*ed40*/  @P0 BRA `(.L_x_546) ;  /* 0x000000e000000947 */ /* 0x000fea0003800000 */
[----:B-12---:R-:W1:Y:S01]  /*ed50*/  S2R R16, SR_LANEID ;  /* 0x0000000000107919 */ /* 0x006e620000000000 */
[----:B------:R-:W-:Y:S01]  /*ed60*/  VOTEU.ANY UR4, UPT, PT ;  /* 0x0000000000047886 */ /* 0x000fe200038e0100 */
[----:B------:R-:W-:Y:S01]  /*ed70*/  IMAD.MOV.U32 R46, RZ, RZ, c[0x0][0x580] ;  /* 0x00016000ff2e7624 */ /* 0x000fe200078e00ff */
[----:B------:R-:W1:Y:S01]  /*ed80*/  FLO.U32 R3, UR4 ;  /* 0x0000000400037d00 */ /* 0x000e6200080e0000 */
[----:B------:R-:W-:-:S07]  /*ed90*/  IMAD.MOV.U32 R47, RZ, RZ, c[0x0][0x584] ;  /* 0x00016100ff2f7624 */ /* 0x000fce00078e00ff */
[----:B------:R-:W2:Y:S01]  /*eda0*/  POPC R2, UR4 ;  /* 0x0000000400027d09 */ /* 0x000ea20008000000 */
[----:B-1----:R-:W-:-:S13]  /*edb0*/  ISETP.EQ.U32.AND P0, PT, R3, R16, PT ;  /* 0x000000100300720c */ /* 0x002fda0003f02070 */
[----:B--2---:R-:W2:Y:S04]  /*edc0*/  @P0 ATOMG.E.ADD.STRONG.GPU PT, R2, [R46.64], R2 ;  /* 0x000000022e0209a8 */ /* 0x004ea800081ee1c6 */
[----:B------:R-:W1:Y:S04]  /*edd0*/  S2R R16, SR_LTMASK ;  /* 0x0000000000107919 */ /* 0x000e680000003900 */
[----:B--2---:R1:W2:Y:S02]  /*ede0*/  SHFL.IDX PT, R3, R2, R3, 0x1f ;  /* 0x00001f0302037589 */ /* 0x0042a400000e0000 */
[----:B-1----:R-:W-:-:S06]  /*edf0*/  LOP3.LUT R2, R16, UR4, RZ, 0xc0, !PT ;  /* 0x0000000410027c12 */ /* 0x002fcc000f8ec0ff */
[----:B------:R-:W2:Y:S02]  /*ee00*/  POPC R2, R2 ;  /* 0x0000000200027309 */ /* 0x000ea40000000000 */
[----:B--2--5:R-:W-:-:S05]  /*ee10*/  IADD3 R48, R3, c[0x0][0xc], R2 ;  /* 0x0000030003307a10 */ /* 0x024fca0007ffe002 */
[----:B------:R1:W-:Y:S02]  /*ee20*/  STL [R1+0xc4], R48 ;  /* 0x0000c43001007387 */ /* 0x0003e40000100800 */
.L_x_546:
[----:B--2---:R-:W-:Y:S05]  /*ee30*/  BSYNC B0 ;  /* 0x0000000000007941 */ /* 0x004fea0003800000 */
.L_x_545:
[----:B------:R-:W-:Y:S01]  /*ee40*/  PRMT R0, R0, 0x9910, RZ ;  /* 0x0000991000007816 */ /* 0x000fe200000000ff */
[----:B------:R-:W-:Y:S01]  /*ee50*/  BSSY B1, `(.L_x_547) ;  /* 0x000022f000017945 */ /* 0x000fe20003800000 */
[----:B-----5:R-:W-:Y:S02]  /*ee60*/  IMAD.MOV.U32 R81, RZ, RZ, R48 ;  /* 0x000000ffff517224 */ /* 0x020fe400078e0030 */
[----:B------:R-:W-:-:S13]  /*ee70*/  ISETP.NE.AND P0, PT, R0, RZ, PT ;  /* 0x000000ff0000720c */ /* 0x000fda0003f05270 */
[----:B------:R-:W-:Y:S05]  /*ee80*/  @!P0 BRA `(.L_x_548) ;  /* 0x000015c000008947 */ /* 0x000fea0003800000 */
[----:B------:R-:W2:Y:S04]  /*ee90*/  LDL R87, [R1+0xc8] ;  /* 0x0000c80001577983 */ /* 0x000ea80000100800 */
[----:B------:R-:W3:Y:S04]  /*eea0*/  LDL R83, [R1+0xcc] ;  /* 0x0000cc0001537983 */ /* 0x000ee80000100800 */
[----:B------:R-:W4:Y:S04]  /*eeb0*/  LDL R79, [R1+0xd4] ;  /* 0x0000d400014f7983 */ /* 0x000f280000100800 */
[----:B------:R-:W5:Y:S04]  /*eec0*/  LDL R77, [R1+0xd0] ;  /* 0x0000d000014d7983 */ /* 0x000f680000100800 */
[----:B------:R-:W4:Y:S04]  /*eed0*/  LDL R75, [R1+0xe4] ;  /* 0x0000e400014b7983 */ /* 0x000f280000100800 */
[----:B------:R-:W5:Y:S04]  /*eee0*/  LDL R73, [R1+0xdc] ;  /* 0x0000dc0001497983 */ /* 0x000f680000100800 */
[----:B------:R-:W5:Y:S04]  /*eef0*/  LDL R71, [R1+0xe0] ;  /* 0x0000e00001477983 */ /* 0x000f680000100800 */
[----:B------:R-:W5:Y:S01]  /*ef00*/  LDL R67, [R1+0xd8] ;  /* 0x0000d80001437983 */ /* 0x000f620000100800 */
[----:B------:R-:W-:Y:S01]  /*ef10*/  WARPSYNC 0xffffffff ;  /* 0xffffffff00007948 */ /* 0x000fe20003800000 */
[----:B------:R-:W-:-:S02]  /*ef20*/  F2FP.BF16.PACK_AB R64, R165, R164 ;  /* 0x000000a4a540723e */ /* 0x000fc400000010ff */
[----:B------:R-:W-:Y:S01]  /*ef30*/  BAR.SYNC.DEFER_BLOCKING 0x1, 0x100 ;  /* 0x0044000000007b1d */ /* 0x000fe20000010000 */
[----:B------:R-:W-:Y:S02]  /*ef40*/  F2FP.BF16.PACK_AB R63, R167, R166 ;  /* 0x000000a6a73f723e */ /* 0x000fe400000010ff */
[----:B------:R-:W-:Y:S02]  /*ef50*/  F2FP.BF16.PACK_AB R62, R161, R160 ;  /* 0x000000a0a13e723e */ /* 0x000fe400000010ff */
[----:B------:R-:W-:Y:S02]  /*ef60*/  F2FP.BF16.PACK_AB R61, R61, R162 ;  /* 0x000000a23d3d723e */ /* 0x000fe400000010ff */
[----:B------:R-:W-:Y:S02]  /*ef70*/  F2FP.BF16.PACK_AB R60, R157, R156 ;  /* 0x0000009c9d3c723e */ /* 0x000fe400000010ff */
[----:B------:R-:W-:Y:S02]  /*ef80*/  F2FP.BF16.PACK_AB R59, R159, R158 ;  /* 0x0000009e9f3b723e */ /* 0x000fe400000010ff */
[----:B------:R-:W-:-:S02]  /*ef90*/  F2FP.BF16.PACK_AB R58, R153, R152 ;  /* 0x00000098993a723e */ /* 0x000fc400000010ff */
[----:B------:R-:W-:Y:S02]  /*efa0*/  F2FP.BF16.PACK_AB R57, R57, R154 ;  /* 0x0000009a3939723e */ /* 0x000fe400000010ff */
[----:B------:R-:W-:Y:S02]  /*efb0*/  F2FP.BF16.PACK_AB R56, R149, R148 ;  /* 0x000000949538723e */ /* 0x000fe400000010ff */
[----:B------:R-:W-:Y:S02]  /*efc0*/  F2FP.BF16.PACK_AB R55, R151, R150 ;  /* 0x000000969737723e */ /* 0x000fe400000010ff */
[----:B------:R-:W-:Y:S02]  /*efd0*/  F2FP.BF16.PACK_AB R54, R145, R144 ;  /* 0x000000909136723e */ /* 0x000fe400000010ff */
[----:B------:R-:W-:Y:S02]  /*efe0*/  F2FP.BF16.PACK_AB R53, R53, R146 ;  /* 0x000000923535723e */ /* 0x000fe400000010ff */
[----:B------:R-:W-:-:S02]  /*eff0*/  F2FP.BF16.PACK_AB R52, R141, R140 ;  /* 0x0000008c8d34723e */ /* 0x000fc400000010ff */
[----:B------:R-:W-:Y:S02]  /*f000*/  F2FP.BF16.PACK_AB R51, R143, R142 ;  /* 0x0000008e8f33723e */ /* 0x000fe400000010ff */
[----:B-1----:R-:W-:Y:S02]  /*f010*/  F2FP.BF16.PACK_AB R50, R137, R136 ;  /* 0x000000888932723e */ /* 0x002fe400000010ff */
        /* <DEDUP_REMOVED lines=48> */
[----:B------:R-:W-:Y:S01]  /*f320*/  F2FP.BF16.PACK_AB R0, R131, R130 ;  /* 0x000000828300723e */ /* 0x000fe200000010ff */
[----:B--2---:R1:W-:Y:S04]  /*f330*/  STS [R87], R64 ;  /* 0x0000004057007388 */ /* 0x0043e80000000800 */
[----:B------:R1:W-:Y:S04]  /*f340*/  STS [R87+0x400], R63 ;  /* 0x0004003f57007388 */ /* 0x0003e80000000800 */
[----:B---3--:R1:W-:Y:S04]  /*f350*/  STS [R83], R62 ;  /* 0x0000003e53007388 */ /* 0x0083e80000000800 */
[----:B------:R1:W-:Y:S04]  /*f360*/  STS [R83+0x400], R61 ;  /* 0x0004003d53007388 */ /* 0x0003e80000000800 */
[----:B----4-:R1:W-:Y:S04]  /*f370*/  STS [R79], R60 ;  /* 0x0000003c4f007388 */ /* 0x0103e80000000800 */
[----:B------:R1:W-:Y:S04]  /*f380*/  STS [R79+0x400], R59 ;  /* 0x0004003b4f007388 */ /* 0x0003e80000000800 */
[----:B-----5:R1:W-:Y:S04]  /*f390*/  STS [R77], R58 ;  /* 0x0000003a4d007388 */ /* 0x0203e80000000800 */
[----:B------:R1:W-:Y:S04]  /*f3a0*/  STS [R77+0x400], R57 ;  /* 0x000400394d007388 */ /* 0x0003e80000000800 */
[----:B------:R1:W-:Y:S04]  /*f3b0*/  STS [R75], R56 ;  /* 0x000000384b007388 */ /* 0x0003e80000000800 */
[----:B------:R1:W-:Y:S04]  /*f3c0*/  STS [R75+0x400], R55 ;  /* 0x000400374b007388 */ /* 0x0003e80000000800 */
[----:B------:R1:W-:Y:S04]  /*f3d0*/  STS [R73], R54 ;  /* 0x0000003649007388 */ /* 0x0003e80000000800 */
[----:B------:R1:W-:Y:S04]  /*f3e0*/  STS [R73+0x400], R53 ;  /* 0x0004003549007388 */ /* 0x0003e80000000800 */
[----:B------:R1:W-:Y:S04]  /*f3f0*/  STS [R71], R52 ;  /* 0x0000003447007388 */ /* 0x0003e80000000800 */
[----:B------:R1:W-:Y:S04]  /*f400*/  STS [R71+0x400], R51 ;  /* 0x0004003347007388 */ /* 0x0003e80000000800 */
[----:B------:R1:W-:Y:S04]  /*f410*/  STS [R67], R50 ;  /* 0x0000003243007388 */ /* 0x0003e80000000800 */
        /* <DEDUP_REMOVED lines=49> */
[----:B------:R-:W-:Y:S06]  /*f730*/  BAR.SYNC.DEFER_BLOCKING 0x1, 0x100 ;  /* 0x0044000000007b1d */ /* 0x000fec0000010000 */
[----:B------:R-:W-:Y:S05]  /*f740*/  BRA.CONV ~URZ, `(.L_x_549) ;  /* 0x000000837f007947 */ /* 0x000fea000b800000 */
[----:B------:R2:W-:Y:S01]  /*f750*/  STL [R1+0x64], RZ ;  /* 0x000064ff01007387 */ /* 0x0005e20000100800 */
[----:B-1----:R-:W-:Y:S01]  /*f760*/  SHF.R.S32.HI R67, RZ, 0x1f, R69 ;  /* 0x0000001fff437819 */ /* 0x002fe20000011445 */
[----:B------:R-:W-:Y:S01]  /*f770*/  IMAD.MOV.U32 R3, RZ, RZ, 0x1f ;  /* 0x0000001fff037424 */ /* 0x000fe200078e00ff */
[----:B------:R-:W-:-:S02]  /*f780*/  MOV R2, 0xf7d0 ;  /* 0x0000f7d000027802 */ /* 0x000fc40000000f00 */
[----:B------:R-:W-:-:S04]  /*f790*/  LEA.HI R67, R67, R69, RZ, 0x7 ;  /* 0x0000004543437211 */ /* 0x000fc800078f38ff */
[----:B------:R-:W-:-:S05]  /*f7a0*/  SHF.R.S32.HI R67, RZ, 0x7, R67 ;  /* 0x00000007ff437819 */ /* 0x000fca0000011443 */
[----:B------:R-:W-:Y:S02]  /*f7b0*/  IMAD.MOV.U32 R7, RZ, RZ, R67 ;  /* 0x000000ffff077224 */ /* 0x000fe400078e0043 */
[----:B--2---:R-:W-:Y:S05]  /*f7c0*/  CALL.REL.NOINC `($__internal_3_$__cuda_sm70_shflsync_idx_p) ;  /* 0x00003c0000007944 */ /* 0x004fea0003c00000 */
.L_x_549:
[----:B-1----:R-:W2:Y:S04]  /*f7d0*/  LDL R2, [R1+0xbc] ;  /* 0x0000bc0001027983 */ /* 0x002ea80000100800 */
[----:B------:R-:W3:Y:S04]  /*f7e0*/  LDL R14, [R1+0x7c] ;  /* 0x00007c00010e7983 */ /* 0x000ee80000100800 */
[----:B------:R-:W4:Y:S04]  /*f7f0*/  LDL.LU R10, [R1+0xb8] ;  /* 0x0000b800010a7983 */ /* 0x000f280000300800 */
[----:B------:R-:W2:Y:S04]  /*f800*/  LDL.LU R12, [R1+0xb4] ;  /* 0x0000b400010c7983 */ /* 0x000ea80000300800 */
[----:B------:R-:W2:Y:S01]  /*f810*/  LDL.LU R17, [R1+0xb0] ;  /* 0x0000b00001117983 */ /* 0x000ea20000300800 */
[----:B-----5:R-:W-:-:S03]  /*f820*/  IMAD.MOV.U32 R0, RZ, RZ, 0x1 ;  /* 0x00000001ff007424 */ /* 0x020fc600078e00ff */
[----:B------:R-:W3:Y:S02]  /*f830*/  LDL R13, [R1+0xfc] ;  /* 0x0000fc00010d7983 */ /* 0x000ee40000100800 */
[----:B------:R-:W-:Y:S02]  /*f840*/  ISETP.NE.AND P0, PT, R0, c[0x0][0x4e8], PT ;  /* 0x00013a0000007a0c */ /* 0x000fe40003f05270 */
[----:B------:R-:W3:Y:S04]  /*f850*/  LDL R16, [R1+0x4c] ;  /* 0x00004c0001107983 */ /* 0x000ee80000100800 */
[----:B------:R-:W1:Y:S04]  /*f860*/  S2R R15, SR_TID.X ;  /* 0x00000000000f7919 */ /* 0x000e680000002100 */
[----:B------:R1:W5:Y:S04]  /*f870*/  LDL R87, [R1+0xf4] ;  /* 0x0000f40001577983 */ /* 0x0003680000100800 */
[----:B------:R1:W5:Y:S04]  /*f880*/  LDL R86, [R1+0x54] ;  /* 0x0000540001567983 */ /* 0x0003680000100800 */
[----:B------:R1:W5:Y:S04]  /*f890*/  LDL R85, [R1+0xf0] ;  /* 0x0000f00001557983 */ /* 0x0003680000100800 */
[----:B------:R1:W5:Y:S04]  /*f8a0*/  LDL R84, [R1+0x6c] ;  /* 0x00006c0001547983 */ /* 0x0003680000100800 */
[----:B------:R1:W5:Y:S04]  /*f8b0*/  LDL R83, [R1+0xec] ;  /* 0x0000ec0001537983 */ /* 0x0003680000100800 */
[----:B------:R1:W5:Y:S04]  /*f8c0*/  LDL R82, [R1+0x68] ;  /* 0x0000680001527983 */ /* 0x0003680000100800 */
[----:B------:R1:W5:Y:S01]  /*f8d0*/  LDL R80, [R1+0xe8] ;  /* 0x0000e80001507983 */ /* 0x0003620000100800 */
[----:B----4-:R-:W-:-:S05]  /*f8e0*/  SHF.R.S32.HI R5, RZ, 0x1f, R10 ;  /* 0x0000001fff057819 */ /* 0x010fca000001140a */
[----:B------:R-:W-:Y:S01]  /*f8f0*/  IMAD R6, R5, c[0x0][0x490], RZ ;  /* 0x0001240005067a24 */ /* 0x000fe200078e02ff */
[----:B--2---:R-:W-:Y:S01]  /*f900*/  IADD3 R4, R2, R17, RZ ;  /* 0x0000001102047210 */ /* 0x004fe20007ffe0ff */
[----:B------:R-:W-:-:S04]  /*f910*/  IMAD.WIDE.U32 R2, R10, c[0x0][0x490], RZ ;  /* 0x000124000a027a25 */ /* 0x000fc800078e00ff */
[----:B------:R-:W-:-:S04]  /*f920*/  @P0 IMAD.HI.U32 R7, R4, c[0x0][0x4ec], RZ ;  /* 0x00013b0004070a27 */ /* 0x000fc800078e00ff */
[----:B------:R-:W-:Y:S01]  /*f930*/  IMAD R6, R10, c[0x0][0x494], R6 ;  /* 0x000125000a067a24 */ /* 0x000fe200078e0206 */
[----:B------:R-:W-:Y:S01]  /*f940*/  SHF.R.S32.HI R11, RZ, 0x1f, R12 ;  /* 0x0000001fff0b7819 */ /* 0x000fe2000001140c */
[----:B------:R-:W-:Y:S01]  /*f950*/  IMAD.MOV.U32 R0, RZ, RZ, R4 ;  /* 0x000000ffff007224 */ /* 0x000fe200078e0004 */
[----:B------:R-:W-:Y:S02]  /*f960*/  @P0 SHF.R.U32.HI R0, RZ, c[0x0][0x4f0], R7 ;  /* 0x00013c00ff000a19 */ /* 0x000fe40000011607 */
[----:B------:R-:W-:Y:S01]  /*f970*/  IADD3 R3, R3, R6, RZ ;  /* 0x0000000603037210 */ /* 0x000fe20007ffe0ff */
[----:B------:R-:W-:Y:S02]  /*f980*/  IMAD R9, R11, c[0x0][0x498], RZ ;  /* 0x000126000b097a24 */ /* 0x000fe400078e02ff */
[----:B------:R-:W-:Y:S02]  /*f990*/  IMAD.MOV R8, RZ, RZ, -R0 ;  /* 0x000000ffff087224 */ /* 0x000fe400078e0a00 */
[----:B------:R-:W-:-:S04]  /*f9a0*/  IMAD.WIDE.U32 R6, R12, c[0x0][0x498], R2 ;  /* 0x000126000c067a25 */ /* 0x000fc800078e0002 */
[----:B------:R-:W-:Y:S01]  /*f9b0*/  IMAD R2, R8, c[0x0][0x4e8], R4 ;  /* 0x00013a0008027a24 */ /* 0x000fe200078e0204 */
[----:B------:R-:W-:Y:S01]  /*f9c0*/  SHF.R.S32.HI R8, RZ, 0x1f, R0 ;  /* 0x0000001fff087819 */ /* 0x000fe20000011400 */
[----:B------:R-:W-:Y:S01]  /*f9d0*/  IMAD R3, R12, c[0x0][0x49c], R9 ;  /* 0x000127000c037a24 */ /* 0x000fe200078e0209 */
[----:B------:R-:W-:Y:S01]  /*f9e0*/  IADD3 R4, P1, R0, R6, RZ ;  /* 0x0000000600047210 */ /* 0x000fe20007f3e0ff */
[----:B------:R-:W-:-:S03]  /*f9f0*/  IMAD R0, R5, c[0x0][0x3e8], RZ ;  /* 0x0000fa0005007a24 */ /* 0x000fc600078e02ff */
[----:B------:R-:W-:Y:S02]  /*fa00*/  IADD3.X R5, R8, R7, R3, P1, !PT ;  /* 0x0000000708057210 */ /* 0x000fe40000ffe403 */
[----:B---3--:R-:W-:Y:S02]  /*fa10*/  IADD3 R8, R14, R17, RZ ;  /* 0x000000110e087210 */ /* 0x008fe40007ffe0ff */
[----:B-1----:R-:W-:-:S04]  /*fa20*/  SHF.R.S32.HI R14, RZ, 0x1f, R15 ;  /* 0x0000001fff0e7819 */ /* 0x002fc8000001140f */
[----:B------:R-:W-:-:S04]  /*fa30*/  LEA.HI R14, R14, R15, RZ, 0x5 ;  /* 0x0000000f0e0e7211 */ /* 0x000fc800078f28ff */
[----:B------:R-:W-:-:S04]  /*fa40*/  LOP3.LUT R14, R14, 0xffffffe0, RZ, 0xc0, !PT ;  /* 0xffffffe00e0e7812 */ /* 0x000fc800078ec0ff */
[----:B------:R-:W-:Y:S02]  /*fa50*/  IADD3 R14, -R14, R15, RZ ;  /* 0x0000000f0e0e7210 */ /* 0x000fe40007ffe1ff */
[----:B------:R1:W5:Y:S01]  /*fa60*/  LDL R15, [R1+0x70] ;  /* 0x00007000010f7983 */ /* 0x0003620000100800 */
[----:B------:R-:W-:Y:S01]  /*fa70*/  SHF.R.S32.HI R6, RZ, 0x1f, R2 ;  /* 0x0000001fff067819 */ /* 0x000fe20000011402 */
[----:B------:R-:W-:-:S04]  /*fa80*/  IMAD R9, R10, c[0x0][0x3ec], R0 ;  /* 0x0000fb000a097a24 */ /* 0x000fc800078e0200 */
[----:B------:R-:W-:Y:S02]  /*fa90*/  IMAD R3, R6, c[0x0][0x488], RZ ;  /* 0x0001220006037a24 */ /* 0x000fe400078e02ff */
[----:B------:R-:W-:-:S04]  /*faa0*/  IMAD.WIDE.U32 R6, R10, c[0x0][0x3e8], RZ ;  /* 0x0000fa000a067a25 */ /* 0x000fc800078e00ff */
[C---:B------:R-:W-:Y:S02]  /*fab0*/  IMAD R10, R2.reuse, c[0x0][0x48c], R3 ;  /* 0x00012300020a7a24 */ /* 0x040fe400078e0203 */
[----:B------:R-:W-:-:S04]  /*fac0*/  IMAD.WIDE.U32 R4, R2, c[0x0][0x488], R4 ;  /* 0x0001220002047a25 */ /* 0x000fc800078e0004 */
[----:B------:R-:W-:Y:S01]  /*fad0*/  @P0 IMAD.HI.U32 R2, R8, c[0x0][0x4ec], RZ ;  /* 0x00013b0008020a27 */ /* 0x000fe200078e00ff */
[----:B------:R-:W-:-:S03]  /*fae0*/  IADD3 R3, R7, R9, RZ ;  /* 0x0000000907037210 */ /* 0x000fc60007ffe0ff */
[----:B------:R-:W-:Y:S01]  /*faf0*/  IMAD.MOV.U32 R0, RZ, RZ, R8 ;  /* 0x000000ffff007224 */ /* 0x000fe200078e0008 */
[----:B------:R-:W-:Y:S01]  /*fb00*/  @P0 SHF.R.U32.HI R0, RZ, c[0x0][0x4f0], R2 ;  /* 0x00013c00ff000a19 */ /* 0x000fe20000011602 */
[----:B------:R-:W-:Y:S01]  /*fb10*/  IMAD.IADD R5, R5, 0x1, R10 ;  /* 0x0000000105057824 */ /* 0x000fe200078e020a */
[C---:B------:R-:W-:Y:S02]  /*fb20*/  LEA R9, P0, R4.reuse, c[0x0][0x450], 0x2 ;  /* 0x0001140004097a11 */ /* 0x040fe400078010ff */
[----:B------:R-:W-:Y:S01]  /*fb30*/  MOV R2, R6 ;  /* 0x0000000600027202 */ /* 0x000fe20000000f00 */
[----:B------:R-:W-:Y:S01]  /*fb40*/  IMAD R6, R11, c[0x0][0x3f0], RZ ;  /* 0x0000fc000b067a24 */ /* 0x000fe200078e02ff */
[----:B------:R-:W-:-:S03]  /*fb50*/  LEA.HI.X R5, R4, c[0x0][0x454], R5, 0x2, P0 ;  /* 0x0001150004057a11 */ /* 0x000fc600000f1405 */
[----:B------:R-:W-:Y:S01]  /*fb60*/  IMAD R10, R12, c[0x0][0x3f4], R6 ;  /* 0x0000fd000c0a7a24 */ /* 0x000fe200078e0206 */
[----:B------:R-:W-:Y:S01]  /*fb70*/  SHFL.IDX PT, R4, R9, 0x1, 0x1c1f ;  /* 0x003c1f0009047f89 */ /* 0x000fe200000e0000 */
[----:B------:R-:W-:-:S03]  /*fb80*/  ULDC UR5, c[0x0][0x4e8] ;  /* 0x00013a0000057ab9 */ /* 0x000fc60000000800 */
[----:B------:R2:W-:Y:S01]  /*fb90*/  SHFL.IDX PT, R6, R9, RZ, 0x1c1f ;  /* 0x001c1fff09067589 */ /* 0x0005e200000e0000 */
[----:B------:R-:W-:-:S03]  /*fba0*/  ULDC UR4, c[0x0][0x388] ;  /* 0x0000e20000047ab9 */ /* 0x000fc60000000800 */
[----:B------:R-:W3:Y:S01]  /*fbb0*/  SHFL.IDX PT, R7, R5, RZ, 0x1c1f ;  /* 0x001c1fff05077589 */ /* 0x000ee200000e0000 */
[----:B------:R-:W-:-:S03]  /*fbc0*/  IMAD.MOV R11, RZ, RZ, -R0 ;  /* 0x000000ffff0b7224 */ /* 0x000fc600078e0a00 */
[----:B------:R-:W4:Y:S01]  /*fbd0*/  SHFL.IDX PT, R5, R5, 0x1, 0x1c1f ;  /* 0x003c1f0005057f89 */ /* 0x000f2200000e0000 */
[----:B------:R-:W-:Y:S01]  /*fbe0*/  UIMAD UR4, UR5, UR4, URZ ;  /* 0x00000004050472a4 */ /* 0x000fe2000f8e023f */
[----:B------:R-:W-:Y:S02]  /*fbf0*/  LOP3.LUT P0, RZ, R14, 0x3, RZ, 0xc0, !PT ;  /* 0x000000030eff7812 */ /* 0x000fe4000780c0ff */
[----:B------:R-:W1:Y:S01]  /*fc00*/  S2R R18, SR_TID.X ;  /* 0x0000000000127919 */ /* 0x000e620000002100 */
[----:B------:R-:W-:Y:S01]  /*fc10*/  IMAD R8, R11, c[0x0][0x4e8], R8 ;  /* 0x00013a000b087a24 */ /* 0x000fe200078e0208 */
[----:B--2---:R-:W-:-:S04]  /*fc20*/  IADD3 R9, R13, R17, RZ ;  /* 0x000000110d097210 */ /* 0x004fc80007ffe0ff */
[C---:B------:R-:W-:Y:S02]  /*fc30*/  IADD3 R11, R9.reuse, 0x8, RZ ;  /* 0x00000008090b7810 */ /* 0x040fe40007ffe0ff */
[----:B------:R-:W-:Y:S02]  /*fc40*/  ISETP.GE.OR P1, PT, R9, UR4, P0 ;  /* 0x0000000409007c0c */ /* 0x000fe40008726670 */
[----:B------:R-:W-:Y:S01]  /*fc50*/  ISETP.GE.OR P0, PT, R11, UR4, P0 ;  /* 0x000000040b007c0c */ /* 0x000fe20008706670 */
[----:B------:R-:W-:Y:S01]  /*fc60*/  IMAD.WIDE.U32 R2, R12, c[0x0][0x3f0], R2 ;  /* 0x0000fc000c027a25 */ /* 0x000fe200078e0002 */
[----:B------:R-:W-:-:S03]  /*fc70*/  SHF.R.S32.HI R12, RZ, 0x1f, R0 ;  /* 0x0000001fff0c7819 */ /* 0x000fc60000011400 */
[----:B------:R-:W-:Y:S02]  /*fc80*/  IMAD.IADD R3, R3, 0x1, R10 ;  /* 0x0000000103037824 */ /* 0x000fe400078e020a */
[----:B------:R-:W-:-:S04]  /*fc90*/  IMAD R10, R12, c[0x0][0x3e0], RZ ;  /* 0x0000f8000c0a7a24 */ /* 0x000fc800078e02ff */
[----:B---3--:R2:W-:Y:S01]  /*fca0*/  @!P1 ST.E [R6.64], R173 ;  /* 0x000000ad06009985 */ /* 0x0085e2000c101906 */
[----:B------:R-:W-:-:S03]  /*fcb0*/  IMAD R9, R0, c[0x0][0x3e4], R10 ;  /* 0x0000f90000097a24 */ /* 0x000fc600078e020a */
[----:B----4-:R2:W-:Y:S01]  /*fcc0*/  @!P0 ST.E [R4.64], R65 ;  /* 0x0000004104008985 */ /* 0x0105e2000c101906 */
[----:B------:R-:W-:Y:S01]  /*fcd0*/  IMAD.WIDE.U32 R2, R0, c[0x0][0x3e0], R2 ;  /* 0x0000f80000027a25 */ /* 0x000fe200078e0002 */
[----:B------:R-:W-:Y:S02]  /*fce0*/  SHF.R.S32.HI R0, RZ, 0x1f, R8 ;  /* 0x0000001fff007819 */ /* 0x000fe40000011408 */
[----:B------:R2:W3:Y:S01]  /*fcf0*/  LDS.128 R44, [R16+0x1080] ;  /* 0x00108000102c7984 */ /* 0x0004e20000000c00 */
[----:B-1----:R-:W-:-:S03]  /*fd00*/  SHF.R.S32.HI R13, RZ, 0x1f, R18 ;  /* 0x0000001fff0d7819 */ /* 0x002fc60000011412 */
[----:B------:R2:W1:Y:S04]  /*fd10*/  LDS.128 R60, [R16+0x2080] ;  /* 0x00208000103c7984 */ /* 0x0004680000000c00 */
        /* <DEDUP_REMOVED lines=10> */
[----:B------:R-:W-:Y:S01]  /*fdc0*/  IMAD.IADD R3, R3, 0x1, R9 ;  /* 0x0000000103037824 */ /* 0x000fe200078e0209 */
[----:B------:R-:W-:Y:S01]  /*fdd0*/  LEA.HI R13, R13, R18, RZ, 0x3 ;  /* 0x000000120d0d7211 */ /* 0x000fe200078f18ff */
[----:B------:R-:W-:-:S02]  /*fde0*/  IMAD R0, R0, c[0x0][0x3d8], RZ ;  /* 0x0000f60000007a24 */ /* 0x000fc400078e02ff */
[----:B------:R-:W-:Y:S01]  /*fdf0*/  IMAD.WIDE.U32 R2, R8, c[0x0][0x3d8], R2 ;  /* 0x0000f60008027a25 */ /* 0x000fe200078e0002 */
[----:B------:R-:W-:-:S03]  /*fe00*/  SHF.R.S32.HI R13, RZ, 0x3, R13 ;  /* 0x00000003ff0d7819 */ /* 0x000fc6000001140d */
[----:B------:R-:W-:Y:S01]  /*fe10*/  IMAD R0, R8, c[0x0][0x3dc], R0 ;  /* 0x0000f70008007a24 */ /* 0x000fe200078e0200 */
[----:B------:R-:W-:Y:S01]  /*fe20*/  LEA R14, P0, R2, c[0x0][0x380], 0x1 ;  /* 0x0000e000020e7a11 */ /* 0x000fe200078008ff */
[----:B------:R-:W-:-:S03]  /*fe30*/  IMAD.IADD R13, R13, 0x1, R17 ;  /* 0x000000010d0d7824 */ /* 0x000fc600078e0211 */
[----:B------:R-:W-:-:S04]  /*fe40*/  IADD3 R0, R3, R0, RZ ;  /* 0x0000000003007210 */ /* 0x000fc80007ffe0ff */
[----:B------:R-:W-:Y:S02]  /*fe50*/  LEA.HI.X R12, R2, c[0x0][0x384], R0, 0x1, P0 ;  /* 0x0000e100020c7a11 */ /* 0x000fe400000f0c00 */
[----:B------:R-:W-:Y:S01]  /*fe60*/  ISETP.GE.AND P0, PT, R13, UR4, PT ;  /* 0x000000040d007c0c */ /* 0x000fe2000bf06270 */
[----:B------:R2:W1:Y:S01]  /*fe70*/  SHFL.IDX PT, R0, R14, RZ, 0x181f ;  /* 0x00181fff0e007589 */ /* 0x00046200000e0000 */
[----:B------:R-:W-:Y:S03]  /*fe80*/  BSSY B0, `(.L_x_550) ;  /* 0x0000017000007945 */ /* 0x000fe60003800000 */
[----:B------:R2:W1:Y:S08]  /*fe90*/  SHFL.IDX PT, R2, R12, RZ, 0x181f ;  /* 0x00181fff0c027589 */ /* 0x00047000000e0000 */
[----:B------:R-:W-:Y:S05]  /*fea0*/  @P0 BRA `(.L_x_551) ;  /* 0x0000014000000947 */ /* 0x000fea0003800000 */
[----:B---34-:R-:W3:Y:S01]  /*feb0*/  LDS.128 R28, [R16+0x80] ;  /* 0x00008000101c7984 */ /* 0x018ee20000000c00 */
[----:B-----5:R-:W-:-:S02]  /*fec0*/  ISETP.GE.AND P3, PT, R86, c[0x0][0x3c8], PT ;  /* 0x0000f20056007a0c */ /* 0x020fc40003f66270 */
[----:B------:R-:W-:Y:S01]  /*fed0*/  ISETP.GE.AND P2, PT, R84, c[0x0][0x3c8], PT ;  /* 0x0000f20054007a0c */ /* 0x000fe20003f46270 */
[----:B------:R-:W4:Y:S01]  /*fee0*/  LDS.128 R24, [R16+0x4080] ;  /* 0x0040800010187984 */ /* 0x000f220000000c00 */
[----:B------:R-:W-:Y:S02]  /*fef0*/  ISETP.GE.AND P1, PT, R82, c[0x0][0x3c8], PT ;  /* 0x0000f20052007a0c */ /* 0x000fe40003f26270 */
[----:B------:R-:W-:Y:S01]  /*ff00*/  ISETP.GE.AND P0, PT, R15, c[0x0][0x3c8], PT ;  /* 0x0000f2000f007a0c */ /* 0x000fe20003f06270 */
[----:B------:R-:W2:Y:S04]  /*ff10*/  LDS.128 R20, [R16+0x8080] ;  /* 0x0080800010147984 */ /* 0x000ea80000000c00 */
[----:B--2---:R-:W2:Y:S02]  /*ff20*/  LDS.128 R16, [R16+0xc080] ;  /* 0x00c0800010107984 */ /* 0x004ea40000000c00 */
[----:B-1----:R-:W-:-:S02]  /*ff30*/  @!P3 LEA R10, P4, R86, R0, 0x1 ;  /* 0x00000000560ab211 */ /* 0x002fc400078808ff */
[----:B------:R-:W-:Y:S02]  /*ff40*/  @!P2 LEA R8, P6, R84, R0, 0x1 ;  /* 0x000000005408a211 */ /* 0x000fe400078c08ff */
[----:B------:R-:W-:Y:S02]  /*ff50*/  @!P3 LEA.HI.X R11, R86, R2, R87, 0x1, P4 ;  /* 0x00000002560bb211 */ /* 0x000fe400020f0c57 */
[-C--:B------:R-:W-:Y:S02]  /*ff60*/  @!P1 LEA R6, P5, R82, R0.reuse, 0x1 ;  /* 0x0000000052069211 */ /* 0x080fe400078a08ff */
[----:B------:R-:W-:Y:S02]  /*ff70*/  @!P0 LEA R4, P4, R15, R0, 0x1 ;  /* 0x000000000f048211 */ /* 0x000fe400078808ff */
[-C--:B------:R-:W-:Y:S02]  /*ff80*/  @!P2 LEA.HI.X R9, R84, R2.reuse, R85, 0x1, P6 ;  /* 0x000000025409a211 */ /* 0x080fe400030f0c55 */
[----:B------:R-:W-:-:S02]  /*ff90*/  @!P1 LEA.HI.X R7, R82, R2, R83, 0x1, P5 ;  /* 0x0000000252079211 */ /* 0x000fc400028f0c53 */
[----:B------:R-:W-:Y:S01]  /*ffa0*/  @!P0 LEA.HI.X R5, R15, R2, R80, 0x1, P4 ;  /* 0x000000020f058211 */ /* 0x000fe200020f0c50 */
[----:B---3--:R1:W-:Y:S04]  /*ffb0*/  @!P3 ST.E.128 [R10.64], R28 ;  /* 0x0000001c0a00b985 */ /* 0x0083e8000c101d06 */
[----:B----4-:R1:W-:Y:S04]  /*ffc0*/  @!P2 ST.E.128 [R8.64], R24 ;  /* 0x000000180800a985 */ /* 0x0103e8000c101d06 */
[----:B------:R1:W-:Y:S04]  /*ffd0*/  @!P1 ST.E.128 [R6.64], R20 ;  /* 0x0000001406009985 */ /* 0x0003e8000c101d06 */
[----:B--2---:R1:W-:Y:S02]  /*ffe0*/  @!P0 ST.E.128 [R4.64], R16 ;  /* 0x0000001004008985 */ /* 0x0043e4000c101d06 */
.L_x_551:
[----:B---34-:R-:W-:Y:S05]  /*fff0*/  BSYNC B0 ;  /* 0x0000000000007941 */ /* 0x018fea0003800000 */
.L_x_550:
[----:B------:R-:W-:Y:S01]  /*10000*/  IADD3 R3, R13, 0x20, RZ ;  /* 0x000000200d037810 */ /* 0x000fe20007ffe0ff */
[----:B-1----:R1:W3:Y:S01]  /*10010*/  SHFL.IDX PT, R2, R12, 0x1, 0x181f ;  /* 0x00381f000c027f89 */ /* 0x0022e200000e0000 */
[----:B------:R-:W-:Y:S02]  /*10020*/  BSSY B0, `(.L_x_552) ;  /* 0x0000014000007945 */ /* 0x000fe40003800000 */
[----:B------:R-:W-:Y:S01]  /*10030*/  ISETP.GE.AND P0, PT, R3, UR4, PT ;  /* 0x0000000403007c0c */ /* 0x000fe2000bf06270 */
[----:B------:R1:W4:-:S12]  /*10040*/  SHFL.IDX PT, R0, R14, 0x1, 0x181f ;  /* 0x00381f000e007f89 */ /* 0x00031800000e0000 */
[----:B------:R-:W-:Y:S05]  /*10050*/  @P0 BRA `(.L_x_553) ;  /* 0x0000010000000947 */ /* 0x000fea0003800000 */
[----:B-----5:R-:W-:Y:S02]  /*10060*/  ISETP.GE.AND P3, PT, R86, c[0x0][0x3c8], PT ;  /* 0x0000f20056007a0c */ /* 0x020fe40003f66270 */
[----:B------:R-:W-:Y:S02]  /*10070*/  ISETP.GE.AND P2, PT, R84, c[0x0][0x3c8], PT ;  /* 0x0000f20054007a0c */ /* 0x000fe40003f46270 */
[----:B------:R-:W-:Y:S02]  /*10080*/  ISETP.GE.AND P1, PT, R82, c[0x0][0x3c8], PT ;  /* 0x0000f20052007a0c */ /* 0x000fe40003f26270 */
[----:B------:R-:W-:-:S07]  /*10090*/  ISETP.GE.AND P0, PT, R15, c[0x0][0x3c8], PT ;  /* 0x0000f2000f007a0c */ /* 0x000fce0003f06270 */
[-C--:B----4-:R-:W-:Y:S02]  /*100a0*/  @!P3 LEA R10, P4, R86, R0.reuse, 0x1 ;  /* 0x00000000560ab211 */ /* 0x090fe400078808ff */
[----:B------:R-:W-:Y:S02]  /*100b0*/  @!P2 LEA R8, P6, R84, R0, 0x1 ;  /* 0x000000005408a211 */ /* 0x000fe400078c08ff */
[----:B---3--:R-:W-:Y:S02]  /*100c0*/  @!P3 LEA.HI.X R11, R86, R2, R87, 0x1, P4 ;  /* 0x00000002560bb211 */ /* 0x008fe400020f0c57 */
[-C--:B--2---:R-:W-:Y:S02]  /*100d0*/  @!P1 LEA R6, P5, R82, R0.reuse, 0x1 ;  /* 0x0000000052069211 */ /* 0x084fe400078a08ff */
[----:B------:R-:W-:Y:S01]  /*100e0*/  @!P0 LEA R4, P4, R15, R0, 0x1 ;  /* 0x000000000f048211 */ /* 0x000fe200078808ff */
[----:B------:R2:W-:Y:S01]  /*100f0*/  @!P3 ST.E.128 [R10.64], R44 ;  /* 0x0000002c0a00b985 */ /* 0x0005e2000c101d06 */
[----:B------:R-:W-:-:S02]  /*10100*/  @!P2 LEA.HI.X R9, R84, R2, R85, 0x1, P6 ;  /* 0x000000025409a211 */ /* 0x000fc400030f0c55 */
[-C--:B------:R-:W-:Y:S02]  /*10110*/  @!P1 LEA.HI.X R7, R82, R2.reuse, R83, 0x1, P5 ;  /* 0x0000000252079211 */ /* 0x080fe400028f0c53 */
[----:B------:R-:W-:Y:S01]  /*10120*/  @!P0 LEA.HI.X R5, R15, R2, R80, 0x1, P4 ;  /* 0x000000020f058211 */ /* 0x000fe200020f0c50 */
[----:B------:R2:W-:Y:S04]  /*10130*/  @!P2 ST.E.128 [R8.64], R40 ;  /* 0x000000280800a985 */ /* 0x0005e8000c101d06 */
[----:B------:R2:W-:Y:S04]  /*10140*/  @!P1 ST.E.128 [R6.64], R36 ;  /* 0x0000002406009985 */ /* 0x0005e8000c101d06 */
[----:B------:R2:W-:Y:S02]  /*10150*/  @!P0 ST.E.128 [R4.64], R32 ;  /* 0x0000002004008985 */ /* 0x0005e4000c101d06 */
.L_x_553:
[----:B------:R-:W-:Y:S05]  /*10160*/  BSYNC B0 ;  /* 0x0000000000007941 */ /* 0x000fea0003800000 */
.L_x_552:
[----:B------:R-:W-:Y:S01]  /*10170*/  IADD3 R3, R13, 0x40, RZ ;  /* 0x000000400d037810 */ /* 0x000fe20007ffe0ff */
[----:B---3--:R3:W1:Y:S01]  /*10180*/  SHFL.IDX PT, R2, R12, 0x2, 0x181f ;  /* 0x00581f000c027f89 */ /* 0x00866200000e0000 */
[----:B------:R-:W-:Y:S02]  /*10190*/  BSSY B0, `(.L_x_554) ;  /* 0x0000014000007945 */ /* 0x000fe40003800000 */
[----:B------:R-:W-:Y:S01]  /*101a0*/  ISETP.GE.AND P0, PT, R3, UR4, PT ;  /* 0x0000000403007c0c */ /* 0x000fe2000bf06270 */
[----:B----4-:R3:W4:-:S12]  /*101b0*/  SHFL.IDX PT, R0, R14, 0x2, 0x181f ;  /* 0x00581f000e007f89 */ /* 0x01071800000e0000 */
[----:B------:R-:W-:Y:S05]  /*101c0*/  @P0 BRA `(.L_x_555) ;  /* 0x0000010000000947 */ /* 0x000fea0003800000 */
[----:B-----5:R-:W-:Y:S02]  /*101d0*/  ISETP.GE.AND P3, PT, R86, c[0x0][0x3c8], PT ;  /* 0x0000f20056007a0c */ /* 0x020fe40003f66270 */
[----:B------:R-:W-:Y:S02]  /*101e0*/  ISETP.GE.AND P2, PT, R84, c[0x0][0x3c8], PT ;  /* 0x0000f20054007a0c */ /* 0x000fe40003f46270 */
[----:B------:R-:W-:Y:S02]  /*101f0*/  ISETP.GE.AND P1, PT, R82, c[0x0][0x3c8], PT ;  /* 0x0000f20052007a0c */ /* 0x000fe40003f26270 */
[----:B------:R-:W-:-:S07]  /*10200*/  ISETP.GE.AND P0, PT, R15, c[0x0][0x3c8], PT ;  /* 0x0000f2000f007a0c */ /* 0x000fce0003f06270 */
[-C--:B--2-4-:R-:W-:Y:S02]  /*10210*/  @!P3 LEA R10, P4, R86, R0.reuse, 0x1 ;  /* 0x00000000560ab211 */ /* 0x094fe400078808ff */
[----:B------:R-:W-:Y:S02]  /*10220*/  @!P2 LEA R8, P6, R84, R0, 0x1 ;  /* 0x000000005408a211 */ /* 0x000fe400078c08ff */
[----:B-1----:R-:W-:Y:S02]  /*10230*/  @!P3 LEA.HI.X R11, R86, R2, R87, 0x1, P4 ;  /* 0x00000002560bb211 */ /* 0x002fe400020f0c57 */
[-C--:B------:R-:W-:Y:S02]  /*10240*/  @!P1 LEA R6, P5, R82, R0.reuse, 0x1 ;  /* 0x0000000052069211 */ /* 0x080fe400078a08ff */
        /* <DEDUP_REMOVED lines=8> */
.L_x_555:
[----:B------:R-:W-:Y:S05]  /*102d0*/  BSYNC B0 ;  /* 0x0000000000007941 */ /* 0x000fea0003800000 */
.L_x_554:
[----:B------:R-:W-:Y:S01]  /*102e0*/  IADD3 R3, R13, 0x60, RZ ;  /* 0x000000600d037810 */ /* 0x000fe20007ffe0ff */
[----:B-1----:R1:W2:Y:S03]  /*102f0*/  SHFL.IDX PT, R2, R12, 0x3, 0x181f ;  /* 0x00781f000c027f89 */ /* 0x0022a600000e0000 */
[----:B------:R-:W-:Y:S01]  /*10300*/  ISETP.GE.AND P0, PT, R3, UR4, PT ;  /* 0x0000000403007c0c */ /* 0x000fe2000bf06270 */
[----:B----4-:R1:W4:-:S12]  /*10310*/  SHFL.IDX PT, R0, R14, 0x3, 0x181f ;  /* 0x00781f000e007f89 */ /* 0x01031800000e0000 */
[----:B------:R-:W-:Y:S05]  /*10320*/  @P0 BRA `(.L_x_556) ;  /* 0x00000e1000000947 */ /* 0x000fea0003800000 */
[----:B-----5:R-:W-:Y:S02]  /*10330*/  ISETP.GE.AND P2, PT, R86, c[0x0][0x3c8], PT ;  /* 0x0000f20056007a0c */ /* 0x020fe40003f46270 */
[----:B------:R-:W-:Y:S02]  /*10340*/  ISETP.GE.AND P1, PT, R84, c[0x0][0x3c8], PT ;  /* 0x0000f20054007a0c */ /* 0x000fe40003f26270 */
[----:B------:R-:W-:-:S09]  /*10350*/  ISETP.GE.AND P0, PT, R82, c[0x0][0x3c8], PT ;  /* 0x0000f20052007a0c */ /* 0x000fd20003f06270 */
[-C--:B--2-4-:R-:W-:Y:S02]  /*10360*/  @!P2 LEA R8, P5, R86, R0.reuse, 0x1 ;  /* 0x000000005608a211 */ /* 0x094fe400078a08ff */
[-C--:B------:R-:W-:Y:S02]  /*10370*/  @!P1 LEA R6, P4, R84, R0.reuse, 0x1 ;  /* 0x0000000054069211 */ /* 0x080fe400078808ff */
[----:B------:R-:W-:Y:S02]  /*10380*/  @!P0 LEA R4, P3, R82, R0, 0x1 ;  /* 0x0000000052048211 */ /* 0x000fe400078608ff */
[-C--:B------:R-:W-:Y:S02]  /*10390*/  @!P2 LEA.HI.X R9, R86, R2.reuse, R87, 0x1, P5 ;  /* 0x000000025609a211 */ /* 0x080fe400028f0c57 */
[-C--:B------:R-:W-:Y:S02]  /*103a0*/  @!P1 LEA.HI.X R7, R84, R2.reuse, R85, 0x1, P4 ;  /* 0x0000000254079211 */ /* 0x080fe400020f0c55 */
[----:B------:R-:W-:Y:S01]  /*103b0*/  @!P0 LEA.HI.X R5, R82, R2, R83, 0x1, P3 ;  /* 0x0000000252058211 */ /* 0x000fe200018f0c53 */
[----:B------:R2:W-:Y:S04]  /*103c0*/  @!P2 ST.E.128 [R8.64], R72 ;  /* 0x000000480800a985 */ /* 0x0005e8000c101d06 */
[----:B------:R2:W-:Y:S04]  /*103d0*/  @!P1 ST.E.128 [R6.64], R68 ;  /* 0x0000004406009985 */ /* 0x0005e8000c101d06 */
[----:B------:R2:W-:Y:S01]  /*103e0*/  @!P0 ST.E.128 [R4.64], R64 ;  /* 0x0000004004008985 */ /* 0x0005e2000c101d06 */
[----:B------:R-:W-:-:S13]  /*103f0*/  ISETP.GE.AND P0, PT, R15, c[0x0][0x3c8], PT ;  /* 0x0000f2000f007a0c */ /* 0x000fda0003f06270 */
[----:B------:R-:W-:Y:S05]  /*10400*/  @P0 BRA `(.L_x_556) ;  /* 0x00000d3000000947 */ /* 0x000fea0003800000 */
[----:B--2---:R-:W-:-:S04]  /*10410*/  LEA R4, P0, R15, R0, 0x1 ;  /* 0x000000000f047211 */ /* 0x004fc800078008ff */
[----:B------:R-:W-:-:S05]  /*10420*/  LEA.HI.X R5, R15, R2, R80, 0x1, P0 ;  /* 0x000000020f057211 */ /* 0x000fca00000f0c50 */
[----:B------:R2:W-:Y:S01]  /*10430*/  ST.E.128 [R4.64], R76 ;  /* 0x0000004c04007985 */ /* 0x0005e2000c101d06 */
[----:B------:R-:W-:Y:S05]  /*10440*/  BRA `(.L_x_556) ;  /* 0x00000cf000007947 */ /* 0x000fea0003800000 */
.L_x_548:
[----:B------:R-:W2:Y:S04]  /*10450*/  LDL R2, [R1+0xb8] ;  /* 0x0000b80001027983 */ /* 0x000ea80000100800 */
[----:B------:R-:W3:Y:S04]  /*10460*/  LDL R0, [R1+0xb4] ;  /* 0x0000b40001007983 */ /* 0x000ee80000100800 */
[----:B------:R-:W4:Y:S04]  /*10470*/  LDL R4, [R1+0xb0] ;  /* 0x0000b00001047983 */ /* 0x000f280000100800 */
[----:B------:R-:W5:Y:S01]  /*10480*/  S2R R3, SR_TID.X ;  /* 0x0000000000037919 */ /* 0x000f620000002100 */
[----:B------:R-:W-:Y:S01]  /*10490*/  BSSY B0, `(.L_x_557) ;  /* 0x0000026000007945 */ /* 0x000fe20003800000 */
[----:B-----5:R-:W-:Y:S01]  /*104a0*/  ISETP.GE.AND P0, PT, R3, 0x80, PT ;  /* 0x000000800300780c */ /* 0x020fe20003f06270 */
[----:B--2---:R-:W-:-:S02]  /*104b0*/  IMAD.MOV.U32 R12, RZ, RZ, R2 ;  /* 0x000000ffff0c7224 */ /* 0x004fc400078e0002 */
[----:B---3--:R-:W-:-:S03]  /*104c0*/  IMAD.MOV.U32 R11, RZ, RZ, R0 ;  /* 0x000000ffff0b7224 */ /* 0x008fc600078e0000 */
[----:B------:R-:W-:Y:S01]  /*104d0*/  SHF.R.S32.HI R9, RZ, 0x1f, R12 ;  /* 0x0000001fff097819 */ /* 0x000fe2000001140c */
[----:B----4-:R-:W-:Y:S01]  /*104e0*/  IMAD.MOV.U32 R13, RZ, RZ, R4 ;  /* 0x000000ffff0d7224 */ /* 0x010fe200078e0004 */
[----:B------:R-:W-:-:S05]  /*104f0*/  SHF.R.S32.HI R10, RZ, 0x1f, R11 ;  /* 0x0000001fff0a7819 */ /* 0x000fca000001140b */
[----:B------:R-:W-:Y:S05]  /*10500*/  @P0 BRA `(.L_x_558) ;  /* 0x000001e000000947 */ /* 0x000fea0003800000 */
[----:B------:R-:W-:Y:S02]  /*10510*/  MOV R2, c[0x0][0x4e8] ;  /* 0x00013a0000027a02 */ /* 0x000fe40000000f00 */
[----:B------:R-:W-:-:S03]  /*10520*/  IADD3 R6, R13, R3, RZ ;  /* 0x000000030d067210 */ /* 0x000fc60007ffe0ff */
[----:B------:R-:W-:-:S05]  /*10530*/  IMAD R0, R2, c[0x0][0x388], RZ ;  /* 0x0000e20002007a24 */ /* 0x000fca00078e02ff */
[----:B------:R-:W-:-:S13]  /*10540*/  ISETP.GE.AND P0, PT, R6, R0, PT ;  /* 0x000000000600720c */ /* 0x000fda0003f06270 */
[----:B------:R-:W-:Y:S05]  /*10550*/  @P0 BRA `(.L_x_558) ;  /* 0x0000019000000947 */ /* 0x000fea0003800000 */
[----:B------:R-:W-:Y:S01]  /*10560*/  ISETP.NE.AND P0, PT, R2, 0x1, PT ;  /* 0x000000010200780c */ /* 0x000fe20003f05270 */
[----:B------:R-:W-:Y:S01]  /*10570*/  IMAD R4, R9, c[0x0][0x490], RZ ;  /* 0x0001240009047a24 */ /* 0x000fe200078e02ff */
[----:B------:R-:W-:Y:S01]  /*10580*/  MOV R0, R6 ;  /* 0x0000000600007202 */ /* 0x000fe20000000f00 */
[----:B------:R-:W-:-:S04]  /*10590*/  IMAD.WIDE.U32 R2, R12, c[0x0][0x490], RZ ;  /* 0x000124000c027a25 */ /* 0x000fc800078e00ff */
[----:B------:R-:W-:Y:S02]  /*105a0*/  IMAD R4, R12, c[0x0][0x494], R4 ;  /* 0x000125000c047a24 */ /* 0x000fe400078e0204 */
[----:B------:R-:W-:-:S03]  /*105b0*/  IMAD R8, R10, c[0x0][0x498], RZ ;  /* 0x000126000a087a24 */ /* 0x000fc600078e02ff */
[----:B------:R-:W-:Y:S01]  /*105c0*/  IADD3 R3, R3, R4, RZ ;  /* 0x0000000403037210 */ /* 0x000fe20007ffe0ff */
[----:B------:R-:W-:-:S05]  /*105d0*/  @P0 IMAD.HI.U32 R5, R6, c[0x0][0x4ec], RZ ;  /* 0x00013b0006050a27 */ /* 0x000fca00078e00ff */
[----:B------:R-:W-:Y:S01]  /*105e0*/  @P0 SHF.R.U32.HI R0, RZ, c[0x0][0x4f0], R5 ;  /* 0x00013c00ff000a19 */ /* 0x000fe20000011605 */
[----:B------:R-:W-:-:S03]  /*105f0*/  IMAD.WIDE.U32 R4, R11, c[0x0][0x498], R2 ;  /* 0x000126000b047a25 */ /* 0x000fc600078e0002 */
[C---:B------:R-:W-:Y:S01]  /*10600*/  IADD3 R7, -R0.reuse, RZ, RZ ;  /* 0x000000ff00077210 */ /* 0x040fe20007ffe1ff */
[----:B------:R-:W-:Y:S01]  /*10610*/  IMAD R3, R11, c[0x0][0x49c], R8 ;  /* 0x000127000b037a24 */ /* 0x000fe200078e0208 */
[----:B------:R-:W-:-:S03]  /*10620*/  IADD3 R4, P0, R0, R4, RZ ;  /* 0x0000000400047210 */ /* 0x000fc60007f1e0ff */
[----:B------:R-:W-:Y:S01]  /*10630*/  IMAD R2, R7, c[0x0][0x4e8], R6 ;  /* 0x00013a0007027a24 */ /* 0x000fe200078e0206 */
[----:B------:R-:W-:-:S04]  /*10640*/  SHF.R.S32.HI R6, RZ, 0x1f, R0 ;  /* 0x0000001fff067819 */ /* 0x000fc80000011400 */
[----:B------:R-:W-:Y:S02]  /*10650*/  SHF.R.S32.HI R0, RZ, 0x1f, R2 ;  /* 0x0000001fff007819 */ /* 0x000fe40000011402 */
[----:B------:R-:W-:-:S03]  /*10660*/  IADD3.X R5, R6, R5, R3, P0, !PT ;  /* 0x0000000506057210 */ /* 0x000fc600007fe403 */
[----:B------:R-:W-:-:S04]  /*10670*/  IMAD R0, R0, c[0x0][0x488], RZ ;  /* 0x0001220000007a24 */ /* 0x000fc800078e02ff */
[C---:B------:R-:W-:Y:S02]  /*10680*/  IMAD R0, R2.reuse, c[0x0][0x48c], R0 ;  /* 0x0001230002007a24 */ /* 0x040fe400078e0200 */
[----:B------:R-:W-:-:S05]  /*10690*/  IMAD.WIDE.U32 R2, R2, c[0x0][0x488], R4 ;  /* 0x0001220002027a25 */ /* 0x000fca00078e0004 */
[----:B------:R-:W-:Y:S02]  /*106a0*/  IADD3 R0, R3, R0, RZ ;  /* 0x0000000003007210 */ /* 0x000fe40007ffe0ff */
[----:B------:R-:W-:-:S04]  /*106b0*/  LEA R4, P0, R2, c[0x0][0x450], 0x2 ;  /* 0x0001140002047a11 */ /* 0x000fc800078010ff */
[----:B------:R-:W-:Y:S02]  /*106c0*/  LEA.HI.X R5, R2, c[0x0][0x454], R0, 0x2, P0 ;  /* 0x0001150002057a11 */ /* 0x000fe400000f1400 */
[----:B------:R-:W-:-:S05]  /*106d0*/  MOV R0, 0xff800000 ;  /* 0xff80000000007802 */ /* 0x000fca0000000f00 */
[----:B------:R2:W-:Y:S02]  /*106e0*/  STG.E [R4.64], R0 ;  /* 0x0000000004007986 */ /* 0x0005e4000c101906 */
.L_x_558:
[----:B------:R-:W-:Y:S05]  /*106f0*/  BSYNC B0 ;  /* 0x0000000000007941 */ /* 0x000fea0003800000 */
.L_x_557:
[----:B------:R-:W3:Y:S01]  /*10700*/  LDL R2, [R1+0x7c] ;  /* 0x00007c0001027983 */ /* 0x000ee20000100800 */
[----:B--2---:R-:W-:Y:S01]  /*10710*/  MOV R0, c[0x0][0x4e8] ;  /* 0x00013a0000007a02 */ /* 0x004fe20000000f00 */
[----:B------:R-:W-:-:S03]  /*10720*/  IMAD R6, R10, c[0x0][0x3f0], RZ ;  /* 0x0000fc000a067a24 */ /* 0x000fc600078e02ff */
[----:B------:R-:W-:Y:S01]  /*10730*/  ISETP.NE.AND P0, PT, R0, 0x1, PT ;  /* 0x000000010000780c */ /* 0x000fe20003f05270 */
[----:B------:R-:W-:Y:S02]  /*10740*/  IMAD R0, R9, c[0x0][0x3e8], RZ ;  /* 0x0000fa0009007a24 */ /* 0x000fe400078e02ff */
[----:B------:R-:W-:Y:S02]  /*10750*/  IMAD R8, R11, c[0x0][0x3f4], R6 ;  /* 0x0000fd000b087a24 */ /* 0x000fe400078e0206 */
[----:B------:R-:W-:Y:S01]  /*10760*/  IMAD R5, R12, c[0x0][0x3ec], R0 ;  /* 0x0000fb000c057a24 */ /* 0x000fe200078e0200 */
[----:B---3--:R-:W-:Y:S01]  /*10770*/  IADD3 R4, R2, R13, RZ ;  /* 0x0000000d02047210 */ /* 0x008fe20007ffe0ff */
[----:B------:R-:W-:-:S03]  /*10780*/  IMAD.WIDE.U32 R2, R12, c[0x0][0x3e8], RZ ;  /* 0x0000fa000c027a25 */ /* 0x000fc600078e00ff */
[----:B------:R-:W-:-:S03]  /*10790*/  MOV R0, R4 ;  /* 0x0000000400007202 */ /* 0x000fc60000000f00 */
[----:B------:R-:W-:Y:S01]  /*107a0*/  @P0 IMAD.HI.U32 R7, R4, c[0x0][0x4ec], RZ ;  /* 0x00013b0004070a27 */ /* 0x000fe200078e00ff */
[----:B------:R-:W-:-:S04]  /*107b0*/  IADD3 R3, R3, R5, RZ ;  /* 0x0000000503037210 */ /* 0x000fc80007ffe0ff */
[----:B------:R-:W-:Y:S01]  /*107c0*/  @P0 SHF.R.U32.HI R0, RZ, c[0x0][0x4f0], R7 ;  /* 0x00013c00ff000a19 */ /* 0x000fe20000011607 */
[----:B------:R-:W-:-:S03]  /*107d0*/  IMAD.WIDE.U32 R2, R11, c[0x0][0x3f0], R2 ;  /* 0x0000fc000b027a25 */ /* 0x000fc600078e0002 */
[----:B------:R-:W-:Y:S02]  /*107e0*/  SHF.R.S32.HI R6, RZ, 0x1f, R0 ;  /* 0x0000001fff067819 */ /* 0x000fe40000011400 */
[----:B------:R-:W-:Y:S02]  /*107f0*/  IADD3 R5, -R0, RZ, RZ ;  /* 0x000000ff00057210 */ /* 0x000fe40007ffe1ff */
[----:B------:R-:W-:Y:S01]  /*10800*/  IADD3 R3, R3, R8, RZ ;  /* 0x0000000803037210 */ /* 0x000fe20007ffe0ff */
[----:B------:R-:W-:Y:S02]  /*10810*/  IMAD R6, R6, c[0x0][0x3e0], RZ ;  /* 0x0000f80006067a24 */ /* 0x000fe400078e02ff */
[----:B------:R-:W-:Y:S02]  /*10820*/  IMAD R4, R5, c[0x0][0x4e8], R4 ;  /* 0x00013a0005047a24 */ /* 0x000fe400078e0204 */
[C---:B------:R-:W-:Y:S02]  /*10830*/  IMAD R5, R0.reuse, c[0x0][0x3e4], R6 ;  /* 0x0000f90000057a24 */ /* 0x040fe400078e0206 */
[----:B------:R-:W-:Y:S01]  /*10840*/  IMAD.WIDE.U32 R2, R0, c[0x0][0x3e0], R2 ;  /* 0x0000f80000027a25 */ /* 0x000fe200078e0002 */
[----:B------:R-:W-:-:S04]  /*10850*/  SHF.R.S32.HI R0, RZ, 0x1f, R4 ;  /* 0x0000001fff007819 */ /* 0x000fc80000011404 */
[----:B------:R-:W-:Y:S01]  /*10860*/  IADD3 R3, R3, R5, RZ ;  /* 0x0000000503037210 */ /* 0x000fe20007ffe0ff */
[----:B------:R-:W-:-:S04]  /*10870*/  IMAD R0, R0, c[0x0][0x3d8], RZ ;  /* 0x0000f60000007a24 */ /* 0x000fc800078e02ff */
[----:B------:R-:W-:-:S04]  /*10880*/  IMAD.WIDE.U32 R2, R4, c[0x0][0x3d8], R2 ;  /* 0x0000f60004027a25 */ /* 0x000fc800078e0002 */
[----:B------:R-:W-:Y:S01]  /*10890*/  IMAD R4, R4, c[0x0][0x3dc], R0 ;  /* 0x0000f70004047a24 */ /* 0x000fe200078e0200 */
[----:B------:R-:W-:-:S04]  /*108a0*/  LEA R13, P0, R2, c[0x0][0x380], 0x1 ;  /* 0x0000e000020d7a11 */ /* 0x000fc800078008ff */
[----:B------:R-:W-:-:S04]  /*108b0*/  IADD3 R4, R3, R4, RZ ;  /* 0x0000000403047210 */ /* 0x000fc80007ffe0ff */
[----:B------:R-:W-:Y:S01]  /*108c0*/  LEA.HI.X R5, R2, c[0x0][0x384], R4, 0x1, P0 ;  /* 0x0000e10002057a11 */ /* 0x000fe200000f0c04 */
[----:B------:R-:W-:Y:S05]  /*108d0*/  BRA.DIV ~URZ, `(.L_x_559) ;  /* 0x000026427f007947 */ /* 0x000fea000b800000 */
[----:B------:R2:W3:Y:S02]  /*108e0*/  SHFL.IDX PT, R4, R5, RZ, 0x181f ;  /* 0x00181fff05047589 */ /* 0x0004e400000e0000 */
.L_x_591:
[----:B------:R-:W-:Y:S05]  /*108f0*/  BRA.DIV ~URZ, `(.L_x_560) ;  /* 0x000026927f007947 */ /* 0x000fea000b800000 */
[----:B------:R4:W1:Y:S02]  /*10900*/  SHFL.IDX PT, R0, R13, RZ, 0x181f ;  /* 0x00181fff0d007589 */ /* 0x00086400000e0000 */
.L_x_592:
[----:B------:R-:W5:Y:S04]  /*10910*/  LDL.LU R3, [R1+0xb0] ;  /* 0x0000b00001037983 */ /* 0x000f680000300800 */
[----:B------:R-:W2:Y:S01]  /*10920*/  S2R R6, SR_TID.X ;  /* 0x0000000000067919 */ /* 0x000ea20000002100 */
[----:B------:R-:W-:-:S04]  /*10930*/  IMAD.MOV.U32 R14, RZ, RZ, c[0x0][0x4e8] ;  /* 0x00013a00ff0e7624 */ /* 0x000fc800078e00ff */
[----:B------:R-:W-:Y:S01]  /*10940*/  IMAD R14, R14, c[0x0][0x388], RZ ;  /* 0x0000e2000e0e7a24 */ /* 0x000fe200078e02ff */
[----:B--2---:R-:W-:-:S04]  /*10950*/  SHF.R.S32.HI R2, RZ, 0x1f, R6 ;  /* 0x0000001fff027819 */ /* 0x004fc80000011406 */
[----:B------:R-:W-:-:S04]  /*10960*/  LEA.HI R2, R2, R6, RZ, 0x3 ;  /* 0x0000000602027211 */ /* 0x000fc800078f18ff */
[----:B------:R-:W-:Y:S01]  /*10970*/  SHF.R.S32.HI R2, RZ, 0x3, R2 ;  /* 0x00000003ff027819 */ /* 0x000fe20000011402 */
[----:B------:R-:W-:Y:S04]  /*10980*/  BSSY B0, `(.L_x_561) ;  /* 0x000001c000007945 */ /* 0x000fe80003800000 */
[----:B-----5:R-:W-:-:S05]  /*10990*/  IMAD.IADD R12, R2, 0x1, R3 ;  /* 0x00000001020c7824 */ /* 0x020fca00078e0203 */
[----:B------:R-:W-:-:S13]  /*109a0*/  ISETP.GE.AND P0, PT, R12, R14, PT ;  /* 0x0000000e0c00720c */ /* 0x000fda0003f06270 */
[----:B------:R-:W-:Y:S05]  /*109b0*/  @P0 BRA `(.L_x_562) ;  /* 0x0000018000000947 */ /* 0x000fea0003800000 */
[----:B------:R-:W2:Y:S04]  /*109c0*/  LDL R6, [R1+0x54] ;  /* 0x0000540001067983 */ /* 0x000ea80000100800 */
[----:B------:R-:W5:Y:S04]  /*109d0*/  LDL R2, [R1+0x6c] ;  /* 0x00006c0001027983 */ /* 0x000f680000100800 */
[----:B----4-:R-:W4:Y:S04]  /*109e0*/  LDL R17, [R1+0x68] ;  /* 0x0000680001117983 */ /* 0x010f280000100800 */
[----:B---3--:R-:W3:Y:S04]  /*109f0*/  LDL R15, [R1+0x70] ;  /* 0x00007000010f7983 */ /* 0x008ee80000100800 */
[----:B------:R-:W3:Y:S04]  /*10a00*/  LDL R7, [R1+0xf4] ;  /* 0x0000f40001077983 */ /* 0x000ee80000100800 */
[----:B------:R-:W3:Y:S04]  /*10a10*/  LDL R3, [R1+0xf0] ;  /* 0x0000f00001037983 */ /* 0x000ee80000100800 */
[----:B------:R-:W3:Y:S04]  /*10a20*/  LDL R18, [R1+0xec] ;  /* 0x0000ec0001127983 */ /* 0x000ee80000100800 */
[----:B-1----:R-:W3:Y:S01]  /*10a30*/  LDL R16, [R1+0xe8] ;  /* 0x0000e80001107983 */ /* 0x002ee20000100800 */
[----:B--2---:R-:W-:-:S02]  /*10a40*/  ISETP.GE.AND P3, PT, R6, c[0x0][0x3c8], PT ;  /* 0x0000f20006007a0c */ /* 0x004fc40003f66270 */
[----:B-----5:R-:W-:Y:S02]  /*10a50*/  ISETP.GE.AND P2, PT, R2, c[0x0][0x3c8], PT ;  /* 0x0000f20002007a0c */ /* 0x020fe40003f46270 */
[----:B----4-:R-:W-:Y:S02]  /*10a60*/  ISETP.GE.AND P1, PT, R17, c[0x0][0x3c8], PT ;  /* 0x0000f20011007a0c */ /* 0x010fe40003f26270 */
[----:B---3--:R-:W-:-:S07]  /*10a70*/  ISETP.GE.AND P0, PT, R15, c[0x0][0x3c8], PT ;  /* 0x0000f2000f007a0c */ /* 0x008fce0003f06270 */
[-C--:B------:R-:W-:Y:S02]  /*10a80*/  @!P3 LEA R10, P4, R6, R0.reuse, 0x1 ;  /* 0x00000000060ab211 */ /* 0x080fe400078808ff */
[----:B------:R-:W-:Y:S02]  /*10a90*/  @!P2 LEA R8, P6, R2, R0, 0x1 ;  /* 0x000000000208a211 */ /* 0x000fe400078c08ff */
[----:B------:R-:W-:Y:S02]  /*10aa0*/  @!P3 LEA.HI.X R11, R6, R4, R7, 0x1, P4 ;  /* 0x00000004060bb211 */ /* 0x000fe400020f0c07 */
[----:B------:R-:W-:Y:S02]  /*10ab0*/  @!P1 LEA R6, P5, R17, R0, 0x1 ;  /* 0x0000000011069211 */ /* 0x000fe400078a08ff */
[----:B------:R-:W-:Y:S02]  /*10ac0*/  @!P2 LEA.HI.X R9, R2, R4, R3, 0x1, P6 ;  /* 0x000000040209a211 */ /* 0x000fe400030f0c03 */
[----:B------:R-:W-:-:S02]  /*10ad0*/  @!P0 LEA R2, P4, R15, R0, 0x1 ;  /* 0x000000000f028211 */ /* 0x000fc400078808ff */
[-C--:B------:R-:W-:Y:S02]  /*10ae0*/  @!P1 LEA.HI.X R7, R17, R4.reuse, R18, 0x1, P5 ;  /* 0x0000000411079211 */ /* 0x080fe400028f0c12 */
[----:B------:R-:W-:Y:S01]  /*10af0*/  @!P0 LEA.HI.X R3, R15, R4, R16, 0x1, P4 ;  /* 0x000000040f038211 */ /* 0x000fe200020f0c10 */
[----:B------:R1:W-:Y:S04]  /*10b00*/  @!P3 ST.E.128 [R10.64], RZ ;  /* 0x000000ff0a00b985 */ /* 0x0003e8000c101d06 */
[----:B------:R1:W-:Y:S04]  /*10b10*/  @!P2 ST.E.128 [R8.64], RZ ;  /* 0x000000ff0800a985 */ /* 0x0003e8000c101d06 */
[----:B------:R1:W-:Y:S04]  /*10b20*/  @!P1 ST.E.128 [R6.64], RZ ;  /* 0x000000ff06009985 */ /* 0x0003e8000c101d06 */
[----:B------:R1:W-:Y:S02]  /*10b30*/  @!P0 ST.E.128 [R2.64], RZ ;  /* 0x000000ff02008985 */ /* 0x0003e4000c101d06 */
.L_x_562:
[----:B------:R-:W-:Y:S05]  /*10b40*/  BSYNC B0 ;  /* 0x0000000000007941 */ /* 0x000fea0003800000 */
.L_x_561:
[----:B------:R-:W-:Y:S05]  /*10b50*/  BRA.DIV ~URZ, `(.L_x_563) ;  /* 0x000024a27f007947 */ /* 0x000fea000b800000 */
[----:B---3--:R2:W3:Y:S04]  /*10b60*/  SHFL.IDX PT, R4, R5, 0x1, 0x181f ;  /* 0x00381f0005047f89 */ /* 0x0084e800000e0000 */
[----:B-1----:R2:W1:Y:S02]  /*10b70*/  SHFL.IDX PT, R0, R13, 0x1, 0x181f ;  /* 0x00381f000d007f89 */ /* 0x00246400000e0000 */
.L_x_593:
[----:B------:R-:W-:Y:S01]  /*10b80*/  IADD3 R2, R12, 0x20, RZ ;  /* 0x000000200c027810 */ /* 0x000fe20007ffe0ff */
[----:B------:R-:W-:Y:S03]  /*10b90*/  BSSY B0, `(.L_x_564) ;  /* 0x000001b000007945 */ /* 0x000fe60003800000 */
[----:B------:R-:W-:-:S13]  /*10ba0*/  ISETP.GE.AND P0, PT, R2, R14, PT ;  /* 0x0000000e0200720c */ /* 0x000fda0003f06270 */
[----:B------:R-:W-:Y:S05]  /*10bb0*/  @P0 BRA `(.L_x_565) ;  /* 0x0000018000000947 */ /* 0x000fea0003800000 */
        /* <DEDUP_REMOVED lines=8> */
[----:B-----5:R-:W-:-:S02]  /*10c40*/  ISETP.GE.AND P3, PT, R6, c[0x0][0x3c8], PT ;  /* 0x0000f20006007a0c */ /* 0x020fc40003f66270 */
[----:B--2---:R-:W-:Y:S02]  /*10c50*/  ISETP.GE.AND P2, PT, R3, c[0x0][0x3c8], PT ;  /* 0x0000f20003007a0c */ /* 0x004fe40003f46270 */
[----:B----4-:R-:W-:Y:S02]  /*10c60*/  ISETP.GE.AND P1, PT, R17, c[0x0][0x3c8], PT ;  /* 0x0000f20011007a0c */ /* 0x010fe40003f26270 */
[----:B---3--:R-:W-:-:S07]  /*10c70*/  ISETP.GE.AND P0, PT, R15, c[0x0][0x3c8], PT ;  /* 0x0000f2000f007a0c */ /* 0x008fce0003f06270 */
[CC--:B-1----:R-:W-:Y:S02]  /*10c80*/  @!P3 LEA R10, P4, R6.reuse, R0.reuse, 0x1 ;  /* 0x00000000060ab211 */ /* 0x0c2fe400078808ff */
        /* <DEDUP_REMOVED lines=11> */
.L_x_565:
[----:B------:R-:W-:Y:S05]  /*10d40*/  BSYNC B0 ;  /* 0x0000000000007941 */ /* 0x000fea0003800000 */
.L_x_564:
[----:B------:R-:W-:Y:S05]  /*10d50*/  BRA.DIV ~URZ, `(.L_x_566) ;  /* 0x000023927f007947 */ /* 0x000fea000b800000 */
[----:B---3--:R3:W2:Y:S02]  /*10d60*/  SHFL.IDX PT, R4, R5, 0x2, 0x181f ;  /* 0x00581f0005047f89 */ /* 0x0086a400000e0000 */
.L_x_594:
[----:B------:R-:W-:Y:S05]  /*10d70*/  BRA.DIV ~URZ, `(.L_x_567) ;  /* 0x000023f27f007947 */ /* 0x000fea000b800000 */
[----:B-1----:R1:W3:Y:S02]  /*10d80*/  SHFL.IDX PT, R0, R13, 0x2, 0x181f ;  /* 0x00581f000d007f89 */ /* 0x0022e400000e0000 */
.L_x_595:
[----:B------:R-:W-:Y:S01]  /*10d90*/  IADD3 R2, R12, 0x40, RZ ;  /* 0x000000400c027810 */ /* 0x000fe20007ffe0ff */
[----:B------:R-:W-:Y:S03]  /*10da0*/  BSSY B0, `(.L_x_568) ;  /* 0x000001b000007945 */ /* 0x000fe60003800000 */
[----:B------:R-:W-:-:S13]  /*10db0*/  ISETP.GE.AND P0, PT, R2, R14, PT ;  /* 0x0000000e0200720c */ /* 0x000fda0003f06270 */
[----:B------:R-:W-:Y:S05]  /*10dc0*/  @P0 BRA `(.L_x_569) ;  /* 0x0000018000000947 */ /* 0x000fea0003800000 */
[----:B------:R-:W5:Y:S04]  /*10dd0*/  LDL R6, [R1+0x54] ;  /* 0x0000540001067983 */ /* 0x000f680000100800 */
[----:B----4-:R-:W4:Y:S04]  /*10de0*/  LDL R3, [R1+0x6c] ;  /* 0x00006c0001037983 */ /* 0x010f280000100800 */
[----:B---3--:R-:W3:Y:S04]  /*10df0*/  LDL R17, [R1+0x68] ;  /* 0x0000680001117983 */ /* 0x008ee80000100800 */
[----:B--2---:R-:W2:Y:S04]  /*10e00*/  LDL R15, [R1+0x70] ;  /* 0x00007000010f7983 */ /* 0x004ea80000100800 */
[----:B------:R-:W2:Y:S04]  /*10e10*/  LDL R7, [R1+0xf4] ;  /* 0x0000f40001077983 */ /* 0x000ea80000100800 */
[----:B------:R-:W2:Y:S04]  /*10e20*/  LDL R19, [R1+0xf0] ;  /* 0x0000f00001137983 */ /* 0x000ea80000100800 */
[----:B------:R-:W2:Y:S04]  /*10e30*/  LDL R18, [R1+0xec] ;  /* 0x0000ec0001127983 */ /* 0x000ea80000100800 */
[----:B------:R-:W2:Y:S01]  /*10e40*/  LDL R16, [R1+0xe8] ;  /* 0x0000e80001107983 */ /* 0x000ea20000100800 */
[----:B-----5:R-:W-:-:S02]  /*10e50*/  ISETP.GE.AND P3, PT, R6, c[0x0][0x3c8], PT ;  /* 0x0000f20006007a0c */ /* 0x020fc40003f66270 */
[----:B----4-:R-:W-:Y:S02]  /*10e60*/  ISETP.GE.AND P2, PT, R3, c[0x0][0x3c8], PT ;  /* 0x0000f20003007a0c */ /* 0x010fe40003f46270 */
[----:B---3--:R-:W-:Y:S02]  /*10e70*/  ISETP.GE.AND P1, PT, R17, c[0x0][0x3c8], PT ;  /* 0x0000f20011007a0c */ /* 0x008fe40003f26270 */
[----:B--2---:R-:W-:-:S07]  /*10e80*/  ISETP.GE.AND P0, PT, R15, c[0x0][0x3c8], PT ;  /* 0x0000f2000f007a0c */ /* 0x004fce0003f06270 */
[CC--:B------:R-:W-:Y:S02]  /*10e90*/  @!P3 LEA R10, P4, R6.reuse, R0.reuse, 0x1 ;  /* 0x00000000060ab211 */ /* 0x0c0fe400078808ff */
        /* <DEDUP_REMOVED lines=11> */
.L_x_569:
[----:B------:R-:W-:Y:S05]  /*10f50*/  BSYNC B0 ;  /* 0x0000000000007941 */ /* 0x000fea0003800000 */
.L_x_568:
[----:B------:R-:W-:Y:S05]  /*10f60*/  BRA.DIV ~URZ, `(.L_x_570) ;  /* 0x000022827f007947 */ /* 0x000fea000b800000 */
[----:B--2---:R2:W1:Y:S04]  /*10f70*/  SHFL.IDX PT, R4, R5, 0x3, 0x181f ;  /* 0x00781f0005047f89 */ /* 0x00446800000e0000 */
[----:B---3--:R2:W3:Y:S02]  /*10f80*/  SHFL.IDX PT, R0, R13, 0x3, 0x181f ;  /* 0x00781f000d007f89 */ /* 0x0084e400000e0000 */
.L_x_596:
[----:B------:R-:W-:-:S04]  /*10f90*/  IADD3 R2, R12, 0x60, RZ ;  /* 0x000000600c027810 */ /* 0x000fc80007ffe0ff */
        /* <DEDUP_REMOVED lines=9> */
[----:B-1----:R-:W3:Y:S01]  /*11030*/  LDL R13, [R1+0xe8] ;  /* 0x0000e800010d7983 */ /* 0x002ee20000100800 */
[----:B-----5:R-:W-:-:S02]  /*11040*/  ISETP.GE.AND P3, PT, R6, c[0x0][0x3c8], PT ;  /* 0x0000f20006007a0c */ /* 0x020fc40003f66270 */
[----:B--2---:R-:W-:Y:S02]  /*11050*/  ISETP.GE.AND P2, PT, R3, c[0x0][0x3c8], PT ;  /* 0x0000f20003007a0c */ /* 0x004fe40003f46270 */
[----:B----4-:R-:W-:Y:S02]  /*11060*/  ISETP.GE.AND P1, PT, R15, c[0x0][0x3c8], PT ;  /* 0x0000f2000f007a0c */ /* 0x010fe40003f26270 */
[----:B---3--:R-:W-:-:S07]  /*11070*/  ISETP.GE.AND P0, PT, R5, c[0x0][0x3c8], PT ;  /* 0x0000f20005007a0c */ /* 0x008fce0003f06270 */
        /* <DEDUP_REMOVED lines=12> */
.L_x_556:
[----:B------:R-:W-:Y:S05]  /*11140*/  BSYNC B1 ;  /* 0x0000000000017941 */ /* 0x000fea0003800000 */
.L_x_547:
[----:B---34-:R-:W3:Y:S02]  /*11150*/  LDL R0, [R1+0xf8] ;  /* 0x0000f80001007983 */ /* 0x018ee40000100800 */
[----:B---3--:R-:W-:-:S13]  /*11160*/  ISETP.NE.AND P0, PT, R0, RZ, PT ;  /* 0x000000ff0000720c */ /* 0x008fda0003f05270 */
[----:B------:R-:W-:Y:S01]  /*11170*/  @P0 WARPSYNC 0xffffffff ;  /* 0xffffffff00000948 */ /* 0x000fe20003800000 */
[----:B------:R-:W-:Y:S06]  /*11180*/  @P0 BAR.SYNC.DEFER_BLOCKING 0x5, 0x100 ;  /* 0x0144000000000b1d */ /* 0x000fec0000010000 */
[----:B------:R-:W3:Y:S04]  /*11190*/  @P0 LDS R0, [0x18100] ;  /* 0x01810000ff000984 */ /* 0x000ee80000000800 */
[----:B---3--:R3:W-:Y:S04]  /*111a0*/  @P0 STL [R1+0xc4], R0 ;  /* 0x0000c40001000387 */ /* 0x0087e80000100800 */
[----:B------:R-:W-:Y:S06]  /*111b0*/  @P0 BAR.ARV 0x4, 0x100 ;  /* 0x0104000000000b1d */ /* 0x000fec0000002000 */
[----:B------:R-:W-:Y:S05]  /*111c0*/  @P0 BRA `(.L_x_571) ;  /* 0x0000009000000947 */ /* 0x000fea0003800000 */
[----:B------:R-:W-:Y:S05]  /*111d0*/  BRA.DIV ~URZ, `(.L_x_572) ;  /* 0x000021027f007947 */ /* 0x000fea000b800000 */
[----:B---3--:R3:W4:Y:S02]  /*111e0*/  SHFL.IDX PT, R0, R81, RZ, 0x1f ;  /* 0x00001fff51007589 */ /* 0x00872400000e0000 */
.L_x_597:
[----:B-12---:R-:W1:Y:S01]  /*111f0*/  S2R R2, SR_TID.X ;  /* 0x0000000000027919 */ /* 0x006e620000002100 */
[----:B------:R-:W-:Y:S03]  /*11200*/  WARPSYNC 0xffffffff ;  /* 0xffffffff00007948 */ /* 0x000fe60003800000 */
[----:B------:R-:W-:Y:S06]  /*11210*/  BAR.SYNC.DEFER_BLOCKING 0x4, 0x100 ;  /* 0x0104000000007b1d */ /* 0x000fec0000010000 */
[----:B----4-:R2:W-:Y:S01]  /*11220*/  STL [R1+0xc4], R0 ;  /* 0x0000c40001007387 */ /* 0x0105e20000100800 */
[----:B-1----:R-:W-:-:S13]  /*11230*/  LOP3.LUT P0, RZ, R2, 0xff, RZ, 0xc0, !PT ;  /* 0x000000ff02ff7812 */ /* 0x002fda000780c0ff */
[----:B------:R2:W-:Y:S04]  /*11240*/  @!P0 STS [0x18100], R81 ;  /* 0x01810051ff008388 */ /* 0x0005e80000000800 */
[----:B------:R-:W-:Y:S06]  /*11250*/  BAR.ARV 0x5, 0x100 ;  /* 0x0144000000007b1d */ /* 0x000fec0000002000 */
.L_x_571:
[----:B--23--:R-:W2:Y:S02]  /*11260*/  LDL R0, [R1+0xc4] ;  /* 0x0000c40001007983 */ /* 0x00cea40000100800 */
[----:B--2---:R-:W-:-:S13]  /*11270*/  ISETP.GE.AND P0, PT, R0, c[0x0][0x538], PT ;  /* 0x00014e0000007a0c */ /* 0x004fda0003f06270 */
[----:B-1---5:R-:W-:Y:S01]  /*11280*/  @P0 CALL.REL.NOINC `(.L_x_573) ;  /* 0x0000001000000944 */ /* 0x022fe20003c00000 */
[----:B------:R-:W-:Y:S05]  /*11290*/  BRA `(.L_x_574) ;  /* 0xfffef75000007947 */ /* 0x000fea000383ffff */
.L_x_573:
[----:B------:R-:W-:Y:S05]  /*112a0*/  EXIT ;  /* 0x000000000000794d */ /* 0x000fea0003800000 */
.L_x_519:
[----:B------:R2:W-:Y:S01]  /*112b0*/  STL [R1+0x64], RZ ;  /* 0x000064ff01007387 */ /* 0x0005e20000100800 */
[----:B-1----:R-:W-:Y:S01]  /*112c0*/  IMAD.MOV.U32 R7, RZ, RZ, R5 ;  /* 0x000000ffff077224 */ /* 0x002fe200078e0005 */
[----:B------:R-:W-:Y:S02]  /*112d0*/  MOV R3, 0x181f ;  /* 0x0000181f00037802 */ /* 0x000fe40000000f00 */
[----:B------:R-:W-:Y:S02]  /*112e0*/  MOV R2, 0x11300 ;  /* 0x0001130000027802 */ /* 0x000fe40000000f00 */
[----:B--2---:R-:W-:Y:S05]  /*112f0*/  CALL.REL.NOINC `($__internal_3_$__cuda_sm70_shflsync_idx_p) ;  /* 0x000020d000007944 */ /* 0x004fea0003c00000 */
[----:B-----5:R-:W-:Y:S01]  /*11300*/  MOV R4, R7 ;  /* 0x0000000700047202 */ /* 0x020fe20000000f00 */
[----:B-1----:R-:W-:Y:S05]  /*11310*/  BRA `(.L_x_575) ;  /* 0xffff264000007947 */ /* 0x002fea000383ffff */
.L_x_520:
[----:B------:R4:W-:Y:S01]  /*11320*/  STL [R1+0x64], RZ ;  /* 0x000064ff01007387 */ /* 0x0009e20000100800 */
[----:B-1----:R-:W-:Y:S01]  /*11330*/  IMAD.MOV.U32 R7, RZ, RZ, R15 ;  /* 0x000000ffff077224 */ /* 0x002fe200078e000f */
[----:B------:R-:W-:Y:S02]  /*11340*/  MOV R3, 0x181f ;  /* 0x0000181f00037802 */ /* 0x000fe40000000f00 */
[----:B------:R-:W-:Y:S02]  /*11350*/  MOV R2, 0x11370 ;  /* 0x0001137000027802 */ /* 0x000fe40000000f00 */
[----:B--234-:R-:W-:Y:S05]  /*11360*/  CALL.REL.NOINC `($__internal_3_$__cuda_sm70_shflsync_idx_p) ;  /* 0x0000206000007944 */ /* 0x01cfea0003c00000 */
[----:B------:R-:W2:Y:S04]  /*11370*/  LDL R2, [R1+0x54] ;  /* 0x0000540001027983 */ /* 0x000ea80000100800 */
[----:B------:R-:W3:Y:S04]  /*11380*/  LDL R14, [R1+0x6c] ;  /* 0x00006c00010e7983 */ /* 0x000ee80000100800 */
[----:B------:R-:W4:Y:S04]  /*11390*/  LDL R13, [R1+0x68] ;  /* 0x00006800010d7983 */ /* 0x000f280000100800 */
[----:B------:R-:W4:Y:S04]  /*113a0*/  LDL R12, [R1+0x70] ;  /* 0x00007000010c7983 */ /* 0x000f280000100800 */
[----:B-----5:R-:W4:Y:S01]  /*113b0*/  LDL R0, [R1+0x4c] ;  /* 0x00004c0001007983 */ /* 0x020f220000100800 */
[----:B------:R-:W-:-:S02]  /*113c0*/  IADD3 R10, P1, R7, R93, RZ ;  /* 0x0000005d070a7210 */ /* 0x000fc40007f3e0ff */
[C---:B------:R-:W-:Y:S02]  /*113d0*/  IADD3 R8, P0, R7.reuse, R94, RZ ;  /* 0x0000005e07087210 */ /* 0x040fe40007f1e0ff */
[C---:B------:R-:W-:Y:S01]  /*113e0*/  IADD3 R6, P5, R7.reuse, R95, RZ ;  /* 0x0000005f07067210 */ /* 0x040fe20007fbe0ff */
[C---:B------:R-:W-:Y:S02]  /*113f0*/  IMAD.X R11, R4.reuse, 0x1, R88, P1 ;  /* 0x00000001040b7824 */ /* 0x040fe400008e0658 */
[----:B------:R-:W-:Y:S01]  /*11400*/  IMAD.X R9, R4, 0x1, R89, P0 ;  /* 0x0000000104097824 */ /* 0x000fe200000e0659 */
[----:B--2---:R-:W-:Y:S02]  /*11410*/  ISETP.GE.AND P3, PT, R2, c[0x0][0x1d4], PT ;  /* 0x0000750002007a0c */ /* 0x004fe40003f66270 */
[----:B------:R-:W-:Y:S01]  /*11420*/  IADD3 R2, P4, R7, R96, RZ ;  /* 0x0000006007027210 */ /* 0x000fe20007f9e0ff */
[----:B------:R-:W-:Y:S01]  /*11430*/  IMAD.X R7, R4, 0x1, R90, P5 ;  /* 0x0000000104077824 */ /* 0x000fe200028e065a */
[----:B---3--:R-:W-:-:S03]  /*11440*/  ISETP.GE.AND P2, PT, R14, c[0x0][0x1d4], PT ;  /* 0x000075000e007a0c */ /* 0x008fc60003f46270 */
[----:B------:R-:W-:Y:S01]  /*11450*/  IMAD.X R3, R4, 0x1, R91, P4 ;  /* 0x0000000104037824 */ /* 0x000fe200020e065b */
[----:B----4-:R-:W-:Y:S02]  /*11460*/  ISETP.GE.AND P1, PT, R13, c[0x0][0x1d4], PT ;  /* 0x000075000d007a0c */ /* 0x010fe40003f26270 */
[----:B------:R-:W-:Y:S02]  /*11470*/  SEL R14, RZ, 0x10, P2 ;  /* 0x00000010ff0e7807 */ /* 0x000fe40001000000 */
[----:B------:R-:W-:Y:S02]  /*11480*/  ISETP.GE.AND P0, PT, R12, c[0x0][0x1d4], PT ;  /* 0x000075000c007a0c */ /* 0x000fe40003f06270 */
[----:B------:R-:W-:Y:S01]  /*11490*/  SEL R13, RZ, 0x10, P1 ;  /* 0x00000010ff0d7807 */ /* 0x000fe20000800000 */
[----:B------:R-:W-:Y:S01]  /*114a0*/  @!PT LDS RZ, [RZ] ;  /* 0x00000000fffff984 */ /* 0x000fe20000000800 */
[----:B------:R-:W-:Y:S01]  /*114b0*/  @!PT LDS RZ, [RZ] ;  /* 0x00000000fffff984 */ /* 0x000fe20000000800 */
[----:B------:R-:W-:Y:S01]  /*114c0*/  @!PT LDS RZ, [RZ] ;  /* 0x00000000fffff984 */ /* 0x000fe20000000800 */
[----:B------:R2:W-:Y:S01]  /*114d0*/  LDGSTS.E.BYPASS.LTC128B.128 [R0+0x10100], [R10.64], !P3 ;  /* 0x101000000a007fae */ /* 0x0005e2000d901d46 */
[----:B------:R-:W-:-:S03]  /*114e0*/  SEL R12, RZ, 0x10, P0 ;  /* 0x00000010ff0c7807 */ /* 0x000fc60000000000 */
[----:B------:R2:W-:Y:S04]  /*114f0*/  LDGSTS.E.BYPASS.LTC128B.128 [R0+0x12100], [R8.64], !P2 ;  /* 0x1210000008007fae */ /* 0x0005e8000d101d46 */
[----:B------:R3:W-:Y:S04]  /*11500*/  LDGSTS.E.BYPASS.LTC128B.128 [R0+0x14100], [R6.64], !P1 ;  /* 0x1410000006007fae */ /* 0x0007e8000c901d46 */
[----:B------:R2:W-:Y:S01]  /*11510*/  LDGSTS.E.BYPASS.LTC128B.128 [R0+0x16100], [R2.64], !P0 ;  /* 0x1610000002007fae */ /* 0x0005e2000c101d46 */
[----:B---3--:R-:W-:Y:S01]  /*11520*/  IMAD.MOV.U32 R7, RZ, RZ, R5 ;  /* 0x000000ffff077224 */ /* 0x008fe200078e0005 */
[----:B------:R-:W-:Y:S01]  /*11530*/  SEL R5, RZ, 0x10, P3 ;  /* 0x00000010ff057807 */ /* 0x000fe20001800000 */
[----:B--2---:R-:W-:Y:S01]  /*11540*/  IMAD.MOV.U32 R0, RZ, RZ, 0x1 ;  /* 0x00000001ff007424 */ /* 0x004fe200078e00ff */
[----:B------:R-:W-:Y:S01]  /*11550*/  MOV R2, 0x11590 ;  /* 0x0001159000027802 */ /* 0x000fe20000000f00 */
[----:B------:R-:W-:-:S03]  /*11560*/  IMAD.MOV.U32 R3, RZ, RZ, 0x181f ;  /* 0x0000181fff037424 */ /* 0x000fc600078e00ff */
[----:B------:R2:W-:Y:S04]  /*11570*/  STL [R1+0x64], R0 ;  /* 0x0000640001007387 */ /* 0x0005e80000100800 */
[----:B-12---:R-:W-:Y:S05]  /*11580*/  CALL.REL.NOINC `($__internal_3_$__cuda_sm70_shflsync_idx_p) ;  /* 0x00001e4000007944 */ /* 0x006fea0003c00000 */
[----:B-----5:R-:W-:Y:S01]  /*11590*/  MOV R0, 0x1 ;  /* 0x0000000100007802 */ /* 0x020fe20000000f00 */
[----:B------:R-:W-:Y:S01]  /*115a0*/  IMAD.MOV.U32 R4, RZ, RZ, R7 ;  /* 0x000000ffff047224 */ /* 0x000fe200078e0007 */
[----:B------:R-:W-:Y:S01]  /*115b0*/  MOV R3, 0x181f ;  /* 0x0000181f00037802 */ /* 0x000fe20000000f00 */
[----:B------:R-:W-:Y:S01]  /*115c0*/  IMAD.MOV.U32 R7, RZ, RZ, R15 ;  /* 0x000000ffff077224 */ /* 0x000fe200078e000f */
[----:B------:R-:W-:Y:S01]  /*115d0*/  MOV R2, 0x11600 ;  /* 0x0001160000027802 */ /* 0x000fe20000000f00 */
[----:B------:R2:W-:Y:S04]  /*115e0*/  STL [R1+0x64], R0 ;  /* 0x0000640001007387 */ /* 0x0005e80000100800 */
[----:B-12---:R-:W-:Y:S05]  /*115f0*/  CALL.REL.NOINC `($__internal_3_$__cuda_sm70_shflsync_idx_p) ;  /* 0x00001dd000007944 */ /* 0x006fea0003c00000 */
[----:B-----5:R-:W-:Y:S01]  /*11600*/  MOV R0, R7 ;  /* 0x0000000700007202 */ /* 0x020fe20000000f00 */
[----:B-1----:R-:W-:Y:S05]  /*11610*/  BRA `(.L_x_576) ;  /* 0xffff253000007947 */ /* 0x002fea000383ffff */
.L_x_521:
[----:B------:R1:W-:Y:S01]  /*11620*/  STL [R1+0x64], RZ ;  /* 0x000064ff01007387 */ /* 0x0003e20000100800 */
[----:B------:R-:W-:Y:S01]  /*11630*/  IMAD.MOV.U32 R7, RZ, RZ, R4 ;  /* 0x000000ffff077224 */ /* 0x000fe200078e0004 */
[----:B------:R-:W-:Y:S02]  /*11640*/  MOV R3, 0x1c1f ;  /* 0x00001c1f00037802 */ /* 0x000fe40000000f00 */
[----:B------:R-:W-:-:S02]  /*11650*/  MOV R2, 0x11670 ;  /* 0x0001167000027802 */ /* 0x000fc40000000f00 */
[----:B-1----:R-:W-:Y:S05]  /*11660*/  CALL.REL.NOINC `($__internal_3_$__cuda_sm70_shflsync_idx_p) ;  /* 0x00001d6000007944 */ /* 0x002fea0003c00000 */
[----:B-1---5:R-:W-:Y:S05]  /*11670*/  BRA `(.L_x_577) ;  /* 0xffff27c000007947 */ /* 0x022fea000383ffff */
.L_x_522:
[----:B------:R-:W-:Y:S01]  /*11680*/  MOV R0, 0x1 ;  /* 0x0000000100007802 */ /* 0x000fe20000000f00 */
[----:B------:R-:W-:Y:S01]  /*11690*/  IMAD.MOV.U32 R7, RZ, RZ, R4 ;  /* 0x000000ffff077224 */ /* 0x000fe200078e0004 */
[----:B------:R-:W-:Y:S01]  /*116a0*/  MOV R2, 0x116e0 ;  /* 0x000116e000027802 */ /* 0x000fe20000000f00 */
[----:B------:R-:W-:-:S02]  /*116b0*/  IMAD.MOV.U32 R3, RZ, RZ, 0x1c1f ;  /* 0x00001c1fff037424 */ /* 0x000fc400078e00ff */
[----:B------:R2:W-:Y:S04]  /*116c0*/  STL [R1+0x64], R0 ;  /* 0x0000640001007387 */ /* 0x0005e80000100800 */
[----:B-12---:R-:W-:Y:S05]  /*116d0*/  CALL.REL.NOINC `($__internal_3_$__cuda_sm70_shflsync_idx_p) ;  /* 0x00001cf000007944 */ /* 0x006fea0003c00000 */
[----:B-----5:R-:W-:Y:S01]  /*116e0*/  IMAD.IADD R0, R5, 0x1, R7 ;  /* 0x0000000105007824 */ /* 0x020fe200078e0207 */
[----:B------:R-:W-:-:S04]  /*116f0*/  FMNMX.FTZ R2, R10, R14, !PT ;  /* 0x0000000e0a027209 */ /* 0x000fc80007810000 */
[----:B------:R-:W-:Y:S02]  /*11700*/  IMNMX R0, R6, R0, PT ;  /* 0x0000000006007217 */ /* 0x000fe40003800200 */
[----:B------:R-:W-:Y:S02]  /*11710*/  FMNMX.FTZ R2, R15, R2, !PT ;  /* 0x000000020f027209 */ /* 0x000fe40007810000 */
[C---:B------:R-:W-:Y:S02]  /*11720*/  ISETP.GT.AND P1, PT, R0.reuse, RZ, PT ;  /* 0x000000ff0000720c */ /* 0x040fe40003f24270 */
[C---:B------:R-:W-:Y:S02]  /*11730*/  ISETP.GT.AND P0, PT, R0.reuse, 0x1, PT ;  /* 0x000000010000780c */ /* 0x040fe40003f04270 */
[----:B------:R-:W-:Y:S02]  /*11740*/  ISETP.GT.AND P2, PT, R0, 0x8, PT ;  /* 0x000000080000780c */ /* 0x000fe40003f44270 */
[----:B------:R-:W-:-:S02]  /*11750*/  FSEL R5, R68, -INF , P1 ;  /* 0xff80000044057808 */ /* 0x000fc40000800000 */
[----:B------:R-:W-:Y:S02]  /*11760*/  FSEL R6, R61, -INF , P0 ;  /* 0xff8000003d067808 */ /* 0x000fe40000000000 */
[C---:B------:R-:W-:Y:S02]  /*11770*/  ISETP.GT.AND P0, PT, R0.reuse, 0x9, PT ;  /* 0x000000090000780c */ /* 0x040fe40003f04270 */
[----:B------:R-:W-:Y:S02]  /*11780*/  FSEL R13, R53, -INF , P2 ;  /* 0xff800000350d7808 */ /* 0x000fe40001000000 */
[----:B------:R-:W-:Y:S02]  /*11790*/  FMNMX.FTZ R3, R5, R6, !PT ;  /* 0x0000000605037209 */ /* 0x000fe40007810000 */
[----:B------:R-:W-:Y:S02]  /*117a0*/  FMNMX.FTZ R7, R17, R2, !PT ;  /* 0x0000000211077209 */ /* 0x000fe40007810000 */
[----:B------:R-:W-:-:S02]  /*117b0*/  ISETP.GT.AND P1, PT, R0, 0x10, PT ;  /* 0x000000100000780c */ /* 0x000fc40003f24270 */
[----:B------:R-:W-:Y:S02]  /*117c0*/  FSEL R12, R51, -INF , P0 ;  /* 0xff800000330c7808 */ /* 0x000fe40000000000 */
[----:B------:R-:W-:Y:S02]  /*117d0*/  FMNMX.FTZ R2, R13, R3, !PT ;  /* 0x000000030d027209 */ /* 0x000fe40007810000 */
[----:B------:R-:W-:Y:S02]  /*117e0*/  FMNMX.FTZ R132, R18, R7, !PT ;  /* 0x0000000712847209 */ /* 0x000fe40007810000 */
[----:B------:R-:W-:Y:S02]  /*117f0*/  ISETP.GT.AND P0, PT, R0, 0x11, PT ;  /* 0x000000110000780c */ /* 0x000fe40003f04270 */
[----:B------:R-:W-:Y:S02]  /*11800*/  FSEL R9, R45, -INF , P1 ;  /* 0xff8000002d097808 */ /* 0x000fe40000800000 */
[----:B------:R-:W-:-:S02]  /*11810*/  FMNMX.FTZ R2, R12, R2, !PT ;  /* 0x000000020c027209 */ /* 0x000fc40007810000 */
[----:B------:R-:W-:Y:S02]  /*11820*/  FMNMX.FTZ R132, R19, R132, !PT ;  /* 0x0000008413847209 */ /* 0x000fe40007810000 */
[----:B------:R-:W-:Y:S02]  /*11830*/  ISETP.GT.AND P1, PT, R0, 0x18, PT ;  /* 0x000000180000780c */ /* 0x000fe40003f24270 */
        /* <DEDUP_REMOVED lines=35> */
[----:B------:R-:W-:Y:S01]  /*11a70*/  ISETP.GT.AND P0, PT, R0, 0x39, PT ;  /* 0x000000390000780c */ /* 0x000fe20003f04270 */
[----:B------:R-:W-:Y:S01]  /*11a80*/  IMAD.MOV.U32 R0, RZ, RZ, 0x2 ;  /* 0x00000002ff007424 */ /* 0x000fe200078e00ff */
[----:B------:R-:W-:Y:S02]  /*11a90*/  FSEL R85, R28, -INF , P1 ;  /* 0xff8000001c557808 */ /* 0x000fe40000800000 */
[----:B------:R-:W-:Y:S02]  /*11aa0*/  FMNMX.FTZ R16, R86, R16, !PT ;  /* 0x0000001056107209 */ /* 0x000fe40007810000 */
[----:B------:R-:W-:Y:S02]  /*11ab0*/  FMNMX.FTZ R132, R92, R132, !PT ;  /* 0x000000845c847209 */ /* 0x000fe40007810000 */
[----:B------:R-:W-:-:S02]  /*11ac0*/  FSEL R84, R27, -INF , P0 ;  /* 0xff8000001b547808 */ /* 0x000fc40000000000 */
[----:B------:R-:W-:Y:S01]  /*11ad0*/  FMNMX.FTZ R16, R85, R16, !PT ;  /* 0x0000001055107209 */ /* 0x000fe20007810000 */
[----:B------:R-:W-:Y:S01]  /*11ae0*/  IMAD.MOV.U32 R4, RZ, RZ, R132 ;  /* 0x000000ffff047224 */ /* 0x000fe200078e0084 */
[----:B------:R-:W-:Y:S02]  /*11af0*/  MOV R2, 0x11b20 ;  /* 0x00011b2000027802 */ /* 0x000fe40000000f00 */
[----:B------:R-:W-:Y:S02]  /*11b00*/  FMNMX.FTZ R16, R84, R16, !PT ;  /* 0x0000001054107209 */ /* 0x000fe40007810000 */
[----:B-1----:R-:W-:Y:S05]  /*11b10*/  CALL.REL.NOINC `($__internal_2_$__cuda_sm70_shflsync_bfly_p) ;  /* 0x0000183000007944 */ /* 0x002fea0003c00000 */
[----:B------:R-:W-:Y:S01]  /*11b20*/  FMNMX.FTZ R132, R132, R0, !PT ;  /* 0x0000000084847209 */ /* 0x000fe20007810000 */
[----:B------:R-:W-:Y:S01]  /*11b30*/  IMAD.MOV.U32 R0, RZ, RZ, 0x1 ;  /* 0x00000001ff007424 */ /* 0x000fe200078e00ff */
[----:B------:R-:W-:-:S03]  /*11b40*/  MOV R2, 0x11b70 ;  /* 0x00011b7000027802 */ /* 0x000fc60000000f00 */
[----:B------:R-:W-:Y:S02]  /*11b50*/  IMAD.MOV.U32 R4, RZ, RZ, R132 ;  /* 0x000000ffff047224 */ /* 0x000fe400078e0084 */
[----:B-1---5:R-:W-:Y:S05]  /*11b60*/  CALL.REL.NOINC `($__internal_2_$__cuda_sm70_shflsync_bfly_p) ;  /* 0x000017e000007944 */ /* 0x022fea0003c00000 */
[----:B------:R-:W-:Y:S01]  /*11b70*/  FMNMX.FTZ R132, R132, R0, !PT ;  /* 0x0000000084847209 */ /* 0x000fe20007810000 */
[----:B------:R-:W-:Y:S01]  /*11b80*/  IMAD.MOV.U32 R4, RZ, RZ, R16 ;  /* 0x000000ffff047224 */ /* 0x000fe200078e0010 */
[----:B------:R-:W-:Y:S01]  /*11b90*/  MOV R2, 0x11bc0 ;  /* 0x00011bc000027802 */ /* 0x000fe20000000f00 */
[----:B------:R-:W-:Y:S02]  /*11ba0*/  IMAD.MOV.U32 R0, RZ, RZ, 0x2 ;  /* 0x00000002ff007424 */ /* 0x000fe400078e00ff */
[----:B-1---5:R-:W-:Y:S05]  /*11bb0*/  CALL.REL.NOINC `($__internal_2_$__cuda_sm70_shflsync_bfly_p) ;  /* 0x0000179000007944 */ /* 0x022fea0003c00000 */
[----:B------:R-:W-:Y:S01]  /*11bc0*/  FMNMX.FTZ R16, R16, R0, !PT ;  /* 0x0000000010107209 */ /* 0x000fe20007810000 */
[----:B------:R-:W-:Y:S01]  /*11bd0*/  IMAD.MOV.U32 R0, RZ, RZ, 0x1 ;  /* 0x00000001ff007424 */ /* 0x000fe200078e00ff */
[----:B------:R-:W-:-:S03]  /*11be0*/  MOV R2, 0x11c10 ;  /* 0x00011c1000027802 */ /* 0x000fc60000000f00 */
[----:B------:R-:W-:Y:S02]  /*11bf0*/  IMAD.MOV.U32 R4, RZ, RZ, R16 ;  /* 0x000000ffff047224 */ /* 0x000fe400078e0010 */
[----:B-1---5:R-:W-:Y:S05]  /*11c00*/  CALL.REL.NOINC `($__internal_2_$__cuda_sm70_shflsync_bfly_p) ;  /* 0x0000174000007944 */ /* 0x022fea0003c00000 */
[----:B------:R-:W-:Y:S01]  /*11c10*/  MOV R3, R0 ;  /* 0x0000000000037202 */ /* 0x000fe20000000f00 */
[----:B-1---5:R-:W-:Y:S05]  /*11c20*/  BRA `(.L_x_578) ;  /* 0xffff28c000007947 */ /* 0x022fea000383ffff */
.L_x_526:
[----:B------:R-:W-:Y:S01]  /*11c30*/  MOV R3, 0x181f ;  /* 0x0000181f00037802 */ /* 0x000fe20000000f00 */
[----:B------:R1:W-:Y:S01]  /*11c40*/  STL [R1+0x64], RZ ;  /* 0x000064ff01007387 */ /* 0x0003e20000100800 */
[----:B------:R-:W-:Y:S01]  /*11c50*/  MOV R2, 0x11c80 ;  /* 0x00011c8000027802 */ /* 0x000fe20000000f00 */
[----:B------:R-:W-:Y:S02]  /*11c60*/  IMAD.MOV.U32 R7, RZ, RZ, R5 ;  /* 0x000000ffff077224 */ /* 0x000fe400078e0005 */
[----:B-1----:R-:W-:Y:S05]  /*11c70*/  CALL.REL.NOINC `($__internal_3_$__cuda_sm70_shflsync_idx_p) ;  /* 0x0000175000007944 */ /* 0x002fea0003c00000 */
[----:B-----5:R-:W-:Y:S01]  /*11c80*/  MOV R4, R7 ;  /* 0x0000000700047202 */ /* 0x020fe20000000f00 */
[----:B-1----:R-:W-:-:S05]  /*11c90*/  BRA `(.L_x_579) ;  /* 0xffff441000007947 */ /* 0x002fca000383ffff */
.L_x_527:
[----:B------:R-:W-:Y:S01]  /*11ca0*/  MOV R3, 0x181f ;  /* 0x0000181f00037802 */ /* 0x000fe20000000f00 */
[----:B------:R3:W-:Y:S01]  /*11cb0*/  STL [R1+0x64], RZ ;  /* 0x000064ff01007387 */ /* 0x0007e20000100800 */
[----:B------:R-:W-:Y:S01]  /*11cc0*/  MOV R2, 0x11cf0 ;  /* 0x00011cf000027802 */ /* 0x000fe20000000f00 */
[----:B------:R-:W-:Y:S02]  /*11cd0*/  IMAD.MOV.U32 R7, RZ, RZ, R12 ;  /* 0x000000ffff077224 */ /* 0x000fe400078e000c */
[----:B-123--:R-:W-:Y:S05]  /*11ce0*/  CALL.REL.NOINC `($__internal_3_$__cuda_sm70_shflsync_idx_p) ;  /* 0x000016e000007944 */ /* 0x00efea0003c00000 */
[----:B------:R-:W2:Y:S01]  /*11cf0*/  LDL R3, [R1+0x54] ;  /* 0x0000540001037983 */ /* 0x000ea20000100800 */
[----:B------:R-:W-:Y:S03]  /*11d00*/  IADD3 R14, P0, R7, R23, RZ ;  /* 0x00000017070e7210 */ /* 0x000fe60007f1e0ff */
[----:B------:R-:W3:Y:S02]  /*11d10*/  LDL R2, [R1+0x6c] ;  /* 0x00006c0001027983 */ /* 0x000ee40000100800 */
[----:B-----5:R-:W-:Y:S02]  /*11d20*/  IMAD.X R15, R4, 0x1, R13, P0 ;  /* 0x00000001040f7824 */ /* 0x020fe400000e060d */
[----:B------:R-:W4:Y:S04]  /*11d30*/  LDL R0, [R1+0x4c] ;  /* 0x00004c0001007983 */ /* 0x000f280000100800 */
[----:B------:R-:W4:Y:S04]  /*11d40*/  LDL R31, [R1+0x68] ;  /* 0x00006800011f7983 */ /* 0x000f280000100800 */
[----:B------:R-:W4:Y:S01]  /*11d50*/  LDL R6, [R1+0x70] ;  /* 0x0000700001067983 */ /* 0x000f220000100800 */
[----:B--2---:R-:W-:Y:S02]  /*11d60*/  ISETP.GE.AND P3, PT, R3, c[0x0][0x1d4], PT ;  /* 0x0000750003007a0c */ /* 0x004fe40003f66270 */
[----:B---3--:R-:W-:Y:S02]  /*11d70*/  ISETP.GE.AND P2, PT, R2, c[0x0][0x1d4], PT ;  /* 0x0000750002007a0c */ /* 0x008fe40003f46270 */
[----:B------:R-:W-:Y:S05]  /*11d80*/  IADD3 R2, P0, R7, R28, RZ ;  /* 0x0000001c07027210 */ /* 0x000fea0007f1e0ff */
[C---:B------:R-:W-:Y:S01]  /*11d90*/  IMAD.X R3, R4.reuse, 0x1, R20, P0 ;  /* 0x0000000104037824 */ /* 0x040fe200000e0614 */
[----:B----4-:R-:W-:Y:S03]  /*11da0*/  ISETP.GE.AND P1, PT, R31, c[0x0][0x1d4], PT ;  /* 0x000075001f007a0c */ /* 0x010fe60003f26270 */
[----:B------:R-:W-:Y:S01]  /*11db0*/  @!PT LDS RZ, [RZ] ;  /* 0x00000000fffff984 */ /* 0x000fe20000000800 */
[----:B------:R-:W-:Y:S01]  /*11dc0*/  @!PT LDS RZ, [RZ] ;  /* 0x00000000fffff984 */ /* 0x000fe20000000800 */
[----:B------:R-:W-:Y:S01]  /*11dd0*/  @!PT LDS RZ, [RZ] ;  /* 0x00000000fffff984 */ /* 0x000fe20000000800 */
[----:B------:R2:W-:Y:S04]  /*11de0*/  LDGSTS.E.BYPASS.LTC128B.128 [R0+0x100], [R14.64], !P3 ;  /* 0x001000000e007fae */ /* 0x0005e8000d901d46 */
[----:B------:R3:W-:Y:S01]  /*11df0*/  LDGSTS.E.BYPASS.LTC128B.128 [R0+0x2100], [R2.64], !P2 ;  /* 0x0210000002007fae */ /* 0x0007e2000d101d46 */
[----:B--2---:R-:W-:Y:S02]  /*11e00*/  SEL R15, RZ, 0x10, P1 ;  /* 0x00000010ff0f7807 */ /* 0x004fe40000800000 */
[C---:B---3--:R-:W-:Y:S05]  /*11e10*/  IADD3 R2, P0, R7.reuse, R29, RZ ;  /* 0x0000001d07027210 */ /* 0x048fea0007f1e0ff */
[C---:B------:R-:W-:Y:S05]  /*11e20*/  IMAD.X R3, R4.reuse, 0x1, R21, P0 ;  /* 0x0000000104037824 */ /* 0x040fea00000e0615 */
[----:B------:R2:W-:Y:S02]  /*11e30*/  LDGSTS.E.BYPASS.LTC128B.128 [R0+0x4100], [R2.64], !P1 ;  /* 0x0410000002007fae */ /* 0x0005e4000c901d46 */
[----:B--2---:R-:W-:Y:S01]  /*11e40*/  IADD3 R2, P0, R7, R30, RZ ;  /* 0x0000001e07027210 */ /* 0x004fe20007f1e0ff */
[----:B------:R-:W-:Y:S01]  /*11e50*/  IMAD.MOV.U32 R7, RZ, RZ, R5 ;  /* 0x000000ffff077224 */ /* 0x000fe200078e0005 */
[----:B------:R-:W-:Y:S03]  /*11e60*/  SEL R5, RZ, 0x10, P3 ;  /* 0x00000010ff057807 */ /* 0x000fe60001800000 */
[----:B------:R-:W-:Y:S01]  /*11e70*/  IMAD.X R3, R4, 0x1, R22, P0 ;  /* 0x0000000104037824 */ /* 0x000fe200000e0616 */
[----:B------:R-:W-:Y:S02]  /*11e80*/  ISETP.GE.AND P0, PT, R6, c[0x0][0x1d4], PT ;  /* 0x0000750006007a0c */ /* 0x000fe40003f06270 */
[----:B------:R-:W-:Y:S02]  /*11e90*/  SEL R6, RZ, 0x10, P2 ;  /* 0x00000010ff067807 */ /* 0x000fe40001000000 */
[----:B------:R-:W-:Y:S09]  /*11ea0*/  SEL R14, RZ, 0x10, P0 ;  /* 0x00000010ff0e7807 */ /* 0x000ff20000000000 */
[----:B------:R2:W-:Y:S02]  /*11eb0*/  LDGSTS.E.BYPASS.LTC128B.128 [R0+0x6100], [R2.64], !P0 ;  /* 0x0610000002007fae */ /* 0x0005e4000c101d46 */
[----:B--2---:R-:W-:Y:S01]  /*11ec0*/  IMAD.MOV.U32 R0, RZ, RZ, 0x1 ;  /* 0x00000001ff007424 */ /* 0x004fe200078e00ff */
[----:B------:R-:W-:Y:S01]  /*11ed0*/  MOV R2, 0x11f10 ;  /* 0x00011f1000027802 */ /* 0x000fe20000000f00 */
[----:B------:R-:W-:Y:S03]  /*11ee0*/  IMAD.MOV.U32 R3, RZ, RZ, 0x181f ;  /* 0x0000181fff037424 */ /* 0x000fe600078e00ff */
        /* <DEDUP_REMOVED lines=10> */
[----:B-1----:R-:W-:-:S05]  /*11f90*/  BRA `(.L_x_580) ;  /* 0xffff430000007947 */ /* 0x002fca000383ffff */
.L_x_530:
[----:B------:R-:W-:Y:S01]  /*11fa0*/  MOV R3, 0x181f ;  /* 0x0000181f00037802 */ /* 0x000fe20000000f00 */
[----:B------:R1:W-:Y:S01]  /*11fb0*/  STL [R1+0x64], RZ ;  /* 0x000064ff01007387 */ /* 0x0003e20000100800 */
[----:B------:R-:W-:Y:S01]  /*11fc0*/  MOV R2, 0x11ff0 ;  /* 0x00011ff000027802 */ /* 0x000fe20000000f00 */
[----:B------:R-:W-:Y:S02]  /*11fd0*/  IMAD.MOV.U32 R7, RZ, RZ, R5 ;  /* 0x000000ffff077224 */ /* 0x000fe400078e0005 */
[----:B-1----:R-:W-:Y:S05]  /*11fe0*/  CALL.REL.NOINC `($__internal_3_$__cuda_sm70_shflsync_idx_p) ;  /* 0x000013e000007944 */ /* 0x002fea0003c00000 */
[----:B-----5:R-:W-:Y:S01]  /*11ff0*/  MOV R4, R7 ;  /* 0x0000000700047202 */ /* 0x020fe20000000f00 */
[----:B-1----:R-:W-:-:S05]  /*12000*/  BRA `(.L_x_581) ;  /* 0xffff584000007947 */ /* 0x002fca000383ffff */
.L_x_531:
        /* <DEDUP_REMOVED lines=48> */
.L_x_532:
[----:B------:R-:W-:Y:S01]  /*12310*/  MOV R3, 0x1c1f ;  /* 0x00001c1f00037802 */ /* 0x000fe20000000f00 */
[----:B------:R1:W-:Y:S01]  /*12320*/  STL [R1+0x64], RZ ;  /* 0x000064ff01007387 */ /* 0x0003e20000100800 */
[----:B------:R-:W-:Y:S01]  /*12330*/  MOV R2, 0x12360 ;  /* 0x0001236000027802 */ /* 0x000fe20000000f00 */
[----:B------:R-:W-:Y:S02]  /*12340*/  IMAD.MOV.U32 R7, RZ, RZ, R4 ;  /* 0x000000ffff077224 */ /* 0x000fe400078e0004 */
[----:B-1----:R-:W-:Y:S05]  /*12350*/  CALL.REL.NOINC `($__internal_3_$__cuda_sm70_shflsync_idx_p) ;  /* 0x0000107000007944 */ /* 0x002fea0003c00000 */
[----:B-----5:R-:W-:Y:S01]  /*12360*/  MOV R0, R7 ;  /* 0x0000000700007202 */ /* 0x020fe20000000f00 */
[----:B-1----:R-:W-:-:S05]  /*12370*/  BRA `(.L_x_583) ;  /* 0xffff59c000007947 */ /* 0x002fca000383ffff */
.L_x_533:
[----:B------:R-:W-:Y:S01]  /*12380*/  MOV R0, 0x1 ;  /* 0x0000000100007802 */ /* 0x000fe20000000f00 */
[----:B------:R-:W-:Y:S01]  /*12390*/  IMAD.MOV.U32 R7, RZ, RZ, R4 ;  /* 0x000000ffff077224 */ /* 0x000fe200078e0004 */
[----:B------:R-:W-:Y:S01]  /*123a0*/  MOV R2, 0x123e0 ;  /* 0x000123e000027802 */ /* 0x000fe20000000f00 */
[----:B------:R-:W-:Y:S02]  /*123b0*/  IMAD.MOV.U32 R3, RZ, RZ, 0x1c1f ;  /* 0x00001c1fff037424 */ /* 0x000fe400078e00ff */
[----:B------:R2:W-:Y:S04]  /*123c0*/  STL [R1+0x64], R0 ;  /* 0x0000640001007387 */ /* 0x0005e80000100800 */
[----:B-12---:R-:W-:Y:S05]  /*123d0*/  CALL.REL.NOINC `($__internal_3_$__cuda_sm70_shflsync_idx_p) ;  /* 0x00000ff000007944 */ /* 0x006fea0003c00000 */
[----:B-----5:R-:W2:Y:S01]  /*123e0*/  LDL.LU R4, [R1+0xc] ;  /* 0x00000c0001047983 */ /* 0x020ea20000300800 */
[----:B------:R-:W-:Y:S03]  /*123f0*/  IMAD.IADD R7, R5, 0x1, R7 ;  /* 0x0000000105077824 */ /* 0x000fe600078e0207 */
[----:B------:R-:W3:Y:S02]  /*12400*/  LDL.LU R3, [R1+0x8] ;  /* 0x0000080001037983 */ /* 0x000ee40000300800 */
[C---:B------:R-:W-:Y:S02]  /*12410*/  ISETP.GT.AND P0, PT, R7.reuse, RZ, PT ;  /* 0x000000ff0700720c */ /* 0x040fe40003f04270 */
[C---:B------:R-:W-:Y:S01]  /*12420*/  ISETP.GT.AND P2, PT, R7.reuse, 0x1, PT ;  /* 0x000000010700780c */ /* 0x040fe20003f44270 */
[----:B------:R-:W4:Y:S01]  /*12430*/  LDL.LU R2, [R1+0x4] ;  /* 0x0000040001027983 */ /* 0x000f220000300800 */
[C---:B------:R-:W-:Y:S02]  /*12440*/  ISETP.GT.AND P3, PT, R7.reuse, 0x8, PT ;  /* 0x000000080700780c */ /* 0x040fe40003f64270 */
[C---:B------:R-:W-:Y:S01]  /*12450*/  ISETP.GT.AND P4, PT, R7.reuse, 0x9, PT ;  /* 0x000000090700780c */ /* 0x040fe20003f84270 */
[----:B------:R-:W4:Y:S01]  /*12460*/  LDL.LU R0, [R1] ;  /* 0x0000000001007983 */ /* 0x000f220000300800 */
[----:B------:R-:W-:Y:S04]  /*12470*/  ISETP.GT.AND P1, PT, R7, 0x10, PT ;  /* 0x000000100700780c */ /* 0x000fe80003f24270 */
[----:B------:R-:W-:Y:S02]  /*12480*/  FSEL R33, R249, -INF , P1 ;  /* 0xff800000f9217808 */ /* 0x000fe40000800000 */
[C---:B------:R-:W-:Y:S04]  /*12490*/  ISETP.GT.AND P1, PT, R7.reuse, 0x21, PT ;  /* 0x000000210700780c */ /* 0x040fe80003f24270 */
[----:B------:R-:W-:Y:S02]  /*124a0*/  FSEL R28, R180, -INF , P1 ;  /* 0xff800000b41c7808 */ /* 0x000fe40000800000 */
[C---:B------:R-:W-:Y:S04]  /*124b0*/  ISETP.GT.AND P1, PT, R7.reuse, 0x38, PT ;  /* 0x000000380700780c */ /* 0x040fe80003f24270 */
[----:B------:R-:W-:Y:S02]  /*124c0*/  FSEL R8, R188, -INF , P1 ;  /* 0xff800000bc087808 */ /* 0x000fe40000800000 */
[----:B--2---:R-:W-:Y:S02]  /*124d0*/  FSEL R5, R4, -INF , P0 ;  /* 0xff80000004057808 */ /* 0x004fe40000000000 */
[----:B------:R-:W-:Y:S02]  /*124e0*/  ISETP.GT.AND P0, PT, R7, 0x11, PT ;  /* 0x000000110700780c */ /* 0x000fe40003f04270 */
[----:B---3--:R-:W-:Y:S02]  /*124f0*/  FSEL R177, R3, -INF , P2 ;  /* 0xff80000003b17808 */ /* 0x008fe40001000000 */
[----:B------:R-:W-:Y:S02]  /*12500*/  FSEL R32, R248, -INF , P0 ;  /* 0xff800000f8207808 */ /* 0x000fe40000000000 */
[----:B------:R-:W-:Y:S02]  /*12510*/  ISETP.GT.AND P2, PT, R7, 0x20, PT ;  /* 0x000000200700780c */ /* 0x000fe40003f44270 */
[----:B----4-:R-:W-:Y:S02]  /*12520*/  FSEL R35, R2, -INF , P3 ;  /* 0xff80000002237808 */ /* 0x010fe40001800000 */
[----:B------:R-:W-:Y:S02]  /*12530*/  FMNMX.FTZ R2, R5, R134, !PT ;  /* 0x0000008605027209 */ /* 0x000fe40007810000 */
[----:B------:R-:W-:Y:S02]  /*12540*/  FSEL R34, R0, -INF , P4 ;  /* 0xff80000000227808 */ /* 0x000fe40002000000 */
[----:B------:R-:W-:Y:S02]  /*12550*/  FMNMX.FTZ R0, R6, R133, !PT ;  /* 0x0000008506007209 */ /* 0x000fe40007810000 */
[----:B------:R-:W-:Y:S02]  /*12560*/  FMNMX.FTZ R2, R177, R2, !PT ;  /* 0x00000002b1027209 */ /* 0x000fe40007810000 */
[----:B------:R-:W-:Y:S02]  /*12570*/  FMNMX.FTZ R0, R25, R0, !PT ;  /* 0x0000000019007209 */ /* 0x000fe40007810000 */
[----:B------:R-:W-:Y:S02]  /*12580*/  FMNMX.FTZ R2, R35, R2, !PT ;  /* 0x0000000223027209 */ /* 0x000fe40007810000 */
[----:B------:R-:W-:Y:S02]  /*12590*/  FMNMX.FTZ R0, R24, R0, !PT ;  /* 0x0000000018007209 */ /* 0x000fe40007810000 */
[----:B------:R-:W-:Y:S02]  /*125a0*/  FMNMX.FTZ R2, R34, R2, !PT ;  /* 0x0000000222027209 */ /* 0x000fe40007810000 */
[----:B------:R-:W-:Y:S02]  /*125b0*/  FMNMX.FTZ R0, R23, R0, !PT ;  /* 0x0000000017007209 */ /* 0x000fe40007810000 */
[----:B------:R-:W-:Y:S02]  /*125c0*/  ISETP.GT.AND P3, PT, R7, 0x18, PT ;  /* 0x000000180700780c */ /* 0x000fe40003f64270 */
[----:B------:R-:W-:Y:S02]  /*125d0*/  FMNMX.FTZ R0, R22, R0, !PT ;  /* 0x0000000016007209 */ /* 0x000fe40007810000 */
[----:B------:R-:W-:Y:S02]  /*125e0*/  FMNMX.FTZ R2, R33, R2, !PT ;  /* 0x0000000221027209 */ /* 0x000fe40007810000 */
[----:B------:R-:W-:Y:S02]  /*125f0*/  ISETP.GT.AND P4, PT, R7, 0x19, PT ;  /* 0x000000190700780c */ /* 0x000fe40003f84270 */
[----:B------:R-:W-:Y:S02]  /*12600*/  FSEL R31, R185, -INF , P3 ;  /* 0xff800000b91f7808 */ /* 0x000fe40001800000 */
[----:B------:R-:W-:Y:S02]  /*12610*/  FMNMX.FTZ R0, R21, R0, !PT ;  /* 0x0000000015007209 */ /* 0x000fe40007810000 */
[----:B------:R-:W-:Y:S02]  /*12620*/  FMNMX.FTZ R2, R32, R2, !PT ;  /* 0x0000000220027209 */ /* 0x000fe40007810000 */
[----:B------:R-:W-:Y:S02]  /*12630*/  FSEL R30, R184, -INF , P4 ;  /* 0xff800000b81e7808 */ /* 0x000fe40002000000 */
[----:B------:R-:W-:Y:S02]  /*12640*/  FMNMX.FTZ R0, R20, R0, !PT ;  /* 0x0000000014007209 */ /* 0x000fe40007810000 */
[----:B------:R-:W-:Y:S02]  /*12650*/  FMNMX.FTZ R2, R31, R2, !PT ;  /* 0x000000021f027209 */ /* 0x000fe40007810000 */
[----:B------:R-:W-:Y:S02]  /*12660*/  FSEL R29, R181, -INF , P2 ;  /* 0xff800000b51d7808 */ /* 0x000fe40001000000 */
        /* <DEDUP_REMOVED lines=9> */
[----:B------:R-:W-:Y:S02]  /*12700*/  ISETP.GT.AND P3, PT, R7, 0x30, PT ;  /* 0x000000300700780c */ /* 0x000fe40003f64270 */
[----:B------:R-:W-:Y:S02]  /*12710*/  FSEL R26, R176, -INF , P4 ;  /* 0xff800000b01a7808 */ /* 0x000fe40002000000 */
[----:B------:R-:W-:Y:S02]  /*12720*/  FMNMX.FTZ R0, R16, R0, !PT ;  /* 0x0000000010007209 */ /* 0x000fe40007810000 */
[----:B------:R-:W-:Y:S02]  /*12730*/  FMNMX.FTZ R2, R27, R2, !PT ;  /* 0x000000021b027209 */ /* 0x000fe40007810000 */
[----:B------:R-:W-:Y:S02]  /*12740*/  ISETP.GT.AND P2, PT, R7, 0x31, PT ;  /* 0x000000310700780c */ /* 0x000fe40003f44270 */
[----:B------:R-:W-:Y:S02]  /*12750*/  FMNMX.FTZ R0, R15, R0, !PT ;  /* 0x000000000f007209 */ /* 0x000fe40007810000 */
[----:B------:R-:W-:Y:S02]  /*12760*/  FSEL R10, R189, -INF , P3 ;  /* 0xff800000bd0a7808 */ /* 0x000fe40001800000 */
[----:B------:R-:W-:Y:S02]  /*12770*/  FMNMX.FTZ R176, R26, R2, !PT ;  /* 0x000000021ab07209 */ /* 0x000fe40007810000 */
[----:B------:R-:W-:Y:S01]  /*12780*/  FMNMX.FTZ R4, R14, R0, !PT ;  /* 0x000000000e047209 */ /* 0x000fe20007810000 */
[----:B------:R-:W-:Y:S01]  /*12790*/  IMAD.MOV.U32 R0, RZ, RZ, 0x2 ;  /* 0x00000002ff007424 */ /* 0x000fe200078e00ff */
[----:B------:R-:W-:Y:S02]  /*127a0*/  FSEL R9, R191, -INF , P2 ;  /* 0xff800000bf097808 */ /* 0x000fe40001000000 */
[----:B------:R-:W-:Y:S02]  /*127b0*/  FMNMX.FTZ R176, R10, R176, !PT ;  /* 0x000000b00ab07209 */ /* 0x000fe40007810000 */
[----:B------:R-:W-:Y:S02]  /*127c0*/  ISETP.GT.AND P0, PT, R7, 0x39, PT ;  /* 0x000000390700780c */ /* 0x000fe40003f04270 */
[----:B------:R-:W-:Y:S02]  /*127d0*/  FMNMX.FTZ R4, R13, R4, !PT ;  /* 0x000000040d047209 */ /* 0x000fe40007810000 */
[----:B------:R-:W-:Y:S02]  /*127e0*/  FMNMX.FTZ R176, R9, R176, !PT ;  /* 0x000000b009b07209 */ /* 0x000fe40007810000 */
[----:B------:R-:W-:Y:S02]  /*127f0*/  FMNMX.FTZ R4, R12, R4, !PT ;  /* 0x000000040c047209 */ /* 0x000fe40007810000 */
[----:B------:R-:W-:Y:S02]  /*12800*/  FSEL R7, R190, -INF , P0 ;  /* 0xff800000be077808 */ /* 0x000fe40000000000 */
[----:B------:R-:W-:Y:S02]  /*12810*/  FMNMX.FTZ R176, R8, R176, !PT ;  /* 0x000000b008b07209 */ /* 0x000fe40007810000 */
[----:B------:R-:W-:Y:S02]  /*12820*/  FMNMX.FTZ R4, R11, R4, !PT ;  /* 0x000000040b047209 */ /* 0x000fe40007810000 */
[----:B------:R-:W-:Y:S02]  /*12830*/  FMNMX.FTZ R176, R7, R176, !PT ;  /* 0x000000b007b07209 */ /* 0x000fe40007810000 */
[----:B------:R-:W-:Y:S02]  /*12840*/  MOV R2, 0x12860 ;  /* 0x0001286000027802 */ /* 0x000fe40000000f00 */
[----:B-1----:R-:W-:Y:S05]  /*12850*/  CALL.REL.NOINC `($__internal_2_$__cuda_sm70_shflsync_bfly_p) ;  /* 0x00000af000007944 */ /* 0x002fea0003c00000 */
[----:B------:R-:W-:Y:S01]  /*12860*/  FMNMX.FTZ R4, R4, R0, !PT ;  /* 0x0000000004047209 */ /* 0x000fe20007810000 */
[----:B------:R-:W-:Y:S01]  /*12870*/  IMAD.MOV.U32 R0, RZ, RZ, 0x1 ;  /* 0x00000001ff007424 */ /* 0x000fe200078e00ff */
[----:B------:R-:W-:Y:S02]  /*12880*/  MOV R2, 0x128a0 ;  /* 0x000128a000027802 */ /* 0x000fe40000000f00 */
        /* <DEDUP_REMOVED lines=8> */
[----:B------:R-:W-:Y:S02]  /*12910*/  MOV R2, 0x12930 ;  /* 0x0001293000027802 */ /* 0x000fe40000000f00 */
[----:B-1---5:R-:W-:Y:S05]  /*12920*/  CALL.REL.NOINC `($__internal_2_$__cuda_sm70_shflsync_bfly_p) ;  /* 0x00000a2000007944 */ /* 0x022fea0003c00000 */
[----:B-1---5:R-:W-:-:S05]  /*12930*/  BRA `(.L_x_584) ;  /* 0xffff5af000007947 */ /* 0x022fca000383ffff */
.L_x_536:
[----:B------:R-:W-:Y:S01]  /*12940*/  MOV R3, 0x181f ;  /* 0x0000181f00037802 */ /* 0x000fe20000000f00 */
[----:B------:R1:W-:Y:S01]  /*12950*/  STL [R1+0x64], RZ ;  /* 0x000064ff01007387 */ /* 0x0003e20000100800 */
[----:B------:R-:W-:Y:S01]  /*12960*/  MOV R2, 0x12990 ;  /* 0x0001299000027802 */ /* 0x000fe20000000f00 */
[----:B------:R-:W-:Y:S02]  /*12970*/  IMAD.MOV.U32 R7, RZ, RZ, R4 ;  /* 0x000000ffff077224 */ /* 0x000fe400078e0004 */
[----:B-1----:R-:W-:Y:S05]  /*12980*/  CALL.REL.NOINC `($__internal_3_$__cuda_sm70_shflsync_idx_p) ;  /* 0x00000a4000007944 */ /* 0x002fea0003c00000 */
[----:B------:R-:W-:Y:S01]  /*12990*/  MOV R2, R7 ;  /* 0x0000000700027202 */ /* 0x000fe20000000f00 */
[----:B-1---5:R-:W-:-:S05]  /*129a0*/  BRA `(.L_x_585) ;  /* 0xffff7d6000007947 */ /* 0x022fca000383ffff */
.L_x_539:
[----:B------:R-:W-:Y:S01]  /*129b0*/  MOV R3, 0x181f ;  /* 0x0000181f00037802 */ /* 0x000fe20000000f00 */
[----:B------:R1:W-:Y:S01]  /*129c0*/  STL [R1+0x64], RZ ;  /* 0x000064ff01007387 */ /* 0x0003e20000100800 */
[----:B------:R-:W-:Y:S01]  /*129d0*/  MOV R2, 0x12a00 ;  /* 0x00012a0000027802 */ /* 0x000fe20000000f00 */
[----:B------:R-:W-:Y:S02]  /*129e0*/  IMAD.MOV.U32 R7, RZ, RZ, R5 ;  /* 0x000000ffff077224 */ /* 0x000fe400078e0005 */
[----:B-1---5:R-:W-:Y:S05]  /*129f0*/  CALL.REL.NOINC `($__internal_3_$__cuda_sm70_shflsync_idx_p) ;  /* 0x000009d000007944 */ /* 0x022fea0003c00000 */
[----:B-----5:R-:W-:Y:S01]  /*12a00*/  MOV R4, R7 ;  /* 0x0000000700047202 */ /* 0x020fe20000000f00 */
[----:B-1----:R-:W-:-:S05]  /*12a10*/  BRA `(.L_x_586) ;  /* 0xffff958000007947 */ /* 0x002fca000383ffff */
.L_x_540:
[----:B------:R-:W-:Y:S01]  /*12a20*/  MOV R3, 0x181f ;  /* 0x0000181f00037802 */ /* 0x000fe20000000f00 */
[----:B------:R3:W-:Y:S01]  /*12a30*/  STL [R1+0x64], RZ ;  /* 0x000064ff01007387 */ /* 0x0007e20000100800 */
[----:B------:R-:W-:Y:S01]  /*12a40*/  MOV R2, 0x12a70 ;  /* 0x00012a7000027802 */ /* 0x000fe20000000f00 */
[----:B------:R-:W-:Y:S02]  /*12a50*/  IMAD.MOV.U32 R7, RZ, RZ, R8 ;  /* 0x000000ffff077224 */ /* 0x000fe400078e0008 */
[----:B-123-5:R-:W-:Y:S05]  /*12a60*/  CALL.REL.NOINC `($__internal_3_$__cuda_sm70_shflsync_idx_p) ;  /* 0x0000096000007944 */ /* 0x02efea0003c00000 */
[----:B------:R-:W2:Y:S04]  /*12a70*/  LDL R6, [R1+0x50] ;  /* 0x0000500001067983 */ /* 0x000ea80000100800 */
[----:B-----5:R-:W3:Y:S01]  /*12a80*/  LDL R0, [R1+0x4c] ;  /* 0x00004c0001007983 */ /* 0x020ee20000100800 */
[----:B--2---:R-:W-:Y:S04]  /*12a90*/  IADD3 R2, -R6, 0x10, RZ ;  /* 0x0000001006027810 */ /* 0x004fe80007ffe1ff */
[----:B------:R-:W-:Y:S04]  /*12aa0*/  LOP3.LUT R2, R2, 0xf, RZ, 0xc0, !PT ;  /* 0x0000000f02027812 */ /* 0x000fe800078ec0ff */
[----:B------:R-:W-:Y:S04]  /*12ab0*/  IADD3 R2, P1, P0, R2, R7, R25 ;  /* 0x0000000702027210 */ /* 0x000fe8000783e019 */
[----:B------:R-:W-:Y:S02]  /*12ac0*/  IADD3.X R3, RZ, R4, R9, P1, P0 ;  /* 0x00000004ff037210 */ /* 0x000fe40000fe0409 */
[----:B------:R-:W-:Y:S11]  /*12ad0*/  ISETP.NE.U32.AND P0, PT, R6, RZ, PT ;  /* 0x000000ff0600720c */ /* 0x000ff60003f05070 */
[----:B------:R-:W-:Y:S02]  /*12ae0*/  @!UPT UIADD3 URZ, URZ, URZ, URZ ;  /* 0x0000003f3f3ff290 */ /* 0x000fe4000fffe03f */
[----:B------:R-:W-:Y:S01]  /*12af0*/  @!PT LDS RZ, [RZ] ;  /* 0x00000000fffff984 */ /* 0x000fe20000000800 */
[----:B------:R-:W-:Y:S01]  /*12b00*/  @!PT LDS RZ, [RZ] ;  /* 0x00000000fffff984 */ /* 0x000fe20000000800 */
[----:B------:R-:W-:Y:S01]  /*12b10*/  @!PT LDS RZ, [RZ] ;  /* 0x00000000fffff984 */ /* 0x000fe20000000800 */
[----:B---3--:R2:W-:Y:S02]  /*12b20*/  LDGSTS.E.BYPASS.LTC128B.128.ZFILL [R0+0x10100], [R2.64], P0 ;  /* 0x1010000002007fae */ /* 0x0085e40008141d46 */
[C---:B--2---:R-:W-:Y:S05]  /*12b30*/  IADD3 R2, P0, R7.reuse, R26, RZ ;  /* 0x0000001a07027210 */ /* 0x044fea0007f1e0ff */
[C---:B------:R-:W-:Y:S01]  /*12b40*/  IMAD.X R3, R4.reuse, 0x1, R10, P0 ;  /* 0x0000000104037824 */ /* 0x040fe200000e060a */
[C---:B------:R-:W-:Y:S04]  /*12b50*/  IADD3 R30, P0, R7.reuse, R27, RZ ;  /* 0x0000001b071e7210 */ /* 0x040fe80007f1e0ff */
[----:B------:R2:W-:Y:S01]  /*12b60*/  LDGSTS.E.BYPASS.LTC128B.128 [R0+0x12100], [R2.64], !P5 ;  /* 0x1210000002007fae */ /* 0x0005e2000e901d46 */
[C---:B------:R-:W-:Y:S05]  /*12b70*/  IMAD.X R31, R4.reuse, 0x1, R11, P0 ;  /* 0x00000001041f7824 */ /* 0x040fea00000e060b */
[----:B------:R3:W-:Y:S01]  /*12b80*/  LDGSTS.E.BYPASS.LTC128B.128 [R0+0x14100], [R30.64], !P4 ;  /* 0x141000001e007fae */ /* 0x0007e2000e101d46 */
[----:B--2---:R-:W-:Y:S01]  /*12b90*/  IADD3 R2, P0, R7, R28, RZ ;  /* 0x0000001c07027210 */ /* 0x004fe20007f1e0ff */
[----:B------:R-:W-:Y:S04]  /*12ba0*/  IMAD.MOV.U32 R7, RZ, RZ, R5 ;  /* 0x000000ffff077224 */ /* 0x000fe800078e0005 */
[----:B------:R-:W-:Y:S05]  /*12bb0*/  IMAD.X R3, R4, 0x1, R12, P0 ;  /* 0x0000000104037824 */ /* 0x000fea00000e060c */
[----:B------:R3:W-:Y:S02]  /*12bc0*/  LDGSTS.E.BYPASS.LTC128B.128 [R0+0x16100], [R2.64], !P3 ;  /* 0x1610000002007fae */ /* 0x0007e4000d901d46 */
[----:B---3--:R-:W-:Y:S01]  /*12bd0*/  IMAD.MOV.U32 R0, RZ, RZ, 0x1 ;  /* 0x00000001ff007424 */ /* 0x008fe200078e00ff */
        /* <DEDUP_REMOVED lines=13> */
.L_x_541:
[----:B------:R-:W-:Y:S02]  /*12cb0*/  MOV R0, 0x2 ;  /* 0x0000000200007802 */ /* 0x000fe40000000f00 */
[----:B------:R-:W-:Y:S02]  /*12cc0*/  MOV R2, 0x12ce0 ;  /* 0x00012ce000027802 */ /* 0x000fe40000000f00 */
[----:B-----5:R-:W-:Y:S05]  /*12cd0*/  CALL.REL.NOINC `($__internal_2_$__cuda_sm70_shflsync_bfly_p) ;  /* 0x0000067000007944 */ /* 0x020fea0003c00000 */
[----:B------:R-:W-:Y:S01]  /*12ce0*/  FMNMX.FTZ R4, R4, R0, !PT ;  /* 0x0000000004047209 */ /* 0x000fe20007810000 */
[----:B------:R-:W-:Y:S01]  /*12cf0*/  IMAD.MOV.U32 R0, RZ, RZ, 0x1 ;  /* 0x00000001ff007424 */ /* 0x000fe200078e00ff */
[----:B------:R-:W-:Y:S02]  /*12d00*/  MOV R2, 0x12d20 ;  /* 0x00012d2000027802 */ /* 0x000fe40000000f00 */
[----:B-1---5:R-:W-:Y:S05]  /*12d10*/  CALL.REL.NOINC `($__internal_2_$__cuda_sm70_shflsync_bfly_p) ;  /* 0x0000063000007944 */ /* 0x022fea0003c00000 */
[----:B------:R-:W-:Y:S01]  /*12d20*/  FMNMX.FTZ R132, R4, R0, !PT ;  /* 0x0000000004847209 */ /* 0x000fe20007810000 */
[----:B-----5:R-:W-:Y:S01]  /*12d30*/  IMAD.MOV.U32 R4, RZ, RZ, R5 ;  /* 0x000000ffff047224 */ /* 0x020fe200078e0005 */
[----:B------:R-:W-:Y:S01]  /*12d40*/  MOV R2, 0x12d70 ;  /* 0x00012d7000027802 */ /* 0x000fe20000000f00 */
[----:B------:R-:W-:Y:S02]  /*12d50*/  IMAD.MOV.U32 R0, RZ, RZ, 0x2 ;  /* 0x00000002ff007424 */ /* 0x000fe400078e00ff */
[----:B-1----:R-:W-:Y:S05]  /*12d60*/  CALL.REL.NOINC `($__internal_2_$__cuda_sm70_shflsync_bfly_p) ;  /* 0x000005e000007944 */ /* 0x002fea0003c00000 */
[----:B-----5:R-:W-:Y:S01]  /*12d70*/  FMNMX.FTZ R4, R5, R0, !PT ;  /* 0x0000000005047209 */ /* 0x020fe20007810000 */
[----:B------:R-:W-:Y:S01]  /*12d80*/  IMAD.MOV.U32 R0, RZ, RZ, 0x1 ;  /* 0x00000001ff007424 */ /* 0x000fe200078e00ff */
[----:B------:R-:W-:Y:S02]  /*12d90*/  MOV R2, 0x12db0 ;  /* 0x00012db000027802 */ /* 0x000fe40000000f00 */
[----:B-1----:R-:W-:Y:S05]  /*12da0*/  CALL.REL.NOINC `($__internal_2_$__cuda_sm70_shflsync_bfly_p) ;  /* 0x000005a000007944 */ /* 0x002fea0003c00000 */
[----:B-1---5:R-:W-:-:S05]  /*12db0*/  BRA `(.L_x_588) ;  /* 0xffff974000007947 */ /* 0x022fca000383ffff */
.L_x_543:
[----:B------:R1:W5:Y:S01]  /*12dc0*/  LDL R4, [R1+0x78] ;  /* 0x0000780001047983 */ /* 0x0003620000100800 */
[----:B------:R-:W-:-:S02]  /*12dd0*/  MOV R0, 0x2 ;  /* 0x0000000200007802 */ /* 0x000fc40000000f00 */
[----:B------:R-:W-:Y:S02]  /*12de0*/  MOV R2, 0x12e00 ;  /* 0x00012e0000027802 */ /* 0x000fe40000000f00 */
[----:B-1---5:R-:W-:Y:S05]  /*12df0*/  CALL.REL.NOINC `($__internal_2_$__cuda_sm70_shflsync_bfly_p) ;  /* 0x0000055000007944 */ /* 0x022fea0003c00000 */
[----:B-----5:R-:W-:Y:S01]  /*12e00*/  MOV R5, R0 ;  /* 0x0000000000057202 */ /* 0x020fe20000000f00 */
[----:B-1----:R-:W-:Y:S05]  /*12e10*/  BRA `(.L_x_589) ;  /* 0xffffb50000007947 */ /* 0x002fea000383ffff */
.L_x_544:
[----:B------:R-:W-:Y:S01]  /*12e20*/  IMAD.MOV.U32 R4, RZ, RZ, R5 ;  /* 0x000000ffff047224 */ /* 0x000fe200078e0005 */
[----:B------:R-:W-:Y:S02]  /*12e30*/  MOV R0, 0x1 ;  /* 0x0000000100007802 */ /* 0x000fe40000000f00 */
[----:B------:R-:W-:Y:S02]  /*12e40*/  MOV R2, 0x12e60 ;  /* 0x00012e6000027802 */ /* 0x000fe40000000f00 */
[----:B------:R-:W-:Y:S05]  /*12e50*/  CALL.REL.NOINC `($__internal_2_$__cuda_sm70_shflsync_bfly_p) ;  /* 0x000004f000007944 */ /* 0x000fea0003c00000 */
[----:B------:R2:W5:Y:S02]  /*12e60*/  LDL R4, [R1+0x74] ;  /* 0x0000740001047983 */ /* 0x0005640000100800 */
[----:B-----5:R-:W-:Y:S01]  /*12e70*/  FADD.FTZ R5, R5, R0 ;  /* 0x0000000005057221 */ /* 0x020fe20000010000 */
[----:B------:R-:W-:Y:S02]  /*12e80*/  MOV R0, 0x2 ;  /* 0x0000000200007802 */ /* 0x000fe40000000f00 */
[----:B------:R-:W-:Y:S02]  /*12e90*/  MOV R2, 0x12eb0 ;  /* 0x00012eb000027802 */ /* 0x000fe40000000f00 */
[----:B-12---:R-:W-:Y:S05]  /*12ea0*/  CALL.REL.NOINC `($__internal_2_$__cuda_sm70_shflsync_bfly_p) ;  /* 0x000004a000007944 */ /* 0x006fea0003c00000 */
[----:B------:R-:W2:Y:S02]  /*12eb0*/  LDL.LU R2, [R1+0x74] ;  /* 0x0000740001027983 */ /* 0x000ea40000300800 */
[----:B--2---:R-:W-:Y:S01]  /*12ec0*/  FADD.FTZ R4, R2, R0 ;  /* 0x0000000002047221 */ /* 0x004fe20000010000 */
[----:B------:R-:W-:-:S02]  /*12ed0*/  MOV R0, 0x1 ;  /* 0x0000000100007802 */ /* 0x000fc40000000f00 */
[----:B------:R-:W-:Y:S02]  /*12ee0*/  MOV R2, 0x12f00 ;  /* 0x00012f0000027802 */ /* 0x000fe40000000f00 */
[----:B-1---5:R-:W-:Y:S05]  /*12ef0*/  CALL.REL.NOINC `($__internal_2_$__cuda_sm70_shflsync_bfly_p) ;  /* 0x0000045000007944 */ /* 0x022fea0003c00000 */
[----:B------:R-:W-:Y:S01]  /*12f00*/  MOV R3, R0 ;  /* 0x0000000000037202 */ /* 0x000fe20000000f00 */
[----:B-1---5:R-:W-:Y:S05]  /*12f10*/  BRA `(.L_x_590) ;  /* 0xffffb49000007947 */ /* 0x022fea000383ffff */
.L_x_559:
[----:B------:R2:W-:Y:S01]  /*12f20*/  STL [R1+0x64], RZ ;  /* 0x000064ff01007387 */ /* 0x0005e20000100800 */
[----:B------:R-:W-:Y:S01]  /*12f30*/  IMAD.MOV.U32 R7, RZ, RZ, R5 ;  /* 0x000000ffff077224 */ /* 0x000fe200078e0005 */
[----:B------:R-:W-:Y:S02]  /*12f40*/  MOV R3, 0x181f ;  /* 0x0000181f00037802 */ /* 0x000fe40000000f00 */
[----:B------:R-:W-:Y:S02]  /*12f50*/  MOV R2, 0x12f70 ;  /* 0x00012f7000027802 */ /* 0x000fe40000000f00 */
[----:B-12---:R-:W-:Y:S05]  /*12f60*/  CALL.REL.NOINC `($__internal_3_$__cuda_sm70_shflsync_idx_p) ;  /* 0x0000046000007944 */ /* 0x006fea0003c00000 */
[----:B-----5:R-:W-:Y:S01]  /*12f70*/  MOV R4, R7 ;  /* 0x0000000700047202 */ /* 0x020fe20000000f00 */
[----:B-1----:R-:W-:Y:S05]  /*12f80*/  BRA `(.L_x_591) ;  /* 0xffffd96000007947 */ /* 0x002fea000383ffff */
.L_x_560:
[----:B------:R4:W-:Y:S01]  /*12f90*/  STL [R1+0x64], RZ ;  /* 0x000064ff01007387 */ /* 0x0009e20000100800 */
[----:B------:R-:W-:Y:S01]  /*12fa0*/  IMAD.MOV.U32 R7, RZ, RZ, R13 ;  /* 0x000000ffff077224 */ /* 0x000fe200078e000d */
[----:B------:R-:W-:Y:S02]  /*12fb0*/  MOV R3, 0x181f ;  /* 0x0000181f00037802 */ /* 0x000fe40000000f00 */
[----:B------:R-:W-:-:S02]  /*12fc0*/  MOV R2, 0x12fe0 ;  /* 0x00012fe000027802 */ /* 0x000fc40000000f00 */
[----:B-1234-:R-:W-:Y:S05]  /*12fd0*/  CALL.REL.NOINC `($__internal_3_$__cuda_sm70_shflsync_idx_p) ;  /* 0x000003f000007944 */ /* 0x01efea0003c00000 */
[----:B-----5:R-:W-:Y:S01]  /*12fe0*/  MOV R0, R7 ;  /* 0x0000000700007202 */ /* 0x020fe20000000f00 */
[----:B-1----:R-:W-:Y:S05]  /*12ff0*/  BRA `(.L_x_592) ;  /* 0xffffd91000007947 */ /* 0x002fea000383ffff */
.L_x_563:
[----:B-1----:R-:W-:Y:S01]  /*13000*/  MOV R0, 0x1 ;  /* 0x0000000100007802 */ /* 0x002fe20000000f00 */
[----:B------:R-:W-:Y:S01]  /*13010*/  IMAD.MOV.U32 R7, RZ, RZ, R5 ;  /* 0x000000ffff077224 */ /* 0x000fe200078e0005 */
[----:B------:R-:W-:Y:S01]  /*13020*/  MOV R2, 0x13060 ;  /* 0x0001306000027802 */ /* 0x000fe20000000f00 */
[----:B------:R-:W-:-:S02]  /*13030*/  IMAD.MOV.U32 R3, RZ, RZ, 0x181f ;  /* 0x0000181fff037424 */ /* 0x000fc400078e00ff */
[----:B------:R1:W-:Y:S04]  /*13040*/  STL [R1+0x64], R0 ;  /* 0x0000640001007387 */ /* 0x0003e80000100800 */
[----:B-1-34-:R-:W-:Y:S05]  /*13050*/  CALL.REL.NOINC `($__internal_3_$__cuda_sm70_shflsync_idx_p) ;  /* 0x0000037000007944 */ /* 0x01afea0003c00000 */
        /* <DEDUP_REMOVED lines=9> */
.L_x_566:
[----:B-1----:R-:W-:Y:S01]  /*130f0*/  MOV R0, 0x2 ;  /* 0x0000000200007802 */ /* 0x002fe20000000f00 */
[----:B------:R-:W-:Y:S01]  /*13100*/  IMAD.MOV.U32 R7, RZ, RZ, R5 ;  /* 0x000000ffff077224 */ /* 0x000fe200078e0005 */
[----:B------:R-:W-:Y:S01]  /*13110*/  MOV R2, 0x13150 ;  /* 0x0001315000027802 */ /* 0x000fe20000000f00 */
[----:B------:R-:W-:Y:S02]  /*13120*/  IMAD.MOV.U32 R3, RZ, RZ, 0x181f ;  /* 0x0000181fff037424 */ /* 0x000fe400078e00ff */
[----:B------:R1:W-:Y:S04]  /*13130*/  STL [R1+0x64], R0 ;  /* 0x0000640001007387 */ /* 0x0003e80000100800 */
[----:B-1234-:R-:W-:Y:S05]  /*13140*/  CALL.REL.NOINC `($__internal_3_$__cuda_sm70_shflsync_idx_p) ;  /* 0x0000028000007944 */ /* 0x01efea0003c00000 */
[----:B-----5:R-:W-:Y:S01]  /*13150*/  MOV R4, R7 ;  /* 0x0000000700047202 */ /* 0x020fe20000000f00 */
[----:B-1----:R-:W-:Y:S05]  /*13160*/  BRA `(.L_x_594) ;  /* 0xffffdc0000007947 */ /* 0x002fea000383ffff */
.L_x_567:
[----:B-1----:R-:W-:Y:S01]  /*13170*/  MOV R0, 0x2 ;  /* 0x0000000200007802 */ /* 0x002fe20000000f00 */
[----:B------:R-:W-:Y:S01]  /*13180*/  IMAD.MOV.U32 R7, RZ, RZ, R13 ;  /* 0x000000ffff077224 */ /* 0x000fe200078e000d */
[----:B------:R-:W-:Y:S01]  /*13190*/  MOV R2, 0x131d0 ;  /* 0x000131d000027802 */ /* 0x000fe20000000f00 */
[----:B------:R-:W-:-:S02]  /*131a0*/  IMAD.MOV.U32 R3, RZ, RZ, 0x181f ;  /* 0x0000181fff037424 */ /* 0x000fc400078e00ff */
[----:B------:R1:W-:Y:S04]  /*131b0*/  STL [R1+0x64], R0 ;  /* 0x0000640001007387 */ /* 0x0003e80000100800 */
[----:B-1234-:R-:W-:Y:S05]  /*131c0*/  CALL.REL.NOINC `($__internal_3_$__cuda_sm70_shflsync_idx_p) ;  /* 0x0000020000007944 */ /* 0x01efea0003c00000 */
[----:B-----5:R-:W-:Y:S01]  /*131d0*/  MOV R0, R7 ;  /* 0x0000000700007202 */ /* 0x020fe20000000f00 */
[----:B-1----:R-:W-:Y:S05]  /*131e0*/  BRA `(.L_x_595) ;  /* 0xffffdba000007947 */ /* 0x002fea000383ffff */
.L_x_570:
[----:B---3--:R-:W-:Y:S01]  /*131f0*/  MOV R0, 0x3 ;  /* 0x0000000300007802 */ /* 0x008fe20000000f00 */
[----:B--2---:R-:W-:Y:S01]  /*13200*/  IMAD.MOV.U32 R7, RZ, RZ, R5 ;  /* 0x000000ffff077224 */ /* 0x004fe200078e0005 */
[----:B------:R-:W-:Y:S01]  /*13210*/  MOV R2, 0x13250 ;  /* 0x0001325000027802 */ /* 0x000fe20000000f00 */
[----:B------:R-:W-:Y:S02]  /*13220*/  IMAD.MOV.U32 R3, RZ, RZ, 0x181f ;  /* 0x0000181fff037424 */ /* 0x000fe400078e00ff */
        /* <DEDUP_REMOVED lines=11> */
.L_x_572:
[----:B------:R4:W-:Y:S01]  /*132e0*/  STL [R1+0x64], RZ ;  /* 0x000064ff01007387 */ /* 0x0009e20000100800 */
[----:B-12---:R-:W-:Y:S01]  /*132f0*/  IMAD.MOV.U32 R7, RZ, RZ, R81 ;  /* 0x000000ffff077224 */ /* 0x006fe200078e0051 */
[----:B------:R-:W-:-:S02]  /*13300*/  MOV R3, 0x1f ;  /* 0x0000001f00037802 */ /* 0x000fc40000000f00 */
[----:B------:R-:W-:Y:S02]  /*13310*/  MOV R2, 0x13330 ;  /* 0x0001333000027802 */ /* 0x000fe40000000f00 */
[----:B---345:R-:W-:Y:S05]  /*13320*/  CALL.REL.NOINC `($__internal_3_$__cuda_sm70_shflsync_idx_p) ;  /* 0x000000a000007944 */ /* 0x038fea0003c00000 */
[----:B-----5:R-:W-:Y:S01]  /*13330*/  MOV R0, R7 ;  /* 0x0000000700007202 */ /* 0x020fe20000000f00 */
[----:B-1----:R-:W-:Y:S05]  /*13340*/  BRA `(.L_x_597) ;  /* 0xffffdea000007947 */ /* 0x002fea000383ffff */
        .weak           $__internal_2_$__cuda_sm70_shflsync_bfly_p
        .type           $__internal_2_$__cuda_sm70_shflsync_bfly_p,@function
        .size           $__internal_2_$__cuda_sm70_shflsync_bfly_p,($__internal_3_$__cuda_sm70_shflsync_idx_p - $__internal_2_$__cuda_sm70_shflsync_bfly_p)
$__internal_2_$__cuda_sm70_shflsync_bfly_p:
[----:B------:R1:W-:Y:S01]  /*13350*/  STL [R1+0x100], R5 ;  /* 0x0001000501007387 */ /* 0x0003e20000100800 */
[----:B------:R-:W-:Y:S02]  /*13360*/  MOV R3, 0x1f ;  /* 0x0000001f00037802 */ /* 0x000fe40000000f00 */
[----:B-1----:R-:W-:-:S04]  /*13370*/  MOV R5, 0xffffffff ;  /* 0xffffffff00057802 */ /* 0x002fc80000000f00 */
[----:B------:R-:W-:Y:S04]  /*13380*/  WARPSYNC R5 ;  /* 0x0000000500007348 */ /* 0x000fe80003800000 */
[----:B------:R1:W2:Y:S04]  /*13390*/  SHFL.BFLY PT, R0, R4, R0, R3 ;  /* 0x0c00000004007389 */ /* 0x0002a800000e0003 */
[----:B-1----:R1:W5:Y:S01]  /*133a0*/  LDL.LU R5, [R1+0x100] ;  /* 0x0001000001057983 */ /* 0x0023620000300800 */
[----:B------:R-:W-:-:S04]  /*133b0*/  MOV R3, 0x0 ;  /* 0x0000000000037802 */ /* 0x000fc80000000f00 */
[----:B--2---:R-:W-:Y:S05]  /*133c0*/  RET.REL.NODEC R2 `(_ZN7cutlass13device_kernelIN5flash19enable_sm80_to_sm89INS1_16FlashAttnFwdSm80INS1_25CollectiveMainloopFwdSm80ILi8ELi1ELb1EN4cute5tupleIJNS5_1CILi128EEENS7_ILi64EEENS7_ILi256EEEEEELi256ENS_10bfloat16_tEfNS_4arch4Sm80ELb1ELb0ELb1ELb0ELb1ELb0ELb1ELb0EEENS1_21CollectiveEpilogueFwdINS6_IJS8_SA_S9_EEENS6_IJNS7_ILi1EEESI_SI_EEESC_SE_Li256ELb0ELb1ELb0ELb0EEENS1_30DynamicPersistentTileSchedulerILi256ELi256ELb0ELb1ELb0EEEEEEEEEvNT_6ParamsE) ;  /* 0xfffecc3002007950 */ /* 0x004fea0003c3ffff */
        .weak           $__internal_3_$__cuda_sm70_shflsync_idx_p
        .type           $__internal_3_$__cuda_sm70_shflsync_idx_p,@function
        .size           $__internal_3_$__cuda_sm70_shflsync_idx_p,(.L_x_3635 - $__internal_3_$__cuda_sm70_shflsync_idx_p)
$__internal_3_$__cuda_sm70_shflsync_idx_p:
[----:B------:R1:W-:Y:S04]  /*133d0*/  STL [R1+0x108], R4 ;  /* 0x0001080401007387 */ /* 0x0003e80000100800 */
[----:B------:R2:W-:Y:S01]  /*133e0*/  STL [R1+0x100], R0 ;  /* 0x0001000001007387 */ /* 0x0005e20000100800 */
[----:B-1----:R-:W-:-:S03]  /*133f0*/  MOV R4, 0xffffffff ;  /* 0xffffffff00047802 */ /* 0x002fc60000000f00 */
[----:B--2---:R-:W2:Y:S01]  /*13400*/  LDL.LU R0, [R1+0x64] ;  /* 0x0000640001007983 */ /* 0x004ea20000300800 */
[----:B------:R-:W-:Y:S04]  /*13410*/  WARPSYNC R4 ;  /* 0x0000000400007348 */ /* 0x000fe80003800000 */
[----:B--2---:R1:W2:Y:S04]  /*13420*/  SHFL.IDX PT, R7, R7, R0, R3 ;  /* 0x0000000007077389 */ /* 0x0042a800000e0003 */
[----:B-1----:R1:W5:Y:S04]  /*13430*/  LDL.LU R4, [R1+0x108] ;  /* 0x0001080001047983 */ /* 0x0023680000300800 */
[----:B------:R1:W5:Y:S01]  /*13440*/  LDL.LU R0, [R1+0x100] ;  /* 0x0001000001007983 */ /* 0x0003620000300800 */
[----:B------:R-:W-:-:S04]  /*13450*/  MOV R3, 0x0 ;  /* 0x0000000000037802 */ /* 0x000fc80000000f00 */
[----:B--2---:R-:W-:Y:S05]  /*13460*/  RET.REL.NODEC R2 `(_ZN7cutlass13device_kernelIN5flash19enable_sm80_to_sm89INS1_16FlashAttnFwdSm80INS1_25CollectiveMainloopFwdSm80ILi8ELi1ELb1EN4cute5tupleIJNS5_1CILi128EEENS7_ILi64EEENS7_ILi256EEEEEELi256ENS_10bfloat16_tEfNS_4arch4Sm80ELb1ELb0ELb1ELb0ELb1ELb0ELb1ELb0EEENS1_21CollectiveEpilogueFwdINS6_IJS8_SA_S9_EEENS6_IJNS7_ILi1EEESI_SI_EEESC_SE_Li256ELb0ELb1ELb0ELb0EEENS1_30DynamicPersistentTileSchedulerILi256ELi256ELb0ELb1ELb0EEEEEEEEEvNT_6ParamsE) ;  /* 0xfffecb9002007950 */ /* 0x004fea0003c3ffff */
.L_x_598:
        /* <DEDUP_REMOVED lines=9> */
.L_x_3635:


//--------------------- .text._ZN7cutlass13device_kernelIN5flash19enable_sm80_to_sm89INS1_16FlashAttnFwdSm80INS1_25CollectiveMainloopFwdSm80ILi8ELi1ELb1EN4cute5tupleIJNS5_1CILi128EEENS7_ILi64EEENS7_ILi256EEEEEELi256ENS_10bfloat16_tEfNS_4arch4Sm80ELb1ELb0ELb1ELb1ELb1ELb0ELb1ELb0EEENS1_21CollectiveEpilogueFwdINS6_IJS8_SA_S9_EEENS6_IJNS7_ILi1EEESI_SI_EEESC_SE_Li256ELb1ELb1ELb0ELb0EEENS1_19SingleTileSchedulerILb1ELb0ELb1ELi128EEEEEEEEEvNT_6ParamsE --------------------------
	.section	.text._ZN7cutlass13device_kernelIN5flash19enable_sm80_to_sm89INS1_16FlashAttnFwdSm80INS1_25CollectiveMainloopFwdSm80ILi8ELi1ELb1EN4cute5tupleIJNS5_1CILi128EEENS7_ILi64EEENS7_ILi256EEEEEELi256ENS_10bfloat16_tEfNS_4arch4Sm80ELb1ELb0ELb1ELb1ELb1ELb0ELb1ELb0EEENS1_21CollectiveEpilogueFwdINS6_IJS8_SA_S9_EEENS6_IJNS7_ILi1EEESI_SI_EEESC_SE_Li256ELb1ELb1ELb0ELb0EEENS1_19SingleTileSchedulerILb1ELb0ELb1ELi128EEEEEEEEEvNT_6ParamsE,"ax",@progbits
	.sectioninfo	@"SHI_REGISTERS=255"
	.align	128
.text._ZN7cutlass13device_kernelIN5flash19enable_sm80_to_sm89INS1_16FlashAttnFwdSm80INS1_25CollectiveMainloopFwdSm80ILi8ELi1ELb1EN4cute5tupleIJNS5_1CILi128EEENS7_ILi64EEENS7_ILi256EEEEEELi256ENS_10bfloat16_tEfNS_4arch4Sm80ELb1ELb0ELb1ELb1ELb1ELb0ELb1ELb0EEENS1_21CollectiveEpilogueFwdINS6_IJS8_SA_S9_EEENS6_IJNS7_ILi1EEESI_SI_EEESC_SE_Li256ELb1ELb1ELb0ELb0EEENS1_19SingleTileSchedulerILb1ELb0ELb1ELi128EEEEEEEEEvNT_6ParamsE:
        .type           _ZN7cutlass13device_kernelIN5flash19enable_sm80_to_sm89INS1_16FlashAttnFwdSm80INS1_25CollectiveMainloopFwdSm80ILi8ELi1ELb1EN4cute5tupleIJNS5_1CILi128EEENS7_ILi64EEENS7_ILi256EEEEEELi256ENS_10bfloat16_tEfNS_4arch4Sm80ELb1ELb0ELb1ELb1ELb1ELb0ELb1ELb0EEENS1_21CollectiveEpilogueFwdINS6_IJS8_SA_S9_EEENS6_IJNS7_ILi1EEESI_SI_EEESC_SE_Li256ELb1ELb1ELb0ELb0EEENS1_19SingleTileSchedulerILb1ELb0ELb1ELi128EEEEEEEEEvNT_6ParamsE,@function
        .size           _ZN7cutlass13device_kernelIN5flash19enable_sm80_to_sm89INS1_16FlashAttnFwdSm80INS1_25CollectiveMainloopFwdSm80ILi8ELi1ELb1EN4cute5tupleIJNS5_1CILi128EEENS7_ILi64EEENS7_ILi256EEEEEELi256ENS_10bfloat16_tEfNS_4arch4Sm80ELb1ELb0ELb1ELb1ELb1ELb0ELb1ELb0EEENS1_21CollectiveEpilogueFwdINS6_IJS8_SA_S9_EEENS6_IJNS7_ILi1EEESI_SI_EEESC_SE_Li256ELb1ELb1ELb0ELb0EEENS1_19SingleTileSchedulerILb1ELb0ELb1ELi128EEEEEEEEEvNT_6ParamsE,(.L_x_3638 - _ZN7cutlass13device_kernelIN5flash19enable_sm80_to_sm89INS1_16FlashAttnFwdSm80INS1_25CollectiveMainloopFwdSm80ILi8ELi1ELb1EN4cute5tupleIJNS5_1CILi128EEENS7_ILi64EEENS7_ILi256EEEEEELi256ENS_10bfloat16_tEfNS_4arch4Sm80ELb1ELb0ELb1ELb1ELb1ELb0ELb1ELb0EEENS1_21CollectiveEpilogueFwdINS6_IJS8_SA_S9_EEENS6_IJNS7_ILi1EEESI_SI_EEESC_SE_Li256ELb1ELb1ELb0ELb0EEENS1_19SingleTileSchedulerILb1ELb0ELb1ELi128EEEEEEEEEvNT_6ParamsE)
        .other          _ZN7cutlass13device_kernelIN5flash19enable_sm80_to_sm89INS1_16FlashAttnFwdSm80INS1_25CollectiveMainloopFwdSm80ILi8ELi1ELb1EN4cute5tupleIJNS5_1CILi128EEENS7_ILi64EEENS7_ILi256EEEEEELi256ENS_10bfloat16_tEfNS_4arch4Sm80ELb1ELb0ELb1ELb1ELb1ELb0ELb1ELb0EEENS1_21CollectiveEpilogueFwdINS6_IJS8_SA_S9_EEENS6_IJNS7_ILi1EEESI_SI_EEESC_SE_Li256ELb1ELb1ELb0ELb0EEENS1_19SingleTileSchedulerILb1ELb0ELb1ELi128EEEEEEEEEvNT_6ParamsE,@"STO_CUDA_ENTRY STV_DEFAULT"
_ZN7cutlass13device_kernelIN5flash19enable_sm80_to_sm89INS1_16FlashAttnFwdSm80INS1_25CollectiveMainloopFwdSm80ILi8ELi1ELb1EN4cute5tupleIJNS5_1CILi128EEENS7_ILi64EEENS7_ILi256EEEEEELi256ENS_10bfloat16_tEfNS_4arch4Sm80ELb1ELb0ELb1ELb1ELb1ELb0ELb1ELb0EEENS1_21CollectiveEpilogueFwdINS6_IJS8_SA_S9_EEENS6_IJNS7_ILi1EEESI_SI_EEESC_SE_Li256ELb1ELb1ELb0ELb0EEENS1_19SingleTileSchedulerILb1ELb0ELb1ELi128EEEEEEEEEvNT_6ParamsE:
        /* <DEDUP_REMOVED lines=21> */
.L_x_600:
        /* <DEDUP_REMOVED lines=13> */
.L_x_602:
[----:B------:R-:W-:Y:S02]  /*0220*/  ULDC UR5, c[0x0][0x54c] ;  /* 0x0001530000057ab9 */ /* 0x000fe40000000800 */
.L_x_601:
[----:B------:R-:W-:Y:S02]  /*0230*/  ULDC UR4, c[0x0][0x548] ;  /* 0x0001520000047ab9 */ /* 0x000fe40000000800 */
[----:B------:R-:W-:-:S02]  /*0240*/  USHF.L.U32 UR11, UR10, 0x7, URZ ;  /* 0x000000070a0b7899 */ /* 0x000fc4000800063f */
[----:B------:R-:W-:-:S04]  /*0250*/  UIMAD UR4, UR5, UR4, URZ ;  /* 0x00000004050472a4 */ /* 0x000fc8000f8e023f */
[----:B------:R-:W-:-:S04]  /*0260*/  UISETP.GE.AND UP0, UPT, UR11, UR4, UPT ;  /* 0x000000040b00728c */ /* 0x000fc8000bf06270 */
[----:B------:R-:W-:Y:S01]  /*0270*/  USEL UR14, UR14, 0xffffffff, !UP0 ;  /* 0xffffffff0e0e7887 */ /* 0x000fe2000c000000 */
[----:B------:R-:W-:Y:S05]  /*0280*/  BRA `(.L_x_603) ;  /* 0x000001b000007947 */ /* 0x000fea0003800000 */
.L_x_599:
        /* <DEDUP_REMOVED lines=8> */
.L_x_604:
        /* <DEDUP_REMOVED lines=13> */
.L_x_606:
[----:B------:R-:W-:Y:S02]  /*03e0*/  ULDC UR5, c[0x0][0x54c] ;  /* 0x0001530000057ab9 */ /* 0x000fe40000000800 */
.L_x_605:
[----:B------:R-:W-:Y:S02]  /*03f0*/  ULDC UR4, c[0x0][0x548] ;  /* 0x0001520000047ab9 */ /* 0x000fe40000000800 */
[----:B------:R-:W-:-:S02]  /*0400*/  USHF.L.U32 UR11, UR10, 0x7, URZ ;  /* 0x000000070a0b7899 */ /* 0x000fc4000800063f */
[----:B------:R-:W-:-:S04]  /*0410*/  UIMAD UR4, UR5, UR4, URZ ;  /* 0x00000004050472a4 */ /* 0x000fc8000f8e023f */
[----:B------:R-:W-:-:S04]  /*0420*/  UISETP.GE.AND UP0, UPT, UR11, UR4, UPT ;  /* 0x000000040b00728c */ /* 0x000fc8000bf06270 */
[----:B------:R-:W-:-:S06]  /*0430*/  USEL UR14, UR14, 0xffffffff, !UP0 ;  /* 0xffffffff0e0e7887 */ /* 0x000fcc000c000000 */
.L_x_603:
        /* <DEDUP_REMOVED lines=40> */
[----:B-1234-:R-:W-:Y:S05]  /*06c0*/  @P0 BRA `(.L_x_607) ;  /* 0x0000006000000947 */ /* 0x01efea0003800000 */
[----:B------:R-:W-:Y:S05]  /*06d0*/  @!P1 BRA `(.L_x_607) ;  /* 0x0000005000009947 */ /* 0x000fea0003800000 */
[----:B------:R-:W2:Y:S04]  /*06e0*/  LDG.E R2, [R6.64] ;  /* 0x0000001006027981 */ /* 0x000ea8000c1e1900 */
[----:B------:R-:W3:Y:S01]  /*06f0*/  LDG.E R0, [R6.64+0x4] ;  /* 0x0000041006007981 */ /* 0x000ee2000c1e1900 */
[----:B--2---:R-:W1:Y:S08]  /*0700*/  R2UR UR13, R2 ;  /* 0x00000000020d73c2 */ /* 0x004e7000000e0000 */
[----:B---3--:R-:W1:Y:S02]  /*0710*/  R2UR UR4, R0 ;  /* 0x00000000000473c2 */ /* 0x008e6400000e0000 */
[----:B-1----:R-:W-:-:S06]  /*0720*/  UIADD3 UR13, -UR13, UR4, URZ ;  /* 0x000000040d0d7290 */ /* 0x002fcc000fffe13f */
.L_x_607:
        /* <DEDUP_REMOVED lines=10> */
.L_x_608:
        /* <DEDUP_REMOVED lines=12> */
.L_x_609:
[----:B------:R-:W-:Y:S01]  /*0890*/  ULDC UR4, c[0x0][0x2c4] ;  /* 0x0000b10000047ab9 */ /* 0x000fe20000000800 */
[----:B------:R-:W-:Y:S01]  /*08a0*/  PLOP3.LUT P2, PT, PT, PT, PT, 0x80, 0x0 ;  /* 0x000000000000781c */ /* 0x000fe20003f4f070 */
[----:B------:R-:W-:Y:S01]  /*08b0*/  UISETP.NE.AND UP1, UPT, UR4, 0x1, UPT ;  /* 0x000000010400788c */ /* 0x000fe2000bf25270 */
[----:B------:R-:W-:Y:S01]  /*08c0*/  CS2R R10, SRZ ;  /* 0x00000000000a7805 */ /* 0x000fe2000001ff00 */
[----:B------:R-:W-:Y:S01]  /*08d0*/  UIADD3 UR7, -UR12, UR7, URZ ;  /* 0x000000070c077290 */ /* 0x000fe2000fffe13f */
[----:B------:R-:W-:Y:S01]  /*08e0*/  IMAD.MOV.U32 R130, RZ, RZ, RZ ;  /* 0x000000ffff827224 */ /* 0x000fe200078e00ff */
[----:B------:R-:W-:Y:S01]  /*08f0*/  ULDC.64 UR4, c[0x0][0x2c8] ;  /* 0x0000b20000047ab9 */ /* 0x000fe20000000a00 */
[----:B------:R-:W-:Y:S01]  /*0900*/  CS2R R128, SRZ ;  /* 0x0000000000807805 */ /* 0x000fe2000001ff00 */
[----:B------:R-:W-:Y:S01]  /*0910*/  UIADD3 UR6, UR7, 0x40, -UR13 ;  /* 0x0000004007067890 */ /* 0x000fe2000fffe80d */
[----:B------:R-:W-:Y:S01]  /*0920*/  CS2R R14, SRZ ;  /* 0x00000000000e7805 */ /* 0x000fe2000001ff00 */
[----:B------:R-:W-:Y:S01]  /*0930*/  IMAD.MOV.U32 R126, RZ, RZ, RZ ;  /* 0x000000ffff7e7224 */ /* 0x000fe200078e00ff */
[----:B------:R-:W-:Y:S01]  /*0940*/  CS2R R124, SRZ ;  /* 0x00000000007c7805 */ /* 0x000fe2000001ff00 */
[----:B------:R-:W-:Y:S01]  /*0950*/  MOV R122, RZ ;  /* 0x000000ff007a7202 */ /* 0x000fe20000000f00 */
[----:B------:R-:W-:Y:S01]  /*0960*/  @UP1 UIADD3 UR18, UR11, 0x7f, URZ ;  /* 0x0000007f0b121890 */ /* 0x000fe2000fffe03f */
[----:B------:R-:W-:Y:S01]  /*0970*/  CS2R R120, SRZ ;  /* 0x0000000000787805 */ /* 0x000fe2000001ff00 */
[----:B------:R-:W-:Y:S01]  /*0980*/  CS2R R12, SRZ ;  /* 0x00000000000c7805 */ /* 0x000fe2000001ff00 */
[----:B------:R-:W-:Y:S01]  /*0990*/  IMAD.MOV.U32 R118, RZ, RZ, RZ ;  /* 0x000000ffff767224 */ /* 0x000fe200078e00ff */
[----:B------:R-:W-:Y:S01]  /*09a0*/  UIMAD.WIDE.U32 UR18, UR18, UR4, URZ ;  /* 0x00000004121272a5 */ /* 0x000fe2000f8e003f */
[----:B------:R-:W-:Y:S01]  /*09b0*/  CS2R R116, SRZ ;  /* 0x0000000000747805 */ /* 0x000fe2000001ff00 */
[----:B------:R-:W-:Y:S01]  /*09c0*/  UIADD3 UR4, UR11, 0x7f, URZ ;  /* 0x0000007f0b047890 */ /* 0x000fe2000fffe03f */
[----:B------:R-:W-:Y:S01]  /*09d0*/  CS2R R16, SRZ ;  /* 0x0000000000107805 */ /* 0x000fe2000001ff00 */
[----:B------:R-:W-:Y:S01]  /*09e0*/  @UP1 USHF.R.U32.HI UR4, URZ, UR5, UR19 ;  /* 0x000000053f041299 */ /* 0x000fe20008011613 */
[----:B------:R-:W-:Y:S01]  /*09f0*/  MOV R114, RZ ;  /* 0x000000ff00727202 */ /* 0x000fe20000000f00 */
[----:B------:R-:W-:Y:S01]  /*0a00*/  UIADD3 UR5, UR7, 0x3f, URZ ;  /* 0x0000003f07057890 */ /* 0x000fe2000fffe03f */
[----:B------:R-:W-:Y:S01]  /*0a10*/  CS2R R112, SRZ ;  /* 0x0000000000707805 */ /* 0x000fe2000001ff00 */
[----:B------:R-:W-:Y:S01]  /*0a20*/  UIADD3 UR6, UR6, UR4, URZ ;  /* 0x0000000406067290 */ /* 0x000fe2000fffe03f */
[----:B------:R-:W-:Y:S01]  /*0a30*/  CS2R R18, SRZ ;  /* 0x0000000000127805 */ /* 0x000fe2000001ff00 */
[----:B------:R-:W-:Y:S01]  /*0a40*/  USHF.R.S32.HI UR18, URZ, 0x1f, UR5 ;  /* 0x0000001f3f127899 */ /* 0x000fe20008011405 */
[----:B------:R-:W-:Y:S01]  /*0a50*/  IMAD.MOV.U32 R110, RZ, RZ, RZ ;  /* 0x000000ffff6e7224 */ /* 0x000fe200078e00ff */
[----:B------:R-:W-:Y:S01]  /*0a60*/  USHF.R.S32.HI UR4, URZ, 0x1f, UR6 ;  /* 0x0000001f3f047899 */ /* 0x000fe20008011406 */
[----:B------:R-:W-:Y:S01]  /*0a70*/  CS2R R108, SRZ ;  /* 0x00000000006c7805 */ /* 0x000fe2000001ff00 */
[----:B------:R-:W-:Y:S01]  /*0a80*/  ULEA.HI UR18, UR18, UR5, URZ, 0x6 ;  /* 0x0000000512127291 */ /* 0x000fe2000f8f303f */
[----:B------:R-:W-:Y:S01]  /*0a90*/  CS2R R106, SRZ ;  /* 0x00000000006a7805 */ /* 0x000fe2000001ff00 */
[----:B------:R-:W-:Y:S01]  /*0aa0*/  ULEA.HI UR4, UR4, UR6, URZ, 0x6 ;  /* 0x0000000604047291 */ /* 0x000fe2000f8f303f */
[----:B------:R-:W-:Y:S01]  /*0ab0*/  CS2R R20, SRZ ;  /* 0x0000000000147805 */ /* 0x000fe2000001ff00 */
[----:B------:R-:W-:Y:S01]  /*0ac0*/  USHF.R.S32.HI UR18, URZ, 0x6, UR18 ;  /* 0x000000063f127899 */ /* 0x000fe20008011412 */
[----:B------:R-:W-:Y:S01]  /*0ad0*/  MOV R104, RZ ;  /* 0x000000ff00687202 */ /* 0x000fe20000000f00 */
[----:B------:R-:W-:Y:S01]  /*0ae0*/  USHF.R.S32.HI UR4, URZ, 0x6, UR4 ;  /* 0x000000063f047899 */ /* 0x000fe20008011404 */
[----:B------:R-:W-:Y:S01]  /*0af0*/  CS2R R102, SRZ ;  /* 0x0000000000667805 */ /* 0x000fe2000001ff00 */
[----:B------:R-:W-:Y:S01]  /*0b00*/  IMAD.MOV.U32 R23, RZ, RZ, RZ ;  /* 0x000000ffff177224 */ /* 0x000fe200078e00ff */
[----:B------:R-:W-:Y:S01]  /*0b10*/  MOV R100, RZ ;  /* 0x000000ff00647202 */ /* 0x000fe20000000f00 */
[----:B------:R-:W-:Y:S01]  /*0b20*/  UISETP.LT.AND UP0, UPT, UR18, UR4, UPT ;  /* 0x000000041200728c */ /* 0x000fe2000bf01270 */
[----:B------:R-:W-:Y:S01]  /*0b30*/  CS2R R98, SRZ ;  /* 0x0000000000627805 */ /* 0x000fe2000001ff00 */
[----:B------:R-:W-:Y:S01]  /*0b40*/  CS2R R24, SRZ ;  /* 0x0000000000187805 */ /* 0x000fe2000001ff00 */
[----:B------:R-:W-:Y:S01]  /*0b50*/  IMAD.MOV.U32 R96, RZ, RZ, RZ ;  /* 0x000000ffff607224 */ /* 0x000fe200078e00ff */
[----:B------:R-:W-:Y:S01]  /*0b60*/  USEL UR6, UR18, UR4, UP0 ;  /* 0x0000000412067287 */ /* 0x000fe20008000000 */
[----:B------:R-:W-:Y:S01]  /*0b70*/  CS2R R94, SRZ ;  /* 0x00000000005e7805 */ /* 0x000fe2000001ff00 */
[----:B------:R-:W-:Y:S01]  /*0b80*/  MOV R92, RZ ;  /* 0x000000ff005c7202 */ /* 0x000fe20000000f00 */
[----:B------:R-:W-:Y:S01]  /*0b90*/  CS2R R90, SRZ ;  /* 0x00000000005a7805 */ /* 0x000fe2000001ff00 */
[----:B------:R-:W-:Y:S01]  /*0ba0*/  UISETP.GE.AND UP0, UPT, UR6, 0x1, UPT ;  /* 0x000000010600788c */ /* 0x000fe2000bf06270 */
[----:B------:R-:W-:Y:S01]  /*0bb0*/  CS2R R26, SRZ ;  /* 0x00000000001a7805 */ /* 0x000fe2000001ff00 */
[----:B------:R-:W-:Y:S01]  /*0bc0*/  IMAD.MOV.U32 R88, RZ, RZ, RZ ;  /* 0x000000ffff587224 */ /* 0x000fe200078e00ff */
[----:B------:R-:W-:Y:S01]  /*0bd0*/  CS2R R86, SRZ ;  /* 0x0000000000567805 */ /* 0x000fe2000001ff00 */
[----:B------:R-:W-:Y:S01]  /*0be0*/  MOV R84, RZ ;  /* 0x000000ff00547202 */ /* 0x000fe20000000f00 */
[----:B------:R-:W-:Y:S01]  /*0bf0*/  CS2R R82, SRZ ;  /* 0x0000000000527805 */ /* 0x000fe2000001ff00 */
[----:B------:R-:W-:Y:S01]  /*0c00*/  PLOP3.LUT P0, PT, PT, PT, UP0, 0x80, 0x0 ;  /* 0x000000000000781c */ /* 0x000fe20003f0f008 */
[----:B------:R-:W-:Y:S01]  /*0c10*/  CS2R R28, SRZ ;  /* 0x00000000001c7805 */ /* 0x000fe2000001ff00 */
[----:B------:R-:W-:Y:S01]  /*0c20*/  IMAD.MOV.U32 R80, RZ, RZ, RZ ;  /* 0x000000ffff507224 */ /* 0x000fe200078e00ff */
[----:B------:R-:W-:Y:S01]  /*0c30*/  CS2R R78, SRZ ;  /* 0x00000000004e7805 */ /* 0x000fe2000001ff00 */
[----:B------:R-:W-:Y:S01]  /*0c40*/  MOV R76, RZ ;  /* 0x000000ff004c7202 */ /* 0x000fe20000000f00 */
[----:B------:R-:W-:Y:S01]  /*0c50*/  CS2R R74, SRZ ;  /* 0x00000000004a7805 */ /* 0x000fe2000001ff00 */
        /* <DEDUP_REMOVED lines=47> */
[----:B------:R-:W-:-:S03]  /*0f50*/  ULDC.64 UR4, c[0x0][0x2b0] ;  /* 0x0000ac0000047ab9 */ /* 0x000fc60000000a00 */
[----:B------:R-:W-:Y:S01]  /*0f60*/  LEA.HI R22, R102, R105, RZ, 0x3 ;  /* 0x0000006966167211 */ /* 0x000fe200078f18ff */
[----:B------:R1:W2:Y:S01]  /*0f70*/  @P0 LDG.E R0, [R2.64] ;  /* 0x0000001002000981 */ /* 0x0002a2000c1e1900 */
[----:B------:R-:W-:Y:S02]  /*0f80*/  IMAD.MOV.U32 R17, RZ, RZ, RZ ;  /* 0x000000ffff117224 */ /* 0x000fe400078e00ff */
[----:B------:R-:W-:Y:S01]  /*0f90*/  SHF.R.S32.HI R20, RZ, 0x3, R22 ;  /* 0x00000003ff147819 */ /* 0x000fe20000011416 */
[----:B-1----:R-:W-:Y:S01]  /*0fa0*/  IMAD.MOV.U32 R2, RZ, RZ, c[0x0][0x2b8] ;  /* 0x0000ae00ff027624 */ /* 0x002fe200078e00ff */
[----:B------:R-:W-:Y:S04]  /*0fb0*/  BAR.SYNC.DEFER_BLOCKING 0x0 ;  /* 0x0000000000007b1d */ /* 0x000fe80000010000 */
[----:B------:R-:W-:-:S02]  /*0fc0*/  ISETP.NE.AND P2, PT, R2, 0x1, PT ;  /* 0x000000010200780c */ /* 0x000fc40003f45270 */
[----:B--2---:R1:W2:Y:S02]  /*0fd0*/  @P0 R2UR UR21, R0 ;  /* 0x00000000001503c2 */ /* 0x0042a400000e0000 */
[----:B--2---:R-:W-:Y:S02]  /*0fe0*/  @!UP0 UMOV UR21, UR14 ;  /* 0x0000000e00158c82 */ /* 0x004fe40008000000 */
[----:B------:R-:W-:Y:S02]  /*0ff0*/  USHF.R.S32.HI UR15, URZ, 0x1f, UR21 ;  /* 0x0000001f3f0f7899 */ /* 0x000fe40008011415 */
[----:B------:R-:W-:Y:S02]  /*1000*/  UIMAD.WIDE.U32 UR18, UR21, UR4, URZ ;  /* 0x00000004151272a5 */ /* 0x000fe4000f8e003f */
[----:B------:R-:W-:-:S04]  /*1010*/  UIMAD UR15, UR15, UR4, URZ ;  /* 0x000000040f0f72a4 */ /* 0x000fc8000f8e023f */
[----:B------:R-:W-:Y:S01]  /*1020*/  UIMAD UR15, UR21, UR5, UR15 ;  /* 0x00000005150f72a4 */ /* 0x000fe2000f8e020f */
[----:B-1----:R-:W-:-:S03]  /*1030*/  LOP3.LUT R0, R22, 0xfffffff8, RZ, 0xc0, !PT ;  /* 0xfffffff816007812 */ /* 0x002fc600078ec0ff */
[----:B------:R-:W-:Y:S02]  /*1040*/  UIADD3 UR15, UR19, UR15, URZ ;  /* 0x0000000f130f7290 */ /* 0x000fe4000fffe03f */
[----:B------:R-:W-:Y:S01]  /*1050*/  USHF.R.S32.HI UR21, URZ, 0x1f, UR20 ;  /* 0x0000001f3f157899 */ /* 0x000fe20008011414 */
[----:B------:R-:W-:Y:S01]  /*1060*/  IMAD.IADD R19, R105, 0x1, -R0 ;  /* 0x0000000169137824 */ /* 0x000fe200078e0a00 */
[----:B------:R-:W-:Y:S01]  /*1070*/  ULDC.64 UR4, c[0x0][0x178] ;  /* 0x00005e0000047ab9 */ /* 0x000fe20000000a00 */
[----:B------:R-:W-:Y:S02]  /*1080*/  IMAD.U32 R0, RZ, RZ, UR6 ;  /* 0x00000006ff007e24 */ /* 0x000fe4000f8e00ff */
[----:B------:R-:W-:-:S04]  /*1090*/  IMAD R114, R19, 0x20, R20 ;  /* 0x0000002013727824 */ /* 0x000fc800078e0214 */
[----:B------:R-:W-:Y:S01]  /*10a0*/  IMAD R0, R0, 0x40, R114 ;  /* 0x0000004000007824 */ /* 0x000fe200078e0272 */
[----:B------:R-:W-:Y:S01]  /*10b0*/  UIMAD UR21, UR21, UR4, URZ ;  /* 0x00000004151572a4 */ /* 0x000fe2000f8e023f */
[----:B------:R-:W-:Y:S01]  /*10c0*/  IMAD.SHL.U32 R112, R19, 0x8, RZ ;  /* 0x0000000813707824 */ /* 0x000fe200078e00ff */
[----:B------:R-:W-:Y:S01]  /*10d0*/  UIMAD.WIDE.U32 UR22, UR20, UR4, URZ ;  /* 0x00000004141672a5 */ /* 0x000fe2000f8e003f */
[----:B------:R-:W-:Y:S01]  /*10e0*/  IADD3 R15, R20, UR11, RZ ;  /* 0x0000000b140f7c10 */ /* 0x000fe2000fffe0ff */
[----:B------:R-:W-:Y:S01]  /*10f0*/  STL [R1+0xa0], R114 ;  /* 0x0000a07201007387 */ /* 0x000fe20000100800 */
[----:B------:R-:W-:-:S04]  /*1100*/  IADD3 R0, R0, -0x40, RZ ;  /* 0xffffffc000007810 */ /* 0x000fc80007ffe0ff */
[C---:B------:R-:W-:Y:S02]  /*1110*/  ISETP.GE.AND P3, PT, R0.reuse, UR7, PT ;  /* 0x0000000700007c0c */ /* 0x040fe4000bf66270 */
        /* <DEDUP_REMOVED lines=13> */
[----:B------:R-:W-:Y:S01]  /*11f0*/  UISETP.GE.AND UP0, UPT, UR6, 0x2, UPT ;  /* 0x000000020600788c */ /* 0x000fe2000bf06270 */
[C---:B------:R-:W-:Y:S01]  /*1200*/  IADD3 R21, R112.reuse, 0x40, RZ ;  /* 0x0000004070157810 */ /* 0x040fe20007ffe0ff */
[----:B------:R-:W-:Y:S01]  /*1210*/  ULDC.64 UR4, c[0x0][0x1b8] ;  /* 0x00006e0000047ab9 */ /* 0x000fe20000000a00 */
[C---:B------:R-:W-:Y:S01]  /*1220*/  IADD3 R35, R112.reuse, 0x80, RZ ;  /* 0x0000008070237810 */ /* 0x040fe20007ffe0ff */
[----:B------:R-:W-:Y:S01]  /*1230*/  UIADD3 UR23, UR23, UR21, URZ ;  /* 0x0000001517177290 */ /* 0x000fe2000fffe03f */
[C---:B------:R-:W-:Y:S01]  /*1240*/  IADD3 R34, R112.reuse, 0xc0, RZ ;  /* 0x000000c070227810 */ /* 0x040fe20007ffe0ff */
[----:B------:R-:W-:Y:S01]  /*1250*/  USHF.R.S32.HI UR21, URZ, 0x1f, UR14 ;  /* 0x0000001f3f157899 */ /* 0x000fe2000801140e */
[----:B------:R-:W-:Y:S01]  /*1260*/  ISETP.GE.AND P6, PT, R112, c[0x0][0x198], PT ;  /* 0x0000660070007a0c */ /* 0x000fe20003fc6270 */
[----:B------:R-:W-:Y:S01]  /*1270*/  UIMAD UR20, UR8, UR4, URZ ;  /* 0x00000004081472a4 */ /* 0x000fe2000f8e023f */
[----:B------:R-:W-:Y:S01]  /*1280*/  ISETP.GE.AND P5, PT, R21, c[0x0][0x198], PT ;  /* 0x0000660015007a0c */ /* 0x000fe20003fa6270 */
[----:B------:R-:W-:Y:S01]  /*1290*/  USEL UR21, UR21, URZ, !UP2 ;  /* 0x0000003f15157287 */ /* 0x000fe2000d000000 */
[----:B------:R-:W-:Y:S01]  /*12a0*/  ISETP.GE.AND P4, PT, R35, c[0x0][0x198], PT ;  /* 0x0000660023007a0c */ /* 0x000fe20003f86270 */
[----:B------:R-:W-:Y:S01]  /*12b0*/  UIMAD UR20, UR9, UR5, UR20 ;  /* 0x00000005091472a4 */ /* 0x000fe2000f8e0214 */
[----:B------:R-:W-:Y:S01]  /*12c0*/  ISETP.GE.AND P3, PT, R34, c[0x0][0x198], PT ;  /* 0x0000660022007a0c */ /* 0x000fe20003f66270 */
[----:B------:R-:W-:Y:S01]  /*12d0*/  UIMAD.WIDE.U32 UR24, UR9, UR4, UR22 ;  /* 0x00000004091872a5 */ /* 0x000fe2000f8e0016 */
[----:B------:R-:W-:Y:S01]  /*12e0*/  LEA.HI R101, R102, R105, RZ, 0x5 ;  /* 0x0000006966657211 */ /* 0x000fe200078f28ff */
[----:B------:R-:W-:Y:S01]  /*12f0*/  USEL UR22, UR14, URZ, !UP2 ;  /* 0x0000003f0e167287 */ /* 0x000fe2000d000000 */
[----:B------:R-:W-:Y:S01]  /*1300*/  SHF.R.S32.HI R113, RZ, 0x1f, R112 ;  /* 0x0000001fff717819 */ /* 0x000fe20000011470 */
[----:B------:R-:W-:Y:S01]  /*1310*/  ULDC.64 UR4, c[0x0][0x1c0] ;  /* 0x0000700000047ab9 */ /* 0x000fe20000000a00 */
[----:B------:R-:W-:Y:S01]  /*1320*/  SHF.R.S32.HI R100, RZ, 0x5, R101 ;  /* 0x00000005ff647819 */ /* 0x000fe20000011465 */
[----:B------:R-:W-:Y:S01]  /*1330*/  UIMAD UR21, UR21, UR4, URZ ;  /* 0x00000004151572a4 */ /* 0x000fe2000f8e023f */
[----:B-1----:R-:W-:Y:S01]  /*1340*/  IADD3 R3, R114, UR11, RZ ;  /* 0x0000000b72037c10 */ /* 0x002fe2000fffe0ff */
[----:B------:R-:W-:-:S02]  /*1350*/  UIADD3 UR25, UR25, UR20, URZ ;  /* 0x0000001419197290 */ /* 0x000fc4000fffe03f */
[----:B------:R-:W-:Y:S02]  /*1360*/  UIMAD UR5, UR22, UR5, UR21 ;  /* 0x00000005160572a4 */ /* 0x000fe4000f8e0215 */
[----:B------:R-:W-:Y:S01]  /*1370*/  @P1 IMAD.HI.U32 R0, R3, c[0x0][0x2c8], RZ ;  /* 0x0000b20003001a27 */ /* 0x000fe200078e00ff */
[----:B------:R-:W-:Y:S02]  /*1380*/  UIMAD.WIDE.U32 UR22, UR22, UR4, UR24 ;  /* 0x00000004161672a5 */ /* 0x000fe4000f8e0018 */
[----:B------:R-:W-:Y:S01]  /*1390*/  ULDC UR21, c[0x0][0x2c4] ;  /* 0x0000b10000157ab9 */ /* 0x000fe20000000800 */
[----:B------:R-:W-:Y:S01]  /*13a0*/  IMAD.MOV.U32 R2, RZ, RZ, R3 ;  /* 0x000000ffff027224 */ /* 0x000fe200078e0003 */
[----:B------:R-:W-:Y:S01]  /*13b0*/  @P0 SHF.R.U32.HI R2, RZ, c[0x0][0x2cc], R0 ;  /* 0x0000b300ff020a19 */ /* 0x000fe20000011600 */
[----:B------:R-:W-:Y:S01]  /*13c0*/  UIADD3 UR5, UR23, UR5, URZ ;  /* 0x0000000517057290 */ /* 0x000fe2000fffe03f */
[----:B------:R-:W-:Y:S01]  /*13d0*/  IMAD.U32 R5, RZ, RZ, UR23 ;  /* 0x00000017ff057e24 */ /* 0x000fe2000f8e00ff */
[----:B------:R-:W-:Y:S01]  /*13e0*/  UIMAD UR21, UR13, UR21, URZ ;  /* 0x000000150d1572a4 */ /* 0x000fe2000f8e023f */
[--C-:B------:R-:W-:Y:S01]  /*13f0*/  SHF.R.S32.HI R0, RZ, 0x1f, R2.reuse ;  /* 0x0000001fff007819 */ /* 0x100fe20000011402 */
[----:B------:R-:W-:Y:S01]  /*1400*/  IMAD.MOV R6, RZ, RZ, -R2 ;  /* 0x000000ffff067224 */ /* 0x000fe200078e0a02 */
[----:B------:R-:W-:Y:S01]  /*1410*/  ULEA UR24, UR6, 0xffffffc0, 0x6 ;  /* 0xffffffc006187891 */ /* 0x000fe2000f8e303f */
[----:B------:R-:W-:-:S02]  /*1420*/  IMAD.U32 R4, RZ, RZ, UR22 ;  /* 0x00000016ff047e24 */ /* 0x000fc4000f8e00ff */
[----:B------:R-:W-:Y:S01]  /*1430*/  IMAD R0, R0, c[0x0][0x1b0], RZ ;  /* 0x00006c0000007a24 */ /* 0x000fe200078e02ff */
[----:B------:R-:W-:Y:S01]  /*1440*/  UIADD3 UR24, UR7, -UR24, URZ ;  /* 0x8000001807187290 */ /* 0x000fe2000fffe03f */
[----:B------:R-:W-:Y:S02]  /*1450*/  IMAD R6, R6, c[0x0][0x2c4], R3 ;  /* 0x0000b10006067a24 */ /* 0x000fe400078e0203 */
[----:B------:R-:W-:Y:S01]  /*1460*/  IMAD.U32 R5, RZ, RZ, UR5 ;  /* 0x00000005ff057e24 */ /* 0x000fe2000f8e00ff */
[----:B------:R-:W-:Y:S01]  /*1470*/  ULDC.64 UR4, c[0x0][0x1e8] ;  /* 0x00007a0000047ab9 */ /* 0x000fe20000000a00 */
[C---:B------:R-:W-:Y:S01]  /*1480*/  IMAD R7, R2.reuse, c[0x0][0x1b4], R0 ;  /* 0x00006d0002077a24 */ /* 0x040fe200078e0200 */
[----:B------:R-:W-:Y:S01]  /*1490*/  SHF.R.S32.HI R0, RZ, 0x1f, R6 ;  /* 0x0000001fff007819 */ /* 0x000fe20000011406 */
[----:B------:R-:W-:Y:S01]  /*14a0*/  IMAD.WIDE.U32 R2, R2, c[0x0][0x1b0], R4 ;  /* 0x00006c0002027a25 */ /* 0x000fe200078e0004 */
[----:B------:R-:W-:Y:S02]  /*14b0*/  UIMAD UR20, UR8, UR4, URZ ;  /* 0x00000004081472a4 */ /* 0x000fe4000f8e023f */
[----:B------:R-:W-:Y:S01]  /*14c0*/  UIMAD.WIDE.U32 UR22, UR9, UR4, URZ ;  /* 0x00000004091672a5 */ /* 0x000fe2000f8e003f */
[C---:B------:R-:W-:Y:S01]  /*14d0*/  IMAD.SHL.U32 R5, R20.reuse, 0x40, RZ ;  /* 0x0000004014057824 */ /* 0x040fe200078e00ff */
[----:B------:R-:W-:Y:S01]  /*14e0*/  UIMAD UR20, UR9, UR5, UR20 ;  /* 0x00000005091472a4 */ /* 0x000fe2000f8e0214 */
[----:B------:R-:W-:Y:S01]  /*14f0*/  IMAD.IADD R3, R3, 0x1, R7 ;  /* 0x0000000103037824 */ /* 0x000fe200078e0207 */
[----:B------:R-:W-:Y:S01]  /*1500*/  IADD3 R20, -R20, UR24, RZ ;  /* 0x0000001814147c10 */ /* 0x000fe2000fffe1ff */
[----:B------:R-:W-:Y:S01]  /*1510*/  IMAD R4, R0, c[0x0][0x1a8], RZ ;  /* 0x00006a0000047a24 */ /* 0x000fe200078e02ff */
[----:B------:R-:W-:Y:S01]  /*1520*/  LOP3.LUT R0, R5, 0x1c0, RZ, 0xc0, !PT ;  /* 0x000001c005007812 */ /* 0x000fe200078ec0ff */
[----:B------:R-:W-:Y:S01]  /*1530*/  IMAD.WIDE.U32 R2, R6, c[0x0][0x1a8], R2 ;  /* 0x00006a0006027a25 */ /* 0x000fe200078e0002 */
[----:B------:R-:W-:-:S02]  /*1540*/  UIADD3 UR20, UR23, UR20, URZ ;  /* 0x0000001417147290 */ /* 0x000fc4000fffe03f */
[----:B------:R-:W-:Y:S01]  /*1550*/  SHF.R.U32.HI R5, RZ, 0x3, R0 ;  /* 0x00000003ff057819 */ /* 0x000fe20000011600 */
[----:B------:R-:W-:Y:S01]  /*1560*/  IMAD R7, R6, c[0x0][0x1ac], R4 ;  /* 0x00006b0006077a24 */ /* 0x000fe200078e0204 */
[----:B------:R-:W-:Y:S01]  /*1570*/  LOP3.LUT R4, R0, 0x38, R112, 0xf8, !PT ;  /* 0x0000003800047812 */ /* 0x000fe200078ef870 */
[----:B------:R-:W-:Y:S01]  /*1580*/  ULDC.64 UR4, c[0x0][0x210] ;  /* 0x0000840000047ab9 */ /* 0x000fe20000000a00 */
[----:B------:R-:W-:Y:S01]  /*1590*/  LEA R14, P0, R2, c[0x0][0x160], 0x1 ;  /* 0x00005800020e7a11 */ /* 0x000fe200078008ff */
[----:B------:R-:W-:Y:S01]  /*15a0*/  IMAD.IADD R0, R3, 0x1, R7 ;  /* 0x0000000103007824 */ /* 0x000fe200078e0207 */
[----:B------:R-:W-:Y:S01]  /*15b0*/  LOP3.LUT R6, R4, R5, RZ, 0x3c, !PT ;  /* 0x0000000504067212 */ /* 0x000fe200078e3cff */
[----:B------:R-:W-:Y:S01]  /*15c0*/  UIMAD UR8, UR8, UR4, URZ ;  /* 0x00000004080872a4 */ /* 0x000fe2000f8e023f */
[----:B------:R-:W-:Y:S01]  /*15d0*/  LEA.HI R3, R102, R105, RZ, 0x6 ;  /* 0x0000006966037211 */ /* 0x000fe200078f30ff */
[----:B------:R-:W-:Y:S01]  /*15e0*/  SHFL.IDX PT, R4, R14, RZ, 0x181f ;  /* 0x00181fff0e047589 */ /* 0x000fe200000e0000 */
[----:B------:R-:W-:Y:S01]  /*15f0*/  LEA.HI.X R13, R2, c[0x0][0x164], R0, 0x1, P0 ;  /* 0x00005900020d7a11 */ /* 0x000fe200000f0c00 */
[----:B------:R-:W-:Y:S01]  /*1600*/  UIMAD.WIDE.U32 UR26, UR9, UR4, URZ ;  /* 0x00000004091a72a5 */ /* 0x000fe2000f8e003f */
[----:B------:R-:W-:Y:S01]  /*1610*/  ISETP.GE.AND P0, PT, R15, UR21, PT ;  /* 0x000000150f007c0c */ /* 0x000fe2000bf06270 */
[----:B------:R-:W-:Y:S01]  /*1620*/  IMAD.SHL.U32 R0, R3, 0x8, RZ ;  /* 0x0000000803007824 */ /* 0x000fe200078e00ff */
[----:B------:R-:W-:Y:S01]  /*1630*/  SHF.R.S32.HI R3, RZ, 0x1f, R21 ;  /* 0x0000001fff037819 */ /* 0x000fe20000011415 */
[----:B------:R-:W1:Y:S01]  /*1640*/  SHFL.IDX PT, R5, R13, RZ, 0x181f ;  /* 0x00181fff0d057589 */ /* 0x000e6200000e0000 */
[----:B------:R-:W-:Y:S01]  /*1650*/  SHF.R.S32.HI R2, RZ, 0x1f, R35 ;  /* 0x0000001fff027819 */ /* 0x000fe20000011423 */
[----:B------:R-:W-:Y:S01]  /*1660*/  UIMAD UR8, UR9, UR5, UR8 ;  /* 0x00000005090872a4 */ /* 0x000fe2000f8e0208 */
[----:B------:R-:W-:-:S02]  /*1670*/  LOP3.LUT R6, R6, 0xfffffe00, R0, 0xf8, !PT ;  /* 0xfffffe0006067812 */ /* 0x000fc400078ef800 */
[----:B------:R-:W-:Y:S01]  /*1680*/  SHF.R.S32.HI R0, RZ, 0x1f, R34 ;  /* 0x0000001fff007819 */ /* 0x000fe20000011422 */
[----:B------:R-:W-:Y:S01]  /*1690*/  UIADD3 UR8, UR27, UR8, URZ ;  /* 0x000000081b087290 */ /* 0x000fe2000fffe03f */
[----:B------:R-:W-:Y:S01]  /*16a0*/  LEA.HI R3, R3, R21, RZ, 0x3 ;  /* 0x0000001503037211 */ /* 0x000fe200078f18ff */
[----:B------:R-:W-:Y:S01]  /*16b0*/  IMAD.SHL.U32 R103, R6, 0x2, RZ ;  /* 0x0000000206677824 */ /* 0x000fe200078e00ff */
[----:B------:R-:W-:Y:S02]  /*16c0*/  LEA.HI R2, R2, R35, RZ, 0x3 ;  /* 0x0000002302027211 */ /* 0x000fe400078f18ff */
[----:B------:R-:W-:Y:S02]  /*16d0*/  LEA.HI R0, R0, R34, RZ, 0x3 ;  /* 0x0000002200007211 */ /* 0x000fe400078f18ff */
[----:B------:R-:W-:Y:S02]  /*16e0*/  LOP3.LUT R110, R3, 0xfffffff8, RZ, 0xc0, !PT ;  /* 0xfffffff8036e7812 */ /* 0x000fe400078ec0ff */
[----:B------:R-:W-:Y:S01]  /*16f0*/  LOP3.LUT R108, R2, 0xfffffff8, RZ, 0xc0, !PT ;  /* 0xfffffff8026c7812 */ /* 0x000fe200078ec0ff */
[----:B------:R-:W-:Y:S01]  /*1700*/  SHFL.IDX PT, R3, R13, 0x1, 0x181f ;  /* 0x00381f000d037f89 */ /* 0x000fe200000e0000 */
[----:B------:R-:W-:-:S02]  /*1710*/  LOP3.LUT R106, R0, 0xfffffff8, RZ, 0xc0, !PT ;  /* 0xfffffff8006a7812 */ /* 0x000fc400078ec0ff */
[----:B------:R-:W-:Y:S01]  /*1720*/  IADD3 R0, R15, 0x20, RZ ;  /* 0x000000200f007810 */ /* 0x000fe20007ffe0ff */
[----:B------:R-:W3:Y:S01]  /*1730*/  SHFL.IDX PT, R2, R14, 0x1, 0x181f ;  /* 0x00381f000e027f89 */ /* 0x000ee200000e0000 */
[----:B------:R-:W-:Y:S02]  /*1740*/  SHF.R.S32.HI R111, RZ, 0x1f, R110 ;  /* 0x0000001fff6f7819 */ /* 0x000fe4000001146e */
[----:B------:R-:W-:Y:S01]  /*1750*/  SHF.R.S32.HI R109, RZ, 0x1f, R108 ;  /* 0x0000001fff6d7819 */ /* 0x000fe2000001146c */
[----:B-1----:R-:W-:Y:S01]  /*1760*/  @!P0 IMAD.WIDE R10, R112, 0x2, R4 ;  /* 0x00000002700a8825 */ /* 0x002fe200078e0204 */
[----:B------:R-:W-:-:S03]  /*1770*/  SHF.R.S32.HI R107, RZ, 0x1f, R106 ;  /* 0x0000001fff6b7819 */ /* 0x000fc6000001146a */
[--C-:B------:R-:W-:Y:S01]  /*1780*/  @!P0 IMAD.WIDE R8, R110, 0x2, R4.reuse ;  /* 0x000000026e088825 */ /* 0x100fe200078e0204 */
[----:B------:R1:W-:Y:S03]  /*1790*/  @!P0 LDGSTS.E.BYPASS.LTC128B.128 [R103+0x100], [R10.64], !P6 ;  /* 0x001000000a678fae */ /* 0x0003e6000f101d50 */
[--C-:B------:R-:W-:Y:S01]  /*17a0*/  @!P0 IMAD.WIDE R6, R108, 0x2, R4.reuse ;  /* 0x000000026c068825 */ /* 0x100fe200078e0204 */
[----:B------:R3:W-:Y:S03]  /*17b0*/  @!P0 LDGSTS.E.BYPASS.LTC128B.128 [R103+0x4100], [R8.64], !P5 ;  /* 0x0410000008678fae */ /* 0x0007e6000e901d50 */
[----:B------:R-:W-:Y:S01]  /*17c0*/  @!P0 IMAD.WIDE R4, R106, 0x2, R4 ;  /* 0x000000026a048825 */ /* 0x000fe200078e0204 */
[----:B------:R4:W-:Y:S04]  /*17d0*/  @!P0 LDGSTS.E.BYPASS.LTC128B.128 [R103+0x8100], [R6.64], !P4 ;  /* 0x0810000006678fae */ /* 0x0009e8000e101d50 */
[----:B------:R5:W-:Y:S01]  /*17e0*/  @!P0 LDGSTS.E.BYPASS.LTC128B.128 [R103+0xc100], [R4.64], !P3 ;  /* 0x0c10000004678fae */ /* 0x000be2000d901d50 */
[----:B------:R-:W-:Y:S01]  /*17f0*/  ISETP.GE.AND P0, PT, R0, UR21, PT ;  /* 0x0000001500007c0c */ /* 0x000fe2000bf06270 */
[----:B------:R-:W-:-:S04]  /*1800*/  IMAD.MOV R0, RZ, RZ, -R12 ;  /* 0x000000ffff007224 */ /* 0x000fc800078e0a0c */
[----:B------:R-:W-:Y:S01]  /*1810*/  IMAD R18, R0, c[0x0][0x2b8], R16 ;  /* 0x0000ae0000127a24 */ /* 0x000fe200078e0210 */
[----:B------:R-:W-:-:S04]  /*1820*/  IADD3 R0, R15, 0x40, RZ ;  /* 0x000000400f007810 */ /* 0x000fc80007ffe0ff */
[----:B------:R-:W-:-:S03]  /*1830*/  SHF.R.S32.HI R12, RZ, 0x1f, R18 ;  /* 0x0000001fff0c7819 */ /* 0x000fc60000011412 */
[----:B---3--:R-:W-:-:S04]  /*1840*/  @!P0 IMAD.WIDE R8, R110, 0x2, R2 ;  /* 0x000000026e088825 */ /* 0x008fc800078e0202 */
[--C-:B----4-:R-:W-:Y:S01]  /*1850*/  @!P0 IMAD.WIDE R6, R112, 0x2, R2.reuse ;  /* 0x0000000270068825 */ /* 0x110fe200078e0202 */
[----:B-----5:R-:W-:Y:S04]  /*1860*/  SHFL.IDX PT, R4, R14, 0x2, 0x181f ;  /* 0x00581f000e047f89 */ /* 0x020fe800000e0000 */
[----:B------:R-:W1:Y:S04]  /*1870*/  SHFL.IDX PT, R5, R13, 0x2, 0x181f ;  /* 0x00581f000d057f89 */ /* 0x000e6800000e0000 */
[----:B------:R3:W-:Y:S04]  /*1880*/  @!P0 LDGSTS.E.BYPASS.LTC128B.128 [R103+0x1100], [R6.64], !P6 ;  /* 0x0110000006678fae */ /* 0x0007e8000f101d50 */
[----:B------:R4:W-:Y:S01]  /*1890*/  @!P0 LDGSTS.E.BYPASS.LTC128B.128 [R103+0x5100], [R8.64], !P5 ;  /* 0x0510000008678fae */ /* 0x0009e2000e901d50 */
[----:B---3--:R-:W-:-:S04]  /*18a0*/  @!P0 IMAD.WIDE R6, R108, 0x2, R2 ;  /* 0x000000026c068825 */ /* 0x008fc800078e0202 */
[----:B------:R-:W-:Y:S01]  /*18b0*/  @!P0 IMAD.WIDE R2, R106, 0x2, R2 ;  /* 0x000000026a028825 */ /* 0x000fe200078e0202 */
[----:B------:R3:W-:Y:S04]  /*18c0*/  @!P0 LDGSTS.E.BYPASS.LTC128B.128 [R103+0x9100], [R6.64], !P4 ;  /* 0x0910000006678fae */ /* 0x0007e8000e101d50 */
[----:B------:R5:W-:Y:S01]  /*18d0*/  @!P0 LDGSTS.E.BYPASS.LTC128B.128 [R103+0xd100], [R2.64], !P3 ;  /* 0x0d10000002678fae */ /* 0x000be2000d901d50 */
[----:B------:R-:W-:Y:S01]  /*18e0*/  ISETP.GE.AND P0, PT, R0, UR21, PT ;  /* 0x0000001500007c0c */ /* 0x000fe2000bf06270 */
[----:B------:R-:W-:-:S04]  /*18f0*/  IMAD R0, R12, c[0x0][0x1e0], RZ ;  /* 0x000078000c007a24 */ /* 0x000fc800078e02ff */
[----:B------:R-:W-:-:S08]  /*1900*/  IMAD R0, R18, c[0x0][0x1e4], R0 ;  /* 0x0000790012007a24 */ /* 0x000fd000078e0200 */
[----:B-1----:R-:W-:-:S04]  /*1910*/  @!P0 IMAD.WIDE R10, R112, 0x2, R4 ;  /* 0x00000002700a8825 */ /* 0x002fc800078e0204 */
[--C-:B----4-:R-:W-:Y:S01]  /*1920*/  @!P0 IMAD.WIDE R8, R110, 0x2, R4.reuse ;  /* 0x000000026e088825 */ /* 0x110fe200078e0204 */
[----:B------:R2:W-:Y:S03]  /*1930*/  @!P0 LDGSTS.E.BYPASS.LTC128B.128 [R103+0x2100], [R10.64], !P6 ;  /* 0x021000000a678fae */ /* 0x0005e6000f101d50 */
[----:B---3--:R-:W-:Y:S01]  /*1940*/  @!P0 IMAD.WIDE R6, R108, 0x2, R4 ;  /* 0x000000026c068825 */ /* 0x008fe200078e0204 */
[----:B------:R1:W-:Y:S03]  /*1950*/  @!P0 LDGSTS.E.BYPASS.LTC128B.128 [R103+0x6100], [R8.64], !P5 ;  /* 0x0610000008678fae */ /* 0x0003e6000e901d50 */
[----:B-----5:R-:W-:Y:S01]  /*1960*/  IMAD.WIDE.U32 R2, R18, c[0x0][0x1e0], RZ ;  /* 0x0000780012027a25 */ /* 0x020fe200078e00ff */
[----:B------:R3:W-:Y:S03]  /*1970*/  @!P0 LDGSTS.E.BYPASS.LTC128B.128 [R103+0xa100], [R6.64], !P4 ;  /* 0x0a10000006678fae */ /* 0x0007e6000e101d50 */
[----:B------:R-:W-:-:S02]  /*1980*/  IMAD.IADD R3, R3, 0x1, R0 ;  /* 0x0000000103037824 */ /* 0x000fc400078e0200 */
[----:B------:R-:W-:-:S05]  /*1990*/  @!P0 IMAD.WIDE R4, R106, 0x2, R4 ;  /* 0x000000026a048825 */ /* 0x000fca00078e0204 */
[----:B------:R4:W-:Y:S04]  /*19a0*/  @!P0 LDGSTS.E.BYPASS.LTC128B.128 [R103+0xe100], [R4.64], !P3 ;  /* 0x0e10000004678fae */ /* 0x0009e8000d901d50 */
[----:B---3--:R-:W-:Y:S04]  /*19b0*/  SHFL.IDX PT, R6, R14, 0x3, 0x181f ;  /* 0x00781f000e067f89 */ /* 0x008fe800000e0000 */
[----:B------:R3:W5:Y:S01]  /*19c0*/  SHFL.IDX PT, R7, R13, 0x3, 0x181f ;  /* 0x00781f000d077f89 */ /* 0x00076200000e0000 */
[----:B----4-:R-:W-:Y:S01]  /*19d0*/  IADD3 R5, R15, 0x60, RZ ;  /* 0x000000600f057810 */ /* 0x010fe20007ffe0ff */
[----:B------:R-:W-:-:S03]  /*19e0*/  IMAD R4, R12, c[0x0][0x208], RZ ;  /* 0x000082000c047a24 */ /* 0x000fc600078e02ff */
[----:B------:R-:W-:Y:S01]  /*19f0*/  ISETP.GE.AND P1, PT, R5, UR21, PT ;  /* 0x0000001505007c0c */ /* 0x000fe2000bf26270 */
[C---:B------:R-:W-:Y:S01]  /*1a00*/  IMAD R4, R18.reuse, c[0x0][0x20c], R4 ;  /* 0x0000830012047a24 */ /* 0x040fe200078e0204 */
[----:B--2---:R-:W-:Y:S01]  /*1a10*/  SHF.R.S32.HI R11, RZ, 0x1f, R17 ;  /* 0x0000001fff0b7819 */ /* 0x004fe20000011411 */
[----:B-1----:R-:W-:Y:S01]  /*1a20*/  IMAD.WIDE.U32 R8, R17, c[0x0][0x1f0], R2 ;  /* 0x00007c0011087a25 */ /* 0x002fe200078e0002 */
[----:B------:R-:W-:Y:S03]  /*1a30*/  STL [R1+0x58], R17 ;  /* 0x0000581101007387 */ /* 0x000fe60000100800 */
[----:B------:R-:W-:Y:S01]  /*1a40*/  IMAD R0, R11, c[0x0][0x1f0], RZ ;  /* 0x00007c000b007a24 */ /* 0x000fe200078e02ff */
[----:B------:R-:W-:Y:S01]  /*1a50*/  STL [R1+0x98], R112 ;  /* 0x0000987001007387 */ /* 0x000fe20000100800 */
[----:B------:R-:W-:-:S03]  /*1a60*/  IMAD.WIDE.U32 R2, R18, c[0x0][0x208], RZ ;  /* 0x0000820012027a25 */ /* 0x000fc600078e00ff */
[----:B------:R-:W-:Y:S01]  /*1a70*/  STL [R1+0x54], R103 ;  /* 0x0000546701007387 */ /* 0x000fe20000100800 */
[----:B------:R-:W-:Y:S01]  /*1a80*/  IMAD R10, R17, c[0x0][0x1f4], R0 ;  /* 0x00007d00110a7a24 */ /* 0x000fe200078e0200 */
[----:B------:R-:W-:Y:S01]  /*1a90*/  IADD3 R0, P0, R8, UR22, RZ ;  /* 0x0000001608007c10 */ /* 0x000fe2000ff1e0ff */
[----:B------:R-:W-:Y:S01]  /*1aa0*/  IMAD.IADD R5, R3, 0x1, R4 ;  /* 0x0000000103057824 */ /* 0x000fe200078e0204 */
[----:B------:R-:W-:Y:S01]  /*1ab0*/  STL [R1+0xd0], R110 ;  /* 0x0000d06e01007387 */ /* 0x000fe20000100800 */
[----:B------:R-:W-:Y:S01]  /*1ac0*/  IMAD.MOV.U32 R4, RZ, RZ, R2 ;  /* 0x000000ffff047224 */ /* 0x000fe200078e0002 */
[----:B------:R-:W-:Y:S02]  /*1ad0*/  IADD3.X R8, R9, UR20, R10, P0, !PT ;  /* 0x0000001409087c10 */ /* 0x000fe400087fe40a */
[C---:B---3--:R-:W-:Y:S01]  /*1ae0*/  LEA R13, P0, R0.reuse, c[0x0][0x1c8], 0x1 ;  /* 0x00007200000d7a11 */ /* 0x048fe200078008ff */
[----:B------:R-:W-:Y:S01]  /*1af0*/  IMAD.WIDE.U32 R4, R17, c[0x0][0x218], R4 ;  /* 0x0000860011047a25 */ /* 0x000fe200078e0004 */
[----:B------:R-:W-:Y:S02]  /*1b00*/  STL [R1+0xd4], R108 ;  /* 0x0000d46c01007387 */ /* 0x000fe40000100800 */
[----:B------:R-:W-:Y:S01]  /*1b10*/  LEA.HI.X R12, R0, c[0x0][0x1cc], R8, 0x1, P0 ;  /* 0x00007300000c7a11 */ /* 0x000fe200000f0c08 */
[----:B------:R-:W-:Y:S01]  /*1b20*/  IMAD R0, R11, c[0x0][0x218], RZ ;  /* 0x000086000b007a24 */ /* 0x000fe200078e02ff */
[----:B------:R-:W-:Y:S01]  /*1b30*/  SHFL.IDX PT, R2, R13, RZ, 0x181f ;  /* 0x00181fff0d027589 */ /* 0x000fe200000e0000 */
[----:B-----5:R-:W-:-:S03]  /*1b40*/  @!P1 IMAD.WIDE R10, R112, 0x2, R6 ;  /* 0x00000002700a9825 */ /* 0x020fc600078e0206 */
[----:B------:R-:W1:Y:S01]  /*1b50*/  SHFL.IDX PT, R3, R12, RZ, 0x181f ;  /* 0x00181fff0c037589 */ /* 0x000e6200000e0000 */
[----:B------:R-:W-:-:S03]  /*1b60*/  @!P1 IMAD.WIDE R8, R110, 0x2, R6 ;  /* 0x000000026e089825 */ /* 0x000fc600078e0206 */
[----:B------:R2:W-:Y:S01]  /*1b70*/  @!P1 LDGSTS.E.BYPASS.LTC128B.128 [R103+0x3100], [R10.64], !P6 ;  /* 0x031000000a679fae */ /* 0x0005e2000f101d50 */
[----:B------:R-:W-:Y:S01]  /*1b80*/  IMAD R0, R17, c[0x0][0x21c], R0 ;  /* 0x0000870011007a24 */ /* 0x000fe200078e0200 */
[----:B------:R-:W-:Y:S02]  /*1b90*/  ISETP.GE.AND P6, PT, R112, c[0x0][0x1d4], PT ;  /* 0x0000750070007a0c */ /* 0x000fe40003fc6270 */
[----:B------:R3:W-:Y:S04]  /*1ba0*/  @!P1 LDGSTS.E.BYPASS.LTC128B.128 [R103+0x7100], [R8.64], !P5 ;  /* 0x0710000008679fae */ /* 0x0007e8000e901d50 */
[----:B------:R-:W-:Y:S04]  /*1bb0*/  STL [R1+0x64], R106 ;  /* 0x0000646a01007387 */ /* 0x000fe80000100800 */
[----:B------:R-:W-:Y:S01]  /*1bc0*/  STL [R1+0x5c], R18 ;  /* 0x00005c1201007387 */ /* 0x000fe20000100800 */
[----:B--2---:R-:W-:-:S02]  /*1bd0*/  IADD3 R10, P0, R4, UR26, RZ ;  /* 0x0000001a040a7c10 */ /* 0x004fc4000ff1e0ff */
[----:B------:R-:W-:Y:S02]  /*1be0*/  LEA.HI R11, R102, R105, RZ, 0x4 ;  /* 0x00000069660b7211 */ /* 0x000fe400078f20ff */
[----:B------:R-:W-:Y:S01]  /*1bf0*/  IADD3.X R4, R5, UR8, R0, P0, !PT ;  /* 0x0000000805047c10 */ /* 0x000fe200087fe400 */
[--C-:B---3--:R-:W-:Y:S01]  /*1c00*/  @!P1 IMAD.WIDE R8, R108, 0x2, R6.reuse ;  /* 0x000000026c089825 */ /* 0x108fe200078e0206 */
[----:B------:R-:W-:Y:S02]  /*1c10*/  LEA R0, P5, R10, c[0x0][0x1f8], 0x1 ;  /* 0x00007e000a007a11 */ /* 0x000fe400078a08ff */
[----:B------:R-:W-:Y:S01]  /*1c20*/  ISETP.GE.AND P0, PT, R20, 0x1, PT ;  /* 0x000000011400780c */ /* 0x000fe20003f06270 */
[----:B------:R-:W-:Y:S01]  /*1c30*/  @!P1 IMAD.WIDE R6, R106, 0x2, R6 ;  /* 0x000000026a069825 */ /* 0x000fe200078e0206 */
[----:B------:R-:W-:Y:S01]  /*1c40*/  LEA.HI.X R10, R10, c[0x0][0x1fc], R4, 0x1, P5 ;  /* 0x00007f000a0a7a11 */ /* 0x000fe200028f0c04 */
[----:B------:R-:W2:Y:S01]  /*1c50*/  SHFL.IDX PT, R14, R0, RZ, 0x181f ;  /* 0x00181fff000e7589 */ /* 0x000ea200000e0000 */
[----:B------:R-:W-:-:S03]  /*1c60*/  ISETP.GE.AND P5, PT, R21, c[0x0][0x1d4], PT ;  /* 0x0000750015007a0c */ /* 0x000fc60003fa6270 */
[----:B------:R3:W-:Y:S01]  /*1c70*/  @!P1 LDGSTS.E.BYPASS.LTC128B.128 [R103+0xb100], [R8.64], !P4 ;  /* 0x0b10000008679fae */ /* 0x0007e2000e101d50 */
[----:B------:R-:W-:-:S03]  /*1c80*/  ISETP.GE.AND P4, PT, R35, c[0x0][0x1d4], PT ;  /* 0x0000750023007a0c */ /* 0x000fc60003f86270 */
[----:B------:R-:W4:Y:S02]  /*1c90*/  SHFL.IDX PT, R17, R10, RZ, 0x181f ;  /* 0x00181fff0a117589 */ /* 0x000f2400000e0000 */
[----:B-1----:R-:W-:Y:S02]  /*1ca0*/  @P0 IMAD.WIDE R4, R108, 0x2, R2 ;  /* 0x000000026c040825 */ /* 0x002fe400078e0202 */
[----:B------:R-:W1:Y:S04]  /*1cb0*/  SHFL.IDX PT, R15, R0, 0x1, 0x181f ;  /* 0x00381f00000f7f89 */ /* 0x000e6800000e0000 */
[----:B------:R5:W-:Y:S01]  /*1cc0*/  @!P1 LDGSTS.E.BYPASS.LTC128B.128 [R103+0xf100], [R6.64], !P3 ;  /* 0x0f10000006679fae */ /* 0x000be2000d901d50 */
[----:B------:R-:W-:Y:S02]  /*1cd0*/  ISETP.GE.AND P3, PT, R34, c[0x0][0x1d4], PT ;  /* 0x0000750022007a0c */ /* 0x000fe40003f66270 */
[----:B------:R-:W-:Y:S01]  /*1ce0*/  ISETP.GT.AND P1, PT, R20, 0x20, PT ;  /* 0x000000201400780c */ /* 0x000fe20003f24270 */
[----:B------:R1:W1:Y:S01]  /*1cf0*/  SHFL.IDX PT, R16, R10, 0x1, 0x181f ;  /* 0x00381f000a107f89 */ /* 0x00026200000e0000 */
[----:B------:R-:W-:-:S03]  /*1d00*/  SEL R104, RZ, 0x10, P3 ;  /* 0x00000010ff687807 */ /* 0x000fc60001800000 */
[----:B------:R-:W0:Y:S01]  /*1d10*/  LDGDEPBAR ;  /* 0x00000000000079af */ /* 0x000e220000000000 */
[----:B---3--:R-:W-:-:S05]  /*1d20*/  @P0 IMAD.WIDE R8, R112, 0x2, R2 ;  /* 0x0000000270080825 */ /* 0x008fca00078e0202 */
[----:B------:R3:W-:Y:S01]  /*1d30*/  @P0 LDGSTS.E.BYPASS.LTC128B.128 [R103+0x10100], [R8.64], !P6 ;  /* 0x1010000008670fae */ /* 0x0007e2000f101d50 */
[----:B-----5:R-:W-:Y:S01]  /*1d40*/  @P0 IMAD.WIDE R6, R110, 0x2, R2 ;  /* 0x000000026e060825 */ /* 0x020fe200078e0202 */
[----:B-1----:R-:W-:-:S04]  /*1d50*/  LOP3.LUT R10, R11, 0xfffffff0, RZ, 0xc0, !PT ;  /* 0xfffffff00b0a7812 */ /* 0x002fc800078ec0ff */
[----:B------:R1:W-:Y:S01]  /*1d60*/  @P0 LDGSTS.E.BYPASS.LTC128B.128 [R103+0x12100], [R6.64], !P5 ;  /* 0x1210000006670fae */ /* 0x0003e2000e901d50 */
[----:B------:R-:W-:-:S03]  /*1d70*/  IMAD.IADD R10, R105, 0x1, -R10 ;  /* 0x00000001690a7824 */ /* 0x000fc600078e0a0a */
[----:B------:R5:W-:Y:S02]  /*1d80*/  @P0 LDGSTS.E.BYPASS.LTC128B.128 [R103+0x14100], [R4.64], !P4 ;  /* 0x1410000004670fae */ /* 0x000be4000e101d50 */
[----:B------:R-:W-:-:S04]  /*1d90*/  SHF.R.S32.HI R18, RZ, 0x1f, R10 ;  /* 0x0000001fff127819 */ /* 0x000fc8000001140a */
[----:B------:R-:W-:Y:S01]  /*1da0*/  LEA.HI R18, R18, R10, RZ, 0x3 ;  /* 0x0000000a12127211 */ /* 0x000fe200078f18ff */
[----:B---3--:R-:W-:Y:S01]  /*1db0*/  IMAD.WIDE R8, R112, 0x2, RZ ;  /* 0x0000000270087825 */ /* 0x008fe200078e02ff */
[----:B-1----:R-:W-:-:S03]  /*1dc0*/  SHF.R.S32.HI R6, RZ, 0x4, R11 ;  /* 0x00000004ff067819 */ /* 0x002fc6000001140b */
[----:B------:R-:W-:Y:S02]  /*1dd0*/  IMAD.SHL.U32 R7, R19, 0x40, RZ ;  /* 0x0000004013077824 */ /* 0x000fe400078e00ff */
[----:B-----5:R-:W-:Y:S01]  /*1de0*/  @P0 IMAD.WIDE R4, R106, 0x2, R2 ;  /* 0x000000026a040825 */ /* 0x020fe200078e0202 */
[----:B------:R-:W-:Y:S01]  /*1df0*/  LEA.HI R0, R11, R6, RZ, 0x1 ;  /* 0x000000060b007211 */ /* 0x000fe200078f08ff */
[----:B------:R1:W-:Y:S01]  /*1e00*/  SHFL.IDX PT, R2, R13, 0x1, 0x181f ;  /* 0x00381f000d027f89 */ /* 0x0003e200000e0000 */
[----:B------:R-:W-:Y:S02]  /*1e10*/  LOP3.LUT R11, R18, 0xfffffff8, RZ, 0xc0, !PT ;  /* 0xfffffff8120b7812 */ /* 0x000fe400078ec0ff */
[----:B------:R-:W-:Y:S01]  /*1e20*/  LOP3.LUT R0, R0, 0xfffffffe, RZ, 0xc0, !PT ;  /* 0xfffffffe00007812 */ /* 0x000fe200078ec0ff */
[----:B------:R-:W3:Y:S02]  /*1e30*/  SHFL.IDX PT, R3, R12, 0x1, 0x181f ;  /* 0x00381f000c037f89 */ /* 0x000ee400000e0000 */
[----:B------:R-:W-:-:S02]  /*1e40*/  IMAD.IADD R11, R10, 0x1, -R11 ;  /* 0x000000010a0b7824 */ /* 0x000fc400078e0a0b */
[----:B------:R5:W-:Y:S01]  /*1e50*/  @P0 LDGSTS.E.BYPASS.LTC128B.128 [R103+0x16100], [R4.64], !P3 ;  /* 0x1610000004670fae */ /* 0x000be2000d901d50 */
[----:B--2---:R-:W-:-:S05]  /*1e60*/  IADD3 R32, P0, R14, R8, RZ ;  /* 0x000000080e207210 */ /* 0x004fca0007f1e0ff */
[----:B----4-:R-:W-:Y:S01]  /*1e70*/  IMAD.X R33, R17, 0x1, R9, P0 ;  /* 0x0000000111217824 */ /* 0x010fe200000e0609 */
[----:B------:R-:W-:-:S05]  /*1e80*/  IADD3 R30, P0, R8, R15, RZ ;  /* 0x0000000f081e7210 */ /* 0x000fca0007f1e0ff */
[----:B------:R-:W-:Y:S02]  /*1e90*/  IMAD.X R31, R9, 0x1, R16, P0 ;  /* 0x00000001091f7824 */ /* 0x000fe400000e0610 */
[----:B-1----:R-:W-:Y:S01]  /*1ea0*/  IMAD.IADD R13, R6, 0x1, -R0 ;  /* 0x00000001060d7824 */ /* 0x002fe200078e0a00 */
[----:B------:R-:W-:Y:S01]  /*1eb0*/  LOP3.LUT R0, R7, 0x1c0, RZ, 0xc0, !PT ;  /* 0x000001c007007812 */ /* 0x000fe200078ec0ff */
[----:B---3--:R-:W-:-:S03]  /*1ec0*/  @P1 IMAD.WIDE R8, R112, 0x2, R2 ;  /* 0x0000000270081825 */ /* 0x008fc600078e0202 */
[----:B------:R-:W-:Y:S02]  /*1ed0*/  LOP3.LUT R12, R0, 0x8, R22, 0xf8, !PT ;  /* 0x00000008000c7812 */ /* 0x000fe400078ef816 */
[----:B------:R-:W-:Y:S01]  /*1ee0*/  SHF.R.U32.HI R0, RZ, 0x3, R0 ;  /* 0x00000003ff007819 */ /* 0x000fe20000011600 */
[----:B------:R-:W-:Y:S01]  /*1ef0*/  @P1 IMAD.WIDE R6, R110, 0x2, R2 ;  /* 0x000000026e061825 */ /* 0x000fe200078e0202 */
[----:B------:R1:W-:Y:S02]  /*1f00*/  @P1 LDGSTS.E.BYPASS.LTC128B.128 [R103+0x11100], [R8.64], !P6 ;  /* 0x1110000008671fae */ /* 0x0003e4000f101d50 */
[----:B------:R-:W-:Y:S01]  /*1f10*/  LOP3.LUT R0, R12, R0, RZ, 0x3c, !PT ;  /* 0x000000000c007212 */ /* 0x000fe200078e3cff */
[----:B-----5:R-:W-:Y:S01]  /*1f20*/  IMAD.WIDE R4, R110, 0x2, RZ ;  /* 0x000000026e047825 */ /* 0x020fe200078e02ff */
[----:B------:R2:W-:Y:S03]  /*1f30*/  @P1 LDGSTS.E.BYPASS.LTC128B.128 [R103+0x13100], [R6.64], !P5 ;  /* 0x1310000006671fae */ /* 0x0005e6000e901d50 */
[----:B------:R-:W-:Y:S01]  /*1f40*/  IMAD R0, R13, 0x200, R0 ;  /* 0x000002000d007824 */ /* 0x000fe200078e0200 */
[----:B------:R-:W-:-:S03]  /*1f50*/  IADD3 R28, P0, R14, R4, RZ ;  /* 0x000000040e1c7210 */ /* 0x000fc60007f1e0ff */
[----:B------:R-:W-:Y:S02]  /*1f60*/  IMAD.SHL.U32 R134, R0, 0x2, RZ ;  /* 0x0000000200867824 */ /* 0x000fe400078e00ff */
[----:B------:R-:W-:Y:S01]  /*1f70*/  IMAD.X R29, R17, 0x1, R5, P0 ;  /* 0x00000001111d7824 */ /* 0x000fe200000e0605 */
[----:B------:R-:W-:Y:S02]  /*1f80*/  IADD3 R26, P0, R4, R15, RZ ;  /* 0x0000000f041a7210 */ /* 0x000fe40007f1e0ff */
[C---:B------:R-:W-:Y:S02]  /*1f90*/  IADD3 R0, R134.reuse, 0x10100, RZ ;  /* 0x0001010086007810 */ /* 0x040fe40007ffe0ff */
[----:B------:R-:W-:Y:S01]  /*1fa0*/  IADD3 R115, R134, 0x10120, RZ ;  /* 0x0001012086737810 */ /* 0x000fe20007ffe0ff */
[----:B------:R-:W-:Y:S02]  /*1fb0*/  IMAD.X R27, R5, 0x1, R16, P0 ;  /* 0x00000001051b7824 */ /* 0x000fe400000e0610 */
[----:B------:R-:W-:-:S04]  /*1fc0*/  @P1 IMAD.WIDE R4, R106, 0x2, R2 ;  /* 0x000000026a041825 */ /* 0x000fc800078e0202 */
[----:B-1----:R-:W-:-:S04]  /*1fd0*/  @P1 IMAD.WIDE R8, R108, 0x2, R2 ;  /* 0x000000026c081825 */ /* 0x002fc800078e0202 */
[----:B------:R-:W-:Y:S01]  /*1fe0*/  IMAD.WIDE R2, R108, 0x2, RZ ;  /* 0x000000026c027825 */ /* 0x000fe200078e02ff */
[----:B------:R1:W-:Y:S03]  /*1ff0*/  @P1 LDGSTS.E.BYPASS.LTC128B.128 [R103+0x15100], [R8.64], !P4 ;  /* 0x1510000008671fae */ /* 0x0003e6000e101d50 */
[----:B--2---:R-:W-:Y:S01]  /*2000*/  IMAD.SHL.U32 R6, R11, 0x40, RZ ;  /* 0x000000400b067824 */ /* 0x004fe200078e00ff */
[----:B------:R2:W-:Y:S01]  /*2010*/  @P1 LDGSTS.E.BYPASS.LTC128B.128 [R103+0x17100], [R4.64], !P3 ;  /* 0x1710000004671fae */ /* 0x0005e2000d901d50 */
[----:B------:R-:W-:Y:S01]  /*2020*/  IMAD.SHL.U32 R7, R13, 0x8, RZ ;  /* 0x000000080d077824 */ /* 0x000fe200078e00ff */
[----:B------:R-:W-:Y:S02]  /*2030*/  IADD3 R24, P1, R14, R2, RZ ;  /* 0x000000020e187210 */ /* 0x000fe40007f3e0ff */
[----:B------:R-:W0:Y:S01]  /*2040*/  LDGDEPBAR ;  /* 0x00000000000079af */ /* 0x000e220000000000 */
[----:B------:R-:W-:-:S02]  /*2050*/  LOP3.LUT R6, R6, 0x1c0, RZ, 0xc0, !PT ;  /* 0x000001c006067812 */ /* 0x000fc400078ec0ff */
[----:B------:R-:W-:Y:S01]  /*2060*/  IADD3 R22, P0, R2, R15, RZ ;  /* 0x0000000f02167210 */ /* 0x000fe20007f1e0ff */
[----:B------:R-:W-:Y:S01]  /*2070*/  IMAD.X R25, R17, 0x1, R3, P1 ;  /* 0x0000000111197824 */ /* 0x000fe200008e0603 */
[----:B------:R-:W-:Y:S01]  /*2080*/  LOP3.LUT R7, R6, 0x8, R7, 0xf8, !PT ;  /* 0x0000000806077812 */ /* 0x000fe200078ef807 */
[----:B------:R-:W-:Y:S01]  /*2090*/  IMAD.SHL.U32 R2, R18, 0x40, RZ ;  /* 0x0000004012027824 */ /* 0x000fe200078e00ff */
[----:B------:R-:W-:Y:S01]  /*20a0*/  SHF.R.U32.HI R6, RZ, 0x3, R6 ;  /* 0x00000003ff067819 */ /* 0x000fe20000011606 */
[----:B------:R-:W-:Y:S01]  /*20b0*/  IMAD.X R23, R3, 0x1, R16, P0 ;  /* 0x0000000103177824 */ /* 0x000fe200000e0610 */
[----:B------:R-:W-:Y:S02]  /*20c0*/  LOP3.LUT P1, RZ, R19, 0x2, RZ, 0xc0, !PT ;  /* 0x0000000213ff7812 */ /* 0x000fe4000782c0ff */
[----:B------:R-:W-:Y:S02]  /*20d0*/  LOP3.LUT R6, R7, R6, RZ, 0x3c, !PT ;  /* 0x0000000607067212 */ /* 0x000fe400078e3cff */
[----:B------:R-:W-:-:S09]  /*20e0*/  IADD3 R3, R103, 0x2100, RZ ;  /* 0x0000210067037810 */ /* 0x000fd20007ffe0ff */
[----:B------:R-:W-:Y:S01]  /*20f0*/  @P1 IADD3 R115, R0, -0x20, RZ ;  /* 0xffffffe000731810 */ /* 0x000fe20007ffe0ff */
[----:B--2---:R-:W-:Y:S01]  /*2100*/  IMAD.WIDE R4, R106, 0x2, RZ ;  /* 0x000000026a047825 */ /* 0x004fe200078e02ff */
[----:B------:R-:W-:-:S04]  /*2110*/  DEPBAR.LE SB0, 0x1 ;  /* 0x000080400000791a */ /* 0x000fc80000000000 */
[----:B------:R-:W-:Y:S01]  /*2120*/  BAR.SYNC.DEFER_BLOCKING 0x0 ;  /* 0x0000000000007b1d */ /* 0x000fe20000010000 */
[----:B------:R-:W-:Y:S02]  /*2130*/  IADD3 R12, P0, R14, R4, RZ ;  /* 0x000000040e0c7210 */ /* 0x000fe40007f1e0ff */
[----:B------:R-:W-:Y:S02]  /*2140*/  LOP3.LUT P1, RZ, R11, 0x2, RZ, 0xc0, !PT ;  /* 0x000000020bff7812 */ /* 0x000fe4000782c0ff */
[----:B------:R-:W-:Y:S01]  /*2150*/  IADD3 R7, R115, 0x2000, RZ ;  /* 0x0000200073077810 */ /* 0x000fe20007ffe0ff */
[----:B------:R-:W-:Y:S01]  /*2160*/  IMAD.X R13, R17, 0x1, R5, P0 ;  /* 0x00000001110d7824 */ /* 0x000fe200000e0605 */
[----:B-1----:R-:W-:Y:S01]  /*2170*/  IADD3 R8, P0, R4, R15, RZ ;  /* 0x0000000f04087210 */ /* 0x002fe20007f1e0ff */
[----:B------:R-:W-:Y:S01]  /*2180*/  STL [R1], R115 ;  /* 0x0000007301007387 */ /* 0x000fe20000100800 */
[----:B------:R-:W-:Y:S01]  /*2190*/  LOP3.LUT R4, R6, 0xfffffe00, R2, 0xf8, !PT ;  /* 0xfffffe0006047812 */ /* 0x000fe200078ef802 */
[----:B------:R-:W-:Y:S01]  /*21a0*/  IMAD.MOV.U32 R2, RZ, RZ, 0x20 ;  /* 0x00000020ff027424 */ /* 0x000fe200078e00ff */
[----:B------:R-:W-:Y:S01]  /*21b0*/  IADD3 R6, R103, 0x100, RZ ;  /* 0x0000010067067810 */ /* 0x000fe20007ffe0ff */
[----:B------:R-:W-:Y:S01]  /*21c0*/  IMAD.X R9, R5, 0x1, R16, P0 ;  /* 0x0000000105097824 */ /* 0x000fe200000e0610 */
[----:B------:R-:W-:Y:S01]  /*21d0*/  LOP3.LUT P0, RZ, R11, 0x4, RZ, 0xc0, !PT ;  /* 0x000000040bff7812 */ /* 0x000fe2000780c0ff */
[----:B------:R-:W-:Y:S01]  /*21e0*/  IMAD.MOV.U32 R5, RZ, RZ, 0x10 ;  /* 0x00000010ff057424 */ /* 0x000fe200078e00ff */
[----:B------:R-:W-:Y:S01]  /*21f0*/  STL [R1+0xe4], R113 ;  /* 0x0000e47101007387 */ /* 0x000fe20000100800 */
[----:B------:R-:W-:Y:S01]  /*2200*/  IMAD R232, R100, 0x400, R4 ;  /* 0x0000040064e87824 */ /* 0x000fe200078e0204 */
[----:B------:R-:W-:-:S02]  /*2210*/  SEL R0, R2, 0xffffffe0, !P0 ;  /* 0xffffffe002007807 */ /* 0x000fc40004000000 */
[----:B------:R-:W-:Y:S01]  /*2220*/  SEL R5, R5, 0xfffffff0, !P1 ;  /* 0xfffffff005057807 */ /* 0x000fe20004800000 */
[----:B------:R-:W-:Y:S01]  /*2230*/  STL [R1+0xb4], R104 ;  /* 0x0000b46801007387 */ /* 0x000fe20000100800 */
[C---:B------:R-:W-:Y:S01]  /*2240*/  LEA R240, R232.reuse, 0x100, 0x1 ;  /* 0x00000100e8f07811 */ /* 0x040fe200078e08ff */
[----:B------:R-:W-:Y:S01]  /*2250*/  IMAD.SHL.U32 R232, R232, 0x2, RZ ;  /* 0x00000002e8e87824 */ /* 0x000fe200078e00ff */
[----:B------:R-:W-:Y:S01]  /*2260*/  ISETP.GE.AND P1, PT, R112, c[0x0][0x1d4], PT ;  /* 0x0000750070007a0c */ /* 0x000fe20003f26270 */
[----:B------:R-:W-:Y:S02]  /*2270*/  STL [R1+0xdc], R111 ;  /* 0x0000dc6f01007387 */ /* 0x000fe40000100800 */
[--C-:B------:R-:W-:Y:S01]  /*2280*/  IMAD R236, R5, 0x2, R240.reuse ;  /* 0x0000000205ec7824 */ /* 0x100fe200078e02f0 */
[----:B------:R-:W-:Y:S01]  /*2290*/  ISETP.LT.OR P0, PT, R20, 0x1, P1 ;  /* 0x000000011400780c */ /* 0x000fe20000f01670 */
[C---:B------:R-:W-:Y:S01]  /*22a0*/  IMAD R240, R0.reuse, 0x2, R240 ;  /* 0x0000000200f07824 */ /* 0x040fe200078e02f0 */
[----:B------:R-:W-:Y:S01]  /*22b0*/  LDSM.16.M88.4 R168, [R232+0x100] ;  /* 0x00010000e8a8783b */ /* 0x000fe20000000200 */
[----:B------:R-:W-:Y:S01]  /*22c0*/  IMAD R244, R0, 0x2, R236 ;  /* 0x0000000200f47824 */ /* 0x000fe200078e02ec */
[----:B------:R-:W-:-:S02]  /*22d0*/  ISETP.GE.AND P1, PT, R21, c[0x0][0x1d4], PT ;  /* 0x0000750015007a0c */ /* 0x000fc40003f26270 */
        /* <DEDUP_REMOVED lines=16> */
[----:B------:R-:W-:Y:S04]  /*23e0*/  STL [R1+0xe0], R109 ;  /* 0x0000e06d01007387 */ /* 0x000fe80000100800 */
[----:B------:R-:W-:Y:S04]  /*23f0*/  STL [R1+0xb0], R107 ;  /* 0x0000b06b01007387 */ /* 0x000fe80000100800 */
[----:B------:R1:W-:Y:S04]  /*2400*/  STL [R1+0x60], R6 ;  /* 0x0000600601007387 */ /* 0x0003e80000100800 */
[----:B------:R2:W-:Y:S01]  /*2410*/  STL [R1+0xc8], R3 ;  /* 0x0000c80301007387 */ /* 0x0005e20000100800 */
[----:B------:R-:W-:-:S04]  /*2420*/  DEPBAR.LE SB0, 0x0 ;  /* 0x000080000000791a */ /* 0x000fc80000000000 */
[----:B------:R-:W-:Y:S01]  /*2430*/  BAR.SYNC.DEFER_BLOCKING 0x0 ;  /* 0x0000000000007b1d */ /* 0x000fe20000010000 */
[C---:B-1----:R-:W-:Y:S02]  /*2440*/  IADD3 R6, R103.reuse, 0x4100, RZ ;  /* 0x0000410067067810 */ /* 0x042fe40007ffe0ff */
[----:B--2---:R-:W-:-:S03]  /*2450*/  IADD3 R3, R103, 0x6100, RZ ;  /* 0x0000610067037810 */ /* 0x004fc60007ffe0ff */
[----:B------:R1:W-:Y:S04]  /*2460*/  STL [R1+0xc4], R6 ;  /* 0x0000c40601007387 */ /* 0x0003e80000100800 */
[----:B------:R2:W-:Y:S04]  /*2470*/  STL [R1+0xc0], R3 ;  /* 0x0000c00301007387 */ /* 0x0005e80000100800 */
[----:B------:R-:W-:Y:S04]  /*2480*/  LDSM.16.M88.4 R36, [R134+0x10100] ;  /* 0x010100008624783b */ /* 0x000fe80000000200 */
[----:B------:R-:W3:Y:S04]  /*2490*/  LDSM.16.M88.4 R40, [R134+0x10900] ;  /* 0x010900008628783b */ /* 0x000ee80000000200 */
[----:B------:R-:W-:Y:S04]  /*24a0*/  LDSM.16.M88.4 R48, [R134+0x11100] ;  /* 0x011100008630783b */ /* 0x000fe80000000200 */
[----:B------:R-:W4:Y:S04]  /*24b0*/  LDSM.16.M88.4 R56, [R134+0x11900] ;  /* 0x011900008638783b */ /* 0x000f280000000200 */
[----:B------:R-:W-:Y:S01]  /*24c0*/  LDSM.16.M88.4 R44, [R115] ;  /* 0x00000000732c783b */ /* 0x000fe20000000200 */
[----:B-1----:R-:W-:-:S03]  /*24d0*/  IADD3 R6, R115, 0x1000, RZ ;  /* 0x0000100073067810 */ /* 0x002fc60007ffe0ff */
[----:B------:R-:W1:Y:S01]  /*24e0*/  LDSM.16.M88.4 R52, [R115+0x800] ;  /* 0x000800007334783b */ /* 0x000e620000000200 */
[----:B--2---:R-:W-:-:S03]  /*24f0*/  IADD3 R3, R115, 0x1800, RZ ;  /* 0x0000180073037810 */ /* 0x004fc60007ffe0ff */
[----:B------:R-:W2:Y:S04]  /*2500*/  LDSM.16.M88.4 R72, [R115+0x1000] ;  /* 0x001000007348783b */ /* 0x000ea80000000200 */
[----:B------:R-:W5:Y:S04]  /*2510*/  LDSM.16.M88.4 R80, [R115+0x1800] ;  /* 0x001800007350783b */ /* 0x000f680000000200 */
[----:B------:R-:W-:Y:S01]  /*2520*/  @!PT LDS RZ, [RZ] ;  /* 0x00000000fffff984 */ /* 0x000fe20000000800 */
[----:B------:R-:W-:Y:S01]  /*2530*/  @!PT LDS RZ, [RZ] ;  /* 0x00000000fffff984 */ /* 0x000fe20000000800 */
[----:B------:R-:W-:Y:S01]  /*2540*/  @!PT LDS RZ, [RZ] ;  /* 0x00000000fffff984 */ /* 0x000fe20000000800 */
[----:B------:R1:W-:Y:S01]  /*2550*/  LDGSTS.E.BYPASS.LTC128B.128 [R103+0x100], [R32.64], !P0 ;  /* 0x0010000020677fae */ /* 0x0003e2000c101d50 */
[----:B------:R-:W-:Y:S02]  /*2560*/  ISETP.LT.OR P0, PT, R20, 0x1, P1 ;  /* 0x000000011400780c */ /* 0x000fe40000f01670 */
[----:B------:R-:W-:-:S11]  /*2570*/  ISETP.GE.AND P1, PT, R35, c[0x0][0x1d4], PT ;  /* 0x0000750023007a0c */ /* 0x000fd60003f26270 */
[----:B------:R4:W-:Y:S01]  /*2580*/  LDGSTS.E.BYPASS.LTC128B.128 [R103+0x2100], [R28.64], !P0 ;  /* 0x021000001c677fae */ /* 0x0009e2000c101d50 */
[----:B------:R-:W-:Y:S02]  /*2590*/  ISETP.LT.OR P0, PT, R20, 0x1, P1 ;  /* 0x000000011400780c */ /* 0x000fe40000f01670 */
[----:B------:R-:W-:-:S11]  /*25a0*/  ISETP.GE.AND P1, PT, R34, c[0x0][0x1d4], PT ;  /* 0x0000750022007a0c */ /* 0x000fd60003f26270 */
[----:B------:R1:W-:Y:S01]  /*25b0*/  LDGSTS.E.BYPASS.LTC128B.128 [R103+0x4100], [R24.64], !P0 ;  /* 0x0410000018677fae */ /* 0x0003e2000c101d50 */
[C---:B------:R-:W-:Y:S02]  /*25c0*/  ISETP.LT.OR P0, PT, R20.reuse, 0x1, P1 ;  /* 0x000000011400780c */ /* 0x040fe40000f01670 */
[----:B------:R-:W-:-:S11]  /*25d0*/  ISETP.LT.OR P1, PT, R20, 0x21, P1 ;  /* 0x000000211400780c */ /* 0x000fd60000f21670 */
[----:B------:R3:W-:Y:S01]  /*25e0*/  LDGSTS.E.BYPASS.LTC128B.128 [R103+0x6100], [R12.64], !P0 ;  /* 0x061000000c677fae */ /* 0x0007e2000c101d50 */
[----:B------:R-:W-:-:S04]  /*25f0*/  ISETP.GE.AND P0, PT, R112, c[0x0][0x1d4], PT ;  /* 0x0000750070007a0c */ /* 0x000fc80003f06270 */
[----:B------:R-:W-:-:S13]  /*2600*/  ISETP.LT.OR P0, PT, R20, 0x21, P0 ;  /* 0x000000211400780c */ /* 0x000fda0000701670 */
[----:B------:R4:W-:Y:S01]  /*2610*/  LDGSTS.E.BYPASS.LTC128B.128 [R103+0x1100], [R30.64], !P0 ;  /* 0x011000001e677fae */ /* 0x0009e2000c101d50 */
[----:B------:R-:W-:-:S04]  /*2620*/  ISETP.GE.AND P0, PT, R21, c[0x0][0x1d4], PT ;  /* 0x0000750015007a0c */ /* 0x000fc80003f06270 */
[----:B------:R-:W-:Y:S01]  /*2630*/  ISETP.LT.OR P0, PT, R20, 0x21, P0 ;  /* 0x000000211400780c */ /* 0x000fe20000701670 */
[C---:B---3--:R-:W-:Y:S11]  /*2640*/  HMMA.16816.F32.BF16 R12, R168.reuse, R40, RZ ;  /* 0x00000028a80c723c */ /* 0x048ff600000418ff */
[----:B------:R-:W-:Y:S01]  /*2650*/  @!UPT UIADD3 URZ, URZ, URZ, URZ ;  /* 0x0000003f3f3ff290 */ /* 0x000fe2000fffe03f */
[----:B------:R3:W-:Y:S01]  /*2660*/  LDGSTS.E.BYPASS.LTC128B.128 [R103+0x3100], [R26.64], !P0 ;  /* 0x031000001a677fae */ /* 0x0007e2000c101d50 */
[----:B------:R-:W-:Y:S02]  /*2670*/  LOP3.LUT P0, RZ, R19, 0x4, RZ, 0xc0, !PT ;  /* 0x0000000413ff7812 */ /* 0x000fe4000780c0ff */
[----:B------:R-:W-:Y:S02]  /*2680*/  HMMA.16816.F32.BF16 R16, R168, R38, RZ ;  /* 0x00000026a810723c */ /* 0x000fe400000418ff */
[----:B------:R-:W-:Y:S02]  /*2690*/  SEL R2, R2, 0xffffffe0, !P0 ;  /* 0xffffffe002027807 */ /* 0x000fe40004000000 */
[----:B------:R-:W-:-:S03]  /*26a0*/  ISETP.GE.AND P0, PT, R35, c[0x0][0x1d4], PT ;  /* 0x0000750023007a0c */ /* 0x000fc60003f06270 */
[----:B------:R-:W-:Y:S01]  /*26b0*/  IMAD R252, R2, 0x2, R134 ;  /* 0x0000000202fc7824 */ /* 0x000fe200078e0286 */
[----:B------:R-:W-:Y:S01]  /*26c0*/  ISETP.LT.OR P0, PT, R20, 0x21, P0 ;  /* 0x000000211400780c */ /* 0x000fe20000701670 */
[----:B----4-:R-:W-:Y:S01]  /*26d0*/  HMMA.16816.F32.BF16 R28, R168, R56, RZ ;  /* 0x00000038a81c723c */ /* 0x010fe200000418ff */
[----:B------:R-:W-:-:S07]  /*26e0*/  IMAD R249, R2, 0x2, R115 ;  /* 0x0000000202f97824 */ /* 0x000fce00078e0273 */
[----:B-1----:R-:W-:Y:S04]  /*26f0*/  HMMA.16816.F32.BF16 R60, R172, R52, R12 ;  /* 0x00000034ac3c723c */ /* 0x002fe8000004180c */
[----:B------:R1:W-:Y:S01]  /*2700*/  LDGSTS.E.BYPASS.LTC128B.128 [R103+0x5100], [R22.64], !P0 ;  /* 0x0510000016677fae */ /* 0x0003e2000c101d50 */
[----:B------:R-:W-:-:S03]  /*2710*/  PLOP3.LUT P0, PT, PT, PT, UP0, 0x40, 0x0 ;  /* 0x000000000000781c */ /* 0x000fc60003f0e808 */
[----:B---3--:R-:W-:Y:S01]  /*2720*/  HMMA.16816.F32.BF16 R24, R168, R36, RZ ;  /* 0x00000024a818723c */ /* 0x008fe200000418ff */
[----:B------:R3:W-:Y:S01]  /*2730*/  LDGSTS.E.BYPASS.LTC128B.128 [R103+0x7100], [R8.64], !P1 ;  /* 0x0710000008677fae */ /* 0x0007e2000c901d50 */
[----:B------:R-:W-:-:S03]  /*2740*/  ISETP.GT.AND P1, PT, R114, 0x3f, PT ;  /* 0x0000003f7200780c */ /* 0x000fc60003f24270 */
[----:B------:R-:W4:Y:S03]  /*2750*/  LDSM.16.M88.4 R36, [R252+0x10100] ;  /* 0x01010000fc24783b */ /* 0x000f260000000200 */
[----:B------:R-:W-:Y:S01]  /*2760*/  HMMA.16816.F32.BF16 R12, R168, R42, RZ ;  /* 0x0000002aa80c723c */ /* 0x000fe200000418ff */
[----:B------:R-:W1:Y:S04]  /*2770*/  LDSM.16.M88.4 R40, [R252+0x10900] ;  /* 0x01090000fc28783b */ /* 0x000e680000000200 */
[----:B------:R-:W-:Y:S03]  /*2780*/  LDSM.16.M88.4 R76, [R252+0x11900] ;  /* 0x01190000fc4c783b */ /* 0x000fe60000000200 */
[C---:B------:R-:W-:Y:S01]  /*2790*/  HMMA.16816.F32.BF16 R64, R172.reuse, R46, R16 ;  /* 0x0000002eac40723c */ /* 0x040fe20000041810 */
[----:B------:R-:W-:Y:S04]  /*27a0*/  LDSM.16.M88.4 R84, [R249+0x1800] ;  /* 0x00180000f954783b */ /* 0x000fe80000000200 */
[----:B------:R-:W-:Y:S03]  /*27b0*/  LDSM.16.M88.4 R96, [R115+0x7800] ;  /* 0x007800007360783b */ /* 0x000fe60000000200 */
[----:B------:R-:W-:Y:S01]  /*27c0*/  HMMA.16816.F32.BF16 R68, R172, R44, R24 ;  /* 0x0000002cac44723c */ /* 0x000fe20000041818 */
[----:B------:R-:W1:Y:S04]  /*27d0*/  LDSM.16.M88.4 R44, [R252+0x11100] ;  /* 0x01110000fc2c783b */ /* 0x000e680000000200 */
[----:B------:R-:W-:Y:S03]  /*27e0*/  LDSM.16.M88.4 R92, [R252+0x17900] ;  /* 0x01790000fc5c783b */ /* 0x000fe60000000200 */
[C---:B------:R-:W-:Y:S01]  /*27f0*/  HMMA.16816.F32.BF16 R16, R168.reuse, R48, RZ ;  /* 0x00000030a810723c */ /* 0x040fe200000418ff */
[----:B------:R-:W-:Y:S04]  /*2800*/  LDSM.16.M88.4 R88, [R252+0x17100] ;  /* 0x01710000fc58783b */ /* 0x000fe80000000200 */
[----:B------:R-:W0:Y:S03]  /*2810*/  LDGDEPBAR ;  /* 0x00000000000079af */ /* 0x000e260000000000 */
[C---:B------:R-:W-:Y:S01]  /*2820*/  HMMA.16816.F32.BF16 R24, R168.reuse, R50, RZ ;  /* 0x00000032a818723c */ /* 0x040fe200000418ff */
[----:B------:R-:W-:Y:S07]  /*2830*/  LDSM.16.M88.4 R48, [R249+0x800] ;  /* 0x00080000f930783b */ /* 0x000fee0000000200 */
[----:B------:R-:W-:Y:S01]  /*2840*/  HMMA.16816.F32.BF16 R32, R168, R58, RZ ;  /* 0x0000003aa820723c */ /* 0x000fe200000418ff */
[----:B------:R-:W-:Y:S07]  /*2850*/  LDSM.16.M88.4 R56, [R249+0x1000] ;  /* 0x00100000f938783b */ /* 0x000fee0000000200 */
[C---:B---3--:R-:W-:Y:S01]  /*2860*/  HMMA.16816.F32.BF16 R8, R172.reuse, R54, R12 ;  /* 0x00000036ac08723c */ /* 0x048fe2000004180c */
[----:B------:R-:W3:Y:S04]  /*2870*/  LDSM.16.M88.4 R12, [R249] ;  /* 0x00000000f90c783b */ /* 0x000ee80000000200 */
[----:B------:R-:W-:Y:S03]  /*2880*/  LDSM.16.M88.4 R52, [R134+0x13100] ;  /* 0x013100008634783b */ /* 0x000fe60000000200 */
[C---:B--2---:R-:W-:Y:S08]  /*2890*/  HMMA.16816.F32.BF16 R16, R172.reuse, R72, R16 ;  /* 0x00000048ac10723c */ /* 0x044ff00000041810 */
[C---:B-1----:R-:W-:Y:S01]  /*28a0*/  HMMA.16816.F32.BF16 R20, R172.reuse, R74, R24 ;  /* 0x0000004aac14723c */ /* 0x042fe20000041818 */
[----:B------:R-:W-:Y:S07]  /*28b0*/  LDSM.16.M88.4 R72, [R134+0x13900] ;  /* 0x013900008648783b */ /* 0x000fee0000000200 */
[C---:B-----5:R-:W-:Y:S08]  /*28c0*/  HMMA.16816.F32.BF16 R24, R172.reuse, R80, R28 ;  /* 0x00000050ac18723c */ /* 0x060ff0000004181c */
[----:B------:R-:W-:Y:S01]  /*28d0*/  HMMA.16816.F32.BF16 R28, R172, R82, R32 ;  /* 0x00000052ac1c723c */ /* 0x000fe20000041820 */
[----:B------:R-:W-:Y:S07]  /*28e0*/  LDSM.16.M88.4 R80, [R249+0x5800] ;  /* 0x00580000f950783b */ /* 0x000fee0000000200 */
[C---:B----4-:R-:W-:Y:S01]  /*28f0*/  HMMA.16816.F32.BF16 R32, R192.reuse, R36, R68 ;  /* 0x00000024c020723c */ /* 0x050fe20000041844 */
[----:B------:R-:W-:Y:S07]  /*2900*/  LDSM.16.M88.4 R68, [R115+0x3800] ;  /* 0x003800007344783b */ /* 0x000fee0000000200 */
[C---:B------:R-:W-:Y:S01]  /*2910*/  HMMA.16816.F32.BF16 R36, R192.reuse, R38, R64 ;  /* 0x00000026c024723c */ /* 0x040fe20000041840 */
[----:B------:R-:W-:Y:S07]  /*2920*/  LDSM.16.M88.4 R64, [R115+0x3000] ;  /* 0x003000007340783b */ /* 0x000fee0000000200 */
[C---:B------:R-:W-:Y:S08]  /*2930*/  HMMA.16816.F32.BF16 R60, R192.reuse, R40, R60 ;  /* 0x00000028c03c723c */ /* 0x040ff0000004183c */
[C---:B------:R-:W-:Y:S01]  /*2940*/  HMMA.16816.F32.BF16 R8, R192.reuse, R42, R8 ;  /* 0x0000002ac008723c */ /* 0x040fe20000041808 */
[----:B------:R-:W1:Y:S07]  /*2950*/  LDSM.16.M88.4 R40, [R134+0x12100] ;  /* 0x012100008628783b */ /* 0x000e6e0000000200 */
[C---:B------:R-:W-:Y:S08]  /*2960*/  HMMA.16816.F32.BF16 R16, R192.reuse, R44, R16 ;  /* 0x0000002cc010723c */ /* 0x040ff00000041810 */
[C---:B------:R-:W-:Y:S01]  /*2970*/  HMMA.16816.F32.BF16 R20, R192.reuse, R46, R20 ;  /* 0x0000002ec014723c */ /* 0x040fe20000041814 */
[----:B------:R-:W2:Y:S07]  /*2980*/  LDSM.16.M88.4 R44, [R134+0x12900] ;  /* 0x01290000862c783b */ /* 0x000eae0000000200 */
[C---:B------:R-:W-:Y:S08]  /*2990*/  HMMA.16816.F32.BF16 R24, R192.reuse, R76, R24 ;  /* 0x0000004cc018723c */ /* 0x040ff00000041818 */
[----:B------:R-:W-:Y:S01]  /*29a0*/  HMMA.16816.F32.BF16 R28, R192, R78, R28 ;  /* 0x0000004ec01c723c */ /* 0x000fe2000004181c */
[----:B------:R-:W-:Y:S07]  /*29b0*/  LDSM.16.M88.4 R76, [R252+0x13900] ;  /* 0x01390000fc4c783b */ /* 0x000fee0000000200 */
[C---:B---3--:R-:W-:Y:S08]  /*29c0*/  HMMA.16816.F32.BF16 R32, R196.reuse, R12, R32 ;  /* 0x0000000cc420723c */ /* 0x048ff00000041820 */
[C---:B------:R-:W-:Y:S01]  /*29d0*/  HMMA.16816.F32.BF16 R36, R196.reuse, R14, R36 ;  /* 0x0000000ec424723c */ /* 0x040fe20000041824 */
[----:B------:R-:W3:Y:S07]  /*29e0*/  LDSM.16.M88.4 R12, [R115+0x2000] ;  /* 0x00200000730c783b */ /* 0x000eee0000000200 */
[C---:B------:R-:W-:Y:S08]  /*29f0*/  HMMA.16816.F32.BF16 R60, R196.reuse, R48, R60 ;  /* 0x00000030c43c723c */ /* 0x040ff0000004183c */
[C---:B------:R-:W-:Y:S01]  /*2a00*/  HMMA.16816.F32.BF16 R8, R196.reuse, R50, R8 ;  /* 0x00000032c408723c */ /* 0x040fe20000041808 */
[----:B------:R-:W4:Y:S07]  /*2a10*/  LDSM.16.M88.4 R48, [R115+0x2800] ;  /* 0x002800007330783b */ /* 0x000f2e0000000200 */
[C---:B------:R-:W-:Y:S08]  /*2a20*/  HMMA.16816.F32.BF16 R16, R196.reuse, R56, R16 ;  /* 0x00000038c410723c */ /* 0x040ff00000041810 */
[C---:B------:R-:W-:Y:S01]  /*2a30*/  HMMA.16816.F32.BF16 R20, R196.reuse, R58, R20 ;  /* 0x0000003ac414723c */ /* 0x040fe20000041814 */
[----:B------:R-:W-:Y:S07]  /*2a40*/  LDSM.16.M88.4 R56, [R252+0x13100] ;  /* 0x01310000fc38783b */ /* 0x000fee0000000200 */
[C---:B------:R-:W-:Y:S08]  /*2a50*/  HMMA.16816.F32.BF16 R24, R196.reuse, R84, R24 ;  /* 0x00000054c418723c */ /* 0x040ff00000041818 */
[----:B------:R-:W-:Y:S01]  /*2a60*/  HMMA.16816.F32.BF16 R28, R196, R86, R28 ;  /* 0x00000056c41c723c */ /* 0x000fe2000004181c */
[----:B------:R-:W-:Y:S07]  /*2a70*/  LDSM.16.M88.4 R84, [R115+0x5800] ;  /* 0x005800007354783b */ /* 0x000fee0000000200 */
[C---:B-1----:R-:W-:Y:S08]  /*2a80*/  HMMA.16816.F32.BF16 R32, R200.reuse, R40, R32 ;  /* 0x00000028c820723c */ /* 0x042ff00000041820 */
[C---:B------:R-:W-:Y:S01]  /*2a90*/  HMMA.16816.F32.BF16 R36, R200.reuse, R42, R36 ;  /* 0x0000002ac824723c */ /* 0x040fe20000041824 */
[----:B------:R-:W1:Y:S07]  /*2aa0*/  LDSM.16.M88.4 R40, [R252+0x12100] ;  /* 0x01210000fc28783b */ /* 0x000e6e0000000200 */
[C---:B--2---:R-:W-:Y:S08]  /*2ab0*/  HMMA.16816.F32.BF16 R60, R200.reuse, R44, R60 ;  /* 0x0000002cc83c723c */ /* 0x044ff0000004183c */
[C---:B------:R-:W-:Y:S01]  /*2ac0*/  HMMA.16816.F32.BF16 R8, R200.reuse, R46, R8 ;  /* 0x0000002ec808723c */ /* 0x040fe20000041808 */
[----:B------:R-:W2:Y:S07]  /*2ad0*/  LDSM.16.M88.4 R44, [R252+0x12900] ;  /* 0x01290000fc2c783b */ /* 0x000eae0000000200 */
[C---:B------:R-:W-:Y:S08]  /*2ae0*/  HMMA.16816.F32.BF16 R16, R200.reuse, R52, R16 ;  /* 0x00000034c810723c */ /* 0x040ff00000041810 */
[C---:B------:R-:W-:Y:S01]  /*2af0*/  HMMA.16816.F32.BF16 R20, R200.reuse, R54, R20 ;  /* 0x00000036c814723c */ /* 0x040fe20000041814 */
[----:B------:R-:W-:Y:S07]  /*2b00*/  LDSM.16.M88.4 R52, [R249+0x2800] ;  /* 0x00280000f934783b */ /* 0x000fee0000000200 */
[C---:B------:R-:W-:Y:S08]  /*2b10*/  HMMA.16816.F32.BF16 R24, R200.reuse, R72, R24 ;  /* 0x00000048c818723c */ /* 0x040ff00000041818 */
[----:B------:R-:W-:Y:S01]  /*2b20*/  HMMA.16816.F32.BF16 R28, R200, R74, R28 ;  /* 0x0000004ac81c723c */ /* 0x000fe2000004181c */
[----:B------:R-:W-:Y:S07]  /*2b30*/  LDSM.16.M88.4 R72, [R249+0x3800] ;  /* 0x00380000f948783b */ /* 0x000fee0000000200 */
[C---:B---3--:R-:W-:Y:S08]  /*2b40*/  HMMA.16816.F32.BF16 R32, R204.reuse, R12, R32 ;  /* 0x0000000ccc20723c */ /* 0x048ff00000041820 */
        /* <DEDUP_REMOVED lines=11> */
[C---:B-1----:R-:W-:Y:S08]  /*2c00*/  HMMA.16816.F32.BF16 R32, R208.reuse, R40, R32 ;  /* 0x00000028d020723c */ /* 0x042ff00000041820 */
[C---:B------:R-:W-:Y:S01]  /*2c10*/  HMMA.16816.F32.BF16 R36, R208.reuse, R42, R36 ;  /* 0x0000002ad024723c */ /* 0x040fe20000041824 */
[----:B------:R-:W-:Y:S07]  /*2c20*/  LDSM.16.M88.4 R40, [R115+0x4000] ;  /* 0x004000007328783b */ /* 0x000fee0000000200 */
[C---:B--2---:R-:W-:Y:S08]  /*2c30*/  HMMA.16816.F32.BF16 R60, R208.reuse, R44, R60 ;  /* 0x0000002cd03c723c */ /* 0x044ff0000004183c */
        /* <DEDUP_REMOVED lines=9> */
[C---:B------:R-:W-:Y:S08]  /*2cd0*/  HMMA.16816.F32.BF16 R36, R212.reuse, R14, R36 ;  /* 0x0000000ed424723c */ /* 0x040ff00000041824 */
[C---:B------:R-:W-:Y:S08]  /*2ce0*/  HMMA.16816.F32.BF16 R12, R212.reuse, R54, R8 ;  /* 0x00000036d40c723c */ /* 0x040ff00000041808 */
[C---:B----4-:R-:W-:Y:S08]  /*2cf0*/  HMMA.16816.F32.BF16 R8, R212.reuse, R64, R16 ;  /* 0x00000040d408723c */ /* 0x050ff00000041810 */
[C---:B------:R-:W-:Y:S01]  /*2d00*/  HMMA.16816.F32.BF16 R20, R212.reuse, R66, R20 ;  /* 0x00000042d414723c */ /* 0x040fe20000041814 */
[----:B------:R-:W-:Y:S07]  /*2d10*/  LDSM.16.M88.4 R64, [R115+0x5000] ;  /* 0x005000007340783b */ /* 0x000fee0000000200 */
[C---:B------:R-:W-:Y:S08]  /*2d20*/  HMMA.16816.F32.BF16 R24, R212.reuse, R72, R24 ;  /* 0x00000048d418723c */ /* 0x040ff00000041818 */
[----:B------:R-:W-:Y:S01]  /*2d30*/  HMMA.16816.F32.BF16 R28, R212, R74, R28 ;  /* 0x0000004ad41c723c */ /* 0x000fe2000004181c */
[----:B------:R-:W-:Y:S07]  /*2d40*/  LDSM.16.M88.4 R72, [R134+0x17900] ;  /* 0x017900008648783b */ /* 0x000fee0000000200 */
[----:B-1----:R-:W-:Y:S08]  /*2d50*/  HMMA.16816.F32.BF16 R32, R216, R44, R32 ;  /* 0x0000002cd820723c */ /* 0x002ff00000041820 */
[----:B------:R-:W-:Y:S01]  /*2d60*/  HMMA.16816.F32.BF16 R60, R212, R52, R60 ;  /* 0x00000034d43c723c */ /* 0x000fe2000004183c */
[----:B------:R-:W1:Y:S07]  /*2d70*/  LDSM.16.M88.4 R52, [R115+0x4800] ;  /* 0x004800007334783b */ /* 0x000e6e0000000200 */
[C---:B------:R-:W-:Y:S01]  /*2d80*/  HMMA.16816.F32.BF16 R36, R216.reuse, R46, R36 ;  /* 0x0000002ed824723c */ /* 0x040fe20000041824 */
[----:B------:R-:W3:Y:S07]  /*2d90*/  LDSM.16.M88.4 R44, [R252+0x14100] ;  /* 0x01410000fc2c783b */ /* 0x000eee0000000200 */
[C---:B------:R-:W-:Y:S08]  /*2da0*/  HMMA.16816.F32.BF16 R16, R216.reuse, R50, R12 ;  /* 0x00000032d810723c */ /* 0x040ff0000004180c */
[C---:B--2---:R-:W-:Y:S08]  /*2db0*/  HMMA.16816.F32.BF16 R12, R216.reuse, R56, R8 ;  /* 0x00000038d80c723c */ /* 0x044ff00000041808 */
[C---:B------:R-:W-:Y:S01]  /*2dc0*/  HMMA.16816.F32.BF16 R8, R216.reuse, R58, R20 ;  /* 0x0000003ad808723c */ /* 0x040fe20000041814 */
[----:B------:R-:W-:Y:S07]  /*2dd0*/  LDSM.16.M88.4 R56, [R252+0x15100] ;  /* 0x01510000fc38783b */ /* 0x000fee0000000200 */
[C---:B------:R-:W-:Y:S08]  /*2de0*/  HMMA.16816.F32.BF16 R24, R216.reuse, R68, R24 ;  /* 0x00000044d818723c */ /* 0x040ff00000041818 */
[----:B------:R-:W-:Y:S01]  /*2df0*/  HMMA.16816.F32.BF16 R28, R216, R70, R28 ;  /* 0x00000046d81c723c */ /* 0x000fe2000004181c */
[----:B------:R-:W-:Y:S07]  /*2e00*/  LDSM.16.M88.4 R68, [R134+0x17100] ;  /* 0x017100008644783b */ /* 0x000fee0000000200 */
[----:B------:R-:W-:Y:S08]  /*2e10*/  HMMA.16816.F32.BF16 R32, R220, R40, R32 ;  /* 0x00000028dc20723c */ /* 0x000ff00000041820 */
[----:B------:R-:W-:Y:S01]  /*2e20*/  HMMA.16816.F32.BF16 R60, R216, R48, R60 ;  /* 0x00000030d83c723c */ /* 0x000fe2000004183c */
[----:B------:R-:W2:Y:S07]  /*2e30*/  LDSM.16.M88.4 R48, [R252+0x14900] ;  /* 0x01490000fc30783b */ /* 0x000eae0000000200 */
[C---:B------:R-:W-:Y:S01]  /*2e40*/  HMMA.16816.F32.BF16 R36, R220.reuse, R42, R36 ;  /* 0x0000002adc24723c */ /* 0x040fe20000041824 */
[----:B------:R-:W4:Y:S07]  /*2e50*/  LDSM.16.M88.4 R40, [R249+0x4000] ;  /* 0x00400000f928783b */ /* 0x000f2e0000000200 */
[C---:B-1----:R-:W-:Y:S08]  /*2e60*/  HMMA.16816.F32.BF16 R20, R220.reuse, R54, R16 ;  /* 0x00000036dc14723c */ /* 0x042ff00000041810 */
[C---:B------:R-:W-:Y:S08]  /*2e70*/  HMMA.16816.F32.BF16 R16, R220.reuse, R64, R12 ;  /* 0x00000040dc10723c */ /* 0x040ff0000004180c */
[C---:B------:R-:W-:Y:S01]  /*2e80*/  HMMA.16816.F32.BF16 R12, R220.reuse, R66, R8 ;  /* 0x00000042dc0c723c */ /* 0x040fe20000041808 */
[----:B------:R-:W-:Y:S07]  /*2e90*/  LDSM.16.M88.4 R64, [R249+0x5000] ;  /* 0x00500000f940783b */ /* 0x000fee0000000200 */
[C---:B------:R-:W-:Y:S08]  /*2ea0*/  HMMA.16816.F32.BF16 R8, R220.reuse, R84, R24 ;  /* 0x00000054dc08723c */ /* 0x040ff00000041818 */
[----:B------:R-:W-:Y:S01]  /*2eb0*/  HMMA.16816.F32.BF16 R28, R220, R86, R28 ;  /* 0x00000056dc1c723c */ /* 0x000fe2000004181c */
[----:B------:R-:W-:Y:S07]  /*2ec0*/  LDSM.16.M88.4 R84, [R252+0x16900] ;  /* 0x01690000fc54783b */ /* 0x000fee0000000200 */
[----:B---3--:R-:W-:Y:S08]  /*2ed0*/  HMMA.16816.F32.BF16 R32, R224, R44, R32 ;  /* 0x0000002ce020723c */ /* 0x008ff00000041820 */
[----:B------:R-:W-:Y:S01]  /*2ee0*/  HMMA.16816.F32.BF16 R60, R220, R52, R60 ;  /* 0x00000034dc3c723c */ /* 0x000fe2000004183c */
[----:B------:R-:W1:Y:S07]  /*2ef0*/  LDSM.16.M88.4 R52, [R249+0x4800] ;  /* 0x00480000f934783b */ /* 0x000e6e0000000200 */
[C---:B------:R-:W-:Y:S01]  /*2f00*/  HMMA.16816.F32.BF16 R36, R224.reuse, R46, R36 ;  /* 0x0000002ee024723c */ /* 0x040fe20000041824 */
[----:B------:R-:W3:Y:S07]  /*2f10*/  LDSM.16.M88.4 R44, [R134+0x16100] ;  /* 0x01610000862c783b */ /* 0x000eee0000000200 */
[C---:B--2---:R-:W-:Y:S08]  /*2f20*/  HMMA.16816.F32.BF16 R24, R224.reuse, R50, R20 ;  /* 0x00000032e018723c */ /* 0x044ff00000041814 */
[C---:B------:R-:W-:Y:S08]  /*2f30*/  HMMA.16816.F32.BF16 R20, R224.reuse, R56, R16 ;  /* 0x00000038e014723c */ /* 0x040ff00000041810 */
[C---:B------:R-:W-:Y:S01]  /*2f40*/  HMMA.16816.F32.BF16 R16, R224.reuse, R58, R12 ;  /* 0x0000003ae010723c */ /* 0x040fe2000004180c */
[----:B------:R-:W-:Y:S07]  /*2f50*/  LDSM.16.M88.4 R56, [R115+0x6800] ;  /* 0x006800007338783b */ /* 0x000fee0000000200 */
[C---:B------:R-:W-:Y:S08]  /*2f60*/  HMMA.16816.F32.BF16 R12, R224.reuse, R76, R8 ;  /* 0x0000004ce00c723c */ /* 0x040ff00000041808 */
[----:B------:R-:W-:Y:S01]  /*2f70*/  HMMA.16816.F32.BF16 R8, R224, R78, R28 ;  /* 0x0000004ee008723c */ /* 0x000fe2000004181c */
[----:B------:R-:W-:Y:S07]  /*2f80*/  LDSM.16.M88.4 R76, [R249+0x6800] ;  /* 0x00680000f94c783b */ /* 0x000fee0000000200 */
[----:B----4-:R-:W-:Y:S08]  /*2f90*/  HMMA.16816.F32.BF16 R32, R228, R40, R32 ;  /* 0x00000028e420723c */ /* 0x010ff00000041820 */
        /* <DEDUP_REMOVED lines=10> */
[----:B------:R-:W1:Y:S07]  /*3040*/  LDSM.16.M88.4 R80, [R252+0x16100] ;  /* 0x01610000fc50783b */ /* 0x000e6e0000000200 */
[----:B---3--:R-:W-:Y:S08]  /*3050*/  HMMA.16816.F32.BF16 R8, R232, R44, R32 ;  /* 0x0000002ce808723c */ /* 0x008ff00000041820 */
[----:B------:R-:W-:Y:S08]  /*3060*/  HMMA.16816.F32.BF16 R60, R228, R52, R60 ;  /* 0x00000034e43c723c */ /* 0x000ff0000004183c */
[C---:B--2---:R-:W-:Y:S08]  /*3070*/  HMMA.16816.F32.BF16 R32, R232.reuse, R50, R28 ;  /* 0x00000032e820723c */ /* 0x044ff0000004181c */
[C---:B------:R-:W-:Y:S08]  /*3080*/  HMMA.16816.F32.BF16 R28, R232.reuse, R68, R24 ;  /* 0x00000044e81c723c */ /* 0x040ff00000041818 */
[C---:B------:R-:W-:Y:S01]  /*3090*/  HMMA.16816.F32.BF16 R24, R232.reuse, R70, R20 ;  /* 0x00000046e818723c */ /* 0x040fe20000041814 */
[----:B------:R-:W2:Y:S07]  /*30a0*/  LDSM.16.M88.4 R68, [R249+0x6000] ;  /* 0x00600000f944783b */ /* 0x000eae0000000200 */
[C---:B------:R-:W-:Y:S08]  /*30b0*/  HMMA.16816.F32.BF16 R20, R232.reuse, R72, R16 ;  /* 0x00000048e814723c */ /* 0x040ff00000041810 */
[C---:B------:R-:W-:Y:S08]  /*30c0*/  HMMA.16816.F32.BF16 R36, R232.reuse, R46, R36 ;  /* 0x0000002ee824723c */ /* 0x040ff00000041824 */
[----:B------:R-:W-:Y:S01]  /*30d0*/  HMMA.16816.F32.BF16 R16, R232, R74, R12 ;  /* 0x0000004ae810723c */ /* 0x000fe2000004180c */
[----:B------:R-:W3:Y:S07]  /*30e0*/  LDSM.16.M88.4 R72, [R249+0x7000] ;  /* 0x00700000f948783b */ /* 0x000eee0000000200 */
[----:B----4-:R-:W-:Y:S08]  /*30f0*/  HMMA.16816.F32.BF16 R12, R236, R40, R8 ;  /* 0x00000028ec0c723c */ /* 0x010ff00000041808 */
[----:B------:R-:W-:Y:S08]  /*3100*/  HMMA.16816.F32.BF16 R60, R232, R48, R60 ;  /* 0x00000030e83c723c */ /* 0x000ff0000004183c */
[----:B------:R-:W-:Y:S08]  /*3110*/  HMMA.16816.F32.BF16 R8, R236, R42, R36 ;  /* 0x0000002aec08723c */ /* 0x000ff00000041824 */
[----:B-1----:R-:W-:Y:S08]  /*3120*/  HMMA.16816.F32.BF16 R36, R240, R80, R12 ;  /* 0x00000050f024723c */ /* 0x002ff0000004180c */
[C---:B------:R-:W-:Y:S08]  /*3130*/  HMMA.16816.F32.BF16 R60, R236.reuse, R56, R60 ;  /* 0x00000038ec3c723c */ /* 0x040ff0000004183c */
[----:B------:R-:W-:Y:S08]  /*3140*/  HMMA.16816.F32.BF16 R52, R236, R64, R28 ;  /* 0x00000040ec34723c */ /* 0x000ff0000004181c */
[----:B--2---:R-:W-:Y:S08]  /*3150*/  HMMA.16816.F32.BF16 R36, R244, R68, R36 ;  /* 0x00000044f424723c */ /* 0x004ff00000041824 */
[----:B------:R-:W-:Y:S08]  /*3160*/  HMMA.16816.F32.BF16 R44, R236, R96, R20 ;  /* 0x00000060ec2c723c */ /* 0x000ff00000041814 */
[----:B------:R-:W-:Y:S08]  /*3170*/  HMMA.16816.F32.BF16 R28, R240, R84, R60 ;  /* 0x00000054f01c723c */ /* 0x000ff0000004183c */
[----:B------:R-:W-:Y:S01]  /*3180*/  FMUL.FTZ R2, R36, c[0x0][0x320] ;  /* 0x0000c80024027a20 */ /* 0x000fe20000410000 */
[----:B------:R-:W-:Y:S08]  /*3190*/  HMMA.16816.F32.BF16 R56, R236, R58, R32 ;  /* 0x0000003aec38723c */ /* 0x000ff00000041820 */
[----:B------:R-:W-:Y:S08]  /*31a0*/  HMMA.16816.F32.BF16 R12, R240, R92, R44 ;  /* 0x0000005cf00c723c */ /* 0x000ff0000004182c */
[----:B------:R-:W-:Y:S01]  /*31b0*/  HMMA.16816.F32.BF16 R44, R244, R76, R28 ;  /* 0x0000004cf42c723c */ /* 0x000fe2000004181c */
[----:B------:R1:W2:Y:S07]  /*31c0*/  MUFU.TANH R29, R2 ;  /* 0x00000002001d7308 */ /* 0x0002ae0000002400 */
[----:B------:R-:W-:Y:S01]  /*31d0*/  HMMA.16816.F32.BF16 R48, R236, R66, R24 ;  /* 0x00000042ec30723c */ /* 0x000fe20000041818 */
[----:B------:R-:W4:Y:S01]  /*31e0*/  LDSM.16.M88.4 R64, [R249+0x7800] ;  /* 0x00780000f940783b */ /* 0x000f220000000200 */
[----:B------:R-:W-:-:S06]  /*31f0*/  DEPBAR.LE SB0, 0x0 ;  /* 0x000080000000791a */ /* 0x000fcc0000000000 */
[----:B------:R-:W-:Y:S01]  /*3200*/  HMMA.16816.F32.BF16 R40, R236, R98, R16 ;  /* 0x00000062ec28723c */ /* 0x000fe20000041810 */
[----:B-1----:R-:W-:-:S04]  /*3210*/  FMUL.FTZ R2, R37, c[0x0][0x320] ;  /* 0x0000c80025027a20 */ /* 0x002fc80000410000 */
[----:B------:R1:W1:Y:S03]  /*3220*/  MUFU.TANH R28, R2 ;  /* 0x00000002001c7308 */ /* 0x0002660000002400 */
[C---:B------:R-:W-:Y:S08]  /*3230*/  HMMA.16816.F32.BF16 R32, R240.reuse, R82, R8 ;  /* 0x00000052f020723c */ /* 0x040ff00000041808 */
[----:B------:R-:W-:Y:S01]  /*3240*/  HMMA.16816.F32.BF16 R20, R240, R88, R52 ;  /* 0x00000058f014723c */ /* 0x000fe20000041834 */
[----:B-1----:R-:W-:-:S07]  /*3250*/  IADD3 R2, R115, 0x800, RZ ;  /* 0x0000080073027810 */ /* 0x002fce0007ffe0ff */
[C---:B------:R-:W-:Y:S01]  /*3260*/  HMMA.16816.F32.BF16 R24, R240.reuse, R86, R56 ;  /* 0x00000056f018723c */ /* 0x040fe20000041838 */
[----:B------:R1:W-:Y:S04]  /*3270*/  STL [R1+0x3c], R2 ;  /* 0x00003c0201007387 */ /* 0x0003e80000100800 */
[----:B------:R5:W-:Y:S03]  /*3280*/  STL [R1+0x38], R6 ;  /* 0x0000380601007387 */ /* 0x000be60000100800 */
[C---:B------:R-:W-:Y:S01]  /*3290*/  HMMA.16816.F32.BF16 R16, R240.reuse, R90, R48 ;  /* 0x0000005af010723c */ /* 0x040fe20000041830 */
[----:B------:R2:W-:Y:S04]  /*32a0*/  STL [R1+0x34], R3 ;  /* 0x0000340301007387 */ /* 0x0005e80000100800 */
[----:B------:R-:W-:Y:S03]  /*32b0*/  STL [R1+0x30], R7 ;  /* 0x0000300701007387 */ /* 0x000fe60000100800 */
[----:B------:R-:W-:Y:S08]  /*32c0*/  HMMA.16816.F32.BF16 R8, R240, R94, R40 ;  /* 0x0000005ef008723c */ /* 0x000ff00000041828 */
[----:B------:R-:W-:Y:S01]  /*32d0*/  HMMA.16816.F32.BF16 R68, R244, R70, R32 ;  /* 0x00000046f444723c */ /* 0x000fe20000041820 */
[----:B-1----:R-:W-:Y:S01]  /*32e0*/  FMUL.FTZ R2, R38, c[0x0][0x320] ;  /* 0x0000c80026027a20 */ /* 0x002fe20000410000 */
[----:B-----5:R-:W-:-:S03]  /*32f0*/  IADD3 R6, R115, 0x2800, RZ ;  /* 0x0000280073067810 */ /* 0x020fc60007ffe0ff */
[----:B------:R1:W1:Y:S03]  /*3300*/  MUFU.TANH R30, R2 ;  /* 0x00000002001e7308 */ /* 0x0002660000002400 */
[C---:B---3--:R-:W-:Y:S01]  /*3310*/  HMMA.16816.F32.BF16 R32, R244.reuse, R72, R20 ;  /* 0x00000048f420723c */ /* 0x048fe20000041814 */
[C---:B--2---:R-:W-:Y:S01]  /*3320*/  IADD3 R3, R115.reuse, 0x3000, RZ ;  /* 0x0000300073037810 */ /* 0x044fe20007ffe0ff */
[----:B------:R2:W-:Y:S04]  /*3330*/  STL [R1+0x2c], R6 ;  /* 0x00002c0601007387 */ /* 0x0005e80000100800 */
[----:B------:R3:W-:Y:S02]  /*3340*/  STL [R1+0x28], R3 ;  /* 0x0000280301007387 */ /* 0x0007e40000100800 */
[----:B----4-:R-:W-:Y:S01]  /*3350*/  HMMA.16816.F32.BF16 R40, R244, R64, R12 ;  /* 0x00000040f428723c */ /* 0x010fe2000004180c */
[----:B-1----:R-:W-:-:S07]  /*3360*/  IADD3 R2, R115, 0x4800, RZ ;  /* 0x0000480073027810 */ /* 0x002fce0007ffe0ff */
[C---:B------:R-:W-:Y:S08]  /*3370*/  HMMA.16816.F32.BF16 R76, R244.reuse, R78, R24 ;  /* 0x0000004ef44c723c */ /* 0x040ff00000041818 */
[----:B------:R-:W-:Y:S01]  /*3380*/  HMMA.16816.F32.BF16 R72, R244, R74, R16 ;  /* 0x0000004af448723c */ /* 0x000fe20000041810 */
[C---:B--2---:R-:W-:Y:S02]  /*3390*/  IADD3 R6, R115.reuse, 0x3800, RZ ;  /* 0x0000380073067810 */ /* 0x044fe40007ffe0ff */
[----:B---3--:R-:W-:-:S03]  /*33a0*/  IADD3 R3, R115, 0x4000, RZ ;  /* 0x0000400073037810 */ /* 0x008fc60007ffe0ff */
[----:B------:R1:W-:Y:S02]  /*33b0*/  STL [R1+0x24], R6 ;  /* 0x0000240601007387 */ /* 0x0003e40000100800 */
[----:B------:R-:W-:Y:S02]  /*33c0*/  HMMA.16816.F32.BF16 R64, R244, R66, R8 ;  /* 0x00000042f440723c */ /* 0x000fe40000041808 */
[----:B------:R2:W-:Y:S04]  /*33d0*/  STL [R1+0x20], R3 ;  /* 0x0000200301007387 */ /* 0x0005e80000100800 */
[----:B------:R3:W-:Y:S01]  /*33e0*/  STL [R1+0x1c], R2 ;  /* 0x00001c0201007387 */ /* 0x0007e20000100800 */
[C---:B-1----:R-:W-:Y:S02]  /*33f0*/  IADD3 R6, R115.reuse, 0x5000, RZ ;  /* 0x0000500073067810 */ /* 0x042fe40007ffe0ff */
[----:B--2---:R-:W-:-:S03]  /*3400*/  IADD3 R3, R115, 0x5800, RZ ;  /* 0x0000580073037810 */ /* 0x004fc60007ffe0ff */
[----:B------:R1:W-:Y:S01]  /*3410*/  STL [R1+0x18], R6 ;  /* 0x0000180601007387 */ /* 0x0003e20000100800 */
[----:B---3--:R-:W-:-:S03]  /*3420*/  IADD3 R2, R115, 0x6000, RZ ;  /* 0x0000600073027810 */ /* 0x008fc60007ffe0ff */
[----:B------:R2:W-:Y:S04]  /*3430*/  STL [R1+0x14], R3 ;  /* 0x0000140301007387 */ /* 0x0005e80000100800 */
[----:B------:R3:W-:Y:S01]  /*3440*/  STL [R1+0x10], R2 ;  /* 0x0000100201007387 */ /* 0x0007e20000100800 */
[C---:B-1----:R-:W-:Y:S02]  /*3450*/  IADD3 R6, R115.reuse, 0x6800, RZ ;  /* 0x0000680073067810 */ /* 0x042fe40007ffe0ff */
[----:B--2---:R-:W-:-:S03]  /*3460*/  IADD3 R3, R115, 0x7000, RZ ;  /* 0x0000700073037810 */ /* 0x004fc60007ffe0ff */
[----:B------:R1:W-:Y:S01]  /*3470*/  STL [R1+0xc], R6 ;  /* 0x00000c0601007387 */ /* 0x0003e20000100800 */
[----:B---3--:R-:W-:-:S05]  /*3480*/  IADD3 R2, R115, 0x7800, RZ ;  /* 0x0000780073027810 */ /* 0x008fca0007ffe0ff */
[----:B------:R1:W-:Y:S04]  /*3490*/  STL [R1+0x4], R2 ;  /* 0x0000040201007387 */ /* 0x0003e80000100800 */
[----:B------:R1:W-:Y:S04]  /*34a0*/  STL [R1+0x8], R3 ;  /* 0x0000080301007387 */ /* 0x0003e80000100800 */
[----:B------:R-:W-:Y:S06]  /*34b0*/  BAR.SYNC.DEFER_BLOCKING 0x0 ;  /* 0x0000000000007b1d */ /* 0x000fec0000010000 */
[----:B------:R-:W-:Y:S05]  /*34c0*/  @P0 BRA `(.L_x_611) ;  /* 0x0000052000000947 */ /* 0x000fea0003800000 */
[----:B------:R-:W-:Y:S01]  /*34d0*/  ULEA UR4, UR6, UR12, 0x6 ;  /* 0x0000000c06047291 */ /* 0x000fe2000f8e303f */
[----:B------:R-:W-:Y:S01]  /*34e0*/  IMAD.MOV.U32 R9, RZ, RZ, RZ ;  /* 0x000000ffff097224 */ /* 0x000fe200078e00ff */
[----:B------:R-:W-:-:S04]  /*34f0*/  P2R R11, PR, RZ, 0x8 ;  /* 0x00000008ff0b7803 */ /* 0x000fc80000000000 */
[----:B-1----:R-:W-:-:S05]  /*3500*/  IMAD.U32 R3, RZ, RZ, UR4 ;  /* 0x00000004ff037e24 */ /* 0x002fca000f8e00ff */
        /* <DEDUP_REMOVED lines=16> */
[----:B------:R-:W-:Y:S01]  /*3610*/  SEL R25, RZ, 0x10, P4 ;  /* 0x00000010ff197807 */ /* 0x000fe20002000000 */
[----:B------:R-:W-:Y:S01]  /*3620*/  IMAD.SHL.U32 R22, R106, 0x2, RZ ;  /* 0x000000026a167824 */ /* 0x000fe200078e00ff */
[----:B------:R-:W-:Y:S01]  /*3630*/  SHF.R.S32.HI R2, RZ, 0x1f, R10 ;  /* 0x0000001fff027819 */ /* 0x000fe2000001140a */
[----:B------:R3:W-:Y:S01]  /*3640*/  STL [R1+0x5c], R10 ;  /* 0x00005c0a01007387 */ /* 0x0007e20000100800 */
[----:B------:R-:W-:-:S02]  /*3650*/  LOP3.LUT R8, R8, 0xf, RZ, 0xc0, !PT ;  /* 0x0000000f08087812 */ /* 0x000fc400078ec0ff */
[----:B------:R-:W-:Y:S02]  /*3660*/  SHF.L.U64.HI R21, R110, 0x1, R111 ;  /* 0x000000016e157819 */ /* 0x000fe4000001026f */
[----:B------:R-:W-:Y:S02]  /*3670*/  SHF.L.U64.HI R23, R108, 0x1, R109 ;  /* 0x000000016c177819 */ /* 0x000fe4000001026d */
[----:B------:R-:W-:Y:S01]  /*3680*/  SHF.L.U64.HI R24, R106, 0x1, R107 ;  /* 0x000000016a187819 */ /* 0x000fe2000001026b */
[----:B-1----:R-:W-:Y:S02]  /*3690*/  IMAD R6, R2, c[0x0][0x1e0], RZ ;  /* 0x0000780002067a24 */ /* 0x002fe400078e02ff */
[----:B------:R-:W-:-:S04]  /*36a0*/  IMAD.WIDE.U32 R2, R10, c[0x0][0x1e0], RZ ;  /* 0x000078000a027a25 */ /* 0x000fc800078e00ff */
[----:B------:R-:W-:-:S04]  /*36b0*/  IMAD R6, R10, c[0x0][0x1e4], R6 ;  /* 0x000079000a067a24 */ /* 0x000fc800078e0206 */
[----:B------:R-:W-:Y:S01]  /*36c0*/  IMAD.IADD R3, R3, 0x1, R6 ;  /* 0x0000000103037824 */ /* 0x000fe200078e0206 */
[----:B---3--:R-:W-:-:S04]  /*36d0*/  IADD3 R10, -R26, 0x10, RZ ;  /* 0x000000101a0a7810 */ /* 0x008fc80007ffe1ff */
[----:B------:R-:W-:Y:S02]  /*36e0*/  LOP3.LUT R10, R10, 0xf, RZ, 0xc0, !PT ;  /* 0x0000000f0a0a7812 */ /* 0x000fe400078ec0ff */
[----:B--2---:R-:W-:Y:S01]  /*36f0*/  SHF.R.S32.HI R6, RZ, 0x1f, R9 ;  /* 0x0000001fff067819 */ /* 0x004fe20000011409 */
[----:B------:R-:W-:Y:S01]  /*3700*/  IMAD.WIDE.U32 R2, R9, c[0x0][0x1f0], R2 ;  /* 0x00007c0009027a25 */ /* 0x000fe200078e0002 */
[----:B------:R1:W-:Y:S03]  /*3710*/  STL [R1+0x58], R9 ;  /* 0x0000580901007387 */ /* 0x0003e60000100800 */
[----:B------:R-:W-:Y:S01]  /*3720*/  IMAD R6, R6, c[0x0][0x1f0], RZ ;  /* 0x00007c0006067a24 */ /* 0x000fe200078e02ff */
[----:B------:R-:W-:-:S03]  /*3730*/  IADD3 R2, P0, R2, UR22, RZ ;  /* 0x0000001602027c10 */ /* 0x000fc6000ff1e0ff */
[----:B------:R-:W-:-:S05]  /*3740*/  IMAD R6, R9, c[0x0][0x1f4], R6 ;  /* 0x00007d0009067a24 */ /* 0x000fca00078e0206 */
[----:B------:R-:W-:Y:S02]  /*3750*/  IADD3.X R3, R3, UR20, R6, P0, !PT ;  /* 0x0000001403037c10 */ /* 0x000fe400087fe406 */
[----:B------:R-:W-:-:S04]  /*3760*/  LEA R7, P0, R2, c[0x0][0x1c8], 0x1 ;  /* 0x0000720002077a11 */ /* 0x000fc800078008ff */
[----:B------:R-:W-:Y:S02]  /*3770*/  LEA.HI.X R6, R2, c[0x0][0x1cc], R3, 0x1, P0 ;  /* 0x0000730002067a11 */ /* 0x000fe400000f0c03 */
[----:B------:R-:W2:Y:S04]  /*3780*/  SHFL.IDX PT, R2, R7, 0x1, 0x181f ;  /* 0x00381f0007027f89 */ /* 0x000ea800000e0000 */
[----:B------:R-:W3:Y:S01]  /*3790*/  SHFL.IDX PT, R3, R6, 0x1, 0x181f ;  /* 0x00381f0006037f89 */ /* 0x000ee200000e0000 */
[----:B-1----:R-:W-:Y:S02]  /*37a0*/  SHF.L.U64.HI R9, R112, 0x1, R113 ;  /* 0x0000000170097819 */ /* 0x002fe40000010271 */
[----:B--2---:R-:W-:Y:S01]  /*37b0*/  IADD3 R18, P3, P0, R8, R2, R31 ;  /* 0x0000000208127210 */ /* 0x004fe2000787e01f */
[----:B------:R-:W-:-:S03]  /*37c0*/  IMAD.SHL.U32 R8, R110, 0x2, RZ ;  /* 0x000000026e087824 */ /* 0x000fc600078e00ff */
[-C--:B---3--:R-:W-:Y:S02]  /*37d0*/  IADD3.X R19, RZ, R3.reuse, R9, P3, P0 ;  /* 0x00000003ff137210 */ /* 0x088fe40001fe0409 */
[----:B------:R-:W-:Y:S02]  /*37e0*/  IADD3 R16, P3, P0, R10, R2, R8 ;  /* 0x000000020a107210 */ /* 0x000fe4000787e008 */
[----:B------:R-:W-:Y:S02]  /*37f0*/  IADD3 R10, -R25, 0x10, RZ ;  /* 0x00000010190a7810 */ /* 0x000fe40007ffe1ff */
[----:B------:R-:W-:Y:S02]  /*3800*/  IADD3.X R17, RZ, R3, R21, P3, P0 ;  /* 0x00000003ff117210 */ /* 0x000fe40001fe0415 */
[----:B------:R-:W-:-:S04]  /*3810*/  LOP3.LUT R10, R10, 0xf, RZ, 0xc0, !PT ;  /* 0x0000000f0a0a7812 */ /* 0x000fc800078ec0ff */
[----:B------:R-:W-:Y:S02]  /*3820*/  IADD3 R14, P3, P0, R10, R2, R20 ;  /* 0x000000020a0e7210 */ /* 0x000fe4000787e014 */
[----:B------:R-:W-:Y:S02]  /*3830*/  IADD3 R10, -R104, 0x10, RZ ;  /* 0x00000010680a7810 */ /* 0x000fe40007ffe1ff */
[----:B------:R-:W-:Y:S02]  /*3840*/  IADD3.X R15, RZ, R3, R23, P3, P0 ;  /* 0x00000003ff0f7210 */ /* 0x000fe40001fe0417 */
[----:B------:R-:W-:-:S04]  /*3850*/  LOP3.LUT R10, R10, 0xf, RZ, 0xc0, !PT ;  /* 0x0000000f0a0a7812 */ /* 0x000fc800078ec0ff */
[----:B------:R-:W-:Y:S02]  /*3860*/  IADD3 R12, P3, P0, R10, R2, R22 ;  /* 0x000000020a0c7210 */ /* 0x000fe4000787e016 */
[----:B------:R-:W1:Y:S02]  /*3870*/  SHFL.IDX PT, R2, R7, RZ, 0x181f ;  /* 0x00181fff07027589 */ /* 0x000e6400000e0000 */
[----:B------:R-:W-:Y:S02]  /*3880*/  IADD3.X R13, RZ, R3, R24, P3, P0 ;  /* 0x00000003ff0d7210 */ /* 0x000fe40001fe0418 */
[----:B------:R-:W2:Y:S01]  /*3890*/  SHFL.IDX PT, R3, R6, RZ, 0x181f ;  /* 0x00181fff06037589 */ /* 0x000ea200000e0000 */
[----:B------:R-:W-:Y:S02]  /*38a0*/  ISETP.NE.AND P3, PT, R11, RZ, PT ;  /* 0x000000ff0b00720c */ /* 0x000fe40003f65270 */
        /* <DEDUP_REMOVED lines=20> */
.L_x_611:
[----:B-1----:R-:W-:Y:S01]  /*39f0*/  FMUL.FTZ R2, R68, c[0x0][0x320] ;  /* 0x0000c80044027a20 */ /* 0x002fe20000410000 */
[----:B------:R-:W-:Y:S01]  /*3a00*/  LOP3.LUT R3, R101, 0xffffffe0, RZ, 0xc0, !PT ;  /* 0xffffffe065037812 */ /* 0x000fe200078ec0ff */
[----:B------:R-:W-:Y:S01]  /*3a10*/  UMOV UR4, 0xffffffc0 ;  /* 0xffffffc000047882 */ /* 0x000fe20000000000 */
[----:B------:R-:W-:Y:S01]  /*3a20*/  LEA.HI R6, R102, R105, RZ, 0x2 ;  /* 0x0000006966067211 */ /* 0x000fe200078f10ff */
[----:B------:R1:W2:Y:S01]  /*3a30*/  MUFU.TANH R14, R2 ;  /* 0x00000002000e7308 */ /* 0x0002a20000002400 */
[----:B------:R-:W-:Y:S01]  /*3a40*/  SHF.R.S32.HI R7, RZ, 0x1f, R100 ;  /* 0x0000001fff077819 */ /* 0x000fe20000011464 */
[----:B------:R-:W-:Y:S01]  /*3a50*/  UIMAD UR4, UR6, UR4, 0x41 ;  /* 0x00000041060474a4 */ /* 0x000fe2000f8e0204 */
[----:B------:R-:W-:Y:S01]  /*3a60*/  LOP3.LUT R6, R6, 0xfffffffc, RZ, 0xc0, !PT ;  /* 0xfffffffc06067812 */ /* 0x000fe200078ec0ff */
[----:B------:R-:W-:Y:S01]  /*3a70*/  IMAD.SHL.U32 R135, R4, 0x2, RZ ;  /* 0x0000000204877824 */ /* 0x000fe200078e00ff */
[----:B------:R-:W-:Y:S01]  /*3a80*/  LEA.HI R7, R7, R100, RZ, 0x3 ;  /* 0x0000006407077211 */ /* 0x000fe200078f18ff */
[----:B------:R-:W-:Y:S01]  /*3a90*/  @UP1 USHF.L.U32 UR10, UR10, 0x7, URZ ;  /* 0x000000070a0a1899 */ /* 0x000fe2000800063f */
[----:B------:R-:W-:Y:S01]  /*3aa0*/  PLOP3.LUT P0, PT, PT, PT, UP1, 0x80, 0x0 ;  /* 0x000000000000781c */ /* 0x000fe20003f0f018 */
[----:B------:R-:W-:Y:S01]  /*3ab0*/  IMAD R248, R5, 0x2, R135 ;  /* 0x0000000205f87824 */ /* 0x000fe200078e0287 */
[----:B------:R-:W-:Y:S01]  /*3ac0*/  LOP3.LUT R7, R7, 0xffffff8, RZ, 0xc0, !PT ;  /* 0x0ffffff807077812 */ /* 0x000fe200078ec0ff */
[----:B------:R-:W0:Y:S01]  /*3ad0*/  LDGDEPBAR ;  /* 0x00000000000079af */ /* 0x000e220000000000 */
[C---:B------:R-:W-:Y:S01]  /*3ae0*/  LEA R251, R0.reuse, R135, 0x1 ;  /* 0x0000008700fb7211 */ /* 0x040fe200078e08ff */
[----:B------:R-:W-:-:S02]  /*3af0*/  IMAD R250, R0, 0x2, R248 ;  /* 0x0000000200fa7824 */ /* 0x000fc400078e02f8 */
[----:B------:R-:W-:Y:S02]  /*3b00*/  IMAD.IADD R10, R100, 0x1, -R7 ;  /* 0x00000001640a7824 */ /* 0x000fe400078e0a07 */
[----:B-1----:R-:W-:Y:S01]  /*3b10*/  FMUL.FTZ R2, R69, c[0x0][0x320] ;  /* 0x0000c80045027a20 */ /* 0x002fe20000410000 */
[----:B------:R-:W-:Y:S03]  /*3b20*/  LDSM.16.MT88.4 R48, [R251+0x100] ;  /* 0x00010000fb30783b */ /* 0x000fe60000004200 */
[----:B------:R1:W3:Y:S01]  /*3b30*/  MUFU.TANH R13, R2 ;  /* 0x00000002000d7308 */ /* 0x0002e20000002400 */
[----:B------:R-:W-:Y:S01]  /*3b40*/  LDSM.16.MT88.4 R56, [R250+0x100] ;  /* 0x00010000fa38783b */ /* 0x000fe20000004200 */
[----:B-1----:R-:W-:-:S06]  /*3b50*/  FMUL.FTZ R2, R44, c[0x0][0x320] ;  /* 0x0000c8002c027a20 */ /* 0x002fcc0000410000 */
[----:B------:R1:W4:Y:S02]  /*3b60*/  MUFU.TANH R21, R2 ;  /* 0x0000000200157308 */ /* 0x0003240000002400 */
[----:B-1----:R-:W-:Y:S02]  /*3b70*/  IMAD.IADD R2, R105, 0x1, -R3 ;  /* 0x0000000169027824 */ /* 0x002fe400078e0a03 */
[----:B------:R-:W-:-:S03]  /*3b80*/  FMUL.FTZ R3, R45, c[0x0][0x320] ;  /* 0x0000c8002d037a20 */ /* 0x000fc60000410000 */
[----:B------:R-:W-:Y:S01]  /*3b90*/  SHF.R.S32.HI R8, RZ, 0x1f, R2 ;  /* 0x0000001fff087819 */ /* 0x000fe20000011402 */
[----:B------:R1:W5:Y:S02]  /*3ba0*/  MUFU.TANH R22, R3 ;  /* 0x0000000300167308 */ /* 0x0003640000002400 */
[----:B-1----:R-:W-:Y:S01]  /*3bb0*/  IMAD.IADD R3, R105, 0x1, -R6 ;  /* 0x0000000169037824 */ /* 0x002fe200078e0a06 */
[----:B------:R-:W-:Y:S01]  /*3bc0*/  LEA.HI R6, R8, R2, RZ, 0x2 ;  /* 0x0000000208067211 */ /* 0x000fe200078f10ff */
[----:B------:R-:W-:-:S03]  /*3bd0*/  FMUL.FTZ R8, R76, c[0x0][0x320] ;  /* 0x0000c8004c087a20 */ /* 0x000fc60000410000 */
[----:B------:R-:W-:Y:S01]  /*3be0*/  LEA.HI R9, R3, R3, RZ, 0x1 ;  /* 0x0000000303097211 */ /* 0x000fe200078f08ff */
[----:B------:R1:W1:Y:S01]  /*3bf0*/  MUFU.TANH R23, R8 ;  /* 0x0000000800177308 */ /* 0x0002620000002400 */
[C---:B------:R-:W-:Y:S02]  /*3c00*/  LEA.HI.SX32 R7, R6.reuse, UR11, 0x1e ;  /* 0x0000000b06077c11 */ /* 0x040fe4000f8ff2ff */
[----:B------:R-:W-:Y:S02]  /*3c10*/  LOP3.LUT R9, R9, 0x1ffffffe, RZ, 0xc0, !PT ;  /* 0x1ffffffe09097812 */ /* 0x000fe400078ec0ff */
[----:B------:R-:W-:Y:S02]  /*3c20*/  LOP3.LUT R6, R6, 0x7ffffffc, RZ, 0xc0, !PT ;  /* 0x7ffffffc06067812 */ /* 0x000fe400078ec0ff */
[----:B------:R-:W-:-:S03]  /*3c30*/  IADD3 R3, R3, -R9, RZ ;  /* 0x8000000903037210 */ /* 0x000fc60007ffe0ff */
[----:B------:R-:W-:Y:S02]  /*3c40*/  IMAD.IADD R6, R2, 0x1, -R6 ;  /* 0x0000000102067824 */ /* 0x000fe400078e0a06 */
[----:B------:R-:W-:-:S03]  /*3c50*/  FMUL.FTZ R2, R64, c[0x0][0x320] ;  /* 0x0000c80040027a20 */ /* 0x000fc60000410000 */
[----:B------:R-:W-:Y:S01]  /*3c60*/  SHF.L.U32 R11, R6, 0x1, RZ ;  /* 0x00000001060b7819 */ /* 0x000fe200000006ff */
[----:B-1----:R-:W-:Y:S01]  /*3c70*/  IMAD R8, R10, 0x10, R7 ;  /* 0x000000100a087824 */ /* 0x002fe200078e0207 */
[----:B------:R1:W-:Y:S01]  /*3c80*/  MUFU.TANH R17, R2 ;  /* 0x0000000200117308 */ /* 0x0003e20000002400 */
[----:B------:R-:W-:Y:S02]  /*3c90*/  FMUL.FTZ R7, R77, c[0x0][0x320] ;  /* 0x0000c8004d077a20 */ /* 0x000fe40000410000 */
[----:B------:R-:W-:Y:S02]  /*3ca0*/  IMAD R133, R3, 0x8, R8 ;  /* 0x0000000803857824 */ /* 0x000fe400078e0208 */
[----:B------:R-:W-:Y:S02]  /*3cb0*/  FMUL.FTZ R3, R32, c[0x0][0x320] ;  /* 0x0000c80020037a20 */ /* 0x000fe40000410000 */
[----:B------:R-:W-:Y:S01]  /*3cc0*/  @P0 IMAD.HI.U32 R8, R133, c[0x0][0x2c8], RZ ;  /* 0x0000b20085080a27 */ /* 0x000fe200078e00ff */
[----:B------:R-:W-:Y:S01]  /*3cd0*/  PLOP3.LUT P0, PT, PT, PT, UP1, 0x80, 0x0 ;  /* 0x000000000000781c */ /* 0x000fe20003f0f018 */
[----:B------:R2:W-:Y:S01]  /*3ce0*/  MUFU.TANH R12, R3 ;  /* 0x00000003000c7308 */ /* 0x0005e20000002400 */
[----:B------:R-:W-:Y:S04]  /*3cf0*/  STL [R1+0xbc], R133 ;  /* 0x0000bc8501007387 */ /* 0x000fe80000100800 */
[----:B------:R-:W-:Y:S01]  /*3d00*/  STL [R1+0xcc], R11 ;  /* 0x0000cc0b01007387 */ /* 0x000fe20000100800 */
[----:B-1----:R-:W-:-:S02]  /*3d10*/  FMUL.FTZ R2, R65, c[0x0][0x320] ;  /* 0x0000c80041027a20 */ /* 0x002fc40000410000 */
[----:B------:R1:W1:Y:S01]  /*3d20*/  MUFU.TANH R25, R7 ;  /* 0x0000000700197308 */ /* 0x0002620000002400 */
[----:B--2---:R-:W-:-:S07]  /*3d30*/  FMUL.FTZ R3, R72, c[0x0][0x320] ;  /* 0x0000c80048037a20 */ /* 0x004fce0000410000 */
[----:B------:R-:W-:Y:S01]  /*3d40*/  MUFU.TANH R16, R2 ;  /* 0x0000000200107308 */ /* 0x000fe20000002400 */
[----:B-1----:R-:W-:-:S07]  /*3d50*/  FMUL.FTZ R7, R73, c[0x0][0x320] ;  /* 0x0000c80049077a20 */ /* 0x002fce0000410000 */
[----:B------:R1:W-:Y:S08]  /*3d60*/  MUFU.TANH R24, R3 ;  /* 0x0000000300187308 */ /* 0x0003f00000002400 */
[----:B------:R2:W-:Y:S01]  /*3d70*/  MUFU.TANH R20, R7 ;  /* 0x0000000700147308 */ /* 0x0005e20000002400 */
[----:B-1----:R-:W-:Y:S01]  /*3d80*/  IMAD.MOV.U32 R3, RZ, RZ, R133 ;  /* 0x000000ffff037224 */ /* 0x002fe200078e0085 */
[----:B------:R-:W-:-:S05]  /*3d90*/  @P0 SHF.R.U32.HI R3, RZ, c[0x0][0x2cc], R8 ;  /* 0x0000b300ff030a19 */ /* 0x000fca0000011608 */
[----:B------:R-:W1:Y:S01]  /*3da0*/  SHFL.IDX PT, R8, R3, RZ, 0x1c1f ;  /* 0x001c1fff03087589 */ /* 0x000e6200000e0000 */
[----:B--2---:R-:W-:-:S04]  /*3db0*/  FMUL.FTZ R7, R40, c[0x0][0x320] ;  /* 0x0000c80028077a20 */ /* 0x004fc80000410000 */
[----:B------:R2:W-:Y:S02]  /*3dc0*/  MUFU.TANH R19, R7 ;  /* 0x0000000700137308 */ /* 0x0005e40000002400 */
[----:B--2---:R-:W-:-:S06]  /*3dd0*/  FMUL.FTZ R7, R41, c[0x0][0x320] ;  /* 0x0000c80029077a20 */ /* 0x004fcc0000410000 */
[----:B------:R2:W-:Y:S02]  /*3de0*/  MUFU.TANH R18, R7 ;  /* 0x0000000700127308 */ /* 0x0005e40000002400 */
[----:B--2---:R-:W-:Y:S01]  /*3df0*/  IMAD.U32 R7, RZ, RZ, UR4 ;  /* 0x00000004ff077e24 */ /* 0x004fe2000f8e00ff */
[----:B------:R-:W-:-:S04]  /*3e00*/  ULDC.64 UR4, c[0x0][0x2c8] ;  /* 0x0000b20000047ab9 */ /* 0x000fc80000000a00 */
[C---:B------:R-:W-:Y:S02]  /*3e10*/  IADD3 R6, -R11.reuse, UR7, R7 ;  /* 0x000000070b067c10 */ /* 0x040fe4000fffe107 */
[----:B------:R-:W-:Y:S01]  /*3e20*/  IADD3 R7, -R11, UR24, RZ ;  /* 0x000000180b077c10 */ /* 0x000fe2000fffe1ff */
[----:B------:R-:W-:Y:S01]  /*3e30*/  UIMAD.WIDE.U32 UR24, UR10, UR4, URZ ;  /* 0x000000040a1872a5 */ /* 0x000fe2000f8e003f */
[----:B------:R-:W-:Y:S01]  /*3e40*/  IADD3 R6, R6, -UR13, RZ ;  /* 0x8000000d06067c10 */ /* 0x000fe2000fffe0ff */
[----:B------:R-:W-:-:S04]  /*3e50*/  UIADD3 UR10, UR6, -0x2, URZ ;  /* 0xfffffffe060a7890 */ /* 0x000fc8000fffe03f */
[----:B-1----:R-:W-:Y:S01]  /*3e60*/  IMAD.IADD R2, R6, 0x1, R8 ;  /* 0x0000000106027824 */ /* 0x002fe200078e0208 */
[----:B------:R-:W-:Y:S01]  /*3e70*/  @UP1 UMOV UR21, UR25 ;  /* 0x0000001900151c82 */ /* 0x000fe20008000000 */
[----:B------:R-:W-:Y:S01]  /*3e80*/  FMUL.FTZ R8, R33, c[0x0][0x320] ;  /* 0x0000c80021087a20 */ /* 0x000fe20000410000 */
[----:B------:R-:W-:Y:S02]  /*3e90*/  @UP1 USHF.R.U32.HI UR11, URZ, UR5, UR21 ;  /* 0x000000053f0b1299 */ /* 0x000fe40008011615 */
[----:B------:R-:W-:Y:S01]  /*3ea0*/  IMNMX R2, R7, R2, PT ;  /* 0x0000000207027217 */ /* 0x000fe20003800200 */
[----:B------:R1:W2:Y:S01]  /*3eb0*/  MUFU.TANH R9, R8 ;  /* 0x0000000800097308 */ /* 0x0002a20000002400 */
[----:B------:R-:W-:Y:S02]  /*3ec0*/  UIADD3 UR11, UR11, UR7, -UR13 ;  /* 0x000000070b0b7290 */ /* 0x000fe4000fffe80d */
[----:B------:R-:W-:Y:S02]  /*3ed0*/  ISETP.GT.AND P0, PT, R2, RZ, PT ;  /* 0x000000ff0200720c */ /* 0x000fe40003f04270 */
[----:B------:R-:W-:-:S02]  /*3ee0*/  USHF.R.S32.HI UR4, URZ, 0x1f, UR11 ;  /* 0x0000001f3f047899 */ /* 0x000fc4000801140b */
[----:B------:R-:W-:Y:S02]  /*3ef0*/  FSEL R11, R29, -INF , P0 ;  /* 0xff8000001d0b7808 */ /* 0x000fe40000000000 */
[----:B------:R-:W-:Y:S01]  /*3f00*/  ISETP.GT.AND P0, PT, R2, 0x1, PT ;  /* 0x000000010200780c */ /* 0x000fe20003f04270 */
[----:B------:R-:W-:-:S03]  /*3f10*/  ULEA.HI UR4, UR4, UR11, URZ, 0x6 ;  /* 0x0000000b04047291 */ /* 0x000fc6000f8f303f */
[----:B------:R-:W-:Y:S01]  /*3f20*/  FSEL R10, R28, -INF , P0 ;  /* 0xff8000001c0a7808 */ /* 0x000fe20000000000 */
[----:B------:R-:W-:Y:S01]  /*3f30*/  USHF.R.S32.HI UR4, URZ, 0x6, UR4 ;  /* 0x000000063f047899 */ /* 0x000fe20008011404 */
[----:B------:R-:W-:Y:S01]  /*3f40*/  ISETP.GT.AND P0, PT, R2, 0x8, PT ;  /* 0x000000080200780c */ /* 0x000fe20003f04270 */
[----:B-1----:R-:W-:Y:S02]  /*3f50*/  FMUL.FTZ R8, R79, c[0x0][0x320] ;  /* 0x0000c8004f087a20 */ /* 0x002fe40000410000 */
[----:B------:R-:W-:Y:S01]  /*3f60*/  UISETP.LT.AND UP0, UPT, URZ, UR4, UPT ;  /* 0x000000043f00728c */ /* 0x000fe2000bf01270 */
[----:B------:R-:W-:Y:S01]  /*3f70*/  FSEL R14, R14, -INF , P0 ;  /* 0xff8000000e0e7808 */ /* 0x000fe20000000000 */
[----:B------:R1:W-:Y:S01]  /*3f80*/  MUFU.TANH R27, R8 ;  /* 0x00000008001b7308 */ /* 0x0003e20000002400 */
[----:B------:R-:W-:Y:S01]  /*3f90*/  ISETP.GT.AND P0, PT, R2, 0x9, PT ;  /* 0x000000090200780c */ /* 0x000fe20003f04270 */
[----:B------:R-:W-:-:S03]  /*3fa0*/  USEL UR4, URZ, UR4, !UP0 ;  /* 0x000000043f047287 */ /* 0x000fc6000c000000 */
[----:B---3--:R-:W-:Y:S01]  /*3fb0*/  FSEL R13, R13, -INF , P0 ;  /* 0xff8000000d0d7808 */ /* 0x008fe20000000000 */
[----:B------:R-:W-:Y:S01]  /*3fc0*/  UISETP.GE.AND UP0, UPT, UR10, UR4, UPT ;  /* 0x000000040a00728c */ /* 0x000fe2000bf06270 */
[----:B------:R-:W-:-:S04]  /*3fd0*/  ISETP.GT.AND P0, PT, R2, 0x10, PT ;  /* 0x000000100200780c */ /* 0x000fc80003f04270 */
[----:B----4-:R-:W-:Y:S02]  /*3fe0*/  FSEL R21, R21, -INF , P0 ;  /* 0xff80000015157808 */ /* 0x010fe40000000000 */
[----:B------:R-:W-:Y:S01]  /*3ff0*/  ISETP.GT.AND P0, PT, R2, 0x11, PT ;  /* 0x000000110200780c */ /* 0x000fe20003f04270 */
[----:B-1----:R-:W-:-:S03]  /*4000*/  FMUL.FTZ R8, R71, c[0x0][0x320] ;  /* 0x0000c80047087a20 */ /* 0x002fc60000410000 */
[----:B-----5:R-:W-:Y:S02]  /*4010*/  FSEL R22, R22, -INF , P0 ;  /* 0xff80000016167808 */ /* 0x020fe40000000000 */
[C---:B------:R-:W-:Y:S01]  /*4020*/  ISETP.GT.AND P0, PT, R2.reuse, 0x18, PT ;  /* 0x000000180200780c */ /* 0x040fe20003f04270 */
[----:B------:R1:W-:Y:S03]  /*4030*/  MUFU.TANH R15, R8 ;  /* 0x00000008000f7308 */ /* 0x0003e60000002400 */
[----:B------:R-:W-:Y:S02]  /*4040*/  FSEL R23, R23, -INF , P0 ;  /* 0xff80000017177808 */ /* 0x000fe40000000000 */
[----:B------:R-:W-:-:S04]  /*4050*/  ISETP.GT.AND P0, PT, R2, 0x19, PT ;  /* 0x000000190200780c */ /* 0x000fc80003f04270 */
[----:B------:R-:W-:Y:S02]  /*4060*/  FSEL R28, R25, -INF , P0 ;  /* 0xff800000191c7808 */ /* 0x000fe40000000000 */
[----:B------:R-:W-:-:S04]  /*4070*/  ISETP.GT.AND P0, PT, R2, 0x20, PT ;  /* 0x000000200200780c */ /* 0x000fc80003f04270 */
[----:B------:R-:W-:Y:S01]  /*4080*/  FSEL R106, R12, -INF , P0 ;  /* 0xff8000000c6a7808 */ /* 0x000fe20000000000 */
[----:B-1----:R-:W-:Y:S01]  /*4090*/  FMUL.FTZ R8, R34, c[0x0][0x320] ;  /* 0x0000c80022087a20 */ /* 0x002fe20000410000 */
[----:B------:R-:W-:-:S03]  /*40a0*/  ISETP.GT.AND P0, PT, R2, 0x21, PT ;  /* 0x000000210200780c */ /* 0x000fc60003f04270 */
[----:B------:R1:W-:Y:S01]  /*40b0*/  MUFU.TANH R98, R8 ;  /* 0x0000000800627308 */ /* 0x0003e20000002400 */
[----:B--2---:R-:W-:Y:S02]  /*40c0*/  FSEL R105, R9, -INF , P0 ;  /* 0xff80000009697808 */ /* 0x004fe40000000000 */
[----:B------:R-:W-:-:S04]  /*40d0*/  ISETP.GT.AND P0, PT, R2, 0x28, PT ;  /* 0x000000280200780c */ /* 0x000fc80003f04270 */
[----:B------:R-:W-:Y:S02]  /*40e0*/  FSEL R104, R24, -INF , P0 ;  /* 0xff80000018687808 */ /* 0x000fe40000000000 */
[----:B------:R-:W-:-:S04]  /*40f0*/  ISETP.GT.AND P0, PT, R2, 0x29, PT ;  /* 0x000000290200780c */ /* 0x000fc80003f04270 */
[----:B------:R-:W-:Y:S01]  /*4100*/  FSEL R103, R20, -INF , P0 ;  /* 0xff80000014677808 */ /* 0x000fe20000000000 */
[----:B------:R-:W-:Y:S01]  /*4110*/  FMUL.FTZ R20, R43, c[0x0][0x320] ;  /* 0x0000c8002b147a20 */ /* 0x000fe20000410000 */
[C---:B------:R-:W-:Y:S01]  /*4120*/  ISETP.GT.AND P0, PT, R2.reuse, 0x30, PT ;  /* 0x000000300200780c */ /* 0x040fe20003f04270 */
[----:B-1----:R-:W-:Y:S02]  /*4130*/  FMUL.FTZ R8, R35, c[0x0][0x320] ;  /* 0x0000c80023087a20 */ /* 0x002fe40000410000 */
[----:B------:R-:W-:Y:S01]  /*4140*/  MUFU.TANH R24, R20 ;  /* 0x0000001400187308 */ /* 0x000fe20000002400 */
[----:B------:R-:W-:Y:S01]  /*4150*/  FSEL R102, R19, -INF , P0 ;  /* 0xff80000013667808 */ /* 0x000fe20000000000 */
[----:B------:R-:W-:Y:S01]  /*4160*/  LDSM.16.MT88.4 R32, [R251+0x900] ;  /* 0x00090000fb20783b */ /* 0x000fe20000004200 */
[----:B------:R-:W-:-:S04]  /*4170*/  ISETP.GT.AND P0, PT, R2, 0x31, PT ;  /* 0x000000310200780c */ /* 0x000fc80003f04270 */
[----:B------:R-:W-:Y:S01]  /*4180*/  FSEL R101, R18, -INF , P0 ;  /* 0xff80000012657808 */ /* 0x000fe20000000000 */
[----:B------:R1:W-:Y:S01]  /*4190*/  MUFU.TANH R97, R8 ;  /* 0x0000000800617308 */ /* 0x0003e20000002400 */
[----:B------:R-:W-:-:S04]  /*41a0*/  ISETP.GT.AND P0, PT, R2, 0x38, PT ;  /* 0x000000380200780c */ /* 0x000fc80003f04270 */
[----:B------:R-:W-:Y:S02]  /*41b0*/  FSEL R100, R17, -INF , P0 ;  /* 0xff80000011647808 */ /* 0x000fe40000000000 */
[----:B------:R-:W-:-:S04]  /*41c0*/  ISETP.GT.AND P0, PT, R2, 0x39, PT ;  /* 0x000000390200780c */ /* 0x000fc80003f04270 */
[----:B------:R-:W-:Y:S01]  /*41d0*/  FSEL R99, R16, -INF , P0 ;  /* 0xff80000010637808 */ /* 0x000fe20000000000 */
[----:B-1----:R-:W-:Y:S02]  /*41e0*/  FMUL.FTZ R8, R39, c[0x0][0x320] ;  /* 0x0000c80027087a20 */ /* 0x002fe40000410000 */
[----:B------:R-:W-:Y:S02]  /*41f0*/  LDSM.16.MT88.4 R36, [R248+0x900] ;  /* 0x00090000f824783b */ /* 0x000fe40000004200 */
[----:B------:R1:W2:Y:S02]  /*4200*/  MUFU.TANH R12, R8 ;  /* 0x00000008000c7308 */ /* 0x0002a40000002400 */
[----:B-1----:R1:W3:Y:S02]  /*4210*/  SHFL.IDX PT, R8, R3, 0x1, 0x1c1f ;  /* 0x003c1f0003087f89 */ /* 0x0022e400000e0000 */
[----:B-1----:R-:W-:Y:S02]  /*4220*/  FMUL.FTZ R3, R74, c[0x0][0x320] ;  /* 0x0000c8004a037a20 */ /* 0x002fe40000410000 */
[----:B---3--:R-:W-:-:S02]  /*4230*/  IMAD.IADD R6, R6, 0x1, R8 ;  /* 0x0000000106067824 */ /* 0x008fc400078e0208 */
[----:B------:R1:W-:Y:S03]  /*4240*/  MUFU.TANH R96, R3 ;  /* 0x0000000300607308 */ /* 0x0003e60000002400 */
[----:B------:R-:W-:Y:S01]  /*4250*/  IMNMX R2, R7, R6, PT ;  /* 0x0000000607027217 */ /* 0x000fe20003800200 */
[----:B------:R-:W-:-:S03]  /*4260*/  FMUL.FTZ R6, R78, c[0x0][0x320] ;  /* 0x0000c8004e067a20 */ /* 0x000fc60000410000 */
[----:B------:R-:W-:Y:S01]  /*4270*/  ISETP.GT.AND P0, PT, R2, RZ, PT ;  /* 0x000000ff0200720c */ /* 0x000fe20003f04270 */
[----:B------:R3:W-:Y:S03]  /*4280*/  MUFU.TANH R17, R6 ;  /* 0x0000000600117308 */ /* 0x0007e60000002400 */
[----:B------:R-:W-:Y:S02]  /*4290*/  FSEL R9, R30, -INF , P0 ;  /* 0xff8000001e097808 */ /* 0x000fe40000000000 */
[----:B------:R-:W-:Y:S01]  /*42a0*/  ISETP.GT.AND P0, PT, R2, 0x1, PT ;  /* 0x000000010200780c */ /* 0x000fe20003f04270 */
[----:B-1----:R-:W-:-:S03]  /*42b0*/  FMUL.FTZ R3, R46, c[0x0][0x320] ;  /* 0x0000c8002e037a20 */ /* 0x002fc60000410000 */
[----:B--2---:R-:W-:Y:S02]  /*42c0*/  FSEL R8, R12, -INF , P0 ;  /* 0xff8000000c087808 */ /* 0x004fe40000000000 */
[----:B------:R-:W-:Y:S01]  /*42d0*/  ISETP.GT.AND P0, PT, R2, 0x8, PT ;  /* 0x000000080200780c */ /* 0x000fe20003f04270 */
[----:B------:R1:W-:Y:S01]  /*42e0*/  MUFU.TANH R19, R3 ;  /* 0x0000000300137308 */ /* 0x0003e20000002400 */
[----:B---3--:R-:W-:Y:S02]  /*42f0*/  FMUL.FTZ R6, R75, c[0x0][0x320] ;  /* 0x0000c8004b067a20 */ /* 0x008fe40000410000 */
[----:B------:R-:W-:Y:S05]  /*4300*/  LDSM.16.MT88.4 R72, [R248+0x2100] ;  /* 0x00210000f848783b */ /* 0x000fea0000004200 */
[----:B------:R2:W-:Y:S01]  /*4310*/  MUFU.TANH R26, R6 ;  /* 0x00000006001a7308 */ /* 0x0005e20000002400 */
[----:B-1----:R-:W-:-:S02]  /*4320*/  FMUL.FTZ R3, R70, c[0x0][0x320] ;  /* 0x0000c80046037a20 */ /* 0x002fc40000410000 */
[----:B------:R-:W-:Y:S05]  /*4330*/  LDSM.16.MT88.4 R68, [R250+0x900] ;  /* 0x00090000fa44783b */ /* 0x000fea0000004200 */
[----:B------:R1:W3:Y:S01]  /*4340*/  MUFU.TANH R7, R3 ;  /* 0x0000000300077308 */ /* 0x0002e20000002400 */
[----:B--2---:R-:W-:Y:S01]  /*4350*/  FMNMX.FTZ R6, R9, R8, !PT ;  /* 0x0000000809067209 */ /* 0x004fe20007810000 */
[----:B-1----:R-:W-:Y:S01]  /*4360*/  FMUL.FTZ R3, R47, c[0x0][0x320] ;  /* 0x0000c8002f037a20 */ /* 0x002fe20000410000 */
[----:B---3--:R-:W-:Y:S02]  /*4370*/  FSEL R7, R7, -INF , P0 ;  /* 0xff80000007077808 */ /* 0x008fe40000000000 */
[----:B------:R-:W-:-:S03]  /*4380*/  ISETP.GT.AND P0, PT, R2, 0x9, PT ;  /* 0x000000090200780c */ /* 0x000fc60003f04270 */
[----:B------:R1:W2:Y:S01]  /*4390*/  MUFU.TANH R18, R3 ;  /* 0x0000000300127308 */ /* 0x0002a20000002400 */
[----:B------:R-:W-:Y:S02]  /*43a0*/  FMNMX.FTZ R6, R7, R6, !PT ;  /* 0x0000000607067209 */ /* 0x000fe40007810000 */
[----:B------:R-:W-:Y:S01]  /*43b0*/  FSEL R12, R15, -INF , P0 ;  /* 0xff8000000f0c7808 */ /* 0x000fe20000000000 */
[----:B------:R-:W-:Y:S01]  /*43c0*/  FMUL.FTZ R15, R42, c[0x0][0x320] ;  /* 0x0000c8002a0f7a20 */ /* 0x000fe20000410000 */
[----:B------:R-:W-:Y:S01]  /*43d0*/  ISETP.GT.AND P0, PT, R2, 0x10, PT ;  /* 0x000000100200780c */ /* 0x000fe20003f04270 */
[----:B------:R-:W-:Y:S01]  /*43e0*/  LDSM.16.MT88.4 R40, [R135+0x900] ;  /* 0x000900008728783b */ /* 0x000fe20000004200 */
[----:B------:R-:W-:Y:S01]  /*43f0*/  FMNMX.FTZ R6, R12, R6, !PT ;  /* 0x000000060c067209 */ /* 0x000fe20007810000 */
[----:B------:R3:W4:Y:S01]  /*4400*/  MUFU.TANH R25, R15 ;  /* 0x0000000f00197308 */ /* 0x0007220000002400 */
[----:B------:R-:W-:Y:S02]  /*4410*/  FSEL R19, R19, -INF , P0 ;  /* 0xff80000013137808 */ /* 0x000fe40000000000 */
[----:B------:R-:W-:-:S02]  /*4420*/  ISETP.GT.AND P0, PT, R2, 0x11, PT ;  /* 0x000000110200780c */ /* 0x000fc40003f04270 */
[----:B-1----:R-:W-:Y:S02]  /*4430*/  FMNMX.FTZ R3, R11, R10, !PT ;  /* 0x0000000a0b037209 */ /* 0x002fe40007810000 */
[----:B--2---:R-:W-:Y:S02]  /*4440*/  FSEL R18, R18, -INF , P0 ;  /* 0xff80000012127808 */ /* 0x004fe40000000000 */
[----:B------:R-:W-:Y:S02]  /*4450*/  FMNMX.FTZ R3, R14, R3, !PT ;  /* 0x000000030e037209 */ /* 0x000fe40007810000 */
[----:B------:R-:W-:Y:S02]  /*4460*/  ISETP.GT.AND P0, PT, R2, 0x18, PT ;  /* 0x000000180200780c */ /* 0x000fe40003f04270 */
[----:B------:R-:W-:Y:S01]  /*4470*/  FMNMX.FTZ R3, R13, R3, !PT ;  /* 0x000000030d037209 */ /* 0x000fe20007810000 */
[----:B---3--:R-:W-:Y:S01]  /*4480*/  FMUL.FTZ R15, R66, c[0x0][0x320] ;  /* 0x0000c800420f7a20 */ /* 0x008fe20000410000 */
[----:B------:R-:W-:-:S02]  /*4490*/  FSEL R17, R17, -INF , P0 ;  /* 0xff80000011117808 */ /* 0x000fc40000000000 */
[----:B------:R-:W-:Y:S01]  /*44a0*/  FMNMX.FTZ R3, R21, R3, !PT ;  /* 0x0000000315037209 */ /* 0x000fe20007810000 */
[----:B------:R-:W1:Y:S01]  /*44b0*/  MUFU.TANH R20, R15 ;  /* 0x0000000f00147308 */ /* 0x000e620000002400 */
[----:B------:R-:W-:Y:S02]  /*44c0*/  ISETP.GT.AND P0, PT, R2, 0x19, PT ;  /* 0x000000190200780c */ /* 0x000fe40003f04270 */
[----:B------:R-:W-:Y:S02]  /*44d0*/  FMNMX.FTZ R3, R22, R3, !PT ;  /* 0x0000000316037209 */ /* 0x000fe40007810000 */
[----:B------:R-:W-:Y:S02]  /*44e0*/  FSEL R16, R27, -INF , P0 ;  /* 0xff8000001b107808 */ /* 0x000fe40000000000 */
[----:B------:R-:W-:Y:S02]  /*44f0*/  FMNMX.FTZ R3, R23, R3, !PT ;  /* 0x0000000317037209 */ /* 0x000fe40007810000 */
[----:B------:R-:W-:-:S02]  /*4500*/  ISETP.GT.AND P0, PT, R2, 0x20, PT ;  /* 0x000000200200780c */ /* 0x000fc40003f04270 */
[----:B------:R-:W-:Y:S02]  /*4510*/  FMNMX.FTZ R3, R28, R3, !PT ;  /* 0x000000031c037209 */ /* 0x000fe40007810000 */
[----:B------:R-:W-:Y:S02]  /*4520*/  FSEL R98, R98, -INF , P0 ;  /* 0xff80000062627808 */ /* 0x000fe40000000000 */
[----:B------:R-:W-:Y:S02]  /*4530*/  FMNMX.FTZ R3, R106, R3, !PT ;  /* 0x000000036a037209 */ /* 0x000fe40007810000 */
[----:B------:R-:W-:Y:S02]  /*4540*/  ISETP.GT.AND P0, PT, R2, 0x21, PT ;  /* 0x000000210200780c */ /* 0x000fe40003f04270 */
[----:B------:R-:W-:Y:S02]  /*4550*/  FMNMX.FTZ R132, R105, R3, !PT ;  /* 0x0000000369847209 */ /* 0x000fe40007810000 */
[----:B------:R-:W-:Y:S01]  /*4560*/  FMNMX.FTZ R3, R19, R6, !PT ;  /* 0x0000000613037209 */ /* 0x000fe20007810000 */
[----:B------:R-:W-:Y:S01]  /*4570*/  FMUL.FTZ R6, R67, c[0x0][0x320] ;  /* 0x0000c80043067a20 */ /* 0x000fe20000410000 */
[----:B------:R-:W-:Y:S01]  /*4580*/  FSEL R97, R97, -INF , P0 ;  /* 0xff80000061617808 */ /* 0x000fe20000000000 */
[----:B------:R-:W-:Y:S01]  /*4590*/  LDSM.16.MT88.4 R64, [R135+0x2100] ;  /* 0x002100008740783b */ /* 0x000fe20000004200 */
[----:B------:R-:W-:Y:S01]  /*45a0*/  FMNMX.FTZ R3, R18, R3, !PT ;  /* 0x0000000312037209 */ /* 0x000fe20007810000 */
[----:B------:R-:W2:Y:S01]  /*45b0*/  MUFU.TANH R15, R6 ;  /* 0x00000006000f7308 */ /* 0x000ea20000002400 */
[----:B------:R-:W-:-:S02]  /*45c0*/  ISETP.GT.AND P0, PT, R2, 0x28, PT ;  /* 0x000000280200780c */ /* 0x000fc40003f04270 */
[----:B------:R-:W-:Y:S02]  /*45d0*/  FMNMX.FTZ R3, R17, R3, !PT ;  /* 0x0000000311037209 */ /* 0x000fe40007810000 */
[----:B------:R-:W-:Y:S02]  /*45e0*/  FSEL R96, R96, -INF , P0 ;  /* 0xff80000060607808 */ /* 0x000fe40000000000 */
[----:B------:R-:W-:Y:S02]  /*45f0*/  FMNMX.FTZ R3, R16, R3, !PT ;  /* 0x0000000310037209 */ /* 0x000fe40007810000 */
[----:B------:R-:W-:Y:S02]  /*4600*/  ISETP.GT.AND P0, PT, R2, 0x29, PT ;  /* 0x000000290200780c */ /* 0x000fe40003f04270 */
[----:B------:R-:W-:Y:S02]  /*4610*/  FMNMX.FTZ R3, R98, R3, !PT ;  /* 0x0000000362037209 */ /* 0x000fe40007810000 */
[----:B------:R-:W-:-:S02]  /*4620*/  FMNMX.FTZ R132, R104, R132, !PT ;  /* 0x0000008468847209 */ /* 0x000fc40007810000 */
[----:B------:R-:W-:Y:S02]  /*4630*/  FSEL R95, R26, -INF , P0 ;  /* 0xff8000001a5f7808 */ /* 0x000fe40000000000 */
[----:B------:R-:W-:Y:S02]  /*4640*/  ISETP.GT.AND P0, PT, R2, 0x30, PT ;  /* 0x000000300200780c */ /* 0x000fe40003f04270 */
[----:B------:R-:W-:Y:S02]  /*4650*/  FMNMX.FTZ R3, R97, R3, !PT ;  /* 0x0000000361037209 */ /* 0x000fe40007810000 */
[----:B------:R-:W-:Y:S02]  /*4660*/  FMNMX.FTZ R132, R103, R132, !PT ;  /* 0x0000008467847209 */ /* 0x000fe40007810000 */
[----:B----4-:R-:W-:Y:S02]  /*4670*/  FSEL R94, R25, -INF , P0 ;  /* 0xff800000195e7808 */ /* 0x010fe40000000000 */
[----:B------:R-:W-:-:S02]  /*4680*/  FMNMX.FTZ R3, R96, R3, !PT ;  /* 0x0000000360037209 */ /* 0x000fc40007810000 */
[----:B------:R-:W-:Y:S02]  /*4690*/  ISETP.GT.AND P0, PT, R2, 0x31, PT ;  /* 0x000000310200780c */ /* 0x000fe40003f04270 */
[----:B------:R-:W-:Y:S02]  /*46a0*/  FMNMX.FTZ R132, R102, R132, !PT ;  /* 0x0000008466847209 */ /* 0x000fe40007810000 */
[----:B------:R-:W-:Y:S02]  /*46b0*/  FMNMX.FTZ R3, R95, R3, !PT ;  /* 0x000000035f037209 */ /* 0x000fe40007810000 */
[----:B------:R-:W-:Y:S02]  /*46c0*/  FSEL R93, R24, -INF , P0 ;  /* 0xff800000185d7808 */ /* 0x000fe40000000000 */
[----:B------:R-:W-:Y:S01]  /*46d0*/  ISETP.GT.AND P0, PT, R2, 0x38, PT ;  /* 0x000000380200780c */ /* 0x000fe20003f04270 */
[----:B------:R-:W-:Y:S01]  /*46e0*/  LDSM.16.MT88.4 R24, [R135+0x100] ;  /* 0x000100008718783b */ /* 0x000fe20000004200 */
[----:B------:R-:W-:-:S02]  /*46f0*/  FMNMX.FTZ R132, R101, R132, !PT ;  /* 0x0000008465847209 */ /* 0x000fc40007810000 */
[----:B------:R-:W-:Y:S02]  /*4700*/  FMNMX.FTZ R3, R94, R3, !PT ;  /* 0x000000035e037209 */ /* 0x000fe40007810000 */
[----:B-1----:R-:W-:Y:S02]  /*4710*/  FSEL R92, R20, -INF , P0 ;  /* 0xff800000145c7808 */ /* 0x002fe40000000000 */
[----:B------:R-:W-:Y:S02]  /*4720*/  FMNMX.FTZ R132, R100, R132, !PT ;  /* 0x0000008464847209 */ /* 0x000fe40007810000 */
[----:B------:R-:W-:Y:S02]  /*4730*/  ISETP.GT.AND P0, PT, R2, 0x39, PT ;  /* 0x000000390200780c */ /* 0x000fe40003f04270 */
[----:B------:R-:W-:Y:S02]  /*4740*/  FMNMX.FTZ R2, R93, R3, !PT ;  /* 0x000000035d027209 */ /* 0x000fe40007810000 */
[----:B------:R-:W-:-:S02]  /*4750*/  FMNMX.FTZ R132, R99, R132, !PT ;  /* 0x0000008463847209 */ /* 0x000fc40007810000 */
[----:B--2---:R-:W-:Y:S02]  /*4760*/  FSEL R91, R15, -INF , P0 ;  /* 0xff8000000f5b7808 */ /* 0x004fe40000000000 */
[----:B------:R-:W-:Y:S01]  /*4770*/  FMNMX.FTZ R2, R92, R2, !PT ;  /* 0x000000025c027209 */ /* 0x000fe20007810000 */
[----:B------:R-:W1:Y:S03]  /*4780*/  SHFL.BFLY PT, R6, R132, 0x2, 0x1f ;  /* 0x0c401f0084067f89 */ /* 0x000e6600000e0000 */
        /* <DEDUP_REMOVED lines=8> */
[----:B------:R-:W-:Y:S01]  /*4810*/  FMUL.FTZ R6, R132, c[0x0][0x2d0] ;  /* 0x0000b40084067a20 */ /* 0x000fe20000410000 */
[----:B--2---:R-:W-:-:S04]  /*4820*/  FMNMX.FTZ R3, R3, R2, !PT ;  /* 0x0000000203037209 */ /* 0x004fc80007810000 */
[----:B------:R-:W-:Y:S02]  /*4830*/  FSEL R6, R6, RZ, P0 ;  /* 0x000000ff06067208 */ /* 0x000fe40000000000 */
[C---:B------:R-:W-:Y:S01]  /*4840*/  FSETP.NEU.FTZ.AND P0, PT, R3.reuse, -INF , PT ;  /* 0xff8000000300780b */ /* 0x040fe20003f1d000 */
[----:B------:R-:W-:Y:S02]  /*4850*/  FMUL.FTZ R2, R3, c[0x0][0x2d0] ;  /* 0x0000b40003027a20 */ /* 0x000fe40000410000 */
[--C-:B------:R-:W-:Y:S02]  /*4860*/  FFMA.FTZ R11, R11, c[0x0][0x2d0], -R6.reuse ;  /* 0x0000b4000b0b7a23 */ /* 0x100fe40000010806 */
[--C-:B------:R-:W-:Y:S01]  /*4870*/  FFMA.FTZ R10, R10, c[0x0][0x2d0], -R6.reuse ;  /* 0x0000b4000a0a7a23 */ /* 0x100fe20000010806 */
[----:B------:R-:W-:Y:S01]  /*4880*/  FSEL R2, R2, RZ, P0 ;  /* 0x000000ff02027208 */ /* 0x000fe20000000000 */
[----:B------:R-:W-:Y:S01]  /*4890*/  MUFU.EX2 R79, R11 ;  /* 0x0000000b004f7308 */ /* 0x000fe20000000800 */
[--C-:B------:R-:W-:Y:S01]  /*48a0*/  FFMA.FTZ R14, R14, c[0x0][0x2d0], -R6.reuse ;  /* 0x0000b4000e0e7a23 */ /* 0x100fe20000010806 */
[----:B------:R-:W-:Y:S01]  /*48b0*/  PLOP3.LUT P0, PT, PT, PT, UP0, 0x40, 0x0 ;  /* 0x000000000000781c */ /* 0x000fe20003f0e808 */
[----:B------:R-:W-:-:S02]  /*48c0*/  FFMA.FTZ R13, R13, c[0x0][0x2d0], -R6 ;  /* 0x0000b4000d0d7a23 */ /* 0x000fc40000010806 */
[--C-:B------:R-:W-:Y:S02]  /*48d0*/  FFMA.FTZ R9, R9, c[0x0][0x2d0], -R2.reuse ;  /* 0x0000b40009097a23 */ /* 0x100fe40000010802 */
[--C-:B------:R-:W-:Y:S01]  /*48e0*/  FFMA.FTZ R4, R8, c[0x0][0x2d0], -R2.reuse ;  /* 0x0000b40008047a23 */ /* 0x100fe20000010802 */
[----:B------:R-:W1:Y:S01]  /*48f0*/  MUFU.EX2 R78, R10 ;  /* 0x0000000a004e7308 */ /* 0x000e620000000800 */
[----:B------:R-:W-:Y:S02]  /*4900*/  FFMA.FTZ R7, R7, c[0x0][0x2d0], -R2 ;  /* 0x0000b40007077a23 */ /* 0x000fe40000010802 */
[----:B------:R-:W-:-:S05]  /*4910*/  FFMA.FTZ R0, R28, c[0x0][0x2d0], -R6 ;  /* 0x0000b4001c007a23 */ /* 0x000fca0000010806 */
[----:B------:R2:W-:Y:S08]  /*4920*/  MUFU.EX2 R77, R9 ;  /* 0x00000009004d7308 */ /* 0x0005f00000000800 */
[----:B------:R3:W-:Y:S01]  /*4930*/  MUFU.EX2 R76, R4 ;  /* 0x00000004004c7308 */ /* 0x0007e20000000800 */
[----:B--2---:R-:W2:Y:S07]  /*4940*/  LDSM.16.MT88.4 R8, [R248+0x100] ;  /* 0x00010000f808783b */ /* 0x004eae0000004200 */
[----:B------:R-:W-:Y:S01]  /*4950*/  MUFU.EX2 R82, R14 ;  /* 0x0000000e00527308 */ /* 0x000fe20000000800 */
[----:B---3--:R-:W-:-:S07]  /*4960*/  FFMA.FTZ R4, R12, c[0x0][0x2d0], -R2 ;  /* 0x0000b4000c047a23 */ /* 0x008fce0000010802 */
[----:B------:R-:W3:Y:S01]  /*4970*/  MUFU.EX2 R85, R13 ;  /* 0x0000000d00557308 */ /* 0x000ee20000000800 */
[----:B-1----:R-:W-:-:S07]  /*4980*/  F2FP.BF16.PACK_AB R12, R78, R79 ;  /* 0x0000004f4e0c723e */ /* 0x002fce00000010ff */
[----:B------:R-:W-:Y:S08]  /*4990*/  MUFU.EX2 R80, R7 ;  /* 0x0000000700507308 */ /* 0x000ff00000000800 */
[----:B------:R1:W4:Y:S01]  /*49a0*/  MUFU.EX2 R84, R4 ;  /* 0x0000000400547308 */ /* 0x0003220000000800 */
[----:B---3--:R-:W-:Y:S02]  /*49b0*/  F2FP.BF16.PACK_AB R14, R85, R82 ;  /* 0x00000052550e723e */ /* 0x008fe400000010ff */
[----:B------:R-:W-:-:S05]  /*49c0*/  F2FP.BF16.PACK_AB R13, R76, R77 ;  /* 0x0000004d4c0d723e */ /* 0x000fca00000010ff */
[----:B------:R3:W-:Y:S01]  /*49d0*/  MUFU.EX2 R89, R0 ;  /* 0x0000000000597308 */ /* 0x0007e20000000800 */
[----:B-1----:R-:W-:Y:S01]  /*49e0*/  FFMA.FTZ R4, R21, c[0x0][0x2d0], -R6 ;  /* 0x0000b40015047a23 */ /* 0x002fe20000010806 */
[----:B----4-:R-:W-:-:S06]  /*49f0*/  F2FP.BF16.PACK_AB R15, R84, R80 ;  /* 0x00000050540f723e */ /* 0x010fcc00000010ff */
[----:B------:R1:W-:Y:S01]  /*4a00*/  MUFU.EX2 R83, R4 ;  /* 0x0000000400537308 */ /* 0x0003e20000000800 */
[----:B---3--:R-:W-:Y:S01]  /*4a10*/  FFMA.FTZ R0, R19, c[0x0][0x2d0], -R2 ;  /* 0x0000b40013007a23 */ /* 0x008fe20000010802 */
[C---:B--2---:R-:W-:Y:S06]  /*4a20*/  HMMA.16816.F32.BF16 R44, R12.reuse, R8, RZ ;  /* 0x000000080c2c723c */ /* 0x044fec00000418ff */
[----:B------:R2:W-:Y:S02]  /*4a30*/  MUFU.EX2 R7, R0 ;  /* 0x0000000000077308 */ /* 0x0005e40000000800 */
[----:B------:R-:W-:Y:S01]  /*4a40*/  HMMA.16816.F32.BF16 R60, R12, R24, RZ ;  /* 0x000000180c3c723c */ /* 0x000fe200000418ff */
[----:B-1----:R-:W-:-:S05]  /*4a50*/  FFMA.FTZ R4, R22, c[0x0][0x2d0], -R6 ;  /* 0x0000b40016047a23 */ /* 0x002fca0000010806 */
[----:B------:R1:W3:Y:S02]  /*4a60*/  MUFU.EX2 R88, R4 ;  /* 0x0000000400587308 */ /* 0x0002e40000000800 */
[----:B------:R-:W-:Y:S01]  /*4a70*/  HMMA.16816.F32.BF16 R52, R12, R26, RZ ;  /* 0x0000001a0c34723c */ /* 0x000fe200000418ff */
[----:B--2---:R-:W-:-:S05]  /*4a80*/  FFMA.FTZ R0, R18, c[0x0][0x2d0], -R2 ;  /* 0x0000b40012007a23 */ /* 0x004fca0000010802 */
[----:B------:R2:W4:Y:S02]  /*4a90*/  MUFU.EX2 R81, R0 ;  /* 0x0000000000517308 */ /* 0x0005240000000800 */
[----:B------:R-:W-:Y:S01]  /*4aa0*/  HMMA.16816.F32.BF16 R24, R12, R48, RZ ;  /* 0x000000300c18723c */ /* 0x000fe200000418ff */
[----:B-1----:R-:W-:-:S07]  /*4ab0*/  FFMA.FTZ R4, R23, c[0x0][0x2d0], -R6 ;  /* 0x0000b40017047a23 */ /* 0x002fce0000010806 */
[----:B------:R-:W-:Y:S01]  /*4ac0*/  HMMA.16816.F32.BF16 R28, R12, R10, RZ ;  /* 0x0000000a0c1c723c */ /* 0x000fe200000418ff */
[----:B---3--:R-:W-:Y:S01]  /*4ad0*/  F2FP.BF16.PACK_AB R8, R88, R83 ;  /* 0x000000535808723e */ /* 0x008fe200000010ff */
[----:B------:R-:W1:Y:S01]  /*4ae0*/  MUFU.EX2 R90, R4 ;  /* 0x00000004005a7308 */ /* 0x000e620000000800 */
[----:B--2---:R-:W-:-:S05]  /*4af0*/  FFMA.FTZ R0, R17, c[0x0][0x2d0], -R2 ;  /* 0x0000b40011007a23 */ /* 0x004fca0000010802 */
[----:B------:R-:W-:Y:S01]  /*4b00*/  HMMA.16816.F32.BF16 R20, R12, R50, RZ ;  /* 0x000000320c14723c */ /* 0x000fe200000418ff */
[----:B----4-:R-:W-:Y:S01]  /*4b10*/  F2FP.BF16.PACK_AB R9, R81, R7 ;  /* 0x000000075109723e */ /* 0x010fe200000010ff */
[----:B------:R-:W-:Y:S01]  /*4b20*/  LDSM.16.MT88.4 R48, [R250+0x2100] ;  /* 0x00210000fa30783b */ /* 0x000fe20000004200 */
[----:B------:R2:W-:Y:S01]  /*4b30*/  MUFU.EX2 R87, R0 ;  /* 0x0000000000577308 */ /* 0x0005e20000000800 */
[----:B-1----:R-:W-:Y:S01]  /*4b40*/  F2FP.BF16.PACK_AB R10, R89, R90 ;  /* 0x0000005a590a723e */ /* 0x002fe200000010ff */
[----:B--2---:R-:W-:-:S03]  /*4b50*/  FFMA.FTZ R0, R16, c[0x0][0x2d0], -R2 ;  /* 0x0000b40010007a23 */ /* 0x004fc60000010802 */
[----:B------:R-:W-:Y:S03]  /*4b60*/  HMMA.16816.F32.BF16 R16, R12, R56, RZ ;  /* 0x000000380c10723c */ /* 0x000fe600000418ff */
[----:B------:R-:W1:Y:S02]  /*4b70*/  MUFU.EX2 R86, R0 ;  /* 0x0000000000567308 */ /* 0x000e640000000800 */
[----:B-1----:R-:W-:-:S07]  /*4b80*/  F2FP.BF16.PACK_AB R11, R86, R87 ;  /* 0x00000057560b723e */ /* 0x002fce00000010ff */
[C---:B------:R-:W-:Y:S01]  /*4b90*/  HMMA.16816.F32.BF16 R108, R8.reuse, R36, R44 ;  /* 0x00000024086c723c */ /* 0x040fe2000004182c */
[----:B------:R-:W1:Y:S07]  /*4ba0*/  LDSM.16.MT88.4 R44, [R135+0x2900] ;  /* 0x00290000872c783b */ /* 0x000e6e0000004200 */
[C---:B------:R-:W-:Y:S08]  /*4bb0*/  HMMA.16816.F32.BF16 R24, R8.reuse, R32, R24 ;  /* 0x000000200818723c */ /* 0x040ff00000041818 */
[C---:B------:R-:W-:Y:S01]  /*4bc0*/  HMMA.16816.F32.BF16 R148, R8.reuse, R38, R28 ;  /* 0x000000260894723c */ /* 0x040fe2000004181c */
[----:B------:R-:W2:Y:S07]  /*4bd0*/  LDSM.16.MT88.4 R36, [R248+0x2900] ;  /* 0x00290000f824783b */ /* 0x000eae0000004200 */
[----:B------:R-:W-:Y:S01]  /*4be0*/  HMMA.16816.F32.BF16 R140, R8, R34, R20 ;  /* 0x00000022088c723c */ /* 0x000fe20000041814 */
[----:B------:R-:W-:Y:S01]  /*4bf0*/  IMAD.MOV.U32 R129, RZ, RZ, R110 ;  /* 0x000000ffff817224 */ /* 0x000fe200078e006e */
[----:B------:R-:W-:Y:S01]  /*4c00*/  MOV R128, R111 ;  /* 0x0000006f00807202 */ /* 0x000fe20000000f00 */
[----:B------:R-:W-:-:S02]  /*4c10*/  IMAD.MOV.U32 R131, RZ, RZ, R108 ;  /* 0x000000ffff837224 */ /* 0x000fc400078e006c */
[----:B------:R-:W-:-:S03]  /*4c20*/  IMAD.MOV.U32 R130, RZ, RZ, R109 ;  /* 0x000000ffff827224 */ /* 0x000fc600078e006d */
[C---:B------:R-:W-:Y:S01]  /*4c30*/  HMMA.16816.F32.BF16 R32, R12.reuse, R58, RZ ;  /* 0x0000003a0c20723c */ /* 0x040fe200000418ff */
[----:B------:R-:W-:Y:S01]  /*4c40*/  IMAD.MOV.U32 R112, RZ, RZ, R25 ;  /* 0x000000ffff707224 */ /* 0x000fe200078e0019 */
[----:B------:R-:W-:Y:S01]  /*4c50*/  LDSM.16.MT88.4 R56, [R251+0x2900] ;  /* 0x00290000fb38783b */ /* 0x000fe20000004200 */
[----:B------:R-:W-:Y:S02]  /*4c60*/  IMAD.MOV.U32 R111, RZ, RZ, R26 ;  /* 0x000000ffff6f7224 */ /* 0x000fe400078e001a */
[----:B------:R-:W-:Y:S02]  /*4c70*/  IMAD.MOV.U32 R110, RZ, RZ, R24 ;  /* 0x000000ffff6e7224 */ /* 0x000fe400078e0018 */
[----:B------:R-:W-:Y:S01]  /*4c80*/  IMAD.MOV.U32 R107, RZ, RZ, R27 ;  /* 0x000000ffff6b7224 */ /* 0x000fe200078e001b */
[----:B------:R-:W-:Y:S08]  /*4c90*/  HMMA.16816.F32.BF16 R28, R12, R64, RZ ;  /* 0x000000400c1c723c */ /* 0x000ff000000418ff */
[C---:B------:R-:W-:Y:S01]  /*4ca0*/  HMMA.16816.F32.BF16 R164, R8.reuse, R40, R60 ;  /* 0x0000002808a4723c */ /* 0x040fe2000004183c */
[----:B------:R-:W-:Y:S07]  /*4cb0*/  LDSM.16.MT88.4 R60, [R135+0x4100] ;  /* 0x00410000873c783b */ /* 0x000fee0000004200 */
[----:B------:R-:W-:Y:S01]  /*4cc0*/  HMMA.16816.F32.BF16 R156, R8, R42, R52 ;  /* 0x0000002a089c723c */ /* 0x000fe20000041834 */
[----:B------:R-:W3:Y:S07]  /*4cd0*/  LDSM.16.MT88.4 R40, [R251+0x2100] ;  /* 0x00210000fb28783b */ /* 0x000eee0000004200 */
[C---:B------:R-:W-:Y:S01]  /*4ce0*/  HMMA.16816.F32.BF16 R24, R12.reuse, R66, RZ ;  /* 0x000000420c18723c */ /* 0x040fe200000418ff */
[----:B------:R-:W-:Y:S07]  /*4cf0*/  LDSM.16.MT88.4 R64, [R135+0x4900] ;  /* 0x004900008740783b */ /* 0x000fee0000004200 */
[----:B------:R-:W-:Y:S08]  /*4d00*/  HMMA.16816.F32.BF16 R20, R12, R72, RZ ;  /* 0x000000480c14723c */ /* 0x000ff000000418ff */
[C---:B------:R-:W-:Y:S08]  /*4d10*/  HMMA.16816.F32.BF16 R52, R8.reuse, R70, R32 ;  /* 0x000000460834723c */ /* 0x040ff00000041820 */
[C---:B-1----:R-:W-:Y:S08]  /*4d20*/  HMMA.16816.F32.BF16 R28, R8.reuse, R44, R28 ;  /* 0x0000002c081c723c */ /* 0x042ff0000004181c */
[C---:B------:R-:W-:Y:S08]  /*4d30*/  HMMA.16816.F32.BF16 R16, R8.reuse, R68, R16 ;  /* 0x000000440810723c */ /* 0x040ff00000041810 */
[----:B------:R-:W-:Y:S01]  /*4d40*/  HMMA.16816.F32.BF16 R24, R8, R46, R24 ;  /* 0x0000002e0818723c */ /* 0x000fe20000041818 */
[----:B------:R-:W-:Y:S01]  /*4d50*/  IMAD.MOV.U32 R109, RZ, RZ, R52 ;  /* 0x000000ffff6d7224 */ /* 0x000fe200078e0034 */
[----:B------:R-:W-:Y:S01]  /*4d60*/  MOV R108, R53 ;  /* 0x00000035006c7202 */ /* 0x000fe20000000f00 */
[----:B------:R-:W-:Y:S01]  /*4d70*/  IMAD.MOV.U32 R5, RZ, RZ, R54 ;  /* 0x000000ffff057224 */ /* 0x000fe200078e0036 */
[----:B------:R-:W-:Y:S01]  /*4d80*/  LDSM.16.MT88.4 R44, [R251+0x4100] ;  /* 0x00410000fb2c783b */ /* 0x000fe20000004200 */
[----:B------:R-:W-:-:S03]  /*4d90*/  IMAD.MOV.U32 R0, RZ, RZ, R55 ;  /* 0x000000ffff007224 */ /* 0x000fc600078e0037 */
[----:B--2---:R-:W-:Y:S01]  /*4da0*/  HMMA.16816.F32.BF16 R20, R8, R36, R20 ;  /* 0x000000240814723c */ /* 0x004fe20000041814 */
[----:B------:R-:W-:Y:S01]  /*4db0*/  IMAD.MOV.U32 R116, RZ, RZ, R28 ;  /* 0x000000ffff747224 */ /* 0x000fe200078e001c */
[----:B------:R-:W-:Y:S01]  /*4dc0*/  MOV R114, R30 ;  /* 0x0000001e00727202 */ /* 0x000fe20000000f00 */
[----:B------:R-:W-:Y:S01]  /*4dd0*/  IMAD.MOV.U32 R115, RZ, RZ, R29 ;  /* 0x000000ffff737224 */ /* 0x000fe200078e001d */
[----:B------:R-:W1:Y:S01]  /*4de0*/  LDSM.16.MT88.4 R52, [R250+0x2900] ;  /* 0x00290000fa34783b */ /* 0x000e620000004200 */
[----:B------:R-:W-:-:S03]  /*4df0*/  IMAD.MOV.U32 R113, RZ, RZ, R31 ;  /* 0x000000ffff717224 */ /* 0x000fc600078e001f */
[C---:B---3--:R-:W-:Y:S01]  /*4e00*/  HMMA.16816.F32.BF16 R32, R12.reuse, R40, RZ ;  /* 0x000000280c20723c */ /* 0x048fe200000418ff */
[----:B------:R-:W-:Y:S01]  /*4e10*/  MOV R178, R16 ;  /* 0x0000001000b27202 */ /* 0x000fe20000000f00 */
[----:B------:R-:W-:Y:S02]  /*4e20*/  IMAD.MOV.U32 R177, RZ, RZ, R17 ;  /* 0x000000ffffb17224 */ /* 0x000fe400078e0011 */
[----:B------:R-:W-:Y:S02]  /*4e30*/  IMAD.MOV.U32 R176, RZ, RZ, R18 ;  /* 0x000000ffffb07224 */ /* 0x000fe400078e0012 */
[----:B------:R-:W-:Y:S02]  /*4e40*/  IMAD.MOV.U32 R4, RZ, RZ, R19 ;  /* 0x000000ffff047224 */ /* 0x000fe400078e0013 */
[----:B------:R-:W-:Y:S01]  /*4e50*/  HMMA.16816.F32.BF16 R28, R12, R42, RZ ;  /* 0x0000002a0c1c723c */ /* 0x000fe200000418ff */
[----:B------:R-:W2:Y:S01]  /*4e60*/  LDSM.16.MT88.4 R40, [R248+0x4100] ;  /* 0x00410000f828783b */ /* 0x000ea20000004200 */
[----:B------:R-:W-:Y:S01]  /*4e70*/  IMAD.MOV.U32 R120, RZ, RZ, R24 ;  /* 0x000000ffff787224 */ /* 0x000fe200078e0018 */
[----:B------:R-:W-:Y:S01]  /*4e80*/  MOV R117, R27 ;  /* 0x0000001b00757202 */ /* 0x000fe20000000f00 */
[----:B------:R-:W-:-:S02]  /*4e90*/  IMAD.MOV.U32 R119, RZ, RZ, R25 ;  /* 0x000000ffff777224 */ /* 0x000fc400078e0019 */
[----:B------:R-:W-:Y:S02]  /*4ea0*/  IMAD.MOV.U32 R118, RZ, RZ, R26 ;  /* 0x000000ffff767224 */ /* 0x000fe400078e001a */
[----:B------:R-:W-:Y:S01]  /*4eb0*/  HMMA.16816.F32.BF16 R16, R12, R74, RZ ;  /* 0x0000004a0c10723c */ /* 0x000fe200000418ff */
[----:B------:R-:W-:Y:S01]  /*4ec0*/  IMAD.MOV.U32 R73, RZ, RZ, R20 ;  /* 0x000000ffff497224 */ /* 0x000fe200078e0014 */
[----:B------:R-:W-:Y:S01]  /*4ed0*/  MOV R36, R23 ;  /* 0x0000001700247202 */ /* 0x000fe20000000f00 */
[----:B------:R-:W-:Y:S02]  /*4ee0*/  IMAD.MOV.U32 R72, RZ, RZ, R21 ;  /* 0x000000ffff487224 */ /* 0x000fe400078e0015 */
[----:B------:R-:W-:-:S03]  /*4ef0*/  IMAD.MOV.U32 R37, RZ, RZ, R22 ;  /* 0x000000ffff257224 */ /* 0x000fc600078e0016 */
[C---:B------:R-:W-:Y:S07]  /*4f00*/  HMMA.16816.F32.BF16 R24, R12.reuse, R48, RZ ;  /* 0x000000300c18723c */ /* 0x040fee00000418ff */
[----:B------:R-:W-:Y:S01]  /*4f10*/  IMAD.MOV.U32 R49, RZ, RZ, R111 ;  /* 0x000000ffff317224 */ /* 0x000fe200078e006f */
[----:B------:R-:W-:Y:S01]  /*4f20*/  HMMA.16816.F32.BF16 R20, R12, R50, RZ ;  /* 0x000000320c14723c */ /* 0x000fe200000418ff */
[----:B------:R-:W-:-:S06]  /*4f30*/  IMAD.MOV.U32 R48, RZ, RZ, R112 ;  /* 0x000000ffff307224 */ /* 0x000fcc00078e0070 */
[----:B------:R-:W-:Y:S01]  /*4f40*/  IMAD.MOV.U32 R51, RZ, RZ, R110 ;  /* 0x000000ffff337224 */ /* 0x000fe200078e006e */
[C---:B------:R-:W-:Y:S01]  /*4f50*/  HMMA.16816.F32.BF16 R180, R8.reuse, R56, R32 ;  /* 0x0000003808b4723c */ /* 0x040fe20000041820 */
[----:B------:R-:W3:Y:S06]  /*4f60*/  LDSM.16.MT88.4 R32, [R248+0x4900] ;  /* 0x00490000f820783b */ /* 0x000eec0000004200 */
[----:B------:R-:W-:Y:S01]  /*4f70*/  IMAD.MOV.U32 R56, RZ, RZ, R73 ;  /* 0x000000ffff387224 */ /* 0x000fe200078e0049 */
[----:B------:R-:W-:Y:S01]  /*4f80*/  HMMA.16816.F32.BF16 R188, R8, R38, R16 ;  /* 0x0000002608bc723c */ /* 0x000fe20000041810 */
[----:B------:R-:W-:-:S07]  /*4f90*/  IMAD.MOV.U32 R57, RZ, RZ, R72 ;  /* 0x000000ffff397224 */ /* 0x000fce00078e0048 */
[----:B------:R-:W-:Y:S07]  /*4fa0*/  HMMA.16816.F32.BF16 R16, R12, R60, RZ ;  /* 0x0000003c0c10723c */ /* 0x000fee00000418ff */
[----:B------:R-:W-:Y:S01]  /*4fb0*/  IMAD.MOV.U32 R60, RZ, RZ, R116 ;  /* 0x000000ffff3c7224 */ /* 0x000fe200078e0074 */
[----:B------:R-:W-:Y:S01]  /*4fc0*/  HMMA.16816.F32.BF16 R68, R8, R58, R28 ;  /* 0x0000003a0844723c */ /* 0x000fe2000004181c */
[----:B------:R-:W-:-:S06]  /*4fd0*/  IMAD.MOV.U32 R61, RZ, RZ, R115 ;  /* 0x000000ffff3d7224 */ /* 0x000fcc00078e0073 */
[----:B------:R-:W-:Y:S01]  /*4fe0*/  IMAD.MOV.U32 R58, RZ, RZ, R37 ;  /* 0x000000ffff3a7224 */ /* 0x000fe200078e0025 */
[----:B------:R-:W-:Y:S01]  /*4ff0*/  MOV R59, R36 ;  /* 0x00000024003b7202 */ /* 0x000fe20000000f00 */
[C---:B-1----:R-:W-:Y:S01]  /*5000*/  HMMA.16816.F32.BF16 R72, R8.reuse, R52, R24 ;  /* 0x000000340848723c */ /* 0x042fe20000041818 */
[----:B------:R-:W1:Y:S06]  /*5010*/  LDSM.16.MT88.4 R36, [R251+0x4900] ;  /* 0x00490000fb24783b */ /* 0x000e6c0000004200 */
[----:B------:R-:W-:Y:S01]  /*5020*/  IMAD.MOV.U32 R52, RZ, RZ, R120 ;  /* 0x000000ffff347224 */ /* 0x000fe200078e0078 */
[----:B------:R-:W-:Y:S01]  /*5030*/  HMMA.16816.F32.BF16 R152, R8, R54, R20 ;  /* 0x000000360898723c */ /* 0x000fe20000041814 */
[----:B------:R-:W-:-:S06]  /*5040*/  IMAD.MOV.U32 R53, RZ, RZ, R119 ;  /* 0x000000ffff357224 */ /* 0x000fcc00078e0077 */
[----:B------:R-:W-:Y:S01]  /*5050*/  IMAD.MOV.U32 R54, RZ, RZ, R118 ;  /* 0x000000ffff367224 */ /* 0x000fe200078e0076 */
[----:B--2---:R-:W-:Y:S01]  /*5060*/  HMMA.16816.F32.BF16 R24, R12, R40, RZ ;  /* 0x000000280c18723c */ /* 0x004fe200000418ff */
[----:B------:R-:W-:-:S07]  /*5070*/  MOV R55, R117 ;  /* 0x0000007500377202 */ /* 0x000fce0000000f00 */
[----:B------:R-:W-:Y:S01]  /*5080*/  HMMA.16816.F32.BF16 R20, R12, R42, RZ ;  /* 0x0000002a0c14723c */ /* 0x000fe200000418ff */
[----:B------:R-:W2:Y:S07]  /*5090*/  LDSM.16.MT88.4 R40, [R250+0x4100] ;  /* 0x00410000fa28783b */ /* 0x000eae0000004200 */
[----:B------:R-:W-:Y:S08]  /*50a0*/  HMMA.16816.F32.BF16 R160, R8, R64, R16 ;  /* 0x0000004008a0723c */ /* 0x000ff00000041810 */
[----:B------:R-:W-:Y:S07]  /*50b0*/  HMMA.16816.F32.BF16 R16, R12, R44, RZ ;  /* 0x0000002c0c10723c */ /* 0x000fee00000418ff */
[----:B------:R-:W-:Y:S01]  /*50c0*/  MOV R44, R109 ;  /* 0x0000006d002c7202 */ /* 0x000fe20000000f00 */
[----:B---3--:R-:W-:Y:S01]  /*50d0*/  HMMA.16816.F32.BF16 R144, R8, R32, R24 ;  /* 0x000000200890723c */ /* 0x008fe20000041818 */
[----:B------:R-:W3:Y:S01]  /*50e0*/  LDSM.16.MT88.4 R24, [R250+0x4900] ;  /* 0x00490000fa18783b */ /* 0x000ee20000004200 */
[----:B------:R-:W-:-:S05]  /*50f0*/  IMAD.MOV.U32 R45, RZ, RZ, R108 ;  /* 0x000000ffff2d7224 */ /* 0x000fca00078e006c */
[--C-:B------:R-:W-:Y:S01]  /*5100*/  FFMA.FTZ R33, R94, c[0x0][0x2d0], -R2.reuse ;  /* 0x0000b4005e217a23 */ /* 0x100fe20000010802 */
[----:B------:R-:W-:Y:S01]  /*5110*/  HMMA.16816.F32.BF16 R28, R12, R62, RZ ;  /* 0x0000003e0c1c723c */ /* 0x000fe200000418ff */
[----:B------:R-:W-:-:S06]  /*5120*/  FFMA.FTZ R32, R93, c[0x0][0x2d0], -R2 ;  /* 0x0000b4005d207a23 */ /* 0x000fcc0000010802 */
[----:B------:R-:W-:Y:S01]  /*5130*/  IMAD.MOV.U32 R62, RZ, RZ, R114 ;  /* 0x000000ffff3e7224 */ /* 0x000fe200078e0072 */
[----:B-1----:R-:W-:Y:S01]  /*5140*/  HMMA.16816.F32.BF16 R136, R8, R36, R16 ;  /* 0x000000240888723c */ /* 0x002fe20000041810 */
[----:B------:R-:W-:-:S06]  /*5150*/  MOV R63, R113 ;  /* 0x00000071003f7202 */ /* 0x000fcc0000000f00 */
[--C-:B------:R-:W-:Y:S01]  /*5160*/  FFMA.FTZ R36, R102, c[0x0][0x2d0], -R6.reuse ;  /* 0x0000b40066247a23 */ /* 0x100fe20000010806 */
[----:B--2---:R-:W-:Y:S01]  /*5170*/  HMMA.16816.F32.BF16 R16, R12, R40, RZ ;  /* 0x000000280c10723c */ /* 0x004fe200000418ff */
[----:B------:R-:W-:Y:S01]  /*5180*/  FFMA.FTZ R37, R101, c[0x0][0x2d0], -R6 ;  /* 0x0000b40065257a23 */ /* 0x000fe20000010806 */
[----:B------:R-:W-:Y:S01]  /*5190*/  MOV R101, R130 ;  /* 0x0000008200657202 */ /* 0x000fe20000000f00 */
[----:B------:R-:W-:-:S05]  /*51a0*/  IMAD.MOV.U32 R102, RZ, RZ, R129 ;  /* 0x000000ffff667224 */ /* 0x000fca00078e0081 */
[C---:B------:R-:W-:Y:S07]  /*51b0*/  HMMA.16816.F32.BF16 R120, R8.reuse, R34, R20 ;  /* 0x000000220878723c */ /* 0x040fee0000041814 */
[--C-:B------:R-:W-:Y:S01]  /*51c0*/  FFMA.FTZ R35, R92, c[0x0][0x2d0], -R2.reuse ;  /* 0x0000b4005c237a23 */ /* 0x100fe20000010802 */
[----:B------:R-:W-:Y:S01]  /*51d0*/  HMMA.16816.F32.BF16 R124, R8, R66, R28 ;  /* 0x00000042087c723c */ /* 0x000fe2000004181c */
[----:B------:R-:W1:Y:S01]  /*51e0*/  LDSM.16.MT88.4 R28, [R135+0x6100] ;  /* 0x00610000871c783b */ /* 0x000e620000004200 */
[----:B------:R-:W-:-:S06]  /*51f0*/  FFMA.FTZ R34, R91, c[0x0][0x2d0], -R2 ;  /* 0x0000b4005b227a23 */ /* 0x000fcc0000010802 */
[----:B------:R-:W-:Y:S07]  /*5200*/  HMMA.16816.F32.BF16 R20, R12, R46, RZ ;  /* 0x0000002e0c14723c */ /* 0x000fee00000418ff */
[----:B------:R-:W-:Y:S01]  /*5210*/  IMAD.MOV.U32 R46, RZ, RZ, R5 ;  /* 0x000000ffff2e7224 */ /* 0x000fe200078e0005 */
[----:B---3--:R-:W-:Y:S01]  /*5220*/  HMMA.16816.F32.BF16 R116, R8, R24, R16 ;  /* 0x000000180874723c */ /* 0x008fe20000041810 */
[----:B------:R-:W-:Y:S02]  /*5230*/  IMAD.MOV.U32 R47, RZ, RZ, R0 ;  /* 0x000000ffff2f7224 */ /* 0x000fe400078e0000 */
[----:B------:R-:W-:-:S02]  /*5240*/  FADD.FTZ R0, R79, R78 ;  /* 0x0000004e4f007221 */ /* 0x000fc40000010000 */
[----:B------:R-:W-:Y:S01]  /*5250*/  FADD.FTZ R5, R77, R76 ;  /* 0x0000004c4d057221 */ /* 0x000fe20000010000 */
[----:B------:R-:W-:Y:S01]  /*5260*/  MOV R76, R178 ;  /* 0x000000b2004c7202 */ /* 0x000fe20000000f00 */
[----:B------:R-:W-:Y:S01]  /*5270*/  IMAD.MOV.U32 R77, RZ, RZ, R177 ;  /* 0x000000ffff4d7224 */ /* 0x000fe200078e00b1 */
[----:B------:R-:W-:Y:S01]  /*5280*/  HMMA.16816.F32.BF16 R16, R12, R42, RZ ;  /* 0x0000002a0c10723c */ /* 0x000fe200000418ff */
[----:B------:R-:W-:Y:S02]  /*5290*/  IMAD.MOV.U32 R78, RZ, RZ, R176 ;  /* 0x000000ffff4e7224 */ /* 0x000fe400078e00b0 */
[----:B------:R-:W-:Y:S02]  /*52a0*/  FADD.FTZ R0, R82, R0 ;  /* 0x0000000052007221 */ /* 0x000fe40000010000 */
[----:B------:R-:W-:Y:S02]  /*52b0*/  IMAD.MOV.U32 R79, RZ, RZ, R4 ;  /* 0x000000ffff4f7224 */ /* 0x000fe400078e0004 */
[----:B------:R-:W-:Y:S01]  /*52c0*/  FADD.FTZ R5, R80, R5 ;  /* 0x0000000550057221 */ /* 0x000fe20000010000 */
[----:B------:R-:W-:Y:S01]  /*52d0*/  HMMA.16816.F32.BF16 R108, R8, R38, R20 ;  /* 0x00000026086c723c */ /* 0x000fe20000041814 */
[----:B------:R-:W2:Y:S01]  /*52e0*/  LDSM.16.MT88.4 R20, [R135+0x6900] ;  /* 0x006900008714783b */ /* 0x000ea20000004200 */
[----:B------:R-:W-:-:S02]  /*52f0*/  FADD.FTZ R4, R85, R0 ;  /* 0x0000000055047221 */ /* 0x000fc40000010000 */
[----:B------:R-:W-:Y:S02]  /*5300*/  FADD.FTZ R0, R84, R5 ;  /* 0x0000000554007221 */ /* 0x000fe40000010000 */
[----:B------:R-:W-:Y:S02]  /*5310*/  FADD.FTZ R4, R83, R4 ;  /* 0x0000000453047221 */ /* 0x000fe40000010000 */
[----:B------:R-:W-:Y:S02]  /*5320*/  FADD.FTZ R0, R7, R0 ;  /* 0x0000000007007221 */ /* 0x000fe40000010000 */
[--C-:B------:R-:W-:Y:S02]  /*5330*/  FFMA.FTZ R24, R106, c[0x0][0x2d0], -R6.reuse ;  /* 0x0000b4006a187a23 */ /* 0x100fe40000010806 */
[--C-:B------:R-:W-:Y:S02]  /*5340*/  FFMA.FTZ R38, R100, c[0x0][0x2d0], -R6.reuse ;  /* 0x0000b40064267a23 */ /* 0x100fe40000010806 */
[----:B------:R-:W-:-:S02]  /*5350*/  FFMA.FTZ R39, R99, c[0x0][0x2d0], -R6 ;  /* 0x0000b40063277a23 */ /* 0x000fc40000010806 */
[----:B------:R-:W-:Y:S01]  /*5360*/  HMMA.16816.F32.BF16 R112, R8, R26, R16 ;  /* 0x0000001a0870723c */ /* 0x000fe20000041810 */
[----:B------:R-:W-:Y:S02]  /*5370*/  FADD.FTZ R25, R88, R4 ;  /* 0x0000000458197221 */ /* 0x000fe40000010000 */
[----:B------:R-:W-:Y:S02]  /*5380*/  IMAD.MOV.U32 R106, RZ, RZ, R49 ;  /* 0x000000ffff6a7224 */ /* 0x000fe400078e0031 */
[----:B------:R-:W-:Y:S02]  /*5390*/  IMAD.MOV.U32 R100, RZ, RZ, R131 ;  /* 0x000000ffff647224 */ /* 0x000fe400078e0083 */
[----:B------:R-:W-:Y:S01]  /*53a0*/  FFMA.FTZ R26, R105, c[0x0][0x2d0], -R6 ;  /* 0x0000b400691a7a23 */ /* 0x000fe20000010806 */
[----:B-1----:R-:W-:Y:S01]  /*53b0*/  HMMA.16816.F32.BF16 R16, R12, R28, RZ ;  /* 0x0000001c0c10723c */ /* 0x002fe200000418ff */
[----:B------:R-:W-:Y:S02]  /*53c0*/  FADD.FTZ R27, R81, R0 ;  /* 0x00000000511b7221 */ /* 0x000fe40000010000 */
[----:B------:R-:W-:Y:S01]  /*53d0*/  MUFU.EX2 R0, R26 ;  /* 0x0000001a00007308 */ /* 0x000fe20000000800 */
[----:B------:R-:W-:-:S03]  /*53e0*/  IMAD.MOV.U32 R105, RZ, RZ, R48 ;  /* 0x000000ffff697224 */ /* 0x000fc600078e0030 */
[--C-:B------:R-:W-:Y:S01]  /*53f0*/  FFMA.FTZ R28, R104, c[0x0][0x2d0], -R6.reuse ;  /* 0x0000b400681c7a23 */ /* 0x100fe20000010806 */
[----:B------:R-:W-:Y:S01]  /*5400*/  MOV R104, R51 ;  /* 0x0000003300687202 */ /* 0x000fe20000000f00 */
[----:B------:R-:W-:Y:S02]  /*5410*/  FFMA.FTZ R29, R103, c[0x0][0x2d0], -R6 ;  /* 0x0000b400671d7a23 */ /* 0x000fe40000010806 */
[----:B------:R-:W-:Y:S11]  /*5420*/  IMAD.MOV.U32 R103, RZ, RZ, R128 ;  /* 0x000000ffff677224 */ /* 0x000ff600078e0080 */
[----:B------:R-:W-:Y:S02]  /*5430*/  @!UPT UIADD3 URZ, URZ, URZ, URZ ;  /* 0x0000003f3f3ff290 */ /* 0x000fe4000fffe03f */
[----:B--2---:R-:W-:Y:S08]  /*5440*/  HMMA.16816.F32.BF16 R184, R8, R20, R16 ;  /* 0x0000001408b8723c */ /* 0x004ff00000041810 */
[----:B------:R-:W-:Y:S07]  /*5450*/  HMMA.16816.F32.BF16 R16, R12, R30, RZ ;  /* 0x0000001e0c10723c */ /* 0x000fee00000418ff */
[----:B------:R-:W-:-:S02]  /*5460*/  FFMA.FTZ R31, R96, c[0x0][0x2d0], -R2 ;  /* 0x0000b400601f7a23 */ /* 0x000fc40000010802 */
[--C-:B------:R-:W-:Y:S11]  /*5470*/  FFMA.FTZ R30, R95, c[0x0][0x2d0], -R2.reuse ;  /* 0x0000b4005f1e7a23 */ /* 0x100ff60000010802 */
[----:B------:R-:W-:Y:S04]  /*5480*/  @!UPT UIADD3 URZ, URZ, URZ, URZ ;  /* 0x0000003f3f3ff290 */ /* 0x000fe8000fffe03f */
[----:B------:R-:W-:Y:S01]  /*5490*/  HMMA.16816.F32.BF16 R176, R8, R22, R16 ;  /* 0x0000001608b0723c */ /* 0x000fe20000041810 */
[----:B------:R-:W1:Y:S04]  /*54a0*/  LDSM.16.MT88.4 R20, [R248+0x6100] ;  /* 0x00610000f814783b */ /* 0x000e680000004200 */
[----:B------:R-:W2:Y:S03]  /*54b0*/  LDSM.16.MT88.4 R16, [R248+0x6900] ;  /* 0x00690000f810783b */ /* 0x000ea60000004200 */
[C---:B-1----:R-:W-:Y:S08]  /*54c0*/  HMMA.16816.F32.BF16 R4, R12.reuse, R20, RZ ;  /* 0x000000140c04723c */ /* 0x042ff000000418ff */
[----:B------:R-:W-:Y:S11]  /*54d0*/  HMMA.16816.F32.BF16 R20, R12, R22, RZ ;  /* 0x000000160c14723c */ /* 0x000ff600000418ff */
[----:B------:R-:W-:Y:S05]  /*54e0*/  @!UPT UIADD3 URZ, URZ, URZ, URZ ;  /* 0x0000003f3f3ff290 */ /* 0x000fea000fffe03f */
[C---:B--2---:R-:W-:Y:S01]  /*54f0*/  HMMA.16816.F32.BF16 R80, R8.reuse, R16, R4 ;  /* 0x000000100850723c */ /* 0x044fe20000041804 */
[----:B------:R1:W2:Y:S06]  /*5500*/  MUFU.EX2 R4, R24 ;  /* 0x0000001800047308 */ /* 0x0002ac0000000800 */
[----:B------:R-:W-:Y:S01]  /*5510*/  FADD.FTZ R5, R90, R25 ;  /* 0x000000195a057221 */ /* 0x000fe20000010000 */
[----:B------:R-:W-:Y:S01]  /*5520*/  HMMA.16816.F32.BF16 R64, R8, R18, R20 ;  /* 0x000000120840723c */ /* 0x000fe20000041814 */
[----:B------:R-:W-:Y:S01]  /*5530*/  FADD.FTZ R17, R87, R27 ;  /* 0x0000001b57117221 */ /* 0x000fe20000010000 */
[----:B------:R-:W3:Y:S01]  /*5540*/  MUFU.EX2 R16, R28 ;  /* 0x0000001c00107308 */ /* 0x000ee20000000800 */
[--C-:B------:R-:W-:Y:S01]  /*5550*/  FFMA.FTZ R6, R98, c[0x0][0x2d0], -R2.reuse ;  /* 0x0000b40062067a23 */ /* 0x100fe20000010802 */
[----:B------:R-:W-:Y:S03]  /*5560*/  LDSM.16.MT88.4 R20, [R251+0x6900] ;  /* 0x00690000fb14783b */ /* 0x000fe60000004200 */
[----:B------:R-:W-:Y:S01]  /*5570*/  FADD.FTZ R18, R89, R5 ;  /* 0x0000000559127221 */ /* 0x000fe20000010000 */
[----:B-1----:R-:W1:Y:S01]  /*5580*/  LDSM.16.MT88.4 R24, [R251+0x6100] ;  /* 0x00610000fb18783b */ /* 0x002e620000004200 */
[----:B------:R-:W-:Y:S01]  /*5590*/  FFMA.FTZ R5, R97, c[0x0][0x2d0], -R2 ;  /* 0x0000b40061057a23 */ /* 0x000fe20000010802 */
[----:B------:R-:W4:Y:S01]  /*55a0*/  MUFU.EX2 R6, R6 ;  /* 0x0000000600067308 */ /* 0x000f220000000800 */
[----:B------:R-:W-:-:S02]  /*55b0*/  FADD.FTZ R19, R86, R17 ;  /* 0x0000001156137221 */ /* 0x000fc40000010000 */
[----:B--2---:R-:W-:Y:S01]  /*55c0*/  FADD.FTZ R17, R4, R18 ;  /* 0x0000001204117221 */ /* 0x004fe20000010000 */
[----:B------:R-:W-:-:S03]  /*55d0*/  F2FP.BF16.PACK_AB R4, R0, R4 ;  /* 0x000000040004723e */ /* 0x000fc600000010ff */
[----:B------:R-:W-:Y:S01]  /*55e0*/  FADD.FTZ R2, R0, R17 ;  /* 0x0000001100027221 */ /* 0x000fe20000010000 */
[----:B------:R-:W2:Y:S03]  /*55f0*/  MUFU.EX2 R5, R5 ;  /* 0x0000000500057308 */ /* 0x000ea60000000800 */
[----:B---3--:R-:W-:-:S05]  /*5600*/  FADD.FTZ R2, R16, R2 ;  /* 0x0000000210027221 */ /* 0x008fca0000010000 */
[----:B------:R2:W3:Y:S01]  /*5610*/  MUFU.EX2 R7, R29 ;  /* 0x0000001d00077308 */ /* 0x0004e20000000800 */
[----:B----4-:R-:W-:-:S04]  /*5620*/  FADD.FTZ R0, R6, R19 ;  /* 0x0000001306007221 */ /* 0x010fc80000010000 */
[C---:B--2---:R-:W-:Y:S01]  /*5630*/  FADD.FTZ R29, R5.reuse, R0 ;  /* 0x00000000051d7221 */ /* 0x044fe20000010000 */
[----:B------:R-:W-:Y:S01]  /*5640*/  F2FP.BF16.PACK_AB R5, R5, R6 ;  /* 0x000000060505723e */ /* 0x000fe200000010ff */
[C---:B---3--:R-:W-:Y:S01]  /*5650*/  FADD.FTZ R28, R7.reuse, R2 ;  /* 0x00000002071c7221 */ /* 0x048fe20000010000 */
[----:B------:R-:W-:Y:S01]  /*5660*/  F2FP.BF16.PACK_AB R6, R7, R16 ;  /* 0x000000100706723e */ /* 0x000fe200000010ff */
[----:B------:R-:W2:Y:S01]  /*5670*/  MUFU.EX2 R2, R31 ;  /* 0x0000001f00027308 */ /* 0x000ea20000000800 */
[C---:B-1----:R-:W-:Y:S07]  /*5680*/  HMMA.16816.F32.BF16 R16, R12.reuse, R24, RZ ;  /* 0x000000180c10723c */ /* 0x042fee00000418ff */
[----:B------:R-:W1:Y:S01]  /*5690*/  MUFU.EX2 R0, R30 ;  /* 0x0000001e00007308 */ /* 0x000e620000000800 */
[----:B------:R-:W-:Y:S01]  /*56a0*/  HMMA.16816.F32.BF16 R24, R12, R26, RZ ;  /* 0x0000001a0c18723c */ /* 0x000fe200000418ff */
[----:B--2---:R-:W-:Y:S11]  /*56b0*/  FADD.FTZ R7, R2, R29 ;  /* 0x0000001d02077221 */ /* 0x004ff60000010000 */
[----:B------:R-:W-:Y:S04]  /*56c0*/  @!UPT UIADD3 URZ, URZ, URZ, URZ ;  /* 0x0000003f3f3ff290 */ /* 0x000fe8000fffe03f */
[C---:B------:R-:W-:Y:S01]  /*56d0*/  HMMA.16816.F32.BF16 R48, R8.reuse, R20, R16 ;  /* 0x000000140830723c */ /* 0x040fe20000041810 */
[----:B------:R-:W2:Y:S07]  /*56e0*/  MUFU.EX2 R17, R36 ;  /* 0x0000002400117308 */ /* 0x000eae0000000800 */
[----:B------:R-:W-:Y:S01]  /*56f0*/  HMMA.16816.F32.BF16 R40, R8, R22, R24 ;  /* 0x000000160828723c */ /* 0x000fe20000041818 */
[----:B------:R-:W3:Y:S06]  /*5700*/  MUFU.EX2 R16, R37 ;  /* 0x0000002500107308 */ /* 0x000eec0000000800 */
[C---:B-1----:R-:W-:Y:S01]  /*5710*/  FADD.FTZ R23, R0.reuse, R7 ;  /* 0x0000000700177221 */ /* 0x042fe20000010000 */
[----:B------:R-:W-:Y:S01]  /*5720*/  F2FP.BF16.PACK_AB R7, R0, R2 ;  /* 0x000000020007723e */ /* 0x000fe200000010ff */
[----:B------:R-:W1:Y:S01]  /*5730*/  MUFU.EX2 R19, R33 ;  /* 0x0000002100137308 */ /* 0x000e620000000800 */
[----:B--2---:R-:W-:-:S07]  /*5740*/  FADD.FTZ R22, R17, R28 ;  /* 0x0000001c11167221 */ /* 0x004fce0000010000 */
[----:B------:R-:W2:Y:S01]  /*5750*/  MUFU.EX2 R21, R38 ;  /* 0x0000002600157308 */ /* 0x000ea20000000800 */
[C---:B---3--:R-:W-:Y:S01]  /*5760*/  FADD.FTZ R2, R16.reuse, R22 ;  /* 0x0000001610027221 */ /* 0x048fe20000010000 */
[----:B------:R-:W-:-:S06]  /*5770*/  F2FP.BF16.PACK_AB R128, R16, R17 ;  /* 0x000000111080723e */ /* 0x000fcc00000010ff */
[----:B------:R-:W3:Y:S01]  /*5780*/  MUFU.EX2 R18, R32 ;  /* 0x0000002000127308 */ /* 0x000ee20000000800 */
[----:B-1----:R-:W-:-:S07]  /*5790*/  FADD.FTZ R0, R19, R23 ;  /* 0x0000001713007221 */ /* 0x002fce0000010000 */
[----:B------:R-:W1:Y:S01]  /*57a0*/  MUFU.EX2 R20, R39 ;  /* 0x0000002700147308 */ /* 0x000e620000000800 */
[----:B--2---:R-:W-:Y:S02]  /*57b0*/  FADD.FTZ R2, R21, R2 ;  /* 0x0000000215027221 */ /* 0x004fe40000010000 */
[C---:B---3--:R-:W-:Y:S01]  /*57c0*/  FADD.FTZ R16, R18.reuse, R0 ;  /* 0x0000000012107221 */ /* 0x048fe20000010000 */
[----:B------:R-:W-:Y:S01]  /*57d0*/  F2FP.BF16.PACK_AB R129, R18, R19 ;  /* 0x000000131281723e */ /* 0x000fe200000010ff */
[C---:B-1----:R-:W-:Y:S01]  /*57e0*/  FADD.FTZ R0, R20.reuse, R2 ;  /* 0x0000000214007221 */ /* 0x042fe20000010000 */
[----:B------:R-:W-:Y:S02]  /*57f0*/  F2FP.BF16.PACK_AB R130, R20, R21 ;  /* 0x000000151482723e */ /* 0x000fe400000010ff */
[----:B------:R-:W1:Y:S01]  /*5800*/  MUFU.EX2 R2, R35 ;  /* 0x0000002300027308 */ /* 0x000e620000000800 */
[----:B------:R-:W2:Y:S04]  /*5810*/  LDSM.16.MT88.4 R20, [R250+0x6100] ;  /* 0x00610000fa14783b */ /* 0x000ea80000004200 */
[----:B------:R3:W-:Y:S01]  /*5820*/  STL [R1+0xa4], R0 ;  /* 0x0000a40001007387 */ /* 0x0007e20000100800 */
[----:B-1----:R-:W-:-:S02]  /*5830*/  FADD.FTZ R16, R2, R16 ;  /* 0x0000001002107221 */ /* 0x002fc40000010000 */
[----:B---3--:R-:W1:Y:S01]  /*5840*/  MUFU.EX2 R0, R34 ;  /* 0x0000002200007308 */ /* 0x008e620000000800 */
[----:B--2---:R-:W-:Y:S01]  /*5850*/  HMMA.16816.F32.BF16 R24, R12, R20, RZ ;  /* 0x000000140c18723c */ /* 0x004fe200000418ff */
[C---:B-1----:R-:W-:Y:S01]  /*5860*/  FADD.FTZ R16, R0.reuse, R16 ;  /* 0x0000001000107221 */ /* 0x042fe20000010000 */
[----:B------:R-:W-:-:S06]  /*5870*/  F2FP.BF16.PACK_AB R131, R0, R2 ;  /* 0x000000020083723e */ /* 0x000fcc00000010ff */
[----:B------:R-:W-:Y:S01]  /*5880*/  HMMA.16816.F32.BF16 R12, R12, R22, RZ ;  /* 0x000000160c0c723c */ /* 0x000fe200000418ff */
[----:B------:R-:W-:Y:S04]  /*5890*/  STL [R1+0x9c], R16 ;  /* 0x00009c1001007387 */ /* 0x000fe80000100800 */
[----:B------:R-:W1:Y:S11]  /*58a0*/  LDSM.16.MT88.4 R16, [R250+0x6900] ;  /* 0x00690000fa10783b */ /* 0x000e760000004200 */
[C---:B-1----:R-:W-:Y:S08]  /*58b0*/  HMMA.16816.F32.BF16 R24, R8.reuse, R16, R24 ;  /* 0x000000100818723c */ /* 0x042ff00000041818 */
[----:B------:R-:W-:Y:S01]  /*58c0*/  HMMA.16816.F32.BF16 R12, R8, R18, R12 ;  /* 0x00000012080c723c */ /* 0x000fe2000004180c */
        /* <DEDUP_REMOVED lines=25> */
[----:B------:R-:W2:Y:S03]  /*5a60*/  LDSM.16.MT88.4 R152, [R248+0x1900] ;  /* 0x00190000f898783b */ /* 0x000ea60000004200 */
[C---:B-1----:R-:W-:Y:S01]  /*5a70*/  HMMA.16816.F32.BF16 R84, R4.reuse, R8, R160 ;  /* 0x000000080454723c */ /* 0x042fe200000418a0 */
[----:B------:R-:W1:Y:S07]  /*5a80*/  LDSM.16.MT88.4 R160, [R135+0x1900] ;  /* 0x0019000087a0783b */ /* 0x000e6e0000004200 */
[----:B------:R-:W-:Y:S01]  /*5a90*/  HMMA.16816.F32.BF16 R88, R4, R10, R124 ;  /* 0x0000000a0458723c */ /* 0x000fe2000004187c */
[----:B------:R-:W3:Y:S07]  /*5aa0*/  LDSM.16.MT88.4 R8, [R248+0x5100] ;  /* 0x00510000f808783b */ /* 0x000eee0000004200 */
[C---:B--2---:R-:W-:Y:S08]  /*5ab0*/  HMMA.16816.F32.BF16 R156, R128.reuse, R152, R156 ;  /* 0x00000098809c723c */ /* 0x044ff0000004189c */
[C---:B------:R-:W-:Y:S08]  /*5ac0*/  HMMA.16816.F32.BF16 R152, R128.reuse, R154, R20 ;  /* 0x0000009a8098723c */ /* 0x040ff00000041814 */
[----:B-1----:R-:W-:Y:S08]  /*5ad0*/  HMMA.16816.F32.BF16 R164, R128, R160, R164 ;  /* 0x000000a080a4723c */ /* 0x002ff000000418a4 */
[C---:B---3--:R-:W-:Y:S01]  /*5ae0*/  HMMA.16816.F32.BF16 R92, R4.reuse, R8, R144 ;  /* 0x00000008045c723c */ /* 0x048fe20000041890 */
[----:B------:R-:W1:Y:S07]  /*5af0*/  LDSM.16.MT88.4 R144, [R251+0x1900] ;  /* 0x00190000fb90783b */ /* 0x000e6e0000004200 */
[----:B------:R-:W-:Y:S01]  /*5b00*/  HMMA.16816.F32.BF16 R96, R4, R10, R120 ;  /* 0x0000000a0460723c */ /* 0x000fe20000041878 */
[----:B------:R-:W2:Y:S07]  /*5b10*/  LDSM.16.MT88.4 R8, [R251+0x5100] ;  /* 0x00510000fb08783b */ /* 0x000eae0000004200 */
[C---:B------:R-:W-:Y:S08]  /*5b20*/  HMMA.16816.F32.BF16 R160, R128.reuse, R162, R16 ;  /* 0x000000a280a0723c */ /* 0x040ff00000041810 */
[----:B-1----:R-:W-:Y:S08]  /*5b30*/  HMMA.16816.F32.BF16 R148, R128, R144, R148 ;  /* 0x000000908094723c */ /* 0x002ff00000041894 */
[C---:B--2---:R-:W-:Y:S01]  /*5b40*/  HMMA.16816.F32.BF16 R100, R4.reuse, R8, R136 ;  /* 0x000000080464723c */ /* 0x044fe20000041888 */
[----:B------:R-:W1:Y:S07]  /*5b50*/  LDSM.16.MT88.4 R136, [R250+0x1900] ;  /* 0x00190000fa88783b */ /* 0x000e6e0000004200 */
[----:B------:R-:W-:Y:S01]  /*5b60*/  HMMA.16816.F32.BF16 R104, R4, R10, R108 ;  /* 0x0000000a0468723c */ /* 0x000fe2000004186c */
[----:B------:R-:W2:Y:S07]  /*5b70*/  LDSM.16.MT88.4 R8, [R250+0x5100] ;  /* 0x00510000fa08783b */ /* 0x000eae0000004200 */
[C---:B------:R-:W-:Y:S08]  /*5b80*/  HMMA.16816.F32.BF16 R144, R128.reuse, R146, R28 ;  /* 0x000000928090723c */ /* 0x040ff0000004181c */
[----:B-1----:R-:W-:Y:S08]  /*5b90*/  HMMA.16816.F32.BF16 R140, R128, R136, R140 ;  /* 0x00000088808c723c */ /* 0x002ff0000004188c */
[C---:B--2---:R-:W-:Y:S08]  /*5ba0*/  HMMA.16816.F32.BF16 R108, R4.reuse, R8, R116 ;  /* 0x00000008046c723c */ /* 0x044ff00000041874 */
[----:B------:R-:W-:Y:S01]  /*5bb0*/  HMMA.16816.F32.BF16 R112, R4, R10, R112 ;  /* 0x0000000a0470723c */ /* 0x000fe20000041870 */
[----:B------:R-:W1:Y:S07]  /*5bc0*/  LDSM.16.MT88.4 R8, [R135+0x7100] ;  /* 0x007100008708783b */ /* 0x000e6e0000004200 */
[----:B------:R-:W-:Y:S08]  /*5bd0*/  HMMA.16816.F32.BF16 R136, R128, R138, R32 ;  /* 0x0000008a8088723c */ /* 0x000ff00000041820 */
[C---:B-1----:R-:W-:Y:S08]  /*5be0*/  HMMA.16816.F32.BF16 R184, R4.reuse, R8, R184 ;  /* 0x0000000804b8723c */ /* 0x042ff000000418b8 */
[C---:B------:R-:W-:Y:S01]  /*5bf0*/  HMMA.16816.F32.BF16 R176, R4.reuse, R10, R176 ;  /* 0x0000000a04b0723c */ /* 0x040fe200000418b0 */
[----:B------:R-:W1:Y:S07]  /*5c00*/  LDSM.16.MT88.4 R8, [R248+0x7100] ;  /* 0x00710000f808783b */ /* 0x000e6e0000004200 */
[C---:B-1----:R-:W-:Y:S01]  /*5c10*/  HMMA.16816.F32.BF16 R120, R4.reuse, R8, R80 ;  /* 0x000000080478723c */ /* 0x042fe20000041850 */
[----:B------:R-:W-:Y:S07]  /*5c20*/  LDSM.16.MT88.4 R80, [R248+0x5900] ;  /* 0x00590000f850783b */ /* 0x000fee0000004200 */
[C---:B------:R-:W-:Y:S01]  /*5c30*/  HMMA.16816.F32.BF16 R116, R4.reuse, R10, R64 ;  /* 0x0000000a0474723c */ /* 0x040fe20000041840 */
[----:B------:R-:W1:Y:S04]  /*5c40*/  LDSM.16.MT88.4 R8, [R251+0x7100] ;  /* 0x00710000fb08783b */ /* 0x000e680000004200 */
[----:B------:R-:W-:Y:S03]  /*5c50*/  LDSM.16.MT88.4 R64, [R250+0x3900] ;  /* 0x00390000fa40783b */ /* 0x000fe60000004200 */
[C---:B-1----:R-:W-:Y:S01]  /*5c60*/  HMMA.16816.F32.BF16 R124, R4.reuse, R10, R40 ;  /* 0x0000000a047c723c */ /* 0x042fe20000041828 */
[----:B------:R-:W1:Y:S07]  /*5c70*/  LDSM.16.MT88.4 R40, [R135+0x3900] ;  /* 0x003900008728783b */ /* 0x000e6e0000004200 */
[----:B------:R-:W-:Y:S01]  /*5c80*/  HMMA.16816.F32.BF16 R180, R4, R8, R48 ;  /* 0x0000000804b4723c */ /* 0x000fe20000041830 */
[----:B------:R-:W2:Y:S04]  /*5c90*/  LDSM.16.MT88.4 R48, [R248+0x3900] ;  /* 0x00390000f830783b */ /* 0x000ea80000004200 */
[----:B------:R-:W3:Y:S03]  /*5ca0*/  LDSM.16.MT88.4 R8, [R250+0x7100] ;  /* 0x00710000fa08783b */ /* 0x000ee60000004200 */
[C---:B-1----:R-:W-:Y:S08]  /*5cb0*/  HMMA.16816.F32.BF16 R36, R128.reuse, R40, R36 ;  /* 0x000000288024723c */ /* 0x042ff00000041824 */
[C---:B------:R-:W-:Y:S08]  /*5cc0*/  HMMA.16816.F32.BF16 R40, R128.reuse, R42, R44 ;  /* 0x0000002a8028723c */ /* 0x040ff0000004182c */
[C---:B--2---:R-:W-:Y:S08]  /*5cd0*/  HMMA.16816.F32.BF16 R44, R128.reuse, R48, R52 ;  /* 0x00000030802c723c */ /* 0x044ff00000041834 */
[----:B------:R-:W-:Y:S01]  /*5ce0*/  HMMA.16816.F32.BF16 R48, R128, R50, R56 ;  /* 0x000000328030723c */ /* 0x000fe20000041838 */
[----:B------:R-:W1:Y:S07]  /*5cf0*/  LDSM.16.MT88.4 R56, [R251+0x3900] ;  /* 0x00390000fb38783b */ /* 0x000e6e0000004200 */
[C---:B---3--:R-:W-:Y:S08]  /*5d00*/  HMMA.16816.F32.BF16 R24, R4.reuse, R8, R24 ;  /* 0x000000080418723c */ /* 0x048ff00000041818 */
[----:B------:R-:W-:Y:S01]  /*5d10*/  HMMA.16816.F32.BF16 R12, R4, R10, R12 ;  /* 0x0000000a040c723c */ /* 0x000fe2000004180c */
[----:B------:R-:W-:Y:S07]  /*5d20*/  LDSM.16.MT88.4 R4, [R250+0x7900] ;  /* 0x00790000fa04783b */ /* 0x000fee0000004200 */
[C---:B-1----:R-:W-:Y:S08]  /*5d30*/  HMMA.16816.F32.BF16 R52, R128.reuse, R56, R60 ;  /* 0x000000388034723c */ /* 0x042ff0000004183c */
[C---:B------:R-:W-:Y:S01]  /*5d40*/  HMMA.16816.F32.BF16 R60, R128.reuse, R64, R72 ;  /* 0x00000040803c723c */ /* 0x040fe20000041848 */
[----:B------:R-:W1:Y:S07]  /*5d50*/  LDSM.16.MT88.4 R72, [R135+0x5900] ;  /* 0x005900008748783b */ /* 0x000e6e0000004200 */
[C---:B------:R-:W-:Y:S08]  /*5d60*/  HMMA.16816.F32.BF16 R64, R128.reuse, R66, R76 ;  /* 0x000000428040723c */ /* 0x040ff0000004184c */
[C---:B------:R-:W-:Y:S08]  /*5d70*/  HMMA.16816.F32.BF16 R76, R128.reuse, R80, R92 ;  /* 0x00000050804c723c */ /* 0x040ff0000004185c */
[C---:B------:R-:W-:Y:S01]  /*5d80*/  HMMA.16816.F32.BF16 R80, R128.reuse, R82, R96 ;  /* 0x000000528050723c */ /* 0x040fe20000041860 */
[----:B------:R-:W2:Y:S07]  /*5d90*/  LDSM.16.MT88.4 R96, [R250+0x5900] ;  /* 0x00590000fa60783b */ /* 0x000eae0000004200 */
[C---:B------:R-:W-:Y:S08]  /*5da0*/  HMMA.16816.F32.BF16 R56, R128.reuse, R58, R68 ;  /* 0x0000003a8038723c */ /* 0x040ff00000041844 */
        /* <DEDUP_REMOVED lines=9> */
[C---:B--2---:R-:W-:Y:S01]  /*5e40*/  HMMA.16816.F32.BF16 R108, R128.reuse, R112, R120 ;  /* 0x00000070806c723c */ /* 0x044fe20000041878 */
[----:B------:R-:W2:Y:S07]  /*5e50*/  LDSM.16.MT88.4 R120, [R251+0x7900] ;  /* 0x00790000fb78783b */ /* 0x000eae0000004200 */
[C---:B------:R-:W-:Y:S08]  /*5e60*/  HMMA.16816.F32.BF16 R112, R128.reuse, R114, R116 ;  /* 0x000000728070723c */ /* 0x040ff00000041874 */
[C---:B-1----:R-:W-:Y:S08]  /*5e70*/  HMMA.16816.F32.BF16 R100, R128.reuse, R104, R184 ;  /* 0x000000688064723c */ /* 0x042ff000000418b8 */
[C---:B------:R-:W-:Y:S08]  /*5e80*/  HMMA.16816.F32.BF16 R104, R128.reuse, R106, R176 ;  /* 0x0000006a8068723c */ /* 0x040ff000000418b0 */
[C---:B--2---:R-:W-:Y:S08]  /*5e90*/  HMMA.16816.F32.BF16 R116, R128.reuse, R120, R180 ;  /* 0x000000788074723c */ /* 0x044ff000000418b4 */
[C---:B------:R-:W-:Y:S08]  /*5ea0*/  HMMA.16816.F32.BF16 R120, R128.reuse, R122, R124 ;  /* 0x0000007a8078723c */ /* 0x040ff0000004187c */
[C---:B------:R-:W-:Y:S08]  /*5eb0*/  HMMA.16816.F32.BF16 R124, R128.reuse, R4, R24 ;  /* 0x00000004807c723c */ /* 0x040ff00000041818 */
[----:B------:R-:W-:Y:S01]  /*5ec0*/  HMMA.16816.F32.BF16 R128, R128, R6, R12 ;  /* 0x000000068080723c */ /* 0x000fe2000004180c */
[----:B------:R-:W-:Y:S07]  /*5ed0*/  @P0 BRA `(.L_x_612) ;  /* 0x0000447000000947 */ /* 0x000fee0003800000 */
[----:B------:R-:W2:Y:S04]  /*5ee0*/  LDL R8, [R1+0xe4] ;  /* 0x0000e40001087983 */ /* 0x000ea80000100800 */
[----:B------:R-:W2:Y:S04]  /*5ef0*/  LDL R9, [R1+0x98] ;  /* 0x0000980001097983 */ /* 0x000ea80000100800 */
[----:B------:R-:W3:Y:S04]  /*5f00*/  LDL R188, [R1+0xdc] ;  /* 0x0000dc0001bc7983 */ /* 0x000ee80000100800 */
[----:B------:R-:W3:Y:S04]  /*5f10*/  LDL R189, [R1+0xd0] ;  /* 0x0000d00001bd7983 */ /* 0x000ee80000100800 */
[----:B------:R-:W4:Y:S04]  /*5f20*/  LDL R190, [R1+0xe0] ;  /* 0x0000e00001be7983 */ /* 0x000f280000100800 */
[----:B------:R-:W4:Y:S01]  /*5f30*/  LDL R191, [R1+0xd4] ;  /* 0x0000d40001bf7983 */ /* 0x000f220000100800 */
[----:B------:R-:W-:Y:S01]  /*5f40*/  PLOP3.LUT P0, PT, PT, PT, UP1, 0x80, 0x0 ;  /* 0x000000000000781c */ /* 0x000fe20003f0f018 */
[----:B------:R-:W-:Y:S01]  /*5f50*/  IMAD.MOV.U32 R2, RZ, RZ, R132 ;  /* 0x000000ffff027224 */ /* 0x000fe200078e0084 */
[----:B------:R-:W-:-:S11]  /*5f60*/  UMOV UR5, 0x1 ;  /* 0x0000000100057882 */ /* 0x000fd60000000000 */
[----:B------:R-:W-:Y:S01]  /*5f70*/  @P0 IMAD.HI.U32 R0, R133, c[0x0][0x2c8], RZ ;  /* 0x0000b20085000a27 */ /* 0x000fe200078e00ff */
[----:B------:R-:W-:-:S03]  /*5f80*/  PLOP3.LUT P0, PT, PT, PT, UP1, 0x80, 0x0 ;  /* 0x000000000000781c */ /* 0x000fc60003f0f018 */
[----:B------:R-:W-:-:S10]  /*5f90*/  IMAD.MOV.U32 R133, RZ, RZ, R3 ;  /* 0x000000ffff857224 */ /* 0x000fd400078e0003 */
[----:B------:R-:W-:-:S05]  /*5fa0*/  @P0 SHF.R.U32.HI R4, RZ, c[0x0][0x2cc], R0 ;  /* 0x0000b300ff040a19 */ /* 0x000fca0000011600 */
[----:B------:R3:W-:Y:S01]  /*5fb0*/  @P0 STL [R1+0xb8], R4 ;  /* 0x0000b80401000387 */ /* 0x0007e20000100800 */
[C---:B--2---:R-:W-:Y:S01]  /*5fc0*/  SHF.L.U64.HI R3, R9.reuse, 0x1, R8 ;  /* 0x0000000109037819 */ /* 0x044fe20000010208 */
[----:B------:R-:W-:-:S04]  /*5fd0*/  IMAD.SHL.U32 R0, R9, 0x2, RZ ;  /* 0x0000000209007824 */ /* 0x000fc800078e00ff */
[----:B------:R1:W-:Y:S01]  /*5fe0*/  STL [R1+0x94], R3 ;  /* 0x0000940301007387 */ /* 0x0003e20000100800 */
[----:B---3--:R-:W-:-:S03]  /*5ff0*/  SHF.L.U64.HI R4, R189, 0x1, R188 ;  /* 0x00000001bd047819 */ /* 0x008fc600000102bc */
[----:B------:R2:W-:Y:S04]  /*6000*/  STL [R1+0xd8], R0 ;  /* 0x0000d80001007387 */ /* 0x0005e80000100800 */
[----:B------:R4:W-:Y:S01]  /*6010*/  STL [R1+0x90], R4 ;  /* 0x0000900401007387 */ /* 0x0009e20000100800 */
[----:B-1----:R-:W-:Y:S01]  /*6020*/  IMAD.SHL.U32 R3, R189, 0x2, RZ ;  /* 0x00000002bd037824 */ /* 0x002fe200078e00ff */
[----:B--2---:R-:W-:-:S04]  /*6030*/  SEL R0, RZ, 0x10, P5 ;  /* 0x00000010ff007807 */ /* 0x004fc80002800000 */
[----:B------:R1:W-:Y:S01]  /*6040*/  STL [R1+0x8c], R3 ;  /* 0x00008c0301007387 */ /* 0x0003e20000100800 */
[----:B----4-:R-:W-:-:S03]  /*6050*/  SHF.L.U64.HI R4, R191, 0x1, R190 ;  /* 0x00000001bf047819 */ /* 0x010fc600000102be */
[----:B------:R2:W-:Y:S04]  /*6060*/  STL [R1+0xac], R0 ;  /* 0x0000ac0001007387 */ /* 0x0005e80000100800 */
[----:B------:R3:W-:Y:S01]  /*6070*/  STL [R1+0x88], R4 ;  /* 0x0000880401007387 */ /* 0x0007e20000100800 */
[----:B-1----:R-:W-:Y:S01]  /*6080*/  IMAD.SHL.U32 R3, R191, 0x2, RZ ;  /* 0x00000002bf037824 */ /* 0x002fe200078e00ff */
[----:B--2---:R-:W-:-:S04]  /*6090*/  SEL R0, RZ, 0x10, P4 ;  /* 0x00000010ff007807 */ /* 0x004fc80002000000 */
[----:B------:R3:W-:Y:S04]  /*60a0*/  STL [R1+0x84], R3 ;  /* 0x0000840301007387 */ /* 0x0007e80000100800 */
[----:B------:R3:W-:Y:S02]  /*60b0*/  STL [R1+0xa8], R0 ;  /* 0x0000a80001007387 */ /* 0x0007e40000100800 */
.L_x_615:
[----:B------:R-:W2:Y:S01]  /*60c0*/  LDL R5, [R1] ;  /* 0x0000000001057983 */ /* 0x000ea20000100800 */
[----:B------:R-:W-:Y:S04]  /*60d0*/  DEPBAR.LE SB0, 0x0 ;  /* 0x000080000000791a */ /* 0x000fe80000000000 */
[----:B---3--:R-:W3:Y:S04]  /*60e0*/  LDL R4, [R1+0x3c] ;  /* 0x00003c0001047983 */ /* 0x008ee80000100800 */
[----:B------:R-:W-:Y:S01]  /*60f0*/  BAR.SYNC.DEFER_BLOCKING 0x0 ;  /* 0x0000000000007b1d */ /* 0x000fe20000010000 */
[----:B------:R-:W-:Y:S05]  /*6100*/  ISETP.LE.AND P0, PT, RZ, UR10, PT ;  /* 0x0000000aff007c0c */ /* 0x000fea000bf03270 */
[----:B------:R-:W4:Y:S04]  /*6110*/  LDL R3, [R1+0x38] ;  /* 0x0000380001037983 */ /* 0x000f280000100800 */
[----:B------:R-:W4:Y:S04]  /*6120*/  LDL R0, [R1+0x34] ;  /* 0x0000340001007983 */ /* 0x000f280000100800 */
[----:B------:R1:W5:Y:S04]  /*6130*/  LDL R132, [R1+0x40] ;  /* 0x0000400001847983 */ /* 0x0003680000100800 */
[----:B------:R1:W1:Y:S04]  /*6140*/  LDSM.16.M88.4 R8, [R134+0x10100] ;  /* 0x010100008608783b */ /* 0x0002680000000200 */
[----:B------:R1:W1:Y:S04]  /*6150*/  LDSM.16.M88.4 R16, [R134+0x10900] ;  /* 0x010900008610783b */ /* 0x0002680000000200 */
[----:B------:R1:W1:Y:S04]  /*6160*/  LDSM.16.M88.4 R24, [R134+0x11100] ;  /* 0x011100008618783b */ /* 0x0002680000000200 */
[----:B------:R1:W1:Y:S04]  /*6170*/  LDSM.16.M88.4 R32, [R134+0x11900] ;  /* 0x011900008620783b */ /* 0x0002680000000200 */
[----:B--2---:R2:W1:Y:S04]  /*6180*/  LDSM.16.M88.4 R176, [R5] ;  /* 0x0000000005b0783b */ /* 0x0044680000000200 */
[----:B---3--:R2:W3:Y:S04]  /*6190*/  LDSM.16.M88.4 R180, [R4] ;  /* 0x0000000004b4783b */ /* 0x0084e80000000200 */
[----:B----4-:R2:W4:Y:S04]  /*61a0*/  LDSM.16.M88.4 R184, [R3] ;  /* 0x0000000003b8783b */ /* 0x0105280000000200 */
[----:B------:R2:W1:Y:S01]  /*61b0*/  LDSM.16.M88.4 R188, [R0] ;  /* 0x0000000000bc783b */ /* 0x0004620000000200 */
[----:B------:R-:W-:-:S05]  /*61c0*/  @!P0 BRA `(.L_x_613) ;  /* 0x000004b000008947 */ /* 0x000fca0003800000 */
[----:B--2---:R-:W2:Y:S01]  /*61d0*/  LDL R3, [R1+0x5c] ;  /* 0x00005c0001037983 */ /* 0x004ea20000100800 */
[----:B-----5:R-:W-:Y:S03]  /*61e0*/  LOP3.LUT R132, R132, 0xffffffdf, RZ, 0xc0, !PT ;  /* 0xffffffdf84847812 */ /* 0x020fe600078ec0ff */
[----:B----4-:R-:W4:Y:S01]  /*61f0*/  LDL R6, [R1+0x58] ;  /* 0x0000580001067983 */ /* 0x010f220000100800 */
[----:B------:R-:W-:Y:S03]  /*6200*/  @P1 LOP3.LUT R132, R132, 0x20, RZ, 0xfc, !PT ;  /* 0x0000002084841812 */ /* 0x000fe600078efcff */
[----:B---3--:R-:W3:Y:S04]  /*6210*/  LDL R13, [R1+0x60] ;  /* 0x00006000010d7983 */ /* 0x008ee80000100800 */
[----:B------:R-:W-:Y:S04]  /*6220*/  STL [R1+0x40], R132 ;  /* 0x0000408401007387 */ /* 0x000fe80000100800 */
[----:B------:R-:W3:Y:S04]  /*6230*/  LDL R29, [R1+0xd8] ;  /* 0x0000d800011d7983 */ /* 0x000ee80000100800 */
        /* <DEDUP_REMOVED lines=8> */
[----:B------:R-:W3:Y:S01]  /*62c0*/  LDL R30, [R1+0xc0] ;  /* 0x0000c000011e7983 */ /* 0x000ee20000100800 */
[----:B--2---:R-:W-:Y:S01]  /*62d0*/  SHF.R.S32.HI R0, RZ, 0x1f, R3 ;  /* 0x0000001fff007819 */ /* 0x004fe20000011403 */
[C---:B------:R-:W-:Y:S04]  /*62e0*/  IMAD.WIDE.U32 R4, R3.reuse, c[0x0][0x208], RZ ;  /* 0x0000820003047a25 */ /* 0x040fe800078e00ff */
[----:B------:R-:W-:Y:S04]  /*62f0*/  IMAD R0, R0, c[0x0][0x208], RZ ;  /* 0x0000820000007a24 */ /* 0x000fe800078e02ff */
[----:B------:R-:W-:Y:S04]  /*6300*/  IMAD R0, R3, c[0x0][0x20c], R0 ;  /* 0x0000830003007a24 */ /* 0x000fe800078e0200 */
[----:B------:R-:W-:Y:S01]  /*6310*/  IMAD.IADD R5, R5, 0x1, R0 ;  /* 0x0000000105057824 */ /* 0x000fe200078e0200 */
[----:B----4-:R-:W-:Y:S03]  /*6320*/  SHF.R.S32.HI R0, RZ, 0x1f, R6 ;  /* 0x0000001fff007819 */ /* 0x010fe60000011406 */
        /* <DEDUP_REMOVED lines=8> */
[----:B------:R2:W-:Y:S04]  /*63b0*/  SHFL.IDX PT, R0, R12, 0x1, 0x181f ;  /* 0x00381f000c007f89 */ /* 0x0005e800000e0000 */
[----:B------:R-:W4:Y:S04]  /*63c0*/  SHFL.IDX PT, R5, R3, RZ, 0x181f ;  /* 0x00181fff03057589 */ /* 0x000f2800000e0000 */
[----:B------:R-:W1:Y:S01]  /*63d0*/  SHFL.IDX PT, R3, R3, 0x1, 0x181f ;  /* 0x00381f0003037f89 */ /* 0x000e6200000e0000 */
[C---:B---3--:R-:W-:Y:S03]  /*63e0*/  IADD3 R6, P0, R4.reuse, R29, RZ ;  /* 0x0000001d04067210 */ /* 0x048fe60007f1e0ff */
[----:B--2---:R-:W2:Y:S02]  /*63f0*/  LDL R12, [R1+0xb0] ;  /* 0x0000b000010c7983 */ /* 0x004ea40000100800 */
[C---:B----4-:R-:W-:Y:S05]  /*6400*/  IMAD.X R7, R5.reuse, 0x1, R28, P0 ;  /* 0x0000000105077824 */ /* 0x050fea00000e061c */
[----:B------:R3:W-:Y:S02]  /*6410*/  LDGSTS.E.BYPASS.LTC128B.128 [R13], [R6.64], !P6 ;  /* 0x00000000060d7fae */ /* 0x0007e4000f101d50 */
[C---:B---3--:R-:W-:Y:S05]  /*6420*/  IADD3 R6, P0, R4.reuse, R23, RZ ;  /* 0x0000001704067210 */ /* 0x048fea0007f1e0ff */
[C---:B------:R-:W-:Y:S05]  /*6430*/  IMAD.X R7, R5.reuse, 0x1, R22, P0 ;  /* 0x0000000105077824 */ /* 0x040fea00000e0616 */
[----:B------:R3:W-:Y:S02]  /*6440*/  LDGSTS.E.BYPASS.LTC128B.128 [R21], [R6.64], !P5 ;  /* 0x0000000006157fae */ /* 0x0007e4000e901d50 */
[C---:B---3--:R-:W-:Y:S02]  /*6450*/  IADD3 R6, P0, R4.reuse, R20, RZ ;  /* 0x0000001404067210 */ /* 0x048fe40007f1e0ff */
[----:B------:R-:W3:Y:S03]  /*6460*/  LDL R21, [R1+0xac] ;  /* 0x0000ac0001157983 */ /* 0x000ee60000100800 */
[----:B------:R-:W-:Y:S05]  /*6470*/  IMAD.X R7, R5, 0x1, R15, P0 ;  /* 0x0000000105077824 */ /* 0x000fea00000e060f */
[----:B------:R4:W-:Y:S04]  /*6480*/  LDGSTS.E.BYPASS.LTC128B.128 [R14], [R6.64], !P4 ;  /* 0x00000000060e7fae */ /* 0x0009e8000e101d50 */
[----:B----4-:R-:W4:Y:S01]  /*6490*/  LDL R14, [R1+0xa8] ;  /* 0x0000a800010e7983 */ /* 0x010f220000100800 */
[C---:B------:R-:W-:Y:S05]  /*64a0*/  IMAD.SHL.U32 R6, R31.reuse, 0x2, RZ ;  /* 0x000000021f067824 */ /* 0x040fea00078e00ff */
[----:B------:R-:W-:Y:S02]  /*64b0*/  IADD3 R4, P0, R4, R6, RZ ;  /* 0x0000000604047210 */ /* 0x000fe40007f1e0ff */
[----:B--2---:R-:W-:Y:S02]  /*64c0*/  SHF.L.U64.HI R7, R31, 0x1, R12 ;  /* 0x000000011f077819 */ /* 0x004fe4000001020c */
[----:B------:R-:W2:Y:S03]  /*64d0*/  LDL R12, [R1+0xb4] ;  /* 0x0000b400010c7983 */ /* 0x000ea60000100800 */
[----:B------:R-:W-:Y:S05]  /*64e0*/  IMAD.X R5, R5, 0x1, R7, P0 ;  /* 0x0000000105057824 */ /* 0x000fea00000e0607 */
[----:B------:R1:W-:Y:S02]  /*64f0*/  LDGSTS.E.BYPASS.LTC128B.128 [R30], [R4.64], !P3 ;  /* 0x00000000041e7fae */ /* 0x0003e4000d901d50 */
[----:B-1----:R-:W-:Y:S05]  /*6500*/  IADD3 R4, P0, R0, R29, RZ ;  /* 0x0000001d00047210 */ /* 0x002fea0007f1e0ff */
[----:B------:R-:W-:Y:S05]  /*6510*/  IMAD.X R5, R3, 0x1, R28, P0 ;  /* 0x0000000103057824 */ /* 0x000fea00000e061c */
[----:B------:R3:W-:Y:S02]  /*6520*/  LDGSTS.E.BYPASS.LTC128B.128 [R13+0x1000], [R4.64], !P6 ;  /* 0x01000000040d7fae */ /* 0x0007e4000f101d50 */
[C---:B---3--:R-:W-:Y:S04]  /*6530*/  IADD3 R4, -R21.reuse, 0x10, RZ ;  /* 0x0000001015047810 */ /* 0x048fe80007ffe1ff */
[----:B------:R-:W-:Y:S04]  /*6540*/  LOP3.LUT R4, R4, 0xf, RZ, 0xc0, !PT ;  /* 0x0000000f04047812 */ /* 0x000fe800078ec0ff */
[-C--:B------:R-:W-:Y:S04]  /*6550*/  IADD3 R4, P1, P0, R4, R0.reuse, R23 ;  /* 0x0000000004047210 */ /* 0x080fe8000783e017 */
[-C--:B------:R-:W-:Y:S02]  /*6560*/  IADD3.X R5, RZ, R3.reuse, R22, P1, P0 ;  /* 0x00000003ff057210 */ /* 0x080fe40000fe0416 */
[----:B------:R-:W-:Y:S11]  /*6570*/  ISETP.NE.U32.AND P0, PT, R21, RZ, PT ;  /* 0x000000ff1500720c */ /* 0x000ff60003f05070 */
[----:B------:R-:W-:Y:S02]  /*6580*/  @!UPT UIADD3 URZ, URZ, URZ, URZ ;  /* 0x0000003f3f3ff290 */ /* 0x000fe4000fffe03f */
[----:B------:R4:W-:Y:S02]  /*6590*/  LDGSTS.E.BYPASS.LTC128B.128.ZFILL [R13+0x3000], [R4.64], P0 ;  /* 0x03000000040d7fae */ /* 0x0009e40008141d50 */
[----:B----4-:R-:W-:Y:S04]  /*65a0*/  IADD3 R4, -R14, 0x10, RZ ;  /* 0x000000100e047810 */ /* 0x010fe80007ffe1ff */
[----:B------:R-:W-:Y:S04]  /*65b0*/  LOP3.LUT R4, R4, 0xf, RZ, 0xc0, !PT ;  /* 0x0000000f04047812 */ /* 0x000fe800078ec0ff */
[-C--:B------:R-:W-:Y:S04]  /*65c0*/  IADD3 R4, P1, P0, R4, R0.reuse, R20 ;  /* 0x0000000004047210 */ /* 0x080fe8000783e014 */
[-C--:B------:R-:W-:Y:S02]  /*65d0*/  IADD3.X R5, RZ, R3.reuse, R15, P1, P0 ;  /* 0x00000003ff057210 */ /* 0x080fe40000fe040f */
[----:B------:R-:W-:Y:S11]  /*65e0*/  ISETP.NE.U32.AND P0, PT, R14, RZ, PT ;  /* 0x000000ff0e00720c */ /* 0x000ff60003f05070 */
[----:B------:R-:W-:Y:S02]  /*65f0*/  @!UPT UIADD3 URZ, URZ, URZ, URZ ;  /* 0x0000003f3f3ff290 */ /* 0x000fe4000fffe03f */
[----:B------:R2:W-:Y:S02]  /*6600*/  LDGSTS.E.BYPASS.LTC128B.128.ZFILL [R13+0x5000], [R4.64], P0 ;  /* 0x05000000040d7fae */ /* 0x0005e40008141d50 */
[----:B--2---:R-:W-:Y:S04]  /*6610*/  IADD3 R4, -R12, 0x10, RZ ;  /* 0x000000100c047810 */ /* 0x004fe80007ffe1ff */
[----:B------:R-:W-:Y:S04]  /*6620*/  LOP3.LUT R4, R4, 0xf, RZ, 0xc0, !PT ;  /* 0x0000000f04047812 */ /* 0x000fe800078ec0ff */
[----:B------:R-:W-:Y:S04]  /*6630*/  IADD3 R4, P1, P0, R4, R0, R6 ;  /* 0x0000000004047210 */ /* 0x000fe8000783e006 */
[----:B------:R-:W-:Y:S02]  /*6640*/  IADD3.X R5, RZ, R3, R7, P1, P0 ;  /* 0x00000003ff057210 */ /* 0x000fe40000fe0407 */
[----:B------:R-:W-:Y:S02]  /*6650*/  ISETP.NE.U32.AND P0, PT, R12, RZ, PT ;  /* 0x000000ff0c00720c */ /* 0x000fe40003f05070 */
[----:B------:R-:W-:Y:S11]  /*6660*/  LOP3.LUT P1, RZ, R132, 0x20, RZ, 0xc0, !PT ;  /* 0x0000002084ff7812 */ /* 0x000ff6000782c0ff */
[----:B------:R1:W-:Y:S02]  /*6670*/  LDGSTS.E.BYPASS.LTC128B.128.ZFILL [R13+0x7000], [R4.64], P0 ;  /* 0x07000000040d7fae */ /* 0x0003e40008141d50 */
.L_x_613:
[C---:B-12---:R-:W-:Y:S01]  /*6680*/  HMMA.16816.F32.BF16 R4, R168.reuse, R8, RZ ;  /* 0x00000008a804723c */ /* 0x046fe200000418ff */
[----:B------:R-:W2:Y:S01]  /*6690*/  LDL R3, [R1+0x28] ;  /* 0x0000280001037983 */ /* 0x000ea20000100800 */
[----:B------:R-:W-:Y:S03]  /*66a0*/  UISETP.GE.AND UP0, UPT, UR10, 0x1, UPT ;  /* 0x000000010a00788c */ /* 0x000fe6000bf06270 */
[----:B------:R-:W0:Y:S03]  /*66b0*/  LDGDEPBAR ;  /* 0x00000000000079af */ /* 0x000e260000000000 */
[C---:B------:R-:W-:Y:S01]  /*66c0*/  HMMA.16816.F32.BF16 R8, R168.reuse, R10, RZ ;  /* 0x0000000aa808723c */ /* 0x040fe200000418ff */
[----:B------:R-:W-:Y:S04]  /*66d0*/  PLOP3.LUT P0, PT, PT, PT, UP0, 0x40, 0x0 ;  /* 0x000000000000781c */ /* 0x000fe80003f0e808 */
[----:B----4-:R-:W4:Y:S03]  /*66e0*/  LDL R0, [R1+0x24] ;  /* 0x0000240001007983 */ /* 0x010f260000100800 */
[C---:B------:R-:W-:Y:S08]  /*66f0*/  HMMA.16816.F32.BF16 R12, R168.reuse, R16, RZ ;  /* 0x00000010a80c723c */ /* 0x040ff000000418ff */
        /* <DEDUP_REMOVED lines=8> */
[C---:B---3--:R-:W-:Y:S08]  /*6780*/  HMMA.16816.F32.BF16 R12, R172.reuse, R180, R12 ;  /* 0x000000b4ac0c723c */ /* 0x048ff0000004180c */
[C---:B------:R-:W-:Y:S01]  /*6790*/  HMMA.16816.F32.BF16 R16, R172.reuse, R182, R16 ;  /* 0x000000b6ac10723c */ /* 0x040fe20000041810 */
[----:B------:R-:W3:Y:S07]  /*67a0*/  LDSM.16.M88.4 R180, [R252+0x10900] ;  /* 0x01090000fcb4783b */ /* 0x000eee0000000200 */
[C---:B------:R-:W-:Y:S08]  /*67b0*/  HMMA.16816.F32.BF16 R20, R172.reuse, R184, R20 ;  /* 0x000000b8ac14723c */ /* 0x040ff00000041814 */
[C---:B------:R-:W-:Y:S01]  /*67c0*/  HMMA.16816.F32.BF16 R24, R172.reuse, R186, R24 ;  /* 0x000000baac18723c */ /* 0x040fe20000041818 */
[----:B------:R-:W-:Y:S07]  /*67d0*/  LDSM.16.M88.4 R184, [R252+0x11900] ;  /* 0x01190000fcb8783b */ /* 0x000fee0000000200 */
[C---:B------:R-:W-:Y:S01]  /*67e0*/  HMMA.16816.F32.BF16 R28, R172.reuse, R188, R28 ;  /* 0x000000bcac1c723c */ /* 0x040fe2000004181c */
[----:B------:R-:W4:Y:S04]  /*67f0*/  LDL R188, [R1+0x30] ;  /* 0x0000300001bc7983 */ /* 0x000f280000100800 */
[----:B------:R-:W4:Y:S03]  /*6800*/  LDL R189, [R1+0x2c] ;  /* 0x00002c0001bd7983 */ /* 0x000f260000100800 */
        /* <DEDUP_REMOVED lines=12> */
[----:B------:R-:W1:Y:S07]  /*68d0*/  LDSM.16.M88.4 R184, [R249+0x1000] ;  /* 0x00100000f9b8783b */ /* 0x000e6e0000000200 */
[C---:B---3--:R-:W-:Y:S08]  /*68e0*/  HMMA.16816.F32.BF16 R4, R196.reuse, R180, R4 ;  /* 0x000000b4c404723c */ /* 0x048ff00000041804 */
[C---:B------:R-:W-:Y:S01]  /*68f0*/  HMMA.16816.F32.BF16 R8, R196.reuse, R182, R8 ;  /* 0x000000b6c408723c */ /* 0x040fe20000041808 */
[----:B------:R-:W3:Y:S07]  /*6900*/  LDSM.16.M88.4 R180, [R249+0x1800] ;  /* 0x00180000f9b4783b */ /* 0x000eee0000000200 */
[C---:B-1----:R-:W-:Y:S08]  /*6910*/  HMMA.16816.F32.BF16 R12, R196.reuse, R176, R12 ;  /* 0x000000b0c40c723c */ /* 0x042ff0000004180c */
[C---:B------:R-:W-:Y:S01]  /*6920*/  HMMA.16816.F32.BF16 R16, R196.reuse, R178, R16 ;  /* 0x000000b2c410723c */ /* 0x040fe20000041810 */
[----:B------:R-:W1:Y:S07]  /*6930*/  LDSM.16.M88.4 R176, [R134+0x12100] ;  /* 0x0121000086b0783b */ /* 0x000e6e0000000200 */
[C---:B------:R-:W-:Y:S08]  /*6940*/  HMMA.16816.F32.BF16 R20, R196.reuse, R184, R20 ;  /* 0x000000b8c414723c */ /* 0x040ff00000041814 */
[C---:B------:R-:W-:Y:S01]  /*6950*/  HMMA.16816.F32.BF16 R24, R196.reuse, R186, R24 ;  /* 0x000000bac418723c */ /* 0x040fe20000041818 */
[----:B------:R-:W2:Y:S07]  /*6960*/  LDSM.16.M88.4 R184, [R134+0x12900] ;  /* 0x0129000086b8783b */ /* 0x000eae0000000200 */
[C---:B---3--:R-:W-:Y:S08]  /*6970*/  HMMA.16816.F32.BF16 R28, R196.reuse, R180, R28 ;  /* 0x000000b4c41c723c */ /* 0x048ff0000004181c */
[----:B------:R-:W-:Y:S01]  /*6980*/  HMMA.16816.F32.BF16 R32, R196, R182, R32 ;  /* 0x000000b6c420723c */ /* 0x000fe20000041820 */
[----:B------:R-:W3:Y:S07]  /*6990*/  LDSM.16.M88.4 R180, [R134+0x13100] ;  /* 0x0131000086b4783b */ /* 0x000eee0000000200 */
[C---:B-1----:R-:W-:Y:S08]  /*69a0*/  HMMA.16816.F32.BF16 R4, R200.reuse, R176, R4 ;  /* 0x000000b0c804723c */ /* 0x042ff00000041804 */
[C---:B------:R-:W-:Y:S01]  /*69b0*/  HMMA.16816.F32.BF16 R8, R200.reuse, R178, R8 ;  /* 0x000000b2c808723c */ /* 0x040fe20000041808 */
[----:B------:R-:W1:Y:S07]  /*69c0*/  LDSM.16.M88.4 R176, [R134+0x13900] ;  /* 0x0139000086b0783b */ /* 0x000e6e0000000200 */
[C---:B--2---:R-:W-:Y:S08]  /*69d0*/  HMMA.16816.F32.BF16 R12, R200.reuse, R184, R12 ;  /* 0x000000b8c80c723c */ /* 0x044ff0000004180c */
[C---:B------:R-:W-:Y:S08]  /*69e0*/  HMMA.16816.F32.BF16 R16, R200.reuse, R186, R16 ;  /* 0x000000bac810723c */ /* 0x040ff00000041810 */
[C---:B---3--:R-:W-:Y:S08]  /*69f0*/  HMMA.16816.F32.BF16 R20, R200.reuse, R180, R20 ;  /* 0x000000b4c814723c */ /* 0x048ff00000041814 */
[C---:B------:R-:W-:Y:S08]  /*6a00*/  HMMA.16816.F32.BF16 R24, R200.reuse, R182, R24 ;  /* 0x000000b6c818723c */ /* 0x040ff00000041818 */
[C---:B-1----:R-:W-:Y:S08]  /*6a10*/  HMMA.16816.F32.BF16 R28, R200.reuse, R176, R28 ;  /* 0x000000b0c81c723c */ /* 0x042ff0000004181c */
[----:B------:R-:W-:Y:S01]  /*6a20*/  HMMA.16816.F32.BF16 R32, R200, R178, R32 ;  /* 0x000000b2c820723c */ /* 0x000fe20000041820 */
[----:B------:R1:W-:Y:S08]  /*6a30*/  LDSM.16.M88.4 R176, [R3] ;  /* 0x0000000003b0783b */ /* 0x0003f00000000200 */
[----:B-1----:R-:W2:Y:S04]  /*6a40*/  LDL R3, [R1+0x18] ;  /* 0x0000180001037983 */ /* 0x002ea80000100800 */
[----:B----4-:R1:W3:Y:S08]  /*6a50*/  LDSM.16.M88.4 R184, [R188] ;  /* 0x00000000bcb8783b */ /* 0x0102f00000000200 */
[----:B------:R4:W3:Y:S08]  /*6a60*/  LDSM.16.M88.4 R180, [R189] ;  /* 0x00000000bdb4783b */ /* 0x0008f00000000200 */
[----:B-1----:R-:W2:Y:S04]  /*6a70*/  LDL R188, [R1+0x1c] ;  /* 0x00001c0001bc7983 */ /* 0x002ea80000100800 */
[----:B----4-:R-:W4:Y:S01]  /*6a80*/  LDL R189, [R1+0x20] ;  /* 0x0000200001bd7983 */ /* 0x010f220000100800 */
[C---:B---3--:R-:W-:Y:S08]  /*6a90*/  HMMA.16816.F32.BF16 R4, R204.reuse, R184, R4 ;  /* 0x000000b8cc04723c */ /* 0x048ff00000041804 */
[C---:B------:R-:W-:Y:S01]  /*6aa0*/  HMMA.16816.F32.BF16 R8, R204.reuse, R186, R8 ;  /* 0x000000bacc08723c */ /* 0x040fe20000041808 */
[----:B------:R1:W3:Y:S07]  /*6ab0*/  LDSM.16.M88.4 R184, [R0] ;  /* 0x0000000000b8783b */ /* 0x0002ee0000000200 */
[C---:B------:R-:W-:Y:S08]  /*6ac0*/  HMMA.16816.F32.BF16 R12, R204.reuse, R180, R12 ;  /* 0x000000b4cc0c723c */ /* 0x040ff0000004180c */
[C---:B------:R-:W-:Y:S01]  /*6ad0*/  HMMA.16816.F32.BF16 R16, R204.reuse, R182, R16 ;  /* 0x000000b6cc10723c */ /* 0x040fe20000041810 */
[----:B------:R-:W3:Y:S07]  /*6ae0*/  LDSM.16.M88.4 R180, [R252+0x12100] ;  /* 0x01210000fcb4783b */ /* 0x000eee0000000200 */
[C---:B------:R-:W-:Y:S01]  /*6af0*/  HMMA.16816.F32.BF16 R20, R204.reuse, R176, R20 ;  /* 0x000000b0cc14723c */ /* 0x040fe20000041814 */
[----:B-1----:R-:W4:Y:S07]  /*6b00*/  LDL R0, [R1+0x14] ;  /* 0x0000140001007983 */ /* 0x002f2e0000100800 */
[C---:B------:R-:W-:Y:S01]  /*6b10*/  HMMA.16816.F32.BF16 R24, R204.reuse, R178, R24 ;  /* 0x000000b2cc18723c */ /* 0x040fe20000041818 */
[----:B------:R-:W1:Y:S07]  /*6b20*/  LDSM.16.M88.4 R176, [R252+0x12900] ;  /* 0x01290000fcb0783b */ /* 0x000e6e0000000200 */
[C---:B---3--:R-:W-:Y:S08]  /*6b30*/  HMMA.16816.F32.BF16 R28, R204.reuse, R184, R28 ;  /* 0x000000b8cc1c723c */ /* 0x048ff0000004181c */
[----:B------:R-:W-:Y:S01]  /*6b40*/  HMMA.16816.F32.BF16 R32, R204, R186, R32 ;  /* 0x000000bacc20723c */ /* 0x000fe20000041820 */
[----:B------:R-:W3:Y:S07]  /*6b50*/  LDSM.16.M88.4 R184, [R252+0x13100] ;  /* 0x01310000fcb8783b */ /* 0x000eee0000000200 */
[C---:B------:R-:W-:Y:S08]  /*6b60*/  HMMA.16816.F32.BF16 R4, R208.reuse, R180, R4 ;  /* 0x000000b4d004723c */ /* 0x040ff00000041804 */
[C---:B------:R-:W-:Y:S01]  /*6b70*/  HMMA.16816.F32.BF16 R8, R208.reuse, R182, R8 ;  /* 0x000000b6d008723c */ /* 0x040fe20000041808 */
[----:B------:R-:W3:Y:S07]  /*6b80*/  LDSM.16.M88.4 R180, [R252+0x13900] ;  /* 0x01390000fcb4783b */ /* 0x000eee0000000200 */
[C---:B-1----:R-:W-:Y:S08]  /*6b90*/  HMMA.16816.F32.BF16 R12, R208.reuse, R176, R12 ;  /* 0x000000b0d00c723c */ /* 0x042ff0000004180c */
[C---:B------:R-:W-:Y:S01]  /*6ba0*/  HMMA.16816.F32.BF16 R16, R208.reuse, R178, R16 ;  /* 0x000000b2d010723c */ /* 0x040fe20000041810 */
[----:B------:R-:W1:Y:S07]  /*6bb0*/  LDSM.16.M88.4 R176, [R249+0x2000] ;  /* 0x00200000f9b0783b */ /* 0x000e6e0000000200 */
[C---:B---3--:R-:W-:Y:S08]  /*6bc0*/  HMMA.16816.F32.BF16 R20, R208.reuse, R184, R20 ;  /* 0x000000b8d014723c */ /* 0x048ff00000041814 */
[C---:B------:R-:W-:Y:S01]  /*6bd0*/  HMMA.16816.F32.BF16 R24, R208.reuse, R186, R24 ;  /* 0x000000bad018723c */ /* 0x040fe20000041818 */
[----:B------:R-:W3:Y:S07]  /*6be0*/  LDSM.16.M88.4 R184, [R249+0x2800] ;  /* 0x00280000f9b8783b */ /* 0x000eee0000000200 */
[C---:B------:R-:W-:Y:S08]  /*6bf0*/  HMMA.16816.F32.BF16 R28, R208.reuse, R180, R28 ;  /* 0x000000b4d01c723c */ /* 0x040ff0000004181c */
[----:B------:R-:W-:Y:S01]  /*6c00*/  HMMA.16816.F32.BF16 R32, R208, R182, R32 ;  /* 0x000000b6d020723c */ /* 0x000fe20000041820 */
        /* <DEDUP_REMOVED lines=8> */
[C---:B------:R-:W-:Y:S01]  /*6c90*/  HMMA.16816.F32.BF16 R24, R212.reuse, R182, R24 ;  /* 0x000000b6d418723c */ /* 0x040fe20000041818 */
[----:B------:R-:W3:Y:S07]  /*6ca0*/  LDSM.16.M88.4 R180, [R134+0x14900] ;  /* 0x0149000086b4783b */ /* 0x000eee0000000200 */
[C---:B-1----:R-:W-:Y:S08]  /*6cb0*/  HMMA.16816.F32.BF16 R28, R212.reuse, R176, R28 ;  /* 0x000000b0d41c723c */ /* 0x042ff0000004181c */
[----:B------:R-:W-:Y:S01]  /*6cc0*/  HMMA.16816.F32.BF16 R32, R212, R178, R32 ;  /* 0x000000b2d420723c */ /* 0x000fe20000041820 */
[----:B------:R-:W1:Y:S07]  /*6cd0*/  LDSM.16.M88.4 R176, [R134+0x15100] ;  /* 0x0151000086b0783b */ /* 0x000e6e0000000200 */
[C---:B---3--:R-:W-:Y:S08]  /*6ce0*/  HMMA.16816.F32.BF16 R4, R216.reuse, R184, R4 ;  /* 0x000000b8d804723c */ /* 0x048ff00000041804 */
[C---:B------:R-:W-:Y:S01]  /*6cf0*/  HMMA.16816.F32.BF16 R8, R216.reuse, R186, R8 ;  /* 0x000000bad808723c */ /* 0x040fe20000041808 */
[----:B------:R-:W3:Y:S07]  /*6d00*/  LDSM.16.M88.4 R184, [R134+0x15900] ;  /* 0x0159000086b8783b */ /* 0x000eee0000000200 */
[C---:B------:R-:W-:Y:S08]  /*6d10*/  HMMA.16816.F32.BF16 R12, R216.reuse, R180, R12 ;  /* 0x000000b4d80c723c */ /* 0x040ff0000004180c */
[C---:B------:R-:W-:Y:S08]  /*6d20*/  HMMA.16816.F32.BF16 R16, R216.reuse, R182, R16 ;  /* 0x000000b6d810723c */ /* 0x040ff00000041810 */
[C---:B-1----:R-:W-:Y:S08]  /*6d30*/  HMMA.16816.F32.BF16 R20, R216.reuse, R176, R20 ;  /* 0x000000b0d814723c */ /* 0x042ff00000041814 */
[C---:B------:R-:W-:Y:S08]  /*6d40*/  HMMA.16816.F32.BF16 R24, R216.reuse, R178, R24 ;  /* 0x000000b2d818723c */ /* 0x040ff00000041818 */
[C---:B---3--:R-:W-:Y:S08]  /*6d50*/  HMMA.16816.F32.BF16 R28, R216.reuse, R184, R28 ;  /* 0x000000b8d81c723c */ /* 0x048ff0000004181c */
[----:B------:R-:W-:Y:S01]  /*6d60*/  HMMA.16816.F32.BF16 R32, R216, R186, R32 ;  /* 0x000000bad820723c */ /* 0x000fe20000041820 */
[----:B--2---:R1:W-:Y:S08]  /*6d70*/  LDSM.16.M88.4 R184, [R3] ;  /* 0x0000000003b8783b */ /* 0x0043f00000000200 */
[----:B-1----:R-:W2:Y:S04]  /*6d80*/  LDL R3, [R1+0x8] ;  /* 0x0000080001037983 */ /* 0x002ea80000100800 */
[----:B------:R1:W-:Y:S08]  /*6d90*/  LDSM.16.M88.4 R176, [R188] ;  /* 0x00000000bcb0783b */ /* 0x0003f00000000200 */
[----:B----4-:R3:W4:Y:S08]  /*6da0*/  LDSM.16.M88.4 R180, [R189] ;  /* 0x00000000bdb4783b */ /* 0x0107300000000200 */
[----:B-1----:R-:W2:Y:S04]  /*6db0*/  LDL R188, [R1+0xc] ;  /* 0x00000c0001bc7983 */ /* 0x002ea80000100800 */
[----:B---3--:R-:W3:Y:S01]  /*6dc0*/  LDL R189, [R1+0x10] ;  /* 0x0000100001bd7983 */ /* 0x008ee20000100800 */
[C---:B----4-:R-:W-:Y:S08]  /*6dd0*/  HMMA.16816.F32.BF16 R4, R220.reuse, R180, R4 ;  /* 0x000000b4dc04723c */ /* 0x050ff00000041804 */
[C---:B------:R-:W-:Y:S01]  /*6de0*/  HMMA.16816.F32.BF16 R8, R220.reuse, R182, R8 ;  /* 0x000000b6dc08723c */ /* 0x040fe20000041808 */
[----:B------:R1:W4:Y:S07]  /*6df0*/  LDSM.16.M88.4 R180, [R0] ;  /* 0x0000000000b4783b */ /* 0x00032e0000000200 */
[C---:B------:R-:W-:Y:S08]  /*6e00*/  HMMA.16816.F32.BF16 R12, R220.reuse, R176, R12 ;  /* 0x000000b0dc0c723c */ /* 0x040ff0000004180c */
[C---:B------:R-:W-:Y:S01]  /*6e10*/  HMMA.16816.F32.BF16 R16, R220.reuse, R178, R16 ;  /* 0x000000b2dc10723c */ /* 0x040fe20000041810 */
[----:B------:R-:W4:Y:S07]  /*6e20*/  LDSM.16.M88.4 R176, [R252+0x14100] ;  /* 0x01410000fcb0783b */ /* 0x000f2e0000000200 */
[C---:B------:R-:W-:Y:S01]  /*6e30*/  HMMA.16816.F32.BF16 R20, R220.reuse, R184, R20 ;  /* 0x000000b8dc14723c */ /* 0x040fe20000041814 */
[----:B-1----:R-:W3:Y:S07]  /*6e40*/  LDL R0, [R1+0x4] ;  /* 0x0000040001007983 */ /* 0x002eee0000100800 */
[C---:B------:R-:W-:Y:S01]  /*6e50*/  HMMA.16816.F32.BF16 R24, R220.reuse, R186, R24 ;  /* 0x000000badc18723c */ /* 0x040fe20000041818 */
[----:B------:R-:W1:Y:S07]  /*6e60*/  LDSM.16.M88.4 R184, [R252+0x14900] ;  /* 0x01490000fcb8783b */ /* 0x000e6e0000000200 */
[C---:B----4-:R-:W-:Y:S08]  /*6e70*/  HMMA.16816.F32.BF16 R28, R220.reuse, R180, R28 ;  /* 0x000000b4dc1c723c */ /* 0x050ff0000004181c */
[----:B------:R-:W-:Y:S01]  /*6e80*/  HMMA.16816.F32.BF16 R32, R220, R182, R32 ;  /* 0x000000b6dc20723c */ /* 0x000fe20000041820 */
[----:B------:R-:W4:Y:S07]  /*6e90*/  LDSM.16.M88.4 R180, [R252+0x15100] ;  /* 0x01510000fcb4783b */ /* 0x000f2e0000000200 */
[C---:B------:R-:W-:Y:S08]  /*6ea0*/  HMMA.16816.F32.BF16 R4, R224.reuse, R176, R4 ;  /* 0x000000b0e004723c */ /* 0x040ff00000041804 */
[C---:B------:R-:W-:Y:S01]  /*6eb0*/  HMMA.16816.F32.BF16 R8, R224.reuse, R178, R8 ;  /* 0x000000b2e008723c */ /* 0x040fe20000041808 */
[----:B------:R-:W4:Y:S07]  /*6ec0*/  LDSM.16.M88.4 R176, [R252+0x15900] ;  /* 0x01590000fcb0783b */ /* 0x000f2e0000000200 */
[C---:B-1----:R-:W-:Y:S08]  /*6ed0*/  HMMA.16816.F32.BF16 R12, R224.reuse, R184, R12 ;  /* 0x000000b8e00c723c */ /* 0x042ff0000004180c */
[C---:B------:R-:W-:Y:S01]  /*6ee0*/  HMMA.16816.F32.BF16 R16, R224.reuse, R186, R16 ;  /* 0x000000bae010723c */ /* 0x040fe20000041810 */
[----:B------:R-:W1:Y:S07]  /*6ef0*/  LDSM.16.M88.4 R184, [R249+0x4000] ;  /* 0x00400000f9b8783b */ /* 0x000e6e0000000200 */
[C---:B----4-:R-:W-:Y:S08]  /*6f00*/  HMMA.16816.F32.BF16 R20, R224.reuse, R180, R20 ;  /* 0x000000b4e014723c */ /* 0x050ff00000041814 */
[C---:B------:R-:W-:Y:S01]  /*6f10*/  HMMA.16816.F32.BF16 R24, R224.reuse, R182, R24 ;  /* 0x000000b6e018723c */ /* 0x040fe20000041818 */
[----:B------:R-:W4:Y:S07]  /*6f20*/  LDSM.16.M88.4 R180, [R249+0x4800] ;  /* 0x00480000f9b4783b */ /* 0x000f2e0000000200 */
[C---:B------:R-:W-:Y:S08]  /*6f30*/  HMMA.16816.F32.BF16 R28, R224.reuse, R176, R28 ;  /* 0x000000b0e01c723c */ /* 0x040ff0000004181c */
[----:B------:R-:W-:Y:S01]  /*6f40*/  HMMA.16816.F32.BF16 R32, R224, R178, R32 ;  /* 0x000000b2e020723c */ /* 0x000fe20000041820 */
        /* <DEDUP_REMOVED lines=8> */
[C---:B------:R-:W-:Y:S01]  /*6fd0*/  HMMA.16816.F32.BF16 R24, R228.reuse, R178, R24 ;  /* 0x000000b2e418723c */ /* 0x040fe20000041818 */
[----:B------:R-:W4:Y:S07]  /*6fe0*/  LDSM.16.M88.4 R176, [R134+0x16900] ;  /* 0x0169000086b0783b */ /* 0x000f2e0000000200 */
[C---:B-1----:R-:W-:Y:S08]  /*6ff0*/  HMMA.16816.F32.BF16 R28, R228.reuse, R184, R28 ;  /* 0x000000b8e41c723c */ /* 0x042ff0000004181c */
[----:B------:R-:W-:Y:S01]  /*7000*/  HMMA.16816.F32.BF16 R32, R228, R186, R32 ;  /* 0x000000bae420723c */ /* 0x000fe20000041820 */
[----:B------:R-:W1:Y:S07]  /*7010*/  LDSM.16.M88.4 R184, [R134+0x17100] ;  /* 0x0171000086b8783b */ /* 0x000e6e0000000200 */
[C---:B----4-:R-:W-:Y:S08]  /*7020*/  HMMA.16816.F32.BF16 R4, R232.reuse, R180, R4 ;  /* 0x000000b4e804723c */ /* 0x050ff00000041804 */
[C---:B------:R-:W-:Y:S01]  /*7030*/  HMMA.16816.F32.BF16 R8, R232.reuse, R182, R8 ;  /* 0x000000b6e808723c */ /* 0x040fe20000041808 */
[----:B------:R-:W4:Y:S07]  /*7040*/  LDSM.16.M88.4 R180, [R134+0x17900] ;  /* 0x0179000086b4783b */ /* 0x000f2e0000000200 */
[C---:B------:R-:W-:Y:S08]  /*7050*/  HMMA.16816.F32.BF16 R12, R232.reuse, R176, R12 ;  /* 0x000000b0e80c723c */ /* 0x040ff0000004180c */
[C---:B------:R-:W-:Y:S08]  /*7060*/  HMMA.16816.F32.BF16 R16, R232.reuse, R178, R16 ;  /* 0x000000b2e810723c */ /* 0x040ff00000041810 */
[C---:B-1----:R-:W-:Y:S08]  /*7070*/  HMMA.16816.F32.BF16 R20, R232.reuse, R184, R20 ;  /* 0x000000b8e814723c */ /* 0x042ff00000041814 */
[C---:B------:R-:W-:Y:S08]  /*7080*/  HMMA.16816.F32.BF16 R24, R232.reuse, R186, R24 ;  /* 0x000000bae818723c */ /* 0x040ff00000041818 */
[C---:B----4-:R-:W-:Y:S08]  /*7090*/  HMMA.16816.F32.BF16 R28, R232.reuse, R180, R28 ;  /* 0x000000b4e81c723c */ /* 0x050ff0000004181c */
[----:B------:R-:W-:Y:S01]  /*70a0*/  HMMA.16816.F32.BF16 R32, R232, R182, R32 ;  /* 0x000000b6e820723c */ /* 0x000fe20000041820 */
[----:B--2---:R-:W-:Y:S08]  /*70b0*/  LDSM.16.M88.4 R180, [R3] ;  /* 0x0000000003b4783b */ /* 0x004ff00000000200 */
[----:B------:R-:W-:Y:S08]  /*70c0*/  LDSM.16.M88.4 R184, [R188] ;  /* 0x00000000bcb8783b */ /* 0x000ff00000000200 */
[----:B---3--:R-:W1:Y:S02]  /*70d0*/  LDSM.16.M88.4 R176, [R189] ;  /* 0x00000000bdb0783b */ /* 0x008e640000000200 */
[C---:B-1----:R-:W-:Y:S08]  /*70e0*/  HMMA.16816.F32.BF16 R4, R236.reuse, R176, R4 ;  /* 0x000000b0ec04723c */ /* 0x042ff00000041804 */
[C---:B------:R-:W-:Y:S01]  /*70f0*/  HMMA.16816.F32.BF16 R8, R236.reuse, R178, R8 ;  /* 0x000000b2ec08723c */ /* 0x040fe20000041808 */
[----:B------:R-:W1:Y:S07]  /*7100*/  LDSM.16.M88.4 R176, [R0] ;  /* 0x0000000000b0783b */ /* 0x000e6e0000000200 */
[C---:B------:R-:W-:Y:S08]  /*7110*/  HMMA.16816.F32.BF16 R12, R236.reuse, R184, R12 ;  /* 0x000000b8ec0c723c */ /* 0x040ff0000004180c */
[C---:B------:R-:W-:Y:S01]  /*7120*/  HMMA.16816.F32.BF16 R16, R236.reuse, R186, R16 ;  /* 0x000000baec10723c */ /* 0x040fe20000041810 */
[----:B------:R-:W2:Y:S07]  /*7130*/  LDSM.16.M88.4 R184, [R252+0x16100] ;  /* 0x01610000fcb8783b */ /* 0x000eae0000000200 */
[C---:B------:R-:W-:Y:S08]  /*7140*/  HMMA.16816.F32.BF16 R20, R236.reuse, R180, R20 ;  /* 0x000000b4ec14723c */ /* 0x040ff00000041814 */
[C---:B------:R-:W-:Y:S01]  /*7150*/  HMMA.16816.F32.BF16 R24, R236.reuse, R182, R24 ;  /* 0x000000b6ec18723c */ /* 0x040fe20000041818 */
[----:B------:R-:W3:Y:S07]  /*7160*/  LDSM.16.M88.4 R180, [R252+0x16900] ;  /* 0x01690000fcb4783b */ /* 0x000eee0000000200 */
[C---:B-1----:R-:W-:Y:S08]  /*7170*/  HMMA.16816.F32.BF16 R28, R236.reuse, R176, R28 ;  /* 0x000000b0ec1c723c */ /* 0x042ff0000004181c */
[----:B------:R-:W-:Y:S01]  /*7180*/  HMMA.16816.F32.BF16 R32, R236, R178, R32 ;  /* 0x000000b2ec20723c */ /* 0x000fe20000041820 */
[----:B------:R-:W1:Y:S07]  /*7190*/  LDSM.16.M88.4 R176, [R252+0x17100] ;  /* 0x01710000fcb0783b */ /* 0x000e6e0000000200 */
[C---:B--2---:R-:W-:Y:S08]  /*71a0*/  HMMA.16816.F32.BF16 R4, R240.reuse, R184, R4 ;  /* 0x000000b8f004723c */ /* 0x044ff00000041804 */
[C---:B------:R-:W-:Y:S01]  /*71b0*/  HMMA.16816.F32.BF16 R8, R240.reuse, R186, R8 ;  /* 0x000000baf008723c */ /* 0x040fe20000041808 */
[----:B------:R-:W2:Y:S07]  /*71c0*/  LDSM.16.M88.4 R184, [R252+0x17900] ;  /* 0x01790000fcb8783b */ /* 0x000eae0000000200 */
[C---:B---3--:R-:W-:Y:S08]  /*71d0*/  HMMA.16816.F32.BF16 R12, R240.reuse, R180, R12 ;  /* 0x000000b4f00c723c */ /* 0x048ff0000004180c */
[C---:B------:R-:W-:Y:S01]  /*71e0*/  HMMA.16816.F32.BF16 R16, R240.reuse, R182, R16 ;  /* 0x000000b6f010723c */ /* 0x040fe20000041810 */
[----:B------:R-:W3:Y:S07]  /*71f0*/  LDSM.16.M88.4 R180, [R249+0x6000] ;  /* 0x00600000f9b4783b */ /* 0x000eee0000000200 */
[C---:B-1----:R-:W-:Y:S08]  /*7200*/  HMMA.16816.F32.BF16 R20, R240.reuse, R176, R20 ;  /* 0x000000b0f014723c */ /* 0x042ff00000041814 */
[C---:B------:R-:W-:Y:S01]  /*7210*/  HMMA.16816.F32.BF16 R24, R240.reuse, R178, R24 ;  /* 0x000000b2f018723c */ /* 0x040fe20000041818 */
[----:B------:R-:W1:Y:S07]  /*7220*/  LDSM.16.M88.4 R176, [R249+0x6800] ;  /* 0x00680000f9b0783b */ /* 0x000e6e0000000200 */
[C---:B--2---:R-:W-:Y:S08]  /*7230*/  HMMA.16816.F32.BF16 R28, R240.reuse, R184, R28 ;  /* 0x000000b8f01c723c */ /* 0x044ff0000004181c */
[----:B------:R-:W-:Y:S08]  /*7240*/  HMMA.16816.F32.BF16 R32, R240, R186, R32 ;  /* 0x000000baf020723c */ /* 0x000ff00000041820 */
[C---:B---3--:R-:W-:Y:S08]  /*7250*/  HMMA.16816.F32.BF16 R4, R244.reuse, R180, R4 ;  /* 0x000000b4f404723c */ /* 0x048ff00000041804 */
        /* <DEDUP_REMOVED lines=20> */
[----:B------:R-:W-:Y:S03]  /*73a0*/  FMUL.FTZ R19, R19, c[0x0][0x320] ;  /* 0x0000c80013137a20 */ /* 0x000fe60000410000 */
[----:B------:R3:W-:Y:S01]  /*73b0*/  MUFU.TANH R190, R5 ;  /* 0x0000000500be7308 */ /* 0x0007e20000002400 */
[----:B--2---:R2:W-:Y:S09]  /*73c0*/  STL [R1+0x4c], R0 ;  /* 0x00004c0001007387 */ /* 0x0045f20000100800 */
[----:B------:R-:W-:Y:S10]  /*73d0*/  MUFU.TANH R189, R8 ;  /* 0x0000000800bd7308 */ /* 0x000ff40000002400 */
[----:B------:R-:W-:Y:S01]  /*73e0*/  MUFU.TANH R185, R9 ;  /* 0x0000000900b97308 */ /* 0x000fe20000002400 */
[----:B---3--:R-:W3:Y:S09]  /*73f0*/  LDSM.16.M88.4 R4, [R249+0x7000] ;  /* 0x00700000f904783b */ /* 0x008ef20000000200 */
[----:B-1----:R-:W1:Y:S10]  /*7400*/  MUFU.TANH R3, R10 ;  /* 0x0000000a00037308 */ /* 0x002e740000002400 */
[----:B--2---:R2:W4:Y:S10]  /*7410*/  MUFU.TANH R0, R11 ;  /* 0x0000000b00007308 */ /* 0x0045340000002400 */
[----:B------:R4:W4:Y:S01]  /*7420*/  MUFU.TANH R187, R15 ;  /* 0x0000000f00bb7308 */ /* 0x0009220000002400 */
[----:B-1----:R-:W-:Y:S09]  /*7430*/  STL [R1+0x48], R3 ;  /* 0x0000480301007387 */ /* 0x002ff20000100800 */
[----:B------:R-:W1:Y:S01]  /*7440*/  MUFU.TANH R179, R12 ;  /* 0x0000000c00b37308 */ /* 0x000e620000002400 */
[----:B--2---:R-:W2:Y:S01]  /*7450*/  LDSM.16.M88.4 R8, [R249+0x7800] ;  /* 0x00780000f908783b */ /* 0x004ea20000000200 */
[----:B------:R-:W-:Y:S04]  /*7460*/  DEPBAR.LE SB0, 0x0 ;  /* 0x000080000000791a */ /* 0x000fe80000000000 */
[C---:B---3--:R-:W-:Y:S04]  /*7470*/  HMMA.16816.F32.BF16 R20, R244.reuse, R4, R20 ;  /* 0x00000004f414723c */ /* 0x048fe80000041814 */
[----:B------:R3:W1:Y:S01]  /*7480*/  MUFU.TANH R178, R13 ;  /* 0x0000000d00b27308 */ /* 0x0006620000002400 */
[----:B----4-:R4:W-:Y:S01]  /*7490*/  STL [R1+0x44], R0 ;  /* 0x0000440001007387 */ /* 0x0109e20000100800 */
[----:B-----5:R-:W-:Y:S08]  /*74a0*/  MOV R15, R132 ;  /* 0x00000084000f7202 */ /* 0x020ff00000000f00 */
[----:B------:R1:W1:Y:S01]  /*74b0*/  MUFU.TANH R188, R14 ;  /* 0x0000000e00bc7308 */ /* 0x0002620000002400 */
[----:B------:R-:W-:Y:S01]  /*74c0*/  BAR.SYNC.DEFER_BLOCKING 0x0 ;  /* 0x0000000000007b1d */ /* 0x000fe20000010000 */
[C---:B------:R-:W-:Y:S08]  /*74d0*/  HMMA.16816.F32.BF16 R24, R244.reuse, R6, R24 ;  /* 0x00000006f418723c */ /* 0x040ff00000041818 */
[----:B------:R-:W4:Y:S01]  /*74e0*/  MUFU.TANH R184, R18 ;  /* 0x0000001200b87308 */ /* 0x000f220000002400 */
[----:B------:R-:W-:Y:S03]  /*74f0*/  FMUL.FTZ R21, R21, c[0x0][0x320] ;  /* 0x0000c80015157a20 */ /* 0x000fe60000410000 */
[----:B------:R-:W-:Y:S02]  /*7500*/  FMUL.FTZ R22, R22, c[0x0][0x320] ;  /* 0x0000c80016167a20 */ /* 0x000fe40000410000 */
[----:B------:R-:W-:Y:S04]  /*7510*/  FMUL.FTZ R23, R23, c[0x0][0x320] ;  /* 0x0000c80017177a20 */ /* 0x000fe80000410000 */
[----:B------:R-:W4:Y:S01]  /*7520*/  MUFU.TANH R132, R21 ;  /* 0x0000001500847308 */ /* 0x000f220000002400 */
[----:B---3--:R-:W-:Y:S02]  /*7530*/  FMUL.FTZ R13, R17, c[0x0][0x320] ;  /* 0x0000c800110d7a20 */ /* 0x008fe40000410000 */
[----:B------:R-:W-:Y:S01]  /*7540*/  FMUL.FTZ R12, R20, c[0x0][0x320] ;  /* 0x0000c800140c7a20 */ /* 0x000fe20000410000 */
[C---:B--2---:R-:W-:Y:S03]  /*7550*/  HMMA.16816.F32.BF16 R28, R244.reuse, R8, R28 ;  /* 0x00000008f41c723c */ /* 0x044fe6000004181c */
[----:B-1----:R-:W-:Y:S02]  /*7560*/  FMUL.FTZ R14, R16, c[0x0][0x320] ;  /* 0x0000c800100e7a20 */ /* 0x002fe40000410000 */
[----:B------:R-:W-:Y:S01]  /*7570*/  FMUL.FTZ R24, R24, c[0x0][0x320] ;  /* 0x0000c80018187a20 */ /* 0x000fe20000410000 */
[----:B------:R1:W2:Y:S01]  /*7580*/  MUFU.TANH R177, R22 ;  /* 0x0000001600b17308 */ /* 0x0002a20000002400 */
[----:B------:R-:W-:Y:S01]  /*7590*/  FMUL.FTZ R9, R25, c[0x0][0x320] ;  /* 0x0000c80019097a20 */ /* 0x000fe20000410000 */
[----:B------:R-:W-:Y:S04]  /*75a0*/  HMMA.16816.F32.BF16 R32, R244, R10, R32 ;  /* 0x0000000af420723c */ /* 0x000fe80000041820 */
[----:B------:R-:W-:Y:S02]  /*75b0*/  FMUL.FTZ R25, R26, c[0x0][0x320] ;  /* 0x0000c8001a197a20 */ /* 0x000fe40000410000 */
[----:B------:R-:W-:Y:S02]  /*75c0*/  FMUL.FTZ R27, R27, c[0x0][0x320] ;  /* 0x0000c8001b1b7a20 */ /* 0x000fe40000410000 */
[----:B------:R3:W2:Y:S08]  /*75d0*/  MUFU.TANH R176, R23 ;  /* 0x0000001700b07308 */ /* 0x0006b00000002400 */
[----:B------:R-:W-:Y:S02]  /*75e0*/  FMUL.FTZ R30, R30, c[0x0][0x320] ;  /* 0x0000c8001e1e7a20 */ /* 0x000fe40000410000 */
[----:B------:R-:W2:Y:S01]  /*75f0*/  MUFU.TANH R14, R14 ;  /* 0x0000000e000e7308 */ /* 0x000ea20000002400 */
[----:B------:R-:W-:Y:S02]  /*7600*/  FMUL.FTZ R31, R31, c[0x0][0x320] ;  /* 0x0000c8001f1f7a20 */ /* 0x000fe40000410000 */
[----:B-1----:R-:W-:Y:S03]  /*7610*/  FMUL.FTZ R22, R29, c[0x0][0x320] ;  /* 0x0000c8001d167a20 */ /* 0x002fe60000410000 */
[----:B------:R-:W-:Y:S02]  /*7620*/  FMUL.FTZ R21, R32, c[0x0][0x320] ;  /* 0x0000c80020157a20 */ /* 0x000fe40000410000 */
[----:B------:R-:W-:Y:S02]  /*7630*/  FMUL.FTZ R20, R33, c[0x0][0x320] ;  /* 0x0000c80021147a20 */ /* 0x000fe40000410000 */
[----:B------:R-:W1:Y:S01]  /*7640*/  MUFU.TANH R13, R13 ;  /* 0x0000000d000d7308 */ /* 0x000e620000002400 */
[----:B------:R-:W-:Y:S02]  /*7650*/  FMUL.FTZ R35, R35, c[0x0][0x320] ;  /* 0x0000c80023237a20 */ /* 0x000fe40000410000 */
[----:B------:R-:W-:Y:S02]  /*7660*/  FMUL.FTZ R34, R34, c[0x0][0x320] ;  /* 0x0000c80022227a20 */ /* 0x000fe40000410000 */
[----:B---3--:R-:W-:Y:S05]  /*7670*/  FMUL.FTZ R23, R28, c[0x0][0x320] ;  /* 0x0000c8001c177a20 */ /* 0x008fea0000410000 */
[----:B------:R3:W1:Y:S10]  /*7680*/  MUFU.TANH R183, R19 ;  /* 0x0000001300b77308 */ /* 0x0006740000002400 */
[----:B------:R-:W1:Y:S10]  /*7690*/  MUFU.TANH R12, R12 ;  /* 0x0000000c000c7308 */ /* 0x000e740000002400 */
[----:B------:R-:W1:Y:S10]  /*76a0*/  MUFU.TANH R24, R24 ;  /* 0x0000001800187308 */ /* 0x000e740000002400 */
[----:B------:R-:W1:Y:S10]  /*76b0*/  MUFU.TANH R9, R9 ;  /* 0x0000000900097308 */ /* 0x000e740000002400 */
[----:B------:R-:W1:Y:S10]  /*76c0*/  MUFU.TANH R25, R25 ;  /* 0x0000001900197308 */ /* 0x000e740000002400 */
[----:B------:R3:W1:Y:S10]  /*76d0*/  MUFU.TANH R186, R27 ;  /* 0x0000001b00ba7308 */ /* 0x0006740000002400 */
[----:B------:R-:W1:Y:S10]  /*76e0*/  MUFU.TANH R23, R23 ;  /* 0x0000001700177308 */ /* 0x000e740000002400 */
[----:B------:R-:W1:Y:S10]  /*76f0*/  MUFU.TANH R22, R22 ;  /* 0x0000001600167308 */ /* 0x000e740000002400 */
[----:B------:R3:W1:Y:S10]  /*7700*/  MUFU.TANH R182, R30 ;  /* 0x0000001e00b67308 */ /* 0x0006740000002400 */
[----:B------:R3:W1:Y:S10]  /*7710*/  MUFU.TANH R181, R31 ;  /* 0x0000001f00b57308 */ /* 0x0006740000002400 */
[----:B------:R-:W1:Y:S10]  /*7720*/  MUFU.TANH R21, R21 ;  /* 0x0000001500157308 */ /* 0x000e740000002400 */
[----:B------:R-:W1:Y:S10]  /*7730*/  MUFU.TANH R20, R20 ;  /* 0x0000001400147308 */ /* 0x000e740000002400 */
[----:B------:R3:W1:Y:S10]  /*7740*/  MUFU.TANH R180, R34 ;  /* 0x0000002200b47308 */ /* 0x0006740000002400 */
[----:B------:R-:W1:Y:S01]  /*7750*/  MUFU.TANH R35, R35 ;  /* 0x0000002300237308 */ /* 0x000e620000002400 */
[----:B------:R-:W-:-:S05]  /*7760*/  @P0 BRA `(.L_x_614) ;  /* 0x000005c000000947 */ /* 0x000fca0003800000 */
[----:B--2-4-:R-:W2:Y:S01]  /*7770*/  LDL R0, [R1+0xa0] ;  /* 0x0000a00001007983 */ /* 0x014ea20000100800 */
[----:B------:R-:W-:Y:S01]  /*7780*/  ULEA UR6, UR10, UR12, 0x6 ;  /* 0x0000000c0a067291 */ /* 0x000fe2000f8e303f */
[----:B------:R-:W-:Y:S01]  /*7790*/  IMAD.MOV.U32 R7, RZ, RZ, RZ ;  /* 0x000000ffff077224 */ /* 0x000fe200078e00ff */
[----:B------:R-:W-:Y:S01]  /*77a0*/  LOP3.LUT R15, R15, 0xffffffdf, RZ, 0xc0, !PT ;  /* 0xffffffdf0f0f7812 */ /* 0x000fe200078ec0ff */
[----:B------:R-:W4:Y:S03]  /*77b0*/  LDL R29, [R1+0xd8] ;  /* 0x0000d800011d7983 */ /* 0x000f260000100800 */
[----:B------:R-:W-:Y:S01]  /*77c0*/  IMAD.U32 R3, RZ, RZ, UR6 ;  /* 0x00000006ff037e24 */ /* 0x000fe2000f8e00ff */
[----:B------:R-:W5:Y:S01]  /*77d0*/  LDL R11, [R1+0x94] ;  /* 0x00009400010b7983 */ /* 0x000f620000100800 */
[----:B------:R-:W-:Y:S03]  /*77e0*/  @P2 LOP3.LUT R15, R15, 0x20, RZ, 0xfc, !PT ;  /* 0x000000200f0f2812 */ /* 0x000fe600078efcff */
[----:B---3--:R-:W3:Y:S01]  /*77f0*/  LDL R10, [R1+0x54] ;  /* 0x00005400010a7983 */ /* 0x008ee20000100800 */
[----:B------:R-:W-:Y:S03]  /*7800*/  LOP3.LUT R15, R15, 0xffffffbf, RZ, 0xc0, !PT ;  /* 0xffffffbf0f0f7812 */ /* 0x000fe600078ec0ff */
[----:B------:R-:W3:Y:S01]  /*7810*/  LDL R28, [R1+0x8c] ;  /* 0x00008c00011c7983 */ /* 0x000ee20000100800 */
[----:B------:R-:W-:Y:S03]  /*7820*/  @P1 LOP3.LUT R15, R15, 0x40, RZ, 0xfc, !PT ;  /* 0x000000400f0f1812 */ /* 0x000fe600078efcff */
[----:B------:R-:W3:Y:S01]  /*7830*/  LDL R27, [R1+0x90] ;  /* 0x00009000011b7983 */ /* 0x000ee20000100800 */
[----:B------:R-:W-:Y:S03]  /*7840*/  LOP3.LUT R15, R15, 0xffffff7f, RZ, 0xc0, !PT ;  /* 0xffffff7f0f0f7812 */ /* 0x000fe600078ec0ff */
[----:B------:R-:W3:Y:S01]  /*7850*/  LDL R19, [R1+0x84] ;  /* 0x0000840001137983 */ /* 0x000ee20000100800 */
[----:B------:R-:W-:Y:S03]  /*7860*/  @P5 LOP3.LUT R15, R15, 0x80, RZ, 0xfc, !PT ;  /* 0x000000800f0f5812 */ /* 0x000fe600078efcff */
[----:B------:R-:W3:Y:S04]  /*7870*/  LDL R18, [R1+0x88] ;  /* 0x0000880001127983 */ /* 0x000ee80000100800 */
[----:B------:R-:W3:Y:S01]  /*7880*/  LDL R30, [R1+0x64] ;  /* 0x00006400011e7983 */ /* 0x000ee20000100800 */
[----:B--2---:R-:W-:Y:S05]  /*7890*/  IADD3 R3, R3, -0x40, R0 ;  /* 0xffffffc003037810 */ /* 0x004fea0007ffe000 */
[----:B------:R-:W-:Y:S04]  /*78a0*/  @P2 IMAD.HI.U32 R4, R3, c[0x0][0x2bc], RZ ;  /* 0x0000af0003042a27 */ /* 0x000fe800078e00ff */
[--C-:B------:R-:W-:Y:S01]  /*78b0*/  IMAD.MOV.U32 R0, RZ, RZ, R3.reuse ;  /* 0x000000ffff007224 */ /* 0x100fe200078e0003 */
        /* <DEDUP_REMOVED lines=10> */
[----:B------:R-:W-:Y:S02]  /*7960*/  IMAD R0, R0, c[0x0][0x1e0], RZ ;  /* 0x0000780000007a24 */ /* 0x000fe400078e02ff */
[----:B------:R-:W3:Y:S02]  /*7970*/  LDL R31, [R1+0xb0] ;  /* 0x0000b000011f7983 */ /* 0x000ee40000100800 */
[C---:B------:R-:W-:Y:S02]  /*7980*/  IMAD R0, R8.reuse, c[0x0][0x1e4], R0 ;  /* 0x0000790008007a24 */ /* 0x040fe400078e0200 */
[----:B-1----:R-:W-:Y:S04]  /*7990*/  IMAD.WIDE.U32 R4, R8, c[0x0][0x1e0], RZ ;  /* 0x0000780008047a25 */ /* 0x002fe800078e00ff */
[----:B------:R-:W-:Y:S01]  /*79a0*/  IMAD.IADD R5, R5, 0x1, R0 ;  /* 0x0000000105057824 */ /* 0x000fe200078e0200 */
[----:B--2---:R-:W-:Y:S01]  /*79b0*/  STL [R1+0x58], R7 ;  /* 0x0000580701007387 */ /* 0x004fe20000100800 */
[----:B------:R-:W-:Y:S02]  /*79c0*/  SHF.R.S32.HI R3, RZ, 0x1f, R7 ;  /* 0x0000001fff037819 */ /* 0x000fe40000011407 */
[----:B------:R-:W-:Y:S01]  /*79d0*/  IMAD.WIDE.U32 R4, R7, c[0x0][0x1f0], R4 ;  /* 0x00007c0007047a25 */ /* 0x000fe200078e0004 */
[----:B------:R-:W2:Y:S03]  /*79e0*/  LDL R26, [R1+0xac] ;  /* 0x0000ac00011a7983 */ /* 0x000ea60000100800 */
[----:B------:R-:W-:Y:S01]  /*79f0*/  IMAD R3, R3, c[0x0][0x1f0], RZ ;  /* 0x00007c0003037a24 */ /* 0x000fe200078e02ff */
[----:B------:R-:W-:Y:S01]  /*7a00*/  IADD3 R0, P0, R4, UR22, RZ ;  /* 0x0000001604007c10 */ /* 0x000fe2000ff1e0ff */
[----:B------:R-:W2:Y:S02]  /*7a10*/  LDL R16, [R1+0xb4] ;  /* 0x0000b40001107983 */ /* 0x000ea40000100800 */
[----:B------:R-:W-:Y:S02]  /*7a20*/  IMAD R3, R7, c[0x0][0x1f4], R3 ;  /* 0x00007d0007037a24 */ /* 0x000fe400078e0203 */
[----:B------:R-:W2:Y:S03]  /*7a30*/  LDL R17, [R1+0xa8] ;  /* 0x0000a80001117983 */ /* 0x000ea60000100800 */
[----:B------:R-:W-:Y:S01]  /*7a40*/  IADD3.X R3, R5, UR20, R3, P0, !PT ;  /* 0x0000001405037c10 */ /* 0x000fe200087fe403 */
[----:B------:R-:W-:Y:S01]  /*7a50*/  STL [R1+0x40], R15 ;  /* 0x0000400f01007387 */ /* 0x000fe20000100800 */
[C---:B------:R-:W-:Y:S04]  /*7a60*/  LEA R8, P0, R0.reuse, c[0x0][0x1c8], 0x1 ;  /* 0x0000720000087a11 */ /* 0x040fe800078008ff */
[----:B------:R-:W-:Y:S01]  /*7a70*/  LEA.HI.X R3, R0, c[0x0][0x1cc], R3, 0x1, P0 ;  /* 0x0000730000037a11 */ /* 0x000fe200000f0c03 */
[----:B------:R-:W4:Y:S04]  /*7a80*/  SHFL.IDX PT, R4, R8, RZ, 0x181f ;  /* 0x00181fff08047589 */ /* 0x000f2800000e0000 */
[----:B------:R-:W5:Y:S04]  /*7a90*/  SHFL.IDX PT, R5, R3, RZ, 0x181f ;  /* 0x00181fff03057589 */ /* 0x000f6800000e0000 */
[----:B------:R3:W1:Y:S04]  /*7aa0*/  SHFL.IDX PT, R0, R8, 0x1, 0x181f ;  /* 0x00381f0008007f89 */ /* 0x00066800000e0000 */
[----:B------:R-:W1:Y:S01]  /*7ab0*/  SHFL.IDX PT, R3, R3, 0x1, 0x181f ;  /* 0x00381f0003037f89 */ /* 0x000e6200000e0000 */
[----:B----4-:R-:W-:Y:S05]  /*7ac0*/  IADD3 R6, P0, R4, R29, RZ ;  /* 0x0000001d04067210 */ /* 0x010fea0007f1e0ff */
[C---:B-----5:R-:W-:Y:S01]  /*7ad0*/  IMAD.X R7, R5.reuse, 0x1, R11, P0 ;  /* 0x0000000105077824 */ /* 0x060fe200000e060b */
[----:B---3--:R-:W-:Y:S04]  /*7ae0*/  SHF.L.U64.HI R8, R30, 0x1, R31 ;  /* 0x000000011e087819 */ /* 0x008fe8000001021f */
[----:B------:R3:W-:Y:S02]  /*7af0*/  LDGSTS.E.BYPASS.LTC128B.128 [R10+0x10100], [R6.64], !P6 ;  /* 0x10100000060a7fae */ /* 0x0007e4000f101d50 */
[C---:B---3--:R-:W-:Y:S05]  /*7b00*/  IADD3 R6, P0, R4.reuse, R28, RZ ;  /* 0x0000001c04067210 */ /* 0x048fea0007f1e0ff */
[C---:B------:R-:W-:Y:S05]  /*7b10*/  IMAD.X R7, R5.reuse, 0x1, R27, P0 ;  /* 0x0000000105077824 */ /* 0x040fea00000e061b */
[----:B------:R3:W-:Y:S02]  /*7b20*/  LDGSTS.E.BYPASS.LTC128B.128 [R10+0x12100], [R6.64], !P5 ;  /* 0x12100000060a7fae */ /* 0x0007e4000e901d50 */
[----:B---3--:R-:W-:Y:S05]  /*7b30*/  IADD3 R6, P0, R4, R19, RZ ;  /* 0x0000001304067210 */ /* 0x008fea0007f1e0ff */
[C---:B------:R-:W-:Y:S05]  /*7b40*/  IMAD.X R7, R5.reuse, 0x1, R18, P0 ;  /* 0x0000000105077824 */ /* 0x040fea00000e0612 */
[----:B------:R3:W-:Y:S02]  /*7b50*/  LDGSTS.E.BYPASS.LTC128B.128 [R10+0x14100], [R6.64], !P4 ;  /* 0x14100000060a7fae */ /* 0x0007e4000e101d50 */
[----:B---3--:R-:W-:Y:S05]  /*7b60*/  IMAD.SHL.U32 R7, R30, 0x2, RZ ;  /* 0x000000021e077824 */ /* 0x008fea00078e00ff */
[----:B------:R-:W-:Y:S05]  /*7b70*/  IADD3 R4, P0, R4, R7, RZ ;  /* 0x0000000704047210 */ /* 0x000fea0007f1e0ff */
[----:B------:R-:W-:Y:S05]  /*7b80*/  IMAD.X R5, R5, 0x1, R8, P0 ;  /* 0x0000000105057824 */ /* 0x000fea00000e0608 */
[----:B------:R1:W-:Y:S02]  /*7b90*/  LDGSTS.E.BYPASS.LTC128B.128 [R10+0x16100], [R4.64], !P3 ;  /* 0x16100000040a7fae */ /* 0x0003e4000d901d50 */
[----:B-1----:R-:W-:Y:S05]  /*7ba0*/  IADD3 R4, P0, R0, R29, RZ ;  /* 0x0000001d00047210 */ /* 0x002fea0007f1e0ff */
[----:B------:R-:W-:Y:S05]  /*7bb0*/  IMAD.X R5, R3, 0x1, R11, P0 ;  /* 0x0000000103057824 */ /* 0x000fea00000e060b */
[----:B------:R2:W-:Y:S02]  /*7bc0*/  LDGSTS.E.BYPASS.LTC128B.128 [R10+0x11100], [R4.64], !P6 ;  /* 0x11100000040a7fae */ /* 0x0005e4000f101d50 */
[----:B--2---:R-:W-:Y:S04]  /*7bd0*/  IADD3 R4, -R26, 0x10, RZ ;  /* 0x000000101a047810 */ /* 0x004fe80007ffe1ff */
[----:B------:R-:W-:Y:S04]  /*7be0*/  LOP3.LUT R4, R4, 0xf, RZ, 0xc0, !PT ;  /* 0x0000000f04047812 */ /* 0x000fe800078ec0ff */
[-C--:B------:R-:W-:Y:S02]  /*7bf0*/  IADD3 R4, P2, P0, R4, R0.reuse, R28 ;  /* 0x0000000004047210 */ /* 0x080fe4000785e01c */
[C---:B------:R-:W-:Y:S02]  /*7c00*/  IADD3 R6, -R17.reuse, 0x10, RZ ;  /* 0x0000001011067810 */ /* 0x040fe40007ffe1ff */
[-C--:B------:R-:W-:Y:S02]  /*7c10*/  IADD3.X R5, RZ, R3.reuse, R27, P2, P0 ;  /* 0x00000003ff057210 */ /* 0x080fe400017e041b */
[----:B------:R-:W-:Y:S02]  /*7c20*/  ISETP.NE.U32.AND P0, PT, R26, RZ, PT ;  /* 0x000000ff1a00720c */ /* 0x000fe40003f05070 */
[----:B------:R-:W-:Y:S04]  /*7c30*/  LOP3.LUT R6, R6, 0xf, RZ, 0xc0, !PT ;  /* 0x0000000f06067812 */ /* 0x000fe800078ec0ff */
[-C--:B------:R-:W-:Y:S07]  /*7c40*/  IADD3 R6, P2, P1, R6, R0.reuse, R19 ;  /* 0x0000000006067210 */ /* 0x080fee000795e013 */
[----:B------:R1:W-:Y:S02]  /*7c50*/  LDGSTS.E.BYPASS.LTC128B.128.ZFILL [R10+0x13100], [R4.64], P0 ;  /* 0x13100000040a7fae */ /* 0x0003e40008141d50 */
[----:B-1----:R-:W-:Y:S04]  /*7c60*/  IADD3 R4, -R16, 0x10, RZ ;  /* 0x0000001010047810 */ /* 0x002fe80007ffe1ff */
[----:B------:R-:W-:Y:S04]  /*7c70*/  LOP3.LUT R4, R4, 0xf, RZ, 0xc0, !PT ;  /* 0x0000000f04047812 */ /* 0x000fe800078ec0ff */
[----:B------:R-:W-:Y:S02]  /*7c80*/  IADD3 R4, P5, P0, R4, R0, R7 ;  /* 0x0000000004047210 */ /* 0x000fe400078be007 */
[-C--:B------:R-:W-:Y:S02]  /*7c90*/  IADD3.X R7, RZ, R3.reuse, R18, P2, P1 ;  /* 0x00000003ff077210 */ /* 0x080fe400017e2412 */
[----:B------:R-:W-:Y:S02]  /*7ca0*/  IADD3.X R5, RZ, R3, R8, P5, P0 ;  /* 0x00000003ff057210 */ /* 0x000fe40002fe0408 */
[----:B------:R-:W-:Y:S02]  /*7cb0*/  ISETP.NE.U32.AND P0, PT, R17, RZ, PT ;  /* 0x000000ff1100720c */ /* 0x000fe40003f05070 */
[C---:B------:R-:W-:Y:S02]  /*7cc0*/  LOP3.LUT P5, RZ, R15.reuse, 0x80, RZ, 0xc0, !PT ;  /* 0x000000800fff7812 */ /* 0x040fe400078ac0ff */
[C---:B------:R-:W-:Y:S02]  /*7cd0*/  LOP3.LUT P1, RZ, R15.reuse, 0x40, RZ, 0xc0, !PT ;  /* 0x000000400fff7812 */ /* 0x040fe4000782c0ff */
[----:B------:R-:W-:Y:S07]  /*7ce0*/  LOP3.LUT P2, RZ, R15, 0x20, RZ, 0xc0, !PT ;  /* 0x000000200fff7812 */ /* 0x000fee000784c0ff */
[----:B------:R1:W-:Y:S01]  /*7cf0*/  LDGSTS.E.BYPASS.LTC128B.128.ZFILL [R10+0x15100], [R6.64], P0 ;  /* 0x15100000060a7fae */ /* 0x0003e20008141d50 */
[----:B------:R-:W-:Y:S11]  /*7d00*/  ISETP.NE.U32.AND P0, PT, R16, RZ, PT ;  /* 0x000000ff1000720c */ /* 0x000ff60003f05070 */
[----:B------:R-:W-:Y:S02]  /*7d10*/  @!UPT UIADD3 URZ, URZ, URZ, URZ ;  /* 0x0000003f3f3ff290 */ /* 0x000fe4000fffe03f */
[----:B------:R1:W-:Y:S02]  /*7d20*/  LDGSTS.E.BYPASS.LTC128B.128.ZFILL [R10+0x17100], [R4.64], P0 ;  /* 0x17100000040a7fae */ /* 0x0003e40008141d50 */
.L_x_614:
[----:B-12-4-:R-:W2:Y:S01]  /*7d30*/  LDL R4, [R1+0xb8] ;  /* 0x0000b80001047983 */ /* 0x016ea20000100800 */
[----:B------:R-:W-:Y:S01]  /*7d40*/  MOV R26, R15 ;  /* 0x0000000f001a7202 */ /* 0x000fe20000000f00 */
[----:B------:R-:W-:Y:S01]  /*7d50*/  UIMAD UR6, UR10, -0x40, UR5 ;  /* 0xffffffc00a0678a4 */ /* 0x000fe2000f8e0205 */
[----:B------:R-:W-:Y:S01]  /*7d60*/  PLOP3.LUT P0, PT, PT, PT, UP1, 0x80, 0x0 ;  /* 0x000000000000781c */ /* 0x000fe20003f0f018 */
[----:B------:R1:W2:Y:S01]  /*7d70*/  LDL R0, [R1+0xbc] ;  /* 0x0000bc0001007983 */ /* 0x0002a20000100800 */
[----:B------:R-:W-:Y:S01]  /*7d80*/  LOP3.LUT R26, R26, 0xffffff7f, RZ, 0xc0, !PT ;  /* 0xffffff7f1a1a7812 */ /* 0x000fe200078ec0ff */
[----:B------:R-:W-:Y:S02]  /*7d90*/  UISETP.GT.AND UP0, UPT, UR10, UR4, UPT ;  /* 0x000000040a00728c */ /* 0x000fe4000bf04270 */
[----:B------:R-:W4:Y:S01]  /*7da0*/  LDL R3, [R1+0xcc] ;  /* 0x0000cc0001037983 */ /* 0x000f220000100800 */
[----:B------:R-:W-:Y:S01]  /*7db0*/  @P3 LOP3.LUT R26, R26, 0x80, RZ, 0xfc, !PT ;  /* 0x000000801a1a3812 */ /* 0x000fe200078efcff */
[----:B------:R-:W-:Y:S02]  /*7dc0*/  UIADD3 UR10, UR10, -0x1, URZ ;  /* 0xffffffff0a0a7890 */ /* 0x000fe4000fffe03f */
[----:B------:R-:W0:Y:S01]  /*7dd0*/  LDGDEPBAR ;  /* 0x00000000000079af */ /* 0x000e220000000000 */
[----:B------:R-:W-:Y:S04]  /*7de0*/  LOP3.LUT R26, R26, 0xffffffbf, RZ, 0xc0, !PT ;  /* 0xffffffbf1a1a7812 */ /* 0x000fe800078ec0ff */
[----:B------:R-:W-:Y:S04]  /*7df0*/  @P2 LOP3.LUT R26, R26, 0x40, RZ, 0xfc, !PT ;  /* 0x000000401a1a2812 */ /* 0x000fe800078efcff */
[----:B------:R-:W-:Y:S04]  /*7e00*/  LOP3.LUT R26, R26, 0xffffffdf, RZ, 0xc0, !PT ;  /* 0xffffffdf1a1a7812 */ /* 0x000fe800078ec0ff */
[----:B------:R-:W-:Y:S05]  /*7e10*/  @P1 LOP3.LUT R26, R26, 0x20, RZ, 0xfc, !PT ;  /* 0x000000201a1a1812 */ /* 0x000fea00078efcff */
[----:B------:R-:W-:Y:S04]  /*7e20*/  STL [R1+0x40], R26 ;  /* 0x0000401a01007387 */ /* 0x000fe80000100800 */
[----:B---3--:R-:W3:Y:S04]  /*7e30*/  LDL.LU R30, [R1+0x50] ;  /* 0x00005000011e7983 */ /* 0x008ee80000300800 */
[----:B------:R-:W5:Y:S04]  /*7e40*/  LDL.LU R29, [R1+0x4c] ;  /* 0x00004c00011d7983 */ /* 0x000f680000300800 */
[----:B------:R-:W3:Y:S04]  /*7e50*/  LDL.LU R28, [R1+0x48] ;  /* 0x00004800011c7983 */ /* 0x000ee80000300800 */
[----:B------:R-:W3:Y:S01]  /*7e60*/  LDL.LU R27, [R1+0x44] ;  /* 0x00004400011b7983 */ /* 0x000ee20000300800 */
[----:B--2---:R-:W-:Y:S05]  /*7e70*/  @P0 MOV R0, R4 ;  /* 0x0000000400000202 */ /* 0x004fea0000000f00 */
[----:B------:R-:W2:Y:S08]  /*7e80*/  SHFL.IDX PT, R5, R0, RZ, 0x1c1f ;  /* 0x001c1fff00057589 */ /* 0x000eb000000e0000 */
[----:B------:R1:W2:Y:S02]  /*7e90*/  SHFL.IDX PT, R4, R0, 0x1, 0x1c1f ;  /* 0x003c1f0000047f89 */ /* 0x0002a400000e0000 */
[----:B-1----:R-:W-:Y:S04]  /*7ea0*/  MOV R0, UR7 ;  /* 0x0000000700007c02 */ /* 0x002fe80008000f00 */
[----:B----4-:R-:W-:Y:S04]  /*7eb0*/  IADD3 R0, R0, UR6, -R3 ;  /* 0x0000000600007c10 */ /* 0x010fe8000fffe803 */
[----:B------:R-:W-:Y:S04]  /*7ec0*/  IADD3 R3, R0, -UR13, RZ ;  /* 0x8000000d00037c10 */ /* 0x000fe8000fffe0ff */
[C---:B--2---:R-:W-:Y:S02]  /*7ed0*/  IADD3 R0, R3.reuse, R5, RZ ;  /* 0x0000000503007210 */ /* 0x044fe40007ffe0ff */
[----:B------:R-:W-:Y:S02]  /*7ee0*/  IADD3 R3, R3, R4, RZ ;  /* 0x0000000403037210 */ /* 0x000fe40007ffe0ff */
[C---:B------:R-:W-:Y:S02]  /*7ef0*/  ISETP.GT.AND P0, PT, R0.reuse, RZ, PT ;  /* 0x000000ff0000720c */ /* 0x040fe40003f04270 */
[----:B------:R-:W-:Y:S02]  /*7f00*/  ISETP.GT.AND P2, PT, R3, 0x30, PT ;  /* 0x000000300300780c */ /* 0x000fe40003f44270 */
[----:B------:R-:W-:Y:S02]  /*7f10*/  FSEL R4, R191, -INF , P0 ;  /* 0xff800000bf047808 */ /* 0x000fe40000000000 */
[----:B------:R-:W-:Y:S02]  /*7f20*/  ISETP.GT.AND P0, PT, R0, 0x1, PT ;  /* 0x000000010000780c */ /* 0x000fe40003f04270 */
[----:B------:R-:W-:Y:S02]  /*7f30*/  MOV R191, R26 ;  /* 0x0000001a00bf7202 */ /* 0x000fe40000000f00 */
[----:B------:R-:W-:Y:S02]  /*7f40*/  FSEL R19, R190, -INF , P0 ;  /* 0xff800000be137808 */ /* 0x000fe40000000000 */
[C---:B------:R-:W-:Y:S02]  /*7f50*/  ISETP.GT.AND P0, PT, R0.reuse, 0x8, PT ;  /* 0x000000080000780c */ /* 0x040fe40003f04270 */
[----:B------:R-:W-:Y:S02]  /*7f60*/  ISETP.GT.AND P1, PT, R3, 0x31, PT ;  /* 0x000000310300780c */ /* 0x000fe40003f24270 */
[----:B------:R-:W-:Y:S02]  /*7f70*/  FSEL R18, R189, -INF , P0 ;  /* 0xff800000bd127808 */ /* 0x000fe40000000000 */
[C---:B------:R-:W-:Y:S02]  /*7f80*/  ISETP.GT.AND P0, PT, R0.reuse, 0x9, PT ;  /* 0x000000090000780c */ /* 0x040fe40003f04270 */
[----:B------:R-:W-:Y:S02]  /*7f90*/  ISETP.GT.AND P3, PT, R3, 0x29, PT ;  /* 0x000000290300780c */ /* 0x000fe40003f64270 */
[----:B------:R-:W-:Y:S02]  /*7fa0*/  FSEL R17, R185, -INF , P0 ;  /* 0xff800000b9117808 */ /* 0x000fe40000000000 */
[C---:B------:R-:W-:Y:S04]  /*7fb0*/  ISETP.GT.AND P0, PT, R0.reuse, 0x10, PT ;  /* 0x000000100000780c */ /* 0x040fe80003f04270 */
[----:B------:R-:W-:Y:S02]  /*7fc0*/  FSEL R16, R179, -INF , P0 ;  /* 0xff800000b3107808 */ /* 0x000fe40000000000 */
[----:B------:R-:W2:Y:S01]  /*7fd0*/  LDL.LU R179, [R1+0xa4] ;  /* 0x0000a40001b37983 */ /* 0x000ea20000300800 */
[----:B------:R-:W-:Y:S04]  /*7fe0*/  ISETP.GT.AND P0, PT, R0, 0x11, PT ;  /* 0x000000110000780c */ /* 0x000fe80003f04270 */
[----:B------:R-:W-:Y:S02]  /*7ff0*/  FSEL R15, R178, -INF , P0 ;  /* 0xff800000b20f7808 */ /* 0x000fe40000000000 */
[----:B------:R-:W-:Y:S04]  /*8000*/  ISETP.GT.AND P0, PT, R0, 0x18, PT ;  /* 0x000000180000780c */ /* 0x000fe80003f04270 */
[----:B------:R-:W-:Y:S02]  /*8010*/  FSEL R14, R14, -INF , P0 ;  /* 0xff8000000e0e7808 */ /* 0x000fe40000000000 */
[C---:B------:R-:W-:Y:S04]  /*8020*/  ISETP.GT.AND P0, PT, R0.reuse, 0x19, PT ;  /* 0x000000190000780c */ /* 0x040fe80003f04270 */
[----:B------:R-:W-:Y:S02]  /*8030*/  FSEL R13, R13, -INF , P0 ;  /* 0xff8000000d0d7808 */ /* 0x000fe40000000000 */
[----:B------:R-:W-:Y:S04]  /*8040*/  ISETP.GT.AND P0, PT, R0, 0x20, PT ;  /* 0x000000200000780c */ /* 0x000fe80003f04270 */
[----:B------:R-:W-:Y:S02]  /*8050*/  FSEL R12, R12, -INF , P0 ;  /* 0xff8000000c0c7808 */ /* 0x000fe40000000000 */
[----:B------:R-:W-:Y:S04]  /*8060*/  ISETP.GT.AND P0, PT, R0, 0x21, PT ;  /* 0x000000210000780c */ /* 0x000fe80003f04270 */
[----:B------:R-:W-:Y:S02]  /*8070*/  FSEL R11, R132, -INF , P0 ;  /* 0xff800000840b7808 */ /* 0x000fe40000000000 */
[----:B------:R-:W-:Y:S04]  /*8080*/  ISETP.GT.AND P0, PT, R0, 0x28, PT ;  /* 0x000000280000780c */ /* 0x000fe80003f04270 */
[----:B------:R-:W-:Y:S02]  /*8090*/  FSEL R10, R24, -INF , P0 ;  /* 0xff800000180a7808 */ /* 0x000fe40000000000 */
[----:B------:R-:W-:Y:S02]  /*80a0*/  ISETP.GT.AND P0, PT, R0, 0x29, PT ;  /* 0x000000290000780c */ /* 0x000fe40003f04270 */
[----:B------:R-:W-:Y:S02]  /*80b0*/  FSEL R24, R186, -INF , P3 ;  /* 0xff800000ba187808 */ /* 0x000fe40001800000 */
[----:B------:R-:W-:Y:S02]  /*80c0*/  FSEL R9, R9, -INF , P0 ;  /* 0xff80000009097808 */ /* 0x000fe40000000000 */
[C---:B------:R-:W-:Y:S02]  /*80d0*/  ISETP.GT.AND P0, PT, R0.reuse, 0x30, PT ;  /* 0x000000300000780c */ /* 0x040fe40003f04270 */
[----:B------:R-:W-:Y:S02]  /*80e0*/  LOP3.LUT P3, RZ, R191, 0x80, RZ, 0xc0, !PT ;  /* 0x00000080bfff7812 */ /* 0x000fe4000786c0ff */
[----:B------:R-:W-:Y:S02]  /*80f0*/  FSEL R8, R23, -INF , P0 ;  /* 0xff80000017087808 */ /* 0x000fe40000000000 */
[----:B------:R-:W-:Y:S02]  /*8100*/  ISETP.GT.AND P0, PT, R0, 0x31, PT ;  /* 0x000000310000780c */ /* 0x000fe40003f04270 */
[----:B------:R-:W-:Y:S02]  /*8110*/  FSEL R23, R182, -INF , P2 ;  /* 0xff800000b6177808 */ /* 0x000fe40001000000 */
[----:B------:R-:W-:Y:S02]  /*8120*/  FSEL R7, R22, -INF , P0 ;  /* 0xff80000016077808 */ /* 0x000fe40000000000 */
[C---:B------:R-:W-:Y:S02]  /*8130*/  ISETP.GT.AND P0, PT, R0.reuse, 0x38, PT ;  /* 0x000000380000780c */ /* 0x040fe40003f04270 */
[----:B------:R-:W-:Y:S02]  /*8140*/  FSEL R22, R181, -INF , P1 ;  /* 0xff800000b5167808 */ /* 0x000fe40000800000 */
[----:B------:R-:W-:Y:S02]  /*8150*/  FSEL R6, R21, -INF , P0 ;  /* 0xff80000015067808 */ /* 0x000fe40000000000 */
[----:B------:R-:W-:Y:S02]  /*8160*/  ISETP.GT.AND P0, PT, R0, 0x39, PT ;  /* 0x000000390000780c */ /* 0x000fe40003f04270 */
[----:B------:R-:W-:Y:S02]  /*8170*/  FMNMX.FTZ R0, R4, R2, !PT ;  /* 0x0000000204007209 */ /* 0x000fe40007810000 */
[----:B------:R-:W-:Y:S02]  /*8180*/  FSEL R5, R20, -INF , P0 ;  /* 0xff80000014057808 */ /* 0x000fe40000000000 */
[----:B------:R-:W-:Y:S02]  /*8190*/  FMNMX.FTZ R0, R19, R0, !PT ;  /* 0x0000000013007209 */ /* 0x000fe40007810000 */
[----:B------:R-:W-:Y:S02]  /*81a0*/  ISETP.GT.AND P0, PT, R3, RZ, PT ;  /* 0x000000ff0300720c */ /* 0x000fe40003f04270 */
[----:B------:R-:W-:Y:S02]  /*81b0*/  FMNMX.FTZ R0, R18, R0, !PT ;  /* 0x0000000012007209 */ /* 0x000fe40007810000 */
[----:B---3--:R-:W-:Y:S02]  /*81c0*/  FSEL R20, R30, -INF , P0 ;  /* 0xff8000001e147808 */ /* 0x008fe40000000000 */
[----:B------:R-:W-:Y:S02]  /*81d0*/  FMNMX.FTZ R0, R17, R0, !PT ;  /* 0x0000000011007209 */ /* 0x000fe40007810000 */
[----:B------:R-:W-:Y:S02]  /*81e0*/  ISETP.GT.AND P0, PT, R3, 0x1, PT ;  /* 0x000000010300780c */ /* 0x000fe40003f04270 */
[----:B------:R-:W-:Y:S02]  /*81f0*/  FMNMX.FTZ R0, R16, R0, !PT ;  /* 0x0000000010007209 */ /* 0x000fe40007810000 */
[----:B-----5:R-:W-:Y:S02]  /*8200*/  FSEL R34, R29, -INF , P0 ;  /* 0xff8000001d227808 */ /* 0x020fe40000000000 */
[----:B------:R-:W-:Y:S02]  /*8210*/  FMNMX.FTZ R0, R15, R0, !PT ;  /* 0x000000000f007209 */ /* 0x000fe40007810000 */
[----:B------:R-:W-:Y:S02]  /*8220*/  ISETP.GT.AND P0, PT, R3, 0x8, PT ;  /* 0x000000080300780c */ /* 0x000fe40003f04270 */
[----:B------:R-:W-:Y:S02]  /*8230*/  FMNMX.FTZ R0, R14, R0, !PT ;  /* 0x000000000e007209 */ /* 0x000fe40007810000 */
[----:B------:R-:W-:Y:S02]  /*8240*/  FSEL R33, R28, -INF , P0 ;  /* 0xff8000001c217808 */ /* 0x000fe40000000000 */
        /* <DEDUP_REMOVED lines=18> */
[----:B------:R-:W-:Y:S01]  /*8370*/  LOP3.LUT P2, RZ, R191, 0x40, RZ, 0xc0, !PT ;  /* 0x00000040bfff7812 */ /* 0x000fe2000784c0ff */
[----:B------:R-:W1:Y:S01]  /*8380*/  SHFL.BFLY PT, R21, R0, 0x2, 0x1f ;  /* 0x0c401f0000157f89 */ /* 0x000e6200000e0000 */
[----:B------:R-:W-:Y:S02]  /*8390*/  FSEL R28, R183, -INF , P0 ;  /* 0xff800000b71c7808 */ /* 0x000fe40000000000 */
[----:B------:R-:W-:Y:S02]  /*83a0*/  ISETP.GT.AND P0, PT, R3, 0x20, PT ;  /* 0x000000200300780c */ /* 0x000fe40003f04270 */
[----:B------:R-:W-:Y:S02]  /*83b0*/  LOP3.LUT P1, RZ, R191, 0x20, RZ, 0xc0, !PT ;  /* 0x00000020bfff7812 */ /* 0x000fe4000782c0ff */
[----:B------:R-:W-:Y:S02]  /*83c0*/  FSEL R27, R177, -INF , P0 ;  /* 0xff800000b11b7808 */ /* 0x000fe40000000000 */
[C---:B------:R-:W-:Y:S04]  /*83d0*/  ISETP.GT.AND P0, PT, R3.reuse, 0x21, PT ;  /* 0x000000210300780c */ /* 0x040fe80003f04270 */
[----:B------:R-:W-:Y:S02]  /*83e0*/  FSEL R26, R176, -INF , P0 ;  /* 0xff800000b01a7808 */ /* 0x000fe40000000000 */
[----:B------:R-:W-:Y:S04]  /*83f0*/  ISETP.GT.AND P0, PT, R3, 0x28, PT ;  /* 0x000000280300780c */ /* 0x000fe80003f04270 */
[----:B------:R-:W-:Y:S02]  /*8400*/  FSEL R25, R25, -INF , P0 ;  /* 0xff80000019197808 */ /* 0x000fe40000000000 */
[----:B-1----:R-:W-:Y:S05]  /*8410*/  FMNMX.FTZ R0, R21, R0, !PT ;  /* 0x0000000015007209 */ /* 0x002fea0007810000 */
[----:B------:R-:W1:Y:S02]  /*8420*/  SHFL.BFLY PT, R132, R0, 0x1, 0x1f ;  /* 0x0c201f0000847f89 */ /* 0x000e6400000e0000 */
[----:B-1----:R-:W-:Y:S04]  /*8430*/  FMNMX.FTZ R132, R0, R132, !PT ;  /* 0x0000008400847209 */ /* 0x002fe80007810000 */
[C---:B------:R-:W-:Y:S04]  /*8440*/  FSETP.NEU.FTZ.AND P0, PT, R132.reuse, -INF , PT ;  /* 0xff8000008400780b */ /* 0x040fe80003f1d000 */
[----:B------:R-:W-:Y:S05]  /*8450*/  FSEL R0, R132, RZ, P0 ;  /* 0x000000ff84007208 */ /* 0x000fea0000000000 */
[----:B------:R-:W-:Y:S02]  /*8460*/  FADD.FTZ R0, -R0, R2 ;  /* 0x0000000200007221 */ /* 0x000fe40000010100 */
[----:B------:R-:W-:Y:S02]  /*8470*/  FMUL.FTZ R2, R132, c[0x0][0x2d0] ;  /* 0x0000b40084027a20 */ /* 0x000fe40000410000 */
[----:B------:R-:W-:Y:S03]  /*8480*/  FMUL.FTZ R0, R0, c[0x0][0x2d0] ;  /* 0x0000b40000007a20 */ /* 0x000fe60000410000 */
[----:B------:R-:W-:Y:S02]  /*8490*/  FSEL R2, R2, RZ, P0 ;  /* 0x000000ff02027208 */ /* 0x000fe40000000000 */
[C---:B------:R-:W-:Y:S03]  /*84a0*/  ISETP.GT.AND P0, PT, R3.reuse, 0x38, PT ;  /* 0x000000380300780c */ /* 0x040fe60003f04270 */
[--C-:B------:R-:W-:Y:S01]  /*84b0*/  FFMA.FTZ R4, R4, c[0x0][0x2d0], -R2.reuse ;  /* 0x0000b40004047a23 */ /* 0x100fe20000010802 */
[----:B------:R-:W-:Y:S01]  /*84c0*/  FSEL R21, R180, -INF , P0 ;  /* 0xff800000b4157808 */ /* 0x000fe20000000000 */
[--C-:B------:R-:W-:Y:S01]  /*84d0*/  FFMA.FTZ R6, R6, c[0x0][0x2d0], -R2.reuse ;  /* 0x0000b40006067a23 */ /* 0x100fe20000010802 */
[----:B------:R-:W-:Y:S01]  /*84e0*/  ISETP.GT.AND P0, PT, R3, 0x39, PT ;  /* 0x000000390300780c */ /* 0x000fe20003f04270 */
        /* <DEDUP_REMOVED lines=16> */
[----:B------:R-:W-:Y:S07]  /*85f0*/  FFMA.FTZ R183, R5, c[0x0][0x2d0], -R2 ;  /* 0x0000b40005b77a23 */ /* 0x000fee0000010802 */
[----:B------:R-:W1:Y:S02]  /*8600*/  MUFU.EX2 R2, R0 ;  /* 0x0000000000027308 */ /* 0x000e640000000800 */
[C---:B-1----:R-:W-:Y:S02]  /*8610*/  FMUL.FTZ R9, R2.reuse, R161 ;  /* 0x000000a102097220 */ /* 0x042fe40000410000 */
        /* <DEDUP_REMOVED lines=16> */
[C---:B--2---:R-:W-:Y:S02]  /*8720*/  FFMA.FTZ R0, R2.reuse, R179, R4 ;  /* 0x000000b302007223 */ /* 0x044fe40000010004 */
[----:B------:R-:W-:Y:S02]  /*8730*/  FMUL.FTZ R64, R2, R64 ;  /* 0x0000004002407220 */ /* 0x000fe40000410000 */
[C---:B------:R-:W-:Y:S01]  /*8740*/  FADD.FTZ R5, R176.reuse, R0 ;  /* 0x00000000b0057221 */ /* 0x040fe20000010000 */
[----:B------:R-:W-:Y:S01]  /*8750*/  F2FP.BF16.PACK_AB R176, R176, R4 ;  /* 0x00000004b0b0723e */ /* 0x000fe200000010ff */
[----:B------:R-:W1:Y:S01]  /*8760*/  MUFU.EX2 R0, R17 ;  /* 0x0000001100007308 */ /* 0x000e620000000800 */
[----:B------:R-:W-:Y:S02]  /*8770*/  FMUL.FTZ R65, R2, R65 ;  /* 0x0000004102417220 */ /* 0x000fe40000410000 */
[----:B------:R-:W-:Y:S02]  /*8780*/  FADD.FTZ R4, R178, R5 ;  /* 0x00000005b2047221 */ /* 0x000fe40000010000 */
        /* <DEDUP_REMOVED lines=10> */
[C---:B-1----:R-:W-:Y:S01]  /*8830*/  F2FP.BF16.PACK_AB R178, R0.reuse, R178 ;  /* 0x000000b200b2723e */ /* 0x042fe200000010ff */
[----:B------:R-:W-:Y:S01]  /*8840*/  FADD.FTZ R181, R0, R4 ;  /* 0x0000000400b57221 */ /* 0x000fe20000010000 */
[----:B------:R-:W-:Y:S01]  /*8850*/  FMNMX.FTZ R0, R20, R133, !PT ;  /* 0x0000008514007209 */ /* 0x000fe20007810000 */
[C---:B------:R-:W-:Y:S01]  /*8860*/  FMUL.FTZ R17, R2.reuse, R153 ;  /* 0x0000009902117220 */ /* 0x040fe20000410000 */
[----:B------:R-:W-:Y:S01]  /*8870*/  FSEL R4, R35, -INF , P0 ;  /* 0xff80000023047808 */ /* 0x000fe20000000000 */
[----:B------:R-:W-:Y:S01]  /*8880*/  FMUL.FTZ R88, R2, R88 ;  /* 0x0000005802587220 */ /* 0x000fe20000410000 */
[----:B------:R-:W-:Y:S01]  /*8890*/  FMNMX.FTZ R0, R34, R0, !PT ;  /* 0x0000000022007209 */ /* 0x000fe20007810000 */
[C---:B------:R-:W-:Y:S01]  /*88a0*/  FMUL.FTZ R89, R2.reuse, R89 ;  /* 0x0000005902597220 */ /* 0x040fe20000410000 */
[----:B------:R-:W-:Y:S01]  /*88b0*/  MOV R35, R12 ;  /* 0x0000000c00237202 */ /* 0x000fe20000000f00 */
[C---:B------:R-:W-:Y:S01]  /*88c0*/  FMUL.FTZ R12, R2.reuse, R156 ;  /* 0x0000009c020c7220 */ /* 0x040fe20000410000 */
[----:B------:R-:W-:Y:S01]  /*88d0*/  FMNMX.FTZ R0, R33, R0, !PT ;  /* 0x0000000021007209 */ /* 0x000fe20007810000 */
[C---:B------:R-:W-:Y:S02]  /*88e0*/  FMUL.FTZ R92, R2.reuse, R92 ;  /* 0x0000005c025c7220 */ /* 0x040fe40000410000 */
[----:B------:R-:W-:Y:S01]  /*88f0*/  FMUL.FTZ R93, R2, R93 ;  /* 0x0000005d025d7220 */ /* 0x000fe20000410000 */
[----:B------:R-:W-:Y:S01]  /*8900*/  FMNMX.FTZ R0, R32, R0, !PT ;  /* 0x0000000020007209 */ /* 0x000fe20007810000 */
[C---:B------:R-:W-:Y:S02]  /*8910*/  FMUL.FTZ R96, R2.reuse, R96 ;  /* 0x0000006002607220 */ /* 0x040fe40000410000 */
        /* <DEDUP_REMOVED lines=24> */
[----:B------:R-:W-:Y:S01]  /*8aa0*/  FMUL.FTZ R129, R2, R129 ;  /* 0x0000008102817220 */ /* 0x000fe20000410000 */
        /* <DEDUP_REMOVED lines=13> */
[----:B------:R-:W-:Y:S02]  /*8b80*/  FADD.FTZ R0, -R0, R133 ;  /* 0x0000008500007221 */ /* 0x000fe40000010100 */
[--C-:B------:R-:W-:Y:S01]  /*8b90*/  FFMA.FTZ R191, R27, c[0x0][0x2d0], -R5.reuse ;  /* 0x0000b4001bbf7a23 */ /* 0x100fe20000010805 */
[----:B------:R-:W-:Y:S01]  /*8ba0*/  MOV R27, R6 ;  /* 0x00000006001b7202 */ /* 0x000fe20000000f00 */
[----:B------:R-:W-:Y:S01]  /*8bb0*/  FMUL.FTZ R0, R0, c[0x0][0x2d0] ;  /* 0x0000b40000007a20 */ /* 0x000fe20000410000 */
[----:B------:R-:W2:Y:S01]  /*8bc0*/  LDL.LU R6, [R1+0x9c] ;  /* 0x00009c0001067983 */ /* 0x000ea20000300800 */
[--C-:B------:R-:W-:Y:S02]  /*8bd0*/  FFMA.FTZ R34, R34, c[0x0][0x2d0], -R5.reuse ;  /* 0x0000b40022227a23 */ /* 0x100fe40000010805 */
[--C-:B------:R-:W-:Y:S02]  /*8be0*/  FFMA.FTZ R179, R33, c[0x0][0x2d0], -R5.reuse ;  /* 0x0000b40021b37a23 */ /* 0x100fe40000010805 */
[----:B------:R-:W-:Y:S01]  /*8bf0*/  FMUL.FTZ R33, R2, R137 ;  /* 0x0000008902217220 */ /* 0x000fe20000410000 */
[----:B------:R-:W-:Y:S01]  /*8c00*/  MUFU.EX2 R0, R0 ;  /* 0x0000000000007308 */ /* 0x000fe20000000800 */
[--C-:B------:R-:W-:Y:S02]  /*8c10*/  FFMA.FTZ R180, R32, c[0x0][0x2d0], -R5.reuse ;  /* 0x0000b40020b47a23 */ /* 0x100fe40000010805 */
[----:B------:R-:W-:Y:S02]  /*8c20*/  FMUL.FTZ R32, R2, R136 ;  /* 0x0000008802207220 */ /* 0x000fe40000410000 */
[--C-:B------:R-:W-:Y:S02]  /*8c30*/  FFMA.FTZ R184, R28, c[0x0][0x2d0], -R5.reuse ;  /* 0x0000b4001cb87a23 */ /* 0x100fe40000010805 */
[C---:B------:R-:W-:Y:S02]  /*8c40*/  FMUL.FTZ R28, R2.reuse, R140 ;  /* 0x0000008c021c7220 */ /* 0x040fe40000410000 */
[--C-:B------:R-:W-:Y:S01]  /*8c50*/  FFMA.FTZ R14, R25, c[0x0][0x2d0], -R5.reuse ;  /* 0x0000b400190e7a23 */ /* 0x100fe20000010805 */
[----:B------:R-:W-:Y:S01]  /*8c60*/  MUFU.EX2 R153, R179 ;  /* 0x000000b300997308 */ /* 0x000fe20000000800 */
[----:B------:R-:W-:Y:S02]  /*8c70*/  FMUL.FTZ R25, R2, R145 ;  /* 0x0000009102197220 */ /* 0x000fe40000410000 */
[--C-:B------:R-:W-:Y:S02]  /*8c80*/  FFMA.FTZ R23, R23, c[0x0][0x2d0], -R5.reuse ;  /* 0x0000b40017177a23 */ /* 0x100fe40000010805 */
[--C-:B------:R-:W-:Y:S02]  /*8c90*/  FFMA.FTZ R22, R22, c[0x0][0x2d0], -R5.reuse ;  /* 0x0000b40016167a23 */ /* 0x100fe40000010805 */
[--C-:B------:R-:W-:Y:S01]  /*8ca0*/  FFMA.FTZ R177, R20, c[0x0][0x2d0], -R5.reuse ;  /* 0x0000b40014b17a23 */ /* 0x100fe20000010805 */
[----:B------:R-:W-:Y:S01]  /*8cb0*/  MOV R161, R23 ;  /* 0x0000001700a17202 */ /* 0x000fe20000000f00 */
[C---:B------:R-:W-:Y:S01]  /*8cc0*/  FMUL.FTZ R20, R2.reuse, R148 ;  /* 0x0000009402147220 */ /* 0x040fe20000410000 */
[----:B------:R-:W1:Y:S01]  /*8cd0*/  MUFU.EX2 R156, R180 ;  /* 0x000000b4009c7308 */ /* 0x000e620000000800 */
[--C-:B------:R-:W-:Y:S01]  /*8ce0*/  FFMA.FTZ R185, R31, c[0x0][0x2d0], -R5.reuse ;  /* 0x0000b4001fb97a23 */ /* 0x100fe20000010805 */
[----:B------:R-:W-:Y:S01]  /*8cf0*/  MOV R148, R18 ;  /* 0x0000001200947202 */ /* 0x000fe20000000f00 */
[--C-:B------:R-:W-:Y:S02]  /*8d00*/  FFMA.FTZ R31, R21, c[0x0][0x2d0], -R5.reuse ;  /* 0x0000b400151f7a23 */ /* 0x100fe40000010805 */
[----:B------:R-:W-:Y:S02]  /*8d10*/  FMUL.FTZ R21, R2, R149 ;  /* 0x0000009502157220 */ /* 0x000fe40000410000 */
[--C-:B------:R-:W-:Y:S01]  /*8d20*/  FFMA.FTZ R186, R30, c[0x0][0x2d0], -R5.reuse ;  /* 0x0000b4001eba7a23 */ /* 0x100fe20000010805 */
[----:B------:R-:W-:Y:S01]  /*8d30*/  MOV R30, R183 ;  /* 0x000000b7001e7202 */ /* 0x000fe20000000f00 */
[--C-:B------:R-:W-:Y:S01]  /*8d40*/  FFMA.FTZ R183, R29, c[0x0][0x2d0], -R5.reuse ;  /* 0x0000b4001db77a23 */ /* 0x100fe20000010805 */
[----:B------:R-:W2:Y:S01]  /*8d50*/  MUFU.EX2 R177, R177 ;  /* 0x000000b100b17308 */ /* 0x000ea20000000800 */
[----:B------:R-:W-:Y:S01]  /*8d60*/  FMUL.FTZ R29, R2, R141 ;  /* 0x0000008d021d7220 */ /* 0x000fe20000410000 */
[----:B------:R-:W-:Y:S01]  /*8d70*/  MOV R157, R30 ;  /* 0x0000001e009d7202 */ /* 0x000fe20000000f00 */
[--C-:B------:R-:W-:Y:S01]  /*8d80*/  FFMA.FTZ R190, R26, c[0x0][0x2d0], -R5.reuse ;  /* 0x0000b4001abe7a23 */ /* 0x100fe20000010805 */
[----:B------:R-:W-:Y:S01]  /*8d90*/  MOV R26, R7 ;  /* 0x00000007001a7202 */ /* 0x000fe20000000f00 */
[--C-:B------:R-:W-:Y:S01]  /*8da0*/  FFMA.FTZ R11, R24, c[0x0][0x2d0], -R5.reuse ;  /* 0x0000b400180b7a23 */ /* 0x100fe20000010805 */
[----:B------:R-:W-:Y:S01]  /*8db0*/  MOV R7, R8 ;  /* 0x0000000800077202 */ /* 0x000fe20000000f00 */
[C---:B------:R-:W-:Y:S01]  /*8dc0*/  FMUL.FTZ R8, R2.reuse, R160 ;  /* 0x000000a002087220 */ /* 0x040fe20000410000 */
[----:B------:R-:W-:Y:S01]  /*8dd0*/  MOV R160, R22 ;  /* 0x0000001600a07202 */ /* 0x000fe20000000f00 */
[----:B------:R-:W-:Y:S01]  /*8de0*/  FMUL.FTZ R24, R2, R144 ;  /* 0x0000009002187220 */ /* 0x000fe20000410000 */
[----:B------:R-:W-:Y:S01]  /*8df0*/  MOV R152, R7 ;  /* 0x0000000700987202 */ /* 0x000fe20000000f00 */
[----:B------:R-:W-:Y:S01]  /*8e00*/  FFMA.FTZ R10, R4, c[0x0][0x2d0], -R5 ;  /* 0x0000b400040a7a23 */ /* 0x000fe20000010805 */
[----:B------:R-:W-:Y:S01]  /*8e10*/  MUFU.EX2 R144, R187 ;  /* 0x000000bb00907308 */ /* 0x000fe20000000800 */
[----:B------:R-:W-:Y:S01]  /*8e20*/  FMUL.FTZ R4, R2, R164 ;  /* 0x000000a402047220 */ /* 0x000fe20000410000 */
[----:B-1----:R-:W-:Y:S01]  /*8e30*/  F2FP.BF16.PACK_AB R179, R156, R153 ;  /* 0x000000999cb3723e */ /* 0x002fe200000010ff */
[----:B------:R-:W-:Y:S01]  /*8e40*/  FMUL.FTZ R5, R2, R165 ;  /* 0x000000a502057220 */ /* 0x000fe20000410000 */
[----:B------:R-:W-:Y:S01]  /*8e50*/  MOV R164, R10 ;  /* 0x0000000a00a47202 */ /* 0x000fe20000000f00 */
[C---:B------:R-:W-:Y:S01]  /*8e60*/  FMUL.FTZ R10, R0.reuse, R162 ;  /* 0x000000a2000a7220 */ /* 0x040fe20000410000 */
[----:B------:R-:W-:Y:S01]  /*8e70*/  MOV R162, R11 ;  /* 0x0000000b00a27202 */ /* 0x000fe20000000f00 */
[C---:B------:R-:W-:Y:S01]  /*8e80*/  FMUL.FTZ R11, R0.reuse, R163 ;  /* 0x000000a3000b7220 */ /* 0x040fe20000410000 */
[----:B------:R-:W-:Y:S01]  /*8e90*/  MOV R163, R14 ;  /* 0x0000000e00a37202 */ /* 0x000fe20000000f00 */
[C---:B------:R-:W-:Y:S01]  /*8ea0*/  FMUL.FTZ R14, R0.reuse, R158 ;  /* 0x0000009e000e7220 */ /* 0x040fe20000410000 */
[----:B------:R1:W3:Y:S01]  /*8eb0*/  MUFU.EX2 R2, R34 ;  /* 0x0000002200027308 */ /* 0x0002e20000000800 */
        /* <DEDUP_REMOVED lines=18> */
[----:B------:R-:W-:Y:S01]  /*8fe0*/  LDSM.16.MT88.4 R140, [R135+0x900] ;  /* 0x00090000878c783b */ /* 0x000fe20000004200 */
[C---:B-1----:R-:W-:Y:S02]  /*8ff0*/  FMUL.FTZ R34, R0.reuse, R138 ;  /* 0x0000008a00227220 */ /* 0x042fe40000410000 */
[C---:B------:R-:W-:Y:S02]  /*9000*/  FMUL.FTZ R39, R0.reuse, R39 ;  /* 0x0000002700277220 */ /* 0x040fe40000410000 */
[C---:B------:R-:W-:Y:S02]  /*9010*/  FMUL.FTZ R42, R0.reuse, R42 ;  /* 0x0000002a002a7220 */ /* 0x040fe40000410000 */
[C---:B------:R-:W-:Y:S01]  /*9020*/  FMUL.FTZ R43, R0.reuse, R43 ;  /* 0x0000002b002b7220 */ /* 0x040fe20000410000 */
[----:B------:R-:W1:Y:S01]  /*9030*/  LDSM.16.MT88.4 R136, [R135+0x100] ;  /* 0x000100008788783b */ /* 0x000e620000004200 */
        /* <DEDUP_REMOVED lines=50> */
[----:B---3--:R-:W-:Y:S01]  /*9360*/  F2FP.BF16.PACK_AB R177, R2, R177 ;  /* 0x000000b102b1723e */ /* 0x008fe200000010ff */
[C---:B------:R-:W-:Y:S01]  /*9370*/  FMUL.FTZ R6, R0.reuse, R166 ;  /* 0x000000a600067220 */ /* 0x040fe20000410000 */
[----:B------:R-:W-:Y:S01]  /*9380*/  MOV R166, R27 ;  /* 0x0000001b00a67202 */ /* 0x000fe20000000f00 */
[----:B------:R-:W-:Y:S02]  /*9390*/  FMUL.FTZ R27, R0, R147 ;  /* 0x00000093001b7220 */ /* 0x000fe40000410000 */
[----:B------:R-:W-:Y:S01]  /*93a0*/  FADD.FTZ R154, R2, R133 ;  /* 0x00000085029a7221 */ /* 0x000fe20000010000 */
[----:B------:R-:W-:Y:S02]  /*93b0*/  MUFU.EX2 R0, R188 ;  /* 0x000000bc00007308 */ /* 0x000fe40000000800 */
[C---:B-1----:R-:W-:Y:S08]  /*93c0*/  HMMA.16816.F32.BF16 R4, R176.reuse, R136, R4 ;  /* 0x00000088b004723c */ /* 0x042ff00000041804 */
[C---:B------:R-:W-:Y:S01]  /*93d0*/  HMMA.16816.F32.BF16 R8, R176.reuse, R138, R8 ;  /* 0x0000008ab008723c */ /* 0x040fe20000041808 */
[----:B------:R-:W1:Y:S01]  /*93e0*/  LDSM.16.MT88.4 R136, [R248+0x100] ;  /* 0x00010000f888783b */ /* 0x000e620000004200 */
[----:B------:R-:W-:Y:S10]  /*93f0*/  MUFU.EX2 R188, R160 ;  /* 0x000000a000bc7308 */ /* 0x000ff40000000800 */
[----:B------:R-:W2:Y:S10]  /*9400*/  MUFU.EX2 R2, R189 ;  /* 0x000000bd00027308 */ /* 0x000eb40000000800 */
[----:B------:R-:W-:Y:S10]  /*9410*/  MUFU.EX2 R189, R161 ;  /* 0x000000a100bd7308 */ /* 0x000ff40000000800 */
[----:B------:R-:W3:Y:S01]  /*9420*/  MUFU.EX2 R133, R182 ;  /* 0x000000b600857308 */ /* 0x000ee20000000800 */
[C---:B-1----:R-:W-:Y:S09]  /*9430*/  HMMA.16816.F32.BF16 R12, R176.reuse, R136, R12 ;  /* 0x00000088b00c723c */ /* 0x042ff2000004180c */
[----:B------:R-:W-:Y:S01]  /*9440*/  MUFU.EX2 R182, R190 ;  /* 0x000000be00b67308 */ /* 0x000fe20000000800 */
[C---:B------:R-:W-:Y:S01]  /*9450*/  HMMA.16816.F32.BF16 R16, R176.reuse, R138, R16 ;  /* 0x0000008ab010723c */ /* 0x040fe20000041810 */
[----:B------:R-:W1:Y:S08]  /*9460*/  LDSM.16.MT88.4 R136, [R251+0x100] ;  /* 0x00010000fb88783b */ /* 0x000e700000004200 */
[----:B------:R4:W-:Y:S03]  /*9470*/  MUFU.EX2 R190, R162 ;  /* 0x000000a200be7308 */ /* 0x0009e60000000800 */
[----:B----4-:R-:W-:Y:S01]  /*9480*/  MOV R162, R152 ;  /* 0x0000009800a27202 */ /* 0x010fe20000000f00 */
        /* <DEDUP_REMOVED lines=40> */
[----:B--2---:R-:W-:Y:S01]  /*9710*/  FADD.FTZ R136, R2, R181 ;  /* 0x000000b502887221 */ /* 0x004fe20000010000 */
[----:B------:R-:W-:Y:S01]  /*9720*/  HMMA.16816.F32.BF16 R128, R176, R138, R128 ;  /* 0x0000008ab080723c */ /* 0x000fe20000041880 */
[----:B------:R-:W-:Y:S03]  /*9730*/  MUFU.EX2 R181, R191 ;  /* 0x000000bf00b57308 */ /* 0x000fe60000000800 */
[----:B------:R-:W-:Y:S03]  /*9740*/  FADD.FTZ R136, R0, R136 ;  /* 0x0000008800887221 */ /* 0x000fe60000010000 */
[C---:B---3--:R-:W-:Y:S01]  /*9750*/  F2FP.BF16.PACK_AB R138, R133.reuse, R144 ;  /* 0x00000090858a723e */ /* 0x048fe200000010ff */
[----:B------:R-:W-:Y:S01]  /*9760*/  FADD.FTZ R137, R144, R136 ;  /* 0x0000008890897221 */ /* 0x000fe20000010000 */
[----:B------:R-:W-:Y:S01]  /*9770*/  F2FP.BF16.PACK_AB R136, R0, R2 ;  /* 0x000000020088723e */ /* 0x000fe200000010ff */
[----:B------:R-:W1:Y:S01]  /*9780*/  LDSM.16.MT88.4 R144, [R248+0x900] ;  /* 0x00090000f890783b */ /* 0x000e620000004200 */
[----:B------:R-:W2:Y:S01]  /*9790*/  MUFU.EX2 R2, R155 ;  /* 0x0000009b00027308 */ /* 0x000ea20000000800 */
[----:B------:R-:W-:Y:S01]  /*97a0*/  FADD.FTZ R149, R133, R137 ;  /* 0x0000008985957221 */ /* 0x000fe20000010000 */
[----:B------:R-:W-:Y:S02]  /*97b0*/  F2FP.BF16.PACK_AB R137, R186, R185 ;  /* 0x000000b9ba89723e */ /* 0x000fe400000010ff */
[----:B------:R-:W-:Y:S02]  /*97c0*/  F2FP.BF16.PACK_AB R139, R184, R183 ;  /* 0x000000b7b88b723e */ /* 0x000fe400000010ff */
[----:B------:R-:W-:Y:S04]  /*97d0*/  F2FP.BF16.PACK_AB R177, R188, R189 ;  /* 0x000000bdbcb1723e */ /* 0x000fe800000010ff */
[----:B------:R-:W-:Y:S01]  /*97e0*/  MUFU.EX2 R0, R159 ;  /* 0x0000009f00007308 */ /* 0x000fe20000000800 */
[C---:B------:R-:W-:Y:S08]  /*97f0*/  HMMA.16816.F32.BF16 R4, R136.reuse, R140, R4 ;  /* 0x0000008c8804723c */ /* 0x040ff00000041804 */
[C---:B------:R-:W-:Y:S01]  /*9800*/  HMMA.16816.F32.BF16 R8, R136.reuse, R142, R8 ;  /* 0x0000008e8808723c */ /* 0x040fe20000041808 */
[----:B------:R-:W3:Y:S01]  /*9810*/  LDSM.16.MT88.4 R140, [R251+0x900] ;  /* 0x00090000fb8c783b */ /* 0x000ee20000004200 */
[----:B------:R-:W4:Y:S10]  /*9820*/  MUFU.EX2 R133, R158 ;  /* 0x0000009e00857308 */ /* 0x000f340000000800 */
[----:B------:R-:W-:Y:S01]  /*9830*/  MUFU.EX2 R176, R167 ;  /* 0x000000a700b07308 */ /* 0x000fe20000000800 */
[C---:B-1----:R-:W-:Y:S09]  /*9840*/  HMMA.16816.F32.BF16 R12, R136.reuse, R144, R12 ;  /* 0x00000090880c723c */ /* 0x042ff2000004180c */
[----:B------:R-:W-:Y:S01]  /*9850*/  MUFU.EX2 R178, R157 ;  /* 0x0000009d00b27308 */ /* 0x000fe20000000800 */
        /* <DEDUP_REMOVED lines=42> */
[----:B------:R-:W-:Y:S01]  /*9b00*/  HMMA.16816.F32.BF16 R128, R136, R146, R128 ;  /* 0x000000928880723c */ /* 0x000fe20000041880 */
[----:B------:R-:W1:Y:S06]  /*9b10*/  LDSM.16.MT88.4 R144, [R248+0x1100] ;  /* 0x00110000f890783b */ /* 0x000e6c0000004200 */
[----:B--2---:R-:W-:Y:S01]  /*9b20*/  FADD.FTZ R136, R2, R149 ;  /* 0x0000009502887221 */ /* 0x004fe20000010000 */
[C---:B----4-:R-:W-:Y:S04]  /*9b30*/  F2FP.BF16.PACK_AB R138, R133.reuse, R148 ;  /* 0x00000094858a723e */ /* 0x050fe800000010ff */
[----:B------:R-:W-:Y:S01]  /*9b40*/  FADD.FTZ R136, R0, R136 ;  /* 0x0000008800887221 */ /* 0x000fe20000010000 */
[----:B------:R-:W-:Y:S03]  /*9b50*/  F2FP.BF16.PACK_AB R139, R190, R180 ;  /* 0x000000b4be8b723e */ /* 0x000fe600000010ff */
[----:B------:R-:W-:Y:S01]  /*9b60*/  FADD.FTZ R137, R148, R136 ;  /* 0x0000008894897221 */ /* 0x000fe20000010000 */
[----:B------:R-:W-:Y:S01]  /*9b70*/  F2FP.BF16.PACK_AB R136, R0, R2 ;  /* 0x000000020088723e */ /* 0x000fe200000010ff */
[----:B------:R-:W2:Y:S01]  /*9b80*/  LDSM.16.MT88.4 R148, [R251+0x1100] ;  /* 0x00110000fb94783b */ /* 0x000ea20000004200 */
[----:B------:R-:W4:Y:S01]  /*9b90*/  MUFU.EX2 R0, R162 ;  /* 0x000000a200007308 */ /* 0x000f220000000800 */
[----:B------:R-:W-:Y:S01]  /*9ba0*/  FADD.FTZ R152, R133, R137 ;  /* 0x0000008985987221 */ /* 0x000fe20000010000 */
[----:B------:R-:W-:Y:S07]  /*9bb0*/  F2FP.BF16.PACK_AB R137, R182, R181 ;  /* 0x000000b5b689723e */ /* 0x000fee00000010ff */
[C---:B---3--:R-:W-:Y:S01]  /*9bc0*/  HMMA.16816.F32.BF16 R4, R136.reuse, R140, R4 ;  /* 0x0000008c8804723c */ /* 0x048fe20000041804 */
[----:B------:R-:W3:Y:S07]  /*9bd0*/  MUFU.EX2 R2, R166 ;  /* 0x000000a600027308 */ /* 0x000eee0000000800 */
[C---:B------:R-:W-:Y:S01]  /*9be0*/  HMMA.16816.F32.BF16 R8, R136.reuse, R142, R8 ;  /* 0x0000008e8808723c */ /* 0x040fe20000041808 */
[----:B------:R-:W5:Y:S03]  /*9bf0*/  LDSM.16.MT88.4 R140, [R250+0x1100] ;  /* 0x00110000fa8c783b */ /* 0x000f660000004200 */
[----:B----4-:R-:W-:Y:S04]  /*9c00*/  FADD.FTZ R133, R0, R152 ;  /* 0x0000009800857221 */ /* 0x010fe80000010000 */
[C---:B-1----:R-:W-:Y:S01]  /*9c10*/  HMMA.16816.F32.BF16 R12, R136.reuse, R144, R12 ;  /* 0x00000090880c723c */ /* 0x042fe2000004180c */
[----:B------:R-:W-:Y:S03]  /*9c20*/  LDSM.16.MT88.4 R160, [R135+0x1900] ;  /* 0x0019000087a0783b */ /* 0x000fe60000004200 */
[C---:B------:R-:W-:Y:S01]  /*9c30*/  FADD.FTZ R133, R176.reuse, R133 ;  /* 0x00000085b0857221 */ /* 0x040fe20000010000 */
[----:B------:R-:W-:Y:S03]  /*9c40*/  F2FP.BF16.PACK_AB R176, R176, R0 ;  /* 0x00000000b0b0723e */ /* 0x000fe600000010ff */
[C---:B------:R-:W-:Y:S01]  /*9c50*/  HMMA.16816.F32.BF16 R16, R136.reuse, R146, R16 ;  /* 0x000000928810723c */ /* 0x040fe20000041810 */
[----:B------:R-:W1:Y:S03]  /*9c60*/  LDSM.16.MT88.4 R144, [R135+0x3100] ;  /* 0x003100008790783b */ /* 0x000e660000004200 */
[----:B---3--:R-:W-:Y:S01]  /*9c70*/  FADD.FTZ R0, R2, R133 ;  /* 0x0000008502007221 */ /* 0x008fe20000010000 */
[----:B------:R-:W-:Y:S03]  /*9c80*/  MOV R133, R3 ;  /* 0x0000000300857202 */ /* 0x000fe60000000f00 */
[C---:B--2---:R-:W-:Y:S04]  /*9c90*/  HMMA.16816.F32.BF16 R20, R136.reuse, R148, R20 ;  /* 0x000000948814723c */ /* 0x044fe80000041814 */
[C---:B------:R-:W-:Y:S01]  /*9ca0*/  FADD.FTZ R0, R178.reuse, R0 ;  /* 0x00000000b2007221 */ /* 0x040fe20000010000 */
[----:B------:R-:W-:Y:S02]  /*9cb0*/  F2FP.BF16.PACK_AB R178, R178, R2 ;  /* 0x00000002b2b2723e */ /* 0x000fe400000010ff */
[----:B------:R-:W2:Y:S01]  /*9cc0*/  MUFU.EX2 R2, R164 ;  /* 0x000000a400027308 */ /* 0x000ea20000000800 */
[C---:B------:R-:W-:Y:S01]  /*9cd0*/  HMMA.16816.F32.BF16 R24, R136.reuse, R150, R24 ;  /* 0x000000968818723c */ /* 0x040fe20000041818 */
[----:B------:R-:W3:Y:S07]  /*9ce0*/  LDSM.16.MT88.4 R148, [R248+0x3100] ;  /* 0x00310000f894783b */ /* 0x000eee0000004200 */
[C---:B-----5:R-:W-:Y:S01]  /*9cf0*/  HMMA.16816.F32.BF16 R28, R136.reuse, R140, R28 ;  /* 0x0000008c881c723c */ /* 0x060fe2000004181c */
[----:B------:R-:W-:Y:S07]  /*9d00*/  STL [R1+0xa4], R0 ;  /* 0x0000a40001007387 */ /* 0x000fee0000100800 */
[C---:B------:R-:W-:Y:S01]  /*9d10*/  HMMA.16816.F32.BF16 R32, R136.reuse, R142, R32 ;  /* 0x0000008e8820723c */ /* 0x040fe20000041820 */
[----:B------:R-:W4:Y:S03]  /*9d20*/  LDSM.16.MT88.4 R140, [R251+0x3100] ;  /* 0x00310000fb8c783b */ /* 0x000f260000004200 */
[----:B--2---:R-:W-:Y:S04]  /*9d30*/  F2FP.BF16.PACK_AB R179, R2, R187 ;  /* 0x000000bb02b3723e */ /* 0x004fe800000010ff */
[C---:B-1----:R-:W-:Y:S08]  /*9d40*/  HMMA.16816.F32.BF16 R36, R136.reuse, R144, R36 ;  /* 0x000000908824723c */ /* 0x042ff00000041824 */
[C---:B------:R-:W-:Y:S01]  /*9d50*/  HMMA.16816.F32.BF16 R40, R136.reuse, R146, R40 ;  /* 0x000000928828723c */ /* 0x040fe20000041828 */
[----:B------:R-:W1:Y:S07]  /*9d60*/  LDSM.16.MT88.4 R144, [R250+0x3100] ;  /* 0x00310000fa90783b */ /* 0x000e6e0000004200 */
[C---:B---3--:R-:W-:Y:S08]  /*9d70*/  HMMA.16816.F32.BF16 R44, R136.reuse, R148, R44 ;  /* 0x00000094882c723c */ /* 0x048ff0000004182c */
[C---:B------:R-:W-:Y:S01]  /*9d80*/  HMMA.16816.F32.BF16 R48, R136.reuse, R150, R48 ;  /* 0x000000968830723c */ /* 0x040fe20000041830 */
[----:B------:R-:W2:Y:S07]  /*9d90*/  LDSM.16.MT88.4 R148, [R135+0x5100] ;  /* 0x005100008794783b */ /* 0x000eae0000004200 */
[C---:B----4-:R-:W-:Y:S08]  /*9da0*/  HMMA.16816.F32.BF16 R52, R136.reuse, R140, R52 ;  /* 0x0000008c8834723c */ /* 0x050ff00000041834 */
        /* <DEDUP_REMOVED lines=20> */
[C---:B-1----:R-:W-:Y:S07]  /*9ef0*/  HMMA.16816.F32.BF16 R108, R136.reuse, R144, R108 ;  /* 0x00000090886c723c */ /* 0x042fee000004186c */
[----:B------:R-:W-:Y:S01]  /*9f00*/  FADD.FTZ R144, R153, R154 ;  /* 0x0000009a99907221 */ /* 0x000fe20000010000 */
[C---:B------:R-:W-:Y:S01]  /*9f10*/  HMMA.16816.F32.BF16 R112, R136.reuse, R146, R112 ;  /* 0x000000928870723c */ /* 0x040fe20000041870 */
[----:B------:R-:W1:Y:S03]  /*9f20*/  LDSM.16.MT88.4 R152, [R248+0x1900] ;  /* 0x00190000f898783b */ /* 0x000e660000004200 */
[----:B------:R-:W-:Y:S04]  /*9f30*/  FADD.FTZ R0, R156, R144 ;  /* 0x000000909c007221 */ /* 0x000fe80000010000 */
[C---:B--2---:R-:W-:Y:S01]  /*9f40*/  HMMA.16816.F32.BF16 R116, R136.reuse, R148, R116 ;  /* 0x000000948874723c */ /* 0x044fe20000041874 */
[----:B------:R-:W2:Y:S03]  /*9f50*/  LDSM.16.MT88.4 R144, [R251+0x1900] ;  /* 0x00190000fb90783b */ /* 0x000ea60000004200 */
[----:B------:R-:W-:Y:S04]  /*9f60*/  FADD.FTZ R0, R185, R0 ;  /* 0x00000000b9007221 */ /* 0x000fe80000010000 */
[C---:B------:R-:W-:Y:S04]  /*9f70*/  HMMA.16816.F32.BF16 R120, R136.reuse, R150, R120 ;  /* 0x000000968878723c */ /* 0x040fe80000041878 */
[----:B------:R-:W-:Y:S04]  /*9f80*/  FADD.FTZ R0, R186, R0 ;  /* 0x00000000ba007221 */ /* 0x000fe80000010000 */
[----:B------:R-:W-:Y:S01]  /*9f90*/  FADD.FTZ R0, R183, R0 ;  /* 0x00000000b7007221 */ /* 0x000fe20000010000 */
[C---:B---3--:R-:W-:Y:S03]  /*9fa0*/  HMMA.16816.F32.BF16 R124, R136.reuse, R140, R124 ;  /* 0x0000008c887c723c */ /* 0x048fe6000004187c */
[----:B------:R-:W-:Y:S04]  /*9fb0*/  FADD.FTZ R0, R184, R0 ;  /* 0x00000000b8007221 */ /* 0x000fe80000010000 */
[----:B------:R-:W-:Y:S01]  /*9fc0*/  FADD.FTZ R0, R181, R0 ;  /* 0x00000000b5007221 */ /* 0x000fe20000010000 */
[----:B------:R-:W-:Y:S01]  /*9fd0*/  HMMA.16816.F32.BF16 R128, R136, R142, R128 ;  /* 0x0000008e8880723c */ /* 0x000fe20000041880 */
[----:B------:R-:W3:Y:S03]  /*9fe0*/  LDSM.16.MT88.4 R136, [R250+0x1900] ;  /* 0x00190000fa88783b */ /* 0x000ee60000004200 */
[----:B------:R-:W-:Y:S04]  /*9ff0*/  FADD.FTZ R0, R182, R0 ;  /* 0x00000000b6007221 */ /* 0x000fe80000010000 */
[C---:B------:R-:W-:Y:S01]  /*a000*/  HMMA.16816.F32.BF16 R164, R176.reuse, R160, R4 ;  /* 0x000000a0b0a4723c */ /* 0x040fe20000041804 */
[----:B------:R-:W4:Y:S04]  /*a010*/  LDSM.16.MT88.4 R4, [R135+0x3900] ;  /* 0x003900008704783b */ /* 0x000f280000004200 */
[----:B------:R-:W-:Y:S03]  /*a020*/  FADD.FTZ R0, R180, R0 ;  /* 0x00000000b4007221 */ /* 0x000fe60000010000 */
[C---:B------:R-:W-:Y:S01]  /*a030*/  HMMA.16816.F32.BF16 R160, R176.reuse, R162, R8 ;  /* 0x000000a2b0a0723c */ /* 0x040fe20000041808 */
[----:B------:R-:W5:Y:S03]  /*a040*/  LDSM.16.MT88.4 R8, [R248+0x3900] ;  /* 0x00390000f808783b */ /* 0x000f660000004200 */
[----:B------:R-:W-:Y:S04]  /*a050*/  FADD.FTZ R0, R190, R0 ;  /* 0x00000000be007221 */ /* 0x000fe80000010000 */
[C---:B-1----:R-:W-:Y:S01]  /*a060*/  HMMA.16816.F32.BF16 R156, R176.reuse, R152, R12 ;  /* 0x00000098b09c723c */ /* 0x042fe2000004180c */
[----:B------:R-:W1:Y:S03]  /*a070*/  LDSM.16.MT88.4 R12, [R251+0x3900] ;  /* 0x00390000fb0c783b */ /* 0x000e660000004200 */
[----:B------:R-:W-:Y:S04]  /*a080*/  FADD.FTZ R0, R189, R0 ;  /* 0x00000000bd007221 */ /* 0x000fe80000010000 */
[C---:B------:R-:W-:Y:S01]  /*a090*/  HMMA.16816.F32.BF16 R152, R176.reuse, R154, R16 ;  /* 0x0000009ab098723c */ /* 0x040fe20000041810 */
[----:B------:R-:W1:Y:S03]  /*a0a0*/  LDSM.16.MT88.4 R16, [R250+0x3900] ;  /* 0x00390000fa10783b */ /* 0x000e660000004200 */
[----:B------:R-:W-:Y:S04]  /*a0b0*/  FADD.FTZ R0, R188, R0 ;  /* 0x00000000bc007221 */ /* 0x000fe80000010000 */
[C---:B--2---:R-:W-:Y:S04]  /*a0c0*/  HMMA.16816.F32.BF16 R148, R176.reuse, R144, R20 ;  /* 0x00000090b094723c */ /* 0x044fe80000041814 */
[----:B------:R-:W-:Y:S04]  /*a0d0*/  FADD.FTZ R0, R187, R0 ;  /* 0x00000000bb007221 */ /* 0x000fe80000010000 */
[C---:B------:R-:W-:Y:S04]  /*a0e0*/  HMMA.16816.F32.BF16 R144, R176.reuse, R146, R24 ;  /* 0x00000092b090723c */ /* 0x040fe80000041818 */
[----:B------:R-:W-:Y:S01]  /*a0f0*/  FADD.FTZ R0, R2, R0 ;  /* 0x0000000002007221 */ /* 0x000fe20000010000 */
[----:B------:R-:W-:Y:S03]  /*a100*/  MOV R2, R132 ;  /* 0x0000008400027202 */ /* 0x000fe60000000f00 */
[C---:B---3--:R-:W-:Y:S01]  /*a110*/  HMMA.16816.F32.BF16 R140, R176.reuse, R136, R28 ;  /* 0x00000088b08c723c */ /* 0x048fe2000004181c */
[----:B------:R-:W-:Y:S07]  /*a120*/  STL [R1+0x9c], R0 ;  /* 0x00009c0001007387 */ /* 0x000fee0000100800 */
[C---:B------:R-:W-:Y:S08]  /*a130*/  HMMA.16816.F32.BF16 R136, R176.reuse, R138, R32 ;  /* 0x0000008ab088723c */ /* 0x040ff00000041820 */
[C---:B----4-:R-:W-:Y:S08]  /*a140*/  HMMA.16816.F32.BF16 R36, R176.reuse, R4, R36 ;  /* 0x00000004b024723c */ /* 0x050ff00000041824 */
[C---:B------:R-:W-:Y:S01]  /*a150*/  HMMA.16816.F32.BF16 R40, R176.reuse, R6, R40 ;  /* 0x00000006b028723c */ /* 0x040fe20000041828 */
[----:B------:R-:W2:Y:S07]  /*a160*/  LDSM.16.MT88.4 R4, [R135+0x5900] ;  /* 0x005900008704783b */ /* 0x000eae0000004200 */
[C---:B-----5:R-:W-:Y:S08]  /*a170*/  HMMA.16816.F32.BF16 R44, R176.reuse, R8, R44 ;  /* 0x00000008b02c723c */ /* 0x060ff0000004182c */
[C---:B------:R-:W-:Y:S01]  /*a180*/  HMMA.16816.F32.BF16 R48, R176.reuse, R10, R48 ;  /* 0x0000000ab030723c */ /* 0x040fe20000041830 */
[----:B------:R-:W3:Y:S07]  /*a190*/  LDSM.16.MT88.4 R8, [R248+0x5900] ;  /* 0x00590000f808783b */ /* 0x000eee0000004200 */
[C---:B-1----:R-:W-:Y:S08]  /*a1a0*/  HMMA.16816.F32.BF16 R52, R176.reuse, R12, R52 ;  /* 0x0000000cb034723c */ /* 0x042ff00000041834 */
[C---:B------:R-:W-:Y:S01]  /*a1b0*/  HMMA.16816.F32.BF16 R56, R176.reuse, R14, R56 ;  /* 0x0000000eb038723c */ /* 0x040fe20000041838 */
[----:B------:R-:W1:Y:S07]  /*a1c0*/  LDSM.16.MT88.4 R12, [R251+0x5900] ;  /* 0x00590000fb0c783b */ /* 0x000e6e0000004200 */
[C---:B------:R-:W-:Y:S08]  /*a1d0*/  HMMA.16816.F32.BF16 R60, R176.reuse, R16, R60 ;  /* 0x00000010b03c723c */ /* 0x040ff0000004183c */
[C---:B------:R-:W-:Y:S01]  /*a1e0*/  HMMA.16816.F32.BF16 R64, R176.reuse, R18, R64 ;  /* 0x00000012b040723c */ /* 0x040fe20000041840 */
[----:B------:R-:W4:Y:S07]  /*a1f0*/  LDSM.16.MT88.4 R16, [R250+0x5900] ;  /* 0x00590000fa10783b */ /* 0x000f2e0000004200 */
        /* <DEDUP_REMOVED lines=18> */
[C---:B----4-:R-:W-:Y:S08]  /*a320*/  HMMA.16816.F32.BF16 R124, R176.reuse, R16, R124 ;  /* 0x00000010b07c723c */ /* 0x050ff0000004187c */
[----:B------:R-:W-:Y:S01]  /*a330*/  HMMA.16816.F32.BF16 R128, R176, R18, R128 ;  /* 0x00000012b080723c */ /* 0x000fe20000041880 */
[----:B------:R-:W-:-:S07]  /*a340*/  @P0 BRA `(.L_x_615) ;  /* 0xffffbd7000000947 */ /* 0x000fce000383ffff */
.L_x_612:
[----:B------:R-:W-:-:S13]  /*a350*/  ISETP.LE.AND P0, PT, RZ, UR10, PT ;  /* 0x0000000aff007c0c */ /* 0x000fda000bf03270 */
[----:B------:R-:W-:Y:S05]  /*a360*/  @!P0 BRA `(.L_x_616) ;  /* 0x00003be000008947 */ /* 0x000fea0003800000 */
[----:B------:R-:W2:Y:S04]  /*a370*/  LDL.LU R4, [R1+0xe4] ;  /* 0x0000e40001047983 */ /* 0x000ea80000300800 */
[----:B------:R-:W2:Y:S01]  /*a380*/  LDL.LU R0, [R1+0x98] ;  /* 0x0000980001007983 */ /* 0x000ea20000300800 */
[----:B------:R-:W-:Y:S01]  /*a390*/  IMAD.MOV.U32 R133, RZ, RZ, R3 ;  /* 0x000000ffff857224 */ /* 0x000fe200078e0003 */
[C---:B--2---:R-:W-:Y:S01]  /*a3a0*/  SHF.L.U64.HI R2, R0.reuse, 0x1, R4 ;  /* 0x0000000100027819 */ /* 0x044fe20000010204 */
[----:B------:R-:W-:-:S04]  /*a3b0*/  IMAD.SHL.U32 R0, R0, 0x2, RZ ;  /* 0x0000000200007824 */ /* 0x000fc800078e00ff */
[----:B------:R1:W-:Y:S04]  /*a3c0*/  STL [R1+0x84], R2 ;  /* 0x0000840201007387 */ /* 0x0003e80000100800 */
[----:B------:R2:W-:Y:S04]  /*a3d0*/  STL [R1+0x80], R0 ;  /* 0x0000800001007387 */ /* 0x0005e80000100800 */
[----:B------:R-:W3:Y:S04]  /*a3e0*/  LDL.LU R8, [R1+0xdc] ;  /* 0x0000dc0001087983 */ /* 0x000ee80000300800 */
[----:B------:R-:W3:Y:S04]  /*a3f0*/  LDL.LU R7, [R1+0xd0] ;  /* 0x0000d00001077983 */ /* 0x000ee80000300800 */
[----:B------:R-:W4:Y:S04]  /*a400*/  LDL.LU R6, [R1+0xe0] ;  /* 0x0000e00001067983 */ /* 0x000f280000300800 */
[----:B------:R-:W4:Y:S04]  /*a410*/  LDL.LU R5, [R1+0xd4] ;  /* 0x0000d40001057983 */ /* 0x000f280000300800 */
[----:B------:R-:W5:Y:S01]  /*a420*/  LDL.LU R4, [R1+0xb0] ;  /* 0x0000b00001047983 */ /* 0x000f620000300800 */
[----:B-1----:R-:W-:-:S03]  /*a430*/  IMAD.MOV.U32 R2, RZ, RZ, R132 ;  /* 0x000000ffff027224 */ /* 0x002fc600078e0084 */
[----:B--2---:R-:W5:Y:S01]  /*a440*/  LDL.LU R0, [R1+0x64] ;  /* 0x0000640001007983 */ /* 0x004f620000300800 */
[C---:B---3--:R-:W-:Y:S02]  /*a450*/  SHF.L.U64.HI R8, R7.reuse, 0x1, R8 ;  /* 0x0000000107087819 */ /* 0x048fe40000010208 */
[----:B------:R-:W-:-:S03]  /*a460*/  SHF.L.U32 R3, R7, 0x1, RZ ;  /* 0x0000000107037819 */ /* 0x000fc600000006ff */
[----:B------:R-:W-:Y:S01]  /*a470*/  STL [R1+0x7c], R8 ;  /* 0x00007c0801007387 */ /* 0x000fe20000100800 */
[----:B----4-:R-:W-:-:S03]  /*a480*/  SHF.L.U64.HI R6, R5, 0x1, R6 ;  /* 0x0000000105067819 */ /* 0x010fc60000010206 */
[----:B------:R5:W-:Y:S01]  /*a490*/  STL [R1+0x78], R3 ;  /* 0x0000780301007387 */ /* 0x000be20000100800 */
[----:B------:R-:W-:-:S03]  /*a4a0*/  IMAD.SHL.U32 R5, R5, 0x2, RZ ;  /* 0x0000000205057824 */ /* 0x000fc600078e00ff */
[----:B------:R1:W-:Y:S04]  /*a4b0*/  STL [R1+0x74], R6 ;  /* 0x0000740601007387 */ /* 0x0003e80000100800 */
[----:B------:R1:W-:Y:S01]  /*a4c0*/  STL [R1+0x70], R5 ;  /* 0x0000700501007387 */ /* 0x0003e20000100800 */
[C---:B-----5:R-:W-:Y:S02]  /*a4d0*/  SHF.L.U64.HI R3, R0.reuse, 0x1, R4 ;  /* 0x0000000100037819 */ /* 0x060fe40000010204 */
[----:B------:R-:W-:-:S05]  /*a4e0*/  SHF.L.U32 R0, R0, 0x1, RZ ;  /* 0x0000000100007819 */ /* 0x000fca00000006ff */
[----:B------:R1:W-:Y:S04]  /*a4f0*/  STL [R1+0x68], R0 ;  /* 0x0000680001007387 */ /* 0x0003e80000100800 */
[----:B------:R1:W-:Y:S01]  /*a500*/  STL [R1+0x6c], R3 ;  /* 0x00006c0301007387 */ /* 0x0003e20000100800 */
[----:B------:R-:W-:Y:S05]  /*a510*/  BRA `(.L_x_617) ;  /* 0x0000043000007947 */ /* 0x000fea0003800000 */
.L_x_619:
[----:B------:R-:W2:Y:S01]  /*a520*/  LDL R12, [R1+0xa0] ;  /* 0x0000a000010c7983 */ /* 0x000ea20000100800 */
[----:B------:R-:W-:Y:S01]  /*a530*/  ULEA UR4, UR10, UR12, 0x6 ;  /* 0x0000000c0a047291 */ /* 0x000fe2000f8e303f */
[----:B------:R-:W-:Y:S02]  /*a540*/  IMAD.MOV.U32 R9, RZ, RZ, RZ ;  /* 0x000000ffff097224 */ /* 0x000fe400078e00ff */
[----:B------:R-:W3:Y:S03]  /*a550*/  LDL R31, [R1+0x80] ;  /* 0x00008000011f7983 */ /* 0x000ee60000100800 */
[----:B------:R-:W-:Y:S01]  /*a560*/  IMAD.U32 R5, RZ, RZ, UR4 ;  /* 0x00000004ff057e24 */ /* 0x000fe2000f8e00ff */
[----:B------:R-:W4:Y:S04]  /*a570*/  LDL R30, [R1+0x84] ;  /* 0x00008400011e7983 */ /* 0x000f280000100800 */
        /* <DEDUP_REMOVED lines=18> */
[----:B------:R2:W3:Y:S02]  /*a6a0*/  @!P1 LDG.E R9, [R6.64] ;  /* 0x0000001006099981 */ /* 0x0004e4000c1e1900 */
[----:B------:R-:W-:Y:S04]  /*a6b0*/  IMAD R0, R0, c[0x0][0x1e0], RZ ;  /* 0x0000780000007a24 */ /* 0x000fe800078e02ff */
[C---:B------:R-:W-:Y:S02]  /*a6c0*/  IMAD R0, R10.reuse, c[0x0][0x1e4], R0 ;  /* 0x000079000a007a24 */ /* 0x040fe400078e0200 */
[----:B--2---:R-:W-:Y:S04]  /*a6d0*/  IMAD.WIDE.U32 R6, R10, c[0x0][0x1e0], RZ ;  /* 0x000078000a067a25 */ /* 0x004fe800078e00ff */
[----:B------:R-:W-:Y:S01]  /*a6e0*/  IMAD.IADD R7, R7, 0x1, R0 ;  /* 0x0000000107077824 */ /* 0x000fe200078e0200 */
[----:B---3--:R-:W-:Y:S01]  /*a6f0*/  STL [R1+0x58], R9 ;  /* 0x0000580901007387 */ /* 0x008fe20000100800 */
[----:B-1----:R-:W-:Y:S02]  /*a700*/  SHF.R.S32.HI R10, RZ, 0x1f, R9 ;  /* 0x0000001fff0a7819 */ /* 0x002fe40000011409 */
[C---:B------:R-:W-:Y:S04]  /*a710*/  IMAD.WIDE.U32 R6, R9.reuse, c[0x0][0x1f0], R6 ;  /* 0x00007c0009067a25 */ /* 0x040fe800078e0006 */
[----:B------:R-:W-:Y:S01]  /*a720*/  IMAD R10, R10, c[0x0][0x1f0], RZ ;  /* 0x00007c000a0a7a24 */ /* 0x000fe200078e02ff */
[----:B------:R-:W-:Y:S03]  /*a730*/  IADD3 R0, P0, R6, UR22, RZ ;  /* 0x0000001606007c10 */ /* 0x000fe6000ff1e0ff */
[----:B------:R-:W-:Y:S05]  /*a740*/  IMAD R10, R9, c[0x0][0x1f4], R10 ;  /* 0x00007d00090a7a24 */ /* 0x000fea00078e020a */
[----:B------:R-:W-:Y:S02]  /*a750*/  IADD3.X R10, R7, UR20, R10, P0, !PT ;  /* 0x00000014070a7c10 */ /* 0x000fe400087fe40a */
[C---:B------:R-:W-:Y:S04]  /*a760*/  LEA R5, P0, R0.reuse, c[0x0][0x1c8], 0x1 ;  /* 0x0000720000057a11 */ /* 0x040fe800078008ff */
[----:B------:R-:W-:Y:S01]  /*a770*/  LEA.HI.X R10, R0, c[0x0][0x1cc], R10, 0x1, P0 ;  /* 0x00007300000a7a11 */ /* 0x000fe200000f0c0a */
[----:B------:R-:W1:Y:S04]  /*a780*/  SHFL.IDX PT, R6, R5, RZ, 0x181f ;  /* 0x00181fff05067589 */ /* 0x000e6800000e0000 */
[----:B------:R-:W4:Y:S04]  /*a790*/  SHFL.IDX PT, R7, R10, RZ, 0x181f ;  /* 0x00181fff0a077589 */ /* 0x000f2800000e0000 */
[----:B------:R-:W2:Y:S04]  /*a7a0*/  SHFL.IDX PT, R0, R5, 0x1, 0x181f ;  /* 0x00381f0005007f89 */ /* 0x000ea800000e0000 */
[----:B------:R3:W2:Y:S01]  /*a7b0*/  SHFL.IDX PT, R5, R10, 0x1, 0x181f ;  /* 0x00381f000a057f89 */ /* 0x0006a200000e0000 */
[C---:B-1----:R-:W-:Y:S05]  /*a7c0*/  IADD3 R8, P0, R6.reuse, R31, RZ ;  /* 0x0000001f06087210 */ /* 0x042fea0007f1e0ff */
[C---:B----4-:R-:W-:Y:S05]  /*a7d0*/  IMAD.X R9, R7.reuse, 0x1, R30, P0 ;  /* 0x0000000107097824 */ /* 0x050fea00000e061e */
[----:B-----5:R1:W-:Y:S02]  /*a7e0*/  LDGSTS.E.BYPASS.LTC128B.128 [R24+0x10100], [R8.64], !P6 ;  /* 0x1010000008187fae */ /* 0x0203e4000f101d50 */
[C---:B-1----:R-:W-:Y:S04]  /*a7f0*/  IADD3 R8, P0, R6.reuse, R29, RZ ;  /* 0x0000001d06087210 */ /* 0x042fe80007f1e0ff */
[CC--:B------:R-:W-:Y:S02]  /*a800*/  IADD3.X R9, R7.reuse, R28.reuse, RZ, P0, !PT ;  /* 0x0000001c07097210 */ /* 0x0c0fe400007fe4ff */
[C---:B------:R-:W-:Y:S03]  /*a810*/  IADD3 R12, P0, R6.reuse, R27, RZ ;  /* 0x0000001b060c7210 */ /* 0x040fe60007f1e0ff */
[----:B------:R1:W-:Y:S02]  /*a820*/  LDGSTS.E.BYPASS.LTC128B.128 [R24+0x12100], [R8.64], !P5 ;  /* 0x1210000008187fae */ /* 0x0003e4000e901d50 */
[C---:B------:R-:W-:Y:S01]  /*a830*/  IMAD.X R13, R7.reuse, 0x1, R26, P0 ;  /* 0x00000001070d7824 */ /* 0x040fe200000e061a */
[----:B---3--:R-:W-:Y:S04]  /*a840*/  IADD3 R10, P0, R6, R25, RZ ;  /* 0x00000019060a7210 */ /* 0x008fe80007f1e0ff */
[----:B------:R3:W-:Y:S01]  /*a850*/  LDGSTS.E.BYPASS.LTC128B.128 [R24+0x14100], [R12.64], !P4 ;  /* 0x141000000c187fae */ /* 0x0007e2000e101d50 */
[----:B------:R-:W-:Y:S01]  /*a860*/  IMAD.X R11, R7, 0x1, R132, P0 ;  /* 0x00000001070b7824 */ /* 0x000fe200000e0684 */
[C---:B--2---:R-:W-:Y:S04]  /*a870*/  IADD3 R6, P0, R0.reuse, R31, RZ ;  /* 0x0000001f00067210 */ /* 0x044fe80007f1e0ff */
[----:B------:R3:W-:Y:S01]  /*a880*/  LDGSTS.E.BYPASS.LTC128B.128 [R24+0x16100], [R10.64], !P3 ;  /* 0x161000000a187fae */ /* 0x0007e2000d901d50 */
[C---:B------:R-:W-:Y:S05]  /*a890*/  IMAD.X R7, R5.reuse, 0x1, R30, P0 ;  /* 0x0000000105077824 */ /* 0x040fea00000e061e */
[----:B------:R2:W-:Y:S02]  /*a8a0*/  LDGSTS.E.BYPASS.LTC128B.128 [R24+0x11100], [R6.64], !P6 ;  /* 0x1110000006187fae */ /* 0x0005e4000f101d50 */
[C---:B--2---:R-:W-:Y:S04]  /*a8b0*/  IADD3 R6, P0, R0.reuse, R29, RZ ;  /* 0x0000001d00067210 */ /* 0x044fe80007f1e0ff */
[C---:B------:R-:W-:Y:S02]  /*a8c0*/  IADD3.X R7, R5.reuse, R28, RZ, P0, !PT ;  /* 0x0000001c05077210 */ /* 0x040fe400007fe4ff */
[C---:B-1----:R-:W-:Y:S03]  /*a8d0*/  IADD3 R8, P0, R0.reuse, R27, RZ ;  /* 0x0000001b00087210 */ /* 0x042fe60007f1e0ff */
[----:B------:R1:W-:Y:S02]  /*a8e0*/  LDGSTS.E.BYPASS.LTC128B.128 [R24+0x13100], [R6.64], !P5 ;  /* 0x1310000006187fae */ /* 0x0003e4000e901d50 */
[C---:B------:R-:W-:Y:S05]  /*a8f0*/  IMAD.X R9, R5.reuse, 0x1, R26, P0 ;  /* 0x0000000105097824 */ /* 0x040fea00000e061a */
[----:B------:R3:W-:Y:S01]  /*a900*/  LDGSTS.E.BYPASS.LTC128B.128 [R24+0x15100], [R8.64], !P4 ;  /* 0x1510000008187fae */ /* 0x0007e2000e101d50 */
[----:B-1----:R-:W-:Y:S05]  /*a910*/  IADD3 R6, P0, R0, R25, RZ ;  /* 0x0000001900067210 */ /* 0x002fea0007f1e0ff */
[----:B------:R-:W-:Y:S05]  /*a920*/  IMAD.X R7, R5, 0x1, R132, P0 ;  /* 0x0000000105077824 */ /* 0x000fea00000e0684 */
[----:B------:R3:W-:Y:S01]  /*a930*/  LDGSTS.E.BYPASS.LTC128B.128 [R24+0x17100], [R6.64], !P3 ;  /* 0x1710000006187fae */ /* 0x0007e2000d901d50 */
[----:B------:R-:W-:-:S05]  /*a940*/  BRA `(.L_x_618) ;  /* 0x0000162000007947 */ /* 0x000fca0003800000 */
.L_x_617:
[----:B-1----:R-:W2:Y:S01]  /*a950*/  LDL R3, [R1+0x5c] ;  /* 0x00005c0001037983 */ /* 0x002ea20000100800 */
[----:B------:R-:W-:Y:S04]  /*a960*/  DEPBAR.LE SB0, 0x0 ;  /* 0x000080000000791a */ /* 0x000fe80000000000 */
[----:B------:R-:W3:Y:S01]  /*a970*/  LDL R7, [R1+0x58] ;  /* 0x0000580001077983 */ /* 0x000ee20000100800 */
[----:B------:R-:W-:Y:S04]  /*a980*/  UISETP.GE.AND UP0, UPT, UR10, 0x1, UPT ;  /* 0x000000010a00788c */ /* 0x000fe8000bf06270 */
[----:B------:R1:W-:Y:S05]  /*a990*/  STL [R1+0x104], R41 ;  /* 0x0001042901007387 */ /* 0x0003ea0000100800 */
[----:B------:R-:W-:Y:S05]  /*a9a0*/  STL [R1+0x100], R40 ;  /* 0x0001002801007387 */ /* 0x000fea0000100800 */
[----:B------:R4:W-:Y:S05]  /*a9b0*/  STL.64 [R1+0xf8], R38 ;  /* 0x0000f82601007387 */ /* 0x0009ea0000100a00 */
[----:B------:R1:W-:Y:S05]  /*a9c0*/  STL [R1+0xf0], R37 ;  /* 0x0000f02501007387 */ /* 0x0003ea0000100800 */
[----:B------:R4:W-:Y:S05]  /*a9d0*/  STL [R1+0xec], R36 ;  /* 0x0000ec2401007387 */ /* 0x0009ea0000100800 */
[----:B------:R4:W-:Y:S05]  /*a9e0*/  STL [R1+0xe8], R2 ;  /* 0x0000e80201007387 */ /* 0x0009ea0000100800 */
[----:B------:R-:W3:Y:S05]  /*a9f0*/  LDL R22, [R1+0x80] ;  /* 0x0000800001167983 */ /* 0x000eea0000100800 */
[----:B------:R-:W3:Y:S05]  /*aa00*/  LDL R6, [R1] ;  /* 0x0000000001067983 */ /* 0x000eea0000100800 */
[----:B-1----:R-:W3:Y:S05]  /*aa10*/  LDL R41, [R1+0x84] ;  /* 0x0000840001297983 */ /* 0x002eea0000100800 */
[----:B----4-:R-:W4:Y:S05]  /*aa20*/  LDL R38, [R1+0x3c] ;  /* 0x00003c0001267983 */ /* 0x010f2a0000100800 */
[----:B------:R-:W4:Y:S05]  /*aa30*/  LDL R31, [R1+0x38] ;  /* 0x00003800011f7983 */ /* 0x000f2a0000100800 */
        /* <DEDUP_REMOVED lines=11> */
[----:B------:R-:W-:Y:S05]  /*aaf0*/  LDSM.16.M88.4 R32, [R134+0x11900] ;  /* 0x011900008620783b */ /* 0x000fea0000000200 */
[----:B------:R-:W4:Y:S05]  /*ab00*/  LDL R23, [R1+0xc8] ;  /* 0x0000c80001177983 */ /* 0x000f2a0000100800 */
[----:B------:R-:W4:Y:S01]  /*ab10*/  LDL R132, [R1+0x6c] ;  /* 0x00006c0001847983 */ /* 0x000f220000100800 */
[----:B--2---:R-:W-:Y:S01]  /*ab20*/  SHF.R.S32.HI R0, RZ, 0x1f, R3 ;  /* 0x0000001fff007819 */ /* 0x004fe20000011403 */
[C---:B------:R-:W-:Y:S04]  /*ab30*/  IMAD.WIDE.U32 R4, R3.reuse, c[0x0][0x208], RZ ;  /* 0x0000820003047a25 */ /* 0x040fe800078e00ff */
        /* <DEDUP_REMOVED lines=12> */
[----:B------:R-:W2:Y:S05]  /*ac00*/  SHFL.IDX PT, R3, R28, RZ, 0x181f ;  /* 0x00181fff1c037589 */ /* 0x000eaa00000e0000 */
[----:B------:R3:W-:Y:S05]  /*ac10*/  LDSM.16.M88.4 R176, [R6] ;  /* 0x0000000006b0783b */ /* 0x0007ea0000000200 */
[----:B------:R-:W4:Y:S05]  /*ac20*/  SHFL.IDX PT, R20, R20, 0x1, 0x181f ;  /* 0x00381f0014147f89 */ /* 0x000f2a00000e0000 */
[----:B----4-:R-:W-:Y:S01]  /*ac30*/  LDSM.16.M88.4 R180, [R38] ;  /* 0x0000000026b4783b */ /* 0x010fe20000000200 */
[C---:B-1----:R-:W-:Y:S04]  /*ac40*/  IADD3 R12, P0, R0.reuse, R22, RZ ;  /* 0x00000016000c7210 */ /* 0x042fe80007f1e0ff */
[----:B------:R-:W-:Y:S01]  /*ac50*/  LDSM.16.M88.4 R184, [R31] ;  /* 0x000000001fb8783b */ /* 0x000fe20000000200 */
[C---:B--2---:R-:W-:Y:S04]  /*ac60*/  IADD3.X R13, R3.reuse, R41, RZ, P0, !PT ;  /* 0x00000029030d7210 */ /* 0x044fe800007fe4ff */
[----:B------:R1:W-:Y:S01]  /*ac70*/  LDSM.16.M88.4 R188, [R30] ;  /* 0x000000001ebc783b */ /* 0x0003e20000000200 */
[C---:B---3--:R-:W-:Y:S04]  /*ac80*/  HMMA.16816.F32.BF16 R4, R168.reuse, R8, RZ ;  /* 0x00000008a804723c */ /* 0x048fe800000418ff */
[----:B------:R-:W-:Y:S01]  /*ac90*/  @!PT LDS RZ, [RZ] ;  /* 0x00000000fffff984 */ /* 0x000fe20000000800 */
[----:B------:R-:W-:Y:S01]  /*aca0*/  @!PT LDS RZ, [RZ] ;  /* 0x00000000fffff984 */ /* 0x000fe20000000800 */
[----:B------:R-:W-:Y:S01]  /*acb0*/  @!PT LDS RZ, [RZ] ;  /* 0x00000000fffff984 */ /* 0x000fe20000000800 */
[----:B------:R2:W-:Y:S01]  /*acc0*/  LDGSTS.E.BYPASS.LTC128B.128 [R29], [R12.64], !P6 ;  /* 0x000000000c1d7fae */ /* 0x0005e2000f101d50 */
[C---:B------:R-:W-:Y:S04]  /*acd0*/  IADD3 R14, P0, R0.reuse, R40, RZ ;  /* 0x00000028000e7210 */ /* 0x040fe80007f1e0ff */
[----:B------:R-:W3:Y:S01]  /*ace0*/  SHFL.IDX PT, R28, R28, 0x1, 0x181f ;  /* 0x00381f001c1c7f89 */ /* 0x000ee200000e0000 */
[C---:B------:R-:W-:Y:S02]  /*acf0*/  HMMA.16816.F32.BF16 R8, R168.reuse, R10, RZ ;  /* 0x0000000aa808723c */ /* 0x040fe400000418ff */
[C---:B------:R-:W-:Y:S02]  /*ad00*/  IADD3.X R15, R3.reuse, R37, RZ, P0, !PT ;  /* 0x00000025030f7210 */ /* 0x040fe400007fe4ff */
[C---:B-1----:R-:W-:Y:S04]  /*ad10*/  IADD3 R30, P0, R0.reuse, R36, RZ ;  /* 0x00000024001e7210 */ /* 0x042fe80007f1e0ff */
[C---:B------:R-:W-:Y:S04]  /*ad20*/  IADD3.X R31, R3.reuse, R2, RZ, P0, !PT ;  /* 0x00000002031f7210 */ /* 0x040fe800007fe4ff */
[----:B------:R-:W-:Y:S02]  /*ad30*/  IADD3 R38, P0, R0, R21, RZ ;  /* 0x0000001500267210 */ /* 0x000fe40007f1e0ff */
[----:B------:R-:W4:Y:S05]  /*ad40*/  LDL R0, [R1+0xc0] ;  /* 0x0000c00001007983 */ /* 0x000f2a0000100800 */
[----:B--2---:R-:W2:Y:S05]  /*ad50*/  LDL R13, [R1+0xc4] ;  /* 0x0000c400010d7983 */ /* 0x004eaa0000100800 */
[----:B------:R3:W-:Y:S01]  /*ad60*/  LDGSTS.E.BYPASS.LTC128B.128 [R23], [R14.64], !P5 ;  /* 0x000000000e177fae */ /* 0x0007e2000e901d50 */
[----:B------:R-:W-:Y:S02]  /*ad70*/  IADD3.X R39, R3, R132, RZ, P0, !PT ;  /* 0x0000008403277210 */ /* 0x000fe400007fe4ff */
[----:B------:R-:W-:Y:S04]  /*ad80*/  IADD3 R22, P0, R20, R22, RZ ;  /* 0x0000001614167210 */ /* 0x000fe80007f1e0ff */
[----:B---3--:R-:W-:Y:S02]  /*ad90*/  IADD3.X R23, R28, R41, RZ, P0, !PT ;  /* 0x000000291c177210 */ /* 0x008fe400007fe4ff */
[----:B------:R1:W5:Y:S05]  /*ada0*/  LDL.LU R41, [R1+0x104] ;  /* 0x0001040001297983 */ /* 0x00036a0000300800 */
[----:B--2---:R2:W-:Y:S05]  /*adb0*/  LDGSTS.E.BYPASS.LTC128B.128 [R13], [R30.64], !P4 ;  /* 0x000000001e0d7fae */ /* 0x0045ea000e101d50 */
[----:B----4-:R3:W-:Y:S05]  /*adc0*/  LDGSTS.E.BYPASS.LTC128B.128 [R0], [R38.64], !P3 ;  /* 0x0000000026007fae */ /* 0x0107ea000d901d50 */
[----:B------:R4:W-:Y:S01]  /*add0*/  LDGSTS.E.BYPASS.LTC128B.128 [R29+0x1000], [R22.64], !P6 ;  /* 0x01000000161d7fae */ /* 0x0009e2000f101d50 */
[C---:B--2---:R-:W-:Y:S01]  /*ade0*/  HMMA.16816.F32.BF16 R12, R168.reuse, R16, RZ ;  /* 0x00000010a80c723c */ /* 0x044fe200000418ff */
[----:B------:R-:W-:Y:S03]  /*adf0*/  IADD3 R30, P0, R20, R40, RZ ;  /* 0x00000028141e7210 */ /* 0x000fe60007f1e0ff */
[----:B------:R1:W5:Y:S01]  /*ae00*/  LDL.LU R40, [R1+0x100] ;  /* 0x0001000001287983 */ /* 0x0003620000300800 */
[----:B------:R-:W-:Y:S03]  /*ae10*/  IADD3.X R31, R28, R37, RZ, P0, !PT ;  /* 0x000000251c1f7210 */ /* 0x000fe600007fe4ff */
[C---:B------:R-:W-:Y:S01]  /*ae20*/  HMMA.16816.F32.BF16 R16, R168.reuse, R18, RZ ;  /* 0x00000012a810723c */ /* 0x040fe200000418ff */
[----:B---3--:R1:W5:Y:S03]  /*ae30*/  LDL.LU.64 R38, [R1+0xf8] ;  /* 0x0000f80001267983 */ /* 0x0083660000300a00 */
[----:B----4-:R-:W-:Y:S02]  /*ae40*/  IADD3 R22, P0, R20, R36, RZ ;  /* 0x0000002414167210 */ /* 0x010fe40007f1e0ff */
[----:B------:R2:W-:Y:S02]  /*ae50*/  LDGSTS.E.BYPASS.LTC128B.128 [R29+0x3000], [R30.64], !P5 ;  /* 0x030000001e1d7fae */ /* 0x0005e4000e901d50 */
[----:B------:R-:W-:Y:S03]  /*ae60*/  IADD3.X R23, R28, R2, RZ, P0, !PT ;  /* 0x000000021c177210 */ /* 0x000fe600007fe4ff */
[----:B------:R1:W5:Y:S05]  /*ae70*/  LDL.LU R37, [R1+0xf0] ;  /* 0x0000f00001257983 */ /* 0x00036a0000300800 */
[----:B------:R3:W-:Y:S05]  /*ae80*/  LDGSTS.E.BYPASS.LTC128B.128 [R29+0x5000], [R22.64], !P4 ;  /* 0x05000000161d7fae */ /* 0x0007ea000e101d50 */
[----:B------:R1:W5:Y:S05]  /*ae90*/  LDL.LU R36, [R1+0xec] ;  /* 0x0000ec0001247983 */ /* 0x00036a0000300800 */
[----:B------:R1:W5:Y:S05]  /*aea0*/  LDL.LU R2, [R1+0xe8] ;  /* 0x0000e80001027983 */ /* 0x00036a0000300800 */
[----:B------:R-:W4:Y:S01]  /*aeb0*/  LDL R3, [R1+0x28] ;  /* 0x0000280001037983 */ /* 0x000f220000100800 */
[----:B--2---:R-:W-:Y:S04]  /*aec0*/  IADD3 R30, P0, R20, R21, RZ ;  /* 0x00000015141e7210 */ /* 0x004fe80007f1e0ff */
[----:B------:R-:W2:Y:S01]  /*aed0*/  LDL R0, [R1+0x24] ;  /* 0x0000240001007983 */ /* 0x000ea20000100800 */
[----:B------:R-:W-:Y:S02]  /*aee0*/  IADD3.X R31, R28, R132, RZ, P0, !PT ;  /* 0x000000841c1f7210 */ /* 0x000fe400007fe4ff */
[----:B------:R-:W-:Y:S03]  /*aef0*/  PLOP3.LUT P0, PT, PT, PT, UP0, 0x80, 0x0 ;  /* 0x000000000000781c */ /* 0x000fe60003f0f008 */
[----:B------:R1:W-:Y:S01]  /*af00*/  LDGSTS.E.BYPASS.LTC128B.128 [R29+0x7000], [R30.64], !P3 ;  /* 0x070000001e1d7fae */ /* 0x0003e2000d901d50 */
[C---:B---3--:R-:W-:Y:S04]  /*af10*/  HMMA.16816.F32.BF16 R20, R168.reuse, R24, RZ ;  /* 0x00000018a814723c */ /* 0x048fe800000418ff */
[----:B------:R-:W0:Y:S04]  /*af20*/  LDGDEPBAR ;  /* 0x00000000000079af */ /* 0x000e280000000000 */
[C---:B------:R-:W-:Y:S08]  /*af30*/  HMMA.16816.F32.BF16 R24, R168.reuse, R26, RZ ;  /* 0x0000001aa818723c */ /* 0x040ff000000418ff */
[C---:B-1----:R-:W-:Y:S08]  /*af40*/  HMMA.16816.F32.BF16 R28, R168.reuse, R32, RZ ;  /* 0x00000020a81c723c */ /* 0x042ff000000418ff */
[----:B------:R-:W-:Y:S08]  /*af50*/  HMMA.16816.F32.BF16 R32, R168, R34, RZ ;  /* 0x00000022a820723c */ /* 0x000ff000000418ff */
[C---:B------:R-:W-:Y:S08]  /*af60*/  HMMA.16816.F32.BF16 R4, R172.reuse, R176, R4 ;  /* 0x000000b0ac04723c */ /* 0x040ff00000041804 */
[C---:B------:R-:W-:Y:S01]  /*af70*/  HMMA.16816.F32.BF16 R8, R172.reuse, R178, R8 ;  /* 0x000000b2ac08723c */ /* 0x040fe20000041808 */
[----:B------:R-:W1:Y:S07]  /*af80*/  LDSM.16.M88.4 R176, [R252+0x10100] ;  /* 0x01010000fcb0783b */ /* 0x000e6e0000000200 */
[C---:B------:R-:W-:Y:S08]  /*af90*/  HMMA.16816.F32.BF16 R12, R172.reuse, R180, R12 ;  /* 0x000000b4ac0c723c */ /* 0x040ff0000004180c */
[C---:B------:R-:W-:Y:S01]  /*afa0*/  HMMA.16816.F32.BF16 R16, R172.reuse, R182, R16 ;  /* 0x000000b6ac10723c */ /* 0x040fe20000041810 */
[----:B------:R-:W3:Y:S07]  /*afb0*/  LDSM.16.M88.4 R180, [R252+0x10900] ;  /* 0x01090000fcb4783b */ /* 0x000eee0000000200 */
[C---:B------:R-:W-:Y:S08]  /*afc0*/  HMMA.16816.F32.BF16 R20, R172.reuse, R184, R20 ;  /* 0x000000b8ac14723c */ /* 0x040ff00000041814 */
[C---:B------:R-:W-:Y:S01]  /*afd0*/  HMMA.16816.F32.BF16 R24, R172.reuse, R186, R24 ;  /* 0x000000baac18723c */ /* 0x040fe20000041818 */
[----:B------:R-:W-:Y:S07]  /*afe0*/  LDSM.16.M88.4 R184, [R252+0x11900] ;  /* 0x01190000fcb8783b */ /* 0x000fee0000000200 */
[C---:B------:R-:W-:Y:S01]  /*aff0*/  HMMA.16816.F32.BF16 R28, R172.reuse, R188, R28 ;  /* 0x000000bcac1c723c */ /* 0x040fe2000004181c */
[----:B------:R-:W2:Y:S05]  /*b000*/  LDL R188, [R1+0x30] ;  /* 0x0000300001bc7983 */ /* 0x000eaa0000100800 */
[----:B------:R-:W2:Y:S02]  /*b010*/  LDL R189, [R1+0x2c] ;  /* 0x00002c0001bd7983 */ /* 0x000ea40000100800 */
        /* <DEDUP_REMOVED lines=21> */
[----:B------:R-:W1:Y:S07]  /*b170*/  LDSM.16.M88.4 R184, [R134+0x12900] ;  /* 0x0129000086b8783b */ /* 0x000e6e0000000200 */
[C---:B---3--:R-:W-:Y:S08]  /*b180*/  HMMA.16816.F32.BF16 R28, R196.reuse, R180, R28 ;  /* 0x000000b4c41c723c */ /* 0x048ff0000004181c */
[----:B------:R-:W-:Y:S01]  /*b190*/  HMMA.16816.F32.BF16 R32, R196, R182, R32 ;  /* 0x000000b6c420723c */ /* 0x000fe20000041820 */
[----:B------:R-:W3:Y:S07]  /*b1a0*/  LDSM.16.M88.4 R180, [R134+0x13100] ;  /* 0x0131000086b4783b */ /* 0x000eee0000000200 */
[C---:B-1----:R-:W-:Y:S08]  /*b1b0*/  HMMA.16816.F32.BF16 R4, R200.reuse, R176, R4 ;  /* 0x000000b0c804723c */ /* 0x042ff00000041804 */
[C---:B------:R-:W-:Y:S01]  /*b1c0*/  HMMA.16816.F32.BF16 R8, R200.reuse, R178, R8 ;  /* 0x000000b2c808723c */ /* 0x040fe20000041808 */
[----:B------:R-:W1:Y:S07]  /*b1d0*/  LDSM.16.M88.4 R176, [R134+0x13900] ;  /* 0x0139000086b0783b */ /* 0x000e6e0000000200 */
[C---:B------:R-:W-:Y:S08]  /*b1e0*/  HMMA.16816.F32.BF16 R12, R200.reuse, R184, R12 ;  /* 0x000000b8c80c723c */ /* 0x040ff0000004180c */
[C---:B------:R-:W-:Y:S08]  /*b1f0*/  HMMA.16816.F32.BF16 R16, R200.reuse, R186, R16 ;  /* 0x000000bac810723c */ /* 0x040ff00000041810 */
[C---:B---3--:R-:W-:Y:S08]  /*b200*/  HMMA.16816.F32.BF16 R20, R200.reuse, R180, R20 ;  /* 0x000000b4c814723c */ /* 0x048ff00000041814 */
[C---:B------:R-:W-:Y:S08]  /*b210*/  HMMA.16816.F32.BF16 R24, R200.reuse, R182, R24 ;  /* 0x000000b6c818723c */ /* 0x040ff00000041818 */
[C---:B-1----:R-:W-:Y:S08]  /*b220*/  HMMA.16816.F32.BF16 R28, R200.reuse, R176, R28 ;  /* 0x000000b0c81c723c */ /* 0x042ff0000004181c */
[----:B------:R-:W-:Y:S01]  /*b230*/  HMMA.16816.F32.BF16 R32, R200, R178, R32 ;  /* 0x000000b2c820723c */ /* 0x000fe20000041820 */
[----:B----4-:R1:W-:Y:S05]  /*b240*/  LDSM.16.M88.4 R176, [R3] ;  /* 0x0000000003b0783b */ /* 0x0103ea0000000200 */
[----:B-1----:R-:W3:Y:S05]  /*b250*/  LDL R3, [R1+0x18] ;  /* 0x0000180001037983 */ /* 0x002eea0000100800 */
[----:B--2---:R1:W2:Y:S05]  /*b260*/  LDSM.16.M88.4 R184, [R188] ;  /* 0x00000000bcb8783b */ /* 0x0042aa0000000200 */
[----:B------:R4:W2:Y:S05]  /*b270*/  LDSM.16.M88.4 R180, [R189] ;  /* 0x00000000bdb4783b */ /* 0x0008aa0000000200 */
[----:B-1----:R-:W3:Y:S05]  /*b280*/  LDL R188, [R1+0x1c] ;  /* 0x00001c0001bc7983 */ /* 0x002eea0000100800 */
[----:B----4-:R-:W4:Y:S01]  /*b290*/  LDL R189, [R1+0x20] ;  /* 0x0000200001bd7983 */ /* 0x010f220000100800 */
[C---:B--2---:R-:W-:Y:S08]  /*b2a0*/  HMMA.16816.F32.BF16 R4, R204.reuse, R184, R4 ;  /* 0x000000b8cc04723c */ /* 0x044ff00000041804 */
[C---:B------:R-:W-:Y:S01]  /*b2b0*/  HMMA.16816.F32.BF16 R8, R204.reuse, R186, R8 ;  /* 0x000000bacc08723c */ /* 0x040fe20000041808 */
[----:B------:R1:W2:Y:S07]  /*b2c0*/  LDSM.16.M88.4 R184, [R0] ;  /* 0x0000000000b8783b */ /* 0x0002ae0000000200 */
[C---:B------:R-:W-:Y:S08]  /*b2d0*/  HMMA.16816.F32.BF16 R12, R204.reuse, R180, R12 ;  /* 0x000000b4cc0c723c */ /* 0x040ff0000004180c */
[C---:B------:R-:W-:Y:S01]  /*b2e0*/  HMMA.16816.F32.BF16 R16, R204.reuse, R182, R16 ;  /* 0x000000b6cc10723c */ /* 0x040fe20000041810 */
[----:B------:R-:W2:Y:S07]  /*b2f0*/  LDSM.16.M88.4 R180, [R252+0x12100] ;  /* 0x01210000fcb4783b */ /* 0x000eae0000000200 */
[C---:B------:R-:W-:Y:S01]  /*b300*/  HMMA.16816.F32.BF16 R20, R204.reuse, R176, R20 ;  /* 0x000000b0cc14723c */ /* 0x040fe20000041814 */
[----:B-1----:R-:W4:Y:S07]  /*b310*/  LDL R0, [R1+0x14] ;  /* 0x0000140001007983 */ /* 0x002f2e0000100800 */
[C---:B------:R-:W-:Y:S01]  /*b320*/  HMMA.16816.F32.BF16 R24, R204.reuse, R178, R24 ;  /* 0x000000b2cc18723c */ /* 0x040fe20000041818 */
[----:B------:R-:W1:Y:S07]  /*b330*/  LDSM.16.M88.4 R176, [R252+0x12900] ;  /* 0x01290000fcb0783b */ /* 0x000e6e0000000200 */
[C---:B--2---:R-:W-:Y:S08]  /*b340*/  HMMA.16816.F32.BF16 R28, R204.reuse, R184, R28 ;  /* 0x000000b8cc1c723c */ /* 0x044ff0000004181c */
[----:B------:R-:W-:Y:S01]  /*b350*/  HMMA.16816.F32.BF16 R32, R204, R186, R32 ;  /* 0x000000bacc20723c */ /* 0x000fe20000041820 */
[----:B------:R-:W2:Y:S07]  /*b360*/  LDSM.16.M88.4 R184, [R252+0x13100] ;  /* 0x01310000fcb8783b */ /* 0x000eae0000000200 */
[C---:B------:R-:W-:Y:S08]  /*b370*/  HMMA.16816.F32.BF16 R4, R208.reuse, R180, R4 ;  /* 0x000000b4d004723c */ /* 0x040ff00000041804 */
[C---:B------:R-:W-:Y:S01]  /*b380*/  HMMA.16816.F32.BF16 R8, R208.reuse, R182, R8 ;  /* 0x000000b6d008723c */ /* 0x040fe20000041808 */
[----:B------:R-:W2:Y:S07]  /*b390*/  LDSM.16.M88.4 R180, [R252+0x13900] ;  /* 0x01390000fcb4783b */ /* 0x000eae0000000200 */
[C---:B-1----:R-:W-:Y:S08]  /*b3a0*/  HMMA.16816.F32.BF16 R12, R208.reuse, R176, R12 ;  /* 0x000000b0d00c723c */ /* 0x042ff0000004180c */
[C---:B------:R-:W-:Y:S01]  /*b3b0*/  HMMA.16816.F32.BF16 R16, R208.reuse, R178, R16 ;  /* 0x000000b2d010723c */ /* 0x040fe20000041810 */
[----:B------:R-:W1:Y:S07]  /*b3c0*/  LDSM.16.M88.4 R176, [R249+0x2000] ;  /* 0x00200000f9b0783b */ /* 0x000e6e0000000200 */
[C---:B--2---:R-:W-:Y:S08]  /*b3d0*/  HMMA.16816.F32.BF16 R20, R208.reuse, R184, R20 ;  /* 0x000000b8d014723c */ /* 0x044ff00000041814 */
[C---:B------:R-:W-:Y:S01]  /*b3e0*/  HMMA.16816.F32.BF16 R24, R208.reuse, R186, R24 ;  /* 0x000000bad018723c */ /* 0x040fe20000041818 */
[----:B------:R-:W2:Y:S07]  /*b3f0*/  LDSM.16.M88.4 R184, [R249+0x2800] ;  /* 0x00280000f9b8783b */ /* 0x000eae0000000200 */
[C---:B------:R-:W-:Y:S08]  /*b400*/  HMMA.16816.F32.BF16 R28, R208.reuse, R180, R28 ;  /* 0x000000b4d01c723c */ /* 0x040ff0000004181c */
        /* <DEDUP_REMOVED lines=17> */
[C---:B------:R-:W-:Y:S08]  /*b520*/  HMMA.16816.F32.BF16 R12, R216.reuse, R180, R12 ;  /* 0x000000b4d80c723c */ /* 0x040ff0000004180c */
[C---:B------:R-:W-:Y:S08]  /*b530*/  HMMA.16816.F32.BF16 R16, R216.reuse, R182, R16 ;  /* 0x000000b6d810723c */ /* 0x040ff00000041810 */
[C---:B-1----:R-:W-:Y:S08]  /*b540*/  HMMA.16816.F32.BF16 R20, R216.reuse, R176, R20 ;  /* 0x000000b0d814723c */ /* 0x042ff00000041814 */
[C---:B------:R-:W-:Y:S08]  /*b550*/  HMMA.16816.F32.BF16 R24, R216.reuse, R178, R24 ;  /* 0x000000b2d818723c */ /* 0x040ff00000041818 */
[C---:B--2---:R-:W-:Y:S08]  /*b560*/  HMMA.16816.F32.BF16 R28, R216.reuse, R184, R28 ;  /* 0x000000b8d81c723c */ /* 0x044ff0000004181c */
[----:B------:R-:W-:Y:S01]  /*b570*/  HMMA.16816.F32.BF16 R32, R216, R186, R32 ;  /* 0x000000bad820723c */ /* 0x000fe20000041820 */
[----:B---3--:R1:W-:Y:S05]  /*b580*/  LDSM.16.M88.4 R184, [R3] ;  /* 0x0000000003b8783b */ /* 0x0083ea0000000200 */
[----:B-1----:R-:W2:Y:S05]  /*b590*/  LDL R3, [R1+0x8] ;  /* 0x0000080001037983 */ /* 0x002eaa0000100800 */
[----:B------:R1:W-:Y:S05]  /*b5a0*/  LDSM.16.M88.4 R176, [R188] ;  /* 0x00000000bcb0783b */ /* 0x0003ea0000000200 */
[----:B----4-:R3:W4:Y:S05]  /*b5b0*/  LDSM.16.M88.4 R180, [R189] ;  /* 0x00000000bdb4783b */ /* 0x01072a0000000200 */
[----:B-1----:R-:W2:Y:S05]  /*b5c0*/  LDL R188, [R1+0xc] ;  /* 0x00000c0001bc7983 */ /* 0x002eaa0000100800 */
        /* <DEDUP_REMOVED lines=47> */
[----:B--2---:R-:W-:Y:S05]  /*b8c0*/  LDSM.16.M88.4 R180, [R3] ;  /* 0x0000000003b4783b */ /* 0x004fea0000000200 */
[----:B------:R-:W-:Y:S05]  /*b8d0*/  LDSM.16.M88.4 R184, [R188] ;  /* 0x00000000bcb8783b */ /* 0x000fea0000000200 */
        /* <DEDUP_REMOVED lines=52> */
[----:B---3--:R-:W3:Y:S09]  /*bc20*/  LDSM.16.M88.4 R4, [R249+0x7000] ;  /* 0x00700000f904783b */ /* 0x008ef20000000200 */
[----:B-1----:R-:W1:Y:S10]  /*bc30*/  MUFU.TANH R3, R10 ;  /* 0x0000000a00037308 */ /* 0x002e740000002400 */
[----:B--2---:R2:W4:Y:S10]  /*bc40*/  MUFU.TANH R0, R11 ;  /* 0x0000000b00007308 */ /* 0x0045340000002400 */
[----:B------:R-:W3:Y:S01]  /*bc50*/  MUFU.TANH R191, R14 ;  /* 0x0000000e00bf7308 */ /* 0x000ee20000002400 */
[----:B-1----:R-:W-:Y:S09]  /*bc60*/  STL [R1+0x48], R3 ;  /* 0x0000480301007387 */ /* 0x002ff20000100800 */
[----:B------:R-:W1:Y:S01]  /*bc70*/  MUFU.TANH R190, R15 ;  /* 0x0000000f00be7308 */ /* 0x000e620000002400 */
[----:B--2---:R-:W2:Y:S01]  /*bc80*/  LDSM.16.M88.4 R8, [R249+0x7800] ;  /* 0x00780000f908783b */ /* 0x004ea20000000200 */
[----:B------:R-:W-:Y:S04]  /*bc90*/  DEPBAR.LE SB0, 0x0 ;  /* 0x000080000000791a */ /* 0x000fe80000000000 */
[----:B----4-:R4:W-:Y:S04]  /*bca0*/  STL [R1+0x40], R0 ;  /* 0x0000400001007387 */ /* 0x0109e80000100800 */
[----:B------:R-:W1:Y:S01]  /*bcb0*/  MUFU.TANH R181, R16 ;  /* 0x0000001000b57308 */ /* 0x000e620000002400 */
[C---:B---3--:R-:W-:Y:S01]  /*bcc0*/  HMMA.16816.F32.BF16 R20, R244.reuse, R4, R20 ;  /* 0x00000004f414723c */ /* 0x048fe20000041814 */
[----:B------:R-:W-:Y:S07]  /*bcd0*/  BAR.SYNC.DEFER_BLOCKING 0x0 ;  /* 0x0000000000007b1d */ /* 0x000fee0000010000 */
[C---:B------:R-:W-:Y:S01]  /*bce0*/  HMMA.16816.F32.BF16 R24, R244.reuse, R6, R24 ;  /* 0x00000006f418723c */ /* 0x040fe20000041818 */
[----:B------:R-:W3:Y:S10]  /*bcf0*/  MUFU.TANH R178, R17 ;  /* 0x0000001100b27308 */ /* 0x000ef40000002400 */
[----:B------:R1:W1:Y:S05]  /*bd00*/  MUFU.TANH R189, R18 ;  /* 0x0000001200bd7308 */ /* 0x00026a0000002400 */
[----:B------:R-:W-:Y:S02]  /*bd10*/  FMUL.FTZ R20, R20, c[0x0][0x320] ;  /* 0x0000c80014147a20 */ /* 0x000fe40000410000 */
[----:B------:R-:W-:Y:S02]  /*bd20*/  FMUL.FTZ R21, R21, c[0x0][0x320] ;  /* 0x0000c80015157a20 */ /* 0x000fe40000410000 */
[----:B------:R-:W-:Y:S01]  /*bd30*/  FMUL.FTZ R22, R22, c[0x0][0x320] ;  /* 0x0000c80016167a20 */ /* 0x000fe20000410000 */
[----:B------:R3:W3:Y:S01]  /*bd40*/  MUFU.TANH R188, R19 ;  /* 0x0000001300bc7308 */ /* 0x0006e20000002400 */
[----:B------:R-:W-:Y:S01]  /*bd50*/  FMUL.FTZ R23, R23, c[0x0][0x320] ;  /* 0x0000c80017177a20 */ /* 0x000fe20000410000 */
[C---:B--2---:R-:W-:Y:S08]  /*bd60*/  HMMA.16816.F32.BF16 R28, R244.reuse, R8, R28 ;  /* 0x00000008f41c723c */ /* 0x044ff0000004181c */
[----:B------:R2:W2:Y:S01]  /*bd70*/  MUFU.TANH R177, R20 ;  /* 0x0000001400b17308 */ /* 0x0004a20000002400 */
[----:B------:R-:W-:Y:S03]  /*bd80*/  HMMA.16816.F32.BF16 R32, R244, R10, R32 ;  /* 0x0000000af420723c */ /* 0x000fe60000041820 */
[----:B-1----:R-:W-:Y:S06]  /*bd90*/  FMUL.FTZ R18, R25, c[0x0][0x320] ;  /* 0x0000c80019127a20 */ /* 0x002fec0000410000 */
[----:B------:R1:W1:Y:S06]  /*bda0*/  MUFU.TANH R176, R21 ;  /* 0x0000001500b07308 */ /* 0x00026c0000002400 */
[----:B------:R-:W-:Y:S04]  /*bdb0*/  FMUL.FTZ R17, R28, c[0x0][0x320] ;  /* 0x0000c8001c117a20 */ /* 0x000fe80000410000 */
[----:B------:R1:W1:Y:S01]  /*bdc0*/  MUFU.TANH R180, R22 ;  /* 0x0000001600b47308 */ /* 0x0002620000002400 */
[----:B------:R-:W-:Y:S02]  /*bdd0*/  FMUL.FTZ R16, R29, c[0x0][0x320] ;  /* 0x0000c8001d107a20 */ /* 0x000fe40000410000 */
[----:B---3--:R-:W-:Y:S02]  /*bde0*/  FMUL.FTZ R19, R31, c[0x0][0x320] ;  /* 0x0000c8001f137a20 */ /* 0x008fe40000410000 */
[----:B--2---:R-:W-:Y:S02]  /*bdf0*/  FMUL.FTZ R20, R24, c[0x0][0x320] ;  /* 0x0000c80018147a20 */ /* 0x004fe40000410000 */
[----:B------:R-:W-:Y:S02]  /*be00*/  FMUL.FTZ R15, R32, c[0x0][0x320] ;  /* 0x0000c800200f7a20 */ /* 0x000fe40000410000 */
[----:B------:R-:W-:Y:S01]  /*be10*/  FMUL.FTZ R14, R33, c[0x0][0x320] ;  /* 0x0000c800210e7a20 */ /* 0x000fe20000410000 */
[----:B------:R2:W3:Y:S01]  /*be20*/  MUFU.TANH R179, R23 ;  /* 0x0000001700b37308 */ /* 0x0004e20000002400 */
[----:B------:R-:W-:Y:S02]  /*be30*/  FMUL.FTZ R4, R34, c[0x0][0x320] ;  /* 0x0000c80022047a20 */ /* 0x000fe40000410000 */
[----:B----4-:R-:W-:Y:S02]  /*be40*/  FMUL.FTZ R0, R35, c[0x0][0x320] ;  /* 0x0000c80023007a20 */ /* 0x010fe40000410000 */
[----:B-1----:R-:W-:Y:S05]  /*be50*/  FMUL.FTZ R21, R30, c[0x0][0x320] ;  /* 0x0000c8001e157a20 */ /* 0x002fea0000410000 */
[----:B------:R1:W4:Y:S01]  /*be60*/  MUFU.TANH R183, R12 ;  /* 0x0000000c00b77308 */ /* 0x0003220000002400 */
[----:B------:R-:W-:Y:S09]  /*be70*/  FMUL.FTZ R22, R27, c[0x0][0x320] ;  /* 0x0000c8001b167a20 */ /* 0x000ff20000410000 */
[----:B------:R1:W1:Y:S01]  /*be80*/  MUFU.TANH R182, R13 ;  /* 0x0000000d00b67308 */ /* 0x0002620000002400 */
        /* <DEDUP_REMOVED lines=14> */
.L_x_618:
[----:B---3--:R-:W2:Y:S01]  /*bf70*/  LDL.LU R9, [R1+0xa4] ;  /* 0x0000a40001097983 */ /* 0x008ea20000300800 */
        /* <DEDUP_REMOVED lines=9> */
[----:B------:R-:W4:Y:S01]  /*c010*/  LDL.LU R10, [R1+0x40] ;  /* 0x00004000010a7983 */ /* 0x000f220000300800 */
        /* <DEDUP_REMOVED lines=42> */
[C---:B------:R-:W-:Y:S02]  /*c2c0*/  FMUL.FTZ R28, R6.reuse, R140 ;  /* 0x0000008c061c7220 */ /* 0x040fe40000410000 */
[C---:B------:R-:W-:Y:S02]  /*c2d0*/  FMUL.FTZ R29, R6.reuse, R141 ;  /* 0x0000008d061d7220 */ /* 0x040fe40000410000 */
[C---:B------:R-:W-:Y:S01]  /*c2e0*/  FMUL.FTZ R16, R6.reuse, R152 ;  /* 0x0000009806107220 */ /* 0x040fe20000410000 */
[----:B------:R-:W-:Y:S01]  /*c2f0*/  MOV R152, R25 ;  /* 0x0000001900987202 */ /* 0x000fe20000000f00 */
        /* <DEDUP_REMOVED lines=87> */
[--C-:B------:R-:W-:Y:S02]  /*c870*/  FFMA.FTZ R7, R13, c[0x0][0x2d0], -R5.reuse ;  /* 0x0000b4000d077a23 */ /* 0x100fe40000010805 */
[----:B------:R-:W1:Y:S01]  /*c880*/  MUFU.EX2 R0, R0 ;  /* 0x0000000000007308 */ /* 0x000e620000000800 */
[----:B------:R-:W-:Y:S01]  /*c890*/  FMUL.FTZ R13, R6, R157 ;  /* 0x0000009d060d7220 */ /* 0x000fe20000410000 */
[----:B------:R-:W-:Y:S01]  /*c8a0*/  MOV R157, R35 ;  /* 0x00000023009d7202 */ /* 0x000fe20000000f00 */
[--C-:B------:R-:W-:Y:S02]  /*c8b0*/  FFMA.FTZ R133, R12, c[0x0][0x2d0], -R5.reuse ;  /* 0x0000b4000c857a23 */ /* 0x100fe40000010805 */
[----:B------:R-:W-:Y:S01]  /*c8c0*/  FMUL.FTZ R12, R6, R156 ;  /* 0x0000009c060c7220 */ /* 0x000fe20000410000 */
[----:B------:R-:W-:Y:S01]  /*c8d0*/  MOV R156, R34 ;  /* 0x00000022009c7202 */ /* 0x000fe20000000f00 */
[--C-:B------:R-:W-:Y:S02]  /*c8e0*/  FFMA.FTZ R18, R4, c[0x0][0x2d0], -R5.reuse ;  /* 0x0000b40004127a23 */ /* 0x100fe40000010805 */
[--C-:B------:R-:W-:Y:S01]  /*c8f0*/  FFMA.FTZ R185, R180, c[0x0][0x2d0], -R5.reuse ;  /* 0x0000b400b4b97a23 */ /* 0x100fe20000010805 */
[----:B------:R-:W-:Y:S01]  /*c900*/  MUFU.EX2 R8, R8 ;  /* 0x0000000800087308 */ /* 0x000fe20000000800 */
[--C-:B------:R-:W-:Y:S01]  /*c910*/  FFMA.FTZ R180, R179, c[0x0][0x2d0], -R5.reuse ;  /* 0x0000b400b3b47a23 */ /* 0x100fe20000010805 */
[----:B------:R-:W-:Y:S01]  /*c920*/  MOV R179, R24 ;  /* 0x0000001800b37202 */ /* 0x000fe20000000f00 */
[--C-:B------:R-:W-:Y:S02]  /*c930*/  FFMA.FTZ R181, R10, c[0x0][0x2d0], -R5.reuse ;  /* 0x0000b4000ab57a23 */ /* 0x100fe40000010805 */
[--C-:B------:R-:W-:Y:S02]  /*c940*/  FFMA.FTZ R14, R23, c[0x0][0x2d0], -R5.reuse ;  /* 0x0000b400170e7a23 */ /* 0x100fe40000010805 */
[--C-:B------:R-:W-:Y:S02]  /*c950*/  FFMA.FTZ R10, R22, c[0x0][0x2d0], -R5.reuse ;  /* 0x0000b400160a7a23 */ /* 0x100fe40000010805 */
[--C-:B------:R-:W-:Y:S01]  /*c960*/  FFMA.FTZ R31, R21, c[0x0][0x2d0], -R5.reuse ;  /* 0x0000b400151f7a23 */ /* 0x100fe20000010805 */
[----:B------:R-:W3:Y:S01]  /*c970*/  MUFU.EX2 R7, R7 ;  /* 0x0000000700077308 */ /* 0x000ee20000000800 */
[--C-:B------:R-:W-:Y:S02]  /*c980*/  FFMA.FTZ R19, R19, c[0x0][0x2d0], -R5.reuse ;  /* 0x0000b40013137a23 */ /* 0x100fe40000010805 */
[----:B------:R-:W-:Y:S02]  /*c990*/  FMUL.FTZ R4, R6, R164 ;  /* 0x000000a406047220 */ /* 0x000fe40000410000 */
[C---:B-1----:R-:W-:Y:S02]  /*c9a0*/  FMUL.FTZ R34, R0.reuse, R138 ;  /* 0x0000008a00227220 */ /* 0x042fe40000410000 */
[----:B------:R-:W-:Y:S02]  /*c9b0*/  FMUL.FTZ R35, R0, R139 ;  /* 0x0000008b00237220 */ /* 0x000fe40000410000 */
[----:B------:R-:W1:Y:S01]  /*c9c0*/  LDSM.16.MT88.4 R136, [R135+0x100] ;  /* 0x000100008788783b */ /* 0x000e620000004200 */
[C---:B------:R-:W-:Y:S01]  /*c9d0*/  FMUL.FTZ R21, R6.reuse, R149 ;  /* 0x0000009506157220 */ /* 0x040fe20000410000 */
[----:B------:R-:W-:Y:S01]  /*c9e0*/  MOV R149, R11 ;  /* 0x0000000b00957202 */ /* 0x000fe20000000f00 */
[----:B------:R-:W-:Y:S01]  /*c9f0*/  FMUL.FTZ R24, R6, R144 ;  /* 0x0000009006187220 */ /* 0x000fe20000410000 */
[----:B------:R-:W-:Y:S01]  /*ca00*/  MUFU.EX2 R185, R185 ;  /* 0x000000b900b97308 */ /* 0x000fe20000000800 */
[--C-:B------:R-:W-:Y:S02]  /*ca10*/  FFMA.FTZ R191, R191, c[0x0][0x2d0], -R5.reuse ;  /* 0x0000b400bfbf7a23 */ /* 0x100fe40000010805 */
[--C-:B------:R-:W-:Y:S02]  /*ca20*/  FFMA.FTZ R190, R190, c[0x0][0x2d0], -R5.reuse ;  /* 0x0000b400bebe7a23 */ /* 0x100fe40000010805 */
[--C-:B------:R-:W-:Y:S02]  /*ca30*/  FFMA.FTZ R189, R189, c[0x0][0x2d0], -R5.reuse ;  /* 0x0000b400bdbd7a23 */ /* 0x100fe40000010805 */
[--C-:B------:R-:W-:Y:S02]  /*ca40*/  FFMA.FTZ R188, R188, c[0x0][0x2d0], -R5.reuse ;  /* 0x0000b400bcbc7a23 */ /* 0x100fe40000010805 */
[----:B------:R-:W-:Y:S01]  /*ca50*/  FFMA.FTZ R15, R3, c[0x0][0x2d0], -R5 ;  /* 0x0000b400030f7a23 */ /* 0x000fe20000010805 */
[----:B------:R-:W-:Y:S01]  /*ca60*/  MUFU.EX2 R144, R182 ;  /* 0x000000b600907308 */ /* 0x000fe20000000800 */
[C---:B---3--:R-:W-:Y:S01]  /*ca70*/  F2FP.BF16.PACK_AB R177, R7.reuse, R8 ;  /* 0x0000000807b1723e */ /* 0x048fe200000010ff */
[----:B------:R-:W-:Y:S01]  /*ca80*/  FMUL.FTZ R5, R6, R165 ;  /* 0x000000a506057220 */ /* 0x000fe20000410000 */
[----:B------:R-:W-:Y:S01]  /*ca90*/  MOV R165, R18 ;  /* 0x0000001200a57202 */ /* 0x000fe20000000f00 */
[C---:B------:R-:W-:Y:S01]  /*caa0*/  FMUL.FTZ R18, R0.reuse, R154 ;  /* 0x0000009a00127220 */ /* 0x040fe20000410000 */
[----:B------:R-:W-:Y:S01]  /*cab0*/  MOV R164, R15 ;  /* 0x0000000f00a47202 */ /* 0x000fe20000000f00 */
[C---:B------:R-:W-:Y:S01]  /*cac0*/  FMUL.FTZ R11, R0.reuse, R163 ;  /* 0x000000a3000b7220 */ /* 0x040fe20000410000 */
[----:B------:R-:W-:Y:S01]  /*cad0*/  MOV R163, R27 ;  /* 0x0000001b00a37202 */ /* 0x000fe20000000f00 */
[C---:B------:R-:W-:Y:S02]  /*cae0*/  FMUL.FTZ R15, R0.reuse, R159 ;  /* 0x0000009f000f7220 */ /* 0x040fe40000410000 */
        /* <DEDUP_REMOVED lines=60> */
[----:B------:R-:W-:Y:S01]  /*ceb0*/  FMUL.FTZ R9, R6, R161 ;  /* 0x000000a106097220 */ /* 0x000fe20000410000 */
[----:B------:R-:W-:Y:S01]  /*cec0*/  MOV R161, R31 ;  /* 0x0000001f00a17202 */ /* 0x000fe20000000f00 */
[C---:B------:R-:W-:Y:S01]  /*ced0*/  FMUL.FTZ R6, R0.reuse, R166 ;  /* 0x000000a600067220 */ /* 0x040fe20000410000 */
[----:B------:R-:W-:Y:S01]  /*cee0*/  MOV R166, R179 ;  /* 0x000000b300a67202 */ /* 0x000fe20000000f00 */
[----:B------:R-:W-:Y:S01]  /*cef0*/  FADD.FTZ R3, R7, R3 ;  /* 0x0000000307037221 */ /* 0x000fe20000010000 */
[----:B------:R-:W2:Y:S01]  /*cf00*/  MUFU.EX2 R179, R133 ;  /* 0x0000008500b37308 */ /* 0x000ea20000000800 */
        /* <DEDUP_REMOVED lines=8> */
[----:B------:R-:W-:Y:S01]  /*cf90*/  MUFU.EX2 R183, R162 ;  /* 0x000000a200b77308 */ /* 0x000fe20000000800 */
[C---:B------:R-:W-:Y:S02]  /*cfa0*/  FMUL.FTZ R31, R0.reuse, R143 ;  /* 0x0000008f001f7220 */ /* 0x040fe40000410000 */
[----:B------:R-:W-:Y:S01]  /*cfb0*/  LDSM.16.MT88.4 R140, [R135+0x900] ;  /* 0x00090000878c783b */ /* 0x000fe20000004200 */
[----:B------:R-:W-:Y:S06]  /*cfc0*/  FMUL.FTZ R131, R0, R131 ;  /* 0x0000008300837220 */ /* 0x000fec0000410000 */
[----:B------:R-:W-:Y:S01]  /*cfd0*/  MUFU.EX2 R181, R161 ;  /* 0x000000a100b57308 */ /* 0x000fe20000000800 */
[----:B--2---:R-:W-:Y:S01]  /*cfe0*/  FADD.FTZ R153, R179, R3 ;  /* 0x00000003b3997221 */ /* 0x004fe20000010000 */
[----:B------:R-:W-:Y:S08]  /*cff0*/  F2FP.BF16.PACK_AB R179, R154, R179 ;  /* 0x000000b39ab3723e */ /* 0x000ff000000010ff */
[----:B------:R-:W-:Y:S01]  /*d000*/  MUFU.EX2 R3, R186 ;  /* 0x000000ba00037308 */ /* 0x000fe20000000800 */
[C---:B-1----:R-:W-:Y:S08]  /*d010*/  HMMA.16816.F32.BF16 R4, R176.reuse, R136, R4 ;  /* 0x00000088b004723c */ /* 0x042ff00000041804 */
[C---:B------:R-:W-:Y:S01]  /*d020*/  HMMA.16816.F32.BF16 R8, R176.reuse, R138, R8 ;  /* 0x0000008ab008723c */ /* 0x040fe20000041808 */
[----:B------:R-:W1:Y:S01]  /*d030*/  LDSM.16.MT88.4 R136, [R248+0x100] ;  /* 0x00010000f888783b */ /* 0x000e620000004200 */
[----:B------:R-:W-:Y:S10]  /*d040*/  MUFU.EX2 R182, R167 ;  /* 0x000000a700b67308 */ /* 0x000ff40000000800 */
[----:B------:R-:W2:Y:S02]  /*d050*/  MUFU.EX2 R133, R187 ;  /* 0x000000bb00857308 */ /* 0x000ea40000000800 */
[----:B--2---:R-:W-:Y:S08]  /*d060*/  FADD.FTZ R0, R133, R184 ;  /* 0x000000b885007221 */ /* 0x004ff00000010000 */
[----:B------:R-:W-:Y:S01]  /*d070*/  MUFU.EX2 R184, R180 ;  /* 0x000000b400b87308 */ /* 0x000fe20000000800 */
[----:B------:R-:W-:Y:S01]  /*d080*/  FADD.FTZ R0, R3, R0 ;  /* 0x0000000003007221 */ /* 0x000fe20000010000 */
[C---:B-1----:R-:W-:Y:S03]  /*d090*/  HMMA.16816.F32.BF16 R12, R176.reuse, R136, R12 ;  /* 0x00000088b00c723c */ /* 0x042fe6000004180c */
[----:B------:R-:W-:Y:S04]  /*d0a0*/  FADD.FTZ R0, R145, R0 ;  /* 0x0000000091007221 */ /* 0x000fe80000010000 */
[----:B------:R-:W-:Y:S01]  /*d0b0*/  FADD.FTZ R0, R144, R0 ;  /* 0x0000000090007221 */ /* 0x000fe20000010000 */
[C---:B------:R-:W-:Y:S01]  /*d0c0*/  HMMA.16816.F32.BF16 R16, R176.reuse, R138, R16 ;  /* 0x0000008ab010723c */ /* 0x040fe20000041810 */
[----:B------:R-:W1:Y:S01]  /*d0d0*/  LDSM.16.MT88.4 R136, [R251+0x100] ;  /* 0x00010000fb88783b */ /* 0x000e620000004200 */
[----:B------:R-:W2:Y:S06]  /*d0e0*/  MUFU.EX2 R180, R160 ;  /* 0x000000a000b47308 */ /* 0x000eac0000000800 */
        /* <DEDUP_REMOVED lines=42> */
[----:B------:R1:W-:Y:S03]  /*d390*/  MUFU.EX2 R3, R163 ;  /* 0x000000a300037308 */ /* 0x0003e60000000800 */
[----:B------:R-:W-:Y:S03]  /*d3a0*/  F2FP.BF16.PACK_AB R137, R190, R191 ;  /* 0x000000bfbe89723e */ /* 0x000fe600000010ff */
[----:B------:R-:W-:Y:S02]  /*d3b0*/  F2FP.BF16.PACK_AB R138, R144, R145 ;  /* 0x00000091908a723e */ /* 0x000fe400000010ff */
[----:B------:R-:W3:Y:S02]  /*d3c0*/  LDSM.16.MT88.4 R144, [R248+0x900] ;  /* 0x00090000f890783b */ /* 0x000ee40000004200 */
[----:B------:R-:W4:Y:S01]  /*d3d0*/  MUFU.EX2 R133, R158 ;  /* 0x0000009e00857308 */ /* 0x000f220000000800 */
[----:B------:R-:W-:Y:S02]  /*d3e0*/  F2FP.BF16.PACK_AB R139, R188, R189 ;  /* 0x000000bdbc8b723e */ /* 0x000fe400000010ff */
[----:B--2---:R-:W-:Y:S05]  /*d3f0*/  F2FP.BF16.PACK_AB R177, R180, R181 ;  /* 0x000000b5b4b1723e */ /* 0x004fea00000010ff */
[C---:B------:R-:W-:Y:S02]  /*d400*/  HMMA.16816.F32.BF16 R4, R136.reuse, R140, R4 ;  /* 0x0000008c8804723c */ /* 0x040fe40000041804 */
[----:B------:R-:W2:Y:S01]  /*d410*/  MUFU.EX2 R176, R166 ;  /* 0x000000a600b07308 */ /* 0x000ea20000000800 */
[----:B-1----:R-:W-:Y:S05]  /*d420*/  LDSM.16.MT88.4 R160, [R135+0x1900] ;  /* 0x0019000087a0783b */ /* 0x002fea0000004200 */
[C---:B------:R-:W-:Y:S04]  /*d430*/  HMMA.16816.F32.BF16 R8, R136.reuse, R142, R8 ;  /* 0x0000008e8808723c */ /* 0x040fe80000041808 */
[----:B------:R-:W-:Y:S01]  /*d440*/  MUFU.EX2 R178, R156 ;  /* 0x0000009c00b27308 */ /* 0x000fe20000000800 */
[----:B------:R-:W1:Y:S01]  /*d450*/  LDSM.16.MT88.4 R140, [R251+0x900] ;  /* 0x00090000fb8c783b */ /* 0x000e620000004200 */
[----:B----4-:R-:W-:Y:S06]  /*d460*/  FADD.FTZ R0, R133, R0 ;  /* 0x0000000085007221 */ /* 0x010fec0000010000 */
[----:B------:R-:W-:Y:S04]  /*d470*/  FADD.FTZ R0, R3, R0 ;  /* 0x0000000003007221 */ /* 0x000fe80000010000 */
[----:B------:R-:W-:Y:S04]  /*d480*/  FADD.FTZ R0, R149, R0 ;  /* 0x0000000095007221 */ /* 0x000fe80000010000 */
[----:B------:R-:W-:Y:S01]  /*d490*/  FADD.FTZ R0, R148, R0 ;  /* 0x0000000094007221 */ /* 0x000fe20000010000 */
[C---:B---3--:R-:W-:Y:S03]  /*d4a0*/  HMMA.16816.F32.BF16 R12, R136.reuse, R144, R12 ;  /* 0x00000090880c723c */ /* 0x048fe6000004180c */
[----:B------:R-:W-:Y:S04]  /*d4b0*/  FADD.FTZ R0, R152, R0 ;  /* 0x0000000098007221 */ /* 0x000fe80000010000 */
[C---:B--2---:R-:W-:Y:S01]  /*d4c0*/  FADD.FTZ R0, R176.reuse, R0 ;  /* 0x00000000b0007221 */ /* 0x044fe20000010000 */
[C---:B------:R-:W-:Y:S01]  /*d4d0*/  HMMA.16816.F32.BF16 R16, R136.reuse, R146, R16 ;  /* 0x000000928810723c */ /* 0x040fe20000041810 */
[----:B------:R-:W2:Y:S03]  /*d4e0*/  LDSM.16.MT88.4 R144, [R250+0x900] ;  /* 0x00090000fa90783b */ /* 0x000ea60000004200 */
[----:B------:R-:W-:Y:S04]  /*d4f0*/  F2FP.BF16.PACK_AB R176, R176, R152 ;  /* 0x00000098b0b0723e */ /* 0x000fe800000010ff */
        /* <DEDUP_REMOVED lines=43> */
[----:B------:R-:W3:Y:S03]  /*d7b0*/  LDSM.16.MT88.4 R148, [R251+0x1100] ;  /* 0x00110000fb94783b */ /* 0x000ee60000004200 */
[----:B------:R-:W-:Y:S02]  /*d7c0*/  F2FP.BF16.PACK_AB R136, R3, R133 ;  /* 0x000000850388723e */ /* 0x000fe400000010ff */
[----:B------:R-:W-:Y:S01]  /*d7d0*/  F2FP.BF16.PACK_AB R137, R184, R185 ;  /* 0x000000b9b889723e */ /* 0x000fe200000010ff */
[----:B------:R-:W4:Y:S01]  /*d7e0*/  MUFU.EX2 R133, R157 ;  /* 0x0000009d00857308 */ /* 0x000f220000000800 */
[----:B------:R-:W-:Y:S07]  /*d7f0*/  F2FP.BF16.PACK_AB R139, R182, R183 ;  /* 0x000000b7b68b723e */ /* 0x000fee00000010ff */
[C---:B-1----:R-:W-:Y:S08]  /*d800*/  HMMA.16816.F32.BF16 R4, R136.reuse, R140, R4 ;  /* 0x0000008c8804723c */ /* 0x042ff00000041804 */
[C---:B------:R-:W-:Y:S01]  /*d810*/  HMMA.16816.F32.BF16 R8, R136.reuse, R142, R8 ;  /* 0x0000008e8808723c */ /* 0x040fe20000041808 */
[----:B------:R-:W1:Y:S03]  /*d820*/  LDSM.16.MT88.4 R140, [R250+0x1100] ;  /* 0x00110000fa8c783b */ /* 0x000e660000004200 */
[----:B----4-:R-:W-:Y:S04]  /*d830*/  FADD.FTZ R3, R133, R0 ;  /* 0x0000000085037221 */ /* 0x010fe80000010000 */
[C---:B--2---:R-:W-:Y:S04]  /*d840*/  HMMA.16816.F32.BF16 R12, R136.reuse, R144, R12 ;  /* 0x00000090880c723c */ /* 0x044fe8000004180c */
[C---:B------:R-:W-:Y:S01]  /*d850*/  FADD.FTZ R3, R178.reuse, R3 ;  /* 0x00000003b2037221 */ /* 0x040fe20000010000 */
[----:B------:R-:W-:Y:S01]  /*d860*/  F2FP.BF16.PACK_AB R178, R178, R133 ;  /* 0x00000085b2b2723e */ /* 0x000fe200000010ff */
[----:B------:R-:W-:Y:S01]  /*d870*/  FADD.FTZ R0, R154, R153 ;  /* 0x000000999a007221 */ /* 0x000fe20000010000 */
[----:B------:R-:W-:Y:S01]  /*d880*/  MUFU.EX2 R133, R165 ;  /* 0x000000a500857308 */ /* 0x000fe20000000800 */
[----:B------:R-:W-:Y:S01]  /*d890*/  LDSM.16.MT88.4 R152, [R248+0x1900] ;  /* 0x00190000f898783b */ /* 0x000fe20000004200 */
[C---:B------:R-:W-:Y:S03]  /*d8a0*/  HMMA.16816.F32.BF16 R16, R136.reuse, R146, R16 ;  /* 0x000000928810723c */ /* 0x040fe60000041810 */
[----:B------:R-:W-:Y:S04]  /*d8b0*/  FADD.FTZ R0, R191, R0 ;  /* 0x00000000bf007221 */ /* 0x000fe80000010000 */
[----:B------:R-:W2:Y:S01]  /*d8c0*/  LDSM.16.MT88.4 R144, [R135+0x3100] ;  /* 0x003100008790783b */ /* 0x000ea20000004200 */
[C---:B---3--:R-:W-:Y:S04]  /*d8d0*/  HMMA.16816.F32.BF16 R20, R136.reuse, R148, R20 ;  /* 0x000000948814723c */ /* 0x048fe80000041814 */
        /* <DEDUP_REMOVED lines=22> */
[-C--:B------:R-:W-:Y:S02]  /*da40*/  MOV R133, R2.reuse ;  /* 0x0000000200857202 */ /* 0x080fe40000000f00 */
[C---:B------:R-:W-:Y:S01]  /*da50*/  HMMA.16816.F32.BF16 R48, R136.reuse, R150, R48 ;  /* 0x000000968830723c */ /* 0x040fe20000041830 */
[----:B------:R-:W3:Y:S03]  /*da60*/  LDSM.16.MT88.4 R148, [R135+0x5100] ;  /* 0x005100008794783b */ /* 0x000ee60000004200 */
[----:B------:R-:W-:Y:S01]  /*da70*/  FADD.FTZ R0, R3, R0 ;  /* 0x0000000003007221 */ /* 0x000fe20000010000 */
[----:B------:R-:W-:Y:S02]  /*da80*/  MOV R3, R2 ;  /* 0x0000000200037202 */ /* 0x000fe40000000f00 */
[----:B------:R-:W-:Y:S01]  /*da90*/  MOV R2, R132 ;  /* 0x0000008400027202 */ /* 0x000fe20000000f00 */
        /* <DEDUP_REMOVED lines=75> */
.L_x_616:
[----:B------:R-:W2:Y:S04]  /*df50*/  LDL.LU R6, [R1+0xa4] ;  /* 0x0000a40001067983 */ /* 0x000ea80000300800 */
[----:B------:R-:W3:Y:S01]  /*df60*/  LDL.LU R5, [R1+0x9c] ;  /* 0x00009c0001057983 */ /* 0x000ee20000300800 */
[----:B------:R-:W-:-:S02]  /*df70*/  MOV R2, RZ ;  /* 0x000000ff00027202 */ /* 0x000fc40000000f00 */
[----:B------:R-:W-:Y:S01]  /*df80*/  PLOP3.LUT P2, PT, PT, PT, PT, 0x8, 0x0 ;  /* 0x000000000000781c */ /* 0x000fe20003f4e170 */
[----:B--2---:R-:W1:Y:S04]  /*df90*/  SHFL.BFLY PT, R0, R6, 0x2, 0x1f ;  /* 0x0c401f0006007f89 */ /* 0x004e6800000e0000 */
[----:B---3--:R-:W2:Y:S01]  /*dfa0*/  SHFL.BFLY PT, R4, R5, 0x2, 0x1f ;  /* 0x0c401f0005047f89 */ /* 0x008ea200000e0000 */
[----:B-1----:R-:W-:Y:S02]  /*dfb0*/  FADD.FTZ R0, R0, R6 ;  /* 0x0000000600007221 */ /* 0x002fe40000010000 */
[----:B--2---:R-:W-:-:S03]  /*dfc0*/  FADD.FTZ R4, R4, R5 ;  /* 0x0000000504047221 */ /* 0x004fc60000010000 */
[----:B------:R-:W1:Y:S04]  /*dfd0*/  SHFL.BFLY PT, R6, R0, 0x1, 0x1f ;  /* 0x0c201f0000067f89 */ /* 0x000e6800000e0000 */
        /* <DEDUP_REMOVED lines=148> */
.L_x_610:
        /* <DEDUP_REMOVED lines=108> */
[----:B------:R-:W-:Y:S01]  /*efe0*/  F2FP.BF16.PACK_AB R13, R13, R118 ;  /* 0x000000760d0d723e */ /* 0x000fe200000010ff */
        /* <DEDUP_REMOVED lines=88> */
.L_x_621:
        /* <DEDUP_REMOVED lines=9> */
[----:B------:R-:W-:Y:S01]  /*f600*/  USHF.R.S32.HI UR11, URZ, 0x1f, UR14 ;  /* 0x0000001f3f0b7899 */ /* 0x000fe2000801140e */
[----:B------:R-:W-:Y:S01]  /*f610*/  LEA.HI R6, R47, R57, RZ, 0x3 ;  /* 0x000000392f067211 */ /* 0x000fe200078f18ff */
[----:B------:R-:W-:Y:S01]  /*f620*/  ULDC.64 UR4, c[0x0][0x3a0] ;  /* 0x0000e80000047ab9 */ /* 0x000fe20000000a00 */
[----:B------:R-:W-:Y:S01]  /*f630*/  SHF.R.S32.HI R2, RZ, 0x1f, R3 ;  /* 0x0000001fff027819 */ /* 0x000fe20000011403 */
[----:B------:R-:W-:Y:S01]  /*f640*/  IMAD.IADD R4, R40, 0x1, -R0 ;  /* 0x0000000128047824 */ /* 0x000fe200078e0a00 */
[----:B------:R-:W-:Y:S01]  /*f650*/  LEA.HI R0, R22, R22, RZ, 0x1 ;  /* 0x0000001616007211 */ /* 0x000fe200078f08ff */
[----:B------:R-:W-:Y:S01]  /*f660*/  UIMAD UR10, UR8, UR6, URZ ;  /* 0x00000006080a72a4 */ /* 0x000fe2000f8e023f */
[----:B------:R-:W-:Y:S01]  /*f670*/  LEA.HI R2, R2, R3, RZ, 0x2 ;  /* 0x0000000302027211 */ /* 0x000fe200078f10ff */
[----:B------:R-:W-:Y:S01]  /*f680*/  UMOV UR12, UR20 ;  /* 0x00000014000c7c82 */ /* 0x000fe20008000000 */
[----:B------:R-:W-:Y:S01]  /*f690*/  LOP3.LUT R0, R0, 0x1ffffffe, RZ, 0xc0, !PT ;  /* 0x1ffffffe00007812 */ /* 0x000fe200078ec0ff */
[----:B------:R-:W-:Y:S01]  /*f6a0*/  UMOV UR13, UR21 ;  /* 0x00000015000d7c82 */ /* 0x000fe20008000000 */
[----:B------:R-:W-:Y:S01]  /*f6b0*/  SHF.R.S32.HI R2, RZ, 0x2, R2 ;  /* 0x00000002ff027819 */ /* 0x000fe20000011402 */
[----:B------:R-:W-:Y:S01]  /*f6c0*/  UIMAD UR15, UR21, UR4, URZ ;  /* 0x00000004150f72a4 */ /* 0x000fe2000f8e023f */
[----:B------:R-:W-:Y:S01]  /*f6d0*/  LOP3.LUT P2, RZ, R3, 0x3, RZ, 0xc0, !PT ;  /* 0x0000000303ff7812 */ /* 0x000fe2000784c0ff */
[----:B------:R-:W-:Y:S01]  /*f6e0*/  IMAD.IADD R0, R22, 0x1, -R0 ;  /* 0x0000000116007824 */ /* 0x000fe200078e0a00 */
[----:B------:R-:W-:Y:S01]  /*f6f0*/  USEL UR11, UR11, URZ, !UP1 ;  /* 0x0000003f0b0b7287 */ /* 0x000fe2000c800000 */
[----:B------:R-:W-:Y:S01]  /*f700*/  IMAD R15, R4, 0x10, R2 ;  /* 0x00000010040f7824 */ /* 0x000fe200078e0202 */
[----:B------:R-:W-:Y:S01]  /*f710*/  UIMAD.WIDE.U32 UR12, UR9, UR6, UR12 ;  /* 0x00000006090c72a5 */ /* 0x000fe2000f8e000c */
[----:B------:R-:W-:Y:S01]  /*f720*/  LOP3.LUT R4, R6, 0xfffffff8, RZ, 0xc0, !PT ;  /* 0xfffffff806047812 */ /* 0x000fe200078ec0ff */
[----:B------:R-:W-:Y:S01]  /*f730*/  UIMAD UR10, UR9, UR7, UR10 ;  /* 0x00000007090a72a4 */ /* 0x000fe2000f8e020a */
[----:B------:R-:W-:Y:S01]  /*f740*/  IMAD R0, R0, 0x8, R15 ;  /* 0x0000000800007824 */ /* 0x000fe200078e020f */
[----:B------:R-:W-:Y:S01]  /*f750*/  UIMAD.WIDE.U32 UR18, UR20, UR4, URZ ;  /* 0x00000004141272a5 */ /* 0x000fe2000f8e003f */
[----:B------:R-:W-:Y:S01]  /*f760*/  SHF.R.S32.HI R14, RZ, 0x3, R6 ;  /* 0x00000003ff0e7819 */ /* 0x000fe20000011406 */
[----:B------:R-:W-:Y:S01]  /*f770*/  ULDC.64 UR6, c[0x0][0x498] ;  /* 0x0001260000067ab9 */ /* 0x000fe20000000a00 */
[----:B------:R-:W-:Y:S01]  /*f780*/  IMAD.IADD R7, R57, 0x1, -R4 ;  /* 0x0000000139077824 */ /* 0x000fe200078e0a04 */
[----:B-1----:R-:W-:Y:S01]  /*f790*/  LEA R0, R28, R0, 0x7 ;  /* 0x000000001c007211 */ /* 0x002fe200078e38ff */
[----:B------:R-:W-:Y:S01]  /*f7a0*/  UIMAD UR15, UR20, UR5, UR15 ;  /* 0x00000005140f72a4 */ /* 0x000fe2000f8e020f */
        /* <DEDUP_REMOVED lines=63> */
[----:B------:R-:W-:Y:S01]  /*fba0*/  IMAD R28, R28, 0x80, R14 ;  /* 0x000000801c1c7824 */ /* 0x000fe200078e020e */
[C---:B------:R-:W-:Y:S01]  /*fbb0*/  IADD3 R8, R5.reuse, 0x8, RZ ;  /* 0x0000000805087810 */ /* 0x040fe20007ffe0ff */
[----:B------:R-:W-:Y:S01]  /*fbc0*/  IMAD R7, R6, c[0x0][0x3dc], R4 ;  /* 0x0000f70006077a24 */ /* 0x000fe200078e0204 */
[-C--:B------:R-:W-:Y:S01]  /*fbd0*/  ISETP.GE.OR P0, PT, R5, R29.reuse, P2 ;  /* 0x0000001d0500720c */ /* 0x080fe20001706670 */
[----:B------:R-:W-:Y:S01]  /*fbe0*/  IMAD.SHL.U32 R5, R18, 0x8, RZ ;  /* 0x0000000812057824 */ /* 0x000fe200078e00ff */
[----:B------:R-:W-:-:S04]  /*fbf0*/  ISETP.GE.OR P2, PT, R8, R29, P2 ;  /* 0x0000001d0800720c */ /* 0x000fc80001746670 */
[----:B------:R-:W-:Y:S01]  /*fc00*/  LOP3.LUT R8, R17, 0x7ffffe00, R5, 0xf8, !PT ;  /* 0x7ffffe0011087812 */ /* 0x000fe200078ef805 */
[----:B------:R-:W-:-:S04]  /*fc10*/  IMAD.WIDE.U32 R4, R6, c[0x0][0x3d8], R2 ;  /* 0x0000f60006047a25 */ /* 0x000fc800078e0002 */
[----:B------:R-:W-:Y:S02]  /*fc20*/  IMAD.SHL.U32 R2, R8, 0x2, RZ ;  /* 0x0000000208027824 */ /* 0x000fe400078e00ff */
[----:B--2---:R1:W-:Y:S01]  /*fc30*/  @!P0 ST.E [R12.64], R52 ;  /* 0x000000340c008985 */ /* 0x0043e2000c101910 */
[----:B------:R-:W-:Y:S01]  /*fc40*/  IMAD.IADD R3, R5, 0x1, R7 ;  /* 0x0000000105037824 */ /* 0x000fe200078e0207 */
[C---:B------:R-:W-:Y:S02]  /*fc50*/  LEA R31, P0, R4.reuse, c[0x0][0x380], 0x1 ;  /* 0x0000e000041f7a11 */ /* 0x040fe400078008ff */
[----:B----4-:R1:W-:Y:S02]  /*fc60*/  @!P2 ST.E [R10.64], R53 ;  /* 0x000000350a00a985 */ /* 0x0103e4000c101910 */
[----:B------:R-:W-:Y:S02]  /*fc70*/  LEA.HI.X R30, R4, c[0x0][0x384], R3, 0x1, P0 ;  /* 0x0000e100041e7a11 */ /* 0x000fe400000f0c03 */
[----:B------:R1:W2:Y:S01]  /*fc80*/  LDS.128 R44, [R2+0x1080] ;  /* 0x00108000022c7984 */ /* 0x0002a20000000c00 */
[----:B------:R-:W-:-:S03]  /*fc90*/  ISETP.GE.AND P0, PT, R28, R29, PT ;  /* 0x0000001d1c00720c */ /* 0x000fc60003f06270 */
        /* <DEDUP_REMOVED lines=42> */
.L_x_623:
[----:B--234-:R-:W-:Y:S05]  /*ff40*/  BSYNC B0 ;  /* 0x0000000000007941 */ /* 0x01cfea0003800000 */
.L_x_622:
        /* <DEDUP_REMOVED lines=30> */
.L_x_625:
[----:B------:R-:W-:Y:S05]  /*10130*/  BSYNC B0 ;  /* 0x0000000000007941 */ /* 0x000fea0003800000 */
.L_x_624:
[----:B--2---:R-:W-:Y:S01]  /*10140*/  IADD3 R4, R28, 0x40, RZ ;  /* 0x000000401c047810 */ /* 0x004fe20007ffe0ff */
[----:B------:R2:W4:Y:S01]  /*10150*/  SHFL.IDX PT, R3, R30, 0x2, 0x181f ;  /* 0x00581f001e037f89 */ /* 0x00052200000e0000 */
        /* <DEDUP_REMOVED lines=28> */
.L_x_627:
[----:B------:R-:W-:Y:S05]  /*10320*/  BSYNC B0 ;  /* 0x0000000000007941 */ /* 0x000fea0003800000 */
.L_x_626:
[----:B---3--:R-:W-:Y:S01]  /*10330*/  IADD3 R4, R28, 0x60, RZ ;  /* 0x000000601c047810 */ /* 0x008fe20007ffe0ff */
[----:B----4-:R3:W4:Y:S03]  /*10340*/  SHFL.IDX PT, R3, R30, 0x3, 0x181f ;  /* 0x00781f001e037f89 */ /* 0x01072600000e0000 */
        /* <DEDUP_REMOVED lines=15> */
[----:B------:R1:W-:Y:S01]  /*10440*/  @!P2 ST.E.128 [R8.64], R72 ;  /* 0x000000480800a985 */ /* 0x0003e2000c101d10 */
[----:B------:R-:W-:Y:S01]  /*10450*/  IADD3 R0, R0, 0xc0, RZ ;  /* 0x000000c000007810 */ /* 0x000fe20007ffe0ff */
[----:B------:R-:W-:-:S04]  /*10460*/  @!P1 IMAD.WIDE R6, R5, 0x2, R2 ;  /* 0x0000000205069825 */ /* 0x000fc800078e0202 */
[----:B------:R-:W-:Y:S01]  /*10470*/  @!P0 IMAD.WIDE R4, R4, 0x2, R2 ;  /* 0x0000000204048825 */ /* 0x000fe200078e0202 */
        /* <DEDUP_REMOVED lines=10> */
.L_x_620:
        /* <DEDUP_REMOVED lines=31> */
.L_x_628:
        /* <DEDUP_REMOVED lines=43> */
.L_x_630:
[----:B------:R-:W-:Y:S05]  /*109c0*/  BSYNC B0 ;  /* 0x0000000000007941 */ /* 0x000fea0003800000 */
.L_x_629:
        /* <DEDUP_REMOVED lines=77> */
.L_x_632:
[----:B------:R-:W-:Y:S05]  /*10ea0*/  BSYNC B0 ;  /* 0x0000000000007941 */ /* 0x000fea0003800000 */
.L_x_631:
        /* <DEDUP_REMOVED lines=27> */
.L_x_634:
[----:B------:R-:W-:Y:S05]  /*11060*/  BSYNC B0 ;  /* 0x0000000000007941 */ /* 0x000fea0003800000 */
.L_x_633:
        /* <DEDUP_REMOVED lines=27> */
.L_x_636:
[----:B------:R-:W-:Y:S05]  /*11220*/  BSYNC B0 ;  /* 0x0000000000007941 */ /* 0x000fea0003800000 */
.L_x_635:
        /* <DEDUP_REMOVED lines=28> */
.L_x_637:
        /* <DEDUP_REMOVED lines=9> */
.L_x_3638:


//--------------------- .text._ZN7cutlass13device_kernelIN5flash19enable_sm80_to_sm89INS1_16FlashAttnFwdSm80INS1_25CollectiveMainloopFwdSm80ILi8ELi1ELb0EN4cute5tupleIJNS5_1CILi128EEENS7_ILi32EEENS7_ILi256EEEEEELi256ENS_10bfloat16_tEfNS_4arch4Sm80ELb1ELb0ELb1ELb1ELb1ELb1ELb1ELb0EEENS1_21CollectiveEpilogueFwdINS6_IJS8_SA_S9_EEENS6_IJNS7_ILi1EEESI_SI_EEESC_SE_Li256ELb1ELb1ELb0ELb0EEENS1_19SingleTileSchedulerILb1ELb0ELb1ELi128EEEEEEEEEvNT_6ParamsE --------------------------
	.section	.text._ZN7cutlass13device_kernelIN5flash19enable_sm80_to_sm89INS1_16FlashAttnFwdSm80INS1_25CollectiveMainloopFwdSm80ILi8ELi1ELb0EN4cute5tupleIJNS5_1CILi128EEENS7_ILi32EEENS7_ILi256EEEEEELi256ENS_10bfloat16_tEfNS_4arch4Sm80ELb1ELb0ELb1ELb1ELb1ELb1ELb1ELb0EEENS1_21CollectiveEpilogueFwdINS6_IJS8_SA_S9_EEENS6_IJNS7_ILi1EEESI_SI_EEESC_SE_Li256ELb1ELb1ELb0ELb0EEENS1_19SingleTileSchedulerILb1ELb0ELb1ELi128EEEEEEEEEvNT_6ParamsE,"ax",@progbits
	.sectioninfo	@"SHI_REGISTERS=251"
	.align	128
.text._ZN7cutlass13device_kernelIN5flash19enable_sm80_to_sm89INS1_16FlashAttnFwdSm80INS1_25CollectiveMainloopFwdSm80ILi8ELi1ELb0EN4cute5tupleIJNS5_1CILi128EEENS7_ILi32EEENS7_ILi256EEEEEELi256ENS_10bfloat16_tEfNS_4arch4Sm80ELb1ELb0ELb1ELb1ELb1ELb1ELb1ELb0EEENS1_21CollectiveEpilogueFwdINS6_IJS8_SA_S9_EEENS6_IJNS7_ILi1EEESI_SI_EEESC_SE_Li256ELb1ELb1ELb0ELb0EEENS1_19SingleTileSchedulerILb1ELb0ELb1ELi128EEEEEEEEEvNT_6ParamsE:
        .type           _ZN7cutlass13device_kernelIN5flash19enable_sm80_to_sm89INS1_16FlashAttnFwdSm80INS1_25CollectiveMainloopFwdSm80ILi8ELi1ELb0EN4cute5tupleIJNS5_1CILi128EEENS7_ILi32EEENS7_ILi256EEEEEELi256ENS_10bfloat16_tEfNS_4arch4Sm80ELb1ELb0ELb1ELb1ELb1ELb1ELb1ELb0EEENS1_21CollectiveEpilogueFwdINS6_IJS8_SA_S9_EEENS6_IJNS7_ILi1EEESI_SI_EEESC_SE_Li256ELb1ELb1ELb0ELb0EEENS1_19SingleTileSchedulerILb1ELb0ELb1ELi128EEEEEEEEEvNT_6ParamsE,@function
        .size           _ZN7cutlass13device_kernelIN5flash19enable_sm80_to_sm89INS1_16FlashAttnFwdSm80INS1_25CollectiveMainloopFwdSm80ILi8ELi1ELb0EN4cute5tupleIJNS5_1CILi128EEENS7_ILi32EEENS7_ILi256EEEEEELi256ENS_10bfloat16_tEfNS_4arch4Sm80ELb1ELb0ELb1ELb1ELb1ELb1ELb1ELb0EEENS1_21CollectiveEpilogueFwdINS6_IJS8_SA_S9_EEENS6_IJNS7_ILi1EEESI_SI_EEESC_SE_Li256ELb1ELb1ELb0ELb0EEENS1_19SingleTileSchedulerILb1ELb0ELb1ELi128EEEEEEEEEvNT_6ParamsE,(.L_x_3639 - _ZN7cutlass13device_kernelIN5flash19enable_sm80_to_sm89INS1_16FlashAttnFwdSm80INS1_25CollectiveMainloopFwdSm80ILi8ELi1ELb0EN4cute5tupleIJNS5_1CILi128EEENS7_ILi32EEENS7_ILi256EEEEEELi256ENS_10bfloat16_tEfNS_4arch4Sm80ELb1ELb0ELb1ELb1ELb1ELb1ELb1ELb0EEENS1_21CollectiveEpilogueFwdINS6_IJS8_SA_S9_EEENS6_IJNS7_ILi1EEESI_SI_EEESC_SE_Li256ELb1ELb1ELb0ELb0EEENS1_19SingleTileSchedulerILb1ELb0ELb1ELi128EEEEEEEEEvNT_6ParamsE)
        .other          _ZN7cutlass13device_kernelIN5flash19enable_sm80_to_sm89INS1_16FlashAttnFwdSm80INS1_25CollectiveMainloopFwdSm80ILi8ELi1ELb0EN4cute5tupleIJNS5_1CILi128EEENS7_ILi32EEENS7_ILi256EEEEEELi256ENS_10bfloat16_tEfNS_4arch4Sm80ELb1ELb0ELb1ELb1ELb1ELb1ELb1ELb0EEENS1_21CollectiveEpilogueFwdINS6_IJS8_SA_S9_EEENS6_IJNS7_ILi1EEESI_SI_EEESC_SE_Li256ELb1ELb1ELb0ELb0EEENS1_19SingleTileSchedulerILb1ELb0ELb1ELi128EEEEEEEEEvNT_6ParamsE,@"STO_CUDA_ENTRY STV_DEFAULT"
_ZN7cutlass13device_kernelIN5flash19enable_sm80_to_sm89INS1_16FlashAttnFwdSm80INS1_25CollectiveMainloopFwdSm80ILi8ELi1ELb0EN4cute5tupleIJNS5_1CILi128EEENS7_ILi32EEENS7_ILi256EEEEEELi256ENS_10bfloat16_tEfNS_4arch4Sm80ELb1ELb0ELb1ELb1ELb1ELb1ELb1ELb0EEENS1_21CollectiveEpilogueFwdINS6_IJS8_SA_S9_EEENS6_IJNS7_ILi1EEESI_SI_EEESC_SE_Li256ELb1ELb1ELb0ELb0EEENS1_19SingleTileSchedulerILb1ELb0ELb1ELi128EEEEEEEEEvNT_6ParamsE:
        /* <DEDUP_REMOVED lines=20> */
.L_x_639:
        /* <DEDUP_REMOVED lines=13> */
.L_x_641:
[----:B------:R-:W-:Y:S02]  /*0210*/  ULDC UR5, c[0x0][0x54c] ;  /* 0x0001530000057ab9 */ /* 0x000fe40000000800 */
.L_x_640:
[----:B------:R-:W-:Y:S02]  /*0220*/  ULDC UR4, c[0x0][0x548] ;  /* 0x0001520000047ab9 */ /* 0x000fe40000000800 */
[----:B------:R-:W-:-:S02]  /*0230*/  USHF.L.U32 UR15, UR14, 0x7, URZ ;  /* 0x000000070e0f7899 */ /* 0x000fc4000800063f */
[----:B------:R-:W-:-:S04]  /*0240*/  UIMAD UR4, UR5, UR4, URZ ;  /* 0x00000004050472a4 */ /* 0x000fc8000f8e023f */
[----:B------:R-:W-:-:S04]  /*0250*/  UISETP.GE.AND UP0, UPT, UR15, UR4, UPT ;  /* 0x000000040f00728c */ /* 0x000fc8000bf06270 */
[----:B------:R-:W-:Y:S01]  /*0260*/  USEL UR21, UR21, 0xffffffff, !UP0 ;  /* 0xffffffff15157887 */ /* 0x000fe2000c000000 */
[----:B------:R-:W-:Y:S05]  /*0270*/  BRA `(.L_x_642) ;  /* 0x000001b000007947 */ /* 0x000fea0003800000 */
.L_x_638:
        /* <DEDUP_REMOVED lines=8> */
.L_x_643:
        /* <DEDUP_REMOVED lines=13> */
.L_x_645:
[----:B------:R-:W-:Y:S02]  /*03d0*/  ULDC UR5, c[0x0][0x54c] ;  /* 0x0001530000057ab9 */ /* 0x000fe40000000800 */
.L_x_644:
[----:B------:R-:W-:Y:S02]  /*03e0*/  ULDC UR4, c[0x0][0x548] ;  /* 0x0001520000047ab9 */ /* 0x000fe40000000800 */
[----:B------:R-:W-:-:S02]  /*03f0*/  USHF.L.U32 UR15, UR14, 0x7, URZ ;  /* 0x000000070e0f7899 */ /* 0x000fc4000800063f */
[----:B------:R-:W-:-:S04]  /*0400*/  UIMAD UR4, UR5, UR4, URZ ;  /* 0x00000004050472a4 */ /* 0x000fc8000f8e023f */
[----:B------:R-:W-:-:S04]  /*0410*/  UISETP.GE.AND UP0, UPT, UR15, UR4, UPT ;  /* 0x000000040f00728c */ /* 0x000fc8000bf06270 */
[----:B------:R-:W-:-:S06]  /*0420*/  USEL UR21, UR21, 0xffffffff, !UP0 ;  /* 0xffffffff15157887 */ /* 0x000fcc000c000000 */
.L_x_642:
        /* <DEDUP_REMOVED lines=64> */
.L_x_646:
        /* <DEDUP_REMOVED lines=10> */
.L_x_647:
[----:B------:R-:W-:Y:S05]  /*08d0*/  @!P4 BRA `(.L_x_648) ;  /* 0x000000500000c947 */ /* 0x000fea0003800000 */
[----:B-1--4-:R-:W4:Y:S04]  /*08e0*/  LDG.E R0, [R8.64] ;  /* 0x0000001808007981 */ /* 0x012f28000c1e1900 */
[----:B---3--:R-:W3:Y:S01]  /*08f0*/  LDG.E R3, [R8.64+0x4] ;  /* 0x0000041808037981 */ /* 0x008ee2000c1e1900 */
[----:B----4-:R-:W1:Y:S08]  /*0900*/  R2UR UR19, R0 ;  /* 0x00000000001373c2 */ /* 0x010e7000000e0000 */
[----:B---3--:R-:W1:Y:S02]  /*0910*/  R2UR UR4, R3 ;  /* 0x00000000030473c2 */ /* 0x008e6400000e0000 */
[----:B-1----:R-:W-:-:S06]  /*0920*/  UIADD3 UR19, -UR19, UR4, URZ ;  /* 0x0000000413137290 */ /* 0x002fcc000fffe13f */
.L_x_648:
        /* <DEDUP_REMOVED lines=12> */
[----:B------:R-:W-:Y:S02]  /*09f0*/  ULDC UR7, c[0x0][0x2c4] ;  /* 0x0000b10000077ab9 */ /* 0x000fe40000000800 */
[----:B------:R-:W-:Y:S02]  /*0a00*/  UISETP.NE.AND UP2, UPT, UR7, 0x1, UPT ;  /* 0x000000010700788c */ /* 0x000fe4000bf45270 */
[----:B------:R-:W-:-:S09]  /*0a10*/  UIADD3 UR7, -UR16, UR19, URZ ;  /* 0x0000001310077290 */ /* 0x000fd2000fffe13f */
[----:B------:R-:W-:Y:S01]  /*0a20*/  @UP2 UIADD3 UR22, UR15, 0x7f, URZ ;  /* 0x0000007f0f162890 */ /* 0x000fe2000fffe03f */
[----:B----4-:R-:W4:Y:S08]  /*0a30*/  @P0 R2UR UR4, R0 ;  /* 0x00000000000403c2 */ /* 0x010f3000000e0000 */
[----:B---3--:R-:W4:Y:S02]  /*0a40*/  @P0 R2UR UR5, R3 ;  /* 0x00000000030503c2 */ /* 0x008f2400000e0000 */
[----:B----4-:R-:W-:-:S03]  /*0a50*/  @UP3 UIADD3 UR18, -UR4, UR5, URZ ;  /* 0x0000000504123290 */ /* 0x010fc6000fffe13f */
[----:B------:R-:W-:Y:S02]  /*0a60*/  ULDC.64 UR4, c[0x0][0x2c8] ;  /* 0x0000b20000047ab9 */ /* 0x000fe40000000a00 */
[----:B------:R-:W-:Y:S02]  /*0a70*/  UIMAD.WIDE.U32 UR22, UR22, UR4, URZ ;  /* 0x00000004161672a5 */ /* 0x000fe4000f8e003f */
[----:B------:R-:W-:Y:S02]  /*0a80*/  UIADD3 UR11, UR7, UR18, URZ ;  /* 0x00000012070b7290 */ /* 0x000fe4000fffe03f */
[----:B------:R-:W-:Y:S02]  /*0a90*/  UIADD3 UR4, UR15, 0x7f, URZ ;  /* 0x0000007f0f047890 */ /* 0x000fe4000fffe03f */
[----:B--2---:R-:W-:Y:S02]  /*0aa0*/  UIADD3 UR9, UR11, 0x20, -UR20 ;  /* 0x000000200b097890 */ /* 0x004fe4000fffe814 */
[----:B------:R-:W-:-:S02]  /*0ab0*/  @UP2 USHF.R.U32.HI UR4, URZ, UR5, UR23 ;  /* 0x000000053f042299 */ /* 0x000fc40008011617 */
[----:B------:R-:W-:Y:S02]  /*0ac0*/  UIADD3 UR10, UR11, 0x1f, URZ ;  /* 0x0000001f0b0a7890 */ /* 0x000fe4000fffe03f */
[----:B------:R-:W-:Y:S02]  /*0ad0*/  UIADD3 UR5, UR9, UR4, URZ ;  /* 0x0000000409057290 */ /* 0x000fe4000fffe03f */
[----:B------:R-:W-:Y:S02]  /*0ae0*/  USHF.R.S32.HI UR8, URZ, 0x1f, UR10 ;  /* 0x0000001f3f087899 */ /* 0x000fe4000801140a */
[----:B------:R-:W-:Y:S02]  /*0af0*/  USHF.R.S32.HI UR4, URZ, 0x1f, UR5 ;  /* 0x0000001f3f047899 */ /* 0x000fe40008011405 */
[----:B------:R-:W-:Y:S02]  /*0b00*/  ULEA.HI UR10, UR8, UR10, URZ, 0x5 ;  /* 0x0000000a080a7291 */ /* 0x000fe4000f8f283f */
[----:B------:R-:W-:-:S02]  /*0b10*/  ULEA.HI UR4, UR4, UR5, URZ, 0x5 ;  /* 0x0000000504047291 */ /* 0x000fc4000f8f283f */
[----:B------:R-:W-:Y:S02]  /*0b20*/  USHF.R.S32.HI UR10, URZ, 0x5, UR10 ;  /* 0x000000053f0a7899 */ /* 0x000fe4000801140a */
[----:B------:R-:W-:-:S04]  /*0b30*/  USHF.R.S32.HI UR4, URZ, 0x5, UR4 ;  /* 0x000000053f047899 */ /* 0x000fc80008011404 */
[----:B------:R-:W-:-:S04]  /*0b40*/  UISETP.LT.AND UP0, UPT, UR10, UR4, UPT ;  /* 0x000000040a00728c */ /* 0x000fc8000bf01270 */
[----:B------:R-:W-:Y:S02]  /*0b50*/  USEL UR5, UR10, UR4, UP0 ;  /* 0x000000040a057287 */ /* 0x000fe40008000000 */
[----:B------:R-:W-:Y:S02]  /*0b60*/  UIADD3 UR4, -UR7, URZ, URZ ;  /* 0x0000003f07047290 */ /* 0x000fe4000fffe13f */
[----:B------:R-:W-:Y:S02]  /*0b70*/  ULEA UR7, UR5, -UR7, 0x5 ;  /* 0x8000000705077291 */ /* 0x000fe4000f8e283f */
[----:B------:R-:W-:Y:S02]  /*0b80*/  UISETP.LT.AND UP1, UPT, URZ, UR4, UPT ;  /* 0x000000043f00728c */ /* 0x000fe4000bf21270 */
[----:B------:R-:W-:Y:S02]  /*0b90*/  UISETP.LT.AND UP0, UPT, UR7, UR18, UPT ;  /* 0x000000120700728c */ /* 0x000fe4000bf01270 */
[----:B------:R-:W-:-:S02]  /*0ba0*/  USEL UR4, URZ, UR4, !UP1 ;  /* 0x000000043f047287 */ /* 0x000fc4000c800000 */
[----:B------:R-:W-:Y:S02]  /*0bb0*/  USEL UR5, UR7, UR18, UP0 ;  /* 0x0000001207057287 */ /* 0x000fe40008000000 */
[----:B------:R-:W-:Y:S02]  /*0bc0*/  USHF.R.U32.HI UR8, URZ, 0x5, UR4 ;  /* 0x000000053f087899 */ /* 0x000fe40008011604 */
[----:B------:R-:W-:-:S05]  /*0bd0*/  UISETP.GT.AND UP0, UPT, UR5, UR4, UPT ;  /* 0x000000040500728c */ /* 0x000fca000bf04270 */
[----:B------:R-:W-:-:S06]  /*0be0*/  UMOV UR7, UR8 ;  /* 0x0000000800077c82 */ /* 0x000fcc0008000000 */
        /* <DEDUP_REMOVED lines=18> */
[----:B------:R1:W2:Y:S01]  /*0d10*/  @P1 LDG.E R4, [R8.64] ;  /* 0x0000001808041981 */ /* 0x0002a2000c1e1900 */
        /* <DEDUP_REMOVED lines=91> */
.L_x_651:
[----:B------:R-:W-:Y:S05]  /*12d0*/  BSYNC B0 ;  /* 0x0000000000007941 */ /* 0x000fea0003800000 */
.L_x_650:
        /* <DEDUP_REMOVED lines=128> */
.L_x_670:
        /* <DEDUP_REMOVED lines=19> */
[----:B------:R-:W2:Y:S04]  /*1c10*/  @!P0 LDG.E R91, [R4.64] ;  /* 0x00000018045b8981 */ /* 0x000ea8000c1e1900 */
        /* <DEDUP_REMOVED lines=9> */
[C---:B---34-:R-:W-:Y:S04]  /*1cb0*/  LEA R55, P0, R2.reuse, c[0x0][0x1c8], 0x1 ;  /* 0x0000720002377a11 */ /* 0x058fe800078008ff */
        /* <DEDUP_REMOVED lines=55> */
.L_x_656:
[----:B------:R-:W-:Y:S05]  /*2030*/  BSYNC B0 ;  /* 0x0000000000007941 */ /* 0x000fea0003800000 */
.L_x_655:
[----:B------:R2:W3:Y:S04]  /*2040*/  SHFL.IDX PT, R57, R2, RZ, 0x181f ;  /* 0x00181fff02397589 */ /* 0x0004e800000e0000 */
[----:B------:R-:W4:Y:S01]  /*2050*/  SHFL.IDX PT, R55, R55, RZ, 0x181f ;  /* 0x00181fff37377589 */ /* 0x000f2200000e0000 */
[----:B------:R-:W-:-:S05]  /*2060*/  @P2 BRA `(.L_x_657) ;  /* 0x000024d000002947 */ /* 0x000fca0003800000 */
[----:B------:R-:W-:Y:S01]  /*2070*/  ISETP.GE.AND P0, PT, R16, c[0x0][0x1d4], PT ;  /* 0x0000750010007a0c */ /* 0x000fe20003f06270 */
[----:B--2--5:R-:W-:Y:S01]  /*2080*/  IMAD.MOV.U32 R2, RZ, RZ, R26 ;  /* 0x000000ffff027224 */ /* 0x024fe200078e001a */
        /* <DEDUP_REMOVED lines=29> */
[C---:B----4-:R-:W-:Y:S01]  /*2260*/  LEA R62, P1, R16.reuse, R55, 0x1 ;  /* 0x00000037103e7211 */ /* 0x050fe200078208ff */
[----:B------:R-:W-:Y:S02]  /*2270*/  IMAD.MOV.U32 R25, RZ, RZ, R31 ;  /* 0x000000ffff197224 */ /* 0x000fe400078e001f */
[----:B------:R-:W-:Y:S01]  /*2280*/  IMAD.MOV.U32 R39, RZ, RZ, R53 ;  /* 0x000000ffff277224 */ /* 0x000fe200078e0035 */
[----:B---3--:R-:W-:Y:S05]  /*2290*/  LEA.HI.X R63, R16, R57, R17, 0x1, P1 ;  /* 0x00000039103f7211 */ /* 0x008fea00008f0c11 */
        /* <DEDUP_REMOVED lines=49> */
.L_x_659:
[----:B------:R-:W-:Y:S05]  /*25b0*/  BSYNC B0 ;  /* 0x0000000000007941 */ /* 0x000fea0003800000 */
.L_x_658:
[----:B------:R-:W-:Y:S01]  /*25c0*/  ISETP.GE.AND P0, PT, R11, c[0x0][0x1d4], PT ;  /* 0x000075000b007a0c */ /* 0x000fe20003f06270 */
[----:B------:R-:W-:Y:S01]  /*25d0*/  @!UPT UIADD3 URZ, URZ, URZ, URZ ;  /* 0x0000003f3f3ff290 */ /* 0x000fe2000fffe03f */
[----:B------:R-:W-:Y:S11]  /*25e0*/  BSSY B0, `(.L_x_660) ;  /* 0x0000037000007945 */ /* 0x000ff60003800000 */
[----:B------:R-:W-:-:S05]  /*25f0*/  @P0 BRA `(.L_x_661) ;  /* 0x0000035000000947 */ /* 0x000fca0003800000 */
[----:B------:R-:W-:Y:S01]  /*2600*/  ISETP.GE.AND P0, PT, R9, c[0x0][0x27c], PT ;  /* 0x00009f0009007a0c */ /* 0x000fe20003f06270 */
[----:B-1----:R-:W1:Y:S01]  /*2610*/  LDS.128 R20, [R103+0xd080] ;  /* 0x00d0800067147984 */ /* 0x002e620000000c00 */
[C---:B----4-:R-:W-:Y:S04]  /*2620*/  LEA R58, P1, R96.reuse, R55, 0x1 ;  /* 0x00000037603a7211 */ /* 0x050fe800078208ff */
[----:B---3--:R-:W-:Y:S07]  /*2630*/  LEA.HI.X R59, R96, R57, R87, 0x1, P1 ;  /* 0x00000039603b7211 */ /* 0x008fee00008f0c57 */
        /* <DEDUP_REMOVED lines=49> */
.L_x_661:
[----:B------:R-:W-:Y:S05]  /*2950*/  BSYNC B0 ;  /* 0x0000000000007941 */ /* 0x000fea0003800000 */
.L_x_660:
        /* <DEDUP_REMOVED lines=57> */
.L_x_663:
[----:B------:R-:W-:Y:S05]  /*2cf0*/  BSYNC B0 ;  /* 0x0000000000007941 */ /* 0x000fea0003800000 */
.L_x_662:
[----:B------:R-:W-:Y:S11]  /*2d00*/  ISETP.GE.AND P0, PT, R106, c[0x0][0x1d4], PT ;  /* 0x000075006a007a0c */ /* 0x000ff60003f06270 */
[----:B------:R-:W-:Y:S02]  /*2d10*/  @!UPT UIADD3 URZ, URZ, URZ, URZ ;  /* 0x0000003f3f3ff290 */ /* 0x000fe4000fffe03f */
        /* <DEDUP_REMOVED lines=55> */
.L_x_654:
        /* <DEDUP_REMOVED lines=29> */
.L_x_665:
[----:B------:R-:W-:Y:S05]  /*3260*/  BSYNC B0 ;  /* 0x0000000000007941 */ /* 0x000fea0003800000 */
.L_x_664:
        /* <DEDUP_REMOVED lines=8> */
[----:B--2---:R-:W-:Y:S01]  /*32f0*/  IMAD.MOV.U32 R2, RZ, RZ, R24 ;  /* 0x000000ffff027224 */ /* 0x004fe200078e0018 */
        /* <DEDUP_REMOVED lines=120> */
[----:B----4-:R-:W-:Y:S01]  /*3a80*/  IADD3 R134, P2, R126, R82, RZ ;  /* 0x000000527e867210 */ /* 0x010fe20007f5e0ff */
[----:B------:R-:W-:Y:S01]  /*3a90*/  @!P0 FMUL.FTZ R8, R32, R29 ;  /* 0x0000001d20088220 */ /* 0x000fe20000410000 */
[----:B------:R-:W-:Y:S01]  /*3aa0*/  @!P0 F2FP.BF16.PACK_AB R131, R4, R3 ;  /* 0x000000030483823e */ /* 0x000fe200000010ff */
[----:B------:R-:W-:Y:S01]  /*3ab0*/  @!P0 FFMA.FTZ R6, R47, R49, R6 ;  /* 0x000000312f068223 */ /* 0x000fe20000010006 */
[----:B---3--:R-:W-:Y:S01]  /*3ac0*/  IADD3.X R135, R127, R80, RZ, P2, !PT ;  /* 0x000000507f877210 */ /* 0x008fe200017fe4ff */
        /* <DEDUP_REMOVED lines=15> */
.L_x_667:
[----:B------:R-:W-:Y:S05]  /*3bc0*/  BSYNC B0 ;  /* 0x0000000000007941 */ /* 0x000fea0003800000 */
.L_x_666:
        /* <DEDUP_REMOVED lines=124> */
.L_x_653:
[----:B------:R1:W2:Y:S01]  /*4390*/  SHFL.IDX PT, R3, R2, RZ, 0x181f ;  /* 0x00181fff02037589 */ /* 0x0002a200000e0000 */
[----:B------:R-:W-:Y:S03]  /*43a0*/  IADD3 R68, -R72, UR18, RZ ;  /* 0x0000001248447c10 */ /* 0x000fe6000fffe1ff */
[----:B------:R-:W3:Y:S01]  /*43b0*/  SHFL.IDX PT, R55, R55, RZ, 0x181f ;  /* 0x00181fff37377589 */ /* 0x000ee200000e0000 */
[----:B------:R-:W-:Y:S04]  /*43c0*/  IMNMX R68, R68, 0x20, PT ;  /* 0x0000002044447817 */ /* 0x000fe80003800200 */
[----:B------:R-:W-:Y:S11]  /*43d0*/  ISETP.GT.AND P0, PT, R68, R109, PT ;  /* 0x0000006d4400720c */ /* 0x000ff60003f04270 */
[----:B------:R-:W-:Y:S02]  /*43e0*/  @!UPT UIADD3 URZ, URZ, URZ, URZ ;  /* 0x0000003f3f3ff290 */ /* 0x000fe4000fffe03f */
[----:B------:R-:W-:-:S05]  /*43f0*/  @!P0 BRA `(.L_x_657) ;  /* 0x0000014000008947 */ /* 0x000fca0003800000 */
[C---:B------:R-:W-:Y:S02]  /*4400*/  ISETP.GE.AND P0, PT, R16.reuse, c[0x0][0x1d4], PT ;  /* 0x0000750010007a0c */ /* 0x040fe40003f06270 */
[----:B------:R-:W-:Y:S11]  /*4410*/  ISETP.GE.AND P2, PT, R11, c[0x0][0x1d4], PT ;  /* 0x000075000b007a0c */ /* 0x000ff60003f46270 */
[----:B------:R-:W4:Y:S01]  /*4420*/  @!P0 LDS.128 R4, [R103+0xc080] ;  /* 0x00c0800067048984 */ /* 0x000f220000000c00 */
[C---:B---3--:R-:W-:Y:S04]  /*4430*/  @!P0 LEA R30, P1, R16.reuse, R55, 0x1 ;  /* 0x00000037101e8211 */ /* 0x048fe800078208ff */
[----:B--2---:R-:W-:Y:S02]  /*4440*/  @!P0 LEA.HI.X R31, R16, R3, R17, 0x1, P1 ;  /* 0x00000003101f8211 */ /* 0x004fe400008f0c11 */
[----:B------:R-:W-:Y:S03]  /*4450*/  ISETP.GE.AND P1, PT, R108, c[0x0][0x1d4], PT ;  /* 0x000075006c007a0c */ /* 0x000fe60003f26270 */
[----:B----4-:R-:W-:Y:S01]  /*4460*/  @!P0 ST.E.128 [R30.64], R4 ;  /* 0x000000041e008985 */ /* 0x010fe2000c101d18 */
[C---:B------:R-:W-:Y:S03]  /*4470*/  @!P2 LEA R28, P0, R96.reuse, R55, 0x1 ;  /* 0x00000037601ca211 */ /* 0x040fe600078008ff */
[----:B------:R-:W2:Y:S01]  /*4480*/  @!P2 LDS.128 R24, [R103+0xd080] ;  /* 0x00d080006718a984 */ /* 0x000ea20000000c00 */
[----:B------:R-:W-:Y:S02]  /*4490*/  @!P2 LEA.HI.X R29, R96, R3, R87, 0x1, P0 ;  /* 0x00000003601da211 */ /* 0x000fe400000f0c57 */
[----:B------:R-:W-:Y:S03]  /*44a0*/  ISETP.GE.AND P0, PT, R106, c[0x0][0x1d4], PT ;  /* 0x000075006a007a0c */ /* 0x000fe60003f06270 */
[----:B--2---:R-:W-:Y:S01]  /*44b0*/  @!P2 ST.E.128 [R28.64], R24 ;  /* 0x000000181c00a985 */ /* 0x004fe2000c101d18 */
[C---:B------:R-:W-:Y:S03]  /*44c0*/  @!P1 LEA R18, P2, R95.reuse, R55, 0x1 ;  /* 0x000000375f129211 */ /* 0x040fe600078408ff */
[----:B------:R-:W2:Y:S01]  /*44d0*/  @!P1 LDS.128 R20, [R103+0xe080] ;  /* 0x00e0800067149984 */ /* 0x000ea20000000c00 */
[----:B------:R-:W-:Y:S05]  /*44e0*/  @!P1 LEA.HI.X R19, R95, R3, R86, 0x1, P2 ;  /* 0x000000035f139211 */ /* 0x000fea00010f0c56 */
[----:B--2---:R-:W-:Y:S01]  /*44f0*/  @!P1 ST.E.128 [R18.64], R20 ;  /* 0x0000001412009985 */ /* 0x004fe2000c101d18 */
[C---:B-1----:R-:W-:Y:S03]  /*4500*/  @!P0 LEA R2, P1, R94.reuse, R55, 0x1 ;  /* 0x000000375e028211 */ /* 0x042fe600078208ff */
[----:B------:R-:W1:Y:S01]  /*4510*/  @!P0 LDS.128 R4, [R103+0xf080] ;  /* 0x00f0800067048984 */ /* 0x000e620000000c00 */
[----:B------:R-:W-:Y:S05]  /*4520*/  @!P0 LEA.HI.X R3, R94, R3, R85, 0x1, P1 ;  /* 0x000000035e038211 */ /* 0x000fea00008f0c55 */
[----:B-1----:R1:W-:Y:S04]  /*4530*/  @!P0 ST.E.128 [R2.64], R4 ;  /* 0x0000000402008985 */ /* 0x0023e8000c101d18 */
.L_x_657:
[----:B------:R-:W-:Y:S05]  /*4540*/  BSYNC B1 ;  /* 0x0000000000017941 */ /* 0x000fea0003800000 */
.L_x_652:
        /* <DEDUP_REMOVED lines=9> */
[----:B--2---:R-:W-:Y:S05]  /*45e0*/  @P0 IMAD.WIDE.U32 R2, R4, c[0x0][0x258], R78 ;  /* 0x0000960004020a25 */ /* 0x004fea00078e004e */
        /* <DEDUP_REMOVED lines=25> */
[----:B------:R1:W2:Y:S01]  /*4780*/  SHFL.IDX PT, R3, R2, RZ, 0x181f ;  /* 0x00181fff02037589 */ /* 0x0002a200000e0000 */
[----:B------:R-:W-:Y:S03]  /*4790*/  ISETP.GT.AND P0, PT, R68, R109, PT ;  /* 0x0000006d4400720c */ /* 0x000fe60003f04270 */
[----:B------:R-:W4:Y:S01]  /*47a0*/  SHFL.IDX PT, R13, R13, RZ, 0x181f ;  /* 0x00181fff0d0d7589 */ /* 0x000f2200000e0000 */
[----:B------:R-:W-:Y:S04]  /*47b0*/  DEPBAR.LE SB0, 0x0 ;  /* 0x000080000000791a */ /* 0x000fe80000000000 */
[----:B------:R-:W-:Y:S06]  /*47c0*/  BAR.SYNC.DEFER_BLOCKING 0x0 ;  /* 0x0000000000007b1d */ /* 0x000fec0000010000 */
[----:B------:R-:W-:-:S05]  /*47d0*/  @!P0 BRA `(.L_x_669) ;  /* 0x0000014000008947 */ /* 0x000fca0003800000 */
[C---:B-12---:R-:W-:Y:S02]  /*47e0*/  ISETP.GE.AND P0, PT, R16.reuse, c[0x0][0x1d4], PT ;  /* 0x0000750010007a0c */ /* 0x046fe40003f06270 */
        /* <DEDUP_REMOVED lines=19> */
.L_x_669:
[----:B-12---:R-:W-:Y:S05]  /*4920*/  BSYNC B0 ;  /* 0x0000000000007941 */ /* 0x006fea0003800000 */
.L_x_668:
        /* <DEDUP_REMOVED lines=25> */
.L_x_649:
[----:B-1----:R-:W-:Y:S01]  /*4ac0*/  UIADD3 UR6, UR15, 0x7f, URZ ;  /* 0x0000007f0f067890 */ /* 0x002fe2000fffe03f */
[----:B------:R-:W-:Y:S01]  /*4ad0*/  PLOP3.LUT P2, PT, PT, PT, PT, 0x80, 0x0 ;  /* 0x000000000000781c */ /* 0x000fe20003f4f070 */
[----:B------:R-:W-:Y:S01]  /*4ae0*/  ULDC.64 UR4, c[0x0][0x2c8] ;  /* 0x0000b20000047ab9 */ /* 0x000fe20000000a00 */
[----:B------:R-:W-:Y:S01]  /*4af0*/  IMAD.MOV.U32 R3, RZ, RZ, RZ ;  /* 0x000000ffff037224 */ /* 0x000fe200078e00ff */
[----:B------:R-:W-:Y:S01]  /*4b00*/  UIMAD.WIDE.U32 UR18, UR6, UR4, URZ ;  /* 0x00000004061272a5 */ /* 0x000fe2000f8e003f */
[----:B------:R-:W-:Y:S01]  /*4b10*/  IMAD.MOV.U32 R130, RZ, RZ, RZ ;  /* 0x000000ffff827224 */ /* 0x000fe200078e00ff */
[----:B------:R-:W-:Y:S01]  /*4b20*/  CS2R R128, SRZ ;  /* 0x0000000000807805 */ /* 0x000fe2000001ff00 */
[----:B---34-:R-:W-:Y:S01]  /*4b30*/  CS2R R126, SRZ ;  /* 0x00000000007e7805 */ /* 0x018fe2000001ff00 */
[----:B------:R-:W-:Y:S01]  /*4b40*/  @UP2 USHF.R.U32.HI UR6, URZ, UR5, UR19 ;  /* 0x000000053f062299 */ /* 0x000fe20008011613 */
[----:B------:R-:W-:Y:S01]  /*4b50*/  CS2R R124, SRZ ;  /* 0x00000000007c7805 */ /* 0x000fe2000001ff00 */
[----:B------:R-:W-:Y:S01]  /*4b60*/  CS2R R122, SRZ ;  /* 0x00000000007a7805 */ /* 0x000fe2000001ff00 */
[----:B------:R-:W-:Y:S01]  /*4b70*/  CS2R R120, SRZ ;  /* 0x0000000000787805 */ /* 0x000fe2000001ff00 */
[----:B------:R-:W-:Y:S01]  /*4b80*/  UIADD3 UR6, UR9, UR6, URZ ;  /* 0x0000000609067290 */ /* 0x000fe2000fffe03f */
[----:B------:R-:W-:Y:S01]  /*4b90*/  CS2R R118, SRZ ;  /* 0x0000000000767805 */ /* 0x000fe2000001ff00 */
[----:B------:R-:W-:Y:S01]  /*4ba0*/  CS2R R116, SRZ ;  /* 0x0000000000747805 */ /* 0x000fe2000001ff00 */
[----:B------:R-:W-:Y:S01]  /*4bb0*/  CS2R R114, SRZ ;  /* 0x0000000000727805 */ /* 0x000fe2000001ff00 */
[----:B------:R-:W-:Y:S01]  /*4bc0*/  USHF.R.S32.HI UR4, URZ, 0x1f, UR6 ;  /* 0x0000001f3f047899 */ /* 0x000fe20008011406 */
[----:B------:R-:W-:Y:S01]  /*4bd0*/  CS2R R112, SRZ ;  /* 0x0000000000707805 */ /* 0x000fe2000001ff00 */
[----:B------:R-:W-:Y:S01]  /*4be0*/  CS2R R110, SRZ ;  /* 0x00000000006e7805 */ /* 0x000fe2000001ff00 */
[----:B------:R-:W-:Y:S01]  /*4bf0*/  CS2R R108, SRZ ;  /* 0x00000000006c7805 */ /* 0x000fe2000001ff00 */
[----:B------:R-:W-:Y:S01]  /*4c00*/  ULEA.HI UR4, UR4, UR6, URZ, 0x5 ;  /* 0x0000000604047291 */ /* 0x000fe2000f8f283f */
[----:B------:R-:W-:Y:S01]  /*4c10*/  CS2R R106, SRZ ;  /* 0x00000000006a7805 */ /* 0x000fe2000001ff00 */
[----:B------:R-:W-:Y:S01]  /*4c20*/  CS2R R104, SRZ ;  /* 0x0000000000687805 */ /* 0x000fe2000001ff00 */
[----:B------:R-:W-:Y:S01]  /*4c30*/  CS2R R102, SRZ ;  /* 0x0000000000667805 */ /* 0x000fe2000001ff00 */
[----:B------:R-:W-:Y:S01]  /*4c40*/  USHF.R.S32.HI UR4, URZ, 0x5, UR4 ;  /* 0x000000053f047899 */ /* 0x000fe20008011404 */
[----:B------:R-:W-:Y:S01]  /*4c50*/  CS2R R100, SRZ ;  /* 0x0000000000647805 */ /* 0x000fe2000001ff00 */
[----:B------:R-:W-:Y:S01]  /*4c60*/  CS2R R98, SRZ ;  /* 0x0000000000627805 */ /* 0x000fe2000001ff00 */
[----:B------:R-:W-:Y:S01]  /*4c70*/  CS2R R96, SRZ ;  /* 0x0000000000607805 */ /* 0x000fe2000001ff00 */
[----:B------:R-:W-:Y:S01]  /*4c80*/  UISETP.LT.AND UP0, UPT, UR10, UR4, UPT ;  /* 0x000000040a00728c */ /* 0x000fe2000bf01270 */
[----:B------:R-:W-:Y:S01]  /*4c90*/  CS2R R94, SRZ ;  /* 0x00000000005e7805 */ /* 0x000fe2000001ff00 */
[----:B------:R-:W-:Y:S01]  /*4ca0*/  CS2R R92, SRZ ;  /* 0x00000000005c7805 */ /* 0x000fe2000001ff00 */
[----:B------:R-:W-:Y:S01]  /*4cb0*/  CS2R R90, SRZ ;  /* 0x00000000005a7805 */ /* 0x000fe2000001ff00 */
[----:B------:R-:W-:Y:S01]  /*4cc0*/  USEL UR10, UR10, UR4, UP0 ;  /* 0x000000040a0a7287 */ /* 0x000fe20008000000 */
[----:B------:R-:W-:Y:S01]  /*4cd0*/  CS2R R88, SRZ ;  /* 0x0000000000587805 */ /* 0x000fe2000001ff00 */
[----:B------:R-:W-:Y:S01]  /*4ce0*/  CS2R R86, SRZ ;  /* 0x0000000000567805 */ /* 0x000fe2000001ff00 */
[----:B------:R-:W-:Y:S01]  /*4cf0*/  CS2R R84, SRZ ;  /* 0x0000000000547805 */ /* 0x000fe2000001ff00 */
[----:B------:R-:W-:Y:S01]  /*4d00*/  UISETP.GE.AND UP0, UPT, UR10, 0x1, UPT ;  /* 0x000000010a00788c */ /* 0x000fe2000bf06270 */
[----:B------:R-:W-:Y:S01]  /*4d10*/  CS2R R82, SRZ ;  /* 0x0000000000527805 */ /* 0x000fe2000001ff00 */
[----:B------:R-:W-:Y:S01]  /*4d20*/  CS2R R80, SRZ ;  /* 0x0000000000507805 */ /* 0x000fe2000001ff00 */
[----:B------:R-:W-:Y:S01]  /*4d30*/  CS2R R78, SRZ ;  /* 0x00000000004e7805 */ /* 0x000fe2000001ff00 */
[----:B-----5:R-:W-:Y:S01]  /*4d40*/  CS2R R76, SRZ ;  /* 0x00000000004c7805 */ /* 0x020fe2000001ff00 */
[----:B------:R-:W-:Y:S01]  /*4d50*/  CS2R R74, SRZ ;  /* 0x00000000004a7805 */ /* 0x000fe2000001ff00 */
[----:B------:R-:W-:Y:S01]  /*4d60*/  PLOP3.LUT P0, PT, PT, PT, UP0, 0x80, 0x0 ;  /* 0x000000000000781c */ /* 0x000fe20003f0f008 */
        /* <DEDUP_REMOVED lines=51> */
[-C--:B------:R-:W-:Y:S01]  /*50a0*/  LEA.HI R56, R69, R66.reuse, RZ, 0x3 ;  /* 0x0000004245387211 */ /* 0x080fe200078f18ff */
[----:B------:R-:W-:Y:S01]  /*50b0*/  UIMAD UR6, UR6, UR4, URZ ;  /* 0x00000004060672a4 */ /* 0x000fe2000f8e023f */
[----:B------:R-:W-:Y:S01]  /*50c0*/  PLOP3.LUT P1, PT, PT, PT, UP2, 0x80, 0x0 ;  /* 0x000000000000781c */ /* 0x000fe20003f2f028 */
[----:B------:R-:W-:Y:S01]  /*50d0*/  UIMAD.WIDE.U32 UR8, UR17, UR4, URZ ;  /* 0x00000004110872a5 */ /* 0x000fe2000f8e003f */
[----:B------:R-:W-:Y:S01]  /*50e0*/  LOP3.LUT R57, R56, 0xfffffff8, RZ, 0xc0, !PT ;  /* 0xfffffff838397812 */ /* 0x000fe200078ec0ff */
[----:B------:R-:W-:Y:S01]  /*50f0*/  UIMAD UR17, UR17, UR5, UR6 ;  /* 0x00000005111172a4 */ /* 0x000fe2000f8e0206 */
[----:B------:R-:W-:Y:S01]  /*5100*/  SHF.R.S32.HI R56, RZ, 0x3, R56 ;  /* 0x00000003ff387819 */ /* 0x000fe20000011438 */
[----:B------:R-:W-:Y:S01]  /*5110*/  BSSY B0, `(.L_x_672) ;  /* 0x0000064000007945 */ /* 0x000fe20003800000 */
[----:B------:R-:W-:Y:S01]  /*5120*/  ULDC.64 UR6, c[0x0][0x348] ;  /* 0x0000d20000067ab9 */ /* 0x000fe20000000a00 */
[----:B------:R-:W-:Y:S01]  /*5130*/  IMAD.IADD R57, R66, 0x1, -R57 ;  /* 0x0000000142397824 */ /* 0x000fe200078e0a39 */
[----:B------:R-:W-:Y:S01]  /*5140*/  UISETP.NE.U32.AND UP0, UPT, URZ, UR6, UPT ;  /* 0x000000063f00728c */ /* 0x000fe2000bf05070 */
[----:B------:R-:W-:Y:S01]  /*5150*/  PLOP3.LUT P0, PT, PT, PT, UP2, 0x80, 0x0 ;  /* 0x000000000000781c */ /* 0x000fe20003f0f028 */
[----:B------:R-:W-:Y:S01]  /*5160*/  ULDC.64 UR4, c[0x0][0x1b8] ;  /* 0x00006e0000047ab9 */ /* 0x000fe20000000a00 */
[----:B------:R-:W-:Y:S01]  /*5170*/  IMAD R216, R57, 0x20, R56 ;  /* 0x0000002039d87824 */ /* 0x000fe200078e0238 */
[----:B------:R-:W-:Y:S01]  /*5180*/  UISETP.NE.AND.EX UP0, UPT, URZ, UR7, UPT, UP0 ;  /* 0x000000073f00728c */ /* 0x000fe2000bf05300 */
[-C--:B------:R-:W-:Y:S01]  /*5190*/  LEA.HI R61, R69, R66.reuse, RZ, 0x4 ;  /* 0x00000042453d7211 */ /* 0x080fe200078f20ff */
[----:B------:R-:W-:Y:S01]  /*51a0*/  USHF.R.S32.HI UR7, URZ, 0x1f, UR21 ;  /* 0x0000001f3f077899 */ /* 0x000fe20008011415 */
[----:B------:R-:W-:Y:S01]  /*51b0*/  IMAD.SHL.U32 R149, R56, 0x40, RZ ;  /* 0x0000004038957824 */ /* 0x000fe200078e00ff */
[----:B------:R-:W-:Y:S01]  /*51c0*/  UIADD3 UR9, UR9, UR17, URZ ;  /* 0x0000001109097290 */ /* 0x000fe2000fffe03f */
[----:B------:R-:W-:Y:S01]  /*51d0*/  IADD3 R0, R216, UR15, RZ ;  /* 0x0000000fd8007c10 */ /* 0x000fe2000fffe0ff */
[----:B------:R-:W-:Y:S01]  /*51e0*/  UIMAD UR6, UR12, UR4, URZ ;  /* 0x000000040c0672a4 */ /* 0x000fe2000f8e023f */
[----:B------:R-:W-:Y:S01]  /*51f0*/  IMAD.SHL.U32 R68, R57, 0x8, RZ ;  /* 0x0000000839447824 */ /* 0x000fe200078e00ff */
[----:B------:R-:W-:Y:S01]  /*5200*/  USEL UR7, UR7, URZ, !UP0 ;  /* 0x0000003f07077287 */ /* 0x000fe2000c000000 */
[----:B------:R-:W-:Y:S01]  /*5210*/  LEA.HI R147, R69, R66, RZ, 0x6 ;  /* 0x0000004245937211 */ /* 0x000fe200078f30ff */
[----:B------:R-:W-:Y:S01]  /*5220*/  UIMAD UR6, UR13, UR5, UR6 ;  /* 0x000000050d0672a4 */ /* 0x000fe2000f8e0206 */
[----:B-1----:R-:W-:Y:S01]  /*5230*/  @P1 IMAD.HI.U32 R3, R0, c[0x0][0x2c8], RZ ;  /* 0x0000b20000031a27 */ /* 0x002fe200078e00ff */
[----:B------:R-:W-:Y:S01]  /*5240*/  UIMAD.WIDE.U32 UR18, UR13, UR4, UR8 ;  /* 0x000000040d1272a5 */ /* 0x000fe2000f8e0008 */
[----:B------:R-:W-:Y:S01]  /*5250*/  LOP3.LUT R149, R149, 0x1c0, RZ, 0xc0, !PT ;  /* 0x000001c095957812 */ /* 0x000fe200078ec0ff */
[----:B------:R-:W-:Y:S01]  /*5260*/  USEL UR8, UR21, URZ, !UP0 ;  /* 0x0000003f15087287 */ /* 0x000fe2000c000000 */
[----:B------:R-:W-:Y:S01]  /*5270*/  IMAD.MOV.U32 R8, RZ, RZ, R0 ;  /* 0x000000ffff087224 */ /* 0x000fe200078e0000 */
[----:B------:R-:W-:Y:S01]  /*5280*/  ULDC.64 UR4, c[0x0][0x1c0] ;  /* 0x0000700000047ab9 */ /* 0x000fe20000000a00 */
[----:B------:R-:W-:Y:S01]  /*5290*/  @P0 SHF.R.U32.HI R8, RZ, c[0x0][0x2cc], R3 ;  /* 0x0000b300ff080a19 */ /* 0x000fe20000011603 */
[----:B------:R-:W-:Y:S01]  /*52a0*/  UIMAD UR7, UR7, UR4, URZ ;  /* 0x00000004070772a4 */ /* 0x000fe2000f8e023f */
[C---:B------:R-:W-:Y:S01]  /*52b0*/  IADD3 R38, R68.reuse, 0x40, RZ ;  /* 0x0000004044267810 */ /* 0x040fe20007ffe0ff */
[----:B------:R-:W-:Y:S01]  /*52c0*/  UIADD3 UR19, UR19, UR6, URZ ;  /* 0x0000000613137290 */ /* 0x000fe2000fffe03f */
[--C-:B------:R-:W-:Y:S01]  /*52d0*/  SHF.R.S32.HI R5, RZ, 0x1f, R8.reuse ;  /* 0x0000001fff057819 */ /* 0x100fe20000011408 */
[----:B------:R-:W-:Y:S01]  /*52e0*/  UIMAD UR5, UR8, UR5, UR7 ;  /* 0x00000005080572a4 */ /* 0x000fe2000f8e0207 */
[----:B------:R-:W-:Y:S01]  /*52f0*/  IMAD.MOV R3, RZ, RZ, -R8 ;  /* 0x000000ffff037224 */ /* 0x000fe200078e0a08 */
[----:B------:R-:W-:Y:S01]  /*5300*/  UIMAD.WIDE.U32 UR8, UR8, UR4, UR18 ;  /* 0x00000004080872a5 */ /* 0x000fe2000f8e0012 */
[----:B------:R-:W-:Y:S01]  /*5310*/  IADD3 R37, R68, 0x80, RZ ;  /* 0x0000008044257810 */ /* 0x000fe20007ffe0ff */
[----:B------:R-:W-:Y:S01]  /*5320*/  IMAD R5, R5, c[0x0][0x1b0], RZ ;  /* 0x00006c0005057a24 */ /* 0x000fe200078e02ff */
[----:B------:R-:W-:Y:S01]  /*5330*/  ULDC UR7, c[0x0][0x2c4] ;  /* 0x0000b10000077ab9 */ /* 0x000fe20000000800 */
[----:B------:R-:W-:Y:S01]  /*5340*/  IMAD R4, R3, c[0x0][0x2c4], R0 ;  /* 0x0000b10003047a24 */ /* 0x000fe200078e0200 */
[----:B------:R-:W-:Y:S01]  /*5350*/  UIADD3 UR5, UR9, UR5, URZ ;  /* 0x0000000509057290 */ /* 0x000fe2000fffe03f */
[----:B------:R-:W-:Y:S01]  /*5360*/  IMAD.U32 R7, RZ, RZ, UR9 ;  /* 0x00000009ff077e24 */ /* 0x000fe2000f8e00ff */
[----:B------:R-:W-:Y:S01]  /*5370*/  LOP3.LUT R3, R61, 0xfffffff0, RZ, 0xc0, !PT ;  /* 0xfffffff03d037812 */ /* 0x000fe200078ec0ff */
[----:B------:R-:W-:Y:S01]  /*5380*/  IMAD.U32 R6, RZ, RZ, UR8 ;  /* 0x00000008ff067e24 */ /* 0x000fe2000f8e00ff */
[----:B------:R-:W-:Y:S01]  /*5390*/  UIMAD UR7, UR20, UR7, URZ ;  /* 0x00000007140772a4 */ /* 0x000fe2000f8e023f */
[----:B------:R-:W-:Y:S01]  /*53a0*/  IMAD R5, R8, c[0x0][0x1b4], R5 ;  /* 0x00006d0008057a24 */ /* 0x000fe200078e0205 */
[----:B------:R-:W-:Y:S01]  /*53b0*/  IADD3 R36, R68, 0xc0, RZ ;  /* 0x000000c044247810 */ /* 0x000fe20007ffe0ff */
[----:B------:R-:W-:Y:S01]  /*53c0*/  IMAD.U32 R7, RZ, RZ, UR5 ;  /* 0x00000005ff077e24 */ /* 0x000fe2000f8e00ff */
[----:B------:R-:W-:Y:S01]  /*53d0*/  SHF.R.U32.HI R148, RZ, 0x3, R149 ;  /* 0x00000003ff947819 */ /* 0x000fe20000011695 */
[----:B------:R-:W-:Y:S01]  /*53e0*/  IMAD.IADD R3, R66, 0x1, -R3 ;  /* 0x0000000142037824 */ /* 0x000fe200078e0a03 */
[----:B------:R-:W-:Y:S01]  /*53f0*/  ISETP.GE.AND P4, PT, R68, c[0x0][0x198], PT ;  /* 0x0000660044007a0c */ /* 0x000fe20003f86270 */
[----:B------:R-:W-:Y:S01]  /*5400*/  IMAD.WIDE.U32 R8, R8, c[0x0][0x1b0], R6 ;  /* 0x00006c0008087a25 */ /* 0x000fe200078e0006 */
[----:B------:R-:W-:-:S02]  /*5410*/  SHF.R.S32.HI R7, RZ, 0x1f, R4 ;  /* 0x0000001fff077819 */ /* 0x000fc40000011404 */
[----:B------:R-:W-:Y:S01]  /*5420*/  SHF.R.S32.HI R58, RZ, 0x1f, R3 ;  /* 0x0000001fff3a7819 */ /* 0x000fe20000011403 */
[----:B------:R-:W-:Y:S01]  /*5430*/  IMAD.IADD R9, R9, 0x1, R5 ;  /* 0x0000000109097824 */ /* 0x000fe200078e0205 */
[----:B------:R-:W-:Y:S01]  /*5440*/  IADD3 R6, R56, UR15, RZ ;  /* 0x0000000f38067c10 */ /* 0x000fe2000fffe0ff */
[----:B------:R-:W-:Y:S01]  /*5450*/  IMAD R7, R7, c[0x0][0x1a8], RZ ;  /* 0x00006a0007077a24 */ /* 0x000fe200078e02ff */
[----:B------:R-:W-:Y:S01]  /*5460*/  LEA.HI R58, R58, R3, RZ, 0x3 ;  /* 0x000000033a3a7211 */ /* 0x000fe200078f18ff */
[----:B------:R-:W-:Y:S01]  /*5470*/  IMAD.SHL.U32 R147, R147, 0x8, RZ ;  /* 0x0000000893937824 */ /* 0x000fe200078e00ff */
[----:B------:R-:W-:Y:S01]  /*5480*/  ISETP.GE.AND P6, PT, R6, UR7, PT ;  /* 0x0000000706007c0c */ /* 0x000fe2000bfc6270 */
[----:B------:R-:W-:Y:S01]  /*5490*/  IMAD R7, R4, c[0x0][0x1ac], R7 ;  /* 0x00006b0004077a24 */ /* 0x000fe200078e0207 */
[----:B------:R-:W-:Y:S01]  /*54a0*/  LOP3.LUT R0, R58, 0xfffffff8, RZ, 0xc0, !PT ;  /* 0xfffffff83a007812 */ /* 0x000fe200078ec0ff */
[----:B------:R-:W-:Y:S01]  /*54b0*/  IMAD.WIDE.U32 R4, R4, c[0x0][0x1a8], R8 ;  /* 0x00006a0004047a25 */ /* 0x000fe200078e0008 */
[----:B------:R-:W-:-:S02]  /*54c0*/  ISETP.GE.AND P3, PT, R38, c[0x0][0x198], PT ;  /* 0x0000660026007a0c */ /* 0x000fc40003f66270 */
[----:B------:R-:W-:Y:S01]  /*54d0*/  ISETP.GE.AND P5, PT, R36, c[0x0][0x198], PT ;  /* 0x0000660024007a0c */ /* 0x000fe20003fa6270 */
[----:B------:R-:W-:Y:S01]  /*54e0*/  IMAD.IADD R5, R5, 0x1, R7 ;  /* 0x0000000105057824 */ /* 0x000fe200078e0207 */
[C---:B------:R-:W-:Y:S01]  /*54f0*/  LEA R14, P0, R4.reuse, c[0x0][0x160], 0x1 ;  /* 0x00005800040e7a11 */ /* 0x040fe200078008ff */
[----:B------:R-:W-:Y:S01]  /*5500*/  IMAD.IADD R0, R3, 0x1, -R0 ;  /* 0x0000000103007824 */ /* 0x000fe200078e0a00 */
[----:B------:R-:W-:Y:S02]  /*5510*/  LOP3.LUT R3, R149, 0x38, R68, 0xf8, !PT ;  /* 0x0000003895037812 */ /* 0x000fe400078ef844 */
[----:B------:R-:W-:Y:S01]  /*5520*/  LEA.HI.X R5, R4, c[0x0][0x164], R5, 0x1, P0 ;  /* 0x0000590004057a11 */ /* 0x000fe200000f0c05 */
[----:B------:R1:W3:Y:S01]  /*5530*/  SHFL.IDX PT, R12, R14, RZ, 0x181f ;  /* 0x00181fff0e0c7589 */ /* 0x0002e200000e0000 */
[----:B------:R-:W-:Y:S02]  /*5540*/  ISETP.GE.AND P0, PT, R37, c[0x0][0x198], PT ;  /* 0x0000660025007a0c */ /* 0x000fe40003f06270 */
[----:B------:R-:W-:Y:S01]  /*5550*/  LOP3.LUT R4, R3, R148, RZ, 0x3c, !PT ;  /* 0x0000009403047212 */ /* 0x000fe200078e3cff */
[----:B------:R-:W-:Y:S01]  /*5560*/  IMAD.MOV.U32 R3, RZ, RZ, 0x20 ;  /* 0x00000020ff037424 */ /* 0x000fe200078e00ff */
[----:B------:R-:W-:Y:S01]  /*5570*/  LOP3.LUT R147, R147, 0xfffffe00, RZ, 0xc0, !PT ;  /* 0xfffffe0093937812 */ /* 0x000fe200078ec0ff */
[----:B------:R1:W4:Y:S01]  /*5580*/  SHFL.IDX PT, R13, R5, RZ, 0x181f ;  /* 0x00181fff050d7589 */ /* 0x00032200000e0000 */
[----:B------:R-:W-:-:S03]  /*5590*/  P2R R11, PR, RZ, 0x40 ;  /* 0x00000040ff0b7803 */ /* 0x000fc60000000000 */
        /* <DEDUP_REMOVED lines=9> */
[----:B------:R-:W-:Y:S01]  /*5630*/  IMAD.WIDE R16, R68, 0x2, R12 ;  /* 0x0000000244107825 */ /* 0x000fe200078e020c */
        /* <DEDUP_REMOVED lines=17> */
.L_x_673:
[----:B-1-34-:R-:W-:Y:S05]  /*5750*/  BSYNC B0 ;  /* 0x0000000000007941 */ /* 0x01afea0003800000 */
.L_x_672:
        /* <DEDUP_REMOVED lines=26> */
.L_x_675:
[----:B------:R-:W-:Y:S05]  /*5900*/  BSYNC B0 ;  /* 0x0000000000007941 */ /* 0x000fea0003800000 */
.L_x_674:
[----:B------:R-:W-:Y:S01]  /*5910*/  IADD3 R4, R6, 0x40, RZ ;  /* 0x0000004006047810 */ /* 0x000fe20007ffe0ff */
[----:B--2---:R2:W4:Y:S01]  /*5920*/  SHFL.IDX PT, R17, R5, 0x2, 0x181f ;  /* 0x00581f0005117f89 */ /* 0x00452200000e0000 */
[----:B------:R-:W-:Y:S02]  /*5930*/  BSSY B0, `(.L_x_676) ;  /* 0x0000018000007945 */ /* 0x000fe40003800000 */
[----:B------:R-:W-:Y:S01]  /*5940*/  ISETP.GE.AND P1, PT, R4, UR7, PT ;  /* 0x0000000704007c0c */ /* 0x000fe2000bf26270 */
[----:B------:R2:W1:Y:S03]  /*5950*/  SHFL.IDX PT, R16, R14, 0x2, 0x181f ;  /* 0x00581f000e107f89 */ /* 0x00046600000e0000 */
[----:B------:R-:W-:-:S09]  /*5960*/  P2R R4, PR, RZ, 0x2 ;  /* 0x00000002ff047803 */ /* 0x000fd20000000000 */
[----:B------:R-:W-:Y:S05]  /*5970*/  @P1 BRA `(.L_x_677) ;  /* 0x0000013000001947 */ /* 0x000fea0003800000 */
[----:B------:R-:W-:Y:S01]  /*5980*/  SHF.R.S32.HI R13, RZ, 0x1f, R38 ;  /* 0x0000001fff0d7819 */ /* 0x000fe20000011426 */
[----:B---3--:R-:W-:Y:S01]  /*5990*/  IMAD.SHL.U32 R12, R39, 0x2, RZ ;  /* 0x00000002270c7824 */ /* 0x008fe200078e00ff */
[----:B------:R-:W-:Y:S01]  /*59a0*/  SHF.R.S32.HI R8, RZ, 0x1f, R37 ;  /* 0x0000001fff087819 */ /* 0x000fe20000011425 */
[----:B-1--4-:R-:W-:Y:S01]  /*59b0*/  IMAD.WIDE R18, R68, 0x2, R16 ;  /* 0x0000000244127825 */ /* 0x012fe200078e0210 */
        /* <DEDUP_REMOVED lines=15> */
.L_x_677:
[----:B------:R-:W-:Y:S05]  /*5ab0*/  BSYNC B0 ;  /* 0x0000000000007941 */ /* 0x000fea0003800000 */
.L_x_676:
[----:B------:R-:W-:Y:S01]  /*5ac0*/  IADD3 R8, R6, 0x60, RZ ;  /* 0x0000006006087810 */ /* 0x000fe20007ffe0ff */
[----:B-1-3--:R-:W-:Y:S01]  /*5ad0*/  SHFL.IDX PT, R12, R14, 0x3, 0x181f ;  /* 0x00781f000e0c7f89 */ /* 0x00afe200000e0000 */
[----:B------:R-:W-:Y:S01]  /*5ae0*/  IMAD.MOV.U32 R215, RZ, RZ, c[0x0][0x2b8] ;  /* 0x0000ae00ffd77624 */ /* 0x000fe200078e00ff */
[----:B------:R-:W-:Y:S01]  /*5af0*/  LOP3.LUT R7, R7, 0xfffffffe, RZ, 0xc0, !PT ;  /* 0xfffffffe07077812 */ /* 0x000fe200078ec0ff */
[----:B------:R-:W-:Y:S01]  /*5b00*/  USHF.R.S32.HI UR6, URZ, 0x1f, UR17 ;  /* 0x0000001f3f067899 */ /* 0x000fe20008011411 */
[----:B------:R-:W-:Y:S01]  /*5b10*/  ISETP.GE.AND P6, PT, R8, UR7, PT ;  /* 0x0000000708007c0c */ /* 0x000fe2000bfc6270 */
[----:B------:R1:W3:Y:S01]  /*5b20*/  SHFL.IDX PT, R13, R5, 0x3, 0x181f ;  /* 0x00781f00050d7f89 */ /* 0x0002e200000e0000 */
[----:B------:R-:W-:Y:S01]  /*5b30*/  ISETP.NE.AND P1, PT, R215, 0x1, PT ;  /* 0x00000001d700780c */ /* 0x000fe20003f25270 */
[----:B------:R-:W-:Y:S01]  /*5b40*/  ULDC.64 UR4, c[0x0][0x2b0] ;  /* 0x0000ac0000047ab9 */ /* 0x000fe20000000a00 */
[----:B------:R-:W-:Y:S01]  /*5b50*/  IMAD.MOV.U32 R217, RZ, RZ, RZ ;  /* 0x000000ffffd97224 */ /* 0x000fe200078e00ff */
[----:B------:R-:W-:-:S02]  /*5b60*/  UIMAD UR6, UR6, UR4, URZ ;  /* 0x00000004060672a4 */ /* 0x000fc4000f8e023f */
[----:B------:R-:W-:Y:S02]  /*5b70*/  UIMAD.WIDE.U32 UR8, UR17, UR4, URZ ;  /* 0x00000004110872a5 */ /* 0x000fe4000f8e003f */
[----:B------:R-:W-:-:S03]  /*5b80*/  UIMAD UR6, UR17, UR5, UR6 ;  /* 0x00000005110672a4 */ /* 0x000fc6000f8e0206 */
[----:B------:R-:W-:Y:S01]  /*5b90*/  ULDC.64 UR4, c[0x0][0x1e8] ;  /* 0x00007a0000047ab9 */ /* 0x000fe20000000a00 */
[----:B----4-:R-:W-:Y:S01]  /*5ba0*/  @!P6 SHF.R.S32.HI R17, RZ, 0x1f, R38 ;  /* 0x0000001fff11e819 */ /* 0x010fe20000011426 */
[----:B------:R-:W-:Y:S01]  /*5bb0*/  @!P6 IMAD.SHL.U32 R8, R39, 0x2, RZ ;  /* 0x000000022708e824 */ /* 0x000fe200078e00ff */
[----:B------:R-:W-:Y:S01]  /*5bc0*/  @!P6 SHF.R.S32.HI R10, RZ, 0x1f, R37 ;  /* 0x0000001fff0ae819 */ /* 0x000fe20000011425 */
[----:B------:R-:W-:Y:S01]  /*5bd0*/  UIADD3 UR6, UR9, UR6, URZ ;  /* 0x0000000609067290 */ /* 0x000fe2000fffe03f */
[----:B------:R-:W-:Y:S02]  /*5be0*/  @!P6 LEA.HI R17, R17, R38, RZ, 0x3 ;  /* 0x000000261111e211 */ /* 0x000fe400078f18ff */
[----:B------:R-:W-:Y:S02]  /*5bf0*/  @!P6 LEA.HI R15, R10, R37, RZ, 0x3 ;  /* 0x000000250a0fe211 */ /* 0x000fe400078f18ff */
[----:B------:R-:W-:Y:S02]  /*5c00*/  @!P6 LOP3.LUT R17, R17, 0xfffffff8, RZ, 0xc0, !PT ;  /* 0xfffffff81111e812 */ /* 0x000fe400078ec0ff */
[----:B------:R-:W-:Y:S01]  /*5c10*/  @!P6 LOP3.LUT R15, R15, 0xfffffff8, RZ, 0xc0, !PT ;  /* 0xfffffff80f0fe812 */ /* 0x000fe200078ec0ff */
[----:B-12---:R-:W-:Y:S01]  /*5c20*/  IMAD.U32 R5, RZ, RZ, UR10 ;  /* 0x0000000aff057e24 */ /* 0x006fe2000f8e00ff */
[----:B------:R-:W-:Y:S01]  /*5c30*/  @P1 LOP3.LUT R7, R7, 0x1, RZ, 0xfc, !PT ;  /* 0x0000000107071812 */ /* 0x000fe200078efcff */
[----:B---3--:R-:W-:-:S04]  /*5c40*/  @!P6 IMAD.WIDE R18, R68, 0x2, R12 ;  /* 0x000000024412e825 */ /* 0x008fc800078e020c */
[----:B------:R-:W-:Y:S01]  /*5c50*/  IMAD R218, R5, 0x20, R216 ;  /* 0x0000002005da7824 */ /* 0x000fe200078e02d8 */
[----:B------:R-:W-:Y:S01]  /*5c60*/  @!P6 SHF.R.S32.HI R5, RZ, 0x1f, R36 ;  /* 0x0000001fff05e819 */ /* 0x000fe20000011424 */
[--C-:B------:R-:W-:Y:S01]  /*5c70*/  @!P6 IMAD.WIDE R16, R17, 0x2, R12.reuse ;  /* 0x000000021110e825 */ /* 0x100fe200078e020c */
[----:B------:R-:W-:Y:S01]  /*5c80*/  @!PT LDS RZ, [RZ] ;  /* 0x00000000fffff984 */ /* 0x000fe20000000800 */
[----:B------:R1:W-:Y:S02]  /*5c90*/  @!P6 LDGSTS.E.BYPASS.LTC128B.128 [R8+0x13080], [R18.64], !P4 ;  /* 0x130800001208efae */ /* 0x0003e4000e101d58 */
[----:B------:R-:W-:Y:S01]  /*5ca0*/  @!P6 LEA.HI R5, R5, R36, RZ, 0x3 ;  /* 0x000000240505e211 */ /* 0x000fe200078f18ff */
[----:B------:R-:W-:Y:S01]  /*5cb0*/  @!P6 IMAD.WIDE R14, R15, 0x2, R12 ;  /* 0x000000020f0ee825 */ /* 0x000fe200078e020c */
[----:B------:R-:W-:Y:S01]  /*5cc0*/  IADD3 R218, R218, -0x20, RZ ;  /* 0xffffffe0dada7810 */ /* 0x000fe20007ffe0ff */
[----:B------:R1:W-:Y:S01]  /*5cd0*/  @!P6 LDGSTS.E.BYPASS.LTC128B.128 [R8+0x17080], [R16.64], !P3 ;  /* 0x170800001008efae */ /* 0x0003e2000d901d58 */
[----:B------:R-:W-:-:S03]  /*5ce0*/  @!P6 LOP3.LUT R7, R5, 0xfffffff8, RZ, 0xc0, !PT ;  /* 0xfffffff80507e812 */ /* 0x000fc600078ec0ff */
[----:B------:R2:W-:Y:S01]  /*5cf0*/  @!P6 LDGSTS.E.BYPASS.LTC128B.128 [R8+0x1b080], [R14.64], !P0 ;  /* 0x1b0800000e08efae */ /* 0x0005e2000c101d58 */
[C---:B------:R-:W-:Y:S01]  /*5d00*/  ISETP.GE.AND P0, PT, R218.reuse, UR11, PT ;  /* 0x0000000bda007c0c */ /* 0x040fe2000bf06270 */
[----:B------:R-:W-:Y:S01]  /*5d10*/  @!P6 IMAD.WIDE R12, R7, 0x2, R12 ;  /* 0x00000002070ce825 */ /* 0x000fe200078e020c */
[----:B------:R-:W-:Y:S02]  /*5d20*/  IADD3 R218, R218, UR16, RZ ;  /* 0x00000010dada7c10 */ /* 0x000fe4000fffe0ff */
[----:B------:R-:W-:Y:S02]  /*5d30*/  ISETP.GT.OR P0, PT, R216, 0x1f, P0 ;  /* 0x0000001fd800780c */ /* 0x000fe40000704670 */
[----:B------:R3:W-:Y:S01]  /*5d40*/  @!P6 LDGSTS.E.BYPASS.LTC128B.128 [R8+0x1f080], [R12.64], !P5 ;  /* 0x1f0800000c08efae */ /* 0x0007e2000e901d58 */
[----:B------:R-:W-:-:S03]  /*5d50*/  @P1 IMAD.HI.U32 R10, R218, c[0x0][0x2bc], RZ ;  /* 0x0000af00da0a1a27 */ /* 0x000fc600078e00ff */
[----:B------:R-:W0:Y:S01]  /*5d60*/  LDGDEPBAR ;  /* 0x00000000000079af */ /* 0x000e220000000000 */
[----:B------:R-:W-:Y:S01]  /*5d70*/  IMAD.MOV.U32 R5, RZ, RZ, R218 ;  /* 0x000000ffff057224 */ /* 0x000fe200078e00da */
[----:B------:R-:W-:-:S05]  /*5d80*/  @P1 SHF.R.U32.HI R5, RZ, c[0x0][0x2c0], R10 ;  /* 0x0000b000ff051a19 */ /* 0x000fca000001160a */
[----:B------:R-:W-:-:S04]  /*5d90*/  @!P0 IADD3 R10, P1, R5, UR8, RZ ;  /* 0x00000008050a8c10 */ /* 0x000fc8000ff3e0ff */
[----:B------:R-:W-:Y:S02]  /*5da0*/  @!P0 LEA.HI.X.SX32 R7, R5, UR6, 0x1, P1 ;  /* 0x0000000605078c11 */ /* 0x000fe400088f0eff */
[----:B--2---:R-:W-:-:S04]  /*5db0*/  @!P0 LEA R14, P1, R10, c[0x0][0x2a0], 0x2 ;  /* 0x0000a8000a0e8a11 */ /* 0x004fc800078210ff */
[----:B------:R-:W-:Y:S01]  /*5dc0*/  @!P0 LEA.HI.X R15, R10, c[0x0][0x2a4], R7, 0x2, P1 ;  /* 0x0000a9000a0f8a11 */ /* 0x000fe200008f1407 */
        /* <DEDUP_REMOVED lines=9> */
[----:B------:R-:W-:Y:S01]  /*5e60*/  ULEA UR22, UR10, 0xffffffe0, 0x5 ;  /* 0xffffffe00a167891 */ /* 0x000fe2000f8e283f */
[----:B---3--:R-:W-:Y:S01]  /*5e70*/  IMAD.WIDE.U32 R12, R218, c[0x0][0x1e0], RZ ;  /* 0x00007800da0c7a25 */ /* 0x008fe200078e00ff */
[----:B------:R-:W-:Y:S01]  /*5e80*/  SHF.R.S32.HI R60, RZ, 0x1f, R218 ;  /* 0x0000001fff3c7819 */ /* 0x000fe200000114da */
[----:B------:R-:W-:Y:S01]  /*5e90*/  UIADD3 UR17, UR19, UR17, URZ ;  /* 0x0000001113117290 */ /* 0x000fe2000fffe03f */
[----:B------:R-:W-:Y:S01]  /*5ea0*/  ISETP.GE.AND P3, PT, R37, c[0x0][0x1d4], PT ;  /* 0x0000750025007a0c */ /* 0x000fe20003f66270 */
[----:B------:R-:W-:Y:S01]  /*5eb0*/  UIADD3 UR22, UR11, -UR22, URZ ;  /* 0x800000160b167290 */ /* 0x000fe2000fffe03f */
[----:B------:R-:W-:Y:S01]  /*5ec0*/  ISETP.GE.AND P2, PT, R36, c[0x0][0x1d4], PT ;  /* 0x0000750024007a0c */ /* 0x000fe20003f46270 */
[----:B------:R-:W-:Y:S01]  /*5ed0*/  IMAD R5, R60, c[0x0][0x1e0], RZ ;  /* 0x000078003c057a24 */ /* 0x000fe200078e02ff */
[----:B------:R-:W-:Y:S01]  /*5ee0*/  ULDC.64 UR4, c[0x0][0x210] ;  /* 0x0000840000047ab9 */ /* 0x000fe20000000a00 */
[----:B------:R-:W-:Y:S01]  /*5ef0*/  LEA.HI R71, R69, R66, RZ, 0x5 ;  /* 0x0000004245477211 */ /* 0x000fe200078f28ff */
[----:B------:R-:W-:Y:S01]  /*5f00*/  UIMAD UR12, UR12, UR4, URZ ;  /* 0x000000040c0c72a4 */ /* 0x000fe2000f8e023f */
[----:B------:R-:W-:Y:S01]  /*5f10*/  IMAD R5, R218, c[0x0][0x1e4], R5 ;  /* 0x00007900da057a24 */ /* 0x000fe200078e0205 */
[----:B------:R-:W-:Y:S01]  /*5f20*/  IADD3 R10, -R56, UR22, RZ ;  /* 0x00000016380a7c10 */ /* 0x000fe2000fffe1ff */
[----:B------:R-:W-:Y:S01]  /*5f30*/  UIMAD.WIDE.U32 UR26, UR13, UR4, URZ ;  /* 0x000000040d1a72a5 */ /* 0x000fe2000f8e003f */
[----:B------:R-:W-:Y:S01]  /*5f40*/  SHF.R.S32.HI R70, RZ, 0x5, R71 ;  /* 0x00000005ff467819 */ /* 0x000fe20000011447 */
[----:B------:R-:W-:Y:S01]  /*5f50*/  IMAD.IADD R13, R13, 0x1, R5 ;  /* 0x000000010d0d7824 */ /* 0x000fe200078e0205 */
[----:B------:R-:W-:Y:S01]  /*5f60*/  UIMAD UR12, UR13, UR5, UR12 ;  /* 0x000000050d0c72a4 */ /* 0x000fe2000f8e020c */
[----:B------:R-:W-:-:S03]  /*5f70*/  IMAD.U32 R5, RZ, RZ, UR13 ;  /* 0x0000000dff057e24 */ /* 0x000fc6000f8e00ff */
[----:B------:R-:W-:Y:S01]  /*5f80*/  UIADD3 UR12, UR27, UR12, URZ ;  /* 0x0000000c1b0c7290 */ /* 0x000fe2000fffe03f */
[----:B--2---:R-:W-:Y:S01]  /*5f90*/  SHF.R.S32.HI R59, RZ, 0x1f, R217 ;  /* 0x0000001fff3b7819 */ /* 0x004fe200000114d9 */
[----:B------:R-:W-:-:S04]  /*5fa0*/  IMAD.WIDE.U32 R12, R217, c[0x0][0x1f0], R12 ;  /* 0x00007c00d90c7a25 */ /* 0x000fc800078e000c */
[----:B-1----:R-:W-:Y:S02]  /*5fb0*/  IMAD R8, R59, c[0x0][0x1f0], RZ ;  /* 0x00007c003b087a24 */ /* 0x002fe400078e02ff */
[----:B------:R-:W-:Y:S02]  /*5fc0*/  IMAD R5, R5, c[0x0][0x1e8], R12 ;  /* 0x00007a0005057a24 */ /* 0x000fe400078e020c */
[----:B------:R-:W-:Y:S01]  /*5fd0*/  IMAD R7, R217, c[0x0][0x1f4], R8 ;  /* 0x00007d00d9077a24 */ /* 0x000fe200078e0208 */
[----:B------:R-:W-:Y:S02]  /*5fe0*/  IADD3 R8, P0, R12, UR18, RZ ;  /* 0x000000120c087c10 */ /* 0x000fe4000ff1e0ff */
[----:B------:R-:W-:Y:S01]  /*5ff0*/  LEA R14, R5, c[0x0][0x1c8], 0x1 ;  /* 0x00007200050e7a11 */ /* 0x000fe200078e08ff */
[----:B------:R-:W-:Y:S01]  /*6000*/  IMAD.IADD R7, R13, 0x1, R7 ;  /* 0x000000010d077824 */ /* 0x000fe200078e0207 */
[----:B------:R-:W-:-:S03]  /*6010*/  LEA RZ, P1, R8, c[0x0][0x1c8], 0x1 ;  /* 0x0000720008ff7a11 */ /* 0x000fc600078208ff */
[----:B------:R-:W-:Y:S01]  /*6020*/  SHFL.IDX PT, R12, R14, RZ, 0x181f ;  /* 0x00181fff0e0c7589 */ /* 0x000fe200000e0000 */
[----:B------:R-:W-:Y:S02]  /*6030*/  IADD3.X R7, R7, UR17, RZ, P0, !PT ;  /* 0x0000001107077c10 */ /* 0x000fe400087fe4ff */
[----:B------:R-:W-:Y:S02]  /*6040*/  ISETP.GE.AND P0, PT, R10, 0x1, PT ;  /* 0x000000010a00780c */ /* 0x000fe40003f06270 */
[----:B------:R-:W-:Y:S02]  /*6050*/  LEA.HI.X R13, R8, c[0x0][0x1cc], R7, 0x1, P1 ;  /* 0x00007300080d7a11 */ /* 0x000fe400008f0c07 */
[----:B------:R-:W-:-:S04]  /*6060*/  ISETP.GT.AND P1, PT, R216, 0x1f, PT ;  /* 0x0000001fd800780c */ /* 0x000fc80003f24270 */
[----:B------:R-:W1:Y:S05]  /*6070*/  SHFL.IDX PT, R13, R13, RZ, 0x181f ;  /* 0x00181fff0d0d7589 */ /* 0x000e6a00000e0000 */
[----:B------:R-:W-:Y:S02]  /*6080*/  @P0 SHF.R.S32.HI R7, RZ, 0x1f, R38 ;  /* 0x0000001fff070819 */ /* 0x000fe40000011426 */
[----:B------:R-:W-:Y:S02]  /*6090*/  @P0 SHF.R.S32.HI R10, RZ, 0x1f, R37 ;  /* 0x0000001fff0a0819 */ /* 0x000fe40000011425 */
[----:B------:R-:W-:Y:S02]  /*60a0*/  @P0 SHF.R.S32.HI R5, RZ, 0x1f, R36 ;  /* 0x0000001fff050819 */ /* 0x000fe40000011424 */
[----:B------:R-:W-:-:S02]  /*60b0*/  @P0 LEA.HI R8, R7, R38, RZ, 0x3 ;  /* 0x0000002607080211 */ /* 0x000fc400078f18ff */
[----:B------:R-:W-:Y:S01]  /*60c0*/  @P0 LEA.HI R7, R10, R37, RZ, 0x3 ;  /* 0x000000250a070211 */ /* 0x000fe200078f18ff */
[----:B------:R-:W-:Y:S01]  /*60d0*/  @P0 IMAD.SHL.U32 R10, R39, 0x2, RZ ;  /* 0x00000002270a0824 */ /* 0x000fe200078e00ff */
        /* <DEDUP_REMOVED lines=18> */
.L_x_678:
[----:B------:R-:W-:Y:S01]  /*6200*/  ULDC.U8 UR4, c[0x0][0x298] ;  /* 0x0000a60000047ab9 */ /* 0x000fe20000000000 */
[----:B------:R-:W-:Y:S01]  /*6210*/  SHF.R.S32.HI R8, RZ, 0x1f, R67 ;  /* 0x0000001fff087819 */ /* 0x000fe20000011443 */
[----:B-1----:R-:W-:Y:S01]  /*6220*/  IMAD.WIDE.U32 R16, R67, c[0x0][0x280], RZ ;  /* 0x0000a00043107a25 */ /* 0x002fe200078e00ff */
[----:B------:R-:W-:Y:S01]  /*6230*/  ISETP.NE.AND P0, PT, RZ, UR4, PT ;  /* 0x00000004ff007c0c */ /* 0x000fe2000bf05270 */
[----:B------:R-:W-:Y:S01]  /*6240*/  BSSY B2, `(.L_x_679) ;  /* 0x00009a0000027945 */ /* 0x000fe20003800000 */
[----:B------:R-:W-:Y:S01]  /*6250*/  LEA R5, R57, R6, 0x5 ;  /* 0x0000000639057211 */ /* 0x000fe200078e28ff */
[C---:B------:R-:W-:Y:S01]  /*6260*/  IMAD R10, R8.reuse, c[0x0][0x280], RZ ;  /* 0x0000a000080a7a24 */ /* 0x040fe200078e02ff */
        /* <DEDUP_REMOVED lines=9> */
[----:B------:R-:W-:Y:S01]  /*6300*/  IMAD.MOV.U32 R14, RZ, RZ, R12 ;  /* 0x000000ffff0e7224 */ /* 0x000fe200078e000c */
        /* <DEDUP_REMOVED lines=9> */
[----:B------:R-:W-:-:S02]  /*63a0*/  CS2R R132, SRZ ;  /* 0x0000000000847805 */ /* 0x000fc4000001ff00 */
[----:B------:R-:W-:Y:S01]  /*63b0*/  @P0 IMAD.HI.U32 R6, R5, c[0x0][0x2c8], RZ ;  /* 0x0000b20005060a27 */ /* 0x000fe200078e00ff */
[----:B------:R-:W-:-:S13]  /*63c0*/  PLOP3.LUT P0, PT, PT, PT, UP2, 0x80, 0x0 ;  /* 0x000000000000781c */ /* 0x000fda0003f0f028 */
[----:B------:R-:W-:Y:S01]  /*63d0*/  @P0 SHF.R.U32.HI R5, RZ, c[0x0][0x2cc], R6 ;  /* 0x0000b300ff050a19 */ /* 0x000fe20000011606 */
[----:B------:R-:W-:Y:S02]  /*63e0*/  IMAD.MOV.U32 R6, RZ, RZ, R16 ;  /* 0x000000ffff067224 */ /* 0x000fe400078e0010 */
[----:B------:R-:W-:Y:S01]  /*63f0*/  IMAD.SHL.U32 R16, R57, 0x4, RZ ;  /* 0x0000000439107824 */ /* 0x000fe200078e00ff */
[----:B------:R-:W-:Y:S01]  /*6400*/  SHF.R.S32.HI R8, RZ, 0x1f, R5 ;  /* 0x0000001fff087819 */ /* 0x000fe20000011405 */
[----:B------:R-:W-:-:S04]  /*6410*/  IMAD.WIDE.U32 R6, R5, c[0x0][0x280], R6 ;  /* 0x0000a00005067a25 */ /* 0x000fc800078e0006 */
[C---:B------:R-:W-:Y:S02]  /*6420*/  IMAD R10, R8.reuse, c[0x0][0x280], RZ ;  /* 0x0000a000080a7a24 */ /* 0x040fe400078e02ff */
[----:B------:R-:W-:Y:S02]  /*6430*/  IMAD R8, R8, c[0x0][0x290], RZ ;  /* 0x0000a40008087a24 */ /* 0x000fe400078e02ff */
[C---:B------:R-:W-:Y:S02]  /*6440*/  IMAD R10, R5.reuse, c[0x0][0x284], R10 ;  /* 0x0000a100050a7a24 */ /* 0x040fe400078e020a */
[----:B------:R-:W-:-:S03]  /*6450*/  IMAD.WIDE.U32 R14, R5, c[0x0][0x290], R14 ;  /* 0x0000a400050e7a25 */ /* 0x000fc600078e000e */
[----:B------:R-:W-:Y:S01]  /*6460*/  IADD3 R13, R7, R10, RZ ;  /* 0x0000000a070d7210 */ /* 0x000fe20007ffe0ff */
[----:B------:R-:W-:Y:S01]  /*6470*/  IMAD R5, R5, c[0x0][0x294], R8 ;  /* 0x0000a50005057a24 */ /* 0x000fe200078e0208 */
[----:B------:R-:W-:-:S04]  /*6480*/  LEA R10, P0, R6, c[0x0][0x270], 0x1 ;  /* 0x00009c00060a7a11 */ /* 0x000fc800078008ff */
[----:B------:R-:W-:Y:S01]  /*6490*/  LEA.HI.X R13, R6, c[0x0][0x274], R13, 0x1, P0 ;  /* 0x00009d00060d7a11 */ /* 0x000fe200000f0c0d */
[----:B------:R1:W2:Y:S01]  /*64a0*/  SHFL.IDX PT, R18, R10, RZ, 0x181f ;  /* 0x00181fff0a127589 */ /* 0x0002a200000e0000 */
[----:B------:R-:W-:Y:S02]  /*64b0*/  IADD3 R5, R15, R5, RZ ;  /* 0x000000050f057210 */ /* 0x000fe40007ffe0ff */
[C---:B------:R-:W-:Y:S01]  /*64c0*/  LEA R8, P0, R14.reuse, c[0x0][0x288], 0x1 ;  /* 0x0000a2000e087a11 */ /* 0x040fe200078008ff */
[----:B------:R1:W3:Y:S03]  /*64d0*/  SHFL.IDX PT, R19, R13, RZ, 0x181f ;  /* 0x00181fff0d137589 */ /* 0x0002e600000e0000 */
[----:B------:R-:W-:Y:S02]  /*64e0*/  LEA.HI.X R12, R14, c[0x0][0x28c], R5, 0x1, P0 ;  /* 0x0000a3000e0c7a11 */ /* 0x000fe400000f0c05 */
[----:B------:R-:W-:Y:S01]  /*64f0*/  ISETP.NE.AND P0, PT, R11, RZ, PT ;  /* 0x000000ff0b00720c */ /* 0x000fe20003f05270 */
[----:B------:R1:W4:Y:S04]  /*6500*/  SHFL.IDX PT, R14, R8, RZ, 0x181f ;  /* 0x00181fff080e7589 */ /* 0x00032800000e0000 */
[----:B------:R1:W1:Y:S08]  /*6510*/  SHFL.IDX PT, R15, R12, RZ, 0x181f ;  /* 0x00181fff0c0f7589 */ /* 0x00027000000e0000 */
        /* <DEDUP_REMOVED lines=41> */
.L_x_682:
[----:B------:R-:W-:Y:S05]  /*67b0*/  BSYNC B0 ;  /* 0x0000000000007941 */ /* 0x000fea0003800000 */
.L_x_681:
        /* <DEDUP_REMOVED lines=86> */
.L_x_684:
[----:B------:R-:W-:Y:S05]  /*6d20*/  BSYNC B0 ;  /* 0x0000000000007941 */ /* 0x000fea0003800000 */
.L_x_683:
        /* <DEDUP_REMOVED lines=88> */
.L_x_686:
[----:B----4-:R-:W-:Y:S05]  /*72b0*/  BSYNC B0 ;  /* 0x0000000000007941 */ /* 0x010fea0003800000 */
.L_x_685:
        /* <DEDUP_REMOVED lines=85> */
.L_x_688:
[----:B----4-:R-:W-:Y:S05]  /*7810*/  BSYNC B0 ;  /* 0x0000000000007941 */ /* 0x010fea0003800000 */
.L_x_687:
        /* <DEDUP_REMOVED lines=89> */
.L_x_692:
[----:B------:R-:W-:Y:S05]  /*7db0*/  BSYNC B0 ;  /* 0x0000000000007941 */ /* 0x000fea0003800000 */
.L_x_691:
        /* <DEDUP_REMOVED lines=50> */
.L_x_694:
[----:B------:R-:W-:Y:S05]  /*80e0*/  BSYNC B0 ;  /* 0x0000000000007941 */ /* 0x000fea0003800000 */
.L_x_693:
        /* <DEDUP_REMOVED lines=50> */
.L_x_696:
[----:B------:R-:W-:Y:S05]  /*8410*/  BSYNC B0 ;  /* 0x0000000000007941 */ /* 0x000fea0003800000 */
.L_x_695:
        /* <DEDUP_REMOVED lines=49> */
.L_x_690:
[----:B------:R-:W-:Y:S05]  /*8730*/  BSYNC B1 ;  /* 0x0000000000017941 */ /* 0x000fea0003800000 */
.L_x_689:
        /* <DEDUP_REMOVED lines=53> */
.L_x_700:
[----:B------:R-:W-:Y:S05]  /*8a90*/  BSYNC B0 ;  /* 0x0000000000007941 */ /* 0x000fea0003800000 */
.L_x_699:
        /* <DEDUP_REMOVED lines=50> */
.L_x_702:
[----:B------:R-:W-:Y:S05]  /*8dc0*/  BSYNC B0 ;  /* 0x0000000000007941 */ /* 0x000fea0003800000 */
.L_x_701:
        /* <DEDUP_REMOVED lines=50> */
.L_x_704:
[----:B------:R-:W-:Y:S05]  /*90f0*/  BSYNC B0 ;  /* 0x0000000000007941 */ /* 0x000fea0003800000 */
.L_x_703:
        /* <DEDUP_REMOVED lines=27> */
[----:B------:R-:W-:Y:S01]  /*92b0*/  FFMA.FTZ R77, R77, R4, R76 ;  /* 0x000000044d4d7223 */ /* 0x000fe2000001004c */
[C---:B------:R-:W-:Y:S01]  /*92c0*/  SHF.L.U32 R7, R67.reuse, 0x10, RZ ;  /* 0x0000001043077819 */ /* 0x040fe200000006ff */
[----:B------:R-:W-:Y:S01]  /*92d0*/  FMUL.FTZ R5, R78, R55 ;  /* 0x000000374e057220 */ /* 0x000fe20000410000 */
[----:B------:R-:W-:Y:S01]  /*92e0*/  LOP3.LUT R76, R67, 0xffff0000, RZ, 0xc0, !PT ;  /* 0xffff0000434c7812 */ /* 0x000fe200078ec0ff */
[C---:B------:R-:W-:Y:S01]  /*92f0*/  IMAD.U32 R4, R64.reuse, 0x10000, RZ ;  /* 0x0001000040047824 */ /* 0x040fe200078e00ff */
[----:B------:R-:W-:Y:S01]  /*9300*/  LOP3.LUT R64, R64, 0xffff0000, RZ, 0xc0, !PT ;  /* 0xffff000040407812 */ /* 0x000fe200078ec0ff */
[----:B------:R-:W-:-:S02]  /*9310*/  FMUL.FTZ R78, R78, R65 ;  /* 0x000000414e4e7220 */ /* 0x000fc40000410000 */
        /* <DEDUP_REMOVED lines=15> */
.L_x_698:
[----:B------:R-:W-:Y:S05]  /*9410*/  BSYNC B1 ;  /* 0x0000000000017941 */ /* 0x000fea0003800000 */
.L_x_697:
        /* <DEDUP_REMOVED lines=16> */
[----:B------:R-:W-:Y:S01]  /*9520*/  LOP3.LUT R78, R53, 0xffff0000, RZ, 0xc0, !PT ;  /* 0xffff0000354e7812 */ /* 0x000fe200078ec0ff */
        /* <DEDUP_REMOVED lines=11> */
[-C--:B------:R-:W-:Y:S01]  /*95e0*/  FMUL.FTZ R55, R55, R7.reuse ;  /* 0x0000000737377220 */ /* 0x080fe20000410000 */
[----:B------:R-:W-:Y:S01]  /*95f0*/  LOP3.LUT R79, R5, 0xffff0000, RZ, 0xc0, !PT ;  /* 0xffff0000054f7812 */ /* 0x000fe200078ec0ff */
[----:B------:R-:W-:-:S02]  /*9600*/  FFMA.FTZ R53, R64, R7, -R53 ;  /* 0x0000000740357223 */ /* 0x000fc40000010835 */
[CC--:B------:R-:W-:Y:S02]  /*9610*/  FMUL.FTZ R5, R65.reuse, R51.reuse ;  /* 0x0000003341057220 */ /* 0x0c0fe40000410000 */
[----:B------:R-:W-:Y:S01]  /*9620*/  FFMA.FTZ R4, R64, R4, R55 ;  /* 0x0000000440047223 */ /* 0x000fe20000010037 */
[----:B------:R-:W-:Y:S01]  /*9630*/  SHF.L.U32 R55, R54, 0x10, RZ ;  /* 0x0000001036377819 */ /* 0x000fe200000006ff */
[C---:B------:R-:W-:Y:S01]  /*9640*/  IMAD.U32 R7, R52.reuse, 0x10000, RZ ;  /* 0x0001000034077824 */ /* 0x040fe200078e00ff */
[----:B------:R-:W-:Y:S01]  /*9650*/  LOP3.LUT R52, R52, 0xffff0000, RZ, 0xc0, !PT ;  /* 0xffff000034347812 */ /* 0x000fe200078ec0ff */
[-C--:B------:R-:W-:Y:S01]  /*9660*/  FMUL.FTZ R65, R65, R78.reuse ;  /* 0x0000004e41417220 */ /* 0x080fe20000410000 */
[----:B------:R-:W-:Y:S01]  /*9670*/  LOP3.LUT R54, R54, 0xffff0000, RZ, 0xc0, !PT ;  /* 0xffff000036367812 */ /* 0x000fe200078ec0ff */
[C---:B------:R-:W-:Y:S02]  /*9680*/  FFMA.FTZ R5, R6.reuse, R78, -R5 ;  /* 0x0000004e06057223 */ /* 0x040fe40000010805 */
[----:B------:R-:W-:-:S02]  /*9690*/  FFMA.FTZ R64, R6, R51, R65 ;  /* 0x0000003306407223 */ /* 0x000fc40000010041 */
[C---:B------:R-:W-:Y:S02]  /*96a0*/  FMUL.FTZ R6, R76.reuse, R7 ;  /* 0x000000074c067220 */ /* 0x040fe40000410000 */
[C---:B------:R-:W-:Y:S02]  /*96b0*/  FMUL.FTZ R51, R79.reuse, R52 ;  /* 0x000000344f337220 */ /* 0x040fe40000410000 */
[-C--:B------:R-:W-:Y:S02]  /*96c0*/  FMUL.FTZ R76, R76, R55.reuse ;  /* 0x000000374c4c7220 */ /* 0x080fe40000410000 */
[-C--:B------:R-:W-:Y:S02]  /*96d0*/  FMUL.FTZ R79, R79, R54.reuse ;  /* 0x000000364f4f7220 */ /* 0x080fe40000410000 */
[C---:B------:R-:W-:Y:S01]  /*96e0*/  FFMA.FTZ R55, R77.reuse, R55, -R6 ;  /* 0x000000374d377223 */ /* 0x040fe20000010806 */
        /* <DEDUP_REMOVED lines=8> */
.L_x_708:
[----:B------:R-:W-:Y:S05]  /*9770*/  BSYNC B0 ;  /* 0x0000000000007941 */ /* 0x000fea0003800000 */
.L_x_707:
        /* <DEDUP_REMOVED lines=28> */
[C---:B------:R-:W-:Y:S02]  /*9940*/  FMUL.FTZ R5, R53.reuse, R47 ;  /* 0x0000002f35057220 */ /* 0x040fe40000410000 */
        /* <DEDUP_REMOVED lines=8> */
[----:B------:R-:W-:Y:S02]  /*99d0*/  FMUL.FTZ R6, R55, R7 ;  /* 0x0000000737067220 */ /* 0x000fe40000410000 */
[----:B------:R-:W-:Y:S02]  /*99e0*/  FMUL.FTZ R47, R67, R48 ;  /* 0x00000030432f7220 */ /* 0x000fe40000410000 */
[-C--:B------:R-:W-:Y:S02]  /*99f0*/  FMUL.FTZ R55, R55, R51.reuse ;  /* 0x0000003337377220 */ /* 0x080fe40000410000 */
[-C--:B------:R-:W-:Y:S02]  /*9a00*/  FMUL.FTZ R67, R67, R50.reuse ;  /* 0x0000003243437220 */ /* 0x080fe40000410000 */
        /* <DEDUP_REMOVED lines=9> */
.L_x_710:
[----:B------:R-:W-:Y:S05]  /*9aa0*/  BSYNC B0 ;  /* 0x0000000000007941 */ /* 0x000fea0003800000 */
.L_x_709:
        /* <DEDUP_REMOVED lines=50> */
.L_x_712:
[----:B------:R-:W-:Y:S05]  /*9dd0*/  BSYNC B0 ;  /* 0x0000000000007941 */ /* 0x000fea0003800000 */
.L_x_711:
        /* <DEDUP_REMOVED lines=49> */
.L_x_706:
[----:B------:R-:W-:Y:S05]  /*a0f0*/  BSYNC B1 ;  /* 0x0000000000017941 */ /* 0x000fea0003800000 */
.L_x_705:
        /* <DEDUP_REMOVED lines=52> */
.L_x_715:
[----:B------:R-:W-:Y:S05]  /*a440*/  BSYNC B0 ;  /* 0x0000000000007941 */ /* 0x000fea0003800000 */
.L_x_714:
        /* <DEDUP_REMOVED lines=50> */
.L_x_717:
[----:B------:R-:W-:Y:S05]  /*a770*/  BSYNC B0 ;  /* 0x0000000000007941 */ /* 0x000fea0003800000 */
.L_x_716:
        /* <DEDUP_REMOVED lines=50> */
.L_x_719:
[----:B------:R-:W-:Y:S05]  /*aaa0*/  BSYNC B0 ;  /* 0x0000000000007941 */ /* 0x000fea0003800000 */
.L_x_718:
        /* <DEDUP_REMOVED lines=50> */
.L_x_680:
[----:B------:R-:W-:Y:S01]  /*add0*/  PLOP3.LUT P0, PT, PT, PT, UP2, 0x80, 0x0 ;  /* 0x000000000000781c */ /* 0x000fe20003f0f028 */
[----:B------:R-:W-:Y:S01]  /*ade0*/  IMAD.MOV.U32 R17, RZ, RZ, R7 ;  /* 0x000000ffff117224 */ /* 0x000fe200078e0007 */
[----:B------:R-:W-:Y:S01]  /*adf0*/  MOV R13, R15 ;  /* 0x0000000f000d7202 */ /* 0x000fe20000000f00 */
        /* <DEDUP_REMOVED lines=18> */
[C---:B------:R-:W-:Y:S02]  /*af20*/  IMAD R6, R5.reuse, c[0x0][0x284], R6 ;  /* 0x0000a10005067a24 */ /* 0x040fe400078e0206 */
[----:B------:R-:W-:Y:S01]  /*af30*/  IMAD.WIDE.U32 R12, R5, c[0x0][0x290], R12 ;  /* 0x0000a400050c7a25 */ /* 0x000fe200078e000c */
[----:B------:R1:W2:Y:S03]  /*af40*/  SHFL.IDX PT, R14, R7, RZ, 0x181f ;  /* 0x00181fff070e7589 */ /* 0x0002a600000e0000 */
[----:B------:R-:W-:-:S02]  /*af50*/  IMAD.IADD R6, R17, 0x1, R6 ;  /* 0x0000000111067824 */ /* 0x000fc400078e0206 */
[----:B------:R-:W-:-:S03]  /*af60*/  IMAD R5, R5, c[0x0][0x294], R8 ;  /* 0x0000a50005057a24 */ /* 0x000fc600078e0208 */
[----:B------:R-:W-:Y:S01]  /*af70*/  LEA.HI.X R6, R16, c[0x0][0x274], R6, 0x1, P0 ;  /* 0x00009d0010067a11 */ /* 0x000fe200000f0c06 */
[----:B------:R-:W-:Y:S01]  /*af80*/  IMAD.IADD R5, R13, 0x1, R5 ;  /* 0x000000010d057824 */ /* 0x000fe200078e0205 */
[----:B------:R-:W-:-:S03]  /*af90*/  LEA R8, P0, R12, c[0x0][0x288], 0x1 ;  /* 0x0000a2000c087a11 */ /* 0x000fc600078008ff */
[----:B------:R1:W3:Y:S01]  /*afa0*/  SHFL.IDX PT, R15, R6, RZ, 0x181f ;  /* 0x00181fff060f7589 */ /* 0x0002e200000e0000 */
[----:B------:R-:W-:Y:S02]  /*afb0*/  LEA.HI.X R5, R12, c[0x0][0x28c], R5, 0x1, P0 ;  /* 0x0000a3000c057a11 */ /* 0x000fe400000f0c05 */
[----:B------:R-:W-:Y:S01]  /*afc0*/  ISETP.NE.AND P0, PT, R11, RZ, PT ;  /* 0x000000ff0b00720c */ /* 0x000fe20003f05270 */
[----:B------:R1:W4:Y:S04]  /*afd0*/  SHFL.IDX PT, R12, R8, RZ, 0x181f ;  /* 0x00181fff080c7589 */ /* 0x00032800000e0000 */
[----:B------:R1:W1:Y:S08]  /*afe0*/  SHFL.IDX PT, R13, R5, RZ, 0x181f ;  /* 0x00181fff050d7589 */ /* 0x00027000000e0000 */
        /* <DEDUP_REMOVED lines=22> */
.L_x_721:
[----:B--2---:R-:W-:Y:S05]  /*b150*/  BSYNC B0 ;  /* 0x0000000000007941 */ /* 0x004fea0003800000 */
.L_x_720:
[----:B------:R-:W-:Y:S01]  /*b160*/  ISETP.NE.AND P0, PT, R9, RZ, PT ;  /* 0x000000ff0900720c */ /* 0x000fe20003f05270 */
[----:B-----5:R-:W-:Y:S01]  /*b170*/  IMAD.MOV.U32 R9, RZ, RZ, R93 ;  /* 0x000000ffff097224 */ /* 0x020fe200078e005d */
[----:B-1----:R1:W2:Y:S01]  /*b180*/  SHFL.IDX PT, R13, R6, 0x1, 0x181f ;  /* 0x00381f00060d7f89 */ /* 0x0022a200000e0000 */
[----:B----4-:R-:W-:Y:S01]  /*b190*/  IMAD.MOV.U32 R12, RZ, RZ, R94 ;  /* 0x000000ffff0c7224 */ /* 0x010fe200078e005e */
        /* <DEDUP_REMOVED lines=63> */
.L_x_723:
[----:B--2---:R-:W-:Y:S05]  /*b590*/  BSYNC B0 ;  /* 0x0000000000007941 */ /* 0x004fea0003800000 */
.L_x_722:
[----:B------:R-:W-:Y:S01]  /*b5a0*/  ISETP.NE.AND P0, PT, R4, RZ, PT ;  /* 0x000000ff0400720c */ /* 0x000fe20003f05270 */
[----:B-1--45:R-:W-:Y:S01]  /*b5b0*/  IMAD.MOV.U32 R11, RZ, RZ, R54 ;  /* 0x000000ffff0b7224 */ /* 0x032fe200078e0036 */
[----:B------:R1:W2:Y:S01]  /*b5c0*/  SHFL.IDX PT, R15, R6, 0x2, 0x181f ;  /* 0x00581f00060f7f89 */ /* 0x0002a200000e0000 */
        /* <DEDUP_REMOVED lines=27> */
[----:B------:R1:W4:Y:S01]  /*b780*/  SHFL.IDX PT, R14, R7, 0x2, 0x181f ;  /* 0x00581f00070e7f89 */ /* 0x00032200000e0000 */
[----:B------:R-:W-:Y:S01]  /*b790*/  IMAD.MOV.U32 R4, RZ, RZ, R73 ;  /* 0x000000ffff047224 */ /* 0x000fe200078e0049 */
[----:B------:R-:W-:Y:S01]  /*b7a0*/  PRMT R134, R11, 0x7610, R134 ;  /* 0x000076100b867816 */ /* 0x000fe20000000086 */
[----:B------:R-:W-:Y:S01]  /*b7b0*/  CS2R R26, SRZ ;  /* 0x00000000001a7805 */ /* 0x000fe2000001ff00 */
[----:B------:R1:W3:Y:S01]  /*b7c0*/  SHFL.IDX PT, R13, R5, 0x2, 0x181f ;  /* 0x00581f00050d7f89 */ /* 0x0002e200000e0000 */
[----:B------:R-:W-:Y:S01]  /*b7d0*/  PRMT R133, R10, 0x7610, R133 ;  /* 0x000076100a857816 */ /* 0x000fe20000000085 */
[----:B------:R-:W-:Y:S01]  /*b7e0*/  CS2R R34, SRZ ;  /* 0x0000000000227805 */ /* 0x000fe2000001ff00 */
[----:B------:R-:W-:Y:S01]  /*b7f0*/  PRMT R132, R9, 0x7610, R132 ;  /* 0x0000761009847816 */ /* 0x000fe20000000084 */
[----:B---3--:R1:W3:Y:S01]  /*b800*/  SHFL.IDX PT, R12, R8, 0x2, 0x181f ;  /* 0x00581f00080c7f89 */ /* 0x0082e200000e0000 */
        /* <DEDUP_REMOVED lines=14> */
[----:B----4-:R-:W-:-:S04]  /*b8f0*/  @!P0 IMAD.WIDE R16, R68, 0x2, R14 ;  /* 0x0000000244108825 */ /* 0x010fc800078e020e */
[----:B---3--:R-:W-:Y:S01]  /*b900*/  @!P0 IMAD.WIDE R10, R68, 0x2, R12 ;  /* 0x00000002440a8825 */ /* 0x008fe200078e020c */
        /* <DEDUP_REMOVED lines=14> */
.L_x_725:
[----:B--2---:R-:W-:Y:S05]  /*b9f0*/  BSYNC B0 ;  /* 0x0000000000007941 */ /* 0x004fea0003800000 */
.L_x_724:
[----:B-----5:R-:W-:Y:S01]  /*ba00*/  IMAD.MOV.U32 R4, RZ, RZ, R33 ;  /* 0x000000ffff047224 */ /* 0x020fe200078e0021 */
[----:B------:R2:W1:Y:S01]  /*ba10*/  SHFL.IDX PT, R63, R6, 0x3, 0x181f ;  /* 0x00781f00063f7f89 */ /* 0x00046200000e0000 */
        /* <DEDUP_REMOVED lines=20> */
[----:B------:R1:W3:Y:S01]  /*bb60*/  SHFL.IDX PT, R65, R5, 0x3, 0x181f ;  /* 0x00781f0005417f89 */ /* 0x0002e200000e0000 */
[----:B------:R-:W-:Y:S01]  /*bb70*/  IMAD.MOV.U32 R10, RZ, RZ, R31 ;  /* 0x000000ffff0a7224 */ /* 0x000fe200078e001f */
[----:B------:R-:W-:Y:S01]  /*bb80*/  CS2R R24, SRZ ;  /* 0x0000000000187805 */ /* 0x000fe2000001ff00 */
[----:B------:R-:W-:Y:S01]  /*bb90*/  IMAD.MOV.U32 R9, RZ, RZ, R28 ;  /* 0x000000ffff097224 */ /* 0x000fe200078e001c */
[----:B------:R3:W3:Y:S01]  /*bba0*/  SHFL.IDX PT, R64, R8, 0x3, 0x181f ;  /* 0x00781f0008407f89 */ /* 0x0006e200000e0000 */
[----:B-12---:R-:W-:Y:S01]  /*bbb0*/  IMAD.MOV.U32 R6, RZ, RZ, R43 ;  /* 0x000000ffff067224 */ /* 0x006fe200078e002b */
        /* <DEDUP_REMOVED lines=10> */
[----:B----4-:R-:W-:Y:S01]  /*bc60*/  CS2R R14, SRZ ;  /* 0x00000000000e7805 */ /* 0x010fe2000001ff00 */
[----:B---3--:R-:W-:Y:S01]  /*bc70*/  CS2R R12, SRZ ;  /* 0x00000000000c7805 */ /* 0x008fe2000001ff00 */
[----:B------:R-:W-:-:S02]  /*bc80*/  IMAD.MOV.U32 R7, RZ, RZ, R42 ;  /* 0x000000ffff077224 */ /* 0x000fc400078e002a */
        /* <DEDUP_REMOVED lines=25> */
.L_x_727:
[----:B------:R-:W-:Y:S05]  /*be20*/  BSYNC B0 ;  /* 0x0000000000007941 */ /* 0x000fea0003800000 */
.L_x_726:
        /* <DEDUP_REMOVED lines=146> */
.L_x_731:
[----:B------:R-:W-:Y:S05]  /*c750*/  BSYNC B0 ;  /* 0x0000000000007941 */ /* 0x000fea0003800000 */
.L_x_730:
        /* <DEDUP_REMOVED lines=11> */
[-C--:B------:R-:W-:Y:S02]  /*c810*/  LOP3.LUT R8, R9, R148.reuse, RZ, 0x3c, !PT ;  /* 0x0000009409087212 */ /* 0x080fe400078e3cff */
        /* <DEDUP_REMOVED lines=103> */
.L_x_729:
[----:B------:R-:W-:Y:S05]  /*ce90*/  BSYNC B1 ;  /* 0x0000000000017941 */ /* 0x000fea0003800000 */
.L_x_728:
        /* <DEDUP_REMOVED lines=19> */
[----:B------:R-:W-:Y:S01]  /*cfd0*/  LOP3.LUT R6, R11, 0x38, R6, 0xf8, !PT ;  /* 0x000000380b067812 */ /* 0x000fe200078ef806 */
        /* <DEDUP_REMOVED lines=100> */
.L_x_735:
[----:B------:R-:W-:Y:S05]  /*d620*/  BSYNC B0 ;  /* 0x0000000000007941 */ /* 0x000fea0003800000 */
.L_x_734:
[----:B------:R-:W-:-:S13]  /*d630*/  ISETP.GE.AND P0, PT, R38, c[0x0][0x27c], PT ;  /* 0x00009f0026007a0c */ /* 0x000fda0003f06270 */
[----:B------:R-:W-:Y:S05]  /*d640*/  @P0 BRA `(.L_x_733) ;  /* 0x0000078000000947 */ /* 0x000fea0003800000 */
[----:B-1----:R-:W-:Y:S01]  /*d650*/  SHF.R.S32.HI R7, RZ, 0x1f, R38 ;  /* 0x0000001fff077819 */ /* 0x002fe20000011426 */
[----:B------:R-:W-:Y:S01]  /*d660*/  IMAD.MOV.U32 R9, RZ, RZ, c[0x0][0x27c] ;  /* 0x00009f00ff097624 */ /* 0x000fe200078e00ff */
[----:B------:R-:W-:Y:S01]  /*d670*/  SHF.R.S32.HI R5, RZ, 0x1f, R88 ;  /* 0x0000001fff057819 */ /* 0x000fe20000011458 */
[----:B------:R-:W-:Y:S01]  /*d680*/  IMAD.SHL.U32 R10, R88, 0x40, RZ ;  /* 0x00000040580a7824 */ /* 0x000fe200078e00ff */
[----:B------:R-:W-:Y:S02]  /*d690*/  LEA.HI R11, R7, R38, RZ, 0x3 ;  /* 0x00000026070b7211 */ /* 0x000fe400078f18ff */
        /* <DEDUP_REMOVED lines=115> */
.L_x_733:
[----:B------:R-:W-:Y:S05]  /*ddd0*/  BSYNC B1 ;  /* 0x0000000000017941 */ /* 0x000fea0003800000 */
.L_x_732:
        /* <DEDUP_REMOVED lines=120> */
.L_x_739:
[----:B------:R-:W-:Y:S05]  /*e560*/  BSYNC B0 ;  /* 0x0000000000007941 */ /* 0x000fea0003800000 */
.L_x_738:
        /* <DEDUP_REMOVED lines=122> */
.L_x_737:
[----:B------:R-:W-:Y:S05]  /*ed10*/  BSYNC B1 ;  /* 0x0000000000017941 */ /* 0x000fea0003800000 */
.L_x_736:
        /* <DEDUP_REMOVED lines=119> */
.L_x_741:
[----:B------:R-:W-:Y:S05]  /*f490*/  BSYNC B0 ;  /* 0x0000000000007941 */ /* 0x000fea0003800000 */
.L_x_740:
        /* <DEDUP_REMOVED lines=30> */
[--C-:B------:R-:W-:Y:S01]  /*f680*/  SHF.R.U64 R14, R16, 0x10, R17.reuse ;  /* 0x00000010100e7819 */ /* 0x100fe20000001211 */
[----:B------:R-:W-:Y:S01]  /*f690*/  IMAD.SHL.U32 R12, R12, 0x2, RZ ;  /* 0x000000020c0c7824 */ /* 0x000fe200078e00ff */
[----:B------:R-:W-:Y:S02]  /*f6a0*/  SHF.R.U32.HI R17, RZ, 0x10, R17 ;  /* 0x00000010ff117819 */ /* 0x000fe40000011611 */
[----:B------:R-:W1:Y:S01]  /*f6b0*/  LDS.128 R8, [R13+0x10080] ;  /* 0x010080000d087984 */ /* 0x000e620000000c00 */
[--C-:B------:R-:W-:Y:S02]  /*f6c0*/  SHF.R.U64 R16, R18, 0x10, R19.reuse ;  /* 0x0000001012107819 */ /* 0x100fe40000001213 */
[----:B------:R-:W-:Y:S01]  /*f6d0*/  SHF.R.U32.HI R19, RZ, 0x10, R19 ;  /* 0x00000010ff137819 */ /* 0x000fe20000011613 */
[----:B------:R-:W2:Y:S01]  /*f6e0*/  LDS.128 R4, [R12+0x10080] ;  /* 0x010080000c047984 */ /* 0x000ea20000000c00 */
[----:B------:R-:W-:-:S02]  /*f6f0*/  SHF.R.U32.HI R24, RZ, 0x10, R25 ;  /* 0x00000010ff187819 */ /* 0x000fc40000011619 */
[----:B------:R-:W-:Y:S02]  /*f700*/  PRMT R80, R80, 0x5410, R15 ;  /* 0x0000541050507816 */ /* 0x000fe4000000000f */
[----:B------:R-:W-:Y:S02]  /*f710*/  PRMT R63, R63, 0x5410, R14 ;  /* 0x000054103f3f7816 */ /* 0x000fe4000000000e */
[----:B------:R-:W-:Y:S02]  /*f720*/  PRMT R62, R62, 0x5410, R17 ;  /* 0x000054103e3e7816 */ /* 0x000fe40000000011 */
[----:B------:R-:W-:Y:S02]  /*f730*/  SHF.R.U64 R21, R26, 0x10, R27 ;  /* 0x000000101a157819 */ /* 0x000fe4000000121b */
[----:B------:R-:W-:Y:S01]  /*f740*/  PRMT R64, R64, 0x5410, R19 ;  /* 0x0000541040407816 */ /* 0x000fe20000000013 */
[----:B------:R-:W-:Y:S01]  /*f750*/  IMAD.U32 R25, R62, 0x10000, RZ ;  /* 0x000100003e197824 */ /* 0x000fe200078e00ff */
[----:B------:R-:W-:-:S02]  /*f760*/  PRMT R67, R67, 0x5410, R24 ;  /* 0x0000541043437816 */ /* 0x000fc40000000018 */
[----:B------:R-:W-:Y:S01]  /*f770*/  PRMT R82, R82, 0x5410, R21 ;  /* 0x0000541052527816 */ /* 0x000fe20000000015 */
[C---:B------:R-:W-:Y:S01]  /*f780*/  IMAD.U32 R21, R80.reuse, 0x10000, RZ ;  /* 0x0001000050157824 */ /* 0x040fe200078e00ff */
[----:B------:R-:W-:Y:S02]  /*f790*/  LOP3.LUT R80, R80, 0xffff0000, RZ, 0xc0, !PT ;  /* 0xffff000050507812 */ /* 0x000fe400078ec0ff */
[----:B------:R-:W-:Y:S02]  /*f7a0*/  SHF.R.U32.HI R26, RZ, 0x10, R27 ;  /* 0x00000010ff1a7819 */ /* 0x000fe4000001161b */
[----:B------:R-:W-:Y:S02]  /*f7b0*/  PRMT R65, R65, 0x5410, R16 ;  /* 0x0000541041417816 */ /* 0x000fe40000000010 */
[----:B------:R-:W-:Y:S01]  /*f7c0*/  PRMT R81, R81, 0x5410, R26 ;  /* 0x0000541051517816 */ /* 0x000fe2000000001a */
[----:B------:R-:W-:Y:S01]  /*f7d0*/  IMAD.U32 R26, R64, 0x10000, RZ ;  /* 0x00010000401a7824 */ /* 0x000fe200078e00ff */
[----:B------:R-:W-:-:S02]  /*f7e0*/  LOP3.LUT R62, R62, 0xffff0000, RZ, 0xc0, !PT ;  /* 0xffff00003e3e7812 */ /* 0x000fc400078ec0ff */
        /* <DEDUP_REMOVED lines=11> */
[C---:B------:R-:W-:Y:S01]  /*f8a0*/  IMAD.U32 R5, R63.reuse, 0x10000, RZ ;  /* 0x000100003f057824 */ /* 0x040fe200078e00ff */
        /* <DEDUP_REMOVED lines=26> */
[----:B------:R-:W-:Y:S02]  /*fa50*/  FFMA.FTZ R26, R9, R26, R20 ;  /* 0x0000001a091a7223 */ /* 0x000fe40000010014 */
[C---:B------:R-:W-:Y:S01]  /*fa60*/  IMAD.U32 R16, R10.reuse, 0x10000, RZ ;  /* 0x000100000a107824 */ /* 0x040fe200078e00ff */
[----:B------:R-:W-:Y:S01]  /*fa70*/  LOP3.LUT R10, R10, 0xffff0000, RZ, 0xc0, !PT ;  /* 0xffff00000a0a7812 */ /* 0x000fe200078ec0ff */
[----:B------:R-:W-:Y:S02]  /*fa80*/  FMUL.FTZ R4, R24, R62 ;  /* 0x0000003e18047220 */ /* 0x000fe40000410000 */
[C---:B------:R-:W-:Y:S02]  /*fa90*/  FMUL.FTZ R9, R23.reuse, R8 ;  /* 0x0000000817097220 */ /* 0x040fe40000410000 */
[----:B------:R-:W-:-:S02]  /*faa0*/  FMUL.FTZ R23, R23, R25 ;  /* 0x0000001917177220 */ /* 0x000fc40000410000 */
[-C--:B------:R-:W-:Y:S02]  /*fab0*/  FMUL.FTZ R24, R24, R67.reuse ;  /* 0x0000004318187220 */ /* 0x080fe40000410000 */
[----:B------:R-:W-:Y:S01]  /*fac0*/  FFMA.FTZ R20, R17, R67, -R4 ;  /* 0x0000004311147223 */ /* 0x000fe20000010804 */
[----:B------:R-:W-:Y:S01]  /*fad0*/  LOP3.LUT R4, R81, 0xffff0000, RZ, 0xc0, !PT ;  /* 0xffff000051047812 */ /* 0x000fe200078ec0ff */
        /* <DEDUP_REMOVED lines=19> */
[----:B------:R-:W-:Y:S01]  /*fc10*/  F2FP.BF16.PACK_AB R7, R19, R26 ;  /* 0x0000001a1307723e */ /* 0x000fe200000010ff */
[----:B------:R1:W-:Y:S04]  /*fc20*/  STS.128 [R13+0x10080], R8 ;  /* 0x010080080d007388 */ /* 0x0003e80000000c00 */
[----:B------:R1:W-:Y:S02]  /*fc30*/  STS.128 [R12+0x10080], R4 ;  /* 0x010080040c007388 */ /* 0x0003e40000000c00 */
.L_x_713:
[----:B------:R-:W-:Y:S05]  /*fc40*/  BSYNC B2 ;  /* 0x0000000000027941 */ /* 0x000fea0003800000 */
.L_x_679:
        /* <DEDUP_REMOVED lines=16> */
[----:B------:R-:W-:Y:S01]  /*fd50*/  IMAD.SHL.U32 R65, R58, 0x40, RZ ;  /* 0x000000403a417824 */ /* 0x000fe200078e00ff */
[----:B------:R-:W-:Y:S01]  /*fd60*/  LOP3.LUT R0, R0, 0x1c0, RZ, 0xc0, !PT ;  /* 0x000001c000007812 */ /* 0x000fe200078ec0ff */
[----:B------:R-:W-:Y:S01]  /*fd70*/  IMAD.IADD R11, R4, 0x1, -R11 ;  /* 0x00000001040b7824 */ /* 0x000fe200078e0a0b */
[----:B------:R-:W-:Y:S01]  /*fd80*/  UISETP.GE.AND UP0, UPT, UR10, 0x2, UPT ;  /* 0x000000020a00788c */ /* 0x000fe2000bf06270 */
[----:B------:R-:W-:Y:S01]  /*fd90*/  IMAD R4, R59, c[0x0][0x218], RZ ;  /* 0x000086003b047a24 */ /* 0x000fe200078e02ff */
[----:B------:R-:W-:Y:S01]  /*fda0*/  SHF.R.U32.HI R64, RZ, 0x3, R0 ;  /* 0x00000003ff407819 */ /* 0x000fe20000011600 */
[----:B------:R-:W-:Y:S01]  /*fdb0*/  IMAD R213, R11, 0x200, R8 ;  /* 0x000002000bd57824 */ /* 0x000fe200078e0208 */
[----:B------:R-:W-:Y:S01]  /*fdc0*/  LOP3.LUT R65, R65, 0xfffffe00, RZ, 0xc0, !PT ;  /* 0xfffffe0041417812 */ /* 0x000fe200078ec0ff */
[----:B------:R-:W-:-:S04]  /*fdd0*/  IMAD.WIDE.U32 R6, R217, c[0x0][0x218], R6 ;  /* 0x00008600d9067a25 */ /* 0x000fc800078e0006 */
[----:B------:R-:W-:Y:S01]  /*fde0*/  IMAD.SHL.U32 R213, R213, 0x2, RZ ;  /* 0x00000002d5d57824 */ /* 0x000fe200078e00ff */
[----:B------:R-:W-:Y:S01]  /*fdf0*/  BAR.SYNC.DEFER_BLOCKING 0x0 ;  /* 0x0000000000007b1d */ /* 0x000fe20000010000 */
[----:B------:R-:W-:Y:S02]  /*fe00*/  IMAD R4, R217, c[0x0][0x21c], R4 ;  /* 0x00008700d9047a24 */ /* 0x000fe400078e0204 */
[----:B------:R-:W-:Y:S01]  /*fe10*/  IMAD.SHL.U32 R11, R11, 0x8, RZ ;  /* 0x000000080b0b7824 */ /* 0x000fe200078e00ff */
[----:B------:R-:W-:Y:S01]  /*fe20*/  IADD3 R5, R213, 0xc080, RZ ;  /* 0x0000c080d5057810 */ /* 0x000fe20007ffe0ff */
[----:B------:R-:W-:Y:S01]  /*fe30*/  IMAD.SHL.U32 R219, R39, 0x2, RZ ;  /* 0x0000000227db7824 */ /* 0x000fe200078e00ff */
[----:B------:R-:W-:Y:S02]  /*fe40*/  IADD3 R212, R213, 0xc0a0, RZ ;  /* 0x0000c0a0d5d47810 */ /* 0x000fe40007ffe0ff */
[----:B------:R-:W-:Y:S02]  /*fe50*/  @P0 IADD3 R212, R5, -0x20, RZ ;  /* 0xffffffe005d40810 */ /* 0x000fe40007ffe0ff */
[----:B------:R-:W-:-:S02]  /*fe60*/  IADD3 R5, P0, R6, UR26, RZ ;  /* 0x0000001a06057c10 */ /* 0x000fc4000ff1e0ff */
[----:B------:R-:W-:Y:S01]  /*fe70*/  LOP3.LUT R11, R0, 0x8, R11, 0xf8, !PT ;  /* 0x00000008000b7812 */ /* 0x000fe200078ef80b */
[----:B------:R-:W-:Y:S01]  /*fe80*/  IMAD.MOV.U32 R0, RZ, RZ, 0x40 ;  /* 0x00000040ff007424 */ /* 0x000fe200078e00ff */
[----:B------:R-:W-:Y:S01]  /*fe90*/  IADD3.X R4, R7, UR12, R4, P0, !PT ;  /* 0x0000000c07047c10 */ /* 0x000fe200087fe404 */
[----:B------:R-:W-:Y:S01]  /*fea0*/  IMAD R7, R70, 0x400, R65 ;  /* 0x0000040046077824 */ /* 0x000fe200078e0241 */
[----:B------:R-:W-:Y:S02]  /*feb0*/  LEA R6, P0, R5, c[0x0][0x1f8], 0x1 ;  /* 0x00007e0005067a11 */ /* 0x000fe400078008ff */
[----:B------:R-:W-:Y:S02]  /*fec0*/  LOP3.LUT R64, R11, R64, RZ, 0x3c, !PT ;  /* 0x000000400b407212 */ /* 0x000fe400078e3cff */
[----:B------:R-:W-:Y:S02]  /*fed0*/  LEA.HI.X R5, R5, c[0x0][0x1fc], R4, 0x1, P0 ;  /* 0x00007f0005057a11 */ /* 0x000fe400000f0c04 */
[----:B------:R1:W-:Y:S01]  /*fee0*/  SHFL.IDX PT, R4, R6, RZ, 0x181f ;  /* 0x00181fff06047589 */ /* 0x0003e200000e0000 */
[----:B------:R-:W-:Y:S01]  /*fef0*/  IMAD.IADD R214, R64, 0x1, R7 ;  /* 0x0000000140d67824 */ /* 0x000fe200078e0207 */
[----:B------:R-:W-:-:S02]  /*ff00*/  LOP3.LUT P0, RZ, R57, 0x4, RZ, 0xc0, !PT ;  /* 0x0000000439ff7812 */ /* 0x000fc4000780c0ff */
[----:B------:R-:W2:Y:S01]  /*ff10*/  SHFL.IDX PT, R5, R5, RZ, 0x181f ;  /* 0x00181fff05057589 */ /* 0x000ea200000e0000 */
[----:B------:R-:W-:Y:S01]  /*ff20*/  IMAD.SHL.U32 R214, R214, 0x2, RZ ;  /* 0x00000002d6d67824 */ /* 0x000fe200078e00ff */
[----:B------:R-:W-:Y:S02]  /*ff30*/  SEL R0, R0, 0xffffffc0, !P0 ;  /* 0xffffffc000007807 */ /* 0x000fe40004000000 */
[----:B------:R-:W-:Y:S01]  /*ff40*/  LDSM.16.M88.4 R24, [R213+0xc080] ;  /* 0x00c08000d518783b */ /* 0x000fe20000000200 */
[----:B------:R-:W-:Y:S01]  /*ff50*/  ISETP.LT.AND P0, PT, R56, UR22, PT ;  /* 0x0000001638007c0c */ /* 0x000fe2000bf01270 */
[----:B------:R-:W-:Y:S01]  /*ff60*/  IMAD R210, R2, 0x2, R214 ;  /* 0x0000000202d27824 */ /* 0x000fe200078e02d6 */
[----:B------:R-:W-:Y:S01]  /*ff70*/  SHF.R.S32.HI R7, RZ, 0x1f, R38 ;  /* 0x0000001fff077819 */ /* 0x000fe20000011426 */
[----:B------:R-:W-:Y:S01]  /*ff80*/  LDSM.16.M88.4 R20, [R214+0x10080] ;  /* 0x01008000d614783b */ /* 0x000fe20000000200 */
[----:B------:R-:W-:Y:S01]  /*ff90*/  ISETP.GE.OR P6, PT, R68, c[0x0][0x1d4], !P0 ;  /* 0x0000750044007a0c */ /* 0x000fe200047c6670 */
[----:B------:R-:W-:Y:S01]  /*ffa0*/  IMAD R209, R3, 0x2, R214 ;  /* 0x0000000203d17824 */ /* 0x000fe200078e02d6 */
[----:B------:R-:W-:Y:S01]  /*ffb0*/  LEA.HI R224, R7, R38, RZ, 0x3 ;  /* 0x0000002607e07211 */ /* 0x000fe200078f18ff */
[----:B------:R-:W3:Y:S01]  /*ffc0*/  LDSM.16.M88.4 R40, [R213+0xc880] ;  /* 0x00c88000d528783b */ /* 0x000ee20000000200 */
[----:B------:R-:W-:Y:S01]  /*ffd0*/  SHF.R.S32.HI R7, RZ, 0x1f, R36 ;  /* 0x0000001fff077819 */ /* 0x000fe20000011424 */
[----:B------:R-:W-:Y:S01]  /*ffe0*/  IMAD.IADD R208, R213, 0x1, R0 ;  /* 0x00000001d5d07824 */ /* 0x000fe200078e0200 */
[----:B------:R-:W-:Y:S01]  /*fff0*/  LOP3.LUT R224, R224, 0xfffffff8, RZ, 0xc0, !PT ;  /* 0xfffffff8e0e07812 */ /* 0x000fe200078ec0ff */
[----:B------:R-:W-:Y:S01]  /*10000*/  LDSM.16.M88.4 R16, [R212] ;  /* 0x00000000d410783b */ /* 0x000fe20000000200 */
[----:B------:R-:W-:Y:S01]  /*10010*/  LEA.HI R222, R7, R36, RZ, 0x3 ;  /* 0x0000002407de7211 */ /* 0x000fe200078f18ff */
[----:B------:R-:W-:Y:S01]  /*10020*/  IMAD R207, R3, 0x2, R210 ;  /* 0x0000000203cf7824 */ /* 0x000fe200078e02d2 */
[----:B-1----:R-:W-:Y:S01]  /*10030*/  SHF.R.S32.HI R6, RZ, 0x1f, R37 ;  /* 0x0000001fff067819 */ /* 0x002fe20000011425 */
[----:B------:R-:W-:Y:S01]  /*10040*/  LDSM.16.M88.4 R44, [R212+0x800] ;  /* 0x00080000d42c783b */ /* 0x000fe20000000200 */
[----:B------:R-:W-:Y:S01]  /*10050*/  LOP3.LUT R222, R222, 0xfffffff8, RZ, 0xc0, !PT ;  /* 0xfffffff8dede7812 */ /* 0x000fe200078ec0ff */
[----:B------:R-:W-:Y:S01]  /*10060*/  IMAD.IADD R202, R0, 0x1, R212 ;  /* 0x0000000100ca7824 */ /* 0x000fe200078e02d4 */
[----:B------:R-:W-:Y:S01]  /*10070*/  LEA.HI R223, R6, R37, RZ, 0x3 ;  /* 0x0000002506df7211 */ /* 0x000fe200078f18ff */
[----:B--2---:R-:W-:Y:S01]  /*10080*/  IMAD.WIDE R14, R68, 0x2, R4 ;  /* 0x00000002440e7825 */ /* 0x004fe200078e0204 */
[----:B------:R-:W1:Y:S01]  /*10090*/  LDSM.16.M88.4 R8, [R210+0x10080] ;  /* 0x01008000d208783b */ /* 0x000e620000000200 */
[----:B------:R-:W-:-:S02]  /*100a0*/  SHF.R.S32.HI R225, RZ, 0x1f, R222 ;  /* 0x0000001fffe17819 */ /* 0x000fc400000114de */
        /* <DEDUP_REMOVED lines=11> */
[----:B------:R-:W-:-:S02]  /*10160*/  IADD3 R200, R212, 0x1800, RZ ;  /* 0x00001800d4c87810 */ /* 0x000fc40007ffe0ff */
[C---:B------:R-:W-:Y:S02]  /*10170*/  IADD3 R199, R212.reuse, 0x2000, RZ ;  /* 0x00002000d4c77810 */ /* 0x040fe40007ffe0ff */
[----:B------:R-:W-:Y:S01]  /*10180*/  IADD3 R198, R212, 0x2800, RZ ;  /* 0x00002800d4c67810 */ /* 0x000fe20007ffe0ff */
[----:B------:R2:W-:Y:S01]  /*10190*/  LDGSTS.E.BYPASS.LTC128B.128 [R219+0x9080], [R12.64], !P6 ;  /* 0x090800000cdb7fae */ /* 0x0005e2000f101d58 */
[----:B------:R-:W-:Y:S02]  /*101a0*/  ISETP.GE.OR P6, PT, R37, c[0x0][0x1d4], !P0 ;  /* 0x0000750025007a0c */ /* 0x000fe400047c6670 */
[----:B------:R-:W-:Y:S02]  /*101b0*/  ISETP.GE.OR P0, PT, R36, c[0x0][0x1d4], !P0 ;  /* 0x0000750024007a0c */ /* 0x000fe40004706670 */
[C---:B------:R-:W-:Y:S02]  /*101c0*/  IADD3 R197, R212.reuse, 0x3000, RZ ;  /* 0x00003000d4c57810 */ /* 0x040fe40007ffe0ff */
[----:B------:R-:W-:Y:S01]  /*101d0*/  IADD3 R196, R212, 0x3800, RZ ;  /* 0x00003800d4c47810 */ /* 0x000fe20007ffe0ff */
[----:B---3--:R-:W-:Y:S06]  /*101e0*/  HMMA.16816.F32.BF16 R36, R20, R40, RZ ;  /* 0x000000281424723c */ /* 0x008fec00000418ff */
[----:B------:R3:W-:Y:S04]  /*101f0*/  LDGSTS.E.BYPASS.LTC128B.128 [R219+0xa080], [R28.64], !P6 ;  /* 0x0a0800001cdb7fae */ /* 0x0007e8000f101d58 */
[----:B------:R4:W-:Y:S01]  /*10200*/  LDGSTS.E.BYPASS.LTC128B.128 [R219+0xb080], [R52.64], !P0 ;  /* 0x0b08000034db7fae */ /* 0x0009e2000c101d58 */
[----:B------:R-:W-:-:S03]  /*10210*/  PLOP3.LUT P0, PT, PT, PT, UP0, 0x40, 0x0 ;  /* 0x000000000000781c */ /* 0x000fc60003f0e808 */
[----:B------:R-:W-:Y:S04]  /*10220*/  LDSM.16.M88.4 R48, [R209+0x10080] ;  /* 0x01008000d130783b */ /* 0x000fe80000000200 */
[----:B------:R-:W5:Y:S01]  /*10230*/  LDSM.16.M88.4 R4, [R208+0xc080] ;  /* 0x00c08000d004783b */ /* 0x000f620000000200 */
[C---:B--2---:R-:W-:Y:S03]  /*10240*/  HMMA.16816.F32.BF16 R12, R20.reuse, R24, RZ ;  /* 0x00000018140c723c */ /* 0x044fe600000418ff */
[----:B------:R-:W2:Y:S04]  /*10250*/  LDSM.16.M88.4 R60, [R208+0xc880] ;  /* 0x00c88000d03c783b */ /* 0x000ea80000000200 */
[----:B------:R-:W-:Y:S01]  /*10260*/  LDSM.16.M88.4 R32, [R207+0x10080] ;  /* 0x01008000cf20783b */ /* 0x000fe20000000200 */
[C---:B------:R-:W-:Y:S03]  /*10270*/  HMMA.16816.F32.BF16 R24, R20.reuse, R26, RZ ;  /* 0x0000001a1418723c */ /* 0x040fe600000418ff */
[----:B------:R-:W-:Y:S04]  /*10280*/  LDSM.16.M88.4 R56, [R213+0xd080] ;  /* 0x00d08000d538783b */ /* 0x000fe80000000200 */
[----:B---3--:R-:W3:Y:S01]  /*10290*/  LDSM.16.M88.4 R28, [R202] ;  /* 0x00000000ca1c783b */ /* 0x008ee20000000200 */
[----:B------:R-:W-:Y:S03]  /*102a0*/  HMMA.16816.F32.BF16 R20, R20, R42, RZ ;  /* 0x0000002a1414723c */ /* 0x000fe600000418ff */
[----:B----4-:R-:W4:Y:S04]  /*102b0*/  LDSM.16.M88.4 R52, [R202+0x800] ;  /* 0x00080000ca34783b */ /* 0x010f280000000200 */
[----:B------:R-:W-:Y:S01]  /*102c0*/  LDSM.16.M88.4 R40, [R212+0x1000] ;  /* 0x00100000d428783b */ /* 0x000fe20000000200 */
[C---:B-1----:R-:W-:Y:S03]  /*102d0*/  HMMA.16816.F32.BF16 R12, R8.reuse, R16, R12 ;  /* 0x00000010080c723c */ /* 0x042fe6000004180c */
[----:B------:R-:W0:Y:S05]  /*102e0*/  LDGDEPBAR ;  /* 0x00000000000079af */ /* 0x000e2a0000000000 */
[C---:B------:R-:W-:Y:S01]  /*102f0*/  HMMA.16816.F32.BF16 R24, R8.reuse, R18, R24 ;  /* 0x000000120818723c */ /* 0x040fe20000041818 */
[----:B------:R-:W1:Y:S07]  /*10300*/  LDSM.16.M88.4 R16, [R214+0x14080] ;  /* 0x01408000d610783b */ /* 0x000e6e0000000200 */
[----:B------:R-:W-:Y:S08]  /*10310*/  HMMA.16816.F32.BF16 R36, R8, R44, R36 ;  /* 0x0000002c0824723c */ /* 0x000ff00000041824 */
[C---:B-----5:R-:W-:Y:S08]  /*10320*/  HMMA.16816.F32.BF16 R12, R48.reuse, R4, R12 ;  /* 0x00000004300c723c */ /* 0x060ff0000004180c */
[----:B------:R-:W-:Y:S01]  /*10330*/  HMMA.16816.F32.BF16 R24, R48, R6, R24 ;  /* 0x000000063018723c */ /* 0x000fe20000041818 */
[----:B------:R-:W-:Y:S07]  /*10340*/  LDSM.16.M88.4 R4, [R210+0x14080] ;  /* 0x01408000d204783b */ /* 0x000fee0000000200 */
[----:B------:R-:W-:Y:S01]  /*10350*/  HMMA.16816.F32.BF16 R8, R8, R46, R20 ;  /* 0x0000002e0808723c */ /* 0x000fe20000041814 */
[----:B------:R-:W5:Y:S04]  /*10360*/  LDSM.16.M88.4 R44, [R213+0xd880] ;  /* 0x00d88000d52c783b */ /* 0x000f680000000200 */
[----:B------:R-:W-:Y:S03]  /*10370*/  LDSM.16.M88.4 R20, [R209+0x14080] ;  /* 0x01408000d114783b */ /* 0x000fe60000000200 */
[----:B--2---:R-:W-:Y:S08]  /*10380*/  HMMA.16816.F32.BF16 R36, R48, R60, R36 ;  /* 0x0000003c3024723c */ /* 0x004ff00000041824 */
[C---:B---3--:R-:W-:Y:S08]  /*10390*/  HMMA.16816.F32.BF16 R12, R32.reuse, R28, R12 ;  /* 0x0000001c200c723c */ /* 0x048ff0000004180c */
[----:B------:R-:W-:Y:S01]  /*103a0*/  HMMA.16816.F32.BF16 R24, R32, R30, R24 ;  /* 0x0000001e2018723c */ /* 0x000fe20000041818 */
[----:B------:R-:W-:Y:S07]  /*103b0*/  LDSM.16.M88.4 R28, [R208+0xd080] ;  /* 0x00d08000d01c783b */ /* 0x000fee0000000200 */
[----:B------:R-:W-:Y:S01]  /*103c0*/  HMMA.16816.F32.BF16 R48, R48, R62, R8 ;  /* 0x0000003e3030723c */ /* 0x000fe20000041808 */
[----:B------:R-:W2:Y:S04]  /*103d0*/  LDSM.16.M88.4 R60, [R212+0x1800] ;  /* 0x00180000d43c783b */ /* 0x000ea80000000200 */
[----:B------:R-:W-:Y:S03]  /*103e0*/  LDSM.16.M88.4 R8, [R207+0x14080] ;  /* 0x01408000cf08783b */ /* 0x000fe60000000200 */
[----:B----4-:R-:W-:Y:S08]  /*103f0*/  HMMA.16816.F32.BF16 R36, R32, R52, R36 ;  /* 0x000000342024723c */ /* 0x010ff00000041824 */
[C---:B-1----:R-:W-:Y:S08]  /*10400*/  HMMA.16816.F32.BF16 R12, R16.reuse, R56, R12 ;  /* 0x00000038100c723c */ /* 0x042ff0000004180c */
[----:B------:R-:W-:Y:S01]  /*10410*/  HMMA.16816.F32.BF16 R24, R16, R58, R24 ;  /* 0x0000003a1018723c */ /* 0x000fe20000041818 */
[----:B------:R-:W-:Y:S07]  /*10420*/  LDSM.16.M88.4 R56, [R202+0x1000] ;  /* 0x00100000ca38783b */ /* 0x000fee0000000200 */
[----:B------:R-:W-:Y:S01]  /*10430*/  HMMA.16816.F32.BF16 R48, R32, R54, R48 ;  /* 0x000000362030723c */ /* 0x000fe20000041830 */
[----:B------:R-:W1:Y:S04]  /*10440*/  LDSM.16.M88.4 R52, [R208+0xd880] ;  /* 0x00d88000d034783b */ /* 0x000e680000000200 */
[----:B------:R-:W-:Y:S03]  /*10450*/  LDSM.16.M88.4 R32, [R214+0x18080] ;  /* 0x01808000d620783b */ /* 0x000fe60000000200 */
[----:B-----5:R-:W-:Y:S08]  /*10460*/  HMMA.16816.F32.BF16 R36, R16, R44, R36 ;  /* 0x0000002c1024723c */ /* 0x020ff00000041824 */
[C---:B------:R-:W-:Y:S08]  /*10470*/  HMMA.16816.F32.BF16 R12, R4.reuse, R40, R12 ;  /* 0x00000028040c723c */ /* 0x040ff0000004180c */
[----:B------:R-:W-:Y:S01]  /*10480*/  HMMA.16816.F32.BF16 R24, R4, R42, R24 ;  /* 0x0000002a0418723c */ /* 0x000fe20000041818 */
[----:B------:R-:W-:Y:S07]  /*10490*/  LDSM.16.M88.4 R40, [R213+0xe080] ;  /* 0x00e08000d528783b */ /* 0x000fee0000000200 */
[----:B------:R-:W-:Y:S01]  /*104a0*/  HMMA.16816.F32.BF16 R48, R16, R46, R48 ;  /* 0x0000002e1030723c */ /* 0x000fe20000041830 */
[----:B------:R-:W3:Y:S04]  /*104b0*/  LDSM.16.M88.4 R44, [R202+0x1800] ;  /* 0x00180000ca2c783b */ /* 0x000ee80000000200 */
        /* <DEDUP_REMOVED lines=15> */
[----:B---3--:R-:W-:Y:S08]  /*105b0*/  HMMA.16816.F32.BF16 R36, R8, R44, R36 ;  /* 0x0000002c0824723c */ /* 0x008ff00000041824 */
[C---:B------:R-:W-:Y:S08]  /*105c0*/  HMMA.16816.F32.BF16 R12, R32.reuse, R40, R12 ;  /* 0x00000028200c723c */ /* 0x040ff0000004180c */
[----:B------:R-:W-:Y:S01]  /*105d0*/  HMMA.16816.F32.BF16 R24, R32, R42, R24 ;  /* 0x0000002a2018723c */ /* 0x000fe20000041818 */
[----:B------:R-:W1:Y:S07]  /*105e0*/  LDSM.16.M88.4 R40, [R212+0x2800] ;  /* 0x00280000d428783b */ /* 0x000e6e0000000200 */
[----:B------:R-:W-:Y:S01]  /*105f0*/  HMMA.16816.F32.BF16 R48, R8, R46, R48 ;  /* 0x0000002e0830723c */ /* 0x000fe20000041830 */
[----:B------:R-:W-:Y:S04]  /*10600*/  LDSM.16.M88.4 R44, [R214+0x1c080] ;  /* 0x01c08000d62c783b */ /* 0x000fe80000000200 */
[----:B------:R-:W-:Y:S03]  /*10610*/  LDSM.16.M88.4 R8, [R213+0xf080] ;  /* 0x00f08000d508783b */ /* 0x000fe60000000200 */
[----:B--2---:R-:W-:Y:S08]  /*10620*/  HMMA.16816.F32.BF16 R36, R32, R60, R36 ;  /* 0x0000003c2024723c */ /* 0x004ff00000041824 */
        /* <DEDUP_REMOVED lines=42> */
[----:B------:R-:W-:Y:S01]  /*108d0*/  FMUL.FTZ R4, R13, c[0x0][0x320] ;  /* 0x0000c8000d047a20 */ /* 0x000fe20000410000 */
[----:B------:R-:W-:Y:S01]  /*108e0*/  SHF.R.S32.HI R13, RZ, 0x1f, R224 ;  /* 0x0000001fff0d7819 */ /* 0x000fe200000114e0 */
        /* <DEDUP_REMOVED lines=8> */
[----:B------:R-:W-:-:S02]  /*10970*/  FMUL.FTZ R12, R25, c[0x0][0x320] ;  /* 0x0000c800190c7a20 */ /* 0x000fc40000410000 */
[----:B------:R-:W-:Y:S02]  /*10980*/  FMUL.FTZ R8, R27, c[0x0][0x320] ;  /* 0x0000c8001b087a20 */ /* 0x000fe40000410000 */
        /* <DEDUP_REMOVED lines=54> */
.L_x_742:
[----:B--234-:R-:W-:Y:S01]  /*10cf0*/  LOP3.LUT R11, R71, 0xffffffe0, RZ, 0xc0, !PT ;  /* 0xffffffe0470b7812 */ /* 0x01cfe200078ec0ff */
[----:B------:R-:W-:Y:S01]  /*10d00*/  UMOV UR4, 0xffffffe0 ;  /* 0xffffffe000047882 */ /* 0x000fe20000000000 */
[----:B------:R-:W-:Y:S01]  /*10d10*/  LEA.HI R13, R69, R66, RZ, 0x2 ;  /* 0x00000042450d7211 */ /* 0x000fe200078f10ff */
[----:B------:R-:W-:Y:S01]  /*10d20*/  UIMAD UR4, UR10, UR4, 0x21 ;  /* 0x000000210a0474a4 */ /* 0x000fe2000f8e0204 */
[----:B------:R-:W-:Y:S01]  /*10d30*/  SHF.R.S32.HI R15, RZ, 0x1f, R70 ;  /* 0x0000001fff0f7819 */ /* 0x000fe20000011446 */
[----:B------:R-:W-:Y:S01]  /*10d40*/  IMAD.IADD R11, R66, 0x1, -R11 ;  /* 0x00000001420b7824 */ /* 0x000fe200078e0a0b */
[----:B------:R-:W-:Y:S01]  /*10d50*/  LOP3.LUT R13, R13, 0xfffffffc, RZ, 0xc0, !PT ;  /* 0xfffffffc0d0d7812 */ /* 0x000fe200078ec0ff */
[----:B------:R-:W-:Y:S01]  /*10d60*/  FMUL.FTZ R19, R48, c[0x0][0x320] ;  /* 0x0000c80030137a20 */ /* 0x000fe20000410000 */
[----:B------:R-:W-:Y:S01]  /*10d70*/  LEA.HI R15, R15, R70, RZ, 0x3 ;  /* 0x000000460f0f7211 */ /* 0x000fe200078f18ff */
[----:B------:R-:W-:Y:S01]  /*10d80*/  FMUL.FTZ R21, R49, c[0x0][0x320] ;  /* 0x0000c80031157a20 */ /* 0x000fe20000410000 */
[----:B------:R-:W-:Y:S01]  /*10d90*/  SHF.R.S32.HI R14, RZ, 0x1f, R11 ;  /* 0x0000001fff0e7819 */ /* 0x000fe2000001140b */
[----:B------:R-:W-:Y:S01]  /*10da0*/  IMAD.IADD R66, R66, 0x1, -R13 ;  /* 0x0000000142427824 */ /* 0x000fe200078e0a0d */
[----:B------:R-:W-:Y:S01]  /*10db0*/  LOP3.LUT R15, R15, 0xffffff8, RZ, 0xc0, !PT ;  /* 0x0ffffff80f0f7812 */ /* 0x000fe200078ec0ff */
[----:B------:R-:W-:Y:S01]  /*10dc0*/  MUFU.TANH R19, R19 ;  /* 0x0000001300137308 */ /* 0x000fe20000002400 */
[----:B------:R-:W-:Y:S01]  /*10dd0*/  LEA.HI R13, R14, R11, RZ, 0x2 ;  /* 0x0000000b0e0d7211 */ /* 0x000fe200078f10ff */
[----:B------:R-:W-:Y:S01]  /*10de0*/  IMAD.IADD R211, R65, 0x1, R64 ;  /* 0x0000000141d37824 */ /* 0x000fe200078e0240 */
[----:B------:R-:W-:Y:S01]  /*10df0*/  LEA.HI R14, R66, R66, RZ, 0x1 ;  /* 0x00000042420e7211 */ /* 0x000fe200078f08ff */
[----:B------:R-:W-:Y:S01]  /*10e00*/  IMAD.IADD R70, R70, 0x1, -R15 ;  /* 0x0000000146467824 */ /* 0x000fe200078e0a0f */
[----:B------:R-:W-:Y:S01]  /*10e10*/  PLOP3.LUT P0, PT, PT, PT, UP2, 0x80, 0x0 ;  /* 0x000000000000781c */ /* 0x000fe20003f0f028 */
[----:B------:R-:W-:Y:S01]  /*10e20*/  IMAD.SHL.U32 R211, R211, 0x2, RZ ;  /* 0x00000002d3d37824 */ /* 0x000fe200078e00ff */
[C---:B------:R-:W-:Y:S01]  /*10e30*/  LEA.HI.SX32 R15, R13.reuse, UR15, 0x1e ;  /* 0x0000000f0d0f7c11 */ /* 0x040fe2000f8ff2ff */
[----:B------:R-:W-:Y:S01]  /*10e40*/  MUFU.TANH R21, R21 ;  /* 0x0000001500157308 */ /* 0x000fe20000002400 */
[----:B------:R-:W-:Y:S01]  /*10e50*/  LOP3.LUT R17, R14, 0x1ffffffe, RZ, 0xc0, !PT ;  /* 0x1ffffffe0e117812 */ /* 0x000fe200078ec0ff */
[----:B------:R-:W-:Y:S01]  /*10e60*/  IMAD R206, R2, 0x2, R211 ;  /* 0x0000000202ce7824 */ /* 0x000fe200078e02d3 */
[----:B------:R-:W-:Y:S01]  /*10e70*/  LOP3.LUT R16, R13, 0x7ffffffc, RZ, 0xc0, !PT ;  /* 0x7ffffffc0d107812 */ /* 0x000fe200078ec0ff */
[----:B------:R-:W-:Y:S01]  /*10e80*/  IMAD R15, R70, 0x10, R15 ;  /* 0x00000010460f7824 */ /* 0x000fe200078e020f */
[----:B------:R-:W-:Y:S01]  /*10e90*/  LDSM.16.MT88.4 R140, [R211+0x8080] ;  /* 0x00808000d38c783b */ /* 0x000fe20000004200 */
[----:B------:R-:W-:Y:S01]  /*10ea0*/  IMAD.IADD R226, R66, 0x1, -R17 ;  /* 0x0000000142e27824 */ /* 0x000fe200078e0a11 */
[----:B------:R-:W-:Y:S01]  /*10eb0*/  @UP2 USHF.L.U32 UR14, UR14, 0x7, URZ ;  /* 0x000000070e0e2899 */ /* 0x000fe2000800063f */
[----:B------:R-:W-:Y:S01]  /*10ec0*/  IMAD.IADD R227, R11, 0x1, -R16 ;  /* 0x000000010be37824 */ /* 0x000fe200078e0a10 */
[----:B------:R-:W-:Y:S01]  /*10ed0*/  LDSM.16.MT88.4 R132, [R206+0x8080] ;  /* 0x00808000ce84783b */ /* 0x000fe20000004200 */
[----:B------:R-:W-:-:S02]  /*10ee0*/  IMAD R226, R226, 0x8, R15 ;  /* 0x00000008e2e27824 */ /* 0x000fc400078e020f */
[----:B------:R-:W-:Y:S01]  /*10ef0*/  IMAD.U32 R16, RZ, RZ, UR4 ;  /* 0x00000004ff107e24 */ /* 0x000fe2000f8e00ff */
[----:B------:R-:W-:Y:S01]  /*10f00*/  LDSM.16.MT88.4 R40, [R211+0x9080] ;  /* 0x00908000d328783b */ /* 0x000fe20000004200 */
[----:B------:R-:W-:Y:S01]  /*10f10*/  @P0 IMAD.HI.U32 R14, R226, c[0x0][0x2c8], RZ ;  /* 0x0000b200e20e0a27 */ /* 0x000fe200078e00ff */
[----:B------:R-:W-:Y:S01]  /*10f20*/  PLOP3.LUT P0, PT, PT, PT, UP2, 0x80, 0x0 ;  /* 0x000000000000781c */ /* 0x000fe20003f0f028 */
[----:B------:R-:W-:Y:S01]  /*10f30*/  ULDC.64 UR4, c[0x0][0x2c8] ;  /* 0x0000b20000047ab9 */ /* 0x000fe20000000a00 */
[----:B------:R-:W-:Y:S01]  /*10f40*/  LDSM.16.MT88.4 R72, [R211+0xa080] ;  /* 0x00a08000d348783b */ /* 0x000fe20000004200 */
[----:B------:R-:W-:Y:S02]  /*10f50*/  IMAD.MOV.U32 R22, RZ, RZ, R226 ;  /* 0x000000ffff167224 */ /* 0x000fe400078e00e2 */
[----:B------:R-:W-:Y:S01]  /*10f60*/  IMAD.SHL.U32 R227, R227, 0x2, RZ ;  /* 0x00000002e3e37824 */ /* 0x000fe200078e00ff */
[----:B------:R-:W-:Y:S01]  /*10f70*/  LDSM.16.MT88.4 R80, [R206+0xa080] ;  /* 0x00a08000ce50783b */ /* 0x000fe20000004200 */
[----:B------:R-:W-:-:S02]  /*10f80*/  FMUL.FTZ R17, R37, c[0x0][0x320] ;  /* 0x0000c80025117a20 */ /* 0x000fc40000410000 */
[----:B------:R-:W-:Y:S01]  /*10f90*/  IMAD R205, R3, 0x2, R211 ;  /* 0x0000000203cd7824 */ /* 0x000fe200078e02d3 */
[----:B------:R-:W-:Y:S01]  /*10fa0*/  IADD3 R15, -R227, UR11, R16 ;  /* 0x0000000be30f7c10 */ /* 0x000fe2000fffe110 */
[----:B------:R-:W-:Y:S01]  /*10fb0*/  IMAD R204, R3, 0x2, R206 ;  /* 0x0000000203cc7824 */ /* 0x000fe200078e02ce */
[----:B------:R-:W-:Y:S01]  /*10fc0*/  IADD3 R11, -R227, UR22, RZ ;  /* 0x00000016e30b7c10 */ /* 0x000fe2000fffe1ff */
[----:B------:R-:W2:Y:S01]  /*10fd0*/  MUFU.TANH R17, R17 ;  /* 0x0000001100117308 */ /* 0x000ea20000002400 */
[----:B------:R-:W-:Y:S01]  /*10fe0*/  @P0 SHF.R.U32.HI R22, RZ, c[0x0][0x2cc], R14 ;  /* 0x0000b300ff160a19 */ /* 0x000fe2000001160e */
[----:B------:R-:W-:Y:S01]  /*10ff0*/  LDSM.16.MT88.4 R56, [R205+0x9080] ;  /* 0x00908000cd38783b */ /* 0x000fe20000004200 */
[----:B------:R-:W-:Y:S01]  /*11000*/  IADD3 R15, R15, -UR20, RZ ;  /* 0x800000140f0f7c10 */ /* 0x000fe2000fffe0ff */
[----:B------:R-:W-:Y:S02]  /*11010*/  UIMAD.WIDE.U32 UR22, UR14, UR4, URZ ;  /* 0x000000040e1672a5 */ /* 0x000fe4000f8e003f */
[----:B------:R-:W3:Y:S04]  /*11020*/  SHFL.IDX PT, R14, R22, RZ, 0x1c1f ;  /* 0x001c1fff160e7589 */ /* 0x000ee800000e0000 */
[----:B------:R-:W-:Y:S01]  /*11030*/  LDSM.16.MT88.4 R32, [R204+0x8080] ;  /* 0x00808000cc20783b */ /* 0x000fe20000004200 */
[----:B------:R-:W-:-:S02]  /*11040*/  @UP2 UMOV UR7, UR23 ;  /* 0x0000001700072c82 */ /* 0x000fc40008000000 */
[----:B------:R-:W-:Y:S01]  /*11050*/  @UP2 USHF.R.U32.HI UR15, URZ, UR5, UR7 ;  /* 0x000000053f0f2299 */ /* 0x000fe20008011607 */
[----:B------:R-:W-:Y:S01]  /*11060*/  LDSM.16.MT88.4 R64, [R204+0x9080] ;  /* 0x00908000cc40783b */ /* 0x000fe20000004200 */
[----:B------:R-:W-:Y:S02]  /*11070*/  UIADD3 UR7, UR10, -0x2, URZ ;  /* 0xfffffffe0a077890 */ /* 0x000fe4000fffe03f */
[----:B------:R-:W-:Y:S01]  /*11080*/  UIADD3 UR15, UR15, UR11, -UR20 ;  /* 0x0000000b0f0f7290 */ /* 0x000fe2000fffe814 */
[----:B------:R-:W-:Y:S03]  /*11090*/  LDSM.16.MT88.4 R88, [R205+0xa080] ;  /* 0x00a08000cd58783b */ /* 0x000fe60000004200 */
[----:B------:R-:W-:Y:S01]  /*110a0*/  USHF.R.S32.HI UR4, URZ, 0x1f, UR15 ;  /* 0x0000001f3f047899 */ /* 0x000fe2000801140f */
[----:B------:R-:W-:Y:S03]  /*110b0*/  LDSM.16.MT88.4 R96, [R204+0xa080] ;  /* 0x00a08000cc60783b */ /* 0x000fe60000004200 */
[----:B------:R-:W-:Y:S01]  /*110c0*/  ULEA.HI UR4, UR4, UR15, URZ, 0x5 ;  /* 0x0000000f04047291 */ /* 0x000fe2000f8f283f */
[----:B------:R-:W-:Y:S03]  /*110d0*/  LDSM.16.MT88.4 R104, [R211+0xb080] ;  /* 0x00b08000d368783b */ /* 0x000fe60000004200 */
[----:B------:R-:W-:Y:S01]  /*110e0*/  USHF.R.S32.HI UR4, URZ, 0x5, UR4 ;  /* 0x000000053f047899 */ /* 0x000fe20008011404 */
[----:B---3--:R-:W-:Y:S01]  /*110f0*/  IMAD.IADD R14, R15, 0x1, R14 ;  /* 0x000000010f0e7824 */ /* 0x008fe200078e020e */
[----:B------:R-:W-:Y:S04]  /*11100*/  LDSM.16.MT88.4 R112, [R206+0xb080] ;  /* 0x00b08000ce70783b */ /* 0x000fe80000004200 */
[----:B------:R-:W-:Y:S01]  /*11110*/  IMNMX R13, R11, R14, PT ;  /* 0x0000000e0b0d7217 */ /* 0x000fe20003800200 */
[----:B------:R-:W-:Y:S01]  /*11120*/  LDSM.16.MT88.4 R120, [R205+0xb080] ;  /* 0x00b08000cd78783b */ /* 0x000fe20000004200 */
[----:B------:R-:W-:-:S02]  /*11130*/  IMNMX R235, RZ, UR4, !PT ;  /* 0x00000004ffeb7c17 */ /* 0x000fc4000f800200 */
[C---:B------:R-:W-:Y:S01]  /*11140*/  ISETP.GT.AND P0, PT, R13.reuse, RZ, PT ;  /* 0x000000ff0d00720c */ /* 0x040fe20003f04270 */
[----:B------:R-:W-:Y:S03]  /*11150*/  LDSM.16.MT88.4 R188, [R205+0x8880] ;  /* 0x00888000cdbc783b */ /* 0x000fe60000004200 */
[----:B-1----:R-:W-:Y:S01]  /*11160*/  FSEL R16, R0, -INF , P0 ;  /* 0xff80000000107808 */ /* 0x002fe20000000000 */
[----:B------:R-:W-:Y:S01]  /*11170*/  LDSM.16.MT88.4 R184, [R204+0x8880] ;  /* 0x00888000ccb8783b */ /* 0x000fe20000004200 */
[----:B------:R-:W-:-:S03]  /*11180*/  ISETP.GT.AND P0, PT, R13, 0x1, PT ;  /* 0x000000010d00780c */ /* 0x000fc60003f04270 */
[----:B------:R-:W1:Y:S01]  /*11190*/  SHFL.IDX PT, R0, R22, 0x1, 0x1c1f ;  /* 0x003c1f0016007f89 */ /* 0x000e6200000e0000 */
[----:B------:R-:W-:Y:S02]  /*111a0*/  FSEL R20, R4, -INF , P0 ;  /* 0xff80000004147808 */ /* 0x000fe40000000000 */
[C---:B------:R-:W-:Y:S01]  /*111b0*/  ISETP.GT.AND P0, PT, R13.reuse, 0x8, PT ;  /* 0x000000080d00780c */ /* 0x040fe20003f04270 */
[----:B------:R-:W-:Y:S03]  /*111c0*/  LDSM.16.MT88.4 R180, [R206+0x9880] ;  /* 0x00988000ceb4783b */ /* 0x000fe60000004200 */
[----:B------:R-:W-:Y:S01]  /*111d0*/  FSEL R14, R6, -INF , P0 ;  /* 0xff800000060e7808 */ /* 0x000fe20000000000 */
[----:B------:R-:W-:Y:S01]  /*111e0*/  LDSM.16.MT88.4 R176, [R205+0x9880] ;  /* 0x00988000cdb0783b */ /* 0x000fe20000004200 */
[----:B------:R-:W-:-:S03]  /*111f0*/  ISETP.GT.AND P0, PT, R13, 0x9, PT ;  /* 0x000000090d00780c */ /* 0x000fc60003f04270 */
[----:B------:R-:W-:Y:S01]  /*11200*/  LDSM.16.MT88.4 R172, [R204+0x9880] ;  /* 0x00988000ccac783b */ /* 0x000fe20000004200 */
[----:B------:R-:W-:Y:S02]  /*11210*/  FSEL R18, R12, -INF , P0 ;  /* 0xff8000000c127808 */ /* 0x000fe40000000000 */
[C---:B------:R-:W-:Y:S01]  /*11220*/  ISETP.GT.AND P0, PT, R13.reuse, 0x10, PT ;  /* 0x000000100d00780c */ /* 0x040fe20003f04270 */
[----:B------:R-:W-:Y:S03]  /*11230*/  LDSM.16.MT88.4 R168, [R211+0xa880] ;  /* 0x00a88000d3a8783b */ /* 0x000fe60000004200 */
[----:B------:R-:W-:Y:S01]  /*11240*/  FSEL R6, R10, -INF , P0 ;  /* 0xff8000000a067808 */ /* 0x000fe20000000000 */
[----:B------:R-:W-:Y:S01]  /*11250*/  LDSM.16.MT88.4 R164, [R206+0xa880] ;  /* 0x00a88000cea4783b */ /* 0x000fe20000004200 */
[----:B------:R-:W-:Y:S01]  /*11260*/  ISETP.GT.AND P0, PT, R13, 0x11, PT ;  /* 0x000000110d00780c */ /* 0x000fe20003f04270 */
[----:B-1----:R-:W-:-:S03]  /*11270*/  IMAD.IADD R0, R15, 0x1, R0 ;  /* 0x000000010f007824 */ /* 0x002fc600078e0200 */
[----:B--2---:R-:W-:Y:S01]  /*11280*/  FSEL R4, R17, -INF , P0 ;  /* 0xff80000011047808 */ /* 0x004fe20000000000 */
[----:B------:R-:W-:Y:S01]  /*11290*/  FMUL.FTZ R15, R38, c[0x0][0x320] ;  /* 0x0000c800260f7a20 */ /* 0x000fe20000410000 */
[----:B------:R-:W-:Y:S01]  /*112a0*/  ISETP.GT.AND P0, PT, R13, 0x18, PT ;  /* 0x000000180d00780c */ /* 0x000fe20003f04270 */
[----:B------:R-:W-:Y:S01]  /*112b0*/  LDSM.16.MT88.4 R160, [R205+0xa880] ;  /* 0x00a88000cda0783b */ /* 0x000fe20000004200 */
[----:B------:R-:W-:Y:S01]  /*112c0*/  IMNMX R0, R11, R0, PT ;  /* 0x000000000b007217 */ /* 0x000fe20003800200 */
[----:B------:R-:W-:Y:S01]  /*112d0*/  FMUL.FTZ R11, R50, c[0x0][0x320] ;  /* 0x0000c800320b7a20 */ /* 0x000fe20000410000 */
[----:B------:R-:W-:Y:S01]  /*112e0*/  FSEL R12, R19, -INF , P0 ;  /* 0xff800000130c7808 */ /* 0x000fe20000000000 */
[----:B------:R-:W1:Y:S01]  /*112f0*/  MUFU.TANH R15, R15 ;  /* 0x0000000f000f7308 */ /* 0x000e620000002400 */
[----:B------:R-:W-:Y:S01]  /*11300*/  ISETP.GT.AND P0, PT, R13, 0x19, PT ;  /* 0x000000190d00780c */ /* 0x000fe20003f04270 */
[----:B------:R-:W-:Y:S01]  /*11310*/  FMUL.FTZ R13, R39, c[0x0][0x320] ;  /* 0x0000c800270d7a20 */ /* 0x000fe20000410000 */
[----:B------:R-:W-:Y:S01]  /*11320*/  FMNMX.FTZ R17, R16, R20, !PT ;  /* 0x0000001410117209 */ /* 0x000fe20007810000 */
[----:B------:R-:W-:Y:S01]  /*11330*/  LDSM.16.MT88.4 R156, [R204+0xa880] ;  /* 0x00a88000cc9c783b */ /* 0x000fe20000004200 */
[----:B------:R-:W-:-:S02]  /*11340*/  FSEL R10, R21, -INF , P0 ;  /* 0xff800000150a7808 */ /* 0x000fc40000000000 */
[----:B------:R-:W-:Y:S01]  /*11350*/  ISETP.GT.AND P0, PT, R0, RZ, PT ;  /* 0x000000ff0000720c */ /* 0x000fe20003f04270 */
[----:B------:R-:W2:Y:S01]  /*11360*/  MUFU.TANH R13, R13 ;  /* 0x0000000d000d7308 */ /* 0x000ea20000002400 */
[----:B------:R-:W-:Y:S01]  /*11370*/  FMNMX.FTZ R17, R14, R17, !PT ;  /* 0x000000110e117209 */ /* 0x000fe20007810000 */
[----:B------:R-:W-:Y:S01]  /*11380*/  LDSM.16.MT88.4 R152, [R211+0xb880] ;  /* 0x00b88000d398783b */ /* 0x000fe20000004200 */
[----:B------:R-:W-:Y:S02]  /*11390*/  FSEL R21, R5, -INF , P0 ;  /* 0xff80000005157808 */ /* 0x000fe40000000000 */
[----:B------:R-:W-:Y:S01]  /*113a0*/  ISETP.GT.AND P0, PT, R0, 0x1, PT ;  /* 0x000000010000780c */ /* 0x000fe20003f04270 */
[----:B------:R-:W0:Y:S01]  /*113b0*/  LDGDEPBAR ;  /* 0x00000000000079af */ /* 0x000e220000000000 */
[----:B------:R-:W-:Y:S01]  /*113c0*/  FMNMX.FTZ R17, R18, R17, !PT ;  /* 0x0000001112117209 */ /* 0x000fe20007810000 */
[----:B------:R-:W3:Y:S01]  /*113d0*/  MUFU.TANH R11, R11 ;  /* 0x0000000b000b7308 */ /* 0x000ee20000002400 */
[----:B------:R-:W-:-:S02]  /*113e0*/  FSEL R19, R7, -INF , P0 ;  /* 0xff80000007137808 */ /* 0x000fc40000000000 */
[C---:B------:R-:W-:Y:S02]  /*113f0*/  ISETP.GT.AND P0, PT, R0.reuse, 0x8, PT ;  /* 0x000000080000780c */ /* 0x040fe40003f04270 */
[----:B------:R-:W-:Y:S02]  /*11400*/  FMNMX.FTZ R22, R21, R19, !PT ;  /* 0x0000001315167209 */ /* 0x000fe40007810000 */
[----:B------:R-:W-:Y:S01]  /*11410*/  FSEL R7, R9, -INF , P0 ;  /* 0xff80000009077808 */ /* 0x000fe20000000000 */
[----:B------:R-:W-:Y:S01]  /*11420*/  FMUL.FTZ R9, R51, c[0x0][0x320] ;  /* 0x0000c80033097a20 */ /* 0x000fe20000410000 */
[----:B------:R-:W-:Y:S01]  /*11430*/  ISETP.GT.AND P0, PT, R0, 0x9, PT ;  /* 0x000000090000780c */ /* 0x000fe20003f04270 */
[----:B------:R-:W-:Y:S01]  /*11440*/  LDSM.16.MT88.4 R48, [R206+0x9080] ;  /* 0x00908000ce30783b */ /* 0x000fe20000004200 */
[----:B------:R-:W-:Y:S02]  /*11450*/  FMNMX.FTZ R22, R7, R22, !PT ;  /* 0x0000001607167209 */ /* 0x000fe40007810000 */
[----:B------:R-:W-:Y:S01]  /*11460*/  FSEL R5, R8, -INF , P0 ;  /* 0xff80000008057808 */ /* 0x000fe20000000000 */
[----:B------:R-:W4:Y:S01]  /*11470*/  MUFU.TANH R9, R9 ;  /* 0x0000000900097308 */ /* 0x000f220000002400 */
[----:B------:R-:W-:-:S02]  /*11480*/  ISETP.GT.AND P0, PT, R0, 0x10, PT ;  /* 0x000000100000780c */ /* 0x000fc40003f04270 */
[----:B------:R-:W-:Y:S02]  /*11490*/  FMNMX.FTZ R17, R6, R17, !PT ;  /* 0x0000001106117209 */ /* 0x000fe40007810000 */
[----:B-1----:R-:W-:Y:S02]  /*114a0*/  FSEL R15, R15, -INF , P0 ;  /* 0xff8000000f0f7808 */ /* 0x002fe40000000000 */
[----:B------:R-:W-:Y:S02]  /*114b0*/  ISETP.GT.AND P0, PT, R0, 0x11, PT ;  /* 0x000000110000780c */ /* 0x000fe40003f04270 */
[----:B------:R-:W-:Y:S02]  /*114c0*/  FMNMX.FTZ R22, R5, R22, !PT ;  /* 0x0000001605167209 */ /* 0x000fe40007810000 */
[----:B--2---:R-:W-:Y:S02]  /*114d0*/  FSEL R13, R13, -INF , P0 ;  /* 0xff8000000d0d7808 */ /* 0x004fe40000000000 */
[----:B------:R-:W-:-:S02]  /*114e0*/  FMNMX.FTZ R17, R4, R17, !PT ;  /* 0x0000001104117209 */ /* 0x000fc40007810000 */
[----:B------:R-:W-:Y:S02]  /*114f0*/  ISETP.GT.AND P0, PT, R0, 0x18, PT ;  /* 0x000000180000780c */ /* 0x000fe40003f04270 */
[----:B------:R-:W-:Y:S02]  /*11500*/  FMNMX.FTZ R22, R15, R22, !PT ;  /* 0x000000160f167209 */ /* 0x000fe40007810000 */
[----:B------:R-:W-:Y:S02]  /*11510*/  FMNMX.FTZ R17, R12, R17, !PT ;  /* 0x000000110c117209 */ /* 0x000fe40007810000 */
[----:B---3--:R-:W-:Y:S02]  /*11520*/  FSEL R11, R11, -INF , P0 ;  /* 0xff8000000b0b7808 */ /* 0x008fe40000000000 */
[----:B------:R-:W-:Y:S02]  /*11530*/  ISETP.GT.AND P0, PT, R0, 0x19, PT ;  /* 0x000000190000780c */ /* 0x000fe40003f04270 */
[----:B------:R-:W-:-:S02]  /*11540*/  FMNMX.FTZ R22, R13, R22, !PT ;  /* 0x000000160d167209 */ /* 0x000fc40007810000 */
[----:B------:R-:W-:Y:S02]  /*11550*/  FMNMX.FTZ R8, R10, R17, !PT ;  /* 0x000000110a087209 */ /* 0x000fe40007810000 */
[----:B----4-:R-:W-:Y:S02]  /*11560*/  FSEL R9, R9, -INF , P0 ;  /* 0xff80000009097808 */ /* 0x010fe40000000000 */
        /* <DEDUP_REMOVED lines=8> */
[----:B-1----:R-:W-:-:S03]  /*115f0*/  FMNMX.FTZ R0, R25, R0, !PT ;  /* 0x0000000019007209 */ /* 0x002fc60007810000 */
[----:B------:R-:W1:Y:S01]  /*11600*/  LDSM.16.MT88.4 R24, [R205+0x8080] ;  /* 0x00808000cd18783b */ /* 0x000e620000004200 */
        /* <DEDUP_REMOVED lines=9> */
[--C-:B------:R-:W-:Y:S01]  /*116a0*/  FFMA.FTZ R150, R14, c[0x0][0x2d0], -R17.reuse ;  /* 0x0000b4000e967a23 */ /* 0x100fe20000010811 */
[----:B------:R-:W-:Y:S01]  /*116b0*/  ISETP.LE.AND P0, PT, R235, UR7, PT ;  /* 0x00000007eb007c0c */ /* 0x000fe2000bf03270 */
[----:B------:R-:W-:Y:S01]  /*116c0*/  FFMA.FTZ R149, R18, c[0x0][0x2d0], -R17 ;  /* 0x0000b40012957a23 */ /* 0x000fe20000010811 */
[----:B------:R-:W-:Y:S01]  /*116d0*/  MUFU.EX2 R192, R192 ;  /* 0x000000c000c07308 */ /* 0x000fe20000000800 */
[----:B------:R-:W-:-:S02]  /*116e0*/  FFMA.FTZ R193, R21, c[0x0][0x2d0], -R8 ;  /* 0x0000b40015c17a23 */ /* 0x000fc40000010808 */
[--C-:B------:R-:W-:Y:S02]  /*116f0*/  FFMA.FTZ R194, R19, c[0x0][0x2d0], -R8.reuse ;  /* 0x0000b40013c27a23 */ /* 0x100fe40000010808 */
[--C-:B------:R-:W-:Y:S02]  /*11700*/  FFMA.FTZ R195, R7, c[0x0][0x2d0], -R8.reuse ;  /* 0x0000b40007c37a23 */ /* 0x100fe40000010808 */
[----:B------:R-:W-:Y:S01]  /*11710*/  FFMA.FTZ R2, R5, c[0x0][0x2d0], -R8 ;  /* 0x0000b40005027a23 */ /* 0x000fe20000010808 */
[----:B------:R-:W2:Y:S01]  /*11720*/  MUFU.EX2 R151, R151 ;  /* 0x0000009700977308 */ /* 0x000ea20000000800 */
[--C-:B------:R-:W-:Y:S02]  /*11730*/  FFMA.FTZ R3, R6, c[0x0][0x2d0], -R17.reuse ;  /* 0x0000b40006037a23 */ /* 0x100fe40000010811 */
[--C-:B------:R-:W-:Y:S02]  /*11740*/  FFMA.FTZ R220, R4, c[0x0][0x2d0], -R17.reuse ;  /* 0x0000b40004dc7a23 */ /* 0x100fe40000010811 */
[----:B------:R-:W3:Y:S01]  /*11750*/  LDSM.16.MT88.4 R4, [R204+0xb080] ;  /* 0x00b08000cc04783b */ /* 0x000ee20000004200 */
[----:B------:R-:W-:-:S02]  /*11760*/  FFMA.FTZ R221, R12, c[0x0][0x2d0], -R17 ;  /* 0x0000b4000cdd7a23 */ /* 0x000fc40000010811 */
[----:B------:R-:W-:Y:S01]  /*11770*/  MUFU.EX2 R150, R150 ;  /* 0x0000009600967308 */ /* 0x000fe20000000800 */
[----:B------:R-:W-:Y:S02]  /*11780*/  FFMA.FTZ R228, R10, c[0x0][0x2d0], -R17 ;  /* 0x0000b4000ae47a23 */ /* 0x000fe40000010811 */
[--C-:B------:R-:W-:Y:S01]  /*11790*/  FFMA.FTZ R229, R15, c[0x0][0x2d0], -R8.reuse ;  /* 0x0000b4000fe57a23 */ /* 0x100fe20000010808 */
[----:B------:R-:W4:Y:S01]  /*117a0*/  LDSM.16.MT88.4 R16, [R211+0x8880] ;  /* 0x00888000d310783b */ /* 0x000f220000004200 */
[--C-:B------:R-:W-:Y:S02]  /*117b0*/  FFMA.FTZ R230, R13, c[0x0][0x2d0], -R8.reuse ;  /* 0x0000b4000de67a23 */ /* 0x100fe40000010808 */
[--C-:B------:R-:W-:Y:S01]  /*117c0*/  FFMA.FTZ R231, R11, c[0x0][0x2d0], -R8.reuse ;  /* 0x0000b4000be77a23 */ /* 0x100fe20000010808 */
[----:B------:R-:W5:Y:S01]  /*117d0*/  MUFU.EX2 R149, R149 ;  /* 0x0000009500957308 */ /* 0x000f620000000800 */
[----:B------:R-:W-:Y:S01]  /*117e0*/  FFMA.FTZ R232, R9, c[0x0][0x2d0], -R8 ;  /* 0x0000b40009e87a23 */ /* 0x000fe20000010808 */
[----:B------:R-:W1:Y:S01]  /*117f0*/  LDSM.16.MT88.4 R12, [R206+0x8880] ;  /* 0x00888000ce0c783b */ /* 0x000e620000004200 */
[----:B--2---:R-:W-:Y:S01]  /*11800*/  F2FP.BF16.PACK_AB R128, R151, R192 ;  /* 0x000000c09780723e */ /* 0x004fe200000010ff */
[----:B------:R-:W-:-:S02]  /*11810*/  FADD.FTZ R151, R192, R151 ;  /* 0x00000097c0977221 */ /* 0x000fc40000010000 */
[----:B------:R-:W2:Y:S02]  /*11820*/  LDSM.16.MT88.4 R8, [R211+0x9880] ;  /* 0x00988000d308783b */ /* 0x000ea40000004200 */
        /* <DEDUP_REMOVED lines=22> */
[C---:B------:R-:W-:Y:S02]  /*11990*/  HMMA.16816.F32.BF16 R132, R128.reuse, R134, RZ ;  /* 0x000000868084723c */ /* 0x040fe400000418ff */
[----:B------:R-:W-:Y:S06]  /*119a0*/  MUFU.EX2 R231, R231 ;  /* 0x000000e700e77308 */ /* 0x000fec0000000800 */
[C---:B------:R-:W-:Y:S02]  /*119b0*/  HMMA.16816.F32.BF16 R40, R128.reuse, R42, RZ ;  /* 0x0000002a8028723c */ /* 0x040fe400000418ff */
[----:B------:R-:W2:Y:S06]  /*119c0*/  MUFU.EX2 R232, R232 ;  /* 0x000000e800e87308 */ /* 0x000eac0000000800 */
[C---:B-1----:R-:W-:Y:S08]  /*119d0*/  HMMA.16816.F32.BF16 R20, R128.reuse, R24, RZ ;  /* 0x000000188014723c */ /* 0x042ff000000418ff */
        /* <DEDUP_REMOVED lines=32> */
[----:B--2---:R-:W-:Y:S01]  /*11be0*/  F2FP.BF16.PACK_AB R7, R232, R231 ;  /* 0x000000e7e807723e */ /* 0x004fe200000010ff */
        /* <DEDUP_REMOVED lines=11> */
[C---:B------:R-:W-:Y:S01]  /*11ca0*/  HMMA.16816.F32.BF16 R40, R4.reuse, R10, R40 ;  /* 0x0000000a0428723c */ /* 0x040fe20000041828 */
[----:B------:R-:W3:Y:S07]  /*11cb0*/  LDSM.16.MT88.4 R8, [R204+0xb880] ;  /* 0x00b88000cc08783b */ /* 0x000eee0000004200 */
        /* <DEDUP_REMOVED lines=23> */
[C---:B------:R-:W-:Y:S08]  /*11e30*/  HMMA.16816.F32.BF16 R120, R4.reuse, R14, R120 ;  /* 0x0000000e0478723c */ /* 0x040ff00000041878 */
[C---:B---3--:R-:W-:Y:S08]  /*11e40*/  HMMA.16816.F32.BF16 R124, R4.reuse, R8, R124 ;  /* 0x00000008047c723c */ /* 0x048ff0000004187c */
[----:B------:R-:W-:Y:S01]  /*11e50*/  HMMA.16816.F32.BF16 R128, R4, R10, R128 ;  /* 0x0000000a0480723c */ /* 0x000fe20000041880 */
[----:B------:R-:W-:Y:S07]  /*11e60*/  @!P0 BRA `(.L_x_743) ;  /* 0x0000267000008947 */ /* 0x000fee0003800000 */
[----:B------:R-:W1:Y:S01]  /*11e70*/  S2R R2, SR_TID.X ;  /* 0x0000000000027919 */ /* 0x000e620000002100 */
[----:B------:R-:W-:Y:S01]  /*11e80*/  PLOP3.LUT P0, PT, PT, PT, UP2, 0x80, 0x0 ;  /* 0x000000000000781c */ /* 0x000fe20003f0f028 */
[----:B------:R-:W-:Y:S01]  /*11e90*/  IMAD.MOV.U32 R3, RZ, RZ, R0 ;  /* 0x000000ffff037224 */ /* 0x000fe200078e0000 */
[----:B------:R-:W-:Y:S01]  /*11ea0*/  SHF.R.S32.HI R233, RZ, 0x1f, R224 ;  /* 0x0000001fffe97819 */ /* 0x000fe200000114e0 */
[C---:B------:R-:W-:Y:S01]  /*11eb0*/  IMAD.SHL.U32 R232, R224.reuse, 0x2, RZ ;  /* 0x00000002e0e87824 */ /* 0x040fe200078e00ff */
[----:B------:R-:W-:Y:S01]  /*11ec0*/  SHF.R.S32.HI R228, RZ, 0x1f, R223 ;  /* 0x0000001fffe47819 */ /* 0x000fe200000114df */
[C---:B------:R-:W-:Y:S01]  /*11ed0*/  IMAD.SHL.U32 R231, R223.reuse, 0x2, RZ ;  /* 0x00000002dfe77824 */ /* 0x040fe200078e00ff */
[----:B------:R-:W-:Y:S01]  /*11ee0*/  SHF.L.U64.HI R233, R224, 0x1, R233 ;  /* 0x00000001e0e97819 */ /* 0x000fe200000102e9 */
[----:B------:R-:W-:Y:S01]  /*11ef0*/  UMOV UR4, 0x1 ;  /* 0x0000000100047882 */ /* 0x000fe20000000000 */
[----:B------:R-:W-:-:S05]  /*11f00*/  SHF.L.U64.HI R228, R223, 0x1, R228 ;  /* 0x00000001dfe47819 */ /* 0x000fca00000102e4 */
[----:B------:R-:W-:Y:S01]  /*11f10*/  @P0 IMAD.HI.U32 R234, R226, c[0x0][0x2c8], RZ ;  /* 0x0000b200e2ea0a27 */ /* 0x000fe200078e00ff */
[----:B------:R-:W-:Y:S02]  /*11f20*/  PLOP3.LUT P0, PT, PT, PT, UP2, 0x80, 0x0 ;  /* 0x000000000000781c */ /* 0x000fe40003f0f028 */
[----:B-1----:R-:W-:-:S04]  /*11f30*/  SHF.R.S32.HI R229, RZ, 0x1f, R2 ;  /* 0x0000001fffe57819 */ /* 0x002fc80000011402 */
[----:B------:R-:W-:-:S07]  /*11f40*/  LEA.HI R229, R229, R2, RZ, 0x3 ;  /* 0x00000002e5e57211 */ /* 0x000fce00078f18ff */
[----:B------:R-:W-:Y:S02]  /*11f50*/  @P0 SHF.R.U32.HI R234, RZ, c[0x0][0x2cc], R234 ;  /* 0x0000b300ffea0a19 */ /* 0x000fe400000116ea */
[----:B------:R-:W-:-:S05]  /*11f60*/  LOP3.LUT R229, R229, 0xfffffff8, RZ, 0xc0, !PT ;  /* 0xfffffff8e5e57812 */ /* 0x000fca00078ec0ff */
[----:B------:R-:W-:Y:S02]  /*11f70*/  IMAD.IADD R229, R2, 0x1, -R229 ;  /* 0x0000000102e57824 */ /* 0x000fe400078e0ae5 */
[----:B------:R-:W-:Y:S02]  /*11f80*/  IMAD.MOV.U32 R2, RZ, RZ, R148 ;  /* 0x000000ffff027224 */ /* 0x000fe400078e0094 */
[----:B------:R-:W-:-:S05]  /*11f90*/  IMAD.SHL.U32 R229, R229, 0x8, RZ ;  /* 0x00000008e5e57824 */ /* 0x000fca00078e00ff */
[----:B------:R-:W-:-:S04]  /*11fa0*/  SHF.R.S32.HI R230, RZ, 0x1f, R229 ;  /* 0x0000001fffe67819 */ /* 0x000fc800000114e5 */
[C---:B------:R-:W-:Y:S01]  /*11fb0*/  SHF.L.U64.HI R230, R229.reuse, 0x1, R230 ;  /* 0x00000001e5e67819 */ /* 0x040fe200000102e6 */
[----:B------:R-:W-:Y:S02]  /*11fc0*/  IMAD.SHL.U32 R229, R229, 0x2, RZ ;  /* 0x00000002e5e57824 */ /* 0x000fe400078e00ff */
.L_x_746:
[----:B------:R-:W-:Y:S04]  /*11fd0*/  DEPBAR.LE SB0, 0x0 ;  /* 0x000080000000791a */ /* 0x000fe80000000000 */
[----:B------:R-:W-:Y:S01]  /*11fe0*/  BAR.SYNC.DEFER_BLOCKING 0x0 ;  /* 0x0000000000007b1d */ /* 0x000fe20000010000 */
[----:B------:R-:W-:Y:S05]  /*11ff0*/  ISETP.LE.AND P0, PT, RZ, UR7, PT ;  /* 0x00000007ff007c0c */ /* 0x000fea000bf03270 */
[----:B------:R1:W2:Y:S04]  /*12000*/  LDSM.16.M88.4 R148, [R214+0x10080] ;  /* 0x01008000d694783b */ /* 0x0002a80000000200 */
[----:B------:R1:W3:Y:S04]  /*12010*/  LDSM.16.M88.4 R152, [R213+0xc080] ;  /* 0x00c08000d598783b */ /* 0x0002e80000000200 */
[----:B------:R1:W4:Y:S04]  /*12020*/  LDSM.16.M88.4 R156, [R213+0xc880] ;  /* 0x00c88000d59c783b */ /* 0x0003280000000200 */
[----:B------:R1:W1:Y:S04]  /*12030*/  LDSM.16.M88.4 R160, [R210+0x10080] ;  /* 0x01008000d2a0783b */ /* 0x0002680000000200 */
[----:B------:R1:W1:Y:S04]  /*12040*/  LDSM.16.M88.4 R164, [R212] ;  /* 0x00000000d4a4783b */ /* 0x0002680000000200 */
[----:B------:R1:W1:Y:S01]  /*12050*/  LDSM.16.M88.4 R168, [R203] ;  /* 0x00000000cba8783b */ /* 0x0002620000000200 */
[----:B------:R-:W-:-:S05]  /*12060*/  @!P0 BRA `(.L_x_744) ;  /* 0x000001c000008947 */ /* 0x000fca0003800000 */
        /* <DEDUP_REMOVED lines=28> */
.L_x_744:
[C---:B--234-:R-:W-:Y:S01]  /*12230*/  HMMA.16816.F32.BF16 R4, R148.reuse, R152, RZ ;  /* 0x000000989404723c */ /* 0x05cfe200000418ff */
[----:B------:R-:W-:Y:S01]  /*12240*/  LDSM.16.M88.4 R172, [R209+0x10080] ;  /* 0x01008000d1ac783b */ /* 0x000fe20000000200 */
[----:B------:R-:W-:Y:S05]  /*12250*/  UISETP.GE.AND UP0, UPT, UR7, 0x1, UPT ;  /* 0x000000010700788c */ /* 0x000fea000bf06270 */
        /* <DEDUP_REMOVED lines=185> */
.L_x_745:
[----:B--234-:R-:W-:Y:S01]  /*12df0*/  PLOP3.LUT P0, PT, PT, PT, UP2, 0x80, 0x0 ;  /* 0x000000000000781c */ /* 0x01cfe20003f0f028 */
[----:B------:R-:W-:Y:S01]  /*12e00*/  UIMAD UR5, UR7, -0x20, UR4 ;  /* 0xffffffe0070578a4 */ /* 0x000fe2000f8e0204 */
[----:B------:R-:W-:Y:S01]  /*12e10*/  MOV R9, R226 ;  /* 0x000000e200097202 */ /* 0x000fe20000000f00 */
[----:B------:R-:W-:Y:S04]  /*12e20*/  LDSM.16.MT88.4 R156, [R206+0x8080] ;  /* 0x00808000ce9c783b */ /* 0x000fe80000004200 */
[----:B------:R-:W-:Y:S04]  /*12e30*/  MOV R6, UR5 ;  /* 0x0000000500067c02 */ /* 0x000fe80008000f00 */
[----:B------:R-:W-:Y:S01]  /*12e40*/  IADD3 R6, R6, UR11, -R227 ;  /* 0x0000000b06067c10 */ /* 0x000fe2000fffe8e3 */
[----:B------:R-:W-:Y:S01]  /*12e50*/  LDSM.16.MT88.4 R172, [R204+0x9880] ;  /* 0x00988000ccac783b */ /* 0x000fe20000004200 */
[----:B------:R-:W-:Y:S02]  /*12e60*/  @P0 MOV R9, R234 ;  /* 0x000000ea00090202 */ /* 0x000fe40000000f00 */
[----:B------:R-:W-:Y:S05]  /*12e70*/  IADD3 R7, R6, -UR20, RZ ;  /* 0x8000001406077c10 */ /* 0x000fea000fffe0ff */
[----:B------:R-:W2:Y:S08]  /*12e80*/  SHFL.IDX PT, R4, R9, RZ, 0x1c1f ;  /* 0x001c1fff09047589 */ /* 0x000eb000000e0000 */
[----:B------:R-:W3:Y:S08]  /*12e90*/  SHFL.IDX PT, R10, R9, 0x1, 0x1c1f ;  /* 0x003c1f00090a7f89 */ /* 0x000ef000000e0000 */
[----:B------:R-:W-:Y:S08]  /*12ea0*/  LDSM.16.MT88.4 R176, [R211+0xa880] ;  /* 0x00a88000d3b0783b */ /* 0x000ff00000004200 */
[----:B------:R-:W0:Y:S01]  /*12eb0*/  LDGDEPBAR ;  /* 0x00000000000079af */ /* 0x000e220000000000 */
[----:B--2---:R-:W-:Y:S04]  /*12ec0*/  IADD3 R5, R7, R4, RZ ;  /* 0x0000000407057210 */ /* 0x004fe80007ffe0ff */
[C---:B------:R-:W-:Y:S04]  /*12ed0*/  ISETP.GT.AND P0, PT, R5.reuse, RZ, PT ;  /* 0x000000ff0500720c */ /* 0x040fe80003f04270 */
[----:B------:R-:W-:Y:S02]  /*12ee0*/  FSEL R8, R0, -INF , P0 ;  /* 0xff80000000087808 */ /* 0x000fe40000000000 */
[----:B------:R-:W-:Y:S02]  /*12ef0*/  ISETP.GT.AND P0, PT, R5, 0x1, PT ;  /* 0x000000010500780c */ /* 0x000fe40003f04270 */
[----:B---3--:R-:W-:Y:S02]  /*12f00*/  IADD3 R0, R7, R10, RZ ;  /* 0x0000000a07007210 */ /* 0x008fe40007ffe0ff */
[----:B-1----:R-:W-:Y:S02]  /*12f10*/  FSEL R182, R182, -INF , P0 ;  /* 0xff800000b6b67808 */ /* 0x002fe40000000000 */
[C---:B------:R-:W-:Y:S02]  /*12f20*/  ISETP.GT.AND P0, PT, R5.reuse, 0x8, PT ;  /* 0x000000080500780c */ /* 0x040fe40003f04270 */
[----:B------:R-:W-:Y:S02]  /*12f30*/  FMNMX.FTZ R7, R8, R3, !PT ;  /* 0x0000000308077209 */ /* 0x000fe40007810000 */
[----:B------:R-:W-:Y:S02]  /*12f40*/  FSEL R4, R186, -INF , P0 ;  /* 0xff800000ba047808 */ /* 0x000fe40000000000 */
[----:B------:R-:W-:Y:S02]  /*12f50*/  ISETP.GT.AND P0, PT, R5, 0x9, PT ;  /* 0x000000090500780c */ /* 0x000fe40003f04270 */
        /* <DEDUP_REMOVED lines=8> */
[----:B------:R-:W-:Y:S02]  /*12fe0*/  ISETP.GT.AND P0, PT, R0, RZ, PT ;  /* 0x000000ff0000720c */ /* 0x000fe40003f04270 */
        /* <DEDUP_REMOVED lines=11> */
[----:B------:R-:W-:Y:S01]  /*130a0*/  ISETP.GT.AND P0, PT, R0, 0x8, PT ;  /* 0x000000080000780c */ /* 0x000fe20003f04270 */
[----:B------:R-:W-:Y:S01]  /*130b0*/  LDSM.16.MT88.4 R192, [R206+0xb880] ;  /* 0x00b88000cec0783b */ /* 0x000fe20000004200 */
[----:B------:R-:W-:Y:S02]  /*130c0*/  FMNMX.FTZ R7, R164, R7, !PT ;  /* 0x00000007a4077209 */ /* 0x000fe40007810000 */
[----:B------:R-:W-:Y:S02]  /*130d0*/  FSEL R183, R183, -INF , P0 ;  /* 0xff800000b7b77808 */ /* 0x000fe40000000000 */
[----:B------:R-:W-:Y:S02]  /*130e0*/  ISETP.GT.AND P0, PT, R0, 0x9, PT ;  /* 0x000000090000780c */ /* 0x000fe40003f04270 */
[----:B------:R-:W-:Y:S02]  /*130f0*/  FMNMX.FTZ R12, R183, R10, !PT ;  /* 0x0000000ab70c7209 */ /* 0x000fe40007810000 */
[----:B------:R-:W-:Y:S02]  /*13100*/  FSEL R9, R184, -INF , P0 ;  /* 0xff800000b8097808 */ /* 0x000fe40000000000 */
[C---:B------:R-:W-:Y:S01]  /*13110*/  ISETP.GT.AND P0, PT, R0.reuse, 0x10, PT ;  /* 0x000000100000780c */ /* 0x040fe20003f04270 */
[----:B------:R-:W-:Y:S01]  /*13120*/  LDSM.16.MT88.4 R184, [R204+0xa880] ;  /* 0x00a88000ccb8783b */ /* 0x000fe20000004200 */
        /* <DEDUP_REMOVED lines=9> */
[----:B------:R-:W1:Y:S01]  /*131c0*/  SHFL.BFLY PT, R10, R5, 0x2, 0x1f ;  /* 0x0c401f00050a7f89 */ /* 0x000e6200000e0000 */
[----:B------:R-:W-:Y:S02]  /*131d0*/  FMNMX.FTZ R0, R165, R12, !PT ;  /* 0x0000000ca5007209 */ /* 0x000fe40007810000 */
[----:B------:R-:W-:Y:S02]  /*131e0*/  FSEL R149, R190, -INF , P0 ;  /* 0xff800000be957808 */ /* 0x000fe40000000000 */
[----:B------:R-:W-:Y:S03]  /*131f0*/  FMNMX.FTZ R0, R161, R0, !PT ;  /* 0x00000000a1007209 */ /* 0x000fe60007810000 */
[----:B------:R-:W-:Y:S01]  /*13200*/  LDSM.16.MT88.4 R188, [R211+0xb880] ;  /* 0x00b88000d3bc783b */ /* 0x000fe20000004200 */
[----:B------:R-:W-:Y:S07]  /*13210*/  FMNMX.FTZ R7, R149, R0, !PT ;  /* 0x0000000095077209 */ /* 0x000fee0007810000 */
[----:B------:R-:W2:Y:S01]  /*13220*/  SHFL.BFLY PT, R0, R7, 0x2, 0x1f ;  /* 0x0c401f0007007f89 */ /* 0x000ea200000e0000 */
[----:B-1----:R-:W-:Y:S07]  /*13230*/  FMNMX.FTZ R13, R10, R5, !PT ;  /* 0x000000050a0d7209 */ /* 0x002fee0007810000 */
[----:B------:R-:W1:Y:S01]  /*13240*/  SHFL.BFLY PT, R10, R13, 0x1, 0x1f ;  /* 0x0c201f000d0a7f89 */ /* 0x000e6200000e0000 */
[----:B--2---:R-:W-:Y:S07]  /*13250*/  FMNMX.FTZ R5, R7, R0, !PT ;  /* 0x0000000007057209 */ /* 0x004fee0007810000 */
[----:B------:R-:W2:Y:S01]  /*13260*/  SHFL.BFLY PT, R148, R5, 0x1, 0x1f ;  /* 0x0c201f0005947f89 */ /* 0x000ea200000e0000 */
[----:B-1----:R-:W-:Y:S07]  /*13270*/  FMNMX.FTZ R0, R13, R10, !PT ;  /* 0x0000000a0d007209 */ /* 0x002fee0007810000 */
[----:B------:R-:W1:Y:S01]  /*13280*/  LDSM.16.MT88.4 R12, [R211+0x8080] ;  /* 0x00808000d30c783b */ /* 0x000e620000004200 */
[C---:B------:R-:W-:Y:S01]  /*13290*/  FSETP.NEU.FTZ.AND P0, PT, R0.reuse, -INF , PT ;  /* 0xff8000000000780b */ /* 0x040fe20003f1d000 */
[----:B------:R-:W-:Y:S05]  /*132a0*/  FMUL.FTZ R163, R0, c[0x0][0x2d0] ;  /* 0x0000b40000a37a20 */ /* 0x000fea0000410000 */
[----:B------:R-:W-:Y:S05]  /*132b0*/  FSEL R163, R163, RZ, P0 ;  /* 0x000000ffa3a37208 */ /* 0x000fea0000000000 */
[--C-:B------:R-:W-:Y:S01]  /*132c0*/  FFMA.FTZ R241, R4, c[0x0][0x2d0], -R163.reuse ;  /* 0x0000b40004f17a23 */ /* 0x100fe200000108a3 */
[----:B--2---:R-:W-:Y:S01]  /*132d0*/  FMNMX.FTZ R148, R148, R5, !PT ;  /* 0x0000000594947209 */ /* 0x004fe20007810000 */
[--C-:B------:R-:W-:Y:S01]  /*132e0*/  FFMA.FTZ R150, R182, c[0x0][0x2d0], -R163.reuse ;  /* 0x0000b400b6967a23 */ /* 0x100fe200000108a3 */
[----:B------:R-:W-:Y:S01]  /*132f0*/  FSEL R4, R0, RZ, P0 ;  /* 0x000000ff00047208 */ /* 0x000fe20000000000 */
[----:B------:R-:W-:Y:S01]  /*13300*/  FFMA.FTZ R151, R8, c[0x0][0x2d0], -R163 ;  /* 0x0000b40008977a23 */ /* 0x000fe200000108a3 */
[C---:B------:R-:W-:Y:S01]  /*13310*/  FSETP.NEU.FTZ.AND P0, PT, R148.reuse, -INF , PT ;  /* 0xff8000009400780b */ /* 0x040fe20003f1d000 */
[----:B------:R-:W-:Y:S01]  /*13320*/  FMUL.FTZ R160, R148, c[0x0][0x2d0] ;  /* 0x0000b40094a07a20 */ /* 0x000fe20000410000 */
[----:B------:R-:W-:Y:S01]  /*13330*/  MUFU.EX2 R241, R241 ;  /* 0x000000f100f17308 */ /* 0x000fe20000000800 */
[----:B------:R-:W-:Y:S01]  /*13340*/  FADD.FTZ R4, -R4, R3 ;  /* 0x0000000304047221 */ /* 0x000fe20000010100 */
[----:B------:R-:W-:Y:S01]  /*13350*/  FSEL R5, R148, RZ, P0 ;  /* 0x000000ff94057208 */ /* 0x000fe20000000000 */
[--C-:B------:R-:W-:Y:S01]  /*13360*/  FFMA.FTZ R240, R6, c[0x0][0x2d0], -R163.reuse ;  /* 0x0000b40006f07a23 */ /* 0x100fe200000108a3 */
[----:B------:R-:W-:Y:S01]  /*13370*/  FSEL R160, R160, RZ, P0 ;  /* 0x000000ffa0a07208 */ /* 0x000fe20000000000 */
[----:B------:R-:W-:Y:S01]  /*13380*/  FMUL.FTZ R3, R4, c[0x0][0x2d0] ;  /* 0x0000b40004037a20 */ /* 0x000fe20000410000 */
[----:B------:R-:W-:Y:S01]  /*13390*/  ISETP.LT.AND P0, PT, R235, UR7, PT ;  /* 0x00000007eb007c0c */ /* 0x000fe2000bf01270 */
[----:B------:R-:W-:Y:S01]  /*133a0*/  FADD.FTZ R5, -R5, R2 ;  /* 0x0000000205057221 */ /* 0x000fe20000010100 */
[----:B------:R-:W-:Y:S01]  /*133b0*/  UIADD3 UR7, UR7, -0x1, URZ ;  /* 0xffffffff07077890 */ /* 0x000fe2000fffe03f */
[--C-:B------:R-:W-:Y:S01]  /*133c0*/  FFMA.FTZ R239, R181, c[0x0][0x2d0], -R160.reuse ;  /* 0x0000b400b5ef7a23 */ /* 0x100fe200000108a0 */
[----:B------:R-:W-:Y:S01]  /*133d0*/  MUFU.EX2 R151, R151 ;  /* 0x0000009700977308 */ /* 0x000fe20000000800 */
[--C-:B------:R-:W-:Y:S02]  /*133e0*/  FFMA.FTZ R237, R183, c[0x0][0x2d0], -R160.reuse ;  /* 0x0000b400b7ed7a23 */ /* 0x100fe400000108a0 */
[--C-:B------:R-:W-:Y:S01]  /*133f0*/  FFMA.FTZ R238, R11, c[0x0][0x2d0], -R160.reuse ;  /* 0x0000b4000bee7a23 */ /* 0x100fe200000108a0 */
[----:B------:R-:W-:Y:S01]  /*13400*/  LDSM.16.MT88.4 R180, [R206+0xa880] ;  /* 0x00a88000ceb4783b */ /* 0x000fe20000004200 */
[--C-:B------:R-:W-:Y:S02]  /*13410*/  FFMA.FTZ R236, R9, c[0x0][0x2d0], -R160.reuse ;  /* 0x0000b40009ec7a23 */ /* 0x100fe400000108a0 */
[----:B------:R-:W-:Y:S02]  /*13420*/  FMUL.FTZ R2, R5, c[0x0][0x2d0] ;  /* 0x0000b40005027a20 */ /* 0x000fe40000410000 */
[--C-:B------:R-:W-:Y:S01]  /*13430*/  FFMA.FTZ R242, R168, c[0x0][0x2d0], -R163.reuse ;  /* 0x0000b400a8f27a23 */ /* 0x100fe200000108a3 */
[----:B------:R-:W2:Y:S01]  /*13440*/  MUFU.EX2 R3, R3 ;  /* 0x0000000300037308 */ /* 0x000ea20000000800 */
[--C-:B------:R-:W-:Y:S01]  /*13450*/  FFMA.FTZ R243, R166, c[0x0][0x2d0], -R163.reuse ;  /* 0x0000b400a6f37a23 */ /* 0x100fe200000108a3 */
[----:B------:R-:W-:Y:S01]  /*13460*/  LDSM.16.MT88.4 R168, [R206+0x9880] ;  /* 0x00988000cea8783b */ /* 0x000fe20000004200 */
[--C-:B------:R-:W-:Y:S02]  /*13470*/  FFMA.FTZ R244, R167, c[0x0][0x2d0], -R160.reuse ;  /* 0x0000b400a7f47a23 */ /* 0x100fe400000108a0 */
[--C-:B------:R-:W-:Y:S02]  /*13480*/  FFMA.FTZ R245, R165, c[0x0][0x2d0], -R160.reuse ;  /* 0x0000b400a5f57a23 */ /* 0x100fe400000108a0 */
[--C-:B------:R-:W-:Y:S02]  /*13490*/  FFMA.FTZ R246, R164, c[0x0][0x2d0], -R163.reuse ;  /* 0x0000b400a4f67a23 */ /* 0x100fe400000108a3 */
[--C-:B------:R-:W-:Y:S01]  /*134a0*/  FFMA.FTZ R248, R161, c[0x0][0x2d0], -R160.reuse ;  /* 0x0000b400a1f87a23 */ /* 0x100fe200000108a0 */
[----:B------:R-:W3:Y:S01]  /*134b0*/  MUFU.EX2 R2, R2 ;  /* 0x0000000200027308 */ /* 0x000ee20000000800 */
[----:B------:R-:W-:Y:S01]  /*134c0*/  LDSM.16.MT88.4 R164, [R211+0x9880] ;  /* 0x00988000d3a4783b */ /* 0x000fe20000004200 */
[----:B------:R-:W-:Y:S02]  /*134d0*/  FFMA.FTZ R163, R162, c[0x0][0x2d0], -R163 ;  /* 0x0000b400a2a37a23 */ /* 0x000fe400000108a3 */
[----:B------:R-:W-:Y:S06]  /*134e0*/  FFMA.FTZ R160, R149, c[0x0][0x2d0], -R160 ;  /* 0x0000b40095a07a23 */ /* 0x000fec00000108a0 */
[----:B------:R-:W4:Y:S01]  /*134f0*/  MUFU.EX2 R150, R150 ;  /* 0x0000009600967308 */ /* 0x000f220000000800 */
[C---:B--2---:R-:W-:Y:S02]  /*13500*/  FMUL.FTZ R4, R3.reuse, R144 ;  /* 0x0000009003047220 */ /* 0x044fe40000410000 */
[C---:B------:R-:W-:Y:S02]  /*13510*/  FMUL.FTZ R5, R3.reuse, R145 ;  /* 0x0000009103057220 */ /* 0x040fe40000410000 */
[C---:B------:R-:W-:Y:S05]  /*13520*/  FMUL.FTZ R8, R3.reuse, R140 ;  /* 0x0000008c03087220 */ /* 0x040fea0000410000 */
[----:B------:R-:W2:Y:S01]  /*13530*/  MUFU.EX2 R240, R240 ;  /* 0x000000f000f07308 */ /* 0x000ea20000000800 */
[C---:B------:R-:W-:Y:S02]  /*13540*/  FMUL.FTZ R9, R3.reuse, R141 ;  /* 0x0000008d03097220 */ /* 0x040fe40000410000 */
[C---:B------:R-:W-:Y:S02]  /*13550*/  FMUL.FTZ R16, R3.reuse, R132 ;  /* 0x0000008403107220 */ /* 0x040fe40000410000 */
[C---:B---3--:R-:W-:Y:S02]  /*13560*/  FMUL.FTZ R6, R2.reuse, R146 ;  /* 0x0000009202067220 */ /* 0x048fe40000410000 */
[C---:B------:R-:W-:Y:S02]  /*13570*/  FMUL.FTZ R7, R2.reuse, R147 ;  /* 0x0000009302077220 */ /* 0x040fe40000410000 */
[----:B------:R-:W3:Y:S01]  /*13580*/  LDSM.16.MT88.4 R144, [R205+0x8080] ;  /* 0x00808000cd90783b */ /* 0x000ee20000004200 */
[----:B------:R-:W-:Y:S01]  /*13590*/  MUFU.EX2 R239, R239 ;  /* 0x000000ef00ef7308 */ /* 0x000fe20000000800 */
[C---:B------:R-:W-:Y:S02]  /*135a0*/  FMUL.FTZ R10, R2.reuse, R142 ;  /* 0x0000008e020a7220 */ /* 0x040fe40000410000 */
[----:B------:R-:W-:Y:S01]  /*135b0*/  FMUL.FTZ R11, R2, R143 ;  /* 0x0000008f020b7220 */ /* 0x000fe20000410000 */
[----:B----4-:R-:W-:Y:S01]  /*135c0*/  F2FP.BF16.PACK_AB R152, R150, R151 ;  /* 0x000000979698723e */ /* 0x010fe200000010ff */
[C---:B------:R-:W-:Y:S02]  /*135d0*/  FMUL.FTZ R17, R3.reuse, R133 ;  /* 0x0000008503117220 */ /* 0x040fe40000410000 */
[C---:B------:R-:W-:Y:S01]  /*135e0*/  FMUL.FTZ R18, R2.reuse, R134 ;  /* 0x0000008602127220 */ /* 0x040fe20000410000 */
[----:B------:R-:W-:Y:S01]  /*135f0*/  LDSM.16.MT88.4 R140, [R206+0x9080] ;  /* 0x00908000ce8c783b */ /* 0x000fe20000004200 */
[----:B------:R-:W-:Y:S01]  /*13600*/  FMUL.FTZ R19, R2, R135 ;  /* 0x0000008702137220 */ /* 0x000fe20000410000 */
[----:B------:R-:W4:Y:S01]  /*13610*/  MUFU.EX2 R238, R238 ;  /* 0x000000ee00ee7308 */ /* 0x000f220000000800 */
[C---:B------:R-:W-:Y:S02]  /*13620*/  FMUL.FTZ R28, R3.reuse, R28 ;  /* 0x0000001c031c7220 */ /* 0x040fe40000410000 */
[C---:B------:R-:W-:Y:S01]  /*13630*/  FMUL.FTZ R29, R3.reuse, R29 ;  /* 0x0000001d031d7220 */ /* 0x040fe20000410000 */
[----:B--2---:R-:W-:Y:S01]  /*13640*/  F2FP.BF16.PACK_AB R154, R240, R241 ;  /* 0x000000f1f09a723e */ /* 0x004fe200000010ff */
[C---:B------:R-:W-:Y:S01]  /*13650*/  FMUL.FTZ R30, R2.reuse, R30 ;  /* 0x0000001e021e7220 */ /* 0x040fe20000410000 */
[----:B------:R-:W-:Y:S01]  /*13660*/  LDSM.16.MT88.4 R132, [R211+0x9080] ;  /* 0x00908000d384783b */ /* 0x000fe20000004200 */
        /* <DEDUP_REMOVED lines=8> */
[----:B------:R-:W2:Y:S01]  /*136f0*/  MUFU.EX2 R236, R236 ;  /* 0x000000ec00ec7308 */ /* 0x000ea20000000800 */
[C---:B------:R-:W-:Y:S02]  /*13700*/  FMUL.FTZ R38, R2.reuse, R38 ;  /* 0x0000002602267220 */ /* 0x040fe40000410000 */
[----:B------:R-:W-:Y:S01]  /*13710*/  FMUL.FTZ R39, R2, R39 ;  /* 0x0000002702277220 */ /* 0x000fe20000410000 */
[----:B----4-:R-:W-:Y:S01]  /*13720*/  F2FP.BF16.PACK_AB R153, R238, R239 ;  /* 0x000000efee99723e */ /* 0x010fe200000010ff */
        /* <DEDUP_REMOVED lines=9> */
[----:B------:R4:W-:Y:S01]  /*137c0*/  MUFU.EX2 R149, R160 ;  /* 0x000000a000957308 */ /* 0x0009e20000000800 */
[C---:B------:R-:W-:Y:S02]  /*137d0*/  FMUL.FTZ R48, R3.reuse, R48 ;  /* 0x0000003003307220 */ /* 0x040fe40000410000 */
[C---:B------:R-:W-:Y:S01]  /*137e0*/  FMUL.FTZ R49, R3.reuse, R49 ;  /* 0x0000003103317220 */ /* 0x040fe20000410000 */
[----:B--2---:R-:W-:Y:S01]  /*137f0*/  F2FP.BF16.PACK_AB R155, R236, R237 ;  /* 0x000000edec9b723e */ /* 0x004fe200000010ff */
[C---:B------:R-:W-:Y:S02]  /*13800*/  FMUL.FTZ R50, R2.reuse, R50 ;  /* 0x0000003202327220 */ /* 0x040fe40000410000 */
[C---:B------:R-:W-:Y:S02]  /*13810*/  FMUL.FTZ R51, R2.reuse, R51 ;  /* 0x0000003302337220 */ /* 0x040fe40000410000 */
[C---:B------:R-:W-:Y:S01]  /*13820*/  FMUL.FTZ R52, R3.reuse, R52 ;  /* 0x0000003403347220 */ /* 0x040fe20000410000 */
[----:B------:R-:W-:Y:S01]  /*13830*/  MUFU.EX2 R242, R242 ;  /* 0x000000f200f27308 */ /* 0x000fe20000000800 */
[C---:B-1----:R-:W-:Y:S05]  /*13840*/  HMMA.16816.F32.BF16 R4, R152.reuse, R12, R4 ;  /* 0x0000000c9804723c */ /* 0x042fea0000041804 */
[C---:B------:R-:W-:Y:S02]  /*13850*/  FMUL.FTZ R53, R3.reuse, R53 ;  /* 0x0000003503357220 */ /* 0x040fe40000410000 */
[C---:B------:R-:W-:Y:S01]  /*13860*/  FMUL.FTZ R12, R3.reuse, R136 ;  /* 0x00000088030c7220 */ /* 0x040fe20000410000 */
[C---:B------:R-:W-:Y:S01]  /*13870*/  HMMA.16816.F32.BF16 R8, R152.reuse, R14, R8 ;  /* 0x0000000e9808723c */ /* 0x040fe20000041808 */
[----:B------:R-:W1:Y:S03]  /*13880*/  MUFU.EX2 R243, R243 ;  /* 0x000000f300f37308 */ /* 0x000e660000000800 */
[C---:B------:R-:W-:Y:S01]  /*13890*/  FMUL.FTZ R13, R3.reuse, R137 ;  /* 0x00000089030d7220 */ /* 0x040fe20000410000 */
[----:B----4-:R-:W-:Y:S01]  /*138a0*/  LDSM.16.MT88.4 R160, [R205+0x8880] ;  /* 0x00888000cda0783b */ /* 0x010fe20000004200 */
[C---:B------:R-:W-:Y:S02]  /*138b0*/  FMUL.FTZ R20, R3.reuse, R20 ;  /* 0x0000001403147220 */ /* 0x040fe40000410000 */
[C---:B------:R-:W-:Y:S03]  /*138c0*/  FMUL.FTZ R14, R2.reuse, R138 ;  /* 0x0000008a020e7220 */ /* 0x040fe60000410000 */
[----:B------:R-:W-:Y:S01]  /*138d0*/  MUFU.EX2 R244, R244 ;  /* 0x000000f400f47308 */ /* 0x000fe20000000800 */
[C---:B------:R-:W-:Y:S02]  /*138e0*/  FMUL.FTZ R15, R2.reuse, R139 ;  /* 0x0000008b020f7220 */ /* 0x040fe40000410000 */
[----:B------:R-:W2:Y:S01]  /*138f0*/  LDSM.16.MT88.4 R136, [R204+0x8080] ;  /* 0x00808000cc88783b */ /* 0x000ea20000004200 */
[C---:B------:R-:W-:Y:S02]  /*13900*/  FMUL.FTZ R54, R2.reuse, R54 ;  /* 0x0000003602367220 */ /* 0x040fe40000410000 */
[C---:B------:R-:W-:Y:S02]  /*13910*/  FMUL.FTZ R55, R2.reuse, R55 ;  /* 0x0000003702377220 */ /* 0x040fe40000410000 */
[C---:B------:R-:W-:Y:S02]  /*13920*/  HMMA.16816.F32.BF16 R12, R152.reuse, R156, R12 ;  /* 0x0000009c980c723c */ /* 0x040fe4000004180c */
[----:B------:R-:W4:Y:S01]  /*13930*/  MUFU.EX2 R245, R245 ;  /* 0x000000f500f57308 */ /* 0x000f220000000800 */
[C---:B------:R-:W-:Y:S02]  /*13940*/  FMUL.FTZ R56, R3.reuse, R56 ;  /* 0x0000003803387220 */ /* 0x040fe40000410000 */
[C---:B------:R-:W-:Y:S02]  /*13950*/  FMUL.FTZ R57, R3.reuse, R57 ;  /* 0x0000003903397220 */ /* 0x040fe40000410000 */
[C---:B------:R-:W-:Y:S01]  /*13960*/  FMUL.FTZ R58, R2.reuse, R58 ;  /* 0x0000003a023a7220 */ /* 0x040fe20000410000 */
[C---:B------:R-:W-:Y:S01]  /*13970*/  HMMA.16816.F32.BF16 R16, R152.reuse, R158, R16 ;  /* 0x0000009e9810723c */ /* 0x040fe20000041810 */
[----:B------:R-:W-:Y:S03]  /*13980*/  LDSM.16.MT88.4 R156, [R206+0x8880] ;  /* 0x00888000ce9c783b */ /* 0x000fe60000004200 */
[C---:B------:R-:W-:Y:S01]  /*13990*/  FMUL.FTZ R21, R3.reuse, R21 ;  /* 0x0000001503157220 */ /* 0x040fe20000410000 */
[----:B------:R-:W5:Y:S01]  /*139a0*/  MUFU.EX2 R246, R246 ;  /* 0x000000f600f67308 */ /* 0x000f620000000800 */
[C---:B------:R-:W-:Y:S02]  /*139b0*/  FMUL.FTZ R22, R2.reuse, R22 ;  /* 0x0000001602167220 */ /* 0x040fe40000410000 */
[C---:B------:R-:W-:Y:S04]  /*139c0*/  FMUL.FTZ R23, R2.reuse, R23 ;  /* 0x0000001702177220 */ /* 0x040fe80000410000 */
[C---:B------:R-:W-:Y:S02]  /*139d0*/  FMUL.FTZ R59, R2.reuse, R59 ;  /* 0x0000003b023b7220 */ /* 0x040fe40000410000 */
[C---:B------:R-:W-:Y:S01]  /*139e0*/  FMUL.FTZ R60, R3.reuse, R60 ;  /* 0x0000003c033c7220 */ /* 0x040fe20000410000 */
[C---:B---3--:R-:W-:Y:S01]  /*139f0*/  HMMA.16816.F32.BF16 R20, R152.reuse, R144, R20 ;  /* 0x000000909814723c */ /* 0x048fe20000041814 */
[----:B------:R-:W3:Y:S02]  /*13a00*/  MUFU.EX2 R248, R248 ;  /* 0x000000f800f87308 */ /* 0x000ee40000000800 */
        /* <DEDUP_REMOVED lines=10> */
[C---:B--2---:R-:W-:Y:S04]  /*13ab0*/  HMMA.16816.F32.BF16 R28, R152.reuse, R136, R28 ;  /* 0x00000088981c723c */ /* 0x044fe8000004181c */
        /* <DEDUP_REMOVED lines=21> */
[C---:B--2---:R-:W-:Y:S03]  /*13c10*/  HMMA.16816.F32.BF16 R52, R152.reuse, R136, R52 ;  /* 0x000000889834723c */ /* 0x044fe60000041834 */
[C---:B------:R-:W-:Y:S02]  /*13c20*/  FMUL.FTZ R79, R2.reuse, R79 ;  /* 0x0000004f024f7220 */ /* 0x040fe40000410000 */
[C---:B------:R-:W-:Y:S02]  /*13c30*/  FMUL.FTZ R80, R3.reuse, R80 ;  /* 0x0000005003507220 */ /* 0x040fe40000410000 */
[C---:B------:R-:W-:Y:S01]  /*13c40*/  FMUL.FTZ R81, R3.reuse, R81 ;  /* 0x0000005103517220 */ /* 0x040fe20000410000 */
[C---:B------:R-:W-:Y:S01]  /*13c50*/  HMMA.16816.F32.BF16 R56, R152.reuse, R138, R56 ;  /* 0x0000008a9838723c */ /* 0x040fe20000041838 */
[----:B------:R-:W2:Y:S03]  /*13c60*/  LDSM.16.MT88.4 R136, [R206+0xa080] ;  /* 0x00a08000ce88783b */ /* 0x000ea60000004200 */
[C---:B------:R-:W-:Y:S02]  /*13c70*/  FMUL.FTZ R82, R2.reuse, R82 ;  /* 0x0000005202527220 */ /* 0x040fe40000410000 */
[C---:B------:R-:W-:Y:S02]  /*13c80*/  FMUL.FTZ R83, R2.reuse, R83 ;  /* 0x0000005302537220 */ /* 0x040fe40000410000 */
[C---:B-1----:R-:W-:Y:S04]  /*13c90*/  HMMA.16816.F32.BF16 R60, R152.reuse, R132, R60 ;  /* 0x00000084983c723c */ /* 0x042fe8000004183c */
[C---:B------:R-:W-:Y:S02]  /*13ca0*/  FMUL.FTZ R84, R3.reuse, R84 ;  /* 0x0000005403547220 */ /* 0x040fe40000410000 */
[C---:B------:R-:W-:Y:S02]  /*13cb0*/  FMUL.FTZ R85, R3.reuse, R85 ;  /* 0x0000005503557220 */ /* 0x040fe40000410000 */
        /* <DEDUP_REMOVED lines=38> */
[C---:B------:R-:W-:Y:S02]  /*13f20*/  FMUL.FTZ R109, R3.reuse, R109 ;  /* 0x0000006d036d7220 */ /* 0x040fe40000410000 */
[C---:B------:R-:W-:Y:S01]  /*13f30*/  FMUL.FTZ R110, R2.reuse, R110 ;  /* 0x0000006e026e7220 */ /* 0x040fe20000410000 */
[C---:B------:R-:W-:Y:S01]  /*13f40*/  HMMA.16816.F32.BF16 R104, R152.reuse, R138, R104 ;  /* 0x0000008a9868723c */ /* 0x040fe20000041868 */
[----:B------:R-:W2:Y:S02]  /*13f50*/  LDSM.16.MT88.4 R136, [R204+0xb080] ;  /* 0x00b08000cc88783b */ /* 0x000ea40000004200 */
[C---:B------:R-:W-:Y:S02]  /*13f60*/  FMUL.FTZ R111, R2.reuse, R111 ;  /* 0x0000006f026f7220 */ /* 0x040fe40000410000 */
        /* <DEDUP_REMOVED lines=12> */
[C---:B------:R-:W-:Y:S02]  /*14030*/  FMUL.FTZ R121, R3.reuse, R121 ;  /* 0x0000007903797220 */ /* 0x040fe40000410000 */
[C---:B------:R-:W-:Y:S01]  /*14040*/  FMUL.FTZ R122, R2.reuse, R122 ;  /* 0x0000007a027a7220 */ /* 0x040fe20000410000 */
[C---:B---3--:R-:W-:Y:S03]  /*14050*/  HMMA.16816.F32.BF16 R116, R152.reuse, R140, R116 ;  /* 0x0000008c9874723c */ /* 0x048fe60000041874 */
[C---:B------:R-:W-:Y:S02]  /*14060*/  FMUL.FTZ R123, R2.reuse, R123 ;  /* 0x0000007b027b7220 */ /* 0x040fe40000410000 */
[C---:B------:R-:W-:Y:S02]  /*14070*/  FMUL.FTZ R124, R3.reuse, R124 ;  /* 0x0000007c037c7220 */ /* 0x040fe40000410000 */
[C---:B------:R-:W-:Y:S02]  /*14080*/  FMUL.FTZ R125, R3.reuse, R125 ;  /* 0x0000007d037d7220 */ /* 0x040fe40000410000 */
[C---:B------:R-:W-:Y:S01]  /*14090*/  FMUL.FTZ R126, R2.reuse, R126 ;  /* 0x0000007e027e7220 */ /* 0x040fe20000410000 */
[C---:B------:R-:W-:Y:S03]  /*140a0*/  HMMA.16816.F32.BF16 R120, R152.reuse, R142, R120 ;  /* 0x0000008e9878723c */ /* 0x040fe60000041878 */
[C---:B------:R-:W-:Y:S02]  /*140b0*/  FMUL.FTZ R127, R2.reuse, R127 ;  /* 0x0000007f027f7220 */ /* 0x040fe40000410000 */
[C---:B------:R-:W-:Y:S02]  /*140c0*/  FMUL.FTZ R128, R3.reuse, R128 ;  /* 0x0000008003807220 */ /* 0x040fe40000410000 */
[C---:B------:R-:W-:Y:S02]  /*140d0*/  FMUL.FTZ R129, R3.reuse, R129 ;  /* 0x0000008103817220 */ /* 0x040fe40000410000 */
[C---:B------:R-:W-:Y:S01]  /*140e0*/  FMUL.FTZ R130, R2.reuse, R130 ;  /* 0x0000008202827220 */ /* 0x040fe20000410000 */
[C---:B--2---:R-:W-:Y:S03]  /*140f0*/  HMMA.16816.F32.BF16 R124, R152.reuse, R136, R124 ;  /* 0x00000088987c723c */ /* 0x044fe6000004187c */
[C---:B------:R-:W-:Y:S02]  /*14100*/  FMUL.FTZ R131, R2.reuse, R131 ;  /* 0x0000008302837220 */ /* 0x040fe40000410000 */
[----:B------:R-:W-:Y:S02]  /*14110*/  FFMA.FTZ R151, R3, R220, R151 ;  /* 0x000000dc03977223 */ /* 0x000fe40000010097 */
[----:B------:R-:W-:Y:S01]  /*14120*/  FFMA.FTZ R239, R2, R221, R239 ;  /* 0x000000dd02ef7223 */ /* 0x000fe200000100ef */
[----:B------:R-:W-:Y:S01]  /*14130*/  MOV R2, R148 ;  /* 0x0000009400027202 */ /* 0x000fe20000000f00 */
[----:B------:R-:W-:Y:S01]  /*14140*/  FADD.FTZ R150, R150, R151 ;  /* 0x0000009796967221 */ /* 0x000fe20000010000 */
[----:B------:R-:W-:Y:S03]  /*14150*/  HMMA.16816.F32.BF16 R128, R152, R138, R128 ;  /* 0x0000008a9880723c */ /* 0x000fe60000041880 */
[----:B------:R-:W-:Y:S02]  /*14160*/  FADD.FTZ R238, R238, R239 ;  /* 0x000000efeeee7221 */ /* 0x000fe40000010000 */
[----:B------:R-:W-:Y:S02]  /*14170*/  FADD.FTZ R3, R241, R150 ;  /* 0x00000096f1037221 */ /* 0x000fe40000010000 */
[----:B------:R-:W-:Y:S02]  /*14180*/  F2FP.BF16.PACK_AB R152, R243, R242 ;  /* 0x000000f2f398723e */ /* 0x000fe400000010ff */
[----:B----4-:R-:W-:Y:S03]  /*14190*/  F2FP.BF16.PACK_AB R153, R245, R244 ;  /* 0x000000f4f599723e */ /* 0x010fe600000010ff */
[----:B-----5:R-:W-:Y:S01]  /*141a0*/  F2FP.BF16.PACK_AB R154, R247, R246 ;  /* 0x000000f6f79a723e */ /* 0x020fe200000010ff */
[----:B------:R-:W-:Y:S01]  /*141b0*/  FADD.FTZ R3, R240, R3 ;  /* 0x00000003f0037221 */ /* 0x000fe20000010000 */
[----:B------:R-:W-:Y:S03]  /*141c0*/  F2FP.BF16.PACK_AB R155, R149, R248 ;  /* 0x000000f8959b723e */ /* 0x000fe600000010ff */
[----:B------:R-:W-:Y:S01]  /*141d0*/  FADD.FTZ R242, R242, R3 ;  /* 0x00000003f2f27221 */ /* 0x000fe20000010000 */
[----:B------:R-:W-:Y:S03]  /*141e0*/  MOV R3, R0 ;  /* 0x0000000000037202 */ /* 0x000fe60000000f00 */
[C---:B-1----:R-:W-:Y:S01]  /*141f0*/  HMMA.16816.F32.BF16 R144, R152.reuse, R132, R4 ;  /* 0x000000849890723c */ /* 0x042fe20000041804 */
[----:B------:R-:W1:Y:S02]  /*14200*/  LDSM.16.MT88.4 R4, [R204+0x8880] ;  /* 0x00888000cc04783b */ /* 0x000e640000004200 */
[----:B------:R-:W-:Y:S04]  /*14210*/  FADD.FTZ R243, R243, R242 ;  /* 0x000000f2f3f37221 */ /* 0x000fe80000010000 */
[----:B------:R-:W-:Y:S01]  /*14220*/  FADD.FTZ R220, R246, R243 ;  /* 0x000000f3f6dc7221 */ /* 0x000fe20000010000 */
[C---:B------:R-:W-:Y:S01]  /*14230*/  HMMA.16816.F32.BF16 R140, R152.reuse, R134, R8 ;  /* 0x00000086988c723c */ /* 0x040fe20000041808 */
[----:B------:R-:W2:Y:S03]  /*14240*/  LDSM.16.MT88.4 R8, [R205+0x9880] ;  /* 0x00988000cd08783b */ /* 0x000ea60000004200 */
[----:B------:R-:W-:Y:S04]  /*14250*/  FADD.FTZ R220, R247, R220 ;  /* 0x000000dcf7dc7221 */ /* 0x000fe80000010000 */
        /* <DEDUP_REMOVED lines=10> */
[----:B------:R-:W-:Y:S04]  /*14300*/  FADD.FTZ R5, R236, R5 ;  /* 0x00000005ec057221 */ /* 0x000fe80000010000 */
        /* <DEDUP_REMOVED lines=29> */
.L_x_743:
[----:B------:R-:W-:-:S13]  /*144e0*/  ISETP.LE.AND P0, PT, RZ, UR7, PT ;  /* 0x00000007ff007c0c */ /* 0x000fda000bf03270 */
[----:B------:R-:W-:Y:S05]  /*144f0*/  @!P0 BRA `(.L_x_747) ;  /* 0x0000235000008947 */ /* 0x000fea0003800000 */
[----:B------:R-:W1:Y:S01]  /*14500*/  S2R R3, SR_TID.X ;  /* 0x0000000000037919 */ /* 0x000e620000002100 */
[----:B------:R-:W-:Y:S01]  /*14510*/  SHF.R.S32.HI R5, RZ, 0x1f, R224 ;  /* 0x0000001fff057819 */ /* 0x000fe200000114e0 */
[C---:B------:R-:W-:Y:S01]  /*14520*/  IMAD.SHL.U32 R228, R222.reuse, 0x2, RZ ;  /* 0x00000002dee47824 */ /* 0x040fe200078e00ff */
[----:B------:R-:W-:Y:S01]  /*14530*/  SHF.L.U64.HI R225, R222, 0x1, R225 ;  /* 0x00000001dee17819 */ /* 0x000fe200000102e1 */
[C---:B------:R-:W-:Y:S01]  /*14540*/  IMAD.SHL.U32 R229, R224.reuse, 0x2, RZ ;  /* 0x00000002e0e57824 */ /* 0x040fe200078e00ff */
[----:B------:R-:W-:Y:S01]  /*14550*/  SHF.L.U64.HI R222, R224, 0x1, R5 ;  /* 0x00000001e0de7819 */ /* 0x000fe20000010205 */
[----:B------:R-:W-:Y:S01]  /*14560*/  IMAD.MOV.U32 R149, RZ, RZ, R148 ;  /* 0x000000ffff957224 */ /* 0x000fe200078e0094 */
[----:B-1----:R-:W-:-:S04]  /*14570*/  SHF.R.S32.HI R2, RZ, 0x1f, R3 ;  /* 0x0000001fff027819 */ /* 0x002fc80000011403 */
[----:B------:R-:W-:-:S04]  /*14580*/  LEA.HI R2, R2, R3, RZ, 0x3 ;  /* 0x0000000302027211 */ /* 0x000fc800078f18ff */
[----:B------:R-:W-:-:S05]  /*14590*/  LOP3.LUT R2, R2, 0xfffffff8, RZ, 0xc0, !PT ;  /* 0xfffffff802027812 */ /* 0x000fca00078ec0ff */
[----:B------:R-:W-:Y:S02]  /*145a0*/  IMAD.IADD R2, R3, 0x1, -R2 ;  /* 0x0000000103027824 */ /* 0x000fe400078e0a02 */
[----:B------:R-:W-:Y:S01]  /*145b0*/  IMAD.MOV.U32 R3, RZ, RZ, R0 ;  /* 0x000000ffff037224 */ /* 0x000fe200078e0000 */
[----:B------:R-:W-:Y:S01]  /*145c0*/  SHF.R.S32.HI R0, RZ, 0x1f, R223 ;  /* 0x0000001fff007819 */ /* 0x000fe200000114df */
[----:B------:R-:W-:-:S03]  /*145d0*/  IMAD.SHL.U32 R226, R2, 0x8, RZ ;  /* 0x0000000802e27824 */ /* 0x000fc600078e00ff */
[C---:B------:R-:W-:Y:S01]  /*145e0*/  SHF.L.U64.HI R224, R223.reuse, 0x1, R0 ;  /* 0x00000001dfe07819 */ /* 0x040fe20000010200 */
[----:B------:R-:W-:Y:S01]  /*145f0*/  IMAD.SHL.U32 R223, R223, 0x2, RZ ;  /* 0x00000002dfdf7824 */ /* 0x000fe200078e00ff */
[----:B------:R-:W-:-:S04]  /*14600*/  SHF.R.S32.HI R227, RZ, 0x1f, R226 ;  /* 0x0000001fffe37819 */ /* 0x000fc800000114e2 */
[C---:B------:R-:W-:Y:S01]  /*14610*/  SHF.L.U64.HI R227, R226.reuse, 0x1, R227 ;  /* 0x00000001e2e37819 */ /* 0x040fe200000102e3 */
[----:B------:R-:W-:Y:S01]  /*14620*/  IMAD.SHL.U32 R226, R226, 0x2, RZ ;  /* 0x00000002e2e27824 */ /* 0x000fe200078e00ff */
[----:B------:R-:W-:Y:S05]  /*14630*/  BRA `(.L_x_748) ;  /* 0x000002c000007947 */ /* 0x000fea0003800000 */
.L_x_750:
[----:B------:R-:W-:Y:S01]  /*14640*/  IMAD.MOV.U32 R217, RZ, RZ, RZ ;  /* 0x000000ffffd97224 */ /* 0x000fe200078e00ff */
[----:B------:R-:W-:Y:S01]  /*14650*/  ULEA UR4, UR7, UR16, 0x5 ;  /* 0x0000001007047291 */ /* 0x000fe2000f8e283f */
[----:B------:R-:W-:Y:S05]  /*14660*/  ISETP.NE.AND P6, PT, R215, 0x1, PT ;  /* 0x00000001d700780c */ /* 0x000fea0003fc5270 */
        /* <DEDUP_REMOVED lines=18> */
[----:B------:R-:W-:Y:S04]  /*14790*/  IMAD.WIDE.U32 R10, R217, c[0x0][0x1f0], R10 ;  /* 0x00007c00d90a7a25 */ /* 0x000fe800078e000a */
        /* <DEDUP_REMOVED lines=8> */
[----:B-1----:R-:W-:Y:S05]  /*14820*/  IADD3 R12, P0, R0, R226, RZ ;  /* 0x000000e2000c7210 */ /* 0x002fea0007f1e0ff */
[----:B--2---:R-:W-:Y:S01]  /*14830*/  IMAD.X R13, R2, 0x1, R227, P0 ;  /* 0x00000001020d7824 */ /* 0x004fe200000e06e3 */
[----:B------:R-:W-:Y:S04]  /*14840*/  IADD3 R10, P0, R0, R229, RZ ;  /* 0x000000e5000a7210 */ /* 0x000fe80007f1e0ff */
[----:B------:R-:W-:Y:S01]  /*14850*/  @!PT LDS RZ, [RZ] ;  /* 0x00000000fffff984 */ /* 0x000fe20000000800 */
[----:B------:R1:W-:Y:S01]  /*14860*/  LDGSTS.E.BYPASS.LTC128B.128 [R219+0xc080], [R12.64], !P4 ;  /* 0x0c0800000cdb7fae */ /* 0x0003e2000e101d58 */
[----:B------:R-:W-:Y:S01]  /*14870*/  IMAD.X R11, R2, 0x1, R222, P0 ;  /* 0x00000001020b7824 */ /* 0x000fe200000e06de */
[----:B------:R-:W-:Y:S04]  /*14880*/  IADD3 R4, P0, R0, R223, RZ ;  /* 0x000000df00047210 */ /* 0x000fe80007f1e0ff */
[----:B------:R1:W-:Y:S01]  /*14890*/  LDGSTS.E.BYPASS.LTC128B.128 [R219+0xd080], [R10.64], !P5 ;  /* 0x0d0800000adb7fae */ /* 0x0003e2000e901d58 */
[----:B------:R-:W-:Y:S01]  /*148a0*/  IMAD.X R5, R2, 0x1, R224, P0 ;  /* 0x0000000102057824 */ /* 0x000fe200000e06e0 */
[----:B------:R-:W-:Y:S04]  /*148b0*/  IADD3 R14, P0, R0, R228, RZ ;  /* 0x000000e4000e7210 */ /* 0x000fe80007f1e0ff */
[----:B------:R1:W-:Y:S01]  /*148c0*/  LDGSTS.E.BYPASS.LTC128B.128 [R219+0xe080], [R4.64], !P3 ;  /* 0x0e08000004db7fae */ /* 0x0003e2000d901d58 */
[----:B------:R-:W-:Y:S05]  /*148d0*/  IMAD.X R15, R2, 0x1, R225, P0 ;  /* 0x00000001020f7824 */ /* 0x000fea00000e06e1 */
[----:B------:R1:W-:Y:S01]  /*148e0*/  LDGSTS.E.BYPASS.LTC128B.128 [R219+0xf080], [R14.64], !P2 ;  /* 0x0f0800000edb7fae */ /* 0x0003e2000d101d58 */
[----:B------:R-:W-:-:S05]  /*148f0*/  BRA `(.L_x_749) ;  /* 0x00000b7000007947 */ /* 0x000fca0003800000 */
.L_x_748:
        /* <DEDUP_REMOVED lines=25> */
[----:B--2---:R-:W-:Y:S04]  /*14a90*/  IADD3 R176, P0, R150, R226, RZ ;  /* 0x000000e296b07210 */ /* 0x004fe80007f1e0ff */
[----:B---3--:R-:W-:Y:S01]  /*14aa0*/  IADD3.X R177, R0, R227, RZ, P0, !PT ;  /* 0x000000e300b17210 */ /* 0x008fe200007fe4ff */
[C---:B------:R-:W-:Y:S01]  /*14ab0*/  HMMA.16816.F32.BF16 R8, R16.reuse, R10, RZ ;  /* 0x0000000a1008723c */ /* 0x040fe200000418ff */
[----:B------:R-:W-:Y:S03]  /*14ac0*/  IADD3 R180, P0, R150, R229, RZ ;  /* 0x000000e596b47210 */ /* 0x000fe60007f1e0ff */
[----:B------:R-:W-:Y:S01]  /*14ad0*/  @!PT LDS RZ, [RZ] ;  /* 0x00000000fffff984 */ /* 0x000fe20000000800 */
[----:B------:R-:W-:Y:S01]  /*14ae0*/  @!PT LDS RZ, [RZ] ;  /* 0x00000000fffff984 */ /* 0x000fe20000000800 */
[----:B------:R-:W-:Y:S01]  /*14af0*/  @!PT LDS RZ, [RZ] ;  /* 0x00000000fffff984 */ /* 0x000fe20000000800 */
[----:B------:R1:W-:Y:S01]  /*14b00*/  LDGSTS.E.BYPASS.LTC128B.128 [R219+0x8080], [R176.64], !P4 ;  /* 0x08080000b0db7fae */ /* 0x0003e2000e101d58 */
[----:B------:R-:W-:Y:S02]  /*14b10*/  IADD3.X R181, R0, R222, RZ, P0, !PT ;  /* 0x000000de00b57210 */ /* 0x000fe400007fe4ff */
[----:B------:R-:W-:Y:S01]  /*14b20*/  IADD3 R184, P0, R150, R223, RZ ;  /* 0x000000df96b87210 */ /* 0x000fe20007f1e0ff */
[C---:B------:R-:W-:Y:S02]  /*14b30*/  HMMA.16816.F32.BF16 R12, R16.reuse, R152, RZ ;  /* 0x00000098100c723c */ /* 0x040fe400000418ff */
[----:B------:R2:W-:Y:S02]  /*14b40*/  LDGSTS.E.BYPASS.LTC128B.128 [R219+0x9080], [R180.64], !P5 ;  /* 0x09080000b4db7fae */ /* 0x0005e4000e901d58 */
[----:B------:R-:W-:Y:S02]  /*14b50*/  IADD3.X R185, R0, R224, RZ, P0, !PT ;  /* 0x000000e000b97210 */ /* 0x000fe400007fe4ff */
[----:B------:R-:W-:Y:S02]  /*14b60*/  IADD3 R150, P0, R150, R228, RZ ;  /* 0x000000e496967210 */ /* 0x000fe40007f1e0ff */
[----:B------:R-:W-:Y:S01]  /*14b70*/  HMMA.16816.F32.BF16 R16, R16, R154, RZ ;  /* 0x0000009a1010723c */ /* 0x000fe200000418ff */
[----:B------:R3:W-:Y:S03]  /*14b80*/  LDGSTS.E.BYPASS.LTC128B.128 [R219+0xa080], [R184.64], !P3 ;  /* 0x0a080000b8db7fae */ /* 0x0007e6000d901d58 */
[----:B------:R-:W-:Y:S02]  /*14b90*/  IADD3.X R151, R0, R225, RZ, P0, !PT ;  /* 0x000000e100977210 */ /* 0x000fe400007fe4ff */
[----:B------:R-:W-:Y:S02]  /*14ba0*/  PLOP3.LUT P0, PT, PT, PT, UP0, 0x80, 0x0 ;  /* 0x000000000000781c */ /* 0x000fe40003f0f008 */
[C---:B----4-:R-:W-:Y:S01]  /*14bb0*/  HMMA.16816.F32.BF16 R4, R156.reuse, R160, R4 ;  /* 0x000000a09c04723c */ /* 0x050fe20000041804 */
[----:B------:R4:W-:Y:S05]  /*14bc0*/  LDGSTS.E.BYPASS.LTC128B.128 [R219+0xb080], [R150.64], !P2 ;  /* 0x0b08000096db7fae */ /* 0x0009ea000d101d58 */
[----:B------:R-:W-:Y:S02]  /*14bd0*/  LDSM.16.M88.4 R168, [R209+0x10080] ;  /* 0x01008000d1a8783b */ /* 0x000fe40000000200 */
[C---:B------:R-:W-:Y:S03]  /*14be0*/  HMMA.16816.F32.BF16 R8, R156.reuse, R162, R8 ;  /* 0x000000a29c08723c */ /* 0x040fe60000041808 */
[----:B------:R-:W3:Y:S05]  /*14bf0*/  LDSM.16.M88.4 R172, [R208+0xc080] ;  /* 0x00c08000d0ac783b */ /* 0x000eea0000000200 */
[C---:B-----5:R-:W-:Y:S01]  /*14c00*/  HMMA.16816.F32.BF16 R12, R156.reuse, R164, R12 ;  /* 0x000000a49c0c723c */ /* 0x060fe2000004180c */
[----:B------:R-:W5:Y:S05]  /*14c10*/  LDSM.16.M88.4 R152, [R208+0xc880] ;  /* 0x00c88000d098783b */ /* 0x000f6a0000000200 */
[----:B------:R-:W0:Y:S02]  /*14c20*/  LDGDEPBAR ;  /* 0x00000000000079af */ /* 0x000e240000000000 */
[----:B------:R-:W-:Y:S03]  /*14c30*/  HMMA.16816.F32.BF16 R16, R156, R166, R16 ;  /* 0x000000a69c10723c */ /* 0x000fe60000041810 */
[----:B-1----:R-:W-:Y:S05]  /*14c40*/  LDSM.16.M88.4 R176, [R207+0x10080] ;  /* 0x01008000cfb0783b */ /* 0x002fea0000000200 */
[----:B--2---:R-:W1:Y:S05]  /*14c50*/  LDSM.16.M88.4 R180, [R202] ;  /* 0x00000000cab4783b */ /* 0x004e6a0000000200 */
[----:B------:R-:W2:Y:S05]  /*14c60*/  LDSM.16.M88.4 R156, [R202+0x800] ;  /* 0x00080000ca9c783b */ /* 0x000eaa0000000200 */
[----:B------:R-:W-:Y:S05]  /*14c70*/  LDSM.16.M88.4 R160, [R214+0x14080] ;  /* 0x01408000d6a0783b */ /* 0x000fea0000000200 */
[----:B------:R-:W2:Y:S01]  /*14c80*/  LDSM.16.M88.4 R164, [R213+0xd080] ;  /* 0x00d08000d5a4783b */ /* 0x000ea20000000200 */
[C---:B---3--:R-:W-:Y:S08]  /*14c90*/  HMMA.16816.F32.BF16 R4, R168.reuse, R172, R4 ;  /* 0x000000aca804723c */ /* 0x048ff00000041804 */
[C---:B------:R-:W-:Y:S01]  /*14ca0*/  HMMA.16816.F32.BF16 R8, R168.reuse, R174, R8 ;  /* 0x000000aea808723c */ /* 0x040fe20000041808 */
[----:B------:R-:W-:Y:S07]  /*14cb0*/  LDSM.16.M88.4 R172, [R201] ;  /* 0x00000000c9ac783b */ /* 0x000fee0000000200 */
[C---:B-----5:R-:W-:Y:S08]  /*14cc0*/  HMMA.16816.F32.BF16 R12, R168.reuse, R152, R12 ;  /* 0x00000098a80c723c */ /* 0x060ff0000004180c */
        /* <DEDUP_REMOVED lines=10> */
[C---:B------:R-:W-:Y:S08]  /*14d70*/  HMMA.16816.F32.BF16 R4, R160.reuse, R164, R4 ;  /* 0x000000a4a004723c */ /* 0x040ff00000041804 */
[C---:B------:R-:W-:Y:S01]  /*14d80*/  HMMA.16816.F32.BF16 R8, R160.reuse, R166, R8 ;  /* 0x000000a6a008723c */ /* 0x040fe20000041808 */
[----:B------:R-:W-:Y:S07]  /*14d90*/  LDSM.16.M88.4 R164, [R202+0x1000] ;  /* 0x00100000caa4783b */ /* 0x000fee0000000200 */
[C---:B---3--:R-:W-:Y:S08]  /*14da0*/  HMMA.16816.F32.BF16 R12, R160.reuse, R152, R12 ;  /* 0x00000098a00c723c */ /* 0x048ff0000004180c */
[----:B------:R-:W-:Y:S01]  /*14db0*/  HMMA.16816.F32.BF16 R16, R160, R154, R16 ;  /* 0x0000009aa010723c */ /* 0x000fe20000041810 */
[----:B------:R-:W3:Y:S05]  /*14dc0*/  LDSM.16.M88.4 R152, [R208+0xd880] ;  /* 0x00d88000d098783b */ /* 0x000eea0000000200 */
        /* <DEDUP_REMOVED lines=15> */
[C---:B------:R-:W-:Y:S08]  /*14ec0*/  HMMA.16816.F32.BF16 R4, R160.reuse, R164, R4 ;  /* 0x000000a4a004723c */ /* 0x040ff00000041804 */
[C---:B------:R-:W-:Y:S01]  /*14ed0*/  HMMA.16816.F32.BF16 R8, R160.reuse, R166, R8 ;  /* 0x000000a6a008723c */ /* 0x040fe20000041808 */
[----:B------:R-:W-:Y:S07]  /*14ee0*/  LDSM.16.M88.4 R164, [R208+0xe080] ;  /* 0x00e08000d0a4783b */ /* 0x000fee0000000200 */
[C---:B-1----:R-:W-:Y:S08]  /*14ef0*/  HMMA.16816.F32.BF16 R12, R160.reuse, R156, R12 ;  /* 0x0000009ca00c723c */ /* 0x042ff0000004180c */
[----:B------:R-:W-:Y:S01]  /*14f00*/  HMMA.16816.F32.BF16 R16, R160, R158, R16 ;  /* 0x0000009ea010723c */ /* 0x000fe20000041810 */
[----:B------:R-:W1:Y:S05]  /*14f10*/  LDSM.16.M88.4 R156, [R198] ;  /* 0x00000000c69c783b */ /* 0x000e6a0000000200 */
[----:B------:R-:W1:Y:S02]  /*14f20*/  LDSM.16.M88.4 R160, [R209+0x18080] ;  /* 0x01808000d1a0783b */ /* 0x000e640000000200 */
        /* <DEDUP_REMOVED lines=14> */
[C---:B------:R-:W-:Y:S08]  /*15010*/  HMMA.16816.F32.BF16 R4, R160.reuse, R164, R4 ;  /* 0x000000a4a004723c */ /* 0x040ff00000041804 */
[C---:B------:R-:W-:Y:S01]  /*15020*/  HMMA.16816.F32.BF16 R8, R160.reuse, R166, R8 ;  /* 0x000000a6a008723c */ /* 0x040fe20000041808 */
[----:B------:R-:W-:Y:S07]  /*15030*/  LDSM.16.M88.4 R164, [R197] ;  /* 0x00000000c5a4783b */ /* 0x000fee0000000200 */
[C---:B--2---:R-:W-:Y:S08]  /*15040*/  HMMA.16816.F32.BF16 R12, R160.reuse, R152, R12 ;  /* 0x00000098a00c723c */ /* 0x044ff0000004180c */
[----:B------:R-:W-:Y:S01]  /*15050*/  HMMA.16816.F32.BF16 R16, R160, R154, R16 ;  /* 0x0000009aa010723c */ /* 0x000fe20000041810 */
[----:B------:R-:W2:Y:S05]  /*15060*/  LDSM.16.M88.4 R152, [R213+0xf880] ;  /* 0x00f88000d598783b */ /* 0x000eaa0000000200 */
[----:B------:R-:W2:Y:S02]  /*15070*/  LDSM.16.M88.4 R160, [R210+0x1c080] ;  /* 0x01c08000d2a0783b */ /* 0x000ea40000000200 */
        /* <DEDUP_REMOVED lines=14> */
[C---:B------:R-:W-:Y:S08]  /*15160*/  HMMA.16816.F32.BF16 R4, R160.reuse, R164, R4 ;  /* 0x000000a4a004723c */ /* 0x040ff00000041804 */
        /* <DEDUP_REMOVED lines=19> */
[----:B------:R-:W-:Y:S05]  /*152a0*/  FMUL.FTZ R10, R10, c[0x0][0x320] ;  /* 0x0000c8000a0a7a20 */ /* 0x000fea0000410000 */
[----:B------:R-:W1:Y:S01]  /*152b0*/  MUFU.TANH R158, R158 ;  /* 0x0000009e009e7308 */ /* 0x000e620000002400 */
[----:B------:R-:W-:Y:S03]  /*152c0*/  HMMA.16816.F32.BF16 R16, R176, R154, R16 ;  /* 0x0000009ab010723c */ /* 0x000fe60000041810 */
[----:B------:R-:W-:Y:S02]  /*152d0*/  FMUL.FTZ R152, R8, c[0x0][0x320] ;  /* 0x0000c80008987a20 */ /* 0x000fe40000410000 */
[----:B------:R-:W-:Y:S02]  /*152e0*/  FMUL.FTZ R8, R9, c[0x0][0x320] ;  /* 0x0000c80009087a20 */ /* 0x000fe40000410000 */
[----:B------:R-:W-:Y:S02]  /*152f0*/  FMUL.FTZ R9, R11, c[0x0][0x320] ;  /* 0x0000c8000b097a20 */ /* 0x000fe40000410000 */
[----:B------:R3:W1:Y:S06]  /*15300*/  MUFU.TANH R6, R0 ;  /* 0x0000000000067308 */ /* 0x00066c0000002400 */
        /* <DEDUP_REMOVED lines=19> */
[----:B----4-:R3:W4:Y:S10]  /*15440*/  MUFU.TANH R151, R18 ;  /* 0x0000001200977308 */ /* 0x0107340000002400 */
[----:B------:R3:W1:Y:S02]  /*15450*/  MUFU.TANH R150, R19 ;  /* 0x0000001300967308 */ /* 0x0006640000002400 */
[----:B-1234-:R-:W-:-:S05]  /*15460*/  @P0 BRA `(.L_x_750) ;  /* 0xfffff1d000000947 */ /* 0x01efca000383ffff */
.L_x_749:
        /* <DEDUP_REMOVED lines=20> */
[----:B------:R-:W-:Y:S01]  /*155b0*/  ISETP.LT.AND P0, PT, RZ, UR7, PT ;  /* 0x00000007ff007c0c */ /* 0x000fe2000bf01270 */
[----:B------:R-:W1:Y:S01]  /*155c0*/  SHFL.BFLY PT, R13, R10, 0x2, 0x1f ;  /* 0x0c401f000a0d7f89 */ /* 0x000e6200000e0000 */
[----:B------:R-:W-:Y:S07]  /*155d0*/  UIADD3 UR7, UR7, -0x1, URZ ;  /* 0xffffffff07077890 */ /* 0x000fee000fffe03f */
        /* <DEDUP_REMOVED lines=8> */
[----:B------:R-:W2:Y:S08]  /*15660*/  SHFL.BFLY PT, R148, R5, 0x1, 0x1f ;  /* 0x0c201f0005947f89 */ /* 0x000eb000000e0000 */
[----:B------:R-:W3:Y:S01]  /*15670*/  LDSM.16.MT88.4 R12, [R211+0x8080] ;  /* 0x00808000d30c783b */ /* 0x000ee20000004200 */
        /* <DEDUP_REMOVED lines=11> */
[--C-:B------:R-:W-:Y:S02]  /*15730*/  FFMA.FTZ R231, R157, c[0x0][0x2d0], -R160.reuse ;  /* 0x0000b4009de77a23 */ /* 0x100fe400000108a0 */
[--C-:B------:R-:W-:Y:S01]  /*15740*/  FFMA.FTZ R230, R153, c[0x0][0x2d0], -R160.reuse ;  /* 0x0000b40099e67a23 */ /* 0x100fe200000108a0 */
[----:B------:R-:W-:Y:S01]  /*15750*/  LDSM.16.MT88.4 R156, [R205+0x8080] ;  /* 0x00808000cd9c783b */ /* 0x000fe20000004200 */
[--C-:B------:R-:W-:Y:S01]  /*15760*/  FFMA.FTZ R233, R8, c[0x0][0x2d0], -R163.reuse ;  /* 0x0000b40008e97a23 */ /* 0x100fe200000108a3 */
[----:B------:R-:W-:Y:S01]  /*15770*/  MUFU.EX2 R236, R236 ;  /* 0x000000ec00ec7308 */ /* 0x000fe20000000800 */
[--C-:B------:R-:W-:Y:S02]  /*15780*/  FFMA.FTZ R232, R6, c[0x0][0x2d0], -R160.reuse ;  /* 0x0000b40006e87a23 */ /* 0x100fe400000108a0 */
[--C-:B------:R-:W-:Y:S02]  /*15790*/  FFMA.FTZ R149, R9, c[0x0][0x2d0], -R160.reuse ;  /* 0x0000b40009957a23 */ /* 0x100fe400000108a0 */
[----:B------:R-:W-:Y:S01]  /*157a0*/  FMUL.FTZ R4, R2, c[0x0][0x2d0] ;  /* 0x0000b40002047a20 */ /* 0x000fe20000410000 */
[----:B------:R-:W2:Y:S01]  /*157b0*/  LDSM.16.MT88.4 R152, [R206+0x8080] ;  /* 0x00808000ce98783b */ /* 0x000ea20000004200 */
[--C-:B------:R-:W-:Y:S02]  /*157c0*/  FFMA.FTZ R237, R166, c[0x0][0x2d0], -R163.reuse ;  /* 0x0000b400a6ed7a23 */ /* 0x100fe400000108a3 */
[--C-:B------:R-:W-:Y:S01]  /*157d0*/  FFMA.FTZ R238, R164, c[0x0][0x2d0], -R163.reuse ;  /* 0x0000b400a4ee7a23 */ /* 0x100fe200000108a3 */
[----:B------:R4:W5:Y:S01]  /*157e0*/  MUFU.EX2 R2, R4 ;  /* 0x0000000400027308 */ /* 0x0009620000000800 */
[--C-:B------:R-:W-:Y:S02]  /*157f0*/  FFMA.FTZ R239, R167, c[0x0][0x2d0], -R160.reuse ;  /* 0x0000b400a7ef7a23 */ /* 0x100fe400000108a0 */
[--C-:B------:R-:W-:Y:S02]  /*15800*/  FFMA.FTZ R240, R165, c[0x0][0x2d0], -R160.reuse ;  /* 0x0000b400a5f07a23 */ /* 0x100fe400000108a0 */
[C---:B-1----:R-:W-:Y:S01]  /*15810*/  FMUL.FTZ R5, R3.reuse, R145 ;  /* 0x0000009103057220 */ /* 0x042fe20000410000 */
[----:B------:R-:W-:Y:S01]  /*15820*/  LDSM.16.MT88.4 R164, [R211+0x9880] ;  /* 0x00988000d3a4783b */ /* 0x000fe20000004200 */
[C---:B------:R-:W-:Y:S02]  /*15830*/  FMUL.FTZ R8, R3.reuse, R140 ;  /* 0x0000008c03087220 */ /* 0x040fe40000410000 */
[C---:B------:R-:W-:Y:S01]  /*15840*/  FMUL.FTZ R9, R3.reuse, R141 ;  /* 0x0000008d03097220 */ /* 0x040fe20000410000 */
[----:B------:R-:W1:Y:S01]  /*15850*/  MUFU.EX2 R235, R235 ;  /* 0x000000eb00eb7308 */ /* 0x000e620000000800 */
[C---:B------:R-:W-:Y:S02]  /*15860*/  FMUL.FTZ R16, R3.reuse, R132 ;  /* 0x0000008403107220 */ /* 0x040fe40000410000 */
[----:B------:R-:W-:Y:S02]  /*15870*/  FMUL.FTZ R17, R3, R133 ;  /* 0x0000008503117220 */ /* 0x000fe40000410000 */
[--C-:B------:R-:W-:Y:S02]  /*15880*/  FFMA.FTZ R241, R162, c[0x0][0x2d0], -R163.reuse ;  /* 0x0000b400a2f17a23 */ /* 0x100fe400000108a3 */
[----:B------:R-:W-:Y:S02]  /*15890*/  FFMA.FTZ R163, R161, c[0x0][0x2d0], -R163 ;  /* 0x0000b400a1a37a23 */ /* 0x000fe400000108a3 */
[C---:B------:R-:W-:Y:S01]  /*158a0*/  FMUL.FTZ R20, R3.reuse, R20 ;  /* 0x0000001403147220 */ /* 0x040fe20000410000 */
[----:B------:R-:W-:Y:S01]  /*158b0*/  MUFU.EX2 R234, R234 ;  /* 0x000000ea00ea7308 */ /* 0x000fe20000000800 */
[C---:B------:R-:W-:Y:S02]  /*158c0*/  FMUL.FTZ R21, R3.reuse, R21 ;  /* 0x0000001503157220 */ /* 0x040fe40000410000 */
[C---:B------:R-:W-:Y:S02]  /*158d0*/  FMUL.FTZ R24, R3.reuse, R24 ;  /* 0x0000001803187220 */ /* 0x040fe40000410000 */
[----:B----4-:R-:W-:Y:S02]  /*158e0*/  FMUL.FTZ R4, R3, R144 ;  /* 0x0000009003047220 */ /* 0x010fe40000410000 */
[C---:B-----5:R-:W-:Y:S02]  /*158f0*/  FMUL.FTZ R6, R2.reuse, R146 ;  /* 0x0000009202067220 */ /* 0x060fe40000410000 */
[C---:B------:R-:W-:Y:S01]  /*15900*/  FMUL.FTZ R7, R2.reuse, R147 ;  /* 0x0000009302077220 */ /* 0x040fe20000410000 */
[----:B------:R-:W4:Y:S01]  /*15910*/  MUFU.EX2 R233, R233 ;  /* 0x000000e900e97308 */ /* 0x000f220000000800 */
        /* <DEDUP_REMOVED lines=11> */
[C---:B------:R-:W-:Y:S02]  /*159d0*/  FMUL.FTZ R26, R2.reuse, R26 ;  /* 0x0000001a021a7220 */ /* 0x040fe40000410000 */
[----:B------:R-:W1:Y:S01]  /*159e0*/  MUFU.EX2 R231, R231 ;  /* 0x000000e700e77308 */ /* 0x000e620000000800 */
        /* <DEDUP_REMOVED lines=12> */
[----:B------:R-:W4:Y:S01]  /*15ab0*/  MUFU.EX2 R149, R149 ;  /* 0x0000009500957308 */ /* 0x000f220000000800 */
[----:B------:R-:W-:Y:S02]  /*15ac0*/  FMUL.FTZ R37, R3, R37 ;  /* 0x0000002503257220 */ /* 0x000fe40000410000 */
[C---:B------:R-:W-:Y:S01]  /*15ad0*/  FMUL.FTZ R38, R2.reuse, R38 ;  /* 0x0000002602267220 */ /* 0x040fe20000410000 */
        /* <DEDUP_REMOVED lines=17> */
[----:B------:R-:W1:Y:S01]  /*15bf0*/  MUFU.EX2 R238, R238 ;  /* 0x000000ee00ee7308 */ /* 0x000e620000000800 */
[C---:B---3--:R-:W-:Y:S05]  /*15c00*/  HMMA.16816.F32.BF16 R4, R144.reuse, R12, R4 ;  /* 0x0000000c9004723c */ /* 0x048fea0000041804 */
        /* <DEDUP_REMOVED lines=12> */
[C---:B--2---:R-:W-:Y:S02]  /*15cd0*/  HMMA.16816.F32.BF16 R12, R144.reuse, R152, R12 ;  /* 0x00000098900c723c */ /* 0x044fe4000004180c */
[----:B------:R-:W2:Y:S01]  /*15ce0*/  MUFU.EX2 R241, R241 ;  /* 0x000000f100f17308 */ /* 0x000ea20000000800 */
[C---:B------:R-:W-:Y:S02]  /*15cf0*/  FMUL.FTZ R56, R3.reuse, R56 ;  /* 0x0000003803387220 */ /* 0x040fe40000410000 */
[C---:B------:R-:W-:Y:S02]  /*15d00*/  FMUL.FTZ R57, R3.reuse, R57 ;  /* 0x0000003903397220 */ /* 0x040fe40000410000 */
[C---:B------:R-:W-:Y:S01]  /*15d10*/  FMUL.FTZ R58, R2.reuse, R58 ;  /* 0x0000003a023a7220 */ /* 0x040fe20000410000 */
[C---:B------:R-:W-:Y:S04]  /*15d20*/  HMMA.16816.F32.BF16 R16, R144.reuse, R154, R16 ;  /* 0x0000009a9010723c */ /* 0x040fe80000041810 */
[----:B------:R-:W-:Y:S01]  /*15d30*/  FMUL.FTZ R59, R2, R59 ;  /* 0x0000003b023b7220 */ /* 0x000fe20000410000 */
[----:B-1----:R-:W-:Y:S01]  /*15d40*/  F2FP.BF16.PACK_AB R152, R238, R237 ;  /* 0x000000edee98723e */ /* 0x002fe200000010ff */
[C---:B------:R-:W-:Y:S02]  /*15d50*/  FMUL.FTZ R60, R3.reuse, R60 ;  /* 0x0000003c033c7220 */ /* 0x040fe40000410000 */
[C---:B------:R-:W-:Y:S04]  /*15d60*/  HMMA.16816.F32.BF16 R20, R144.reuse, R156, R20 ;  /* 0x0000009c9014723c */ /* 0x040fe80000041814 */
[C---:B------:R-:W-:Y:S01]  /*15d70*/  FMUL.FTZ R61, R3.reuse, R61 ;  /* 0x0000003d033d7220 */ /* 0x040fe20000410000 */
[----:B---3--:R-:W-:Y:S01]  /*15d80*/  F2FP.BF16.PACK_AB R153, R240, R239 ;  /* 0x000000eff099723e */ /* 0x008fe200000010ff */
[C---:B------:R-:W-:Y:S02]  /*15d90*/  FMUL.FTZ R62, R2.reuse, R62 ;  /* 0x0000003e023e7220 */ /* 0x040fe40000410000 */
[C---:B------:R-:W-:Y:S01]  /*15da0*/  HMMA.16816.F32.BF16 R24, R144.reuse, R158, R24 ;  /* 0x0000009e9018723c */ /* 0x040fe20000041818 */
[----:B------:R-:W-:Y:S03]  /*15db0*/  LDSM.16.MT88.4 R156, [R206+0x8880] ;  /* 0x00888000ce9c783b */ /* 0x000fe60000004200 */
[----:B------:R-:W-:Y:S01]  /*15dc0*/  FMUL.FTZ R63, R2, R63 ;  /* 0x0000003f023f7220 */ /* 0x000fe20000410000 */
[----:B--2---:R-:W-:Y:S01]  /*15dd0*/  F2FP.BF16.PACK_AB R154, R242, R241 ;  /* 0x000000f1f29a723e */ /* 0x004fe200000010ff */
        /* <DEDUP_REMOVED lines=79> */
[----:B------:R-:W-:Y:S03]  /*162d0*/  FMUL.FTZ R113, R3, R113 ;  /* 0x0000007103717220 */ /* 0x000fe60000410000 */
[C---:B--2---:R-:W-:Y:S03]  /*162e0*/  HMMA.16816.F32.BF16 R108, R144.reuse, R132, R108 ;  /* 0x00000084906c723c */ /* 0x044fe6000004186c */
[C---:B------:R-:W-:Y:S02]  /*162f0*/  FMUL.FTZ R114, R2.reuse, R114 ;  /* 0x0000007202727220 */ /* 0x040fe40000410000 */
[----:B------:R-:W-:Y:S02]  /*16300*/  FMUL.FTZ R115, R2, R115 ;  /* 0x0000007302737220 */ /* 0x000fe40000410000 */
[--C-:B------:R-:W-:Y:S02]  /*16310*/  FFMA.FTZ R151, R151, c[0x0][0x2d0], -R160.reuse ;  /* 0x0000b40097977a23 */ /* 0x100fe400000108a0 */
[----:B------:R-:W-:Y:S03]  /*16320*/  FFMA.FTZ R160, R150, c[0x0][0x2d0], -R160 ;  /* 0x0000b40096a07a23 */ /* 0x000fe600000108a0 */
        /* <DEDUP_REMOVED lines=8> */
[C---:B------:R-:W-:Y:S02]  /*163b0*/  FMUL.FTZ R120, R3.reuse, R120 ;  /* 0x0000007803787220 */ /* 0x040fe40000410000 */
[C---:B------:R-:W-:Y:S01]  /*163c0*/  FMUL.FTZ R121, R3.reuse, R121 ;  /* 0x0000007903797220 */ /* 0x040fe20000410000 */
[C---:B---3--:R-:W-:Y:S03]  /*163d0*/  HMMA.16816.F32.BF16 R116, R144.reuse, R140, R116 ;  /* 0x0000008c9074723c */ /* 0x048fe60000041874 */
[C---:B------:R-:W-:Y:S02]  /*163e0*/  FMUL.FTZ R122, R2.reuse, R122 ;  /* 0x0000007a027a7220 */ /* 0x040fe40000410000 */
[C---:B------:R-:W-:Y:S02]  /*163f0*/  FMUL.FTZ R123, R2.reuse, R123 ;  /* 0x0000007b027b7220 */ /* 0x040fe40000410000 */
[C---:B------:R-:W-:Y:S02]  /*16400*/  FMUL.FTZ R124, R3.reuse, R124 ;  /* 0x0000007c037c7220 */ /* 0x040fe40000410000 */
[C---:B------:R-:W-:Y:S01]  /*16410*/  FMUL.FTZ R125, R3.reuse, R125 ;  /* 0x0000007d037d7220 */ /* 0x040fe20000410000 */
[----:B----4-:R-:W3:Y:S02]  /*16420*/  LDSM.16.MT88.4 R160, [R205+0x8880] ;  /* 0x00888000cda0783b */ /* 0x010ee40000004200 */
[C---:B------:R-:W-:Y:S03]  /*16430*/  HMMA.16816.F32.BF16 R120, R144.reuse, R142, R120 ;  /* 0x0000008e9078723c */ /* 0x040fe60000041878 */
[C---:B------:R-:W-:Y:S02]  /*16440*/  FMUL.FTZ R126, R2.reuse, R126 ;  /* 0x0000007e027e7220 */ /* 0x040fe40000410000 */
[----:B------:R-:W-:Y:S02]  /*16450*/  FMUL.FTZ R127, R2, R127 ;  /* 0x0000007f027f7220 */ /* 0x000fe40000410000 */
[C---:B------:R-:W-:Y:S01]  /*16460*/  FMUL.FTZ R128, R3.reuse, R128 ;  /* 0x0000008003807220 */ /* 0x040fe20000410000 */
[----:B-----5:R-:W-:Y:S01]  /*16470*/  F2FP.BF16.PACK_AB R155, R150, R151 ;  /* 0x00000097969b723e */ /* 0x020fe200000010ff */
        /* <DEDUP_REMOVED lines=13> */
[----:B------:R-:W-:Y:S03]  /*16550*/  FADD.FTZ R2, R233, R2 ;  /* 0x00000002e9027221 */ /* 0x000fe60000010000 */
[C---:B------:R-:W-:Y:S01]  /*16560*/  HMMA.16816.F32.BF16 R140, R152.reuse, R134, R8 ;  /* 0x00000086988c723c */ /* 0x040fe20000041808 */
[----:B------:R-:W2:Y:S03]  /*16570*/  LDSM.16.MT88.4 R8, [R205+0x9880] ;  /* 0x00988000cd08783b */ /* 0x000ea60000004200 */
[----:B------:R-:W-:Y:S04]  /*16580*/  FADD.FTZ R237, R237, R2 ;  /* 0x00000002eded7221 */ /* 0x000fe80000010000 */
[C---:B------:R-:W-:Y:S01]  /*16590*/  HMMA.16816.F32.BF16 R136, R152.reuse, R156, R12 ;  /* 0x0000009c9888723c */ /* 0x040fe2000004180c */
[----:B------:R-:W4:Y:S03]  /*165a0*/  LDSM.16.MT88.4 R12, [R205+0xa880] ;  /* 0x00a88000cd0c783b */ /* 0x000f260000004200 */
[----:B------:R-:W-:Y:S04]  /*165b0*/  FADD.FTZ R238, R238, R237 ;  /* 0x000000edeeee7221 */ /* 0x000fe80000010000 */
[C---:B------:R-:W-:Y:S01]  /*165c0*/  HMMA.16816.F32.BF16 R132, R152.reuse, R158, R16 ;  /* 0x0000009e9884723c */ /* 0x040fe20000041810 */
[----:B------:R-:W5:Y:S03]  /*165d0*/  LDSM.16.MT88.4 R16, [R205+0xb880] ;  /* 0x00b88000cd10783b */ /* 0x000f660000004200 */
[----:B------:R-:W-:Y:S04]  /*165e0*/  FADD.FTZ R241, R241, R238 ;  /* 0x000000eef1f17221 */ /* 0x000fe80000010000 */
[C---:B---3--:R-:W-:Y:S01]  /*165f0*/  HMMA.16816.F32.BF16 R20, R152.reuse, R160, R20 ;  /* 0x000000a09814723c */ /* 0x048fe20000041814 */
[----:B------:R-:W3:Y:S03]  /*16600*/  LDSM.16.MT88.4 R156, [R204+0xb880] ;  /* 0x00b88000cc9c783b */ /* 0x000ee60000004200 */
[----:B------:R-:W-:Y:S04]  /*16610*/  FADD.FTZ R220, R242, R241 ;  /* 0x000000f1f2dc7221 */ /* 0x000fe80000010000 */
[C---:B------:R-:W-:Y:S08]  /*16620*/  HMMA.16816.F32.BF16 R24, R152.reuse, R162, R24 ;  /* 0x000000a29818723c */ /* 0x040ff00000041818 */
[C---:B-1----:R-:W-:Y:S07]  /*16630*/  HMMA.16816.F32.BF16 R28, R152.reuse, R4, R28 ;  /* 0x00000004981c723c */ /* 0x042fee000004181c */
[----:B------:R-:W-:Y:S01]  /*16640*/  FADD.FTZ R4, R230, R231 ;  /* 0x000000e7e6047221 */ /* 0x000fe20000010000 */
[C---:B------:R-:W-:Y:S04]  /*16650*/  HMMA.16816.F32.BF16 R32, R152.reuse, R6, R32 ;  /* 0x000000069820723c */ /* 0x040fe80000041820 */
[----:B------:R-:W-:Y:S01]  /*16660*/  FADD.FTZ R4, R149, R4 ;  /* 0x0000000495047221 */ /* 0x000fe20000010000 */
[----:B------:R-:W-:Y:S03]  /*16670*/  MOV R149, R148 ;  /* 0x0000009400957202 */ /* 0x000fe60000000f00 */
        /* <DEDUP_REMOVED lines=29> */
.L_x_747:
        /* <DEDUP_REMOVED lines=155> */
.L_x_671:
        /* <DEDUP_REMOVED lines=197> */
.L_x_752:
        /* <DEDUP_REMOVED lines=157> */
.L_x_754:
[----:B--234-:R-:W-:Y:S05]  /*18820*/  BSYNC B0 ;  /* 0x0000000000007941 */ /* 0x01cfea0003800000 */
.L_x_753:
        /* <DEDUP_REMOVED lines=30> */
.L_x_756:
[----:B------:R-:W-:Y:S05]  /*18a10*/  BSYNC B0 ;  /* 0x0000000000007941 */ /* 0x000fea0003800000 */
.L_x_755:
        /* <DEDUP_REMOVED lines=30> */
.L_x_758:
[----:B------:R-:W-:Y:S05]  /*18c00*/  BSYNC B0 ;  /* 0x0000000000007941 */ /* 0x000fea0003800000 */
.L_x_757:
        /* <DEDUP_REMOVED lines=31> */
.L_x_751:
        /* <DEDUP_REMOVED lines=31> */
.L_x_759:
        /* <DEDUP_REMOVED lines=43> */
.L_x_761:
[----:B------:R-:W-:Y:S05]  /*192a0*/  BSYNC B0 ;  /* 0x0000000000007941 */ /* 0x000fea0003800000 */
.L_x_760:
        /* <DEDUP_REMOVED lines=77> */
.L_x_763:
[----:B------:R-:W-:Y:S05]  /*19780*/  BSYNC B0 ;  /* 0x0000000000007941 */ /* 0x000fea0003800000 */
.L_x_762:
        /* <DEDUP_REMOVED lines=27> */
.L_x_765:
[----:B------:R-:W-:Y:S05]  /*19940*/  BSYNC B0 ;  /* 0x0000000000007941 */ /* 0x000fea0003800000 */
.L_x_764:
        /* <DEDUP_REMOVED lines=27> */
.L_x_767:
[----:B------:R-:W-:Y:S05]  /*19b00*/  BSYNC B0 ;  /* 0x0000000000007941 */ /* 0x000fea0003800000 */
.L_x_766:
        /* <DEDUP_REMOVED lines=28> */
.L_x_768:
        /* <DEDUP_REMOVED lines=11> */
.L_x_3639:


//--------------------- .text._ZN7cutlass13device_kernelIN5flash19enable_sm80_to_sm89INS1_16FlashAttnFwdSm80INS1_25CollectiveMainloopFwdSm80ILi8ELi1ELb0EN4cute5tupleIJNS5_1CILi128EEENS7_ILi96EEENS7_ILi256EEEEEELi256ENS_10bfloat16_tEfNS_4arch4Sm80ELb0ELb0ELb1ELb0ELb1ELb0ELb1ELb0EEENS1_21CollectiveEpilogueFwdINS6_IJS8_SA_S9_EEENS6_IJNS7_ILi1EEESI_SI_EEESC_SE_Li256ELb0ELb1ELb0ELb0EEENS1_19SingleTileSchedulerILb0ELb0ELb1ELi128EEEEEEEEEvNT_6ParamsE --------------------------
	.section	.text._ZN7cutlass13device_kernelIN5flash19enable_sm80_to_sm89INS1_16FlashAttnFwdSm80INS1_25CollectiveMainloopFwdSm80ILi8ELi1ELb0EN4cute5tupleIJNS5_1CILi128EEENS7_ILi96EEENS7_ILi256EEEEEELi256ENS_10bfloat16_tEfNS_4arch4Sm80ELb0ELb0ELb1ELb0ELb1ELb0ELb1ELb0EEENS1_21CollectiveEpilogueFwdINS6_IJS8_SA_S9_EEENS6_IJNS7_ILi1EEESI_SI_EEESC_SE_Li256ELb0ELb1ELb0ELb0EEENS1_19SingleTileSchedulerILb0ELb0ELb1ELi128EEEEEEEEEvNT_6ParamsE,"ax",@progbits
	.sectioninfo	@"SHI_REGISTERS=255"
	.align	128
.text._ZN7cutlass13device_kernelIN5flash19enable_sm80_to_sm89INS1_16FlashAttnFwdSm80INS1_25CollectiveMainloopFwdSm80ILi8ELi1ELb0EN4cute5tupleIJNS5_1CILi128EEENS7_ILi96EEENS7_ILi256EEEEEELi256ENS_10bfloat16_tEfNS_4arch4Sm80ELb0ELb0ELb1ELb0ELb1ELb0ELb1ELb0EEENS1_21CollectiveEpilogueFwdINS6_IJS8_SA_S9_EEENS6_IJNS7_ILi1EEESI_SI_EEESC_SE_Li256ELb0ELb1ELb0ELb0EEENS1_19SingleTileSchedulerILb0ELb0ELb1ELi128EEEEEEEEEvNT_6ParamsE:
        .type           _ZN7cutlass13device_kernelIN5flash19enable_sm80_to_sm89INS1_16FlashAttnFwdSm80INS1_25CollectiveMainloopFwdSm80ILi8ELi1ELb0EN4cute5tupleIJNS5_1CILi128EEENS7_ILi96EEENS7_ILi256EEEEEELi256ENS_10bfloat16_tEfNS_4arch4Sm80ELb0ELb0ELb1ELb0ELb1ELb0ELb1ELb0EEENS1_21CollectiveEpilogueFwdINS6_IJS8_SA_S9_EEENS6_IJNS7_ILi1EEESI_SI_EEESC_SE_Li256ELb0ELb1ELb0ELb0EEENS1_19SingleTileSchedulerILb0ELb0ELb1ELi128EEEEEEEEEvNT_6ParamsE,@function
        .size           _ZN7cutlass13device_kernelIN5flash19enable_sm80_to_sm89INS1_16FlashAttnFwdSm80INS1_25CollectiveMainloopFwdSm80ILi8ELi1ELb0EN4cute5tupleIJNS5_1CILi128EEENS7_ILi96EEENS7_ILi256EEEEEELi256ENS_10bfloat16_tEfNS_4arch4Sm80ELb0ELb0ELb1ELb0ELb1ELb0ELb1ELb0EEENS1_21CollectiveEpilogueFwdINS6_IJS8_SA_S9_EEENS6_IJNS7_ILi1EEESI_SI_EEESC_SE_Li256ELb0ELb1ELb0ELb0EEENS1_19SingleTileSchedulerILb0ELb0ELb1ELi128EEEEEEEEEvNT_6ParamsE,(.L_x_3640 - _ZN7cutlass13device_kernelIN5flash19enable_sm80_to_sm89INS1_16FlashAttnFwdSm80INS1_25CollectiveMainloopFwdSm80ILi8ELi1ELb0EN4cute5tupleIJNS5_1CILi128EEENS7_ILi96EEENS7_ILi256EEEEEELi256ENS_10bfloat16_tEfNS_4arch4Sm80ELb0ELb0ELb1ELb0ELb1ELb0ELb1ELb0EEENS1_21CollectiveEpilogueFwdINS6_IJS8_SA_S9_EEENS6_IJNS7_ILi1EEESI_SI_EEESC_SE_Li256ELb0ELb1ELb0ELb0EEENS1_19SingleTileSchedulerILb0ELb0ELb1ELi128EEEEEEEEEvNT_6ParamsE)
        .other          _ZN7cutlass13device_kernelIN5flash19enable_sm80_to_sm89INS1_16FlashAttnFwdSm80INS1_25CollectiveMainloopFwdSm80ILi8ELi1ELb0EN4cute5tupleIJNS5_1CILi128EEENS7_ILi96EEENS7_ILi256EEEEEELi256ENS_10bfloat16_tEfNS_4arch4Sm80ELb0ELb0ELb1ELb0ELb1ELb0ELb1ELb0EEENS1_21CollectiveEpilogueFwdINS6_IJS8_SA_S9_EEENS6_IJNS7_ILi1EEESI_SI_EEESC_SE_Li256ELb0ELb1ELb0ELb0EEENS1_19SingleTileSchedulerILb0ELb0ELb1ELi128EEEEEEEEEvNT_6ParamsE,@"STO_CUDA_ENTRY STV_DEFAULT"
_ZN7cutlass13device_kernelIN5flash19enable_sm80_to_sm89INS1_16FlashAttnFwdSm80INS1_25CollectiveMainloopFwdSm80ILi8ELi1ELb0EN4cute5tupleIJNS5_1CILi128EEENS7_ILi96EEENS7_ILi256EEEEEELi256ENS_10bfloat16_tEfNS_4arch4Sm80ELb0ELb0ELb1ELb0ELb1ELb0ELb1ELb0EEENS1_21CollectiveEpilogueFwdINS6_IJS8_SA_S9_EEENS6_IJNS7_ILi1EEESI_SI_EEESC_SE_Li256ELb0ELb1ELb0ELb0EEENS1_19SingleTileSchedulerILb0ELb0ELb1ELi128EEEEEEEEEvNT_6ParamsE:
        /* <DEDUP_REMOVED lines=15> */
[----:B------:R-:W-:Y:S02]  /*00f0*/  ULDC.64 UR4, c[0x0][0x340] ;  /* 0x0000d00000047ab9 */ /* 0x000fe40000000a00 */
[----:B------:R-:W-:Y:S02]  /*0100*/  UISETP.NE.U32.AND UP1, UPT, URZ, UR4, UPT ;  /* 0x000000043f00728c */ /* 0x000fe4000bf25070 */
[----:B------:R1:W2:Y:S01]  /*0110*/  @P2 LDG.E R4, [R4.64] ;  /* 0x0000000c04042981 */ /* 0x0002a2000c1e1900 */
[----:B------:R-:W-:Y:S02]  /*0120*/  ULDC.64 UR6, c[0x0][0x340] ;  /* 0x0000d00000067ab9 */ /* 0x000fe40000000a00 */
[----:B------:R-:W-:-:S06]  /*0130*/  UISETP.NE.AND.EX UP1, UPT, URZ, UR5, UPT, UP1 ;  /* 0x000000053f00728c */ /* 0x000fcc000bf25310 */
[----:B------:R-:W-:-:S05]  /*0140*/  PLOP3.LUT P6, PT, PT, PT, UP1, 0x80, 0x0 ;  /* 0x000000000000781c */ /* 0x000fca0003fcf018 */
[----:B------:R-:W-:Y:S02]  /*0150*/  @UP1 UMOV UR4, 0x4 ;  /* 0x0000000400041882 */ /* 0x000fe40000000000 */
[----:B------:R-:W-:-:S06]  /*0160*/  @UP1 UIMAD.WIDE UR4, UR14, UR4, UR6 ;  /* 0x000000040e0412a5 */ /* 0x000fcc000f8e0206 */
[----:B------:R-:W-:Y:S02]  /*0170*/  IMAD.U32 R3, RZ, RZ, UR5 ;  /* 0x00000005ff037e24 */ /* 0x000fe4000f8e00ff */
[----:B------:R-:W-:Y:S01]  /*0180*/  IMAD.U32 R2, RZ, RZ, UR4 ;  /* 0x00000004ff027e24 */ /* 0x000fe2000f8e00ff */
[----:B------:R-:W3:Y:S01]  /*0190*/  S2UR UR7, SR_CTAID.Y ;  /* 0x00000000000779c3 */ /* 0x000ee20000002600 */
[----:B------:R-:W4:Y:S01]  /*01a0*/  S2R R13, SR_CTAID.X ;  /* 0x00000000000d7919 */ /* 0x000f220000002500 */
[----:B------:R-:W-:Y:S01]  /*01b0*/  IMAD.MOV.U32 R11, RZ, RZ, c[0x0][0x2c4] ;  /* 0x0000b100ff0b7624 */ /* 0x000fe200078e00ff */
[----:B------:R-:W-:Y:S02]  /*01c0*/  ULDC.64 UR4, c[0x0][0x1b8] ;  /* 0x00006e0000047ab9 */ /* 0x000fe40000000a00 */
[----:B------:R5:W2:Y:S01]  /*01d0*/  @P6 LDG.E R3, [R2.64] ;  /* 0x0000000c02036981 */ /* 0x000aa2000c1e1900 */
[----:B------:R-:W-:Y:S01]  /*01e0*/  USHF.R.S32.HI UR9, URZ, 0x1f, UR14 ;  /* 0x0000001f3f097899 */ /* 0x000fe2000801140e */
[C---:B------:R-:W-:Y:S01]  /*01f0*/  ISETP.NE.AND P0, PT, R11.reuse, 0x1, PT ;  /* 0x000000010b00780c */ /* 0x040fe20003f05270 */
[----:B------:R-:W-:Y:S01]  /*0200*/  IMAD R11, R11, c[0x0][0x168], RZ ;  /* 0x00005a000b0b7a24 */ /* 0x000fe200078e02ff */
[----:B---3--:R-:W-:-:S02]  /*0210*/  USHF.R.S32.HI UR6, URZ, 0x1f, UR7 ;  /* 0x0000001f3f067899 */ /* 0x008fc40008011407 */
[----:B------:R-:W-:Y:S02]  /*0220*/  UIMAD.WIDE.U32 UR10, UR7, UR4, URZ ;  /* 0x00000004070a72a5 */ /* 0x000fe4000f8e003f */
[----:B------:R-:W-:Y:S01]  /*0230*/  UIMAD UR8, UR6, UR4, URZ ;  /* 0x00000004060872a4 */ /* 0x000fe2000f8e023f */
[----:B-----5:R-:W3:Y:S03]  /*0240*/  S2R R2, SR_TID.X ;  /* 0x0000000000027919 */ /* 0x020ee60000002100 */
[----:B------:R-:W-:-:S03]  /*0250*/  UIMAD UR8, UR7, UR5, UR8 ;  /* 0x00000005070872a4 */ /* 0x000fc6000f8e0208 */
[----:B------:R-:W-:Y:S02]  /*0260*/  ULDC.64 UR4, c[0x0][0x1c0] ;  /* 0x0000700000047ab9 */ /* 0x000fe40000000a00 */
[----:B------:R-:W-:Y:S02]  /*0270*/  UIADD3 UR11, UR11, UR8, URZ ;  /* 0x000000080b0b7290 */ /* 0x000fe4000fffe03f */
[----:B------:R-:W-:Y:S02]  /*0280*/  UIMAD UR9, UR9, UR4, URZ ;  /* 0x00000004090972a4 */ /* 0x000fe4000f8e023f */
[----:B------:R-:W-:Y:S02]  /*0290*/  UIMAD.WIDE.U32 UR10, UR14, UR4, UR10 ;  /* 0x000000040e0a72a5 */ /* 0x000fe4000f8e000a */
[----:B------:R-:W-:Y:S02]  /*02a0*/  UIMAD UR5, UR14, UR5, UR9 ;  /* 0x000000050e0572a4 */ /* 0x000fe4000f8e0209 */
[----:B------:R-:W-:-:S02]  /*02b0*/  ULDC UR4, c[0x0][0x2ac] ;  /* 0x0000ab0000047ab9 */ /* 0x000fc40000000800 */
[----:B------:R-:W-:Y:S01]  /*02c0*/  UIADD3 UR5, UR11, UR5, URZ ;  /* 0x000000050b057290 */ /* 0x000fe2000fffe03f */
[----:B------:R-:W-:Y:S01]  /*02d0*/  IMAD.U32 R15, RZ, RZ, UR11 ;  /* 0x0000000bff0f7e24 */ /* 0x000fe2000f8e00ff */
[----:B------:R-:W-:Y:S01]  /*02e0*/  UMOV UR8, 0x60 ;  /* 0x0000006000087882 */ /* 0x000fe20000000000 */
[----:B------:R-:W-:Y:S01]  /*02f0*/  IMAD.U32 R14, RZ, RZ, UR10 ;  /* 0x0000000aff0e7e24 */ /* 0x000fe2000f8e00ff */
[----:B------:R-:W-:Y:S02]  /*0300*/  UMOV UR11, URZ ;  /* 0x0000003f000b7c82 */ /* 0x000fe40008000000 */
[----:B------:R-:W-:Y:S01]  /*0310*/  IMAD.U32 R15, RZ, RZ, UR5 ;  /* 0x00000005ff0f7e24 */ /* 0x000fe2000f8e00ff */
[----:B---3--:R-:W-:Y:S01]  /*0320*/  SHF.R.S32.HI R17, RZ, 0x1f, R2 ;  /* 0x0000001fff117819 */ /* 0x008fe20000011402 */
[----:B------:R-:W-:Y:S02]  /*0330*/  ULDC UR10, c[0x0][0x1d0] ;  /* 0x00007400000a7ab9 */ /* 0x000fe40000000800 */
[----:B------:R-:W-:Y:S01]  /*0340*/  UIMAD UR10, UR4, UR10, URZ ;  /* 0x0000000a040a72a4 */ /* 0x000fe2000f8e023f */
[----:B------:R-:W-:-:S02]  /*0350*/  LEA.HI R7, R17, R2, RZ, 0x3 ;  /* 0x0000000211077211 */ /* 0x000fc400078f18ff */
[----:B------:R-:W-:Y:S02]  /*0360*/  ULDC UR4, c[0x0][0x2b8] ;  /* 0x0000ae0000047ab9 */ /* 0x000fe40000000800 */
[----:B------:R-:W-:Y:S01]  /*0370*/  LOP3.LUT R0, R7, 0xfffffff8, RZ, 0xc0, !PT ;  /* 0xfffffff807007812 */ /* 0x000fe200078ec0ff */
[----:B------:R-:W-:Y:S01]  /*0380*/  UIADD3 UR16, UR10, 0x5f, URZ ;  /* 0x0000005f0a107890 */ /* 0x000fe2000fffe03f */
[----:B------:R-:W-:Y:S01]  /*0390*/  SHF.R.S32.HI R7, RZ, 0x3, R7 ;  /* 0x00000003ff077819 */ /* 0x000fe20000011407 */
[----:B------:R-:W-:Y:S02]  /*03a0*/  UISETP.NE.AND UP0, UPT, UR4, 0x1, UPT ;  /* 0x000000010400788c */ /* 0x000fe4000bf05270 */
[----:B------:R-:W-:Y:S01]  /*03b0*/  IMAD.IADD R0, R2, 0x1, -R0 ;  /* 0x0000000102007824 */ /* 0x000fe200078e0a00 */
[----:B------:R-:W-:Y:S01]  /*03c0*/  UIMAD.WIDE UR16, UR16, 0x2aaaaaab, URZ ;  /* 0x2aaaaaab101078a5 */ /* 0x000fe2000f8e023f */
[--C-:B----4-:R-:W-:Y:S02]  /*03d0*/  IMAD R16, R13, 0x80, R7.reuse ;  /* 0x000000800d107824 */ /* 0x110fe400078e0207 */
[----:B------:R-:W-:-:S02]  /*03e0*/  IMAD R116, R0, 0x20, R7 ;  /* 0x0000002000747824 */ /* 0x000fc400078e0207 */
[----:B------:R-:W-:Y:S02]  /*03f0*/  IMAD.SHL.U32 R213, R0, 0x8, RZ ;  /* 0x0000000800d57824 */ /* 0x000fe400078e00ff */
[----:B------:R-:W-:Y:S01]  /*0400*/  IMAD R9, R13, 0x80, R116 ;  /* 0x000000800d097824 */ /* 0x000fe200078e0274 */
[----:B------:R-:W-:Y:S01]  /*0410*/  STL [R1+0xc], R116 ;  /* 0x00000c7401007387 */ /* 0x000fe20000100800 */
[----:B------:R-:W-:Y:S01]  /*0420*/  UMOV UR5, UR17 ;  /* 0x0000001100057c82 */ /* 0x000fe20008000000 */
[----:B------:R-:W-:Y:S01]  /*0430*/  IADD3 R29, R213, 0x40, RZ ;  /* 0x00000040d51d7810 */ /* 0x000fe20007ffe0ff */
[----:B-1----:R-:W-:Y:S01]  /*0440*/  @P0 IMAD.HI.U32 R5, R9, c[0x0][0x2c8], RZ ;  /* 0x0000b20009050a27 */ /* 0x002fe200078e00ff */
[----:B------:R1:W-:Y:S01]  /*0450*/  STL [R1+0x8], R9 ;  /* 0x0000080901007387 */ /* 0x0003e20000100800 */
[C---:B------:R-:W-:Y:S01]  /*0460*/  IADD3 R28, R213.reuse, 0x80, RZ ;  /* 0x00000080d51c7810 */ /* 0x040fe20007ffe0ff */
[----:B------:R-:W-:Y:S01]  /*0470*/  USHF.R.U32.HI UR9, URZ, 0x1f, UR5 ;  /* 0x0000001f3f097899 */ /* 0x000fe20008011605 */
[----:B------:R-:W-:Y:S01]  /*0480*/  IMAD.MOV.U32 R6, RZ, RZ, R9 ;  /* 0x000000ffff067224 */ /* 0x000fe200078e0009 */
[----:B------:R-:W-:Y:S01]  /*0490*/  @P0 SHF.R.U32.HI R6, RZ, c[0x0][0x2cc], R5 ;  /* 0x0000b300ff060a19 */ /* 0x000fe20000011605 */
[----:B------:R-:W-:Y:S01]  /*04a0*/  IMAD.MOV.U32 R251, RZ, RZ, RZ ;  /* 0x000000fffffb7224 */ /* 0x000fe200078e00ff */
[----:B------:R-:W-:Y:S01]  /*04b0*/  IADD3 R215, R213, 0xc0, RZ ;  /* 0x000000c0d5d77810 */ /* 0x000fe20007ffe0ff */
[----:B------:R-:W-:Y:S01]  /*04c0*/  ULEA.HI.SX32 UR9, UR5, UR9, 0x1c ;  /* 0x0000000905097291 */ /* 0x000fe2000f8fe23f */
[--C-:B------:R-:W-:Y:S01]  /*04d0*/  SHF.R.S32.HI R5, RZ, 0x1f, R6.reuse ;  /* 0x0000001fff057819 */ /* 0x100fe20000011406 */
[----:B------:R-:W-:Y:S01]  /*04e0*/  IMAD.MOV R8, RZ, RZ, -R6 ;  /* 0x000000ffff087224 */ /* 0x000fe200078e0a06 */
[----:B------:R-:W-:Y:S01]  /*04f0*/  ISETP.GE.AND P5, PT, R29, c[0x0][0x198], PT ;  /* 0x000066001d007a0c */ /* 0x000fe20003fa6270 */
[----:B------:R-:W-:Y:S01]  /*0500*/  IMAD.WIDE.U32 R14, R6, c[0x0][0x1b0], R14 ;  /* 0x00006c00060e7a25 */ /* 0x000fe200078e000e */
[----:B------:R-:W-:Y:S01]  /*0510*/  ISETP.GE.AND P4, PT, R28, c[0x0][0x198], PT ;  /* 0x000066001c007a0c */ /* 0x000fe20003f86270 */
[----:B------:R-:W-:Y:S01]  /*0520*/  UIMAD UR8, UR9, UR8, -0x60 ;  /* 0xffffffa0090874a4 */ /* 0x000fe2000f8e0208 */
[----:B------:R-:W-:Y:S01]  /*0530*/  ISETP.GE.AND P3, PT, R215, c[0x0][0x198], PT ;  /* 0x00006600d7007a0c */ /* 0x000fe20003f66270 */
[----:B------:R-:W-:Y:S01]  /*0540*/  IMAD R5, R5, c[0x0][0x1b0], RZ ;  /* 0x00006c0005057a24 */ /* 0x000fe200078e02ff */
[----:B------:R-:W-:Y:S01]  /*0550*/  ULDC.64 UR4, c[0x0][0x2b0] ;  /* 0x0000ac0000047ab9 */ /* 0x000fe20000000a00 */
[----:B------:R-:W-:Y:S01]  /*0560*/  IMAD R8, R8, c[0x0][0x2c4], R9 ;  /* 0x0000b10008087a24 */ /* 0x000fe200078e0209 */
[----:B------:R-:W-:Y:S01]  /*0570*/  STL [R1+0x14], R213 ;  /* 0x000014d501007387 */ /* 0x000fe20000100800 */
[----:B------:R-:W-:-:S03]  /*0580*/  IMAD R5, R6, c[0x0][0x1b4], R5 ;  /* 0x00006d0006057a24 */ /* 0x000fc600078e0205 */
[----:B------:R-:W-:Y:S01]  /*0590*/  SHF.R.S32.HI R6, RZ, 0x1f, R8 ;  /* 0x0000001fff067819 */ /* 0x000fe20000011408 */
[----:B------:R-:W-:Y:S01]  /*05a0*/  IMAD.IADD R15, R15, 0x1, R5 ;  /* 0x000000010f0f7824 */ /* 0x000fe200078e0205 */
[----:B------:R-:W-:Y:S01]  /*05b0*/  STL [R1], R16 ;  /* 0x0000001001007387 */ /* 0x000fe20000100800 */
[----:B------:R-:W-:Y:S02]  /*05c0*/  IMAD.SHL.U32 R5, R7, 0x40, RZ ;  /* 0x0000004007057824 */ /* 0x000fe400078e00ff */
[----:B------:R-:W-:-:S03]  /*05d0*/  IMAD R6, R6, c[0x0][0x1a8], RZ ;  /* 0x00006a0006067a24 */ /* 0x000fc600078e02ff */
[----:B------:R-:W-:Y:S01]  /*05e0*/  LOP3.LUT R5, R5, 0x1c0, RZ, 0xc0, !PT ;  /* 0x000001c005057812 */ /* 0x000fe200078ec0ff */
[C---:B------:R-:W-:Y:S02]  /*05f0*/  IMAD R6, R8.reuse, c[0x0][0x1ac], R6 ;  /* 0x00006b0008067a24 */ /* 0x040fe400078e0206 */
[----:B-1----:R-:W-:Y:S01]  /*0600*/  IMAD.WIDE.U32 R8, R8, c[0x0][0x1a8], R14 ;  /* 0x00006a0008087a25 */ /* 0x002fe200078e000e */
[----:B------:R-:W-:Y:S02]  /*0610*/  SHF.R.U32.HI R12, RZ, 0x3, R5 ;  /* 0x00000003ff0c7819 */ /* 0x000fe40000011605 */
[----:B------:R-:W-:Y:S01]  /*0620*/  LOP3.LUT R5, R5, 0x38, R213, 0xf8, !PT ;  /* 0x0000003805057812 */ /* 0x000fe200078ef8d5 */
[----:B------:R-:W-:Y:S01]  /*0630*/  IMAD.IADD R9, R9, 0x1, R6 ;  /* 0x0000000109097824 */ /* 0x000fe200078e0206 */
[----:B------:R-:W-:Y:S02]  /*0640*/  LEA R10, P0, R8, c[0x0][0x160], 0x1 ;  /* 0x00005800080a7a11 */ /* 0x000fe400078008ff */
[----:B------:R-:W-:-:S02]  /*0650*/  LOP3.LUT R5, R5, R12, RZ, 0x3c, !PT ;  /* 0x0000000c05057212 */ /* 0x000fc400078e3cff */
[----:B------:R-:W-:Y:S01]  /*0660*/  LEA.HI.X R9, R8, c[0x0][0x164], R9, 0x1, P0 ;  /* 0x0000590008097a11 */ /* 0x000fe200000f0c09 */
[----:B------:R-:W-:Y:S01]  /*0670*/  SHFL.IDX PT, R12, R10, RZ, 0x181f ;  /* 0x00181fff0a0c7589 */ /* 0x000fe200000e0000 */
[-C--:B------:R-:W-:Y:S02]  /*0680*/  ISETP.GE.AND P0, PT, R16, R11.reuse, PT ;  /* 0x0000000b1000720c */ /* 0x080fe40003f06270 */
[----:B------:R-:W-:Y:S01]  /*0690*/  LEA.HI R6, R17, R2, RZ, 0x6 ;  /* 0x0000000211067211 */ /* 0x000fe200078f30ff */
[----:B------:R-:W1:Y:S04]  /*06a0*/  SHFL.IDX PT, R13, R9, RZ, 0x181f ;  /* 0x00181fff090d7589 */ /* 0x000e6800000e0000 */
[----:B------:R-:W-:Y:S01]  /*06b0*/  IMAD.SHL.U32 R8, R6, 0x8, RZ ;  /* 0x0000000806087824 */ /* 0x000fe200078e00ff */
[----:B------:R-:W-:Y:S01]  /*06c0*/  IADD3 R6, R16, 0x20, RZ ;  /* 0x0000002010067810 */ /* 0x000fe20007ffe0ff */
[----:B------:R-:W-:Y:S03]  /*06d0*/  SHFL.IDX PT, R22, R10, 0x1, 0x181f ;  /* 0x00381f000a167f89 */ /* 0x000fe600000e0000 */
[----:B------:R-:W-:Y:S01]  /*06e0*/  ISETP.GE.AND P1, PT, R6, R11, PT ;  /* 0x0000000b0600720c */ /* 0x000fe20003f26270 */
[----:B------:R-:W3:Y:S01]  /*06f0*/  SHFL.IDX PT, R23, R9, 0x1, 0x181f ;  /* 0x00381f0009177f89 */ /* 0x000ee200000e0000 */
[----:B------:R-:W-:-:S02]  /*0700*/  LOP3.LUT R214, R5, 0xfffffe00, R8, 0xf8, !PT ;  /* 0xfffffe0005d67812 */ /* 0x000fc400078ef808 */
[----:B------:R-:W-:Y:S02]  /*0710*/  @!P0 SHF.R.S32.HI R6, RZ, 0x1f, R29 ;  /* 0x0000001fff068819 */ /* 0x000fe4000001141d */
[----:B------:R-:W-:Y:S01]  /*0720*/  @!P0 SHF.R.S32.HI R5, RZ, 0x1f, R28 ;  /* 0x0000001fff058819 */ /* 0x000fe2000001141c */
[----:B------:R-:W-:Y:S01]  /*0730*/  @!P0 IMAD.SHL.U32 R8, R214, 0x2, RZ ;  /* 0x00000002d6088824 */ /* 0x000fe200078e00ff */
[----:B------:R-:W-:Y:S01]  /*0740*/  @!P0 LEA.HI R6, R6, R29, RZ, 0x3 ;  /* 0x0000001d06068211 */ /* 0x000fe200078f18ff */
[----:B------:R-:W-:Y:S01]  /*0750*/  STL [R1+0x4], R214 ;  /* 0x000004d601007387 */ /* 0x000fe20000100800 */
[----:B------:R-:W-:Y:S02]  /*0760*/  @!P0 LEA.HI R5, R5, R28, RZ, 0x3 ;  /* 0x0000001c05058211 */ /* 0x000fe400078f18ff */
[----:B------:R-:W-:Y:S01]  /*0770*/  @!P0 LOP3.LUT R6, R6, 0xfffffff8, RZ, 0xc0, !PT ;  /* 0xfffffff806068812 */ /* 0x000fe200078ec0ff */
[----:B------:R-:W-:Y:S01]  /*0780*/  STL [R1+0x10], R215 ;  /* 0x000010d701007387 */ /* 0x000fe20000100800 */
[----:B------:R-:W-:Y:S01]  /*0790*/  @!P0 LOP3.LUT R5, R5, 0xfffffff8, RZ, 0xc0, !PT ;  /* 0xfffffff805058812 */ /* 0x000fe200078ec0ff */
[----:B-1----:R-:W-:-:S02]  /*07a0*/  @!P0 IMAD.WIDE R14, R213, 0x2, R12 ;  /* 0x00000002d50e8825 */ /* 0x002fc400078e020c */
[----:B------:R-:W4:Y:S02]  /*07b0*/  LDL.LU R212, [R1+0x18] ;  /* 0x0000180001d47983 */ /* 0x000f240000300800 */
[----:B------:R-:W-:-:S04]  /*07c0*/  @!P0 IMAD.WIDE R18, R6, 0x2, R12 ;  /* 0x0000000206128825 */ /* 0x000fc800078e020c */
[----:B------:R-:W-:Y:S01]  /*07d0*/  @!P0 IMAD.WIDE R20, R5, 0x2, R12 ;  /* 0x0000000205148825 */ /* 0x000fe200078e020c */
[----:B--2---:R1:W2:Y:S01]  /*07e0*/  @P2 R2UR UR11, R4 ;  /* 0x00000000040b23c2 */ /* 0x0042a200000e0000 */
[----:B------:R-:W-:-:S13]  /*07f0*/  ISETP.GE.AND P2, PT, R213, c[0x0][0x198], PT ;  /* 0x00006600d5007a0c */ /* 0x000fda0003f46270 */
[----:B------:R5:W-:Y:S04]  /*0800*/  @!P0 LDGSTS.E.BYPASS.LTC128B.128 [R8+0x18100], [R14.64], !P2 ;  /* 0x181000000e088fae */ /* 0x000be8000d101d4c */
[----:B------:R2:W-:Y:S04]  /*0810*/  @!P0 LDGSTS.E.BYPASS.LTC128B.128 [R8+0x1c100], [R18.64], !P5 ;  /* 0x1c10000012088fae */ /* 0x0005e8000e901d4c */
[----:B------:R3:W-:Y:S01]  /*0820*/  @!P0 LDGSTS.E.BYPASS.LTC128B.128 [R8+0x20100], [R20.64], !P4 ;  /* 0x2010000014088fae */ /* 0x0007e2000e101d4c */
[----:B-1----:R-:W-:-:S04]  /*0830*/  @!P0 SHF.R.S32.HI R4, RZ, 0x1f, R215 ;  /* 0x0000001fff048819 */ /* 0x002fc800000114d7 */
[----:B------:R-:W-:Y:S01]  /*0840*/  @!P0 LEA.HI R4, R4, R215, RZ, 0x3 ;  /* 0x000000d704048211 */ /* 0x000fe200078f18ff */
[----:B------:R1:W1:Y:S03]  /*0850*/  @P6 R2UR UR15, R3 ;  /* 0x00000000030f63c2 */ /* 0x00026600000e0000 */
[----:B------:R-:W-:Y:S02]  /*0860*/  @!P0 LOP3.LUT R4, R4, 0xfffffff8, RZ, 0xc0, !PT ;  /* 0xfffffff804048812 */ /* 0x000fe400078ec0ff */
[----:B------:R-:W-:-:S03]  /*0870*/  PLOP3.LUT P6, PT, PT, PT, UP0, 0x80, 0x0 ;  /* 0x000000000000781c */ /* 0x000fc60003fcf008 */
[----:B------:R-:W-:Y:S01]  /*0880*/  @!P0 IMAD.WIDE R12, R4, 0x2, R12 ;  /* 0x00000002040c8825 */ /* 0x000fe200078e020c */
[----:B------:R-:W-:-:S04]  /*0890*/  IADD3 R4, R16, 0x40, RZ ;  /* 0x0000004010047810 */ /* 0x000fc80007ffe0ff */
[----:B------:R1:W-:Y:S01]  /*08a0*/  @!P0 LDGSTS.E.BYPASS.LTC128B.128 [R8+0x24100], [R12.64], !P3 ;  /* 0x241000000c088fae */ /* 0x0003e2000d901d4c */
[----:B------:R-:W-:Y:S02]  /*08b0*/  ISETP.GE.AND P0, PT, R4, R11, PT ;  /* 0x0000000b0400720c */ /* 0x000fe40003f06270 */
[----:B------:R-:W-:Y:S02]  /*08c0*/  @!P1 SHF.R.S32.HI R4, RZ, 0x1f, R29 ;  /* 0x0000001fff049819 */ /* 0x000fe4000001141d */
[----:B--2---:R-:W-:Y:S02]  /*08d0*/  @!P1 SHF.R.S32.HI R18, RZ, 0x1f, R28 ;  /* 0x0000001fff129819 */ /* 0x004fe4000001141c */
[----:B------:R-:W-:Y:S01]  /*08e0*/  @!P1 LEA.HI R4, R4, R29, RZ, 0x3 ;  /* 0x0000001d04049211 */ /* 0x000fe200078f18ff */
[----:B---3--:R-:W-:Y:S01]  /*08f0*/  @!P1 IMAD.WIDE R20, R213, 0x2, R22 ;  /* 0x00000002d5149825 */ /* 0x008fe200078e0216 */
[----:B-----5:R-:W-:Y:S02]  /*0900*/  @!P1 SHF.R.S32.HI R14, RZ, 0x1f, R215 ;  /* 0x0000001fff0e9819 */ /* 0x020fe400000114d7 */
[----:B------:R-:W-:-:S02]  /*0910*/  @!P1 LOP3.LUT R4, R4, 0xfffffff8, RZ, 0xc0, !PT ;  /* 0xfffffff804049812 */ /* 0x000fc400078ec0ff */
[----:B------:R-:W-:Y:S01]  /*0920*/  @!P1 LEA.HI R18, R18, R28, RZ, 0x3 ;  /* 0x0000001c12129211 */ /* 0x000fe200078f18ff */
[----:B------:R-:W-:Y:S01]  /*0930*/  @!P0 IMAD.SHL.U32 R6, R214, 0x2, RZ ;  /* 0x00000002d6068824 */ /* 0x000fe200078e00ff */
[----:B-1----:R-:W-:Y:S01]  /*0940*/  @!P0 SHF.R.S32.HI R3, RZ, 0x1f, R215 ;  /* 0x0000001fff038819 */ /* 0x002fe200000114d7 */
[----:B------:R-:W-:Y:S01]  /*0950*/  @!P1 IMAD.WIDE R4, R4, 0x2, R22 ;  /* 0x0000000204049825 */ /* 0x000fe200078e0216 */
[-C--:B------:R-:W-:Y:S02]  /*0960*/  @!P1 LEA.HI R14, R14, R215.reuse, RZ, 0x3 ;  /* 0x000000d70e0e9211 */ /* 0x080fe400078f18ff */
[----:B------:R-:W-:Y:S02]  /*0970*/  @!P0 LEA.HI R3, R3, R215, RZ, 0x3 ;  /* 0x000000d703038211 */ /* 0x000fe400078f18ff */
[----:B------:R-:W-:Y:S02]  /*0980*/  @!P1 LOP3.LUT R18, R18, 0xfffffff8, RZ, 0xc0, !PT ;  /* 0xfffffff812129812 */ /* 0x000fe400078ec0ff */
[----:B------:R-:W-:-:S02]  /*0990*/  @!P1 LOP3.LUT R14, R14, 0xfffffff8, RZ, 0xc0, !PT ;  /* 0xfffffff80e0e9812 */ /* 0x000fc400078ec0ff */
[----:B------:R-:W-:Y:S01]  /*09a0*/  @!P0 LOP3.LUT R3, R3, 0xfffffff8, RZ, 0xc0, !PT ;  /* 0xfffffff803038812 */ /* 0x000fe200078ec0ff */
[--C-:B------:R-:W-:Y:S01]  /*09b0*/  @!P1 IMAD.WIDE R18, R18, 0x2, R22.reuse ;  /* 0x0000000212129825 */ /* 0x100fe200078e0216 */
[----:B------:R-:W-:Y:S03]  /*09c0*/  SHFL.IDX PT, R12, R10, 0x2, 0x181f ;  /* 0x00581f000a0c7f89 */ /* 0x000fe600000e0000 */
[----:B------:R-:W-:Y:S01]  /*09d0*/  @!P1 IMAD.SHL.U32 R8, R214, 0x2, RZ ;  /* 0x00000002d6089824 */ /* 0x000fe200078e00ff */
[----:B------:R-:W1:Y:S01]  /*09e0*/  SHFL.IDX PT, R13, R9, 0x2, 0x181f ;  /* 0x00581f00090d7f89 */ /* 0x000e6200000e0000 */
[----:B------:R-:W-:-:S03]  /*09f0*/  @!P1 IMAD.WIDE R14, R14, 0x2, R22 ;  /* 0x000000020e0e9825 */ /* 0x000fc600078e0216 */
[----:B------:R2:W-:Y:S04]  /*0a00*/  @!P1 LDGSTS.E.BYPASS.LTC128B.128 [R8+0x19100], [R20.64], !P2 ;  /* 0x1910000014089fae */ /* 0x0005e8000d101d4c */
[----:B------:R3:W-:Y:S04]  /*0a10*/  @!P1 LDGSTS.E.BYPASS.LTC128B.128 [R8+0x1d100], [R4.64], !P5 ;  /* 0x1d10000004089fae */ /* 0x0007e8000e901d4c */
[----:B------:R2:W-:Y:S04]  /*0a20*/  @!P1 LDGSTS.E.BYPASS.LTC128B.128 [R8+0x21100], [R18.64], !P4 ;  /* 0x2110000012089fae */ /* 0x0005e8000e101d4c */
[----:B------:R2:W-:Y:S01]  /*0a30*/  @!P1 LDGSTS.E.BYPASS.LTC128B.128 [R8+0x25100], [R14.64], !P3 ;  /* 0x251000000e089fae */ /* 0x0005e2000d901d4c */
[----:B-1----:R-:W-:Y:S01]  /*0a40*/  @!P0 IMAD.WIDE R22, R3, 0x2, R12 ;  /* 0x0000000203168825 */ /* 0x002fe200078e020c */
[----:B---3--:R-:W-:-:S02]  /*0a50*/  @!P0 SHF.R.S32.HI R5, RZ, 0x1f, R29 ;  /* 0x0000001fff058819 */ /* 0x008fc4000001141d */
[----:B------:R-:W-:Y:S02]  /*0a60*/  @!P0 SHF.R.S32.HI R4, RZ, 0x1f, R28 ;  /* 0x0000001fff048819 */ /* 0x000fe4000001141c */
[----:B------:R-:W-:Y:S02]  /*0a70*/  @!P0 LEA.HI R5, R5, R29, RZ, 0x3 ;  /* 0x0000001d05058211 */ /* 0x000fe400078f18ff */
[----:B------:R-:W-:Y:S02]  /*0a80*/  @!P0 LEA.HI R4, R4, R28, RZ, 0x3 ;  /* 0x0000001c04048211 */ /* 0x000fe400078f18ff */
[----:B------:R-:W-:Y:S02]  /*0a90*/  @!P0 LOP3.LUT R5, R5, 0xfffffff8, RZ, 0xc0, !PT ;  /* 0xfffffff805058812 */ /* 0x000fe400078ec0ff */
[----:B------:R-:W-:Y:S02]  /*0aa0*/  @!P0 LOP3.LUT R4, R4, 0xfffffff8, RZ, 0xc0, !PT ;  /* 0xfffffff804048812 */ /* 0x000fe400078ec0ff */
[----:B--2---:R-:W-:Y:S01]  /*0ab0*/  IADD3 R8, R16, 0x60, RZ ;  /* 0x0000006010087810 */ /* 0x004fe20007ffe0ff */
[--C-:B------:R-:W-:Y:S01]  /*0ac0*/  @!P0 IMAD.WIDE R20, R5, 0x2, R12.reuse ;  /* 0x0000000205148825 */ /* 0x100fe200078e020c */
[----:B------:R-:W-:Y:S01]  /*0ad0*/  PLOP3.LUT P1, PT, PT, PT, UP0, 0x80, 0x0 ;  /* 0x000000000000781c */ /* 0x000fe20003f2f008 */
[----:B------:R-:W-:Y:S01]  /*0ae0*/  SHFL.IDX PT, R10, R10, 0x3, 0x181f ;  /* 0x00781f000a0a7f89 */ /* 0x000fe200000e0000 */
[----:B------:R-:W-:Y:S01]  /*0af0*/  IADD3 R3, R116, UR8, RZ ;  /* 0x0000000874037c10 */ /* 0x000fe2000fffe0ff */
[----:B------:R-:W-:-:S04]  /*0b00*/  @!P0 IMAD.WIDE R4, R4, 0x2, R12 ;  /* 0x0000000204048825 */ /* 0x000fc800078e020c */
[----:B------:R-:W-:-:S05]  /*0b10*/  @!P0 IMAD.WIDE R12, R213, 0x2, R12 ;  /* 0x00000002d50c8825 */ /* 0x000fca00078e020c */
[----:B------:R1:W-:Y:S04]  /*0b20*/  @!P0 LDGSTS.E.BYPASS.LTC128B.128 [R6+0x1a100], [R12.64], !P2 ;  /* 0x1a1000000c068fae */ /* 0x0003e8000d101d4c */
[----:B------:R1:W-:Y:S04]  /*0b30*/  @!P0 LDGSTS.E.BYPASS.LTC128B.128 [R6+0x1e100], [R20.64], !P5 ;  /* 0x1e10000014068fae */ /* 0x0003e8000e901d4c */
[----:B------:R2:W-:Y:S04]  /*0b40*/  @!P0 LDGSTS.E.BYPASS.LTC128B.128 [R6+0x22100], [R4.64], !P4 ;  /* 0x2210000004068fae */ /* 0x0005e8000e101d4c */
[----:B------:R1:W-:Y:S01]  /*0b50*/  @!P0 LDGSTS.E.BYPASS.LTC128B.128 [R6+0x26100], [R22.64], !P3 ;  /* 0x2610000016068fae */ /* 0x0003e2000d901d4c */
[----:B------:R-:W-:-:S03]  /*0b60*/  ISETP.GE.AND P0, PT, R8, R11, PT ;  /* 0x0000000b0800720c */ /* 0x000fc60003f06270 */
[----:B------:R-:W3:Y:S01]  /*0b70*/  SHFL.IDX PT, R11, R9, 0x3, 0x181f ;  /* 0x00781f00090b7f89 */ /* 0x000ee200000e0000 */
[----:B------:R-:W-:-:S09]  /*0b80*/  IADD3 R252, R3, UR11, RZ ;  /* 0x0000000b03fc7c10 */ /* 0x000fd2000fffe0ff */
[----:B------:R-:W-:Y:S01]  /*0b90*/  @!P0 SHF.R.S32.HI R8, RZ, 0x1f, R29 ;  /* 0x0000001fff088819 */ /* 0x000fe2000001141d */
[----:B--2---:R-:W-:-:S04]  /*0ba0*/  @P1 IMAD.HI.U32 R5, R252, c[0x0][0x2bc], RZ ;  /* 0x0000af00fc051a27 */ /* 0x004fc800078e00ff */
[----:B------:R-:W-:Y:S01]  /*0bb0*/  IMAD.MOV.U32 R4, RZ, RZ, R252 ;  /* 0x000000ffff047224 */ /* 0x000fe200078e00fc */
[----:B------:R-:W-:Y:S02]  /*0bc0*/  @P6 SHF.R.U32.HI R4, RZ, c[0x0][0x2c0], R5 ;  /* 0x0000b000ff046a19 */ /* 0x000fe40000011605 */
[----:B-1----:R-:W-:Y:S02]  /*0bd0*/  @!P0 SHF.R.S32.HI R6, RZ, 0x1f, R28 ;  /* 0x0000001fff068819 */ /* 0x002fe4000001141c */
[----:B------:R-:W-:Y:S02]  /*0be0*/  @!P0 SHF.R.S32.HI R5, RZ, 0x1f, R215 ;  /* 0x0000001fff058819 */ /* 0x000fe400000114d7 */
[----:B------:R-:W-:Y:S02]  /*0bf0*/  @!P0 LEA.HI R8, R8, R29, RZ, 0x3 ;  /* 0x0000001d08088211 */ /* 0x000fe400078f18ff */
[----:B------:R-:W-:Y:S02]  /*0c00*/  @!P0 LEA.HI R6, R6, R28, RZ, 0x3 ;  /* 0x0000001c06068211 */ /* 0x000fe400078f18ff */
[----:B------:R-:W-:-:S02]  /*0c10*/  @!P0 LEA.HI R5, R5, R215, RZ, 0x3 ;  /* 0x000000d705058211 */ /* 0x000fc400078f18ff */
[----:B------:R-:W-:Y:S02]  /*0c20*/  @!P0 LOP3.LUT R8, R8, 0xfffffff8, RZ, 0xc0, !PT ;  /* 0xfffffff808088812 */ /* 0x000fe400078ec0ff */
[----:B------:R-:W-:Y:S02]  /*0c30*/  @!P0 LOP3.LUT R6, R6, 0xfffffff8, RZ, 0xc0, !PT ;  /* 0xfffffff806068812 */ /* 0x000fe400078ec0ff */
[----:B------:R-:W-:Y:S01]  /*0c40*/  @!P0 LOP3.LUT R5, R5, 0xfffffff8, RZ, 0xc0, !PT ;  /* 0xfffffff805058812 */ /* 0x000fe200078ec0ff */
[----:B---3--:R-:W-:Y:S01]  /*0c50*/  @!P0 IMAD.WIDE R18, R213, 0x2, R10 ;  /* 0x00000002d5128825 */ /* 0x008fe200078e020a */
[----:B------:R-:W-:-:S03]  /*0c60*/  ISETP.GE.AND P1, PT, R3, UR10, PT ;  /* 0x0000000a03007c0c */ /* 0x000fc6000bf26270 */
[----:B------:R-:W-:Y:S02]  /*0c70*/  @!P0 IMAD.SHL.U32 R3, R214, 0x2, RZ ;  /* 0x00000002d6038824 */ /* 0x000fe400078e00ff */
[--C-:B------:R-:W-:Y:S01]  /*0c80*/  @!P0 IMAD.WIDE R20, R8, 0x2, R10.reuse ;  /* 0x0000000208148825 */ /* 0x100fe200078e020a */
[----:B------:R-:W-:Y:S02]  /*0c90*/  @!UP1 UMOV UR15, UR14 ;  /* 0x0000000e000f9c82 */ /* 0x000fe40008000000 */
[----:B------:R1:W-:Y:S01]  /*0ca0*/  @!P0 LDGSTS.E.BYPASS.LTC128B.128 [R3+0x1b100], [R18.64], !P2 ;  /* 0x1b10000012038fae */ /* 0x0003e2000d101d4c */
[--C-:B------:R-:W-:Y:S01]  /*0cb0*/  @!P0 IMAD.WIDE R22, R6, 0x2, R10.reuse ;  /* 0x0000000206168825 */ /* 0x100fe200078e020a */
[----:B------:R-:W-:Y:S01]  /*0cc0*/  USHF.R.S32.HI UR14, URZ, 0x1f, UR15 ;  /* 0x0000001f3f0e7899 */ /* 0x000fe2000801140f */
[----:B------:R-:W-:Y:S01]  /*0cd0*/  ISETP.GT.OR P1, PT, R116, 0x5f, P1 ;  /* 0x0000005f7400780c */ /* 0x000fe20000f24670 */
[----:B------:R1:W-:Y:S01]  /*0ce0*/  @!P0 LDGSTS.E.BYPASS.LTC128B.128 [R3+0x1f100], [R20.64], !P5 ;  /* 0x1f10000014038fae */ /* 0x0003e2000e901d4c */
[----:B------:R-:W-:-:S03]  /*0cf0*/  @!P0 IMAD.WIDE R10, R5, 0x2, R10 ;  /* 0x00000002050a8825 */ /* 0x000fc600078e020a */
[----:B------:R1:W-:Y:S01]  /*0d00*/  @!P0 LDGSTS.E.BYPASS.LTC128B.128 [R3+0x23100], [R22.64], !P4 ;  /* 0x2310000016038fae */ /* 0x0003e2000e101d4c */
[----:B------:R-:W-:-:S03]  /*0d10*/  UIMAD UR14, UR14, UR4, URZ ;  /* 0x000000040e0e72a4 */ /* 0x000fc6000f8e023f */
[----:B------:R1:W-:Y:S04]  /*0d20*/  @!P0 LDGSTS.E.BYPASS.LTC128B.128 [R3+0x27100], [R10.64], !P3 ;  /* 0x271000000a038fae */ /* 0x0003e8000d901d4c */
[----:B------:R-:W0:Y:S01]  /*0d30*/  LDGDEPBAR ;  /* 0x00000000000079af */ /* 0x000e220000000000 */
[----:B------:R-:W-:Y:S02]  /*0d40*/  UIMAD.WIDE.U32 UR16, UR15, UR4, URZ ;  /* 0x000000040f1072a5 */ /* 0x000fe4000f8e003f */
[----:B------:R-:W-:-:S03]  /*0d50*/  UIMAD UR14, UR15, UR5, UR14 ;  /* 0x000000050f0e72a4 */ /* 0x000fc6000f8e020e */
[----:B------:R-:W-:Y:S02]  /*0d60*/  ULDC.64 UR4, c[0x0][0x1e8] ;  /* 0x00007a0000047ab9 */ /* 0x000fe40000000a00 */
[----:B------:R-:W-:Y:S01]  /*0d70*/  UIADD3 UR14, UR17, UR14, URZ ;  /* 0x0000000e110e7290 */ /* 0x000fe2000fffe03f */
[----:B------:R-:W-:-:S05]  /*0d80*/  @!P1 IADD3 R12, P6, R4, UR16, RZ ;  /* 0x00000010040c9c10 */ /* 0x000fca000ffde0ff */
[----:B------:R-:W-:Y:S02]  /*0d90*/  @!P1 LEA.HI.X.SX32 R9, R4, UR14, 0x1, P6 ;  /* 0x0000000e04099c11 */ /* 0x000fe4000b0f0eff */
[----:B------:R-:W-:-:S04]  /*0da0*/  @!P1 LEA R14, P6, R12, c[0x0][0x2a0], 0x2 ;  /* 0x0000a8000c0e9a11 */ /* 0x000fc800078c10ff */
[----:B------:R-:W-:Y:S01]  /*0db0*/  @!P1 LEA.HI.X R15, R12, c[0x0][0x2a4], R9, 0x2, P6 ;  /* 0x0000a9000c0f9a11 */ /* 0x000fe200030f1409 */
[----:B------:R-:W-:Y:S06]  /*0dc0*/  BAR.SYNC.DEFER_BLOCKING 0x0 ;  /* 0x0000000000007b1d */ /* 0x000fec0000010000 */
[----:B------:R-:W2:Y:S01]  /*0dd0*/  @!P1 LDG.E R251, [R14.64] ;  /* 0x0000000c0efb9981 */ /* 0x000ea2000c1e1900 */
[----:B-1----:R-:W-:-:S04]  /*0de0*/  IMAD.MOV R3, RZ, RZ, -R4 ;  /* 0x000000ffff037224 */ /* 0x002fc800078e0a04 */
[----:B------:R-:W-:-:S05]  /*0df0*/  IMAD R252, R3, c[0x0][0x2b8], R252 ;  /* 0x0000ae0003fc7a24 */ /* 0x000fca00078e02fc */
[----:B------:R-:W-:Y:S01]  /*0e00*/  SHF.R.S32.HI R9, RZ, 0x1f, R252 ;  /* 0x0000001fff097819 */ /* 0x000fe200000114fc */
[----:B------:R-:W-:-:S04]  /*0e10*/  IMAD.WIDE.U32 R4, R252, c[0x0][0x1e0], RZ ;  /* 0x00007800fc047a25 */ /* 0x000fc800078e00ff */
[----:B------:R-:W-:-:S04]  /*0e20*/  IMAD R3, R9, c[0x0][0x1e0], RZ ;  /* 0x0000780009037a24 */ /* 0x000fc800078e02ff */
[----:B------:R-:W-:Y:S01]  /*0e30*/  IMAD R3, R252, c[0x0][0x1e4], R3 ;  /* 0x00007900fc037a24 */ /* 0x000fe200078e0203 */
[----:B------:R-:W-:-:S03]  /*0e40*/  UIMAD UR15, UR6, UR4, URZ ;  /* 0x00000004060f72a4 */ /* 0x000fc6000f8e023f */
[----:B------:R-:W-:Y:S01]  /*0e50*/  IMAD.IADD R5, R5, 0x1, R3 ;  /* 0x0000000105057824 */ /* 0x000fe200078e0203 */
[----:B------:R-:W-:Y:S02]  /*0e60*/  UIMAD.WIDE.U32 UR20, UR7, UR4, URZ ;  /* 0x00000004071472a5 */ /* 0x000fe4000f8e003f */
[----:B------:R-:W-:Y:S02]  /*0e70*/  UIMAD UR15, UR7, UR5, UR15 ;  /* 0x00000005070f72a4 */ /* 0x000fe4000f8e020f */
[----:B------:R-:W-:Y:S02]  /*0e80*/  UIADD3 UR18, UR9, -0x1, URZ ;  /* 0xffffffff09127890 */ /* 0x000fe4000fffe03f */
[----:B------:R-:W-:Y:S02]  /*0e90*/  UIADD3 UR15, UR21, UR15, URZ ;  /* 0x0000000f150f7290 */ /* 0x000fe4000fffe03f */
[----:B------:R-:W-:Y:S01]  /*0ea0*/  UIMAD UR18, UR18, -0x60, UR10 ;  /* 0xffffffa0121278a4 */ /* 0x000fe2000f8e020a */
[----:B------:R-:W-:Y:S01]  /*0eb0*/  LEA.HI R3, R17, R2, RZ, 0x4 ;  /* 0x0000000211037211 */ /* 0x000fe200078f20ff */
[----:B------:R-:W-:-:S02]  /*0ec0*/  IMAD R18, R252, c[0x0][0x1e0], RZ ;  /* 0x00007800fc127a24 */ /* 0x000fc400078e02ff */
[----:B------:R-:W-:Y:S01]  /*0ed0*/  IMAD.SHL.U32 R249, R0, 0x40, RZ ;  /* 0x0000004000f97824 */ /* 0x000fe200078e00ff */
[----:B------:R-:W-:Y:S02]  /*0ee0*/  SHF.R.S32.HI R12, RZ, 0x4, R3 ;  /* 0x00000004ff0c7819 */ /* 0x000fe40000011403 */
[----:B----4-:R-:W-:Y:S01]  /*0ef0*/  LOP3.LUT R212, R212, 0xfffffffe, RZ, 0xc0, !PT ;  /* 0xfffffffed4d47812 */ /* 0x010fe200078ec0ff */
[----:B------:R-:W-:Y:S01]  /*0f00*/  UISETP.GE.AND UP1, UPT, UR10, 0x1, UPT ;  /* 0x000000010a00788c */ /* 0x000fe2000bf26270 */
[C---:B------:R-:W-:Y:S01]  /*0f10*/  LOP3.LUT R11, R3.reuse, 0xfffffff0, RZ, 0xc0, !PT ;  /* 0xfffffff0030b7812 */ /* 0x040fe200078ec0ff */
[----:B------:R-:W-:Y:S01]  /*0f20*/  ULDC.64 UR4, c[0x0][0x210] ;  /* 0x0000840000047ab9 */ /* 0x000fe20000000a00 */
[----:B------:R-:W-:-:S04]  /*0f30*/  LEA.HI R3, R3, R12, RZ, 0x1 ;  /* 0x0000000c03037211 */ /* 0x000fc800078f08ff */
[----:B------:R-:W-:Y:S02]  /*0f40*/  LOP3.LUT R3, R3, 0xfffffffe, RZ, 0xc0, !PT ;  /* 0xfffffffe03037812 */ /* 0x000fe400078ec0ff */
[----:B------:R-:W-:-:S03]  /*0f50*/  LOP3.LUT R249, R249, 0x1c0, RZ, 0xc0, !PT ;  /* 0x000001c0f9f97812 */ /* 0x000fc600078ec0ff */
[----:B------:R-:W-:Y:S01]  /*0f60*/  IMAD.IADD R3, R12, 0x1, -R3 ;  /* 0x000000010c037824 */ /* 0x000fe200078e0a03 */
[----:B------:R-:W-:Y:S01]  /*0f70*/  ISETP.GE.AND P6, PT, R213, c[0x0][0x1d4], PT ;  /* 0x00007500d5007a0c */ /* 0x000fe20003fc6270 */
[----:B------:R-:W-:Y:S01]  /*0f80*/  IMAD.IADD R11, R2, 0x1, -R11 ;  /* 0x00000001020b7824 */ /* 0x000fe200078e0a0b */
[----:B------:R-:W-:Y:S02]  /*0f90*/  ISETP.GE.AND P5, PT, R29, c[0x0][0x1d4], PT ;  /* 0x000075001d007a0c */ /* 0x000fe40003fa6270 */
[----:B------:R-:W-:Y:S02]  /*0fa0*/  ISETP.GE.AND P4, PT, R28, c[0x0][0x1d4], PT ;  /* 0x000075001c007a0c */ /* 0x000fe40003f86270 */
[----:B------:R-:W-:-:S13]  /*0fb0*/  ISETP.GE.AND P3, PT, R215, c[0x0][0x1d4], PT ;  /* 0x00007500d7007a0c */ /* 0x000fda0003f66270 */
[----:B------:R-:W-:-:S05]  /*0fc0*/  @P3 LOP3.LUT R212, R212, 0x1, RZ, 0xfc, !PT ;  /* 0x00000001d4d43812 */ /* 0x000fca00078efcff */
[----:B------:R-:W-:Y:S01]  /*0fd0*/  STL [R1+0x18], R212 ;  /* 0x000018d401007387 */ /* 0x000fe20000100800 */
[----:B------:R-:W-:Y:S02]  /*0fe0*/  UIMAD UR6, UR6, UR4, URZ ;  /* 0x00000004060672a4 */ /* 0x000fe4000f8e023f */
[----:B------:R-:W-:Y:S02]  /*0ff0*/  UIMAD.WIDE.U32 UR22, UR7, UR4, URZ ;  /* 0x00000004071672a5 */ /* 0x000fe4000f8e003f */
[----:B------:R-:W-:-:S04]  /*1000*/  UIMAD UR5, UR7, UR5, UR6 ;  /* 0x00000005070572a4 */ /* 0x000fc8000f8e0206 */
[----:B------:R-:W-:Y:S01]  /*1010*/  UIADD3 UR5, UR23, UR5, URZ ;  /* 0x0000000517057290 */ /* 0x000fe2000fffe03f */
[----:B--2---:R-:W-:Y:S01]  /*1020*/  SHF.R.S32.HI R8, RZ, 0x1f, R251 ;  /* 0x0000001fff087819 */ /* 0x004fe200000114fb */
[----:B------:R-:W-:-:S04]  /*1030*/  IMAD.WIDE.U32 R4, R251, c[0x0][0x1f0], R4 ;  /* 0x00007c00fb047a25 */ /* 0x000fc800078e0004 */
[----:B------:R-:W-:Y:S01]  /*1040*/  IMAD R6, R8, c[0x0][0x1f0], RZ ;  /* 0x00007c0008067a24 */ /* 0x000fe200078e02ff */
[----:B------:R-:W-:-:S03]  /*1050*/  IADD3 R10, P1, R4, UR20, RZ ;  /* 0x00000014040a7c10 */ /* 0x000fc6000ff3e0ff */
[----:B------:R-:W-:Y:S01]  /*1060*/  IMAD R4, R251, c[0x0][0x1f4], R6 ;  /* 0x00007d00fb047a24 */ /* 0x000fe200078e0206 */
[----:B------:R-:W-:Y:S01]  /*1070*/  LEA R20, P0, R10, c[0x0][0x1c8], 0x1 ;  /* 0x000072000a147a11 */ /* 0x000fe200078008ff */
[----:B------:R-:W-:-:S03]  /*1080*/  IMAD.SHL.U32 R6, R7, 0x8, RZ ;  /* 0x0000000807067824 */ /* 0x000fc600078e00ff */
[----:B------:R-:W-:Y:S02]  /*1090*/  IADD3.X R4, R5, UR15, R4, P1, !PT ;  /* 0x0000000f05047c10 */ /* 0x000fe40008ffe404 */
[----:B------:R-:W-:Y:S02]  /*10a0*/  IADD3 R7, -R7, UR18, RZ ;  /* 0x0000001207077c10 */ /* 0x000fe4000fffe1ff */
[----:B------:R-:W-:Y:S01]  /*10b0*/  LEA.HI.X R10, R10, c[0x0][0x1cc], R4, 0x1, P0 ;  /* 0x000073000a0a7a11 */ /* 0x000fe200000f0c04 */
[----:B------:R-:W-:Y:S01]  /*10c0*/  SHFL.IDX PT, R26, R20, RZ, 0x181f ;  /* 0x00181fff141a7589 */ /* 0x000fe200000e0000 */
[----:B------:R-:W-:-:S03]  /*10d0*/  ISETP.GE.AND P2, PT, R7, 0x1, PT ;  /* 0x000000010700780c */ /* 0x000fc60003f46270 */
[----:B------:R-:W1:Y:S01]  /*10e0*/  SHFL.IDX PT, R27, R10, RZ, 0x181f ;  /* 0x00181fff0a1b7589 */ /* 0x000e6200000e0000 */
[----:B------:R-:W-:Y:S01]  /*10f0*/  IMAD R18, R251, c[0x0][0x1f0], R18 ;  /* 0x00007c00fb127a24 */ /* 0x000fe200078e0212 */
[----:B------:R-:W-:-:S04]  /*1100*/  LOP3.LUT R6, R249, 0x8, R6, 0xf8, !PT ;  /* 0x00000008f9067812 */ /* 0x000fc800078ef806 */
[----:B------:R-:W-:-:S04]  /*1110*/  IADD3 R18, R18, UR20, RZ ;  /* 0x0000001412127c10 */ /* 0x000fc8000fffe0ff */
[----:B------:R-:W-:Y:S02]  /*1120*/  @P2 SHF.R.S32.HI R22, RZ, 0x1f, R29 ;  /* 0x0000001fff162819 */ /* 0x000fe4000001141d */
[----:B------:R-:W-:Y:S02]  /*1130*/  @P2 SHF.R.S32.HI R14, RZ, 0x1f, R28 ;  /* 0x0000001fff0e2819 */ /* 0x000fe4000001141c */
[----:B------:R-:W-:Y:S02]  /*1140*/  @P2 SHF.R.S32.HI R12, RZ, 0x1f, R215 ;  /* 0x0000001fff0c2819 */ /* 0x000fe400000114d7 */
[----:B------:R-:W-:Y:S02]  /*1150*/  @P2 LEA.HI R22, R22, R29, RZ, 0x3 ;  /* 0x0000001d16162211 */ /* 0x000fe400078f18ff */
[----:B------:R-:W-:Y:S02]  /*1160*/  @P2 LEA.HI R14, R14, R28, RZ, 0x3 ;  /* 0x0000001c0e0e2211 */ /* 0x000fe400078f18ff */
[----:B------:R-:W-:-:S02]  /*1170*/  @P2 LEA.HI R12, R12, R215, RZ, 0x3 ;  /* 0x000000d70c0c2211 */ /* 0x000fc400078f18ff */
[----:B------:R-:W-:Y:S02]  /*1180*/  SHF.R.U32.HI R249, RZ, 0x3, R249 ;  /* 0x00000003fff97819 */ /* 0x000fe400000116f9 */
[----:B------:R-:W-:Y:S01]  /*1190*/  ISETP.GE.AND P1, PT, R7, 0x21, PT ;  /* 0x000000210700780c */ /* 0x000fe20003f26270 */
[----:B------:R-:W-:Y:S01]  /*11a0*/  SHFL.IDX PT, R20, R20, 0x1, 0x181f ;  /* 0x00381f0014147f89 */ /* 0x000fe200000e0000 */
[----:B------:R-:W-:Y:S02]  /*11b0*/  @P2 LOP3.LUT R22, R22, 0xfffffff8, RZ, 0xc0, !PT ;  /* 0xfffffff816162812 */ /* 0x000fe400078ec0ff */
[----:B------:R-:W-:Y:S01]  /*11c0*/  LEA R18, R18, c[0x0][0x1c8], 0x1 ;  /* 0x0000720012127a11 */ /* 0x000fe200078e08ff */
[----:B------:R-:W2:Y:S01]  /*11d0*/  SHFL.IDX PT, R21, R10, 0x1, 0x181f ;  /* 0x00381f000a157f89 */ /* 0x000ea200000e0000 */
[----:B------:R-:W-:Y:S02]  /*11e0*/  @P2 LOP3.LUT R14, R14, 0xfffffff8, RZ, 0xc0, !PT ;  /* 0xfffffff80e0e2812 */ /* 0x000fe400078ec0ff */
[----:B------:R-:W-:Y:S01]  /*11f0*/  @P2 LOP3.LUT R12, R12, 0xfffffff8, RZ, 0xc0, !PT ;  /* 0xfffffff80c0c2812 */ /* 0x000fe200078ec0ff */
[----:B-1----:R-:W-:Y:S01]  /*1200*/  @P2 IMAD.WIDE R24, R213, 0x2, R26 ;  /* 0x00000002d5182825 */ /* 0x002fe200078e021a */
[----:B------:R-:W-:-:S02]  /*1210*/  SHF.R.S32.HI R5, RZ, 0x1f, R11 ;  /* 0x0000001fff057819 */ /* 0x000fc4000001140b */
[----:B------:R-:W-:Y:S01]  /*1220*/  LOP3.LUT R249, R6, R249, RZ, 0x3c, !PT ;  /* 0x000000f906f97212 */ /* 0x000fe200078e3cff */
[----:B------:R-:W-:Y:S01]  /*1230*/  @P2 IMAD.SHL.U32 R6, R214, 0x2, RZ ;  /* 0x00000002d6062824 */ /* 0x000fe200078e00ff */
[----:B------:R-:W-:Y:S01]  /*1240*/  ISETP.GE.AND P0, PT, R7, 0x41, PT ;  /* 0x000000410700780c */ /* 0x000fe20003f06270 */
[--C-:B------:R-:W-:Y:S01]  /*1250*/  @P2 IMAD.WIDE R22, R22, 0x2, R26.reuse ;  /* 0x0000000216162825 */ /* 0x100fe200078e021a */
[----:B------:R-:W-:Y:S01]  /*1260*/  SHFL.IDX PT, R18, R18, 0x2, 0x181f ;  /* 0x00581f0012127f89 */ /* 0x000fe200000e0000 */
[----:B------:R-:W-:Y:S02]  /*1270*/  LEA.HI R5, R5, R11, RZ, 0x3 ;  /* 0x0000000b05057211 */ /* 0x000fe400078f18ff */
[--C-:B------:R-:W-:Y:S01]  /*1280*/  @P2 IMAD.WIDE R14, R14, 0x2, R26.reuse ;  /* 0x000000020e0e2825 */ /* 0x100fe200078e021a */
[----:B------:R1:W3:Y:S03]  /*1290*/  SHFL.IDX PT, R19, R10, 0x2, 0x181f ;  /* 0x00581f000a137f89 */ /* 0x0002e600000e0000 */
[----:B------:R-:W-:Y:S01]  /*12a0*/  @P2 IMAD.WIDE R12, R12, 0x2, R26 ;  /* 0x000000020c0c2825 */ /* 0x000fe200078e021a */
[----:B------:R4:W-:Y:S01]  /*12b0*/  @P2 LDGSTS.E.BYPASS.LTC128B.128 [R6+0xc100], [R24.64], !P6 ;  /* 0x0c10000018062fae */ /* 0x0009e2000f101d4c */
[----:B------:R-:W-:-:S03]  /*12c0*/  LOP3.LUT R4, R5, 0xfffffff8, RZ, 0xc0, !PT ;  /* 0xfffffff805047812 */ /* 0x000fc600078ec0ff */
[----:B------:R2:W-:Y:S04]  /*12d0*/  @P2 LDGSTS.E.BYPASS.LTC128B.128 [R6+0xf100], [R22.64], !P5 ;  /* 0x0f10000016062fae */ /* 0x0005e8000e901d4c */
[----:B------:R5:W-:Y:S04]  /*12e0*/  @P2 LDGSTS.E.BYPASS.LTC128B.128 [R6+0x12100], [R14.64], !P4 ;  /* 0x121000000e062fae */ /* 0x000be8000e101d4c */
[----:B------:R2:W-:Y:S01]  /*12f0*/  @P2 LDGSTS.E.BYPASS.LTC128B.128 [R6+0x15100], [R12.64], !P3 ;  /* 0x151000000c062fae */ /* 0x0005e2000d901d4c */
[----:B------:R-:W-:Y:S01]  /*1300*/  IMAD.IADD R4, R11, 0x1, -R4 ;  /* 0x000000010b047824 */ /* 0x000fe200078e0a04 */
[----:B------:R-:W-:-:S02]  /*1310*/  @P0 SHF.R.S32.HI R11, RZ, 0x1f, R28 ;  /* 0x0000001fff0b0819 */ /* 0x000fc4000001141c */
[----:B-1----:R-:W-:Y:S02]  /*1320*/  @P0 SHF.R.S32.HI R10, RZ, 0x1f, R215 ;  /* 0x0000001fff0a0819 */ /* 0x002fe400000114d7 */
[----:B------:R-:W-:Y:S02]  /*1330*/  @P0 LEA.HI R11, R11, R28, RZ, 0x3 ;  /* 0x0000001c0b0b0211 */ /* 0x000fe400078f18ff */
[----:B------:R-:W-:Y:S02]  /*1340*/  @P0 LEA.HI R10, R10, R215, RZ, 0x3 ;  /* 0x000000d70a0a0211 */ /* 0x000fe400078f18ff */
[----:B-----5:R-:W-:Y:S02]  /*1350*/  @P1 SHF.R.S32.HI R15, RZ, 0x1f, R29 ;  /* 0x0000001fff0f1819 */ /* 0x020fe4000001141d */
[----:B------:R-:W-:Y:S02]  /*1360*/  @P1 SHF.R.S32.HI R14, RZ, 0x1f, R28 ;  /* 0x0000001fff0e1819 */ /* 0x000fe4000001141c */
[----:B--2---:R-:W-:-:S02]  /*1370*/  @P1 SHF.R.S32.HI R13, RZ, 0x1f, R215 ;  /* 0x0000001fff0d1819 */ /* 0x004fc400000114d7 */
[----:B------:R-:W-:Y:S02]  /*1380*/  @P1 LEA.HI R15, R15, R29, RZ, 0x3 ;  /* 0x0000001d0f0f1211 */ /* 0x000fe400078f18ff */
[----:B------:R-:W-:Y:S02]  /*1390*/  @P0 SHF.R.S32.HI R12, RZ, 0x1f, R29 ;  /* 0x0000001fff0c0819 */ /* 0x000fe4000001141d */
[----:B------:R-:W-:Y:S02]  /*13a0*/  @P1 LEA.HI R14, R14, R28, RZ, 0x3 ;  /* 0x0000001c0e0e1211 */ /* 0x000fe400078f18ff */
[----:B------:R-:W-:Y:S02]  /*13b0*/  @P1 LEA.HI R13, R13, R215, RZ, 0x3 ;  /* 0x000000d70d0d1211 */ /* 0x000fe400078f18ff */
[----:B------:R-:W-:Y:S02]  /*13c0*/  @P1 LOP3.LUT R15, R15, 0xfffffff8, RZ, 0xc0, !PT ;  /* 0xfffffff80f0f1812 */ /* 0x000fe400078ec0ff */
[----:B------:R-:W-:-:S02]  /*13d0*/  @P0 LEA.HI R12, R12, R29, RZ, 0x3 ;  /* 0x0000001d0c0c0211 */ /* 0x000fc400078f18ff */
[----:B------:R-:W-:Y:S02]  /*13e0*/  @P1 LOP3.LUT R14, R14, 0xfffffff8, RZ, 0xc0, !PT ;  /* 0xfffffff80e0e1812 */ /* 0x000fe400078ec0ff */
[----:B------:R-:W-:Y:S01]  /*13f0*/  @P1 LOP3.LUT R13, R13, 0xfffffff8, RZ, 0xc0, !PT ;  /* 0xfffffff80d0d1812 */ /* 0x000fe200078ec0ff */
[--C-:B------:R-:W-:Y:S01]  /*1400*/  @P1 IMAD.WIDE R22, R15, 0x2, R20.reuse ;  /* 0x000000020f161825 */ /* 0x100fe200078e0214 */
[----:B------:R-:W-:Y:S02]  /*1410*/  @P0 LOP3.LUT R12, R12, 0xfffffff8, RZ, 0xc0, !PT ;  /* 0xfffffff80c0c0812 */ /* 0x000fe400078ec0ff */
[----:B------:R-:W-:Y:S01]  /*1420*/  @P0 LOP3.LUT R11, R11, 0xfffffff8, RZ, 0xc0, !PT ;  /* 0xfffffff80b0b0812 */ /* 0x000fe200078ec0ff */
[----:B------:R-:W-:Y:S01]  /*1430*/  @P1 IMAD.WIDE R14, R14, 0x2, R20 ;  /* 0x000000020e0e1825 */ /* 0x000fe200078e0214 */
[----:B------:R-:W-:-:S03]  /*1440*/  @P0 LOP3.LUT R10, R10, 0xfffffff8, RZ, 0xc0, !PT ;  /* 0xfffffff80a0a0812 */ /* 0x000fc600078ec0ff */
[----:B----4-:R-:W-:-:S04]  /*1450*/  @P1 IMAD.WIDE R24, R13, 0x2, R20 ;  /* 0x000000020d181825 */ /* 0x010fc800078e0214 */
[----:B------:R-:W-:Y:S02]  /*1460*/  @P1 IMAD.SHL.U32 R16, R214, 0x2, RZ ;  /* 0x00000002d6101824 */ /* 0x000fe400078e00ff */
[----:B------:R-:W-:-:S04]  /*1470*/  @P1 IMAD.WIDE R20, R213, 0x2, R20 ;  /* 0x00000002d5141825 */ /* 0x000fc800078e0214 */
[--C-:B---3--:R-:W-:Y:S01]  /*1480*/  @P0 IMAD.WIDE R12, R12, 0x2, R18.reuse ;  /* 0x000000020c0c0825 */ /* 0x108fe200078e0212 */
[----:B------:R1:W-:Y:S03]  /*1490*/  @P1 LDGSTS.E.BYPASS.LTC128B.128 [R16+0xd100], [R20.64], !P6 ;  /* 0x0d10000014101fae */ /* 0x0003e6000f101d4c */
[--C-:B------:R-:W-:Y:S01]  /*14a0*/  @P0 IMAD.WIDE R30, R11, 0x2, R18.reuse ;  /* 0x000000020b1e0825 */ /* 0x100fe200078e0212 */
[----:B------:R1:W-:Y:S03]  /*14b0*/  @P1 LDGSTS.E.BYPASS.LTC128B.128 [R16+0x10100], [R22.64], !P5 ;  /* 0x1010000016101fae */ /* 0x0003e6000e901d4c */
[--C-:B------:R-:W-:Y:S01]  /*14c0*/  @P0 IMAD.WIDE R26, R10, 0x2, R18.reuse ;  /* 0x000000020a1a0825 */ /* 0x100fe200078e0212 */
[----:B------:R2:W-:Y:S03]  /*14d0*/  @P1 LDGSTS.E.BYPASS.LTC128B.128 [R16+0x13100], [R14.64], !P4 ;  /* 0x131000000e101fae */ /* 0x0005e6000e101d4c */
[----:B------:R-:W-:Y:S01]  /*14e0*/  @P0 IMAD.SHL.U32 R6, R214, 0x2, RZ ;  /* 0x00000002d6060824 */ /* 0x000fe200078e00ff */
[----:B------:R3:W-:Y:S01]  /*14f0*/  @P1 LDGSTS.E.BYPASS.LTC128B.128 [R16+0x16100], [R24.64], !P3 ;  /* 0x1610000018101fae */ /* 0x0007e2000d901d4c */
[----:B------:R-:W-:-:S05]  /*1500*/  @P0 IMAD.WIDE R18, R213, 0x2, R18 ;  /* 0x00000002d5120825 */ /* 0x000fca00078e0212 */
[----:B------:R4:W-:Y:S04]  /*1510*/  @P0 LDGSTS.E.BYPASS.LTC128B.128 [R6+0xe100], [R18.64], !P6 ;  /* 0x0e10000012060fae */ /* 0x0009e8000f101d4c */
[----:B------:R5:W-:Y:S04]  /*1520*/  @P0 LDGSTS.E.BYPASS.LTC128B.128 [R6+0x11100], [R12.64], !P5 ;  /* 0x111000000c060fae */ /* 0x000be8000e901d4c */
[----:B------:R4:W-:Y:S04]  /*1530*/  @P0 LDGSTS.E.BYPASS.LTC128B.128 [R6+0x14100], [R30.64], !P4 ;  /* 0x141000001e060fae */ /* 0x0009e8000e101d4c */
[----:B------:R4:W-:Y:S04]  /*1540*/  @P0 LDGSTS.E.BYPASS.LTC128B.128 [R6+0x17100], [R26.64], !P3 ;  /* 0x171000001a060fae */ /* 0x0009e8000d901d4c */
[----:B------:R-:W0:Y:S01]  /*1550*/  LDGDEPBAR ;  /* 0x00000000000079af */ /* 0x000e220000000000 */
[C---:B------:R-:W-:Y:S01]  /*1560*/  R2P PR, R4.reuse, 0x6 ;  /* 0x0000000604007804 */ /* 0x040fe20000000000 */
[----:B------:R-:W-:-:S02]  /*1570*/  IMAD.SHL.U32 R4, R4, 0x40, RZ ;  /* 0x0000004004047824 */ /* 0x000fc400078e00ff */
[C---:B------:R-:W-:Y:S02]  /*1580*/  IMAD R249, R3.reuse, 0x200, R249 ;  /* 0x0000020003f97824 */ /* 0x040fe400078e02f9 */
[----:B------:R-:W-:Y:S01]  /*1590*/  IMAD.SHL.U32 R3, R3, 0x8, RZ ;  /* 0x0000000803037824 */ /* 0x000fe200078e00ff */
[----:B------:R-:W-:Y:S01]  /*15a0*/  LEA.HI R11, R17, R2, RZ, 0x5 ;  /* 0x00000002110b7211 */ /* 0x000fe200078f28ff */
[----:B------:R-:W-:Y:S02]  /*15b0*/  IMAD.MOV.U32 R10, RZ, RZ, 0x20 ;  /* 0x00000020ff0a7424 */ /* 0x000fe400078e00ff */
[----:B-----5:R-:W-:Y:S01]  /*15c0*/  IMAD.MOV.U32 R13, RZ, RZ, 0x10 ;  /* 0x00000010ff0d7424 */ /* 0x020fe200078e00ff */
[----:B------:R-:W-:Y:S01]  /*15d0*/  SHF.R.S32.HI R12, RZ, 0x5, R11 ;  /* 0x00000005ff0c7819 */ /* 0x000fe2000001140b */
[----:B----4-:R-:W-:Y:S01]  /*15e0*/  IMAD.SHL.U32 R6, R5, 0x40, RZ ;  /* 0x0000004005067824 */ /* 0x010fe200078e00ff */
[----:B------:R-:W-:Y:S01]  /*15f0*/  LOP3.LUT R5, R4, 0x1c0, RZ, 0xc0, !PT ;  /* 0x000001c004057812 */ /* 0x000fe200078ec0ff */
[----:B------:R-:W-:-:S04]  /*1600*/  DEPBAR.LE SB0, 0x1 ;  /* 0x000080400000791a */ /* 0x000fc80000000000 */
[----:B------:R-:W-:Y:S01]  /*1610*/  SEL R4, R13, 0xfffffff0, !P1 ;  /* 0xfffffff00d047807 */ /* 0x000fe20004800000 */
[----:B------:R-:W-:-:S04]  /*1620*/  DEPBAR.LE SB0, 0x0 ;  /* 0x000080000000791a */ /* 0x000fc80000000000 */
[----:B------:R-:W-:Y:S02]  /*1630*/  LOP3.LUT R13, R5, 0x8, R3, 0xf8, !PT ;  /* 0x00000008050d7812 */ /* 0x000fe400078ef803 */
[----:B------:R-:W-:Y:S02]  /*1640*/  LOP3.LUT R6, R6, 0xfffffe00, RZ, 0xc0, !PT ;  /* 0xfffffe0006067812 */ /* 0x000fe400078ec0ff */
[----:B------:R-:W-:Y:S02]  /*1650*/  SHF.R.U32.HI R5, RZ, 0x3, R5 ;  /* 0x00000003ff057819 */ /* 0x000fe40000011605 */
[----:B------:R-:W-:Y:S01]  /*1660*/  SEL R3, R10, 0xffffffe0, !P2 ;  /* 0xffffffe00a037807 */ /* 0x000fe20005000000 */
[----:B------:R-:W-:Y:S01]  /*1670*/  BAR.SYNC.DEFER_BLOCKING 0x0 ;  /* 0x0000000000007b1d */ /* 0x000fe20000010000 */
[----:B------:R-:W-:Y:S01]  /*1680*/  R2P PR, R0, 0x6 ;  /* 0x0000000600007804 */ /* 0x000fe20000000000 */
[----:B------:R-:W-:Y:S01]  /*1690*/  IMAD R0, R12, 0x400, R6 ;  /* 0x000004000c007824 */ /* 0x000fe200078e0206 */
[----:B------:R-:W-:Y:S01]  /*16a0*/  LOP3.LUT R5, R13, R5, RZ, 0x3c, !PT ;  /* 0x000000050d057212 */ /* 0x000fe200078e3cff */
[----:B------:R-:W-:Y:S01]  /*16b0*/  IMAD.SHL.U32 R249, R249, 0x2, RZ ;  /* 0x00000002f9f97824 */ /* 0x000fe200078e00ff */
[----:B------:R-:W-:-:S03]  /*16c0*/  PLOP3.LUT P0, PT, PT, PT, UP1, 0x80, 0x0 ;  /* 0x000000000000781c */ /* 0x000fc60003f0f018 */
[----:B------:R-:W-:Y:S01]  /*16d0*/  IMAD.IADD R0, R5, 0x1, R0 ;  /* 0x0000000105007824 */ /* 0x000fe200078e0200 */
[C---:B------:R-:W-:Y:S02]  /*16e0*/  IADD3 R12, R249.reuse, 0xc100, RZ ;  /* 0x0000c100f90c7810 */ /* 0x040fe40007ffe0ff */
[----:B------:R-:W-:Y:S02]  /*16f0*/  IADD3 R247, R249, 0xc120, RZ ;  /* 0x0000c120f9f77810 */ /* 0x000fe40007ffe0ff */
[----:B------:R-:W-:Y:S02]  /*1700*/  LEA R250, R0, 0x18100, 0x1 ;  /* 0x0001810000fa7811 */ /* 0x000fe400078e08ff */
[----:B------:R-:W-:Y:S01]  /*1710*/  @P1 IADD3 R247, R12, -0x20, RZ ;  /* 0xffffffe00cf71810 */ /* 0x000fe20007ffe0ff */
[----:B------:R-:W-:Y:S02]  /*1720*/  IMAD.SHL.U32 R12, R0, 0x2, RZ ;  /* 0x00000002000c7824 */ /* 0x000fe400078e00ff */
[----:B------:R-:W-:Y:S01]  /*1730*/  IMAD R248, R4, 0x2, R250 ;  /* 0x0000000204f87824 */ /* 0x000fe200078e02fa */
[----:B------:R-:W-:-:S02]  /*1740*/  LOP3.LUT R11, R11, 0xffffffe0, RZ, 0xc0, !PT ;  /* 0xffffffe00b0b7812 */ /* 0x000fc400078ec0ff */
[----:B------:R-:W-:Y:S01]  /*1750*/  ISETP.GE.AND P1, PT, R215, c[0x0][0x1d4], PT ;  /* 0x00007500d7007a0c */ /* 0x000fe20003f26270 */
[----:B--2---:R-:W2:Y:S01]  /*1760*/  LDSM.16.M88.4 R12, [R12+0x18100] ;  /* 0x018100000c0c783b */ /* 0x004ea20000000200 */
[----:B------:R-:W-:-:S03]  /*1770*/  LOP3.LUT R5, R5, R6, RZ, 0xfc, !PT ;  /* 0x0000000605057212 */ /* 0x000fc600078efcff */
[----:B------:R1:W4:Y:S01]  /*1780*/  LDSM.16.M88.4 R80, [R249+0xc100] ;  /* 0x00c10000f950783b */ /* 0x0003220000000200 */
[----:B------:R-:W-:-:S03]  /*1790*/  IMAD.IADD R2, R2, 0x1, -R11 ;  /* 0x0000000102027824 */ /* 0x000fc600078e0a0b */
[----:B------:R1:W1:Y:S01]  /*17a0*/  LDSM.16.M88.4 R72, [R249+0xc900] ;  /* 0x00c90000f948783b */ /* 0x0002620000000200 */
[----:B------:R-:W-:-:S03]  /*17b0*/  ISETP.GT.AND P3, PT, R116, 0x5f, PT ;  /* 0x0000005f7400780c */ /* 0x000fc60003f64270 */
[----:B------:R1:W1:Y:S01]  /*17c0*/  LDSM.16.M88.4 R64, [R249+0xd100] ;  /* 0x00d10000f940783b */ /* 0x0002620000000200 */
[----:B------:R-:W-:-:S03]  /*17d0*/  SEL R6, RZ, 0x10, P1 ;  /* 0x00000010ff067807 */ /* 0x000fc60000800000 */
[----:B------:R1:W1:Y:S01]  /*17e0*/  LDSM.16.M88.4 R56, [R249+0xd900] ;  /* 0x00d90000f938783b */ /* 0x0002620000000200 */
[----:B------:R-:W-:-:S03]  /*17f0*/  SEL R0, R10, 0xffffffe0, !P2 ;  /* 0xffffffe00a007807 */ /* 0x000fc60005000000 */
[----:B------:R1:W1:Y:S01]  /*1800*/  LDSM.16.M88.4 R48, [R249+0xe100] ;  /* 0x00e10000f930783b */ /* 0x0002620000000200 */
[----:B------:R-:W-:-:S03]  /*1810*/  IADD3 R239, R247, 0x800, RZ ;  /* 0x00000800f7ef7810 */ /* 0x000fc60007ffe0ff */
[----:B------:R1:W1:Y:S01]  /*1820*/  LDSM.16.M88.4 R96, [R249+0xe900] ;  /* 0x00e90000f960783b */ /* 0x0002620000000200 */
[----:B------:R-:W-:-:S03]  /*1830*/  IADD3 R238, R247, 0x1000, RZ ;  /* 0x00001000f7ee7810 */ /* 0x000fc60007ffe0ff */
[----:B------:R1:W1:Y:S01]  /*1840*/  LDSM.16.M88.4 R84, [R248] ;  /* 0x00000000f854783b */ /* 0x0002620000000200 */
[----:B------:R-:W-:-:S03]  /*1850*/  IADD3 R237, R247, 0x1800, RZ ;  /* 0x00001800f7ed7810 */ /* 0x000fc60007ffe0ff */
[----:B------:R1:W1:Y:S01]  /*1860*/  LDSM.16.M88.4 R40, [R247] ;  /* 0x00000000f728783b */ /* 0x0002620000000200 */
[----:B------:R-:W-:-:S03]  /*1870*/  IADD3 R236, R247, 0x2000, RZ ;  /* 0x00002000f7ec7810 */ /* 0x000fc60007ffe0ff */
[----:B------:R1:W1:Y:S01]  /*1880*/  LDSM.16.M88.4 R36, [R247+0x800] ;  /* 0x00080000f724783b */ /* 0x0002620000000200 */
[----:B------:R-:W-:-:S03]  /*1890*/  IADD3 R235, R247, 0x2800, RZ ;  /* 0x00002800f7eb7810 */ /* 0x000fc60007ffe0ff */
[----:B------:R1:W1:Y:S04]  /*18a0*/  LDSM.16.M88.4 R32, [R247+0x1000] ;  /* 0x00100000f720783b */ /* 0x0002680000000200 */
[----:B---3--:R3:W1:Y:S04]  /*18b0*/  LDSM.16.M88.4 R24, [R247+0x1800] ;  /* 0x00180000f718783b */ /* 0x0086680000000200 */
[----:B------:R3:W1:Y:S04]  /*18c0*/  LDSM.16.M88.4 R92, [R247+0x2000] ;  /* 0x00200000f75c783b */ /* 0x0006680000000200 */
[----:B------:R3:W1:Y:S01]  /*18d0*/  LDSM.16.M88.4 R88, [R247+0x2800] ;  /* 0x00280000f758783b */ /* 0x0006620000000200 */
[----:B------:R-:W-:Y:S05]  /*18e0*/  @!P0 BRA `(.L_x_769) ;  /* 0x0000059000008947 */ /* 0x000fea0003800000 */
[----:B--2-4-:R-:W-:Y:S01]  /*18f0*/  IMAD R9, R9, c[0x0][0x208], RZ ;  /* 0x0000820009097a24 */ /* 0x014fe200078e02ff */
[----:B-1----:R-:W-:Y:S01]  /*1900*/  P2R R20, PR, RZ, 0x8 ;  /* 0x00000008ff147803 */ /* 0x002fe20000000000 */
[----:B------:R-:W-:Y:S01]  /*1910*/  IMAD.WIDE.U32 R10, R252, c[0x0][0x208], RZ ;  /* 0x00008200fc0a7a25 */ /* 0x000fe200078e00ff */
[----:B------:R-:W-:-:S02]  /*1920*/  ISETP.GE.AND P3, PT, R213, c[0x0][0x1d4], PT ;  /* 0x00007500d5007a0c */ /* 0x000fc40003f66270 */
[----:B------:R-:W-:Y:S01]  /*1930*/  SHF.R.S32.HI R44, RZ, 0x1f, R29 ;  /* 0x0000001fff2c7819 */ /* 0x000fe2000001141d */
[----:B------:R-:W-:Y:S01]  /*1940*/  IMAD R9, R252, c[0x0][0x20c], R9 ;  /* 0x00008300fc097a24 */ /* 0x000fe200078e0209 */
[----:B------:R-:W-:Y:S01]  /*1950*/  SHF.R.S32.HI R30, RZ, 0x1f, R28 ;  /* 0x0000001fff1e7819 */ /* 0x000fe2000001141c */
[----:B------:R-:W-:Y:S01]  /*1960*/  IMAD R8, R8, c[0x0][0x218], RZ ;  /* 0x0000860008087a24 */ /* 0x000fe200078e02ff */
[----:B------:R-:W-:Y:S01]  /*1970*/  LEA.HI R44, R44, R29, RZ, 0x3 ;  /* 0x0000001d2c2c7211 */ /* 0x000fe200078f18ff */
[----:B------:R-:W-:Y:S01]  /*1980*/  IMAD.IADD R11, R11, 0x1, R9 ;  /* 0x000000010b0b7824 */ /* 0x000fe200078e0209 */
[----:B------:R-:W-:Y:S01]  /*1990*/  LEA.HI R30, R30, R28, RZ, 0x3 ;  /* 0x0000001c1e1e7211 */ /* 0x000fe200078f18ff */
[C---:B------:R-:W-:Y:S01]  /*19a0*/  IMAD R8, R251.reuse, c[0x0][0x21c], R8 ;  /* 0x00008700fb087a24 */ /* 0x040fe200078e0208 */
[----:B------:R-:W-:Y:S01]  /*19b0*/  LOP3.LUT R44, R44, 0xfffffff8, RZ, 0xc0, !PT ;  /* 0xfffffff82c2c7812 */ /* 0x000fe200078ec0ff */
[----:B------:R-:W-:Y:S01]  /*19c0*/  IMAD.WIDE.U32 R10, R251, c[0x0][0x218], R10 ;  /* 0x00008600fb0a7a25 */ /* 0x000fe200078e000a */
[----:B------:R-:W-:-:S02]  /*19d0*/  LOP3.LUT R30, R30, 0xfffffff8, RZ, 0xc0, !PT ;  /* 0xfffffff81e1e7812 */ /* 0x000fc400078ec0ff */
[----:B------:R-:W-:Y:S01]  /*19e0*/  ISETP.GE.AND P2, PT, R29, c[0x0][0x1d4], PT ;  /* 0x000075001d007a0c */ /* 0x000fe20003f46270 */
[----:B------:R-:W-:Y:S01]  /*19f0*/  IMAD.WIDE R46, R213, 0x2, RZ ;  /* 0x00000002d52e7825 */ /* 0x000fe200078e02ff */
[----:B------:R-:W-:Y:S02]  /*1a00*/  IADD3 R10, P0, R10, UR22, RZ ;  /* 0x000000160a0a7c10 */ /* 0x000fe4000ff1e0ff */
[----:B------:R-:W-:Y:S01]  /*1a10*/  ISETP.GE.AND P1, PT, R28, c[0x0][0x1d4], PT ;  /* 0x000075001c007a0c */ /* 0x000fe20003f26270 */
[----:B------:R-:W-:Y:S01]  /*1a20*/  IMAD.SHL.U32 R9, R214, 0x2, RZ ;  /* 0x00000002d6097824 */ /* 0x000fe200078e00ff */
[----:B------:R-:W-:Y:S01]  /*1a30*/  IADD3.X R8, R11, UR5, R8, P0, !PT ;  /* 0x000000050b087c10 */ /* 0x000fe200087fe408 */
[----:B------:R-:W-:Y:S01]  /*1a40*/  IMAD.WIDE R44, R44, 0x2, RZ ;  /* 0x000000022c2c7825 */ /* 0x000fe200078e02ff */
[----:B------:R-:W-:Y:S02]  /*1a50*/  LEA R11, P0, R10, c[0x0][0x1f8], 0x1 ;  /* 0x00007e000a0b7a11 */ /* 0x000fe400078008ff */
[----:B------:R-:W-:Y:S01]  /*1a60*/  P2R R21, PR, RZ, 0x20 ;  /* 0x00000020ff157803 */ /* 0x000fe20000000000 */
[----:B------:R-:W-:Y:S01]  /*1a70*/  IMAD.WIDE R30, R30, 0x2, RZ ;  /* 0x000000021e1e7825 */ /* 0x000fe200078e02ff */
[----:B------:R-:W-:Y:S01]  /*1a80*/  LEA.HI.X R10, R10, c[0x0][0x1fc], R8, 0x1, P0 ;  /* 0x00007f000a0a7a11 */ /* 0x000fe200000f0c08 */
[----:B------:R-:W1:Y:S01]  /*1a90*/  SHFL.IDX PT, R18, R11, RZ, 0x181f ;  /* 0x00181fff0b127589 */ /* 0x000e6200000e0000 */
[----:B------:R-:W-:-:S03]  /*1aa0*/  SHF.R.S32.HI R8, RZ, 0x1f, R215 ;  /* 0x0000001fff087819 */ /* 0x000fc600000114d7 */
[----:B------:R-:W2:Y:S01]  /*1ab0*/  SHFL.IDX PT, R19, R10, RZ, 0x181f ;  /* 0x00181fff0a137589 */ /* 0x000ea200000e0000 */
[----:B------:R-:W-:-:S03]  /*1ac0*/  LEA.HI R8, R8, R215, RZ, 0x3 ;  /* 0x000000d708087211 */ /* 0x000fc600078f18ff */
[----:B------:R-:W4:Y:S01]  /*1ad0*/  SHFL.IDX PT, R16, R11, 0x1, 0x181f ;  /* 0x00381f000b107f89 */ /* 0x000f2200000e0000 */
[----:B------:R-:W-:-:S03]  /*1ae0*/  LOP3.LUT R8, R8, 0xfffffff8, RZ, 0xc0, !PT ;  /* 0xfffffff808087812 */ /* 0x000fc600078ec0ff */
[----:B------:R-:W5:Y:S02]  /*1af0*/  SHFL.IDX PT, R17, R10, 0x1, 0x181f ;  /* 0x00381f000a117f89 */ /* 0x000f6400000e0000 */
[----:B------:R-:W-:Y:S01]  /*1b00*/  IMAD.WIDE R54, R8, 0x2, RZ ;  /* 0x0000000208367825 */ /* 0x000fe200078e02ff */
[----:B------:R-:W-:Y:S01]  /*1b10*/  P2R R8, PR, RZ, 0x10 ;  /* 0x00000010ff087803 */ /* 0x000fe20000000000 */
[----:B------:R-:W3:Y:S01]  /*1b20*/  SHFL.IDX PT, R11, R11, 0x2, 0x181f ;  /* 0x00581f000b0b7f89 */ /* 0x000ee200000e0000 */
[----:B------:R-:W-:-:S03]  /*1b30*/  ISETP.LT.OR P4, PT, R7, 0x21, P2 ;  /* 0x000000210700780c */ /* 0x000fc60001781670 */
[----:B------:R-:W3:Y:S01]  /*1b40*/  SHFL.IDX PT, R10, R10, 0x2, 0x181f ;  /* 0x00581f000a0a7f89 */ /* 0x000ee200000e0000 */
[----:B-1----:R-:W-:-:S05]  /*1b50*/  IADD3 R22, P0, R18, R46, RZ ;  /* 0x0000002e12167210 */ /* 0x002fca0007f1e0ff */
[----:B--2---:R-:W-:Y:S01]  /*1b60*/  IMAD.X R23, R19, 0x1, R47, P0 ;  /* 0x0000000113177824 */ /* 0x004fe200000e062f */
[----:B------:R-:W-:-:S13]  /*1b70*/  ISETP.LT.OR P0, PT, R7, 0x1, P3 ;  /* 0x000000010700780c */ /* 0x000fda0001f01670 */
[----:B------:R1:W-:Y:S02]  /*1b80*/  LDGSTS.E.BYPASS.LTC128B.128 [R9+0x100], [R22.64], !P0 ;  /* 0x0010000016097fae */ /* 0x0003e4000c101d4c */
[----:B-1----:R-:W-:-:S05]  /*1b90*/  IADD3 R22, P0, R18, R44, RZ ;  /* 0x0000002c12167210 */ /* 0x002fca0007f1e0ff */
[----:B------:R-:W-:Y:S01]  /*1ba0*/  IMAD.X R23, R19, 0x1, R45, P0 ;  /* 0x0000000113177824 */ /* 0x000fe200000e062d */
[----:B------:R-:W-:-:S05]  /*1bb0*/  IADD3 R52, P0, R18, R30, RZ ;  /* 0x0000001e12347210 */ /* 0x000fca0007f1e0ff */
[----:B------:R-:W-:Y:S01]  /*1bc0*/  IMAD.X R53, R19, 0x1, R31, P0 ;  /* 0x0000000113357824 */ /* 0x000fe200000e061f */
[----:B------:R-:W-:-:S05]  /*1bd0*/  IADD3 R18, P0, R18, R54, RZ ;  /* 0x0000003612127210 */ /* 0x000fca0007f1e0ff */
[----:B------:R-:W-:Y:S01]  /*1be0*/  IMAD.X R19, R19, 0x1, R55, P0 ;  /* 0x0000000113137824 */ /* 0x000fe200000e0637 */
[----:B----4-:R-:W-:-:S05]  /*1bf0*/  IADD3 R68, P0, R46, R16, RZ ;  /* 0x000000102e447210 */ /* 0x010fca0007f1e0ff */
[----:B-----5:R-:W-:Y:S01]  /*1c00*/  IMAD.X R69, R47, 0x1, R17, P0 ;  /* 0x000000012f457824 */ /* 0x020fe200000e0611 */
[----:B------:R-:W-:-:S05]  /*1c10*/  IADD3 R62, P0, R44, R16, RZ ;  /* 0x000000102c3e7210 */ /* 0x000fca0007f1e0ff */
[----:B------:R-:W-:Y:S01]  /*1c20*/  IMAD.X R63, R45, 0x1, R17, P0 ;  /* 0x000000012d3f7824 */ /* 0x000fe200000e0611 */
[----:B------:R-:W-:-:S05]  /*1c30*/  IADD3 R60, P0, R30, R16, RZ ;  /* 0x000000101e3c7210 */ /* 0x000fca0007f1e0ff */
[----:B------:R-:W-:Y:S01]  /*1c40*/  IMAD.X R61, R31, 0x1, R17, P0 ;  /* 0x000000011f3d7824 */ /* 0x000fe200000e0611 */
[----:B------:R-:W-:-:S05]  /*1c50*/  IADD3 R16, P0, R54, R16, RZ ;  /* 0x0000001036107210 */ /* 0x000fca0007f1e0ff */
[----:B------:R-:W-:Y:S01]  /*1c60*/  IMAD.X R17, R55, 0x1, R17, P0 ;  /* 0x0000000137117824 */ /* 0x000fe200000e0611 */
[----:B---3--:R-:W-:-:S05]  /*1c70*/  IADD3 R46, P0, R46, R11, RZ ;  /* 0x0000000b2e2e7210 */ /* 0x008fca0007f1e0ff */
[----:B------:R-:W-:Y:S01]  /*1c80*/  IMAD.X R47, R47, 0x1, R10, P0 ;  /* 0x000000012f2f7824 */ /* 0x000fe200000e060a */
[----:B------:R-:W-:-:S05]  /*1c90*/  IADD3 R44, P0, R44, R11, RZ ;  /* 0x0000000b2c2c7210 */ /* 0x000fca0007f1e0ff */
[----:B------:R-:W-:Y:S01]  /*1ca0*/  IMAD.X R45, R45, 0x1, R10, P0 ;  /* 0x000000012d2d7824 */ /* 0x000fe200000e060a */
[----:B------:R-:W-:-:S05]  /*1cb0*/  IADD3 R30, P0, R30, R11, RZ ;  /* 0x0000000b1e1e7210 */ /* 0x000fca0007f1e0ff */
[----:B------:R-:W-:Y:S01]  /*1cc0*/  IMAD.X R31, R31, 0x1, R10, P0 ;  /* 0x000000011f1f7824 */ /* 0x000fe200000e060a */
[----:B------:R-:W-:-:S05]  /*1cd0*/  IADD3 R54, P0, R54, R11, RZ ;  /* 0x0000000b36367210 */ /* 0x000fca0007f1e0ff */
[----:B------:R-:W-:Y:S01]  /*1ce0*/  IMAD.X R55, R55, 0x1, R10, P0 ;  /* 0x0000000137377824 */ /* 0x000fe200000e060a */
[C---:B------:R-:W-:Y:S02]  /*1cf0*/  ISETP.LT.OR P0, PT, R7.reuse, 0x1, P2 ;  /* 0x000000010700780c */ /* 0x040fe40001701670 */
[----:B------:R-:W-:-:S11]  /*1d00*/  ISETP.LT.OR P2, PT, R7, 0x41, P2 ;  /* 0x000000410700780c */ /* 0x000fd60001741670 */
[----:B------:R1:W-:Y:S01]  /*1d10*/  LDGSTS.E.BYPASS.LTC128B.128 [R9+0x3100], [R22.64], !P0 ;  /* 0x0310000016097fae */ /* 0x0003e2000c101d4c */
[----:B------:R-:W-:-:S13]  /*1d20*/  ISETP.LT.OR P0, PT, R7, 0x1, P1 ;  /* 0x000000010700780c */ /* 0x000fda0000f01670 */
[----:B------:R1:W-:Y:S01]  /*1d30*/  LDGSTS.E.BYPASS.LTC128B.128 [R9+0x6100], [R52.64], !P0 ;  /* 0x0610000034097fae */ /* 0x0003e2000c101d4c */
[----:B------:R-:W-:-:S04]  /*1d40*/  ISETP.GE.AND P0, PT, R215, c[0x0][0x1d4], PT ;  /* 0x00007500d7007a0c */ /* 0x000fc80003f06270 */
[----:B------:R-:W-:-:S13]  /*1d50*/  ISETP.LT.OR P5, PT, R7, 0x1, P0 ;  /* 0x000000010700780c */ /* 0x000fda00007a1670 */
[----:B------:R1:W-:Y:S01]  /*1d60*/  LDGSTS.E.BYPASS.LTC128B.128 [R9+0x9100], [R18.64], !P5 ;  /* 0x0910000012097fae */ /* 0x0003e2000e901d4c */
[C---:B------:R-:W-:Y:S02]  /*1d70*/  ISETP.LT.OR P5, PT, R7.reuse, 0x21, P3 ;  /* 0x000000210700780c */ /* 0x040fe40001fa1670 */
[----:B------:R-:W-:-:S11]  /*1d80*/  ISETP.LT.OR P3, PT, R7, 0x41, P3 ;  /* 0x000000410700780c */ /* 0x000fd60001f61670 */
[----:B------:R1:W-:Y:S01]  /*1d90*/  LDGSTS.E.BYPASS.LTC128B.128 [R9+0x1100], [R68.64], !P5 ;  /* 0x0110000044097fae */ /* 0x0003e2000e901d4c */
[----:B------:R-:W-:-:S03]  /*1da0*/  ISETP.NE.AND P5, PT, R21, RZ, PT ;  /* 0x000000ff1500720c */ /* 0x000fc60003fa5270 */
[----:B------:R1:W-:Y:S01]  /*1db0*/  LDGSTS.E.BYPASS.LTC128B.128 [R9+0x4100], [R62.64], !P4 ;  /* 0x041000003e097fae */ /* 0x0003e2000e101d4c */
[C---:B------:R-:W-:Y:S02]  /*1dc0*/  ISETP.LT.OR P4, PT, R7.reuse, 0x21, P1 ;  /* 0x000000210700780c */ /* 0x040fe40000f81670 */
[----:B------:R-:W-:-:S11]  /*1dd0*/  ISETP.LT.OR P1, PT, R7, 0x41, P1 ;  /* 0x000000410700780c */ /* 0x000fd60000f21670 */
[----:B------:R1:W-:Y:S01]  /*1de0*/  LDGSTS.E.BYPASS.LTC128B.128 [R9+0x7100], [R60.64], !P4 ;  /* 0x071000003c097fae */ /* 0x0003e2000e101d4c */
[C---:B------:R-:W-:Y:S02]  /*1df0*/  ISETP.LT.OR P4, PT, R7.reuse, 0x21, P0 ;  /* 0x000000210700780c */ /* 0x040fe40000781670 */
[----:B------:R-:W-:-:S11]  /*1e00*/  ISETP.LT.OR P0, PT, R7, 0x41, P0 ;  /* 0x000000410700780c */ /* 0x000fd60000701670 */
[----:B------:R1:W-:Y:S01]  /*1e10*/  LDGSTS.E.BYPASS.LTC128B.128 [R9+0xa100], [R16.64], !P4 ;  /* 0x0a10000010097fae */ /* 0x0003e2000e101d4c */
[----:B------:R-:W-:-:S03]  /*1e20*/  ISETP.NE.AND P4, PT, R8, RZ, PT ;  /* 0x000000ff0800720c */ /* 0x000fc60003f85270 */
[----:B------:R1:W-:Y:S01]  /*1e30*/  LDGSTS.E.BYPASS.LTC128B.128 [R9+0x2100], [R46.64], !P3 ;  /* 0x021000002e097fae */ /* 0x0003e2000d901d4c */
[----:B------:R-:W-:-:S03]  /*1e40*/  ISETP.NE.AND P3, PT, R20, RZ, PT ;  /* 0x000000ff1400720c */ /* 0x000fc60003f65270 */
[----:B------:R1:W-:Y:S04]  /*1e50*/  LDGSTS.E.BYPASS.LTC128B.128 [R9+0x5100], [R44.64], !P2 ;  /* 0x051000002c097fae */ /* 0x0003e8000d101d4c */
[----:B------:R1:W-:Y:S04]  /*1e60*/  LDGSTS.E.BYPASS.LTC128B.128 [R9+0x8100], [R30.64], !P1 ;  /* 0x081000001e097fae */ /* 0x0003e8000c901d4c */
[----:B------:R1:W-:Y:S02]  /*1e70*/  LDGSTS.E.BYPASS.LTC128B.128 [R9+0xb100], [R54.64], !P0 ;  /* 0x0b10000036097fae */ /* 0x0003e4000c101d4c */
.L_x_769:
[C---:B-12-4-:R-:W-:Y:S01]  /*1e80*/  HMMA.16816.F32.BF16 R8, R12.reuse, R80, RZ ;  /* 0x000000500c08723c */ /* 0x056fe200000418ff */
[C---:B------:R-:W-:Y:S01]  /*1e90*/  LEA R246, R3.reuse, R250, 0x1 ;  /* 0x000000fa03f67211 */ /* 0x040fe200078e08ff */
[----:B------:R-:W0:Y:S01]  /*1ea0*/  LDGDEPBAR ;  /* 0x00000000000079af */ /* 0x000e220000000000 */
[C---:B------:R-:W-:Y:S01]  /*1eb0*/  LEA R243, R0.reuse, R249, 0x1 ;  /* 0x000000f900f37211 */ /* 0x040fe200078e08ff */
[----:B------:R-:W-:Y:S01]  /*1ec0*/  UISETP.GE.AND UP1, UPT, UR10, 0x61, UPT ;  /* 0x000000610a00788c */ /* 0x000fe2000bf26270 */
[----:B------:R-:W-:Y:S01]  /*1ed0*/  LEA R245, R3, R248, 0x1 ;  /* 0x000000f803f57211 */ /* 0x000fe200078e08ff */
[----:B------:R-:W-:Y:S01]  /*1ee0*/  LDSM.16.M88.4 R20, [R246] ;  /* 0x00000000f614783b */ /* 0x000fe20000000200 */
[----:B------:R-:W-:Y:S01]  /*1ef0*/  LEA R234, R0, R247, 0x1 ;  /* 0x000000f700ea7211 */ /* 0x000fe200078e08ff */
[----:B------:R-:W-:Y:S01]  /*1f00*/  HMMA.16816.F32.BF16 R76, R12, R72, RZ ;  /* 0x000000480c4c723c */ /* 0x000fe200000418ff */
[----:B------:R-:W-:Y:S01]  /*1f10*/  IADD3 R233, R247, 0x3000, RZ ;  /* 0x00003000f7e97810 */ /* 0x000fe20007ffe0ff */
[----:B------:R-:W-:Y:S01]  /*1f20*/  LDSM.16.M88.4 R44, [R243+0xc100] ;  /* 0x00c10000f32c783b */ /* 0x000fe20000000200 */
[----:B------:R-:W-:-:S02]  /*1f30*/  PLOP3.LUT P0, PT, PT, PT, UP1, 0x40, 0x0 ;  /* 0x000000000000781c */ /* 0x000fc40003f0e818 */
[C---:B------:R-:W-:Y:S01]  /*1f40*/  IADD3 R232, R247.reuse, 0x3800, RZ ;  /* 0x00003800f7e87810 */ /* 0x040fe20007ffe0ff */
[----:B------:R-:W-:Y:S01]  /*1f50*/  LDSM.16.M88.4 R112, [R243+0xe900] ;  /* 0x00e90000f370783b */ /* 0x000fe20000000200 */
[C---:B------:R-:W-:Y:S01]  /*1f60*/  IADD3 R231, R247.reuse, 0x4000, RZ ;  /* 0x00004000f7e77810 */ /* 0x040fe20007ffe0ff */
[C---:B------:R-:W-:Y:S01]  /*1f70*/  HMMA.16816.F32.BF16 R80, R12.reuse, R82, RZ ;  /* 0x000000520c50723c */ /* 0x040fe200000418ff */
[C---:B------:R-:W-:Y:S01]  /*1f80*/  IADD3 R230, R247.reuse, 0x4800, RZ ;  /* 0x00004800f7e67810 */ /* 0x040fe20007ffe0ff */
[----:B------:R-:W-:Y:S01]  /*1f90*/  LDSM.16.M88.4 R108, [R245] ;  /* 0x00000000f56c783b */ /* 0x000fe20000000200 */
[C---:B------:R-:W-:Y:S02]  /*1fa0*/  IADD3 R229, R247.reuse, 0x5000, RZ ;  /* 0x00005000f7e57810 */ /* 0x040fe40007ffe0ff */
[C---:B------:R-:W-:Y:S01]  /*1fb0*/  IADD3 R228, R247.reuse, 0x5800, RZ ;  /* 0x00005800f7e47810 */ /* 0x040fe20007ffe0ff */
[----:B------:R-:W-:Y:S01]  /*1fc0*/  LDSM.16.M88.4 R100, [R234+0x800] ;  /* 0x00080000ea64783b */ /* 0x000fe20000000200 */
[C---:B------:R-:W-:Y:S01]  /*1fd0*/  IADD3 R227, R247.reuse, 0x6000, RZ ;  /* 0x00006000f7e37810 */ /* 0x040fe20007ffe0ff */
[----:B------:R-:W-:Y:S01]  /*1fe0*/  HMMA.16816.F32.BF16 R72, R12, R74, RZ ;  /* 0x0000004a0c48723c */ /* 0x000fe200000418ff */
[C---:B------:R-:W-:Y:S01]  /*1ff0*/  IADD3 R226, R247.reuse, 0x6800, RZ ;  /* 0x00006800f7e27810 */ /* 0x040fe20007ffe0ff */
[----:B------:R-:W-:Y:S01]  /*2000*/  LDSM.16.M88.4 R104, [R234] ;  /* 0x00000000ea68783b */ /* 0x000fe20000000200 */
[----:B------:R-:W-:-:S02]  /*2010*/  IADD3 R225, R247, 0x7000, RZ ;  /* 0x00007000f7e17810 */ /* 0x000fc40007ffe0ff */
[C---:B------:R-:W-:Y:S02]  /*2020*/  IADD3 R224, R247.reuse, 0x7800, RZ ;  /* 0x00007800f7e07810 */ /* 0x040fe40007ffe0ff */
[C---:B------:R-:W-:Y:S01]  /*2030*/  IADD3 R223, R247.reuse, 0x8000, RZ ;  /* 0x00008000f7df7810 */ /* 0x040fe20007ffe0ff */
[C---:B------:R-:W-:Y:S01]  /*2040*/  HMMA.16816.F32.BF16 R68, R12.reuse, R64, RZ ;  /* 0x000000400c44723c */ /* 0x040fe200000418ff */
[C---:B------:R-:W-:Y:S02]  /*2050*/  IADD3 R222, R247.reuse, 0x8800, RZ ;  /* 0x00008800f7de7810 */ /* 0x040fe40007ffe0ff */
[C---:B------:R-:W-:Y:S02]  /*2060*/  IADD3 R221, R247.reuse, 0x9000, RZ ;  /* 0x00009000f7dd7810 */ /* 0x040fe40007ffe0ff */
[C---:B------:R-:W-:Y:S02]  /*2070*/  IADD3 R220, R247.reuse, 0x9800, RZ ;  /* 0x00009800f7dc7810 */ /* 0x040fe40007ffe0ff */
[C---:B------:R-:W-:Y:S01]  /*2080*/  IADD3 R219, R247.reuse, 0xa000, RZ ;  /* 0x0000a000f7db7810 */ /* 0x040fe20007ffe0ff */
[----:B------:R-:W-:Y:S01]  /*2090*/  HMMA.16816.F32.BF16 R64, R12, R66, RZ ;  /* 0x000000420c40723c */ /* 0x000fe200000418ff */
[----:B------:R-:W-:-:S02]  /*20a0*/  IADD3 R218, R247, 0xa800, RZ ;  /* 0x0000a800f7da7810 */ /* 0x000fc40007ffe0ff */
[C---:B------:R-:W-:Y:S02]  /*20b0*/  IADD3 R217, R247.reuse, 0xb000, RZ ;  /* 0x0000b000f7d97810 */ /* 0x040fe40007ffe0ff */
[----:B------:R-:W-:-:S03]  /*20c0*/  IADD3 R216, R247, 0xb800, RZ ;  /* 0x0000b800f7d87810 */ /* 0x000fc60007ffe0ff */
        /* <DEDUP_REMOVED lines=10> */
[----:B------:R-:W4:Y:S07]  /*2170*/  LDSM.16.M88.4 R32, [R243+0xd900] ;  /* 0x00d90000f320783b */ /* 0x000f2e0000000200 */
[C---:B------:R-:W-:Y:S08]  /*2180*/  HMMA.16816.F32.BF16 R52, R12.reuse, R48, RZ ;  /* 0x000000300c34723c */ /* 0x040ff000000418ff */
[C---:B------:R-:W-:Y:S08]  /*2190*/  HMMA.16816.F32.BF16 R48, R12.reuse, R50, RZ ;  /* 0x000000320c30723c */ /* 0x040ff000000418ff */
[C---:B------:R-:W-:Y:S08]  /*21a0*/  HMMA.16816.F32.BF16 R16, R12.reuse, R96, RZ ;  /* 0x000000600c10723c */ /* 0x040ff000000418ff */
[----:B------:R-:W-:Y:S01]  /*21b0*/  HMMA.16816.F32.BF16 R12, R12, R98, RZ ;  /* 0x000000620c0c723c */ /* 0x000fe200000418ff */
[----:B------:R-:W-:Y:S07]  /*21c0*/  LDSM.16.M88.4 R96, [R234+0x1000] ;  /* 0x00100000ea60783b */ /* 0x000fee0000000200 */
[C---:B------:R-:W-:Y:S08]  /*21d0*/  HMMA.16816.F32.BF16 R60, R84.reuse, R24, R60 ;  /* 0x00000018543c723c */ /* 0x040ff0000004183c */
[C---:B------:R-:W-:Y:S01]  /*21e0*/  HMMA.16816.F32.BF16 R56, R84.reuse, R26, R56 ;  /* 0x0000001a5438723c */ /* 0x040fe20000041838 */
[----:B------:R-:W5:Y:S07]  /*21f0*/  LDSM.16.M88.4 R24, [R243+0xe100] ;  /* 0x00e10000f318783b */ /* 0x000f6e0000000200 */
[C---:B------:R-:W-:Y:S08]  /*2200*/  HMMA.16816.F32.BF16 R52, R84.reuse, R92, R52 ;  /* 0x0000005c5434723c */ /* 0x040ff00000041834 */
[C---:B------:R-:W-:Y:S01]  /*2210*/  HMMA.16816.F32.BF16 R48, R84.reuse, R94, R48 ;  /* 0x0000005e5430723c */ /* 0x040fe20000041830 */
[----:B------:R-:W-:Y:S07]  /*2220*/  LDSM.16.M88.4 R92, [R234+0x1800] ;  /* 0x00180000ea5c783b */ /* 0x000fee0000000200 */
[C---:B------:R-:W-:Y:S08]  /*2230*/  HMMA.16816.F32.BF16 R16, R84.reuse, R88, R16 ;  /* 0x000000585410723c */ /* 0x040ff00000041810 */
[----:B------:R-:W-:Y:S01]  /*2240*/  HMMA.16816.F32.BF16 R12, R84, R90, R12 ;  /* 0x0000005a540c723c */ /* 0x000fe2000004180c */
[----:B------:R-:W3:Y:S04]  /*2250*/  LDSM.16.M88.4 R88, [R234+0x2000] ;  /* 0x00200000ea58783b */ /* 0x000ee80000000200 */
[----:B------:R-:W-:Y:S03]  /*2260*/  LDSM.16.M88.4 R84, [R234+0x2800] ;  /* 0x00280000ea54783b */ /* 0x000fe60000000200 */
[C---:B-1----:R-:W-:Y:S08]  /*2270*/  HMMA.16816.F32.BF16 R76, R20.reuse, R40, R76 ;  /* 0x00000028144c723c */ /* 0x042ff0000004184c */
[C---:B------:R-:W-:Y:S01]  /*2280*/  HMMA.16816.F32.BF16 R72, R20.reuse, R42, R72 ;  /* 0x0000002a1448723c */ /* 0x040fe20000041848 */
[----:B------:R-:W-:Y:S07]  /*2290*/  LDSM.16.M88.4 R40, [R249+0xf100] ;  /* 0x00f10000f928783b */ /* 0x000fee0000000200 */
[C---:B--2---:R-:W-:Y:S08]  /*22a0*/  HMMA.16816.F32.BF16 R68, R20.reuse, R36, R68 ;  /* 0x000000241444723c */ /* 0x044ff00000041844 */
[C---:B------:R-:W-:Y:S01]  /*22b0*/  HMMA.16816.F32.BF16 R64, R20.reuse, R38, R64 ;  /* 0x000000261440723c */ /* 0x040fe20000041840 */
[----:B------:R-:W-:Y:S07]  /*22c0*/  LDSM.16.M88.4 R36, [R249+0xf900] ;  /* 0x00f90000f924783b */ /* 0x000fee0000000200 */
[C---:B------:R-:W-:Y:S08]  /*22d0*/  HMMA.16816.F32.BF16 R8, R20.reuse, R44, R8 ;  /* 0x0000002c1408723c */ /* 0x040ff00000041808 */
[C---:B------:R-:W-:Y:S01]  /*22e0*/  HMMA.16816.F32.BF16 R80, R20.reuse, R46, R80 ;  /* 0x0000002e1450723c */ /* 0x040fe20000041850 */
[----:B------:R-:W1:Y:S07]  /*22f0*/  LDSM.16.M88.4 R44, [R250+0x4000] ;  /* 0x00400000fa2c783b */ /* 0x000e6e0000000200 */
[C---:B----4-:R-:W-:Y:S08]  /*2300*/  HMMA.16816.F32.BF16 R60, R20.reuse, R32, R60 ;  /* 0x00000020143c723c */ /* 0x050ff0000004183c */
[C---:B------:R-:W-:Y:S01]  /*2310*/  HMMA.16816.F32.BF16 R56, R20.reuse, R34, R56 ;  /* 0x000000221438723c */ /* 0x040fe20000041838 */
[----:B------:R-:W2:Y:S07]  /*2320*/  LDSM.16.M88.4 R32, [R249+0x10100] ;  /* 0x01010000f920783b */ /* 0x000eae0000000200 */
[C---:B-----5:R-:W-:Y:S08]  /*2330*/  HMMA.16816.F32.BF16 R52, R20.reuse, R24, R52 ;  /* 0x000000181434723c */ /* 0x060ff00000041834 */
[C---:B------:R-:W-:Y:S01]  /*2340*/  HMMA.16816.F32.BF16 R48, R20.reuse, R26, R48 ;  /* 0x0000001a1430723c */ /* 0x040fe20000041830 */
[----:B------:R-:W4:Y:S07]  /*2350*/  LDSM.16.M88.4 R24, [R249+0x10900] ;  /* 0x01090000f918783b */ /* 0x000f2e0000000200 */
[C---:B------:R-:W-:Y:S08]  /*2360*/  HMMA.16816.F32.BF16 R16, R20.reuse, R112, R16 ;  /* 0x000000701410723c */ /* 0x040ff00000041810 */
[----:B------:R-:W-:Y:S01]  /*2370*/  HMMA.16816.F32.BF16 R12, R20, R114, R12 ;  /* 0x00000072140c723c */ /* 0x000fe2000004180c */
[----:B------:R-:W5:Y:S07]  /*2380*/  LDSM.16.M88.4 R20, [R249+0x11100] ;  /* 0x01110000f914783b */ /* 0x000f6e0000000200 */
[C---:B------:R-:W-:Y:S08]  /*2390*/  HMMA.16816.F32.BF16 R76, R108.reuse, R100, R76 ;  /* 0x000000646c4c723c */ /* 0x040ff0000004184c */
[C---:B------:R-:W-:Y:S01]  /*23a0*/  HMMA.16816.F32.BF16 R72, R108.reuse, R102, R72 ;  /* 0x000000666c48723c */ /* 0x040fe20000041848 */
[----:B------:R-:W-:Y:S07]  /*23b0*/  LDSM.16.M88.4 R100, [R243+0x10100] ;  /* 0x01010000f364783b */ /* 0x000fee0000000200 */
[C---:B------:R-:W-:Y:S08]  /*23c0*/  HMMA.16816.F32.BF16 R68, R108.reuse, R96, R68 ;  /* 0x000000606c44723c */ /* 0x040ff00000041844 */
[C---:B------:R-:W-:Y:S01]  /*23d0*/  HMMA.16816.F32.BF16 R64, R108.reuse, R98, R64 ;  /* 0x000000626c40723c */ /* 0x040fe20000041840 */
[----:B------:R-:W-:Y:S07]  /*23e0*/  LDSM.16.M88.4 R96, [R243+0x10900] ;  /* 0x01090000f360783b */ /* 0x000fee0000000200 */
[C---:B---3--:R-:W-:Y:S08]  /*23f0*/  HMMA.16816.F32.BF16 R52, R108.reuse, R88, R52 ;  /* 0x000000586c34723c */ /* 0x048ff00000041834 */
        /* <DEDUP_REMOVED lines=10> */
[----:B------:R-:W-:Y:S07]  /*24a0*/  LDSM.16.M88.4 R36, [R248+0x4000] ;  /* 0x00400000f824783b */ /* 0x000fee0000000200 */
[C---:B--2---:R-:W-:Y:S08]  /*24b0*/  HMMA.16816.F32.BF16 R68, R44.reuse, R32, R68 ;  /* 0x000000202c44723c */ /* 0x044ff00000041844 */
[----:B------:R-:W-:Y:S01]  /*24c0*/  HMMA.16816.F32.BF16 R64, R44, R34, R64 ;  /* 0x000000222c40723c */ /* 0x000fe20000041840 */
[----:B------:R-:W1:Y:S07]  /*24d0*/  LDSM.16.M88.4 R32, [R247+0x3000] ;  /* 0x00300000f720783b */ /* 0x000e6e0000000200 */
[C---:B------:R-:W-:Y:S08]  /*24e0*/  HMMA.16816.F32.BF16 R16, R108.reuse, R84, R16 ;  /* 0x000000546c10723c */ /* 0x040ff00000041810 */
[----:B------:R-:W-:Y:S01]  /*24f0*/  HMMA.16816.F32.BF16 R12, R108, R86, R12 ;  /* 0x000000566c0c723c */ /* 0x000fe2000004180c */
[----:B------:R-:W-:Y:S04]  /*2500*/  LDSM.16.M88.4 R84, [R247+0x5800] ;  /* 0x00580000f754783b */ /* 0x000fe80000000200 */
[----:B------:R-:W-:Y:S03]  /*2510*/  LDSM.16.M88.4 R108, [R243+0x11900] ;  /* 0x01190000f36c783b */ /* 0x000fe60000000200 */
[C---:B------:R-:W-:Y:S08]  /*2520*/  HMMA.16816.F32.BF16 R8, R44.reuse, R40, R8 ;  /* 0x000000282c08723c */ /* 0x040ff00000041808 */
[C---:B------:R-:W-:Y:S01]  /*2530*/  HMMA.16816.F32.BF16 R80, R44.reuse, R42, R80 ;  /* 0x0000002a2c50723c */ /* 0x040fe20000041850 */
[----:B------:R-:W-:Y:S07]  /*2540*/  LDSM.16.M88.4 R40, [R247+0x4000] ;  /* 0x00400000f728783b */ /* 0x000fee0000000200 */
[C---:B----4-:R-:W-:Y:S08]  /*2550*/  HMMA.16816.F32.BF16 R60, R44.reuse, R24, R60 ;  /* 0x000000182c3c723c */ /* 0x050ff0000004183c */
[C---:B------:R-:W-:Y:S01]  /*2560*/  HMMA.16816.F32.BF16 R56, R44.reuse, R26, R56 ;  /* 0x0000001a2c38723c */ /* 0x040fe20000041838 */
[----:B------:R-:W2:Y:S07]  /*2570*/  LDSM.16.M88.4 R24, [R247+0x3800] ;  /* 0x00380000f718783b */ /* 0x000eae0000000200 */
[C---:B-----5:R-:W-:Y:S08]  /*2580*/  HMMA.16816.F32.BF16 R52, R44.reuse, R20, R52 ;  /* 0x000000142c34723c */ /* 0x060ff00000041834 */
[C---:B------:R-:W-:Y:S01]  /*2590*/  HMMA.16816.F32.BF16 R48, R44.reuse, R22, R48 ;  /* 0x000000162c30723c */ /* 0x040fe20000041830 */
[----:B------:R-:W4:Y:S07]  /*25a0*/  LDSM.16.M88.4 R20, [R247+0x4800] ;  /* 0x00480000f714783b */ /* 0x000f2e0000000200 */
[C---:B---3--:R-:W-:Y:S08]  /*25b0*/  HMMA.16816.F32.BF16 R16, R44.reuse, R88, R16 ;  /* 0x000000582c10723c */ /* 0x048ff00000041810 */
[----:B------:R-:W-:Y:S01]  /*25c0*/  HMMA.16816.F32.BF16 R88, R44, R90, R12 ;  /* 0x0000005a2c58723c */ /* 0x000fe2000004180c */
[----:B------:R-:W-:Y:S04]  /*25d0*/  LDSM.16.M88.4 R44, [R246+0x4000] ;  /* 0x00400000f62c783b */ /* 0x000fe80000000200 */
[----:B------:R-:W3:Y:S03]  /*25e0*/  LDSM.16.M88.4 R12, [R243+0xf100] ;  /* 0x00f10000f30c783b */ /* 0x000ee60000000200 */
[C---:B-1----:R-:W-:Y:S08]  /*25f0*/  HMMA.16816.F32.BF16 R8, R36.reuse, R32, R8 ;  /* 0x000000202408723c */ /* 0x042ff00000041808 */
[C---:B------:R-:W-:Y:S01]  /*2600*/  HMMA.16816.F32.BF16 R80, R36.reuse, R34, R80 ;  /* 0x000000222450723c */ /* 0x040fe20000041850 */
[----:B------:R-:W1:Y:S07]  /*2610*/  LDSM.16.M88.4 R32, [R243+0x11100] ;  /* 0x01110000f320783b */ /* 0x000e6e0000000200 */
[C---:B--2---:R-:W-:Y:S08]  /*2620*/  HMMA.16816.F32.BF16 R76, R36.reuse, R24, R76 ;  /* 0x00000018244c723c */ /* 0x044ff0000004184c */
[C---:B------:R-:W-:Y:S01]  /*2630*/  HMMA.16816.F32.BF16 R72, R36.reuse, R26, R72 ;  /* 0x0000001a2448723c */ /* 0x040fe20000041848 */
[----:B------:R-:W-:Y:S07]  /*2640*/  LDSM.16.M88.4 R24, [R245+0x4000] ;  /* 0x00400000f518783b */ /* 0x000fee0000000200 */
[C---:B----4-:R-:W-:Y:S08]  /*2650*/  HMMA.16816.F32.BF16 R60, R36.reuse, R20, R60 ;  /* 0x00000014243c723c */ /* 0x050ff0000004183c */
[C---:B------:R-:W-:Y:S01]  /*2660*/  HMMA.16816.F32.BF16 R56, R36.reuse, R22, R56 ;  /* 0x000000162438723c */ /* 0x040fe20000041838 */
[----:B------:R-:W2:Y:S07]  /*2670*/  LDSM.16.M88.4 R20, [R234+0x3000] ;  /* 0x00300000ea14783b */ /* 0x000eae0000000200 */
[C---:B------:R-:W-:Y:S08]  /*2680*/  HMMA.16816.F32.BF16 R52, R36.reuse, R92, R52 ;  /* 0x0000005c2434723c */ /* 0x040ff00000041834 */
[C---:B------:R-:W-:Y:S01]  /*2690*/  HMMA.16816.F32.BF16 R48, R36.reuse, R94, R48 ;  /* 0x0000005e2430723c */ /* 0x040fe20000041830 */
[----:B------:R-:W-:Y:S07]  /*26a0*/  LDSM.16.M88.4 R92, [R249+0x13100] ;  /* 0x01310000f95c783b */ /* 0x000fee0000000200 */
[C---:B------:R-:W-:Y:S08]  /*26b0*/  HMMA.16816.F32.BF16 R68, R36.reuse, R40, R68 ;  /* 0x000000282444723c */ /* 0x040ff00000041844 */
[C---:B------:R-:W-:Y:S01]  /*26c0*/  HMMA.16816.F32.BF16 R64, R36.reuse, R42, R64 ;  /* 0x0000002a2440723c */ /* 0x040fe20000041840 */
[----:B------:R-:W-:Y:S07]  /*26d0*/  LDSM.16.M88.4 R40, [R234+0x5000] ;  /* 0x00500000ea28783b */ /* 0x000fee0000000200 */
[C---:B------:R-:W-:Y:S08]  /*26e0*/  HMMA.16816.F32.BF16 R16, R36.reuse, R84, R16 ;  /* 0x000000542410723c */ /* 0x040ff00000041810 */
[----:B------:R-:W-:Y:S01]  /*26f0*/  HMMA.16816.F32.BF16 R88, R36, R86, R88 ;  /* 0x000000562458723c */ /* 0x000fe20000041858 */
[----:B------:R-:W4:Y:S04]  /*2700*/  LDSM.16.M88.4 R36, [R234+0x3800] ;  /* 0x00380000ea24783b */ /* 0x000f280000000200 */
[----:B------:R-:W-:Y:S03]  /*2710*/  LDSM.16.M88.4 R84, [R234+0x5800] ;  /* 0x00580000ea54783b */ /* 0x000fe60000000200 */
[C---:B---3--:R-:W-:Y:S08]  /*2720*/  HMMA.16816.F32.BF16 R8, R44.reuse, R12, R8 ;  /* 0x0000000c2c08723c */ /* 0x048ff00000041808 */
[C---:B------:R-:W-:Y:S01]  /*2730*/  HMMA.16816.F32.BF16 R80, R44.reuse, R14, R80 ;  /* 0x0000000e2c50723c */ /* 0x040fe20000041850 */
[----:B------:R-:W-:Y:S07]  /*2740*/  LDSM.16.M88.4 R12, [R234+0x4800] ;  /* 0x00480000ea0c783b */ /* 0x000fee0000000200 */
[C---:B-1----:R-:W-:Y:S08]  /*2750*/  HMMA.16816.F32.BF16 R52, R44.reuse, R32, R52 ;  /* 0x000000202c34723c */ /* 0x042ff00000041834 */
[C---:B------:R-:W-:Y:S01]  /*2760*/  HMMA.16816.F32.BF16 R48, R44.reuse, R34, R48 ;  /* 0x000000222c30723c */ /* 0x040fe20000041830 */
[----:B------:R-:W1:Y:S07]  /*2770*/  LDSM.16.M88.4 R32, [R234+0x4000] ;  /* 0x00400000ea20783b */ /* 0x000e6e0000000200 */
[C---:B------:R-:W-:Y:S08]  /*2780*/  HMMA.16816.F32.BF16 R76, R44.reuse, R104, R76 ;  /* 0x000000682c4c723c */ /* 0x040ff0000004184c */
[C---:B------:R-:W-:Y:S01]  /*2790*/  HMMA.16816.F32.BF16 R72, R44.reuse, R106, R72 ;  /* 0x0000006a2c48723c */ /* 0x040fe20000041848 */
[----:B------:R-:W-:Y:S07]  /*27a0*/  LDSM.16.M88.4 R104, [R249+0x14100] ;  /* 0x01410000f968783b */ /* 0x000fee0000000200 */
        /* <DEDUP_REMOVED lines=8> */
[----:B------:R-:W-:Y:S07]  /*2830*/  LDSM.16.M88.4 R44, [R250+0x8000] ;  /* 0x00800000fa2c783b */ /* 0x000fee0000000200 */
[C---:B--2---:R-:W-:Y:S08]  /*2840*/  HMMA.16816.F32.BF16 R8, R24.reuse, R20, R8 ;  /* 0x000000141808723c */ /* 0x044ff00000041808 */
[C---:B------:R-:W-:Y:S01]  /*2850*/  HMMA.16816.F32.BF16 R80, R24.reuse, R22, R80 ;  /* 0x000000161850723c */ /* 0x040fe20000041850 */
[----:B------:R-:W2:Y:S07]  /*2860*/  LDSM.16.M88.4 R20, [R249+0x12100] ;  /* 0x01210000f914783b */ /* 0x000eae0000000200 */
[C---:B----4-:R-:W-:Y:S08]  /*2870*/  HMMA.16816.F32.BF16 R76, R24.reuse, R36, R76 ;  /* 0x00000024184c723c */ /* 0x050ff0000004184c */
[C---:B------:R-:W-:Y:S01]  /*2880*/  HMMA.16816.F32.BF16 R72, R24.reuse, R38, R72 ;  /* 0x000000261848723c */ /* 0x040fe20000041848 */
[----:B------:R-:W3:Y:S07]  /*2890*/  LDSM.16.M88.4 R36, [R249+0x13900] ;  /* 0x01390000f924783b */ /* 0x000eee0000000200 */
[C---:B-1----:R-:W-:Y:S08]  /*28a0*/  HMMA.16816.F32.BF16 R68, R24.reuse, R32, R68 ;  /* 0x000000201844723c */ /* 0x042ff00000041844 */
[C---:B------:R-:W-:Y:S01]  /*28b0*/  HMMA.16816.F32.BF16 R64, R24.reuse, R34, R64 ;  /* 0x000000221840723c */ /* 0x040fe20000041840 */
[----:B------:R-:W-:Y:S07]  /*28c0*/  LDSM.16.M88.4 R32, [R248+0x8000] ;  /* 0x00800000f820783b */ /* 0x000fee0000000200 */
[C---:B------:R-:W-:Y:S08]  /*28d0*/  HMMA.16816.F32.BF16 R60, R24.reuse, R12, R60 ;  /* 0x0000000c183c723c */ /* 0x040ff0000004183c */
[C---:B------:R-:W-:Y:S01]  /*28e0*/  HMMA.16816.F32.BF16 R56, R24.reuse, R14, R56 ;  /* 0x0000000e1838723c */ /* 0x040fe20000041838 */
[----:B------:R-:W1:Y:S07]  /*28f0*/  LDSM.16.M88.4 R12, [R247+0x6000] ;  /* 0x00600000f70c783b */ /* 0x000e6e0000000200 */
[C---:B------:R-:W-:Y:S01]  /*2900*/  HMMA.16816.F32.BF16 R108, R24.reuse, R40, R52 ;  /* 0x00000028186c723c */ /* 0x040fe20000041834 */
[----:B------:R-:W4:Y:S07]  /*2910*/  LDSM.16.M88.4 R52, [R247+0x6800] ;  /* 0x00680000f734783b */ /* 0x000f2e0000000200 */
[C---:B------:R-:W-:Y:S01]  /*2920*/  HMMA.16816.F32.BF16 R48, R24.reuse, R42, R48 ;  /* 0x0000002a1830723c */ /* 0x040fe20000041830 */
[----:B------:R-:W-:Y:S07]  /*2930*/  LDSM.16.M88.4 R40, [R247+0x7000] ;  /* 0x00700000f728783b */ /* 0x000fee0000000200 */
[C---:B------:R-:W-:Y:S08]  /*2940*/  HMMA.16816.F32.BF16 R16, R24.reuse, R84, R16 ;  /* 0x000000541810723c */ /* 0x040ff00000041810 */
[----:B------:R-:W-:Y:S01]  /*2950*/  HMMA.16816.F32.BF16 R88, R24, R86, R88 ;  /* 0x000000561858723c */ /* 0x000fe20000041858 */
[----:B------:R-:W5:Y:S04]  /*2960*/  LDSM.16.M88.4 R24, [R247+0x7800] ;  /* 0x00780000f718783b */ /* 0x000f680000000200 */
[----:B------:R-:W-:Y:S03]  /*2970*/  LDSM.16.M88.4 R84, [R246+0x8000] ;  /* 0x00800000f654783b */ /* 0x000fe60000000200 */
[C---:B--2---:R-:W-:Y:S08]  /*2980*/  HMMA.16816.F32.BF16 R8, R44.reuse, R20, R8 ;  /* 0x000000142c08723c */ /* 0x044ff00000041808 */
[C---:B------:R-:W-:Y:S01]  /*2990*/  HMMA.16816.F32.BF16 R80, R44.reuse, R22, R80 ;  /* 0x000000162c50723c */ /* 0x040fe20000041850 */
[----:B------:R-:W2:Y:S07]  /*29a0*/  LDSM.16.M88.4 R20, [R247+0x8000] ;  /* 0x00800000f714783b */ /* 0x000eae0000000200 */
[C---:B------:R-:W-:Y:S08]  /*29b0*/  HMMA.16816.F32.BF16 R76, R44.reuse, R96, R76 ;  /* 0x000000602c4c723c */ /* 0x040ff0000004184c */
[C---:B------:R-:W-:Y:S01]  /*29c0*/  HMMA.16816.F32.BF16 R72, R44.reuse, R98, R72 ;  /* 0x000000622c48723c */ /* 0x040fe20000041848 */
[----:B------:R-:W1:Y:S07]  /*29d0*/  LDSM.16.M88.4 R96, [R247+0x8800] ;  /* 0x00880000f760783b */ /* 0x000e6e0000000200 */
[C---:B------:R-:W-:Y:S08]  /*29e0*/  HMMA.16816.F32.BF16 R68, R44.reuse, R92, R68 ;  /* 0x0000005c2c44723c */ /* 0x040ff00000041844 */
[C---:B------:R-:W-:Y:S08]  /*29f0*/  HMMA.16816.F32.BF16 R64, R44.reuse, R94, R64 ;  /* 0x0000005e2c40723c */ /* 0x040ff00000041840 */
[C---:B---3--:R-:W-:Y:S01]  /*2a00*/  HMMA.16816.F32.BF16 R92, R44.reuse, R36, R60 ;  /* 0x000000242c5c723c */ /* 0x048fe2000004183c */
[----:B------:R-:W3:Y:S07]  /*2a10*/  LDSM.16.M88.4 R60, [R243+0x12100] ;  /* 0x01210000f33c783b */ /* 0x000eee0000000200 */
[C---:B------:R-:W-:Y:S01]  /*2a20*/  HMMA.16816.F32.BF16 R56, R44.reuse, R38, R56 ;  /* 0x000000262c38723c */ /* 0x040fe20000041838 */
[----:B------:R-:W2:Y:S07]  /*2a30*/  LDSM.16.M88.4 R36, [R243+0x13900] ;  /* 0x01390000f324783b */ /* 0x000eae0000000200 */
[C---:B------:R-:W-:Y:S08]  /*2a40*/  HMMA.16816.F32.BF16 R108, R44.reuse, R104, R108 ;  /* 0x000000682c6c723c */ /* 0x040ff0000004186c */
[C---:B------:R-:W-:Y:S08]  /*2a50*/  HMMA.16816.F32.BF16 R48, R44.reuse, R106, R48 ;  /* 0x0000006a2c30723c */ /* 0x040ff00000041830 */
[C---:B------:R-:W-:Y:S08]  /*2a60*/  HMMA.16816.F32.BF16 R16, R44.reuse, R100, R16 ;  /* 0x000000642c10723c */ /* 0x040ff00000041810 */
[----:B------:R-:W-:Y:S01]  /*2a70*/  HMMA.16816.F32.BF16 R88, R44, R102, R88 ;  /* 0x000000662c58723c */ /* 0x000fe20000041858 */
[----:B------:R-:W2:Y:S04]  /*2a80*/  LDSM.16.M88.4 R100, [R243+0x12900] ;  /* 0x01290000f364783b */ /* 0x000ea80000000200 */
[----:B------:R-:W-:Y:S03]  /*2a90*/  LDSM.16.M88.4 R44, [R243+0x13100] ;  /* 0x01310000f32c783b */ /* 0x000fe60000000200 */
[C---:B-1----:R-:W-:Y:S08]  /*2aa0*/  HMMA.16816.F32.BF16 R8, R32.reuse, R12, R8 ;  /* 0x0000000c2008723c */ /* 0x042ff00000041808 */
[C---:B------:R-:W-:Y:S01]  /*2ab0*/  HMMA.16816.F32.BF16 R80, R32.reuse, R14, R80 ;  /* 0x0000000e2050723c */ /* 0x040fe20000041850 */
[----:B------:R-:W1:Y:S07]  /*2ac0*/  LDSM.16.M88.4 R12, [R243+0x14100] ;  /* 0x01410000f30c783b */ /* 0x000e6e0000000200 */
[C---:B----4-:R-:W-:Y:S08]  /*2ad0*/  HMMA.16816.F32.BF16 R76, R32.reuse, R52, R76 ;  /* 0x00000034204c723c */ /* 0x050ff0000004184c */
[C---:B------:R-:W-:Y:S01]  /*2ae0*/  HMMA.16816.F32.BF16 R72, R32.reuse, R54, R72 ;  /* 0x000000362048723c */ /* 0x040fe20000041848 */
[----:B------:R-:W4:Y:S07]  /*2af0*/  LDSM.16.M88.4 R52, [R243+0x14900] ;  /* 0x01490000f334783b */ /* 0x000f2e0000000200 */
[C---:B-----5:R-:W-:Y:S08]  /*2b00*/  HMMA.16816.F32.BF16 R92, R32.reuse, R24, R92 ;  /* 0x00000018205c723c */ /* 0x060ff0000004185c */
[C---:B------:R-:W-:Y:S01]  /*2b10*/  HMMA.16816.F32.BF16 R56, R32.reuse, R26, R56 ;  /* 0x0000001a2038723c */ /* 0x040fe20000041838 */
[----:B------:R-:W-:Y:S07]  /*2b20*/  LDSM.16.M88.4 R24, [R245+0x8000] ;  /* 0x00800000f518783b */ /* 0x000fee0000000200 */
[C---:B--2---:R-:W-:Y:S08]  /*2b30*/  HMMA.16816.F32.BF16 R108, R32.reuse, R20, R108 ;  /* 0x00000014206c723c */ /* 0x044ff0000004186c */
[C---:B------:R-:W-:Y:S01]  /*2b40*/  HMMA.16816.F32.BF16 R48, R32.reuse, R22, R48 ;  /* 0x000000162030723c */ /* 0x040fe20000041830 */
[----:B------:R-:W2:Y:S07]  /*2b50*/  LDSM.16.M88.4 R20, [R234+0x6000] ;  /* 0x00600000ea14783b */ /* 0x000eae0000000200 */
[C---:B------:R-:W-:Y:S08]  /*2b60*/  HMMA.16816.F32.BF16 R16, R32.reuse, R96, R16 ;  /* 0x000000602010723c */ /* 0x040ff00000041810 */
[C---:B------:R-:W-:Y:S08]  /*2b70*/  HMMA.16816.F32.BF16 R68, R32.reuse, R40, R68 ;  /* 0x000000282044723c */ /* 0x040ff00000041844 */
[C---:B------:R-:W-:Y:S01]  /*2b80*/  HMMA.16816.F32.BF16 R64, R32.reuse, R42, R64 ;  /* 0x0000002a2040723c */ /* 0x040fe20000041840 */
[----:B------:R-:W-:Y:S07]  /*2b90*/  LDSM.16.M88.4 R40, [R234+0x7000] ;  /* 0x00700000ea28783b */ /* 0x000fee0000000200 */
[----:B------:R-:W-:Y:S01]  /*2ba0*/  HMMA.16816.F32.BF16 R88, R32, R98, R88 ;  /* 0x000000622058723c */ /* 0x000fe20000041858 */
[----:B------:R-:W5:Y:S04]  /*2bb0*/  LDSM.16.M88.4 R32, [R234+0x6800] ;  /* 0x00680000ea20783b */ /* 0x000f680000000200 */
[----:B------:R-:W-:Y:S03]  /*2bc0*/  LDSM.16.M88.4 R96, [R234+0x8800] ;  /* 0x00880000ea60783b */ /* 0x000fe60000000200 */
[C---:B---3--:R-:W-:Y:S08]  /*2bd0*/  HMMA.16816.F32.BF16 R8, R84.reuse, R60, R8 ;  /* 0x0000003c5408723c */ /* 0x048ff00000041808 */
[C---:B------:R-:W-:Y:S01]  /*2be0*/  HMMA.16816.F32.BF16 R80, R84.reuse, R62, R80 ;  /* 0x0000003e5450723c */ /* 0x040fe20000041850 */
[----:B------:R-:W-:Y:S07]  /*2bf0*/  LDSM.16.M88.4 R60, [R243+0x15100] ;  /* 0x01510000f33c783b */ /* 0x000fee0000000200 */
[C---:B------:R-:W-:Y:S08]  /*2c00*/  HMMA.16816.F32.BF16 R92, R84.reuse, R36, R92 ;  /* 0x00000024545c723c */ /* 0x040ff0000004185c */
[C---:B------:R-:W-:Y:S08]  /*2c10*/  HMMA.16816.F32.BF16 R56, R84.reuse, R38, R56 ;  /* 0x000000265438723c */ /* 0x040ff00000041838 */
[C---:B------:R-:W-:Y:S08]  /*2c20*/  HMMA.16816.F32.BF16 R76, R84.reuse, R100, R76 ;  /* 0x00000064544c723c */ /* 0x040ff0000004184c */
[C---:B------:R-:W-:Y:S01]  /*2c30*/  HMMA.16816.F32.BF16 R72, R84.reuse, R102, R72 ;  /* 0x000000665448723c */ /* 0x040fe20000041848 */
[----:B------:R-:W-:Y:S07]  /*2c40*/  LDSM.16.M88.4 R100, [R245+0xc000] ;  /* 0x00c00000f564783b */ /* 0x000fee0000000200 */
[C---:B-1----:R-:W-:Y:S08]  /*2c50*/  HMMA.16816.F32.BF16 R108, R84.reuse, R12, R108 ;  /* 0x0000000c546c723c */ /* 0x042ff0000004186c */
[C---:B------:R-:W-:Y:S01]  /*2c60*/  HMMA.16816.F32.BF16 R48, R84.reuse, R14, R48 ;  /* 0x0000000e5430723c */ /* 0x040fe20000041830 */
[----:B------:R-:W-:Y:S07]  /*2c70*/  LDSM.16.M88.4 R12, [R249+0x15100] ;  /* 0x01510000f90c783b */ /* 0x000fee0000000200 */
[C---:B----4-:R-:W-:Y:S01]  /*2c80*/  HMMA.16816.F32.BF16 R36, R84.reuse, R52, R16 ;  /* 0x000000345424723c */ /* 0x050fe20000041810 */
[----:B------:R-:W1:Y:S07]  /*2c90*/  LDSM.16.M88.4 R16, [R250+0xc000] ;  /* 0x00c00000fa10783b */ /* 0x000e6e0000000200 */
[C---:B------:R-:W-:Y:S08]  /*2ca0*/  HMMA.16816.F32.BF16 R68, R84.reuse, R44, R68 ;  /* 0x0000002c5444723c */ /* 0x040ff00000041844 */
[C---:B------:R-:W-:Y:S08]  /*2cb0*/  HMMA.16816.F32.BF16 R64, R84.reuse, R46, R64 ;  /* 0x0000002e5440723c */ /* 0x040ff00000041840 */
[----:B------:R-:W-:Y:S01]  /*2cc0*/  HMMA.16816.F32.BF16 R88, R84, R54, R88 ;  /* 0x000000365458723c */ /* 0x000fe20000041858 */
[----:B------:R-:W3:Y:S07]  /*2cd0*/  LDSM.16.M88.4 R52, [R249+0x15900] ;  /* 0x01590000f934783b */ /* 0x000eee0000000200 */
[C---:B--2---:R-:W-:Y:S01]  /*2ce0*/  HMMA.16816.F32.BF16 R44, R24.reuse, R20, R8 ;  /* 0x00000014182c723c */ /* 0x044fe20000041808 */
[----:B------:R-:W-:Y:S07]  /*2cf0*/  LDSM.16.M88.4 R8, [R247+0x9000] ;  /* 0x00900000f708783b */ /* 0x000fee0000000200 */
[C---:B------:R-:W-:Y:S01]  /*2d00*/  HMMA.16816.F32.BF16 R80, R24.reuse, R22, R80 ;  /* 0x000000161850723c */ /* 0x040fe20000041850 */
[----:B------:R-:W2:Y:S07]  /*2d10*/  LDSM.16.M88.4 R20, [R248+0xc000] ;  /* 0x00c00000f814783b */ /* 0x000eae0000000200 */
[C---:B-----5:R-:W-:Y:S08]  /*2d20*/  HMMA.16816.F32.BF16 R76, R24.reuse, R32, R76 ;  /* 0x00000020184c723c */ /* 0x060ff0000004184c */
[----:B------:R-:W-:Y:S01]  /*2d30*/  HMMA.16816.F32.BF16 R72, R24, R34, R72 ;  /* 0x000000221848723c */ /* 0x000fe20000041848 */
[----:B------:R-:W4:Y:S07]  /*2d40*/  LDSM.16.M88.4 R32, [R234+0x7800] ;  /* 0x00780000ea20783b */ /* 0x000f2e0000000200 */
[C---:B-1----:R-:W-:Y:S08]  /*2d50*/  HMMA.16816.F32.BF16 R44, R16.reuse, R12, R44 ;  /* 0x0000000c102c723c */ /* 0x042ff0000004182c */
[----:B------:R-:W-:Y:S01]  /*2d60*/  HMMA.16816.F32.BF16 R80, R16, R14, R80 ;  /* 0x0000000e1050723c */ /* 0x000fe20000041850 */
[----:B------:R-:W1:Y:S07]  /*2d70*/  LDSM.16.M88.4 R12, [R247+0x9800] ;  /* 0x00980000f70c783b */ /* 0x000e6e0000000200 */
[C---:B------:R-:W-:Y:S01]  /*2d80*/  HMMA.16816.F32.BF16 R84, R24.reuse, R40, R68 ;  /* 0x000000281854723c */ /* 0x040fe20000041844 */
[----:B------:R-:W-:Y:S07]  /*2d90*/  LDSM.16.M88.4 R68, [R246+0xc000] ;  /* 0x00c00000f644783b */ /* 0x000fee0000000200 */
[----:B------:R-:W-:Y:S01]  /*2da0*/  HMMA.16816.F32.BF16 R64, R24, R42, R64 ;  /* 0x0000002a1840723c */ /* 0x000fe20000041840 */
[----:B------:R-:W5:Y:S07]  /*2db0*/  LDSM.16.M88.4 R40, [R234+0x8000] ;  /* 0x00800000ea28783b */ /* 0x000f6e0000000200 */
[C---:B---3--:R-:W-:Y:S08]  /*2dc0*/  HMMA.16816.F32.BF16 R76, R16.reuse, R52, R76 ;  /* 0x00000034104c723c */ /* 0x048ff0000004184c */
[----:B------:R-:W-:Y:S01]  /*2dd0*/  HMMA.16816.F32.BF16 R72, R16, R54, R72 ;  /* 0x000000361048723c */ /* 0x000fe20000041848 */
[----:B------:R-:W-:Y:S07]  /*2de0*/  LDSM.16.M88.4 R52, [R249+0x16900] ;  /* 0x01690000f934783b */ /* 0x000fee0000000200 */
[----:B--2---:R-:W-:Y:S08]  /*2df0*/  HMMA.16816.F32.BF16 R44, R20, R8, R44 ;  /* 0x00000008142c723c */ /* 0x004ff0000004182c */
[C---:B----4-:R-:W-:Y:S01]  /*2e00*/  HMMA.16816.F32.BF16 R104, R24.reuse, R32, R92 ;  /* 0x000000201868723c */ /* 0x050fe2000004185c */
[----:B------:R-:W-:Y:S07]  /*2e10*/  LDSM.16.M88.4 R92, [R234+0x9000] ;  /* 0x00900000ea5c783b */ /* 0x000fee0000000200 */
[----:B------:R-:W-:Y:S01]  /*2e20*/  HMMA.16816.F32.BF16 R56, R24, R34, R56 ;  /* 0x000000221838723c */ /* 0x000fe20000041838 */
[----:B------:R-:W-:Y:S07]  /*2e30*/  LDSM.16.M88.4 R32, [R243+0x15900] ;  /* 0x01590000f320783b */ /* 0x000fee0000000200 */
[C---:B------:R-:W-:Y:S01]  /*2e40*/  HMMA.16816.F32.BF16 R80, R20.reuse, R10, R80 ;  /* 0x0000000a1450723c */ /* 0x040fe20000041850 */
[----:B------:R-:W2:Y:S07]  /*2e50*/  LDSM.16.M88.4 R8, [R249+0x16100] ;  /* 0x01610000f908783b */ /* 0x000eae0000000200 */
[C---:B-1----:R-:W-:Y:S08]  /*2e60*/  HMMA.16816.F32.BF16 R76, R20.reuse, R12, R76 ;  /* 0x0000000c144c723c */ /* 0x042ff0000004184c */
[----:B------:R-:W-:Y:S01]  /*2e70*/  HMMA.16816.F32.BF16 R72, R20, R14, R72 ;  /* 0x0000000e1448723c */ /* 0x000fe20000041848 */
[----:B------:R-:W-:Y:S07]  /*2e80*/  LDSM.16.M88.4 R12, [R243+0x16100] ;  /* 0x01610000f30c783b */ /* 0x000fee0000000200 */
[C---:B-----5:R-:W-:Y:S08]  /*2e90*/  HMMA.16816.F32.BF16 R108, R24.reuse, R40, R108 ;  /* 0x00000028186c723c */ /* 0x060ff0000004186c */
[C---:B------:R-:W-:Y:S01]  /*2ea0*/  HMMA.16816.F32.BF16 R48, R24.reuse, R42, R48 ;  /* 0x0000002a1830723c */ /* 0x040fe20000041830 */
[----:B------:R-:W1:Y:S07]  /*2eb0*/  LDSM.16.M88.4 R40, [R247+0xa000] ;  /* 0x00a00000f728783b */ /* 0x000e6e0000000200 */
[C---:B------:R-:W-:Y:S08]  /*2ec0*/  HMMA.16816.F32.BF16 R36, R24.reuse, R96, R36 ;  /* 0x000000601824723c */ /* 0x040ff00000041824 */
[----:B------:R-:W-:Y:S01]  /*2ed0*/  HMMA.16816.F32.BF16 R88, R24, R98, R88 ;  /* 0x000000621858723c */ /* 0x000fe20000041858 */
[----:B------:R-:W3:Y:S07]  /*2ee0*/  LDSM.16.M88.4 R24, [R234+0x9800] ;  /* 0x00980000ea18783b */ /* 0x000eee0000000200 */
[----:B--2---:R-:W-:Y:S08]  /*2ef0*/  HMMA.16816.F32.BF16 R84, R16, R8, R84 ;  /* 0x000000081054723c */ /* 0x004ff00000041854 */
[----:B------:R-:W-:Y:S08]  /*2f00*/  HMMA.16816.F32.BF16 R76, R68, R32, R76 ;  /* 0x00000020444c723c */ /* 0x000ff0000004184c */
[----:B------:R-:W-:Y:S01]  /*2f10*/  HMMA.16816.F32.BF16 R64, R16, R10, R64 ;  /* 0x0000000a1040723c */ /* 0x000fe20000041840 */
[----:B------:R-:W2:Y:S07]  /*2f20*/  LDSM.16.M88.4 R8, [R247+0xa800] ;  /* 0x00a80000f708783b */ /* 0x000eae0000000200 */
[----:B------:R-:W-:Y:S01]  /*2f30*/  HMMA.16816.F32.BF16 R72, R68, R34, R72 ;  /* 0x000000224448723c */ /* 0x000fe20000041848 */
[----:B------:R-:W-:Y:S07]  /*2f40*/  LDSM.16.M88.4 R32, [R234+0xa000] ;  /* 0x00a00000ea20783b */ /* 0x000fee0000000200 */
[C---:B------:R-:W-:Y:S08]  /*2f50*/  HMMA.16816.F32.BF16 R104, R16.reuse, R52, R104 ;  /* 0x000000341068723c */ /* 0x040ff00000041868 */
[----:B------:R-:W-:Y:S08]  /*2f60*/  HMMA.16816.F32.BF16 R56, R16, R54, R56 ;  /* 0x000000361038723c */ /* 0x000ff00000041838 */
[----:B-1----:R-:W-:Y:S08]  /*2f70*/  HMMA.16816.F32.BF16 R84, R20, R40, R84 ;  /* 0x000000281454723c */ /* 0x002ff00000041854 */
[----:B---3--:R-:W-:Y:S08]  /*2f80*/  HMMA.16816.F32.BF16 R76, R100, R24, R76 ;  /* 0x00000018644c723c */ /* 0x008ff0000004184c */
[----:B------:R-:W-:Y:S01]  /*2f90*/  HMMA.16816.F32.BF16 R64, R20, R42, R64 ;  /* 0x0000002a1440723c */ /* 0x000fe20000041840 */
[----:B------:R-:W1:Y:S07]  /*2fa0*/  LDSM.16.M88.4 R40, [R249+0x17100] ;  /* 0x01710000f928783b */ /* 0x000e6e0000000200 */
[----:B------:R-:W-:Y:S01]  /*2fb0*/  HMMA.16816.F32.BF16 R72, R100, R26, R72 ;  /* 0x0000001a6448723c */ /* 0x000fe20000041848 */
[----:B------:R-:W3:Y:S07]  /*2fc0*/  LDSM.16.M88.4 R24, [R243+0x16900] ;  /* 0x01690000f318783b */ /* 0x000eee0000000200 */
[----:B--2---:R-:W-:Y:S01]  /*2fd0*/  HMMA.16816.F32.BF16 R104, R20, R8, R104 ;  /* 0x000000081468723c */ /* 0x004fe20000041868 */
[----:B------:R-:W-:-:S02]  /*2fe0*/  FMUL.FTZ R54, R77, c[0x0][0x320] ;  /* 0x0000c8004d367a20 */ /* 0x000fc40000410000 */
[----:B------:R-:W-:-:S04]  /*2ff0*/  FMUL.FTZ R55, R78, c[0x0][0x320] ;  /* 0x0000c8004e377a20 */ /* 0x000fc80000410000 */
[----:B------:R-:W2:Y:S01]  /*3000*/  MUFU.TANH R54, R54 ;  /* 0x0000003600367308 */ /* 0x000ea20000002400 */
[----:B------:R-:W-:Y:S01]  /*3010*/  HMMA.16816.F32.BF16 R56, R20, R10, R56 ;  /* 0x0000000a1438723c */ /* 0x000fe20000041838 */
[----:B------:R-:W4:Y:S06]  /*3020*/  LDSM.16.M88.4 R8, [R249+0x17900] ;  /* 0x01790000f908783b */ /* 0x000f2c0000000200 */
[----:B------:R-:W1:Y:S01]  /*3030*/  MUFU.TANH R55, R55 ;  /* 0x0000003700377308 */ /* 0x000e620000002400 */
[----:B------:R-:W-:Y:S01]  /*3040*/  HMMA.16816.F32.BF16 R84, R68, R12, R84 ;  /* 0x0000000c4454723c */ /* 0x000fe20000041854 */
[----:B------:R-:W-:-:S02]  /*3050*/  FMUL.FTZ R72, R72, c[0x0][0x320] ;  /* 0x0000c80048487a20 */ /* 0x000fc40000410000 */
[----:B------:R-:W-:Y:S02]  /*3060*/  FMUL.FTZ R73, R73, c[0x0][0x320] ;  /* 0x0000c80049497a20 */ /* 0x000fe40000410000 */
[----:B------:R-:W-:Y:S02]  /*3070*/  FMUL.FTZ R74, R74, c[0x0][0x320] ;  /* 0x0000c8004a4a7a20 */ /* 0x000fe40000410000 */
[----:B------:R-:W-:Y:S01]  /*3080*/  FMUL.FTZ R75, R75, c[0x0][0x320] ;  /* 0x0000c8004b4b7a20 */ /* 0x000fe20000410000 */
[C---:B------:R-:W-:Y:S01]  /*3090*/  HMMA.16816.F32.BF16 R64, R68.reuse, R14, R64 ;  /* 0x0000000e4440723c */ /* 0x040fe20000041840 */
[----:B------:R-:W5:Y:S01]  /*30a0*/  LDSM.16.M88.4 R12, [R247+0xb000] ;  /* 0x00b00000f70c783b */ /* 0x000f620000000200 */
[----:B------:R-:W2:Y:S06]  /*30b0*/  MUFU.TANH R72, R72 ;  /* 0x0000004800487308 */ /* 0x000eac0000002400 */
[----:B------:R-:W-:Y:S02]  /*30c0*/  HMMA.16816.F32.BF16 R44, R68, R60, R44 ;  /* 0x0000003c442c723c */ /* 0x000fe4000004182c */
[----:B------:R-:W2:Y:S06]  /*30d0*/  MUFU.TANH R73, R73 ;  /* 0x0000004900497308 */ /* 0x000eac0000002400 */
[----:B-1----:R-:W-:Y:S02]  /*30e0*/  HMMA.16816.F32.BF16 R108, R16, R40, R108 ;  /* 0x00000028106c723c */ /* 0x002fe4000004186c */
[----:B------:R-:W1:Y:S06]  /*30f0*/  MUFU.TANH R74, R74 ;  /* 0x0000004a004a7308 */ /* 0x000e6c0000002400 */
[----:B---3--:R-:W-:Y:S02]  /*3100*/  HMMA.16816.F32.BF16 R104, R68, R24, R104 ;  /* 0x000000184468723c */ /* 0x008fe40000041868 */
[----:B------:R-:W3:Y:S06]  /*3110*/  MUFU.TANH R75, R75 ;  /* 0x0000004b004b7308 */ /* 0x000eec0000002400 */
[----:B------:R-:W-:Y:S01]  /*3120*/  HMMA.16816.F32.BF16 R48, R16, R42, R48 ;  /* 0x0000002a1030723c */ /* 0x000fe20000041830 */
[----:B------:R-:W-:Y:S07]  /*3130*/  LDSM.16.M88.4 R40, [R234+0xb000] ;  /* 0x00b00000ea28783b */ /* 0x000fee0000000200 */
[----:B------:R-:W-:Y:S01]  /*3140*/  HMMA.16816.F32.BF16 R56, R68, R26, R56 ;  /* 0x0000001a4438723c */ /* 0x000fe20000041838 */
[----:B------:R-:W1:Y:S07]  /*3150*/  LDSM.16.M88.4 R24, [R247+0xb800] ;  /* 0x00b80000f718783b */ /* 0x000e6e0000000200 */
[C---:B----4-:R-:W-:Y:S08]  /*3160*/  HMMA.16816.F32.BF16 R36, R16.reuse, R8, R36 ;  /* 0x000000081024723c */ /* 0x050ff00000041824 */
[----:B------:R-:W-:Y:S01]  /*3170*/  HMMA.16816.F32.BF16 R88, R16, R10, R88 ;  /* 0x0000000a1058723c */ /* 0x000fe20000041858 */
[----:B------:R-:W-:Y:S07]  /*3180*/  LDSM.16.M88.4 R8, [R234+0xb800] ;  /* 0x00b80000ea08783b */ /* 0x000fee0000000200 */
[C---:B------:R-:W-:Y:S08]  /*3190*/  HMMA.16816.F32.BF16 R44, R100.reuse, R92, R44 ;  /* 0x0000005c642c723c */ /* 0x040ff0000004182c */
[C---:B------:R-:W-:Y:S08]  /*31a0*/  HMMA.16816.F32.BF16 R84, R100.reuse, R32, R84 ;  /* 0x000000206454723c */ /* 0x040ff00000041854 */
[----:B------:R-:W-:Y:S01]  /*31b0*/  HMMA.16816.F32.BF16 R64, R100, R34, R64 ;  /* 0x000000226440723c */ /* 0x000fe20000041840 */
[----:B------:R-:W4:Y:S07]  /*31c0*/  LDSM.16.M88.4 R32, [R243+0x17100] ;  /* 0x01710000f320783b */ /* 0x000f2e0000000200 */
[----:B-----5:R-:W-:Y:S01]  /*31d0*/  HMMA.16816.F32.BF16 R108, R20, R12, R108 ;  /* 0x0000000c146c723c */ /* 0x020fe2000004186c */
[----:B------:R-:W-:-:S02]  /*31e0*/  FMUL.FTZ R0, R44, c[0x0][0x320] ;  /* 0x0000c8002c007a20 */ /* 0x000fc40000410000 */
[----:B------:R-:W-:Y:S02]  /*31f0*/  FMUL.FTZ R7, R45, c[0x0][0x320] ;  /* 0x0000c8002d077a20 */ /* 0x000fe40000410000 */
[----:B------:R-:W-:Y:S02]  /*3200*/  FMUL.FTZ R30, R46, c[0x0][0x320] ;  /* 0x0000c8002e1e7a20 */ /* 0x000fe40000410000 */
[----:B------:R-:W-:Y:S01]  /*3210*/  FMUL.FTZ R31, R47, c[0x0][0x320] ;  /* 0x0000c8002f1f7a20 */ /* 0x000fe20000410000 */
[----:B------:R-:W-:Y:S01]  /*3220*/  HMMA.16816.F32.BF16 R48, R20, R14, R48 ;  /* 0x0000000e1430723c */ /* 0x000fe20000041830 */
[----:B------:R-:W5:Y:S01]  /*3230*/  LDSM.16.M88.4 R12, [R243+0x17900] ;  /* 0x01790000f30c783b */ /* 0x000f620000000200 */
[----:B------:R-:W-:Y:S01]  /*3240*/  FMUL.FTZ R77, R85, c[0x0][0x320] ;  /* 0x0000c800554d7a20 */ /* 0x000fe20000410000 */
[----:B------:R-:W2:Y:S01]  /*3250*/  MUFU.TANH R0, R0 ;  /* 0x0000000000007308 */ /* 0x000ea20000002400 */
[----:B------:R-:W-:Y:S01]  /*3260*/  FMUL.FTZ R78, R86, c[0x0][0x320] ;  /* 0x0000c800564e7a20 */ /* 0x000fe20000410000 */
[----:B------:R-:W2:Y:S01]  /*3270*/  LDSM.16.M88.4 R44, [R234+0xa800] ;  /* 0x00a80000ea2c783b */ /* 0x000ea20000000200 */
[----:B------:R-:W-:-:S04]  /*3280*/  DEPBAR.LE SB0, 0x0 ;  /* 0x000080000000791a */ /* 0x000fc80000000000 */
[C---:B-1----:R-:W-:Y:S01]  /*3290*/  HMMA.16816.F32.BF16 R36, R20.reuse, R24, R36 ;  /* 0x000000181424723c */ /* 0x042fe20000041824 */
[----:B------:R-:W-:Y:S01]  /*32a0*/  FMUL.FTZ R67, R67, c[0x0][0x320] ;  /* 0x0000c80043437a20 */ /* 0x000fe20000410000 */
[----:B------:R-:W1:Y:S06]  /*32b0*/  MUFU.TANH R7, R7 ;  /* 0x0000000700077308 */ /* 0x000e6c0000002400 */
[----:B------:R-:W-:Y:S02]  /*32c0*/  HMMA.16816.F32.BF16 R88, R20, R26, R88 ;  /* 0x0000001a1458723c */ /* 0x000fe40000041858 */
[----:B------:R-:W1:Y:S06]  /*32d0*/  MUFU.TANH R30, R30 ;  /* 0x0000001e001e7308 */ /* 0x000e6c0000002400 */
[C---:B------:R-:W-:Y:S02]  /*32e0*/  HMMA.16816.F32.BF16 R80, R68.reuse, R62, R80 ;  /* 0x0000003e4450723c */ /* 0x040fe40000041850 */
[----:B------:R-:W1:Y:S05]  /*32f0*/  MUFU.TANH R31, R31 ;  /* 0x0000001f001f7308 */ /* 0x000e6a0000002400 */
[----:B------:R-:W-:Y:S01]  /*3300*/  FMUL.FTZ R62, R76, c[0x0][0x320] ;  /* 0x0000c8004c3e7a20 */ /* 0x000fe20000410000 */
[----:B----4-:R-:W-:Y:S01]  /*3310*/  HMMA.16816.F32.BF16 R108, R68, R32, R108 ;  /* 0x00000020446c723c */ /* 0x010fe2000004186c */
[----:B------:R-:W-:Y:S01]  /*3320*/  FMUL.FTZ R63, R79, c[0x0][0x320] ;  /* 0x0000c8004f3f7a20 */ /* 0x000fe20000410000 */
[----:B------:R-:W4:Y:S01]  /*3330*/  MUFU.TANH R77, R77 ;  /* 0x0000004d004d7308 */ /* 0x000f220000002400 */
[----:B------:R-:W-:-:S02]  /*3340*/  FMUL.FTZ R76, R84, c[0x0][0x320] ;  /* 0x0000c800544c7a20 */ /* 0x000fc40000410000 */
[----:B------:R-:W-:-:S03]  /*3350*/  FMUL.FTZ R79, R87, c[0x0][0x320] ;  /* 0x0000c800574f7a20 */ /* 0x000fc60000410000 */
[C---:B------:R-:W-:Y:S02]  /*3360*/  HMMA.16816.F32.BF16 R48, R68.reuse, R34, R48 ;  /* 0x000000224430723c */ /* 0x040fe40000041830 */
[----:B------:R-:W1:Y:S06]  /*3370*/  MUFU.TANH R62, R62 ;  /* 0x0000003e003e7308 */ /* 0x000e6c0000002400 */
[C---:B-----5:R-:W-:Y:S02]  /*3380*/  HMMA.16816.F32.BF16 R36, R68.reuse, R12, R36 ;  /* 0x0000000c4424723c */ /* 0x060fe40000041824 */
[----:B------:R-:W1:Y:S06]  /*3390*/  MUFU.TANH R63, R63 ;  /* 0x0000003f003f7308 */ /* 0x000e6c0000002400 */
[----:B------:R-:W-:Y:S02]  /*33a0*/  HMMA.16816.F32.BF16 R88, R68, R14, R88 ;  /* 0x0000000e4458723c */ /* 0x000fe40000041858 */
[----:B------:R-:W1:Y:S06]  /*33b0*/  MUFU.TANH R76, R76 ;  /* 0x0000004c004c7308 */ /* 0x000e6c0000002400 */
[C---:B------:R-:W-:Y:S02]  /*33c0*/  HMMA.16816.F32.BF16 R80, R100.reuse, R94, R80 ;  /* 0x0000005e6450723c */ /* 0x040fe40000041850 */
[----:B------:R-:W1:Y:S06]  /*33d0*/  MUFU.TANH R78, R78 ;  /* 0x0000004e004e7308 */ /* 0x000e6c0000002400 */
[C---:B--2---:R-:W-:Y:S02]  /*33e0*/  HMMA.16816.F32.BF16 R104, R100.reuse, R44, R104 ;  /* 0x0000002c6468723c */ /* 0x044fe40000041868 */
[----:B------:R-:W2:Y:S05]  /*33f0*/  MUFU.TANH R79, R79 ;  /* 0x0000004f004f7308 */ /* 0x000eaa0000002400 */
[----:B------:R-:W-:Y:S01]  /*3400*/  FMUL.FTZ R44, R64, c[0x0][0x320] ;  /* 0x0000c800402c7a20 */ /* 0x000fe20000410000 */
[----:B------:R-:W-:Y:S01]  /*3410*/  HMMA.16816.F32.BF16 R56, R100, R46, R56 ;  /* 0x0000002e6438723c */ /* 0x000fe20000041838 */
[----:B------:R-:W-:Y:S01]  /*3420*/  FMUL.FTZ R45, R65, c[0x0][0x320] ;  /* 0x0000c800412d7a20 */ /* 0x000fe20000410000 */
[----:B------:R1:W1:Y:S01]  /*3430*/  MUFU.TANH R211, R67 ;  /* 0x0000004300d37308 */ /* 0x0002620000002400 */
[----:B------:R-:W-:-:S05]  /*3440*/  FMUL.FTZ R64, R66, c[0x0][0x320] ;  /* 0x0000c80042407a20 */ /* 0x000fca0000410000 */
[C---:B------:R-:W-:Y:S01]  /*3450*/  HMMA.16816.F32.BF16 R108, R100.reuse, R40, R108 ;  /* 0x00000028646c723c */ /* 0x040fe2000004186c */
[----:B------:R-:W-:Y:S01]  /*3460*/  FMUL.FTZ R60, R80, c[0x0][0x320] ;  /* 0x0000c800503c7a20 */ /* 0x000fe20000410000 */
[----:B------:R-:W1:Y:S01]  /*3470*/  MUFU.TANH R44, R44 ;  /* 0x0000002c002c7308 */ /* 0x000e620000002400 */
[----:B------:R-:W-:Y:S02]  /*3480*/  FMUL.FTZ R52, R81, c[0x0][0x320] ;  /* 0x0000c80051347a20 */ /* 0x000fe40000410000 */
[----:B------:R-:W-:Y:S02]  /*3490*/  FMUL.FTZ R53, R82, c[0x0][0x320] ;  /* 0x0000c80052357a20 */ /* 0x000fe40000410000 */
[----:B------:R-:W-:Y:S01]  /*34a0*/  FMUL.FTZ R61, R83, c[0x0][0x320] ;  /* 0x0000c800533d7a20 */ /* 0x000fe20000410000 */
[----:B------:R-:W-:Y:S01]  /*34b0*/  HMMA.16816.F32.BF16 R48, R100, R42, R48 ;  /* 0x0000002a6430723c */ /* 0x000fe20000041830 */
[----:B------:R-:W-:Y:S01]  /*34c0*/  FMUL.FTZ R104, R104, c[0x0][0x320] ;  /* 0x0000c80068687a20 */ /* 0x000fe20000410000 */
[----:B------:R-:W1:Y:S01]  /*34d0*/  MUFU.TANH R60, R60 ;  /* 0x0000003c003c7308 */ /* 0x000e620000002400 */
[----:B------:R-:W-:-:S02]  /*34e0*/  FMUL.FTZ R105, R105, c[0x0][0x320] ;  /* 0x0000c80069697a20 */ /* 0x000fc40000410000 */
[----:B------:R-:W-:Y:S02]  /*34f0*/  FMUL.FTZ R106, R106, c[0x0][0x320] ;  /* 0x0000c8006a6a7a20 */ /* 0x000fe40000410000 */
[----:B------:R-:W-:Y:S01]  /*3500*/  FMUL.FTZ R107, R107, c[0x0][0x320] ;  /* 0x0000c8006b6b7a20 */ /* 0x000fe20000410000 */
        /* <DEDUP_REMOVED lines=11> */
[----:B------:R-:W-:Y:S02]  /*35c0*/  FMUL.FTZ R111, R111, c[0x0][0x320] ;  /* 0x0000c8006f6f7a20 */ /* 0x000fe40000410000 */
[----:B------:R-:W-:Y:S01]  /*35d0*/  FMUL.FTZ R48, R48, c[0x0][0x320] ;  /* 0x0000c80030307a20 */ /* 0x000fe20000410000 */
[----:B------:R-:W1:Y:S01]  /*35e0*/  MUFU.TANH R61, R61 ;  /* 0x0000003d003d7308 */ /* 0x000e620000002400 */
[----:B------:R-:W-:Y:S02]  /*35f0*/  FMUL.FTZ R49, R49, c[0x0][0x320] ;  /* 0x0000c80031317a20 */ /* 0x000fe40000410000 */
[----:B------:R-:W-:Y:S02]  /*3600*/  FMUL.FTZ R50, R50, c[0x0][0x320] ;  /* 0x0000c80032327a20 */ /* 0x000fe40000410000 */
[----:B------:R-:W-:-:S02]  /*3610*/  FMUL.FTZ R51, R51, c[0x0][0x320] ;  /* 0x0000c80033337a20 */ /* 0x000fc40000410000 */
[----:B------:R-:W-:Y:S01]  /*3620*/  FMUL.FTZ R36, R36, c[0x0][0x320] ;  /* 0x0000c80024247a20 */ /* 0x000fe20000410000 */
[----:B------:R-:W1:Y:S01]  /*3630*/  MUFU.TANH R45, R45 ;  /* 0x0000002d002d7308 */ /* 0x000e620000002400 */
[----:B------:R-:W-:Y:S02]  /*3640*/  FMUL.FTZ R37, R37, c[0x0][0x320] ;  /* 0x0000c80025257a20 */ /* 0x000fe40000410000 */
[----:B------:R-:W-:Y:S02]  /*3650*/  FMUL.FTZ R38, R38, c[0x0][0x320] ;  /* 0x0000c80026267a20 */ /* 0x000fe40000410000 */
[----:B------:R-:W-:Y:S02]  /*3660*/  FMUL.FTZ R39, R39, c[0x0][0x320] ;  /* 0x0000c80027277a20 */ /* 0x000fe40000410000 */
[----:B------:R-:W-:Y:S01]  /*3670*/  FMUL.FTZ R88, R88, c[0x0][0x320] ;  /* 0x0000c80058587a20 */ /* 0x000fe20000410000 */
[----:B------:R-:W1:Y:S01]  /*3680*/  MUFU.TANH R64, R64 ;  /* 0x0000004000407308 */ /* 0x000e620000002400 */
[----:B------:R-:W-:-:S02]  /*3690*/  FMUL.FTZ R89, R89, c[0x0][0x320] ;  /* 0x0000c80059597a20 */ /* 0x000fc40000410000 */
[----:B------:R-:W-:Y:S02]  /*36a0*/  FMUL.FTZ R90, R90, c[0x0][0x320] ;  /* 0x0000c8005a5a7a20 */ /* 0x000fe40000410000 */
[----:B------:R-:W-:-:S03]  /*36b0*/  FMUL.FTZ R91, R91, c[0x0][0x320] ;  /* 0x0000c8005b5b7a20 */ /* 0x000fc60000410000 */
        /* <DEDUP_REMOVED lines=26> */
[----:B--234-:R-:W-:Y:S01]  /*3860*/  IMAD.U32 R8, RZ, RZ, UR8 ;  /* 0x00000008ff087e24 */ /* 0x01cfe2000f8e00ff */
[----:B------:R-:W-:Y:S01]  /*3870*/  PLOP3.LUT P1, PT, PT, PT, UP0, 0x80, 0x0 ;  /* 0x000000000000781c */ /* 0x000fe20003f2f008 */
[----:B------:R-:W-:Y:S01]  /*3880*/  IMAD.MOV.U32 R251, RZ, RZ, RZ ;  /* 0x000000fffffb7224 */ /* 0x000fe200078e00ff */
[----:B------:R-:W-:-:S02]  /*3890*/  PLOP3.LUT P0, PT, PT, PT, UP0, 0x80, 0x0 ;  /* 0x000000000000781c */ /* 0x000fc40003f0f008 */
        /* <DEDUP_REMOVED lines=11> */
[----:B------:R-:W-:Y:S01]  /*3950*/  SHF.R.S32.HI R22, RZ, 0x1f, R29 ;  /* 0x0000001fff167819 */ /* 0x000fe2000001141d */
[----:B------:R-:W-:Y:S01]  /*3960*/  IMAD.WIDE R24, R213, 0x2, RZ ;  /* 0x00000002d5187825 */ /* 0x000fe200078e02ff */
[----:B------:R-:W-:Y:S02]  /*3970*/  SEL R19, RZ, 0x10, P6 ;  /* 0x00000010ff137807 */ /* 0x000fe40003000000 */
[----:B------:R-:W-:Y:S01]  /*3980*/  LEA.HI R22, R22, R29, RZ, 0x3 ;  /* 0x0000001d16167211 */ /* 0x000fe200078f18ff */
[----:B------:R-:W-:Y:S01]  /*3990*/  IMAD R252, R8, c[0x0][0x2b8], R252 ;  /* 0x0000ae0008fc7a24 */ /* 0x000fe200078e02fc */
[----:B------:R-:W-:Y:S02]  /*39a0*/  SHF.R.S32.HI R9, RZ, 0x1f, R28 ;  /* 0x0000001fff097819 */ /* 0x000fe4000001141c */
[----:B------:R-:W-:-:S02]  /*39b0*/  IADD3 R26, -R19, 0x10, RZ ;  /* 0x00000010131a7810 */ /* 0x000fc40007ffe1ff */
[----:B------:R-:W-:Y:S02]  /*39c0*/  SHF.R.S32.HI R8, RZ, 0x1f, R252 ;  /* 0x0000001fff087819 */ /* 0x000fe400000114fc */
[----:B------:R-:W-:Y:S02]  /*39d0*/  SEL R18, RZ, 0x10, P5 ;  /* 0x00000010ff127807 */ /* 0x000fe40002800000 */
[----:B------:R-:W-:Y:S01]  /*39e0*/  LOP3.LUT R22, R22, 0xfffffff8, RZ, 0xc0, !PT ;  /* 0xfffffff816167812 */ /* 0x000fe200078ec0ff */
[----:B------:R-:W-:Y:S01]  /*39f0*/  IMAD R8, R8, c[0x0][0x1e0], RZ ;  /* 0x0000780008087a24 */ /* 0x000fe200078e02ff */
[----:B------:R-:W-:Y:S02]  /*3a00*/  LEA.HI R9, R9, R28, RZ, 0x3 ;  /* 0x0000001c09097211 */ /* 0x000fe400078f18ff */
[----:B------:R-:W-:Y:S01]  /*3a10*/  LOP3.LUT R26, R26, 0xf, RZ, 0xc0, !PT ;  /* 0x0000000f1a1a7812 */ /* 0x000fe200078ec0ff */
[----:B------:R-:W-:Y:S01]  /*3a20*/  IMAD R8, R252, c[0x0][0x1e4], R8 ;  /* 0x00007900fc087a24 */ /* 0x000fe200078e0208 */
[----:B------:R-:W-:Y:S01]  /*3a30*/  IADD3 R14, -R18, 0x10, RZ ;  /* 0x00000010120e7810 */ /* 0x000fe20007ffe1ff */
[----:B------:R-:W-:Y:S01]  /*3a40*/  IMAD.WIDE R22, R22, 0x2, RZ ;  /* 0x0000000216167825 */ /* 0x000fe200078e02ff */
[----:B------:R-:W-:-:S02]  /*3a50*/  SEL R17, RZ, 0x10, P4 ;  /* 0x00000010ff117807 */ /* 0x000fc40002000000 */
[----:B------:R-:W-:Y:S01]  /*3a60*/  LOP3.LUT R9, R9, 0xfffffff8, RZ, 0xc0, !PT ;  /* 0xfffffff809097812 */ /* 0x000fe200078ec0ff */
[----:B--2---:R-:W-:Y:S01]  /*3a70*/  IMAD.WIDE.U32 R10, R252, c[0x0][0x1e0], RZ ;  /* 0x00007800fc0a7a25 */ /* 0x004fe200078e00ff */
[----:B------:R-:W-:Y:S02]  /*3a80*/  LOP3.LUT R14, R14, 0xf, RZ, 0xc0, !PT ;  /* 0x0000000f0e0e7812 */ /* 0x000fe400078ec0ff */
[----:B------:R-:W-:Y:S01]  /*3a90*/  IADD3 R13, -R17, 0x10, RZ ;  /* 0x00000010110d7810 */ /* 0x000fe20007ffe1ff */
[----:B------:R-:W-:Y:S01]  /*3aa0*/  IMAD.IADD R11, R11, 0x1, R8 ;  /* 0x000000010b0b7824 */ /* 0x000fe200078e0208 */
[----:B------:R-:W-:Y:S01]  /*3ab0*/  IADD3 R12, -R6, 0x10, RZ ;  /* 0x00000010060c7810 */ /* 0x000fe20007ffe1ff */
[----:B------:R-:W-:Y:S01]  /*3ac0*/  IMAD.WIDE R32, R9, 0x2, RZ ;  /* 0x0000000209207825 */ /* 0x000fe200078e02ff */
[----:B------:R-:W-:Y:S02]  /*3ad0*/  LOP3.LUT R13, R13, 0xf, RZ, 0xc0, !PT ;  /* 0x0000000f0d0d7812 */ /* 0x000fe400078ec0ff */
[----:B------:R-:W-:-:S02]  /*3ae0*/  LOP3.LUT R12, R12, 0xf, RZ, 0xc0, !PT ;  /* 0x0000000f0c0c7812 */ /* 0x000fc400078ec0ff */
[----:B---3--:R-:W-:Y:S01]  /*3af0*/  SHF.R.S32.HI R8, RZ, 0x1f, R251 ;  /* 0x0000001fff087819 */ /* 0x008fe200000114fb */
[----:B------:R-:W-:-:S04]  /*3b00*/  IMAD.WIDE.U32 R10, R251, c[0x0][0x1f0], R10 ;  /* 0x00007c00fb0a7a25 */ /* 0x000fc800078e000a */
[----:B------:R-:W-:Y:S01]  /*3b10*/  IMAD R8, R8, c[0x0][0x1f0], RZ ;  /* 0x00007c0008087a24 */ /* 0x000fe200078e02ff */
[----:B------:R-:W-:-:S03]  /*3b20*/  IADD3 R10, P0, R10, UR20, RZ ;  /* 0x000000140a0a7c10 */ /* 0x000fc6000ff1e0ff */
[----:B------:R-:W-:-:S05]  /*3b30*/  IMAD R8, R251, c[0x0][0x1f4], R8 ;  /* 0x00007d00fb087a24 */ /* 0x000fca00078e0208 */
[----:B------:R-:W-:Y:S02]  /*3b40*/  IADD3.X R8, R11, UR15, R8, P0, !PT ;  /* 0x0000000f0b087c10 */ /* 0x000fe400087fe408 */
[----:B------:R-:W-:-:S04]  /*3b50*/  LEA R11, P0, R10, c[0x0][0x1c8], 0x1 ;  /* 0x000072000a0b7a11 */ /* 0x000fc800078008ff */
[----:B------:R-:W-:Y:S01]  /*3b60*/  LEA.HI.X R10, R10, c[0x0][0x1cc], R8, 0x1, P0 ;  /* 0x000073000a0a7a11 */ /* 0x000fe200000f0c08 */
[----:B------:R-:W2:Y:S01]  /*3b70*/  SHFL.IDX PT, R15, R11, 0x2, 0x181f ;  /* 0x00581f000b0f7f89 */ /* 0x000ea200000e0000 */
[----:B------:R-:W-:-:S03]  /*3b80*/  SHF.R.S32.HI R8, RZ, 0x1f, R215 ;  /* 0x0000001fff087819 */ /* 0x000fc600000114d7 */
[----:B------:R-:W3:Y:S01]  /*3b90*/  SHFL.IDX PT, R16, R10, 0x2, 0x181f ;  /* 0x00581f000a107f89 */ /* 0x000ee200000e0000 */
[----:B------:R-:W-:-:S03]  /*3ba0*/  LEA.HI R8, R8, R215, RZ, 0x3 ;  /* 0x000000d708087211 */ /* 0x000fc600078f18ff */
[----:B------:R-:W4:Y:S01]  /*3bb0*/  SHFL.IDX PT, R20, R11, RZ, 0x181f ;  /* 0x00181fff0b147589 */ /* 0x000f2200000e0000 */
[----:B------:R-:W-:-:S03]  /*3bc0*/  LOP3.LUT R8, R8, 0xfffffff8, RZ, 0xc0, !PT ;  /* 0xfffffff808087812 */ /* 0x000fc600078ec0ff */
[----:B------:R-:W-:Y:S02]  /*3bd0*/  SHFL.IDX PT, R21, R10, RZ, 0x181f ;  /* 0x00181fff0a157589 */ /* 0x000fe400000e0000 */
[----:B------:R-:W-:Y:S02]  /*3be0*/  IMAD.WIDE R8, R8, 0x2, RZ ;  /* 0x0000000208087825 */ /* 0x000fe400078e02ff */
[----:B------:R-:W5:Y:S04]  /*3bf0*/  SHFL.IDX PT, R11, R11, 0x1, 0x181f ;  /* 0x00381f000b0b7f89 */ /* 0x000f6800000e0000 */
[----:B------:R-:W1:Y:S01]  /*3c00*/  SHFL.IDX PT, R10, R10, 0x1, 0x181f ;  /* 0x00381f000a0a7f89 */ /* 0x000e6200000e0000 */
[----:B--2---:R-:W-:-:S04]  /*3c10*/  IADD3 R26, P1, P0, R26, R15, R24 ;  /* 0x0000000f1a1a7210 */ /* 0x004fc8000783e018 */
[----:B---3--:R-:W-:Y:S02]  /*3c20*/  IADD3.X R27, RZ, R16, R25, P1, P0 ;  /* 0x00000010ff1b7210 */ /* 0x008fe40000fe0419 */
[----:B------:R-:W-:-:S04]  /*3c30*/  IADD3 R34, P1, P0, R14, R15, R22 ;  /* 0x0000000f0e227210 */ /* 0x000fc8000783e016 */
[----:B------:R-:W-:Y:S02]  /*3c40*/  IADD3.X R35, RZ, R16, R23, P1, P0 ;  /* 0x00000010ff237210 */ /* 0x000fe40000fe0417 */
[----:B-1----:R-:W-:-:S04]  /*3c50*/  IADD3 R36, P1, P0, R13, R15, R32 ;  /* 0x0000000f0d247210 */ /* 0x002fc8000783e020 */
[----:B------:R-:W-:Y:S02]  /*3c60*/  IADD3.X R37, RZ, R16, R33, P1, P0 ;  /* 0x00000010ff257210 */ /* 0x000fe40000fe0421 */
[----:B------:R-:W-:-:S04]  /*3c70*/  IADD3 R12, P1, P0, R12, R15, R8 ;  /* 0x0000000f0c0c7210 */ /* 0x000fc8000783e008 */
[----:B------:R-:W-:Y:S02]  /*3c80*/  IADD3.X R13, RZ, R16, R9, P1, P0 ;  /* 0x00000010ff0d7210 */ /* 0x000fe40000fe0409 */
[-C--:B----4-:R-:W-:Y:S02]  /*3c90*/  IADD3 R40, P0, R24, R20.reuse, RZ ;  /* 0x0000001418287210 */ /* 0x090fe40007f1e0ff */
[CC--:B------:R-:W-:Y:S02]  /*3ca0*/  IADD3 R38, P1, R22.reuse, R20.reuse, RZ ;  /* 0x0000001416267210 */ /* 0x0c0fe40007f3e0ff */
[-C--:B-----5:R-:W-:Y:S01]  /*3cb0*/  IADD3 R22, P2, R22, R11.reuse, RZ ;  /* 0x0000000b16167210 */ /* 0x0a0fe20007f5e0ff */
[--C-:B------:R-:W-:Y:S01]  /*3cc0*/  IMAD.X R41, R25, 0x1, R21.reuse, P0 ;  /* 0x0000000119297824 */ /* 0x100fe200000e0615 */
[-C--:B------:R-:W-:Y:S01]  /*3cd0*/  IADD3 R14, P0, R32, R20.reuse, RZ ;  /* 0x00000014200e7210 */ /* 0x080fe20007f1e0ff */
[C-C-:B------:R-:W-:Y:S01]  /*3ce0*/  IMAD.X R39, R23.reuse, 0x1, R21.reuse, P1 ;  /* 0x0000000117277824 */ /* 0x140fe200008e0615 */
[----:B------:R-:W-:Y:S01]  /*3cf0*/  IADD3 R20, P1, R8, R20, RZ ;  /* 0x0000001408147210 */ /* 0x000fe20007f3e0ff */
[----:B------:R-:W-:Y:S01]  /*3d00*/  IMAD.X R23, R23, 0x1, R10, P2 ;  /* 0x0000000117177824 */ /* 0x000fe200010e060a */
[----:B------:R-:W-:Y:S01]  /*3d10*/  ISETP.GE.AND P2, PT, R215, c[0x0][0x1d4], PT ;  /* 0x00007500d7007a0c */ /* 0x000fe20003f46270 */
[--C-:B------:R-:W-:Y:S01]  /*3d20*/  IMAD.X R15, R33, 0x1, R21.reuse, P0 ;  /* 0x00000001210f7824 */ /* 0x100fe200000e0615 */
[-C--:B------:R-:W-:Y:S01]  /*3d30*/  IADD3 R24, P0, R24, R11.reuse, RZ ;  /* 0x0000000b18187210 */ /* 0x080fe20007f1e0ff */
[----:B------:R-:W-:Y:S01]  /*3d40*/  IMAD.X R21, R9, 0x1, R21, P1 ;  /* 0x0000000109157824 */ /* 0x000fe200008e0615 */
[----:B------:R-:W-:-:S03]  /*3d50*/  IADD3 R32, P1, R32, R11, RZ ;  /* 0x0000000b20207210 */ /* 0x000fc60007f3e0ff */
[--C-:B------:R-:W-:Y:S01]  /*3d60*/  IMAD.X R25, R25, 0x1, R10.reuse, P0 ;  /* 0x0000000119197824 */ /* 0x100fe200000e060a */
[----:B------:R-:W-:Y:S01]  /*3d70*/  IADD3 R42, P0, R8, R11, RZ ;  /* 0x0000000b082a7210 */ /* 0x000fe20007f1e0ff */
[--C-:B------:R-:W-:Y:S01]  /*3d80*/  IMAD.X R33, R33, 0x1, R10.reuse, P1 ;  /* 0x0000000121217824 */ /* 0x100fe200008e060a */
[----:B------:R-:W-:Y:S01]  /*3d90*/  ISETP.NE.U32.AND P1, PT, R19, RZ, PT ;  /* 0x000000ff1300720c */ /* 0x000fe20003f25070 */
[----:B------:R-:W-:Y:S02]  /*3da0*/  IMAD.SHL.U32 R8, R214, 0x2, RZ ;  /* 0x00000002d6087824 */ /* 0x000fe400078e00ff */
[----:B------:R-:W-:Y:S01]  /*3db0*/  IMAD.X R43, R9, 0x1, R10, P0 ;  /* 0x00000001092b7824 */ /* 0x000fe200000e060a */
[----:B------:R-:W-:Y:S02]  /*3dc0*/  ISETP.NE.U32.AND P0, PT, R18, RZ, PT ;  /* 0x000000ff1200720c */ /* 0x000fe40003f05070 */
[----:B------:R1:W-:Y:S04]  /*3dd0*/  LDGSTS.E.BYPASS.LTC128B.128 [R8+0xc100], [R40.64], !P6 ;  /* 0x0c10000028087fae */ /* 0x0003e8000f101d4c */
[----:B------:R1:W-:Y:S04]  /*3de0*/  LDGSTS.E.BYPASS.LTC128B.128 [R8+0xf100], [R38.64], !P5 ;  /* 0x0f10000026087fae */ /* 0x0003e8000e901d4c */
[----:B------:R1:W-:Y:S04]  /*3df0*/  LDGSTS.E.BYPASS.LTC128B.128 [R8+0x12100], [R14.64], !P4 ;  /* 0x121000000e087fae */ /* 0x0003e8000e101d4c */
[----:B------:R1:W-:Y:S04]  /*3e00*/  LDGSTS.E.BYPASS.LTC128B.128 [R8+0x15100], [R20.64], !P2 ;  /* 0x1510000014087fae */ /* 0x0003e8000d101d4c */
[----:B------:R1:W-:Y:S04]  /*3e10*/  LDGSTS.E.BYPASS.LTC128B.128 [R8+0xd100], [R24.64], !P6 ;  /* 0x0d10000018087fae */ /* 0x0003e8000f101d4c */
[----:B------:R1:W-:Y:S04]  /*3e20*/  LDGSTS.E.BYPASS.LTC128B.128 [R8+0x10100], [R22.64], !P5 ;  /* 0x1010000016087fae */ /* 0x0003e8000e901d4c */
[----:B------:R1:W-:Y:S04]  /*3e30*/  LDGSTS.E.BYPASS.LTC128B.128 [R8+0x13100], [R32.64], !P4 ;  /* 0x1310000020087fae */ /* 0x0003e8000e101d4c */
[----:B------:R1:W-:Y:S04]  /*3e40*/  LDGSTS.E.BYPASS.LTC128B.128 [R8+0x16100], [R42.64], !P2 ;  /* 0x161000002a087fae */ /* 0x0003e8000d101d4c */
[----:B------:R1:W-:Y:S01]  /*3e50*/  LDGSTS.E.BYPASS.LTC128B.128.ZFILL [R8+0xe100], [R26.64], P1 ;  /* 0x0e1000001a087fae */ /* 0x0003e20008941d4c */
[----:B------:R-:W-:-:S03]  /*3e60*/  ISETP.NE.U32.AND P1, PT, R17, RZ, PT ;  /* 0x000000ff1100720c */ /* 0x000fc60003f25070 */
[----:B------:R1:W-:Y:S01]  /*3e70*/  LDGSTS.E.BYPASS.LTC128B.128.ZFILL [R8+0x11100], [R34.64], P0 ;  /* 0x1110000022087fae */ /* 0x0003e20008141d4c */
[----:B------:R-:W-:-:S09]  /*3e80*/  ISETP.NE.U32.AND P0, PT, R6, RZ, PT ;  /* 0x000000ff0600720c */ /* 0x000fd20003f05070 */
[----:B------:R1:W-:Y:S04]  /*3e90*/  LDGSTS.E.BYPASS.LTC128B.128.ZFILL [R8+0x14100], [R36.64], P1 ;  /* 0x1410000024087fae */ /* 0x0003e80008941d4c */
[----:B------:R1:W-:Y:S02]  /*3ea0*/  LDGSTS.E.BYPASS.LTC128B.128.ZFILL [R8+0x17100], [R12.64], P0 ;  /* 0x171000000c087fae */ /* 0x0003e40008141d4c */
.L_x_770:
[----:B--234-:R-:W-:Y:S01]  /*3eb0*/  SHF.R.S32.HI R6, RZ, 0x1f, R2 ;  /* 0x0000001fff067819 */ /* 0x01cfe20000011402 */
[----:B------:R-:W-:Y:S01]  /*3ec0*/  IMAD.SHL.U32 R244, R5, 0x2, RZ ;  /* 0x0000000205f47824 */ /* 0x000fe200078e00ff */
[----:B------:R-:W0:Y:S02]  /*3ed0*/  LDGDEPBAR ;  /* 0x00000000000079af */ /* 0x000e240000000000 */
[----:B-1----:R-:W-:Y:S01]  /*3ee0*/  LEA.HI R8, R6, R2, RZ, 0x2 ;  /* 0x0000000206087211 */ /* 0x002fe200078f10ff */
[----:B------:R-:W-:Y:S01]  /*3ef0*/  IMAD.U32 R6, RZ, RZ, UR18 ;  /* 0x00000012ff067e24 */ /* 0x000fe2000f8e00ff */
[----:B------:R-:W-:Y:S01]  /*3f00*/  LDSM.16.MT88.4 R140, [R244+0x3100] ;  /* 0x00310000f48c783b */ /* 0x000fe20000004200 */
[----:B------:R-:W-:-:S02]  /*3f10*/  IMAD R241, R3, 0x2, R244 ;  /* 0x0000000203f17824 */ /* 0x000fc400078e02f4 */
[----:B------:R-:W-:Y:S01]  /*3f20*/  IMAD R242, R4, 0x2, R244 ;  /* 0x0000000204f27824 */ /* 0x000fe200078e02f4 */
[----:B------:R1:W-:Y:S03]  /*3f30*/  STL [R1+0x1c], R8 ;  /* 0x00001c0801007387 */ /* 0x0003e60000100800 */
[----:B------:R-:W-:Y:S01]  /*3f40*/  IMAD R240, R3, 0x2, R242 ;  /* 0x0000000203f07824 */ /* 0x000fe200078e02f2 */
[----:B------:R-:W-:Y:S04]  /*3f50*/  LDSM.16.MT88.4 R156, [R241+0x100] ;  /* 0x00010000f19c783b */ /* 0x000fe80000004200 */
[----:B------:R-:W-:Y:S04]  /*3f60*/  LDSM.16.MT88.4 R164, [R242+0x100] ;  /* 0x00010000f2a4783b */ /* 0x000fe80000004200 */
[----:B------:R-:W-:Y:S04]  /*3f70*/  LDSM.16.MT88.4 R12, [R241+0x900] ;  /* 0x00090000f10c783b */ /* 0x000fe80000004200 */
[----:B------:R-:W-:Y:S04]  /*3f80*/  LDSM.16.MT88.4 R148, [R240+0x100] ;  /* 0x00010000f094783b */ /* 0x000fe80000004200 */
[----:B------:R-:W-:Y:S04]  /*3f90*/  LDSM.16.MT88.4 R132, [R242+0x3100] ;  /* 0x00310000f284783b */ /* 0x000fe80000004200 */
[----:B------:R-:W-:Y:S01]  /*3fa0*/  LDSM.16.MT88.4 R172, [R244+0x100] ;  /* 0x00010000f4ac783b */ /* 0x000fe20000004200 */
[----:B-1----:R-:W-:-:S03]  /*3fb0*/  LOP3.LUT R8, R8, 0x7ffffffc, RZ, 0xc0, !PT ;  /* 0x7ffffffc08087812 */ /* 0x002fc600078ec0ff */
[----:B------:R-:W-:Y:S02]  /*3fc0*/  LDSM.16.MT88.4 R24, [R242+0x3900] ;  /* 0x00390000f218783b */ /* 0x000fe40000004200 */
[----:B------:R-:W-:Y:S02]  /*3fd0*/  IMAD.IADD R2, R2, 0x1, -R8 ;  /* 0x0000000102027824 */ /* 0x000fe400078e0a08 */
[----:B------:R-:W-:Y:S02]  /*3fe0*/  LDSM.16.MT88.4 R112, [R242+0x9100] ;  /* 0x00910000f270783b */ /* 0x000fe40000004200 */
[----:B------:R-:W-:Y:S02]  /*3ff0*/  IMAD R2, R2, -0x2, R6 ;  /* 0xfffffffe02027824 */ /* 0x000fe400078e0206 */
[----:B------:R-:W-:Y:S03]  /*4000*/  LDSM.16.MT88.4 R80, [R242+0x6100] ;  /* 0x00610000f250783b */ /* 0x000fe60000004200 */
[C---:B------:R-:W-:Y:S01]  /*4010*/  ISETP.GT.AND P0, PT, R2.reuse, RZ, PT ;  /* 0x000000ff0200720c */ /* 0x040fe20003f04270 */
[----:B------:R-:W-:Y:S01]  /*4020*/  LDSM.16.MT88.4 R16, [R244+0x900] ;  /* 0x00090000f410783b */ /* 0x000fe20000004200 */
[----:B------:R-:W-:-:S02]  /*4030*/  ISETP.GT.AND P1, PT, R2, 0x1, PT ;  /* 0x000000010200780c */ /* 0x000fc40003f24270 */
[----:B------:R-:W-:Y:S01]  /*4040*/  FSEL R8, R30, -INF , P0 ;  /* 0xff8000001e087808 */ /* 0x000fe20000000000 */
[----:B------:R-:W-:Y:S01]  /*4050*/  LDSM.16.MT88.4 R56, [R241+0x3100] ;  /* 0x00310000f138783b */ /* 0x000fe20000004200 */
[----:B------:R-:W-:Y:S02]  /*4060*/  FSEL R0, R0, -INF , P0 ;  /* 0xff80000000007808 */ /* 0x000fe40000000000 */
[C---:B------:R-:W-:Y:S01]  /*4070*/  ISETP.GT.AND P0, PT, R2.reuse, 0x8, PT ;  /* 0x000000080200780c */ /* 0x040fe20003f04270 */
[----:B------:R-:W-:Y:S01]  /*4080*/  LDSM.16.MT88.4 R88, [R241+0x6100] ;  /* 0x00610000f158783b */ /* 0x000fe20000004200 */
[----:B------:R-:W-:Y:S02]  /*4090*/  FSEL R7, R7, -INF , P1 ;  /* 0xff80000007077808 */ /* 0x000fe40000800000 */
[----:B------:R-:W-:Y:S01]  /*40a0*/  FSEL R6, R31, -INF , P1 ;  /* 0xff8000001f067808 */ /* 0x000fe20000800000 */
[----:B------:R-:W-:Y:S01]  /*40b0*/  LDSM.16.MT88.4 R96, [R240+0x6100] ;  /* 0x00610000f060783b */ /* 0x000fe20000004200 */
[----:B------:R-:W-:-:S02]  /*40c0*/  ISETP.GT.AND P1, PT, R2, 0x9, PT ;  /* 0x000000090200780c */ /* 0x000fc40003f24270 */
[----:B------:R-:W-:Y:S01]  /*40d0*/  FSEL R60, R60, -INF , P0 ;  /* 0xff8000003c3c7808 */ /* 0x000fe20000000000 */
[----:B------:R-:W-:Y:S01]  /*40e0*/  LDSM.16.MT88.4 R104, [R244+0x9100] ;  /* 0x00910000f468783b */ /* 0x000fe20000004200 */
[----:B------:R-:W-:Y:S02]  /*40f0*/  FMNMX.FTZ R9, R0, R7, !PT ;  /* 0x0000000700097209 */ /* 0x000fe40007810000 */
[----:B------:R-:W-:Y:S01]  /*4100*/  FSEL R53, R53, -INF , P0 ;  /* 0xff80000035357808 */ /* 0x000fe20000000000 */
[----:B------:R-:W-:Y:S01]  /*4110*/  LDSM.16.MT88.4 R120, [R241+0x9100] ;  /* 0x00910000f178783b */ /* 0x000fe20000004200 */
[----:B------:R-:W-:Y:S02]  /*4120*/  ISETP.GT.AND P0, PT, R2, 0x10, PT ;  /* 0x000000100200780c */ /* 0x000fe40003f04270 */
[----:B------:R-:W-:Y:S01]  /*4130*/  FSEL R52, R52, -INF , P1 ;  /* 0xff80000034347808 */ /* 0x000fe20000800000 */
[----:B------:R-:W-:Y:S01]  /*4140*/  LDSM.16.MT88.4 R20, [R241+0x3900] ;  /* 0x00390000f114783b */ /* 0x000fe20000004200 */
[----:B------:R-:W-:-:S02]  /*4150*/  FMNMX.FTZ R9, R60, R9, !PT ;  /* 0x000000093c097209 */ /* 0x000fc40007810000 */
[----:B------:R-:W-:Y:S01]  /*4160*/  FSEL R61, R61, -INF , P1 ;  /* 0xff8000003d3d7808 */ /* 0x000fe20000800000 */
[----:B------:R-:W-:Y:S01]  /*4170*/  LDSM.16.MT88.4 R188, [R241+0x6900] ;  /* 0x00690000f1bc783b */ /* 0x000fe20000004200 */
[----:B------:R-:W-:Y:S02]  /*4180*/  ISETP.GT.AND P1, PT, R2, 0x11, PT ;  /* 0x000000110200780c */ /* 0x000fe40003f24270 */
[----:B------:R-:W-:Y:S02]  /*4190*/  FSEL R62, R62, -INF , P0 ;  /* 0xff8000003e3e7808 */ /* 0x000fe40000000000 */
[----:B------:R-:W-:Y:S02]  /*41a0*/  FMNMX.FTZ R9, R52, R9, !PT ;  /* 0x0000000934097209 */ /* 0x000fe40007810000 */
[----:B------:R-:W-:Y:S02]  /*41b0*/  FSEL R55, R55, -INF , P0 ;  /* 0xff80000037377808 */ /* 0x000fe40000000000 */
[----:B------:R-:W-:-:S02]  /*41c0*/  ISETP.GT.AND P0, PT, R2, 0x18, PT ;  /* 0x000000180200780c */ /* 0x000fc40003f04270 */
[----:B------:R-:W-:Y:S02]  /*41d0*/  FSEL R54, R54, -INF , P1 ;  /* 0xff80000036367808 */ /* 0x000fe40000800000 */
[----:B------:R-:W-:Y:S02]  /*41e0*/  FMNMX.FTZ R9, R62, R9, !PT ;  /* 0x000000093e097209 */ /* 0x000fe40007810000 */
[----:B------:R-:W-:Y:S02]  /*41f0*/  FSEL R63, R63, -INF , P1 ;  /* 0xff8000003f3f7808 */ /* 0x000fe40000800000 */
[----:B------:R-:W-:Y:S02]  /*4200*/  ISETP.GT.AND P1, PT, R2, 0x19, PT ;  /* 0x000000190200780c */ /* 0x000fe40003f24270 */
[----:B------:R-:W-:Y:S02]  /*4210*/  FSEL R72, R72, -INF , P0 ;  /* 0xff80000048487808 */ /* 0x000fe40000000000 */
[----:B------:R-:W-:-:S02]  /*4220*/  FMNMX.FTZ R9, R54, R9, !PT ;  /* 0x0000000936097209 */ /* 0x000fc40007810000 */
[----:B------:R-:W-:Y:S02]  /*4230*/  FSEL R74, R74, -INF , P0 ;  /* 0xff8000004a4a7808 */ /* 0x000fe40000000000 */
        /* <DEDUP_REMOVED lines=11> */
[----:B------:R-:W-:Y:S02]  /*42f0*/  FMNMX.FTZ R10, R8, R6, !PT ;  /* 0x00000006080a7209 */ /* 0x000fe40007810000 */
[----:B------:R-:W-:Y:S02]  /*4300*/  FSEL R32, R79, -INF , P1 ;  /* 0xff8000004f207808 */ /* 0x000fe40000800000 */
[----:B------:R-:W-:Y:S01]  /*4310*/  ISETP.GT.AND P1, PT, R2, 0x29, PT ;  /* 0x000000290200780c */ /* 0x000fe20003f24270 */
[----:B------:R-:W-:Y:S01]  /*4320*/  LDSM.16.MT88.4 R76, [R244+0x3900] ;  /* 0x00390000f44c783b */ /* 0x000fe20000004200 */
[----:B------:R-:W-:Y:S02]  /*4330*/  FSEL R33, R44, -INF , P0 ;  /* 0xff8000002c217808 */ /* 0x000fe40000000000 */
[----:B------:R-:W-:Y:S02]  /*4340*/  FMNMX.FTZ R9, R34, R9, !PT ;  /* 0x0000000922097209 */ /* 0x000fe40007810000 */
[----:B------:R-:W-:-:S02]  /*4350*/  FMNMX.FTZ R10, R53, R10, !PT ;  /* 0x0000000a350a7209 */ /* 0x000fc40007810000 */
[----:B------:R-:W-:Y:S02]  /*4360*/  FSEL R31, R64, -INF , P0 ;  /* 0xff800000401f7808 */ /* 0x000fe40000000000 */
[----:B------:R-:W-:Y:S01]  /*4370*/  ISETP.GT.AND P0, PT, R2, 0x30, PT ;  /* 0x000000300200780c */ /* 0x000fe20003f04270 */
[----:B------:R-:W-:Y:S01]  /*4380*/  LDSM.16.MT88.4 R64, [R240+0x3100] ;  /* 0x00310000f040783b */ /* 0x000fe20000004200 */
[----:B------:R-:W-:Y:S02]  /*4390*/  FSEL R30, R45, -INF , P1 ;  /* 0xff8000002d1e7808 */ /* 0x000fe40000800000 */
[----:B------:R-:W-:Y:S02]  /*43a0*/  FMNMX.FTZ R9, R33, R9, !PT ;  /* 0x0000000921097209 */ /* 0x000fe40007810000 */
[----:B------:R-:W-:Y:S02]  /*43b0*/  FMNMX.FTZ R10, R61, R10, !PT ;  /* 0x0000000a3d0a7209 */ /* 0x000fe40007810000 */
[----:B------:R-:W-:-:S02]  /*43c0*/  FSEL R211, R211, -INF , P1 ;  /* 0xff800000d3d37808 */ /* 0x000fc40000800000 */
[----:B------:R-:W-:Y:S02]  /*43d0*/  ISETP.GT.AND P1, PT, R2, 0x31, PT ;  /* 0x000000310200780c */ /* 0x000fe40003f24270 */
[----:B------:R-:W-:Y:S02]  /*43e0*/  FSEL R195, R195, -INF , P0 ;  /* 0xff800000c3c37808 */ /* 0x000fe40000000000 */
[----:B------:R-:W-:Y:S02]  /*43f0*/  FMNMX.FTZ R9, R30, R9, !PT ;  /* 0x000000091e097209 */ /* 0x000fe40007810000 */
[----:B------:R-:W-:Y:S02]  /*4400*/  FMNMX.FTZ R10, R55, R10, !PT ;  /* 0x0000000a370a7209 */ /* 0x000fe40007810000 */
[----:B------:R-:W-:Y:S02]  /*4410*/  FSEL R207, R207, -INF , P0 ;  /* 0xff800000cfcf7808 */ /* 0x000fe40000000000 */
[----:B------:R-:W-:-:S02]  /*4420*/  ISETP.GT.AND P0, PT, R2, 0x38, PT ;  /* 0x000000380200780c */ /* 0x000fc40003f04270 */
[----:B------:R-:W-:Y:S02]  /*4430*/  FSEL R210, R210, -INF , P1 ;  /* 0xff800000d2d27808 */ /* 0x000fe40000800000 */
[----:B------:R-:W-:Y:S02]  /*4440*/  FMNMX.FTZ R9, R195, R9, !PT ;  /* 0x00000009c3097209 */ /* 0x000fe40007810000 */
[----:B------:R-:W-:Y:S02]  /*4450*/  FMNMX.FTZ R10, R63, R10, !PT ;  /* 0x0000000a3f0a7209 */ /* 0x000fe40007810000 */
[----:B------:R-:W-:Y:S02]  /*4460*/  FSEL R196, R196, -INF , P1 ;  /* 0xff800000c4c47808 */ /* 0x000fe40000800000 */
[----:B------:R-:W-:Y:S02]  /*4470*/  ISETP.GT.AND P1, PT, R2, 0x39, PT ;  /* 0x000000390200780c */ /* 0x000fe40003f24270 */
[----:B------:R-:W-:-:S02]  /*4480*/  FSEL R209, R209, -INF , P0 ;  /* 0xff800000d1d17808 */ /* 0x000fc40000000000 */
[----:B------:R-:W-:Y:S02]  /*4490*/  FMNMX.FTZ R9, R210, R9, !PT ;  /* 0x00000009d2097209 */ /* 0x000fe40007810000 */
[----:B------:R-:W-:Y:S02]  /*44a0*/  FMNMX.FTZ R10, R74, R10, !PT ;  /* 0x0000000a4a0a7209 */ /* 0x000fe40007810000 */
[----:B------:R-:W-:Y:S02]  /*44b0*/  FSEL R198, R198, -INF , P0 ;  /* 0xff800000c6c67808 */ /* 0x000fe40000000000 */
[----:B------:R-:W-:Y:S02]  /*44c0*/  ISETP.GT.AND P0, PT, R2, 0x40, PT ;  /* 0x000000400200780c */ /* 0x000fe40003f04270 */
[----:B------:R-:W-:Y:S02]  /*44d0*/  FSEL R208, R208, -INF , P1 ;  /* 0xff800000d0d07808 */ /* 0x000fe40000800000 */
[----:B------:R-:W-:-:S02]  /*44e0*/  FMNMX.FTZ R9, R209, R9, !PT ;  /* 0x00000009d1097209 */ /* 0x000fc40007810000 */
[----:B------:R-:W-:Y:S02]  /*44f0*/  FMNMX.FTZ R10, R75, R10, !PT ;  /* 0x0000000a4b0a7209 */ /* 0x000fe40007810000 */
[----:B------:R-:W-:Y:S02]  /*4500*/  FSEL R197, R197, -INF , P1 ;  /* 0xff800000c5c57808 */ /* 0x000fe40000800000 */
[----:B------:R-:W-:Y:S02]  /*4510*/  ISETP.GT.AND P1, PT, R2, 0x41, PT ;  /* 0x000000410200780c */ /* 0x000fe40003f24270 */
[----:B------:R-:W-:Y:S02]  /*4520*/  FSEL R206, R206, -INF , P0 ;  /* 0xff800000cece7808 */ /* 0x000fe40000000000 */
[----:B------:R-:W-:Y:S02]  /*4530*/  FMNMX.FTZ R9, R208, R9, !PT ;  /* 0x00000009d0097209 */ /* 0x000fe40007810000 */
[----:B------:R-:W-:-:S02]  /*4540*/  FMNMX.FTZ R10, R36, R10, !PT ;  /* 0x0000000a240a7209 */ /* 0x000fc40007810000 */
[----:B------:R-:W-:Y:S02]  /*4550*/  FSEL R203, R203, -INF , P0 ;  /* 0xff800000cbcb7808 */ /* 0x000fe40000000000 */
[----:B------:R-:W-:Y:S02]  /*4560*/  ISETP.GT.AND P0, PT, R2, 0x48, PT ;  /* 0x000000480200780c */ /* 0x000fe40003f04270 */
        /* <DEDUP_REMOVED lines=23> */
[----:B------:R-:W-:Y:S02]  /*46e0*/  FMNMX.FTZ R9, R192, R9, !PT ;  /* 0x00000009c0097209 */ /* 0x000fe40007810000 */
[----:B------:R-:W-:Y:S02]  /*46f0*/  FMNMX.FTZ R10, R198, R10, !PT ;  /* 0x0000000ac60a7209 */ /* 0x000fe40007810000 */
[----:B------:R-:W-:Y:S02]  /*4700*/  FSEL R194, R194, -INF , P0 ;  /* 0xff800000c2c27808 */ /* 0x000fe40000000000 */
[----:B------:R-:W-:Y:S02]  /*4710*/  ISETP.GT.AND P0, PT, R2, 0x59, PT ;  /* 0x000000590200780c */ /* 0x000fe40003f04270 */
[----:B------:R-:W-:-:S02]  /*4720*/  FMNMX.FTZ R2, R187, R9, !PT ;  /* 0x00000009bb027209 */ /* 0x000fc40007810000 */
[----:B------:R-:W-:Y:S02]  /*4730*/  FMNMX.FTZ R9, R197, R10, !PT ;  /* 0x0000000ac5097209 */ /* 0x000fe40007810000 */
[----:B------:R-:W-:Y:S02]  /*4740*/  FSEL R186, R186, -INF , P0 ;  /* 0xff800000baba7808 */ /* 0x000fe40000000000 */
[----:B------:R-:W-:Y:S02]  /*4750*/  FMNMX.FTZ R9, R203, R9, !PT ;  /* 0x00000009cb097209 */ /* 0x000fe40007810000 */
[----:B------:R-:W-:Y:S02]  /*4760*/  FMNMX.FTZ R2, R186, R2, !PT ;  /* 0x00000002ba027209 */ /* 0x000fe40007810000 */
[----:B------:R-:W-:Y:S02]  /*4770*/  FMNMX.FTZ R9, R201, R9, !PT ;  /* 0x00000009c9097209 */ /* 0x000fe40007810000 */
[----:B------:R-:W-:Y:S01]  /*4780*/  FSEL R184, R184, -INF , P2 ;  /* 0xff800000b8b87808 */ /* 0x000fe20001000000 */
[----:B------:R-:W1:Y:S01]  /*4790*/  SHFL.BFLY PT, R11, R2, 0x2, 0x1f ;  /* 0x0c401f00020b7f89 */ /* 0x000e6200000e0000 */
[----:B------:R-:W-:-:S02]  /*47a0*/  FMNMX.FTZ R9, R200, R9, !PT ;  /* 0x00000009c8097209 */ /* 0x000fc40007810000 */
[----:B------:R-:W-:Y:S02]  /*47b0*/  FSEL R183, R183, -INF , P1 ;  /* 0xff800000b7b77808 */ /* 0x000fe40000800000 */
[----:B------:R-:W-:Y:S02]  /*47c0*/  FMNMX.FTZ R9, R199, R9, !PT ;  /* 0x00000009c7097209 */ /* 0x000fe40007810000 */
[----:B------:R-:W-:Y:S02]  /*47d0*/  FSEL R182, R182, -INF , P0 ;  /* 0xff800000b6b67808 */ /* 0x000fe40000000000 */
[----:B------:R-:W-:-:S04]  /*47e0*/  FMNMX.FTZ R9, R194, R9, !PT ;  /* 0x00000009c2097209 */ /* 0x000fc80007810000 */
[----:B------:R-:W-:-:S04]  /*47f0*/  FMNMX.FTZ R9, R184, R9, !PT ;  /* 0x00000009b8097209 */ /* 0x000fc80007810000 */
[----:B------:R-:W-:-:S04]  /*4800*/  FMNMX.FTZ R9, R183, R9, !PT ;  /* 0x00000009b7097209 */ /* 0x000fc80007810000 */
[----:B------:R-:W-:Y:S02]  /*4810*/  FMNMX.FTZ R9, R182, R9, !PT ;  /* 0x00000009b6097209 */ /* 0x000fe40007810000 */
        /* <DEDUP_REMOVED lines=20> */
[----:B------:R-:W1:Y:S01]  /*4960*/  MUFU.EX2 R49, R49 ;  /* 0x0000003100317308 */ /* 0x000e620000000800 */
[--C-:B------:R-:W-:Y:S02]  /*4970*/  FFMA.FTZ R35, R73, c[0x0][0x2d0], -R185.reuse ;  /* 0x0000b40049237a23 */ /* 0x100fe400000108b9 */
[--C-:B------:R-:W-:Y:S01]  /*4980*/  FFMA.FTZ R38, R38, c[0x0][0x2d0], -R185.reuse ;  /* 0x0000b40026267a23 */ /* 0x100fe200000108b9 */
[----:B------:R-:W-:Y:S01]  /*4990*/  FSEL R181, R181, RZ, P0 ;  /* 0x000000ffb5b57208 */ /* 0x000fe20000000000 */
[--C-:B------:R-:W-:Y:S01]  /*49a0*/  FFMA.FTZ R34, R34, c[0x0][0x2d0], -R185.reuse ;  /* 0x0000b40022227a23 */ /* 0x100fe200000108b9 */
[----:B------:R-:W-:Y:S01]  /*49b0*/  PLOP3.LUT P0, PT, PT, PT, UP1, 0x40, 0x0 ;  /* 0x000000000000781c */ /* 0x000fe20003f0e818 */
[----:B------:R-:W-:Y:S01]  /*49c0*/  FFMA.FTZ R33, R33, c[0x0][0x2d0], -R185 ;  /* 0x0000b40021217a23 */ /* 0x000fe200000108b9 */
[----:B------:R-:W-:Y:S01]  /*49d0*/  MUFU.EX2 R46, R46 ;  /* 0x0000002e002e7308 */ /* 0x000fe20000000800 */
[----:B------:R-:W-:-:S02]  /*49e0*/  FFMA.FTZ R180, R8, c[0x0][0x2d0], -R181 ;  /* 0x0000b40008b47a23 */ /* 0x000fc400000108b5 */
[--C-:B------:R-:W-:Y:S01]  /*49f0*/  FFMA.FTZ R51, R6, c[0x0][0x2d0], -R181.reuse ;  /* 0x0000b40006337a23 */ /* 0x100fe200000108b5 */
[----:B------:R-:W-:Y:S01]  /*4a00*/  LDSM.16.MT88.4 R8, [R242+0x900] ;  /* 0x00090000f208783b */ /* 0x000fe20000004200 */
[--C-:B------:R-:W-:Y:S02]  /*4a10*/  FFMA.FTZ R48, R53, c[0x0][0x2d0], -R181.reuse ;  /* 0x0000b40035307a23 */ /* 0x100fe400000108b5 */
[--C-:B------:R-:W-:Y:S01]  /*4a20*/  FFMA.FTZ R47, R61, c[0x0][0x2d0], -R181.reuse ;  /* 0x0000b4003d2f7a23 */ /* 0x100fe200000108b5 */
[----:B------:R-:W2:Y:S01]  /*4a30*/  MUFU.EX2 R45, R45 ;  /* 0x0000002d002d7308 */ /* 0x000ea20000000800 */
[----:B-1----:R-:W-:Y:S01]  /*4a40*/  F2FP.BF16.PACK_AB R128, R49, R50 ;  /* 0x000000323180723e */ /* 0x002fe200000010ff */
[--C-:B------:R-:W-:Y:S02]  /*4a50*/  FFMA.FTZ R44, R55, c[0x0][0x2d0], -R181.reuse ;  /* 0x0000b400372c7a23 */ /* 0x100fe400000108b5 */
[--C-:B------:R-:W-:Y:S02]  /*4a60*/  FFMA.FTZ R41, R63, c[0x0][0x2d0], -R181.reuse ;  /* 0x0000b4003f297a23 */ /* 0x100fe400000108b5 */
[----:B------:R-:W-:-:S02]  /*4a70*/  FFMA.FTZ R40, R74, c[0x0][0x2d0], -R181 ;  /* 0x0000b4004a287a23 */ /* 0x000fc400000108b5 */
[----:B------:R-:W-:Y:S01]  /*4a80*/  MUFU.EX2 R180, R180 ;  /* 0x000000b400b47308 */ /* 0x000fe20000000800 */
[----:B------:R-:W-:Y:S02]  /*4a90*/  FFMA.FTZ R37, R75, c[0x0][0x2d0], -R181 ;  /* 0x0000b4004b257a23 */ /* 0x000fe400000108b5 */
[----:B------:R-:W1:Y:S01]  /*4aa0*/  LDSM.16.MT88.4 R72, [R244+0x6100] ;  /* 0x00610000f448783b */ /* 0x000e620000004200 */
[----:B------:R-:W-:Y:S02]  /*4ab0*/  FFMA.FTZ R30, R30, c[0x0][0x2d0], -R185 ;  /* 0x0000b4001e1e7a23 */ /* 0x000fe400000108b9 */
[--C-:B------:R-:W-:Y:S02]  /*4ac0*/  FFMA.FTZ R36, R36, c[0x0][0x2d0], -R181.reuse ;  /* 0x0000b40024247a23 */ /* 0x100fe400000108b5 */
[----:B------:R-:W3:Y:S01]  /*4ad0*/  MUFU.EX2 R51, R51 ;  /* 0x0000003300337308 */ /* 0x000ee20000000800 */
[----:B--2---:R-:W-:Y:S01]  /*4ae0*/  F2FP.BF16.PACK_AB R130, R45, R46 ;  /* 0x0000002e2d82723e */ /* 0x004fe200000010ff */
[----:B------:R-:W-:-:S02]  /*4af0*/  FFMA.FTZ R32, R32, c[0x0][0x2d0], -R181 ;  /* 0x0000b40020207a23 */ /* 0x000fc400000108b5 */
[--C-:B------:R-:W-:Y:S02]  /*4b00*/  FFMA.FTZ R31, R31, c[0x0][0x2d0], -R181.reuse ;  /* 0x0000b4001f1f7a23 */ /* 0x100fe400000108b5 */
[----:B------:R-:W-:Y:S02]  /*4b10*/  FFMA.FTZ R3, R211, c[0x0][0x2d0], -R181 ;  /* 0x0000b400d3037a23 */ /* 0x000fe400000108b5 */
[----:B------:R-:W-:Y:S01]  /*4b20*/  MUFU.EX2 R48, R48 ;  /* 0x0000003000307308 */ /* 0x000fe20000000800 */
[----:B------:R-:W-:Y:S02]  /*4b30*/  FFMA.FTZ R195, R195, c[0x0][0x2d0], -R185 ;  /* 0x0000b400c3c37a23 */ /* 0x000fe400000108b9 */
[--C-:B------:R-:W-:Y:S02]  /*4b40*/  FFMA.FTZ R196, R196, c[0x0][0x2d0], -R181.reuse ;  /* 0x0000b400c4c47a23 */ /* 0x100fe400000108b5 */
[--C-:B------:R-:W-:Y:S02]  /*4b50*/  FFMA.FTZ R198, R198, c[0x0][0x2d0], -R181.reuse ;  /* 0x0000b400c6c67a23 */ /* 0x100fe400000108b5 */
[----:B------:R-:W-:Y:S01]  /*4b60*/  FFMA.FTZ R197, R197, c[0x0][0x2d0], -R181 ;  /* 0x0000b400c5c57a23 */ /* 0x000fe200000108b5 */
[----:B------:R-:W2:Y:S01]  /*4b70*/  MUFU.EX2 R47, R47 ;  /* 0x0000002f002f7308 */ /* 0x000ea20000000800 */
[----:B---3--:R-:W-:Y:S01]  /*4b80*/  F2FP.BF16.PACK_AB R129, R51, R180 ;  /* 0x000000b43381723e */ /* 0x008fe200000010ff */
[----:B------:R-:W-:-:S02]  /*4b90*/  FFMA.FTZ R206, R206, c[0x0][0x2d0], -R185 ;  /* 0x0000b400cece7a23 */ /* 0x000fc400000108b9 */
[--C-:B------:R-:W-:Y:S02]  /*4ba0*/  FFMA.FTZ R205, R205, c[0x0][0x2d0], -R185.reuse ;  /* 0x0000b400cdcd7a23 */ /* 0x100fe400000108b9 */
[--C-:B------:R-:W-:Y:S02]  /*4bb0*/  FFMA.FTZ R204, R204, c[0x0][0x2d0], -R185.reuse ;  /* 0x0000b400cccc7a23 */ /* 0x100fe400000108b9 */
[----:B------:R-:W-:Y:S01]  /*4bc0*/  MUFU.EX2 R43, R43 ;  /* 0x0000002b002b7308 */ /* 0x000fe20000000800 */
[----:B------:R-:W-:Y:S02]  /*4bd0*/  FFMA.FTZ R202, R202, c[0x0][0x2d0], -R185 ;  /* 0x0000b400caca7a23 */ /* 0x000fe400000108b9 */
[--C-:B------:R-:W-:Y:S02]  /*4be0*/  FFMA.FTZ R203, R203, c[0x0][0x2d0], -R181.reuse ;  /* 0x0000b400cbcb7a23 */ /* 0x100fe400000108b5 */
[--C-:B------:R-:W-:Y:S02]  /*4bf0*/  FFMA.FTZ R201, R201, c[0x0][0x2d0], -R181.reuse ;  /* 0x0000b400c9c97a23 */ /* 0x100fe400000108b5 */
[--C-:B------:R-:W-:Y:S01]  /*4c00*/  FFMA.FTZ R200, R200, c[0x0][0x2d0], -R181.reuse ;  /* 0x0000b400c8c87a23 */ /* 0x100fe200000108b5 */
[----:B--2---:R-:W-:Y:S01]  /*4c10*/  F2FP.BF16.PACK_AB R131, R47, R48 ;  /* 0x000000302f83723e */ /* 0x004fe200000010ff */
[----:B------:R-:W2:Y:S01]  /*4c20*/  MUFU.EX2 R39, R39 ;  /* 0x0000002700277308 */ /* 0x000ea20000000800 */
[----:B------:R-:W-:-:S02]  /*4c30*/  FFMA.FTZ R199, R199, c[0x0][0x2d0], -R181 ;  /* 0x0000b400c7c77a23 */ /* 0x000fc400000108b5 */
[--C-:B------:R-:W-:Y:S02]  /*4c40*/  FFMA.FTZ R193, R193, c[0x0][0x2d0], -R185.reuse ;  /* 0x0000b400c1c17a23 */ /* 0x100fe400000108b9 */
[--C-:B------:R-:W-:Y:S01]  /*4c50*/  FFMA.FTZ R192, R192, c[0x0][0x2d0], -R185.reuse ;  /* 0x0000b400c0c07a23 */ /* 0x100fe200000108b9 */
[C---:B------:R-:W-:Y:S01]  /*4c60*/  HMMA.16816.F32.BF16 R160, R128.reuse, R156, RZ ;  /* 0x0000009c80a0723c */ /* 0x040fe200000418ff */
[----:B------:R-:W-:Y:S01]  /*4c70*/  FFMA.FTZ R187, R187, c[0x0][0x2d0], -R185 ;  /* 0x0000b400bbbb7a23 */ /* 0x000fe200000108b9 */
[----:B------:R-:W-:Y:S01]  /*4c80*/  MUFU.EX2 R42, R42 ;  /* 0x0000002a002a7308 */ /* 0x000fe20000000800 */
[--C-:B------:R-:W-:Y:S02]  /*4c90*/  FFMA.FTZ R184, R184, c[0x0][0x2d0], -R181.reuse ;  /* 0x0000b400b8b87a23 */ /* 0x100fe400000108b5 */
[----:B------:R-:W-:Y:S02]  /*4ca0*/  FFMA.FTZ R183, R183, c[0x0][0x2d0], -R181 ;  /* 0x0000b400b7b77a23 */ /* 0x000fe400000108b5 */
[----:B------:R-:W-:Y:S01]  /*4cb0*/  FADD.FTZ R49, R50, R49 ;  /* 0x0000003132317221 */ /* 0x000fe20000010000 */
[----:B------:R-:W-:Y:S01]  /*4cc0*/  HMMA.16816.F32.BF16 R156, R128, R158, RZ ;  /* 0x0000009e809c723c */ /* 0x000fe200000418ff */
[----:B------:R-:W-:Y:S01]  /*4cd0*/  FADD.FTZ R51, R180, R51 ;  /* 0x00000033b4337221 */ /* 0x000fe20000010000 */
[----:B------:R-:W3:Y:S01]  /*4ce0*/  MUFU.EX2 R35, R35 ;  /* 0x0000002300237308 */ /* 0x000ee20000000800 */
[----:B--2---:R-:W-:Y:S01]  /*4cf0*/  F2FP.BF16.PACK_AB R4, R39, R43 ;  /* 0x0000002b2704723e */ /* 0x004fe200000010ff */
[----:B------:R-:W-:-:S02]  /*4d00*/  FADD.FTZ R49, R46, R49 ;  /* 0x000000312e317221 */ /* 0x000fc40000010000 */
[----:B------:R-:W-:Y:S02]  /*4d10*/  FADD.FTZ R51, R48, R51 ;  /* 0x0000003330337221 */ /* 0x000fe40000010000 */
[----:B------:R-:W-:Y:S01]  /*4d20*/  HMMA.16816.F32.BF16 R168, R128, R164, RZ ;  /* 0x000000a480a8723c */ /* 0x000fe200000418ff */
[----:B------:R-:W-:Y:S01]  /*4d30*/  FADD.FTZ R45, R45, R49 ;  /* 0x000000312d2d7221 */ /* 0x000fe20000010000 */
[----:B------:R-:W2:Y:S01]  /*4d40*/  MUFU.EX2 R44, R44 ;  /* 0x0000002c002c7308 */ /* 0x000ea20000000800 */
[----:B------:R-:W-:Y:S02]  /*4d50*/  FADD.FTZ R47, R47, R51 ;  /* 0x000000332f2f7221 */ /* 0x000fe40000010000 */
[----:B------:R-:W-:-:S03]  /*4d60*/  FADD.FTZ R45, R43, R45 ;  /* 0x0000002d2b2d7221 */ /* 0x000fc60000010000 */
[----:B------:R-:W-:Y:S01]  /*4d70*/  HMMA.16816.F32.BF16 R164, R128, R166, RZ ;  /* 0x000000a680a4723c */ /* 0x000fe200000418ff */
[----:B------:R-:W-:Y:S01]  /*4d80*/  FADD.FTZ R45, R39, R45 ;  /* 0x0000002d272d7221 */ /* 0x000fe20000010000 */
[----:B------:R-:W4:Y:S01]  /*4d90*/  MUFU.EX2 R41, R41 ;  /* 0x0000002900297308 */ /* 0x000f220000000800 */
[----:B---3--:R-:W-:Y:S02]  /*4da0*/  F2FP.BF16.PACK_AB R6, R35, R42 ;  /* 0x0000002a2306723e */ /* 0x008fe400000010ff */
[----:B------:R-:W-:-:S03]  /*4db0*/  FADD.FTZ R42, R42, R45 ;  /* 0x0000002d2a2a7221 */ /* 0x000fc60000010000 */
[----:B-1----:R-:W-:Y:S01]  /*4dc0*/  HMMA.16816.F32.BF16 R68, R128, R72, RZ ;  /* 0x000000488044723c */ /* 0x002fe200000418ff */
[----:B------:R-:W-:Y:S01]  /*4dd0*/  FADD.FTZ R42, R35, R42 ;  /* 0x0000002a232a7221 */ /* 0x000fe20000010000 */
[----:B------:R-:W-:Y:S01]  /*4de0*/  MUFU.EX2 R40, R40 ;  /* 0x0000002800287308 */ /* 0x000fe20000000800 */
[----:B--2---:R-:W-:-:S05]  /*4df0*/  FADD.FTZ R47, R44, R47 ;  /* 0x0000002f2c2f7221 */ /* 0x004fca0000010000 */
[----:B------:R-:W-:Y:S02]  /*4e00*/  HMMA.16816.F32.BF16 R72, R128, R74, RZ ;  /* 0x0000004a8048723c */ /* 0x000fe400000418ff */
[----:B------:R-:W1:Y:S01]  /*4e10*/  MUFU.EX2 R37, R37 ;  /* 0x0000002500257308 */ /* 0x000e620000000800 */
[C---:B----4-:R-:W-:Y:S01]  /*4e20*/  F2FP.BF16.PACK_AB R5, R41.reuse, R44 ;  /* 0x0000002c2905723e */ /* 0x050fe200000010ff */
[----:B------:R-:W-:-:S04]  /*4e30*/  FADD.FTZ R47, R41, R47 ;  /* 0x0000002f292f7221 */ /* 0x000fc80000010000 */
[C---:B------:R-:W-:Y:S02]  /*4e40*/  HMMA.16816.F32.BF16 R152, R128.reuse, R148, RZ ;  /* 0x000000948098723c */ /* 0x040fe400000418ff */
[----:B------:R-:W-:Y:S06]  /*4e50*/  MUFU.EX2 R38, R38 ;  /* 0x0000002600267308 */ /* 0x000fec0000000800 */
[----:B------:R-:W-:Y:S01]  /*4e60*/  HMMA.16816.F32.BF16 R148, R128, R150, RZ ;  /* 0x000000968094723c */ /* 0x000fe200000418ff */
[----:B-1----:R-:W-:Y:S01]  /*4e70*/  F2FP.BF16.PACK_AB R7, R37, R40 ;  /* 0x000000282507723e */ /* 0x002fe200000010ff */
[----:B------:R-:W1:Y:S01]  /*4e80*/  MUFU.EX2 R34, R34 ;  /* 0x0000002200227308 */ /* 0x000e620000000800 */
[----:B------:R-:W-:-:S05]  /*4e90*/  FADD.FTZ R40, R40, R47 ;  /* 0x0000002f28287221 */ /* 0x000fca0000010000 */
[----:B------:R-:W-:Y:S01]  /*4ea0*/  HMMA.16816.F32.BF16 R136, R128, R132, RZ ;  /* 0x000000848088723c */ /* 0x000fe200000418ff */
[----:B------:R-:W-:Y:S01]  /*4eb0*/  FADD.FTZ R40, R37, R40 ;  /* 0x0000002825287221 */ /* 0x000fe20000010000 */
[----:B------:R-:W-:Y:S06]  /*4ec0*/  MUFU.EX2 R33, R33 ;  /* 0x0000002100217308 */ /* 0x000fec0000000800 */
[C---:B------:R-:W-:Y:S02]  /*4ed0*/  HMMA.16816.F32.BF16 R160, R4.reuse, R12, R160 ;  /* 0x0000000c04a0723c */ /* 0x040fe400000418a0 */
[----:B------:R-:W2:Y:S06]  /*4ee0*/  MUFU.EX2 R30, R30 ;  /* 0x0000001e001e7308 */ /* 0x000eac0000000800 */
[C---:B------:R-:W-:Y:S01]  /*4ef0*/  HMMA.16816.F32.BF16 R156, R4.reuse, R14, R156 ;  /* 0x0000000e049c723c */ /* 0x040fe2000004189c */
[----:B------:R-:W3:Y:S01]  /*4f00*/  LDSM.16.MT88.4 R12, [R244+0x6900] ;  /* 0x00690000f40c783b */ /* 0x000ee20000004200 */
[----:B------:R-:W-:Y:S06]  /*4f10*/  MUFU.EX2 R36, R36 ;  /* 0x0000002400247308 */ /* 0x000fec0000000800 */
[C---:B------:R-:W-:Y:S02]  /*4f20*/  HMMA.16816.F32.BF16 R168, R4.reuse, R8, R168 ;  /* 0x0000000804a8723c */ /* 0x040fe400000418a8 */
[----:B------:R-:W4:Y:S06]  /*4f30*/  MUFU.EX2 R32, R32 ;  /* 0x0000002000207308 */ /* 0x000f2c0000000800 */
[----:B------:R-:W-:Y:S01]  /*4f40*/  HMMA.16816.F32.BF16 R164, R4, R10, R164 ;  /* 0x0000000a04a4723c */ /* 0x000fe200000418a4 */
[----:B------:R-:W5:Y:S01]  /*4f50*/  LDSM.16.MT88.4 R8, [R240+0x900] ;  /* 0x00090000f008783b */ /* 0x000f620000004200 */
[----:B------:R-:W-:Y:S06]  /*4f60*/  MUFU.EX2 R31, R31 ;  /* 0x0000001f001f7308 */ /* 0x000fec0000000800 */
[C---:B------:R-:W-:Y:S02]  /*4f70*/  HMMA.16816.F32.BF16 R132, R128.reuse, R134, RZ ;  /* 0x000000868084723c */ /* 0x040fe400000418ff */
[----:B------:R-:W1:Y:S06]  /*4f80*/  MUFU.EX2 R3, R3 ;  /* 0x0000000300037308 */ /* 0x000e6c0000000800 */
[C---:B------:R-:W-:Y:S02]  /*4f90*/  HMMA.16816.F32.BF16 R144, R128.reuse, R140, RZ ;  /* 0x0000008c8090723c */ /* 0x040fe400000418ff */
[----:B------:R-:W-:Y:S06]  /*4fa0*/  MUFU.EX2 R195, R195 ;  /* 0x000000c300c37308 */ /* 0x000fec0000000800 */
[----:B------:R-:W-:Y:S02]  /*4fb0*/  HMMA.16816.F32.BF16 R140, R128, R142, RZ ;  /* 0x0000008e808c723c */ /* 0x000fe400000418ff */
[----:B------:R-:W-:Y:S06]  /*4fc0*/  MUFU.EX2 R196, R196 ;  /* 0x000000c400c47308 */ /* 0x000fec0000000800 */
[C---:B---3--:R-:W-:Y:S02]  /*4fd0*/  HMMA.16816.F32.BF16 R68, R4.reuse, R12, R68 ;  /* 0x0000000c0444723c */ /* 0x048fe40000041844 */
[----:B------:R-:W-:Y:S06]  /*4fe0*/  MUFU.EX2 R198, R198 ;  /* 0x000000c600c67308 */ /* 0x000fec0000000800 */
[----:B------:R-:W-:Y:S01]  /*4ff0*/  HMMA.16816.F32.BF16 R72, R4, R14, R72 ;  /* 0x0000000e0448723c */ /* 0x000fe20000041848 */
[----:B------:R-:W3:Y:S01]  /*5000*/  LDSM.16.MT88.4 R12, [R242+0x9900] ;  /* 0x00990000f20c783b */ /* 0x000ee20000004200 */
[----:B------:R-:W-:Y:S06]  /*5010*/  MUFU.EX2 R197, R197 ;  /* 0x000000c500c57308 */ /* 0x000fec0000000800 */
[----:B------:R-:W-:Y:S02]  /*5020*/  HMMA.16816.F32.BF16 R176, R128, R172, RZ ;  /* 0x000000ac80b0723c */ /* 0x000fe400000418ff */
[----:B------:R-:W-:Y:S06]  /*5030*/  MUFU.EX2 R206, R206 ;  /* 0x000000ce00ce7308 */ /* 0x000fec0000000800 */
[C---:B-----5:R-:W-:Y:S02]  /*5040*/  HMMA.16816.F32.BF16 R152, R4.reuse, R8, R152 ;  /* 0x000000080498723c */ /* 0x060fe40000041898 */
[----:B------:R-:W-:Y:S06]  /*5050*/  MUFU.EX2 R205, R205 ;  /* 0x000000cd00cd7308 */ /* 0x000fec0000000800 */
[----:B------:R-:W-:Y:S01]  /*5060*/  HMMA.16816.F32.BF16 R148, R4, R10, R148 ;  /* 0x0000000a0494723c */ /* 0x000fe20000041894 */
[----:B------:R-:W5:Y:S01]  /*5070*/  LDSM.16.MT88.4 R8, [R242+0x6900] ;  /* 0x00690000f208783b */ /* 0x000f620000004200 */
[----:B------:R-:W-:Y:S06]  /*5080*/  MUFU.EX2 R204, R204 ;  /* 0x000000cc00cc7308 */ /* 0x000fec0000000800 */
[----:B------:R-:W-:Y:S02]  /*5090*/  HMMA.16816.F32.BF16 R172, R128, R174, RZ ;  /* 0x000000ae80ac723c */ /* 0x000fe400000418ff */
[----:B------:R-:W-:Y:S06]  /*50a0*/  MUFU.EX2 R202, R202 ;  /* 0x000000ca00ca7308 */ /* 0x000fec0000000800 */
[C---:B------:R-:W-:Y:S02]  /*50b0*/  HMMA.16816.F32.BF16 R136, R4.reuse, R24, R136 ;  /* 0x000000180488723c */ /* 0x040fe40000041888 */
[----:B------:R-:W-:Y:S06]  /*50c0*/  MUFU.EX2 R203, R203 ;  /* 0x000000cb00cb7308 */ /* 0x000fec0000000800 */
[----:B------:R-:W-:Y:S01]  /*50d0*/  HMMA.16816.F32.BF16 R132, R4, R26, R132 ;  /* 0x0000001a0484723c */ /* 0x000fe20000041884 */
[----:B------:R-:W1:Y:S01]  /*50e0*/  LDSM.16.MT88.4 R24, [R240+0x9100] ;  /* 0x00910000f018783b */ /* 0x000e620000004200 */
[----:B------:R-:W-:Y:S06]  /*50f0*/  MUFU.EX2 R201, R201 ;  /* 0x000000c900c97308 */ /* 0x000fec0000000800 */
[C---:B------:R-:W-:Y:S02]  /*5100*/  HMMA.16816.F32.BF16 R108, R128.reuse, R112, RZ ;  /* 0x00000070806c723c */ /* 0x040fe400000418ff */
[----:B------:R-:W-:Y:S06]  /*5110*/  MUFU.EX2 R200, R200 ;  /* 0x000000c800c87308 */ /* 0x000fec0000000800 */
[----:B------:R-:W-:Y:S02]  /*5120*/  HMMA.16816.F32.BF16 R112, R128, R114, RZ ;  /* 0x000000728070723c */ /* 0x000fe400000418ff */
[----:B------:R-:W-:Y:S06]  /*5130*/  MUFU.EX2 R199, R199 ;  /* 0x000000c700c77308 */ /* 0x000fec0000000800 */
[C---:B------:R-:W-:Y:S02]  /*5140*/  HMMA.16816.F32.BF16 R144, R4.reuse, R76, R144 ;  /* 0x0000004c0490723c */ /* 0x040fe40000041890 */
[----:B------:R-:W-:Y:S06]  /*5150*/  MUFU.EX2 R193, R193 ;  /* 0x000000c100c17308 */ /* 0x000fec0000000800 */
[----:B------:R-:W-:Y:S02]  /*5160*/  HMMA.16816.F32.BF16 R140, R4, R78, R140 ;  /* 0x0000004e048c723c */ /* 0x000fe4000004188c */
[----:B------:R-:W-:Y:S06]  /*5170*/  MUFU.EX2 R192, R192 ;  /* 0x000000c000c07308 */ /* 0x000fec0000000800 */
[C---:B------:R-:W-:Y:S02]  /*5180*/  HMMA.16816.F32.BF16 R76, R128.reuse, R80, RZ ;  /* 0x00000050804c723c */ /* 0x040fe400000418ff */
[----:B------:R-:W-:Y:S06]  /*5190*/  MUFU.EX2 R187, R187 ;  /* 0x000000bb00bb7308 */ /* 0x000fec0000000800 */
[----:B------:R-:W-:Y:S02]  /*51a0*/  HMMA.16816.F32.BF16 R80, R128, R82, RZ ;  /* 0x000000528050723c */ /* 0x000fe400000418ff */
[----:B------:R-:W-:Y:S06]  /*51b0*/  MUFU.EX2 R184, R184 ;  /* 0x000000b800b87308 */ /* 0x000fec0000000800 */
[C---:B------:R-:W-:Y:S02]  /*51c0*/  HMMA.16816.F32.BF16 R176, R4.reuse, R16, R176 ;  /* 0x0000001004b0723c */ /* 0x040fe400000418b0 */
[----:B------:R-:W-:Y:S06]  /*51d0*/  MUFU.EX2 R183, R183 ;  /* 0x000000b700b77308 */ /* 0x000fec0000000800 */
[C---:B------:R-:W-:Y:S01]  /*51e0*/  HMMA.16816.F32.BF16 R172, R4.reuse, R18, R172 ;  /* 0x0000001204ac723c */ /* 0x040fe200000418ac */
[----:B------:R-:W1:Y:S07]  /*51f0*/  LDSM.16.MT88.4 R16, [R240+0x3900] ;  /* 0x00390000f010783b */ /* 0x000e6e0000004200 */
[C---:B---3--:R-:W-:Y:S08]  /*5200*/  HMMA.16816.F32.BF16 R108, R4.reuse, R12, R108 ;  /* 0x0000000c046c723c */ /* 0x048ff0000004186c */
[----:B------:R-:W-:Y:S01]  /*5210*/  HMMA.16816.F32.BF16 R112, R4, R14, R112 ;  /* 0x0000000e0470723c */ /* 0x000fe20000041870 */
[----:B------:R-:W3:Y:S07]  /*5220*/  LDSM.16.MT88.4 R12, [R240+0x9900] ;  /* 0x00990000f00c783b */ /* 0x000eee0000004200 */
[C---:B------:R-:W-:Y:S08]  /*5230*/  HMMA.16816.F32.BF16 R52, R128.reuse, R56, RZ ;  /* 0x000000388034723c */ /* 0x040ff000000418ff */
[----:B------:R-:W-:Y:S08]  /*5240*/  HMMA.16816.F32.BF16 R60, R128, R64, RZ ;  /* 0x00000040803c723c */ /* 0x000ff000000418ff */
[C---:B-----5:R-:W-:Y:S08]  /*5250*/  HMMA.16816.F32.BF16 R76, R4.reuse, R8, R76 ;  /* 0x00000008044c723c */ /* 0x060ff0000004184c */
[----:B------:R-:W-:Y:S01]  /*5260*/  HMMA.16816.F32.BF16 R80, R4, R10, R80 ;  /* 0x0000000a0450723c */ /* 0x000fe20000041850 */
[----:B------:R-:W5:Y:S07]  /*5270*/  LDSM.16.MT88.4 R8, [R241+0x9900] ;  /* 0x00990000f108783b */ /* 0x000f6e0000004200 */
        /* <DEDUP_REMOVED lines=10> */
[C---:B-1----:R-:W-:Y:S08]  /*5320*/  HMMA.16816.F32.BF16 R124, R128.reuse, R24, RZ ;  /* 0x00000018807c723c */ /* 0x042ff000000418ff */
[----:B------:R-:W-:Y:S01]  /*5330*/  HMMA.16816.F32.BF16 R128, R128, R26, RZ ;  /* 0x0000001a8080723c */ /* 0x000fe200000418ff */
[----:B------:R-:W-:Y:S07]  /*5340*/  LDSM.16.MT88.4 R24, [R241+0x1100] ;  /* 0x00110000f118783b */ /* 0x000fee0000004200 */
[C---:B------:R-:W-:Y:S08]  /*5350*/  HMMA.16816.F32.BF16 R52, R4.reuse, R20, R52 ;  /* 0x000000140434723c */ /* 0x040ff00000041834 */
[C---:B------:R-:W-:Y:S01]  /*5360*/  HMMA.16816.F32.BF16 R56, R4.reuse, R22, R56 ;  /* 0x000000160438723c */ /* 0x040fe20000041838 */
[----:B------:R-:W1:Y:S07]  /*5370*/  LDSM.16.MT88.4 R20, [R240+0x6900] ;  /* 0x00690000f014783b */ /* 0x000e6e0000004200 */
[C---:B------:R-:W-:Y:S08]  /*5380*/  HMMA.16816.F32.BF16 R60, R4.reuse, R16, R60 ;  /* 0x00000010043c723c */ /* 0x040ff0000004183c */
[C---:B------:R-:W-:Y:S01]  /*5390*/  HMMA.16816.F32.BF16 R64, R4.reuse, R18, R64 ;  /* 0x000000120440723c */ /* 0x040fe20000041840 */
[----:B------:R-:W1:Y:S07]  /*53a0*/  LDSM.16.MT88.4 R16, [R244+0x9900] ;  /* 0x00990000f410783b */ /* 0x000e6e0000004200 */
[C---:B---3--:R-:W-:Y:S08]  /*53b0*/  HMMA.16816.F32.BF16 R124, R4.reuse, R12, R124 ;  /* 0x0000000c047c723c */ /* 0x048ff0000004187c */
[C---:B------:R-:W-:Y:S01]  /*53c0*/  HMMA.16816.F32.BF16 R128, R4.reuse, R14, R128 ;  /* 0x0000000e0480723c */ /* 0x040fe20000041880 */
[----:B------:R-:W3:Y:S07]  /*53d0*/  LDSM.16.MT88.4 R12, [R244+0x1100] ;  /* 0x00110000f40c783b */ /* 0x000eee0000004200 */
[C---:B-----5:R-:W-:Y:S08]  /*53e0*/  HMMA.16816.F32.BF16 R116, R4.reuse, R8, R116 ;  /* 0x000000080474723c */ /* 0x060ff00000041874 */
[C---:B------:R-:W-:Y:S01]  /*53f0*/  HMMA.16816.F32.BF16 R120, R4.reuse, R10, R120 ;  /* 0x0000000a0478723c */ /* 0x040fe20000041878 */
[----:B------:R-:W5:Y:S07]  /*5400*/  LDSM.16.MT88.4 R8, [R242+0x1100] ;  /* 0x00110000f208783b */ /* 0x000f6e0000004200 */
[C---:B------:R-:W-:Y:S07]  /*5410*/  HMMA.16816.F32.BF16 R84, R4.reuse, R188, R84 ;  /* 0x000000bc0454723c */ /* 0x040fee0000041854 */
[--C-:B------:R-:W-:Y:S01]  /*5420*/  FFMA.FTZ R189, R209, c[0x0][0x2d0], -R185.reuse ;  /* 0x0000b400d1bd7a23 */ /* 0x100fe200000108b9 */
[----:B------:R-:W-:Y:S01]  /*5430*/  HMMA.16816.F32.BF16 R88, R4, R190, R88 ;  /* 0x000000be0458723c */ /* 0x000fe20000041858 */
[----:B------:R-:W-:-:S04]  /*5440*/  FFMA.FTZ R188, R208, c[0x0][0x2d0], -R185 ;  /* 0x0000b400d0bc7a23 */ /* 0x000fc800000108b9 */
[----:B------:R-:W-:Y:S02]  /*5450*/  MUFU.EX2 R189, R189 ;  /* 0x000000bd00bd7308 */ /* 0x000fe40000000800 */
[----:B------:R-:W-:Y:S01]  /*5460*/  FFMA.FTZ R190, R210, c[0x0][0x2d0], -R185 ;  /* 0x0000b400d2be7a23 */ /* 0x000fe200000108b9 */
[C---:B-1----:R-:W-:Y:S01]  /*5470*/  HMMA.16816.F32.BF16 R92, R4.reuse, R20, R92 ;  /* 0x00000014045c723c */ /* 0x042fe2000004185c */
[----:B------:R-:W-:Y:S02]  /*5480*/  FFMA.FTZ R191, R207, c[0x0][0x2d0], -R181 ;  /* 0x0000b400cfbf7a23 */ /* 0x000fe400000108b5 */
[----:B------:R-:W-:Y:S02]  /*5490*/  FFMA.FTZ R185, R186, c[0x0][0x2d0], -R185 ;  /* 0x0000b400bab97a23 */ /* 0x000fe400000108b9 */
[----:B------:R-:W1:Y:S01]  /*54a0*/  MUFU.EX2 R190, R190 ;  /* 0x000000be00be7308 */ /* 0x000e620000000800 */
[--C-:B------:R-:W-:Y:S02]  /*54b0*/  FFMA.FTZ R186, R194, c[0x0][0x2d0], -R181.reuse ;  /* 0x0000b400c2ba7a23 */ /* 0x100fe400000108b5 */
[----:B------:R-:W-:Y:S01]  /*54c0*/  HMMA.16816.F32.BF16 R96, R4, R22, R96 ;  /* 0x000000160460723c */ /* 0x000fe20000041860 */
[----:B------:R-:W-:Y:S01]  /*54d0*/  LDSM.16.MT88.4 R20, [R241+0x4100] ;  /* 0x00410000f114783b */ /* 0x000fe20000004200 */
[----:B------:R-:W-:-:S03]  /*54e0*/  FFMA.FTZ R181, R182, c[0x0][0x2d0], -R181 ;  /* 0x0000b400b6b57a23 */ /* 0x000fc600000108b5 */
[----:B------:R-:W1:Y:S03]  /*54f0*/  MUFU.EX2 R188, R188 ;  /* 0x000000bc00bc7308 */ /* 0x000e660000000800 */
[C---:B------:R-:W-:Y:S05]  /*5500*/  HMMA.16816.F32.BF16 R100, R4.reuse, R16, R100 ;  /* 0x000000100464723c */ /* 0x040fea0000041864 */
[----:B------:R-:W1:Y:S03]  /*5510*/  MUFU.EX2 R191, R191 ;  /* 0x000000bf00bf7308 */ /* 0x000e660000000800 */
[----:B------:R-:W-:Y:S01]  /*5520*/  HMMA.16816.F32.BF16 R104, R4, R18, R104 ;  /* 0x000000120468723c */ /* 0x000fe20000041868 */
[----:B------:R-:W1:Y:S04]  /*5530*/  LDSM.16.MT88.4 R16, [R240+0x1100] ;  /* 0x00110000f010783b */ /* 0x000e680000004200 */
[----:B------:R-:W-:Y:S02]  /*5540*/  MUFU.EX2 R185, R185 ;  /* 0x000000b900b97308 */ /* 0x000fe40000000800 */
[----:B------:R-:W-:Y:S01]  /*5550*/  F2FP.BF16.PACK_AB R4, R34, R38 ;  /* 0x000000262204723e */ /* 0x000fe200000010ff */
[----:B------:R-:W-:Y:S01]  /*5560*/  FADD.FTZ R38, R38, R42 ;  /* 0x0000002a26267221 */ /* 0x000fe20000010000 */
[----:B--2---:R-:W-:-:S02]  /*5570*/  F2FP.BF16.PACK_AB R6, R30, R33 ;  /* 0x000000211e06723e */ /* 0x004fc400000010ff */
[----:B----4-:R-:W-:Y:S01]  /*5580*/  F2FP.BF16.PACK_AB R5, R32, R36 ;  /* 0x000000242005723e */ /* 0x010fe200000010ff */
[----:B------:R-:W-:Y:S01]  /*5590*/  FADD.FTZ R38, R34, R38 ;  /* 0x0000002622267221 */ /* 0x000fe20000010000 */
[----:B------:R-:W-:Y:S01]  /*55a0*/  F2FP.BF16.PACK_AB R7, R3, R31 ;  /* 0x0000001f0307723e */ /* 0x000fe200000010ff */
[----:B------:R-:W2:Y:S01]  /*55b0*/  MUFU.EX2 R186, R186 ;  /* 0x000000ba00ba7308 */ /* 0x000ea20000000800 */
[----:B------:R-:W-:Y:S02]  /*55c0*/  FADD.FTZ R36, R36, R40 ;  /* 0x0000002824247221 */ /* 0x000fe40000010000 */
[----:B------:R-:W-:Y:S02]  /*55d0*/  FADD.FTZ R33, R33, R38 ;  /* 0x0000002621217221 */ /* 0x000fe40000010000 */
[----:B------:R-:W-:Y:S01]  /*55e0*/  FADD.FTZ R36, R32, R36 ;  /* 0x0000002420247221 */ /* 0x000fe20000010000 */
[----:B---3--:R-:W-:Y:S01]  /*55f0*/  HMMA.16816.F32.BF16 R176, R4, R12, R176 ;  /* 0x0000000c04b0723c */ /* 0x008fe200000418b0 */
[----:B------:R-:W-:Y:S01]  /*5600*/  FADD.FTZ R33, R30, R33 ;  /* 0x000000211e217221 */ /* 0x000fe20000010000 */
[----:B------:R-:W3:Y:S01]  /*5610*/  MUFU.EX2 R181, R181 ;  /* 0x000000b500b57308 */ /* 0x000ee20000000800 */
[----:B------:R-:W-:-:S04]  /*5620*/  FADD.FTZ R31, R31, R36 ;  /* 0x000000241f1f7221 */ /* 0x000fc80000010000 */
[----:B------:R-:W-:Y:S01]  /*5630*/  FADD.FTZ R31, R3, R31 ;  /* 0x0000001f031f7221 */ /* 0x000fe20000010000 */
[C---:B------:R-:W-:Y:S01]  /*5640*/  HMMA.16816.F32.BF16 R172, R4.reuse, R14, R172 ;  /* 0x0000000e04ac723c */ /* 0x040fe200000418ac */
[----:B------:R-:W4:Y:S07]  /*5650*/  LDSM.16.MT88.4 R12, [R244+0x4100] ;  /* 0x00410000f40c783b */ /* 0x000f2e0000004200 */
[C---:B-----5:R-:W-:Y:S08]  /*5660*/  HMMA.16816.F32.BF16 R168, R4.reuse, R8, R168 ;  /* 0x0000000804a8723c */ /* 0x060ff000000418a8 */
[C---:B------:R-:W-:Y:S01]  /*5670*/  HMMA.16816.F32.BF16 R164, R4.reuse, R10, R164 ;  /* 0x0000000a04a4723c */ /* 0x040fe200000418a4 */
[----:B------:R-:W5:Y:S07]  /*5680*/  LDSM.16.MT88.4 R8, [R242+0x4100] ;  /* 0x00410000f208783b */ /* 0x000f6e0000004200 */
[C---:B-1----:R-:W-:Y:S08]  /*5690*/  HMMA.16816.F32.BF16 R152, R4.reuse, R16, R152 ;  /* 0x000000100498723c */ /* 0x042ff00000041898 */
[C---:B------:R-:W-:Y:S01]  /*56a0*/  HMMA.16816.F32.BF16 R148, R4.reuse, R18, R148 ;  /* 0x000000120494723c */ /* 0x040fe20000041894 */
[----:B------:R-:W-:Y:S07]  /*56b0*/  LDSM.16.MT88.4 R16, [R240+0x4100] ;  /* 0x00410000f010783b */ /* 0x000fee0000004200 */
[C---:B------:R-:W-:Y:S08]  /*56c0*/  HMMA.16816.F32.BF16 R160, R4.reuse, R24, R160 ;  /* 0x0000001804a0723c */ /* 0x040ff000000418a0 */
[C---:B----4-:R-:W-:Y:S08]  /*56d0*/  HMMA.16816.F32.BF16 R144, R4.reuse, R12, R144 ;  /* 0x0000000c0490723c */ /* 0x050ff00000041890 */
[C---:B------:R-:W-:Y:S01]  /*56e0*/  HMMA.16816.F32.BF16 R140, R4.reuse, R14, R140 ;  /* 0x0000000e048c723c */ /* 0x040fe2000004188c */
[----:B------:R-:W1:Y:S07]  /*56f0*/  LDSM.16.MT88.4 R12, [R244+0x7100] ;  /* 0x00710000f40c783b */ /* 0x000e6e0000004200 */
[C---:B-----5:R-:W-:Y:S08]  /*5700*/  HMMA.16816.F32.BF16 R136, R4.reuse, R8, R136 ;  /* 0x000000080488723c */ /* 0x060ff00000041888 */
[C---:B------:R-:W-:Y:S01]  /*5710*/  HMMA.16816.F32.BF16 R132, R4.reuse, R10, R132 ;  /* 0x0000000a0484723c */ /* 0x040fe20000041884 */
[----:B------:R-:W4:Y:S07]  /*5720*/  LDSM.16.MT88.4 R8, [R242+0x7100] ;  /* 0x00710000f208783b */ /* 0x000f2e0000004200 */
[C---:B------:R-:W-:Y:S01]  /*5730*/  HMMA.16816.F32.BF16 R156, R4.reuse, R26, R156 ;  /* 0x0000001a049c723c */ /* 0x040fe2000004189c */
[----:B------:R-:W5:Y:S07]  /*5740*/  LDSM.16.MT88.4 R24, [R241+0x7100] ;  /* 0x00710000f118783b */ /* 0x000f6e0000004200 */
[C---:B------:R-:W-:Y:S08]  /*5750*/  HMMA.16816.F32.BF16 R52, R4.reuse, R20, R52 ;  /* 0x000000140434723c */ /* 0x040ff00000041834 */
[C---:B------:R-:W-:Y:S01]  /*5760*/  HMMA.16816.F32.BF16 R56, R4.reuse, R22, R56 ;  /* 0x000000160438723c */ /* 0x040fe20000041838 */
[----:B------:R-:W-:Y:S07]  /*5770*/  LDSM.16.MT88.4 R20, [R240+0x7100] ;  /* 0x00710000f014783b */ /* 0x000fee0000004200 */
[C---:B-1----:R-:W-:Y:S08]  /*5780*/  HMMA.16816.F32.BF16 R68, R4.reuse, R12, R68 ;  /* 0x0000000c0444723c */ /* 0x042ff00000041844 */
[C---:B------:R-:W-:Y:S01]  /*5790*/  HMMA.16816.F32.BF16 R72, R4.reuse, R14, R72 ;  /* 0x0000000e0448723c */ /* 0x040fe20000041848 */
[----:B------:R-:W1:Y:S07]  /*57a0*/  LDSM.16.MT88.4 R12, [R242+0xa100] ;  /* 0x00a10000f20c783b */ /* 0x000e6e0000004200 */
[C---:B----4-:R-:W-:Y:S08]  /*57b0*/  HMMA.16816.F32.BF16 R76, R4.reuse, R8, R76 ;  /* 0x00000008044c723c */ /* 0x050ff0000004184c */
[C---:B------:R-:W-:Y:S01]  /*57c0*/  HMMA.16816.F32.BF16 R80, R4.reuse, R10, R80 ;  /* 0x0000000a0450723c */ /* 0x040fe20000041850 */
[----:B------:R-:W4:Y:S07]  /*57d0*/  LDSM.16.MT88.4 R8, [R241+0xa100] ;  /* 0x00a10000f108783b */ /* 0x000f2e0000004200 */
[C---:B------:R-:W-:Y:S08]  /*57e0*/  HMMA.16816.F32.BF16 R60, R4.reuse, R16, R60 ;  /* 0x00000010043c723c */ /* 0x040ff0000004183c */
[C---:B------:R-:W-:Y:S01]  /*57f0*/  HMMA.16816.F32.BF16 R64, R4.reuse, R18, R64 ;  /* 0x000000120440723c */ /* 0x040fe20000041840 */
[----:B------:R-:W2:Y:S07]  /*5800*/  LDSM.16.MT88.4 R16, [R244+0xa100] ;  /* 0x00a10000f410783b */ /* 0x000eae0000004200 */
[C---:B-----5:R-:W-:Y:S08]  /*5810*/  HMMA.16816.F32.BF16 R84, R4.reuse, R24, R84 ;  /* 0x000000180454723c */ /* 0x060ff00000041854 */
[C---:B-1----:R-:W-:Y:S08]  /*5820*/  HMMA.16816.F32.BF16 R108, R4.reuse, R12, R108 ;  /* 0x0000000c046c723c */ /* 0x042ff0000004186c */
[C---:B------:R-:W-:Y:S01]  /*5830*/  HMMA.16816.F32.BF16 R112, R4.reuse, R14, R112 ;  /* 0x0000000e0470723c */ /* 0x040fe20000041870 */
[----:B------:R-:W1:Y:S07]  /*5840*/  LDSM.16.MT88.4 R12, [R240+0xa100] ;  /* 0x00a10000f00c783b */ /* 0x000e6e0000004200 */
[C---:B----4-:R-:W-:Y:S08]  /*5850*/  HMMA.16816.F32.BF16 R116, R4.reuse, R8, R116 ;  /* 0x000000080474723c */ /* 0x050ff00000041874 */
[C---:B------:R-:W-:Y:S01]  /*5860*/  HMMA.16816.F32.BF16 R120, R4.reuse, R10, R120 ;  /* 0x0000000a0478723c */ /* 0x040fe20000041878 */
[----:B------:R-:W4:Y:S07]  /*5870*/  LDSM.16.MT88.4 R8, [R241+0x1900] ;  /* 0x00190000f108783b */ /* 0x000f2e0000004200 */
[C---:B------:R-:W-:Y:S01]  /*5880*/  HMMA.16816.F32.BF16 R88, R4.reuse, R26, R88 ;  /* 0x0000001a0458723c */ /* 0x040fe20000041858 */
[----:B------:R-:W-:Y:S07]  /*5890*/  LDSM.16.MT88.4 R24, [R240+0x4900] ;  /* 0x00490000f018783b */ /* 0x000fee0000004200 */
[C---:B------:R-:W-:Y:S08]  /*58a0*/  HMMA.16816.F32.BF16 R92, R4.reuse, R20, R92 ;  /* 0x00000014045c723c */ /* 0x040ff0000004185c */
[C---:B------:R-:W-:Y:S01]  /*58b0*/  HMMA.16816.F32.BF16 R96, R4.reuse, R22, R96 ;  /* 0x000000160460723c */ /* 0x040fe20000041860 */
[----:B------:R-:W-:Y:S07]  /*58c0*/  LDSM.16.MT88.4 R20, [R240+0x1900] ;  /* 0x00190000f014783b */ /* 0x000fee0000004200 */
[C---:B--2---:R-:W-:Y:S08]  /*58d0*/  HMMA.16816.F32.BF16 R100, R4.reuse, R16, R100 ;  /* 0x000000100464723c */ /* 0x044ff00000041864 */
[C---:B------:R-:W-:Y:S01]  /*58e0*/  HMMA.16816.F32.BF16 R104, R4.reuse, R18, R104 ;  /* 0x000000120468723c */ /* 0x040fe20000041868 */
[----:B------:R-:W2:Y:S07]  /*58f0*/  LDSM.16.MT88.4 R16, [R244+0x1900] ;  /* 0x00190000f410783b */ /* 0x000eae0000004200 */
[C---:B-1----:R-:W-:Y:S08]  /*5900*/  HMMA.16816.F32.BF16 R124, R4.reuse, R12, R124 ;  /* 0x0000000c047c723c */ /* 0x042ff0000004187c */
[----:B------:R-:W-:Y:S01]  /*5910*/  HMMA.16816.F32.BF16 R128, R4, R14, R128 ;  /* 0x0000000e0480723c */ /* 0x000fe20000041880 */
[----:B------:R-:W1:Y:S06]  /*5920*/  LDSM.16.MT88.4 R12, [R242+0x1900] ;  /* 0x00190000f20c783b */ /* 0x000e6c0000004200 */
[----:B------:R-:W-:Y:S01]  /*5930*/  F2FP.BF16.PACK_AB R4, R190, R195 ;  /* 0x000000c3be04723e */ /* 0x000fe200000010ff */
[----:B------:R-:W-:Y:S01]  /*5940*/  FADD.FTZ R195, R195, R33 ;  /* 0x00000021c3c37221 */ /* 0x000fe20000010000 */
[----:B------:R-:W-:-:S02]  /*5950*/  F2FP.BF16.PACK_AB R6, R188, R189 ;  /* 0x000000bdbc06723e */ /* 0x000fc400000010ff */
[----:B------:R-:W-:Y:S01]  /*5960*/  F2FP.BF16.PACK_AB R5, R196, R191 ;  /* 0x000000bfc405723e */ /* 0x000fe200000010ff */
[----:B------:R-:W-:Y:S01]  /*5970*/  FADD.FTZ R195, R190, R195 ;  /* 0x000000c3bec37221 */ /* 0x000fe20000010000 */
[----:B------:R-:W-:Y:S01]  /*5980*/  F2FP.BF16.PACK_AB R7, R197, R198 ;  /* 0x000000c6c507723e */ /* 0x000fe200000010ff */
[----:B------:R-:W-:Y:S02]  /*5990*/  FADD.FTZ R191, R191, R31 ;  /* 0x0000001fbfbf7221 */ /* 0x000fe40000010000 */
[----:B------:R-:W-:Y:S02]  /*59a0*/  FADD.FTZ R189, R189, R195 ;  /* 0x000000c3bdbd7221 */ /* 0x000fe40000010000 */
[----:B------:R-:W-:Y:S02]  /*59b0*/  FADD.FTZ R191, R196, R191 ;  /* 0x000000bfc4bf7221 */ /* 0x000fe40000010000 */
[----:B----4-:R-:W-:Y:S01]  /*59c0*/  HMMA.16816.F32.BF16 R160, R4, R8, R160 ;  /* 0x0000000804a0723c */ /* 0x010fe200000418a0 */
[----:B------:R-:W-:-:S02]  /*59d0*/  FADD.FTZ R189, R188, R189 ;  /* 0x000000bdbcbd7221 */ /* 0x000fc40000010000 */
[----:B------:R-:W-:-:S04]  /*59e0*/  FADD.FTZ R198, R198, R191 ;  /* 0x000000bfc6c67221 */ /* 0x000fc80000010000 */
[----:B------:R-:W-:Y:S01]  /*59f0*/  FADD.FTZ R198, R197, R198 ;  /* 0x000000c6c5c67221 */ /* 0x000fe20000010000 */
[C---:B------:R-:W-:Y:S01]  /*5a00*/  HMMA.16816.F32.BF16 R156, R4.reuse, R10, R156 ;  /* 0x0000000a049c723c */ /* 0x040fe2000004189c */
[----:B------:R-:W4:Y:S07]  /*5a10*/  LDSM.16.MT88.4 R8, [R241+0x4900] ;  /* 0x00490000f108783b */ /* 0x000f2e0000004200 */
[C---:B--2---:R-:W-:Y:S08]  /*5a20*/  HMMA.16816.F32.BF16 R176, R4.reuse, R16, R176 ;  /* 0x0000001004b0723c */ /* 0x044ff000000418b0 */
[C---:B------:R-:W-:Y:S01]  /*5a30*/  HMMA.16816.F32.BF16 R172, R4.reuse, R18, R172 ;  /* 0x0000001204ac723c */ /* 0x040fe200000418ac */
[----:B------:R-:W2:Y:S07]  /*5a40*/  LDSM.16.MT88.4 R16, [R244+0x4900] ;  /* 0x00490000f410783b */ /* 0x000eae0000004200 */
[C---:B-1----:R-:W-:Y:S08]  /*5a50*/  HMMA.16816.F32.BF16 R168, R4.reuse, R12, R168 ;  /* 0x0000000c04a8723c */ /* 0x042ff000000418a8 */
[C---:B------:R-:W-:Y:S01]  /*5a60*/  HMMA.16816.F32.BF16 R164, R4.reuse, R14, R164 ;  /* 0x0000000e04a4723c */ /* 0x040fe200000418a4 */
[----:B------:R-:W1:Y:S07]  /*5a70*/  LDSM.16.MT88.4 R12, [R242+0x4900] ;  /* 0x00490000f20c783b */ /* 0x000e6e0000004200 */
[C---:B------:R-:W-:Y:S08]  /*5a80*/  HMMA.16816.F32.BF16 R152, R4.reuse, R20, R152 ;  /* 0x000000140498723c */ /* 0x040ff00000041898 */
[C---:B----4-:R-:W-:Y:S08]  /*5a90*/  HMMA.16816.F32.BF16 R52, R4.reuse, R8, R52 ;  /* 0x000000080434723c */ /* 0x050ff00000041834 */
[C---:B------:R-:W-:Y:S01]  /*5aa0*/  HMMA.16816.F32.BF16 R56, R4.reuse, R10, R56 ;  /* 0x0000000a0438723c */ /* 0x040fe20000041838 */
[----:B------:R-:W4:Y:S07]  /*5ab0*/  LDSM.16.MT88.4 R8, [R240+0x7900] ;  /* 0x00790000f008783b */ /* 0x000f2e0000004200 */
[C---:B------:R-:W-:Y:S01]  /*5ac0*/  HMMA.16816.F32.BF16 R148, R4.reuse, R22, R148 ;  /* 0x000000160494723c */ /* 0x040fe20000041894 */
[----:B------:R-:W5:Y:S07]  /*5ad0*/  LDSM.16.MT88.4 R20, [R244+0x7900] ;  /* 0x00790000f414783b */ /* 0x000f6e0000004200 */
[C---:B--2---:R-:W-:Y:S08]  /*5ae0*/  HMMA.16816.F32.BF16 R144, R4.reuse, R16, R144 ;  /* 0x000000100490723c */ /* 0x044ff00000041890 */
[C---:B------:R-:W-:Y:S01]  /*5af0*/  HMMA.16816.F32.BF16 R140, R4.reuse, R18, R140 ;  /* 0x00000012048c723c */ /* 0x040fe2000004188c */
[----:B------:R-:W2:Y:S07]  /*5b00*/  LDSM.16.MT88.4 R16, [R242+0x7900] ;  /* 0x00790000f210783b */ /* 0x000eae0000004200 */
[C---:B-1----:R-:W-:Y:S08]  /*5b10*/  HMMA.16816.F32.BF16 R136, R4.reuse, R12, R136 ;  /* 0x0000000c0488723c */ /* 0x042ff00000041888 */
[C---:B------:R-:W-:Y:S01]  /*5b20*/  HMMA.16816.F32.BF16 R132, R4.reuse, R14, R132 ;  /* 0x0000000e0484723c */ /* 0x040fe20000041884 */
[----:B------:R-:W1:Y:S07]  /*5b30*/  LDSM.16.MT88.4 R12, [R241+0x7900] ;  /* 0x00790000f10c783b */ /* 0x000e6e0000004200 */
[C---:B----4-:R-:W-:Y:S08]  /*5b40*/  HMMA.16816.F32.BF16 R92, R4.reuse, R8, R92 ;  /* 0x00000008045c723c */ /* 0x050ff0000004185c */
[C---:B------:R-:W-:Y:S01]  /*5b50*/  HMMA.16816.F32.BF16 R96, R4.reuse, R10, R96 ;  /* 0x0000000a0460723c */ /* 0x040fe20000041860 */
[----:B------:R-:W4:Y:S07]  /*5b60*/  LDSM.16.MT88.4 R8, [R240+0xa900] ;  /* 0x00a90000f008783b */ /* 0x000f2e0000004200 */
[C---:B-----5:R-:W-:Y:S08]  /*5b70*/  HMMA.16816.F32.BF16 R68, R4.reuse, R20, R68 ;  /* 0x000000140444723c */ /* 0x060ff00000041844 */
        /* <DEDUP_REMOVED lines=13> */
[----:B------:R-:W-:Y:S07]  /*5c50*/  LDSM.16.MT88.4 R24, [R242+0x2100] ;  /* 0x00210000f218783b */ /* 0x000fee0000004200 */
[C---:B-----5:R-:W-:Y:S08]  /*5c60*/  HMMA.16816.F32.BF16 R100, R4.reuse, R20, R100 ;  /* 0x000000140464723c */ /* 0x060ff00000041864 */
        /* <DEDUP_REMOVED lines=19> */
[----:B------:R-:W-:Y:S02]  /*5da0*/  FADD.FTZ R200, R200, R203 ;  /* 0x000000cbc8c87221 */ /* 0x000fe40000010000 */
[----:B------:R-:W-:Y:S02]  /*5db0*/  FADD.FTZ R204, R193, R204 ;  /* 0x000000ccc1cc7221 */ /* 0x000fe40000010000 */
[----:B------:R-:W-:Y:S01]  /*5dc0*/  FADD.FTZ R200, R199, R200 ;  /* 0x000000c8c7c87221 */ /* 0x000fe20000010000 */
[----:B------:R-:W-:Y:S01]  /*5dd0*/  HMMA.16816.F32.BF16 R172, R4, R10, R172 ;  /* 0x0000000a04ac723c */ /* 0x000fe200000418ac */
[----:B------:R-:W4:Y:S01]  /*5de0*/  LDSM.16.MT88.4 R8, [R244+0x5100] ;  /* 0x00510000f408783b */ /* 0x000f220000004200 */
[----:B------:R-:W-:Y:S02]  /*5df0*/  FADD.FTZ R204, R192, R204 ;  /* 0x000000ccc0cc7221 */ /* 0x000fe40000010000 */
[----:B------:R-:W-:Y:S02]  /*5e00*/  FADD.FTZ R200, R186, R200 ;  /* 0x000000c8bac87221 */ /* 0x000fe40000010000 */
[----:B------:R-:W-:-:S02]  /*5e10*/  FADD.FTZ R204, R187, R204 ;  /* 0x000000ccbbcc7221 */ /* 0x000fc40000010000 */
[----:B--2---:R-:W-:Y:S01]  /*5e20*/  HMMA.16816.F32.BF16 R160, R4, R16, R160 ;  /* 0x0000001004a0723c */ /* 0x004fe200000418a0 */
[----:B------:R-:W-:Y:S02]  /*5e30*/  FADD.FTZ R200, R184, R200 ;  /* 0x000000c8b8c87221 */ /* 0x000fe40000010000 */
[----:B------:R-:W-:-:S05]  /*5e40*/  FADD.FTZ R3, R185, R204 ;  /* 0x000000ccb9037221 */ /* 0x000fca0000010000 */
[C---:B------:R-:W-:Y:S01]  /*5e50*/  HMMA.16816.F32.BF16 R156, R4.reuse, R18, R156 ;  /* 0x00000012049c723c */ /* 0x040fe2000004189c */
[----:B------:R-:W2:Y:S04]  /*5e60*/  LDSM.16.MT88.4 R16, [R241+0x5100] ;  /* 0x00510000f110783b */ /* 0x000ea80000004200 */
[----:B------:R-:W-:Y:S03]  /*5e70*/  STL [R1+0x60], R3 ;  /* 0x0000600301007387 */ /* 0x000fe60000100800 */
[C---:B-1----:R-:W-:Y:S08]  /*5e80*/  HMMA.16816.F32.BF16 R152, R4.reuse, R12, R152 ;  /* 0x0000000c0498723c */ /* 0x042ff00000041898 */
[C---:B------:R-:W-:Y:S01]  /*5e90*/  HMMA.16816.F32.BF16 R148, R4.reuse, R14, R148 ;  /* 0x0000000e0494723c */ /* 0x040fe20000041894 */
[----:B------:R-:W-:Y:S07]  /*5ea0*/  LDSM.16.MT88.4 R12, [R240+0x5100] ;  /* 0x00510000f00c783b */ /* 0x000fee0000004200 */
[C---:B------:R-:W-:Y:S08]  /*5eb0*/  HMMA.16816.F32.BF16 R136, R4.reuse, R20, R136 ;  /* 0x000000140488723c */ /* 0x040ff00000041888 */
[C---:B----4-:R-:W-:Y:S08]  /*5ec0*/  HMMA.16816.F32.BF16 R144, R4.reuse, R8, R144 ;  /* 0x000000080490723c */ /* 0x050ff00000041890 */
[C---:B------:R-:W-:Y:S01]  /*5ed0*/  HMMA.16816.F32.BF16 R140, R4.reuse, R10, R140 ;  /* 0x0000000a048c723c */ /* 0x040fe2000004188c */
[----:B------:R-:W1:Y:S07]  /*5ee0*/  LDSM.16.MT88.4 R8, [R244+0x8100] ;  /* 0x00810000f408783b */ /* 0x000e6e0000004200 */
[C---:B------:R-:W-:Y:S01]  /*5ef0*/  HMMA.16816.F32.BF16 R132, R4.reuse, R22, R132 ;  /* 0x000000160484723c */ /* 0x040fe20000041884 */
[----:B------:R-:W4:Y:S07]  /*5f00*/  LDSM.16.MT88.4 R20, [R241+0x8100] ;  /* 0x00810000f114783b */ /* 0x000f2e0000004200 */
[C---:B--2---:R-:W-:Y:S08]  /*5f10*/  HMMA.16816.F32.BF16 R52, R4.reuse, R16, R52 ;  /* 0x000000100434723c */ /* 0x044ff00000041834 */
[C---:B------:R-:W-:Y:S01]  /*5f20*/  HMMA.16816.F32.BF16 R56, R4.reuse, R18, R56 ;  /* 0x000000120438723c */ /* 0x040fe20000041838 */
[----:B------:R-:W2:Y:S07]  /*5f30*/  LDSM.16.MT88.4 R16, [R240+0x8100] ;  /* 0x00810000f010783b */ /* 0x000eae0000004200 */
[C---:B------:R-:W-:Y:S08]  /*5f40*/  HMMA.16816.F32.BF16 R168, R4.reuse, R24, R168 ;  /* 0x0000001804a8723c */ /* 0x040ff000000418a8 */
[C---:B------:R-:W-:Y:S01]  /*5f50*/  HMMA.16816.F32.BF16 R164, R4.reuse, R26, R164 ;  /* 0x0000001a04a4723c */ /* 0x040fe200000418a4 */
[----:B------:R-:W-:Y:S07]  /*5f60*/  LDSM.16.MT88.4 R24, [R242+0x8100] ;  /* 0x00810000f218783b */ /* 0x000fee0000004200 */
[C---:B-1----:R-:W-:Y:S08]  /*5f70*/  HMMA.16816.F32.BF16 R68, R4.reuse, R8, R68 ;  /* 0x000000080444723c */ /* 0x042ff00000041844 */
[C---:B------:R-:W-:Y:S01]  /*5f80*/  HMMA.16816.F32.BF16 R72, R4.reuse, R10, R72 ;  /* 0x0000000a0448723c */ /* 0x040fe20000041848 */
[----:B------:R-:W1:Y:S07]  /*5f90*/  LDSM.16.MT88.4 R8, [R242+0xb100] ;  /* 0x00b10000f208783b */ /* 0x000e6e0000004200 */
[C---:B------:R-:W-:Y:S08]  /*5fa0*/  HMMA.16816.F32.BF16 R60, R4.reuse, R12, R60 ;  /* 0x0000000c043c723c */ /* 0x040ff0000004183c */
[C---:B------:R-:W-:Y:S01]  /*5fb0*/  HMMA.16816.F32.BF16 R64, R4.reuse, R14, R64 ;  /* 0x0000000e0440723c */ /* 0x040fe20000041840 */
[----:B------:R-:W5:Y:S07]  /*5fc0*/  LDSM.16.MT88.4 R12, [R244+0xb100] ;  /* 0x00b10000f40c783b */ /* 0x000f6e0000004200 */
[C---:B----4-:R-:W-:Y:S08]  /*5fd0*/  HMMA.16816.F32.BF16 R84, R4.reuse, R20, R84 ;  /* 0x000000140454723c */ /* 0x050ff00000041854 */
        /* <DEDUP_REMOVED lines=9> */
[C---:B------:R-:W-:Y:S01]  /*6070*/  HMMA.16816.F32.BF16 R80, R4.reuse, R26, R80 ;  /* 0x0000001a0450723c */ /* 0x040fe20000041850 */
[----:B------:R-:W-:Y:S07]  /*6080*/  LDSM.16.MT88.4 R24, [R241+0x2900] ;  /* 0x00290000f118783b */ /* 0x000fee0000004200 */
[C---:B-----5:R-:W-:Y:S08]  /*6090*/  HMMA.16816.F32.BF16 R100, R4.reuse, R12, R100 ;  /* 0x0000000c0464723c */ /* 0x060ff00000041864 */
[C---:B------:R-:W-:Y:S01]  /*60a0*/  HMMA.16816.F32.BF16 R104, R4.reuse, R14, R104 ;  /* 0x0000000e0468723c */ /* 0x040fe20000041868 */
[----:B------:R-:W5:Y:S07]  /*60b0*/  LDSM.16.MT88.4 R12, [R244+0x2900] ;  /* 0x00290000f40c783b */ /* 0x000f6e0000004200 */
[C---:B----4-:R-:W-:Y:S08]  /*60c0*/  HMMA.16816.F32.BF16 R116, R4.reuse, R20, R116 ;  /* 0x000000140474723c */ /* 0x050ff00000041874 */
[C---:B------:R-:W-:Y:S01]  /*60d0*/  HMMA.16816.F32.BF16 R120, R4.reuse, R22, R120 ;  /* 0x000000160478723c */ /* 0x040fe20000041878 */
[----:B------:R-:W-:Y:S07]  /*60e0*/  LDSM.16.MT88.4 R20, [R240+0x2900] ;  /* 0x00290000f014783b */ /* 0x000fee0000004200 */
[C---:B--2---:R-:W-:Y:S08]  /*60f0*/  HMMA.16816.F32.BF16 R124, R4.reuse, R16, R124 ;  /* 0x00000010047c723c */ /* 0x044ff0000004187c */
[----:B------:R-:W-:Y:S01]  /*6100*/  HMMA.16816.F32.BF16 R128, R4, R18, R128 ;  /* 0x000000120480723c */ /* 0x000fe20000041880 */
[----:B------:R-:W2:Y:S06]  /*6110*/  LDSM.16.MT88.4 R16, [R244+0x5900] ;  /* 0x00590000f410783b */ /* 0x000eac0000004200 */
[----:B------:R-:W-:-:S02]  /*6120*/  F2FP.BF16.PACK_AB R4, R192, R193 ;  /* 0x000000c1c004723e */ /* 0x000fc400000010ff */
[----:B------:R-:W-:Y:S02]  /*6130*/  F2FP.BF16.PACK_AB R6, R185, R187 ;  /* 0x000000bbb906723e */ /* 0x000fe400000010ff */
[----:B------:R-:W-:Y:S02]  /*6140*/  F2FP.BF16.PACK_AB R5, R184, R186 ;  /* 0x000000bab805723e */ /* 0x000fe400000010ff */
[----:B---3--:R-:W-:Y:S01]  /*6150*/  F2FP.BF16.PACK_AB R7, R181, R183 ;  /* 0x000000b7b507723e */ /* 0x008fe200000010ff */
[----:B------:R-:W-:-:S04]  /*6160*/  FADD.FTZ R183, R183, R200 ;  /* 0x000000c8b7b77221 */ /* 0x000fc80000010000 */
[----:B------:R-:W-:Y:S02]  /*6170*/  FADD.FTZ R183, R181, R183 ;  /* 0x000000b7b5b77221 */ /* 0x000fe40000010000 */
[C---:B-1----:R-:W-:Y:S08]  /*6180*/  HMMA.16816.F32.BF16 R168, R4.reuse, R8, R168 ;  /* 0x0000000804a8723c */ /* 0x042ff000000418a8 */
[C---:B------:R-:W-:Y:S01]  /*6190*/  HMMA.16816.F32.BF16 R164, R4.reuse, R10, R164 ;  /* 0x0000000a04a4723c */ /* 0x040fe200000418a4 */
[----:B------:R-:W1:Y:S07]  /*61a0*/  LDSM.16.MT88.4 R8, [R242+0x5900] ;  /* 0x00590000f208783b */ /* 0x000e6e0000004200 */
[C---:B-----5:R-:W-:Y:S08]  /*61b0*/  HMMA.16816.F32.BF16 R176, R4.reuse, R12, R176 ;  /* 0x0000000c04b0723c */ /* 0x060ff000000418b0 */
[C---:B------:R-:W-:Y:S01]  /*61c0*/  HMMA.16816.F32.BF16 R172, R4.reuse, R14, R172 ;  /* 0x0000000e04ac723c */ /* 0x040fe200000418ac */
[----:B------:R-:W3:Y:S07]  /*61d0*/  LDSM.16.MT88.4 R12, [R241+0x5900] ;  /* 0x00590000f10c783b */ /* 0x000eee0000004200 */
[C---:B--2---:R-:W-:Y:S08]  /*61e0*/  HMMA.16816.F32.BF16 R144, R4.reuse, R16, R144 ;  /* 0x000000100490723c */ /* 0x044ff00000041890 */
[C---:B------:R-:W-:Y:S01]  /*61f0*/  HMMA.16816.F32.BF16 R140, R4.reuse, R18, R140 ;  /* 0x00000012048c723c */ /* 0x040fe2000004188c */
[----:B------:R-:W-:Y:S07]  /*6200*/  LDSM.16.MT88.4 R16, [R242+0x8900] ;  /* 0x00890000f210783b */ /* 0x000fee0000004200 */
[C---:B------:R-:W-:Y:S08]  /*6210*/  HMMA.16816.F32.BF16 R160, R4.reuse, R24, R160 ;  /* 0x0000001804a0723c */ /* 0x040ff000000418a0 */
[C---:B-1----:R-:W-:Y:S08]  /*6220*/  HMMA.16816.F32.BF16 R136, R4.reuse, R8, R136 ;  /* 0x000000080488723c */ /* 0x042ff00000041888 */
[C---:B------:R-:W-:Y:S01]  /*6230*/  HMMA.16816.F32.BF16 R132, R4.reuse, R10, R132 ;  /* 0x0000000a0484723c */ /* 0x040fe20000041884 */
[----:B------:R-:W1:Y:S07]  /*6240*/  LDSM.16.MT88.4 R8, [R241+0x8900] ;  /* 0x00890000f108783b */ /* 0x000e6e0000004200 */
[C---:B---3--:R-:W-:Y:S08]  /*6250*/  HMMA.16816.F32.BF16 R52, R4.reuse, R12, R52 ;  /* 0x0000000c0434723c */ /* 0x048ff00000041834 */
[C---:B------:R-:W-:Y:S01]  /*6260*/  HMMA.16816.F32.BF16 R56, R4.reuse, R14, R56 ;  /* 0x0000000e0438723c */ /* 0x040fe20000041838 */
[----:B------:R-:W2:Y:S07]  /*6270*/  LDSM.16.MT88.4 R12, [R240+0x8900] ;  /* 0x00890000f00c783b */ /* 0x000eae0000004200 */
[C---:B------:R-:W-:Y:S01]  /*6280*/  HMMA.16816.F32.BF16 R156, R4.reuse, R26, R156 ;  /* 0x0000001a049c723c */ /* 0x040fe2000004189c */
[----:B------:R-:W3:Y:S07]  /*6290*/  LDSM.16.MT88.4 R24, [R240+0x5900] ;  /* 0x00590000f018783b */ /* 0x000eee0000004200 */
        /* <DEDUP_REMOVED lines=13> */
[C---:B-1----:R-:W-:Y:S08]  /*6370*/  HMMA.16816.F32.BF16 R100, R4.reuse, R8, R100 ;  /* 0x000000080464723c */ /* 0x042ff00000041864 */
[C---:B------:R-:W-:Y:S01]  /*6380*/  HMMA.16816.F32.BF16 R104, R4.reuse, R10, R104 ;  /* 0x0000000a0468723c */ /* 0x040fe20000041868 */
[----:B------:R-:W1:Y:S07]  /*6390*/  LDSM.16.MT88.4 R8, [R240+0xb900] ;  /* 0x00b90000f008783b */ /* 0x000e6e0000004200 */
[C---:B------:R-:W-:Y:S08]  /*63a0*/  HMMA.16816.F32.BF16 R64, R4.reuse, R26, R64 ;  /* 0x0000001a0440723c */ /* 0x040ff00000041840 */
[C---:B------:R-:W-:Y:S08]  /*63b0*/  HMMA.16816.F32.BF16 R68, R4.reuse, R20, R68 ;  /* 0x000000140444723c */ /* 0x040ff00000041844 */
[C---:B------:R-:W-:Y:S08]  /*63c0*/  HMMA.16816.F32.BF16 R72, R4.reuse, R22, R72 ;  /* 0x000000160448723c */ /* 0x040ff00000041848 */
[C---:B----4-:R-:W-:Y:S08]  /*63d0*/  HMMA.16816.F32.BF16 R108, R4.reuse, R16, R108 ;  /* 0x00000010046c723c */ /* 0x050ff0000004186c */
[C---:B------:R-:W-:Y:S08]  /*63e0*/  HMMA.16816.F32.BF16 R112, R4.reuse, R18, R112 ;  /* 0x000000120470723c */ /* 0x040ff00000041870 */
[C---:B--2---:R-:W-:Y:S08]  /*63f0*/  HMMA.16816.F32.BF16 R116, R4.reuse, R12, R116 ;  /* 0x0000000c0474723c */ /* 0x044ff00000041874 */
[C---:B------:R-:W-:Y:S08]  /*6400*/  HMMA.16816.F32.BF16 R120, R4.reuse, R14, R120 ;  /* 0x0000000e0478723c */ /* 0x040ff00000041878 */
[C---:B-1----:R-:W-:Y:S08]  /*6410*/  HMMA.16816.F32.BF16 R124, R4.reuse, R8, R124 ;  /* 0x00000008047c723c */ /* 0x042ff0000004187c */
[----:B------:R-:W-:Y:S01]  /*6420*/  HMMA.16816.F32.BF16 R128, R4, R10, R128 ;  /* 0x0000000a0480723c */ /* 0x000fe20000041880 */
[----:B------:R-:W-:Y:S07]  /*6430*/  @P0 BRA `(.L_x_771) ;  /* 0x000053d000000947 */ /* 0x000fee0003800000 */
[----:B------:R-:W-:Y:S01]  /*6440*/  SHF.R.S32.HI R5, RZ, 0x1f, R29 ;  /* 0x0000001fff057819 */ /* 0x000fe2000001141d */
[----:B------:R-:W-:Y:S01]  /*6450*/  IMAD.MOV.U32 R3, RZ, RZ, R0 ;  /* 0x000000ffff037224 */ /* 0x000fe200078e0000 */
[----:B------:R-:W-:Y:S01]  /*6460*/  SHF.R.S32.HI R4, RZ, 0x1f, R28 ;  /* 0x0000001fff047819 */ /* 0x000fe2000001141c */
[----:B------:R-:W-:Y:S01]  /*6470*/  IMAD.MOV.U32 R180, RZ, RZ, R2 ;  /* 0x000000ffffb47224 */ /* 0x000fe200078e0002 */
[----:B------:R-:W-:Y:S01]  /*6480*/  SHF.R.S32.HI R6, RZ, 0x1f, R215 ;  /* 0x0000001fff067819 */ /* 0x000fe200000114d7 */
[----:B------:R-:W-:Y:S01]  /*6490*/  UIADD3 UR9, UR9, -0x2, URZ ;  /* 0xfffffffe09097890 */ /* 0x000fe2000fffe03f */
[----:B------:R-:W-:-:S02]  /*64a0*/  LEA.HI R5, R5, R29, RZ, 0x3 ;  /* 0x0000001d05057211 */ /* 0x000fc400078f18ff */
[----:B------:R-:W-:Y:S02]  /*64b0*/  LEA.HI R4, R4, R28, RZ, 0x3 ;  /* 0x0000001c04047211 */ /* 0x000fe400078f18ff */
[----:B------:R-:W-:Y:S02]  /*64c0*/  LEA.HI R6, R6, R215, RZ, 0x3 ;  /* 0x000000d706067211 */ /* 0x000fe400078f18ff */
[----:B------:R-:W-:Y:S02]  /*64d0*/  LOP3.LUT R5, R5, 0xfffffff8, RZ, 0xc0, !PT ;  /* 0xfffffff805057812 */ /* 0x000fe400078ec0ff */
[----:B------:R-:W-:Y:S02]  /*64e0*/  LOP3.LUT R4, R4, 0xfffffff8, RZ, 0xc0, !PT ;  /* 0xfffffff804047812 */ /* 0x000fe400078ec0ff */
[----:B------:R-:W-:Y:S02]  /*64f0*/  LOP3.LUT R0, R6, 0xfffffff8, RZ, 0xc0, !PT ;  /* 0xfffffff806007812 */ /* 0x000fe400078ec0ff */
[----:B------:R-:W-:-:S02]  /*6500*/  SHF.R.S32.HI R7, RZ, 0x1f, R5 ;  /* 0x0000001fff077819 */ /* 0x000fc40000011405 */
[----:B------:R-:W-:Y:S02]  /*6510*/  SHF.R.S32.HI R6, RZ, 0x1f, R4 ;  /* 0x0000001fff067819 */ /* 0x000fe40000011404 */
[----:B------:R-:W-:Y:S02]  /*6520*/  SHF.R.S32.HI R2, RZ, 0x1f, R0 ;  /* 0x0000001fff027819 */ /* 0x000fe40000011400 */
[C---:B------:R-:W-:Y:S01]  /*6530*/  SHF.L.U64.HI R8, R5.reuse, 0x1, R7 ;  /* 0x0000000105087819 */ /* 0x040fe20000010207 */
[----:B------:R-:W-:Y:S01]  /*6540*/  IMAD.SHL.U32 R7, R5, 0x2, RZ ;  /* 0x0000000205077824 */ /* 0x000fe200078e00ff */
[C---:B------:R-:W-:Y:S01]  /*6550*/  SHF.L.U64.HI R5, R4.reuse, 0x1, R6 ;  /* 0x0000000104057819 */ /* 0x040fe20000010206 */
[----:B------:R-:W-:Y:S01]  /*6560*/  IMAD.SHL.U32 R4, R4, 0x2, RZ ;  /* 0x0000000204047824 */ /* 0x000fe200078e00ff */
[C---:B------:R-:W-:Y:S01]  /*6570*/  SHF.L.U64.HI R2, R0.reuse, 0x1, R2 ;  /* 0x0000000100027819 */ /* 0x040fe20000010202 */
[----:B------:R-:W-:Y:S01]  /*6580*/  STL [R1+0x40], R8 ;  /* 0x0000400801007387 */ /* 0x000fe20000100800 */
[----:B------:R-:W-:Y:S01]  /*6590*/  SEL R6, RZ, 0x10, P6 ;  /* 0x00000010ff067807 */ /* 0x000fe20003000000 */
[----:B------:R-:W-:Y:S01]  /*65a0*/  IMAD.SHL.U32 R0, R0, 0x2, RZ ;  /* 0x0000000200007824 */ /* 0x000fe200078e00ff */
[----:B------:R-:W-:Y:S01]  /*65b0*/  LOP3.LUT R212, R212, 0xfffffff7, RZ, 0xc0, !PT ;  /* 0xfffffff7d4d47812 */ /* 0x000fe200078ec0ff */
[----:B------:R1:W-:Y:S01]  /*65c0*/  STL [R1+0x44], R7 ;  /* 0x0000440701007387 */ /* 0x0003e20000100800 */
[----:B------:R-:W-:-:S02]  /*65d0*/  ISETP.NE.U32.AND P1, PT, R6, RZ, PT ;  /* 0x000000ff0600720c */ /* 0x000fc40003f25070 */
[----:B------:R-:W-:Y:S01]  /*65e0*/  ISETP.GE.AND P2, PT, R215, c[0x0][0x1d4], PT ;  /* 0x00007500d7007a0c */ /* 0x000fe20003f46270 */
[----:B------:R2:W-:Y:S04]  /*65f0*/  STL [R1+0x48], R5 ;  /* 0x0000480501007387 */ /* 0x0005e80000100800 */
[----:B------:R3:W-:Y:S04]  /*6600*/  STL [R1+0x4c], R4 ;  /* 0x00004c0401007387 */ /* 0x0007e80000100800 */
[----:B------:R4:W-:Y:S02]  /*6610*/  STL [R1+0x50], R2 ;  /* 0x0000500201007387 */ /* 0x0009e40000100800 */
[----:B------:R-:W-:-:S02]  /*6620*/  @P1 LOP3.LUT R212, R212, 0x8, RZ, 0xfc, !PT ;  /* 0x00000008d4d41812 */ /* 0x000fc400078efcff */
[----:B------:R5:W-:Y:S02]  /*6630*/  STL [R1+0x54], R0 ;  /* 0x0000540001007387 */ /* 0x000be40000100800 */
[----:B------:R-:W-:Y:S02]  /*6640*/  LOP3.LUT R212, R212, 0xfffffffb, RZ, 0xc0, !PT ;  /* 0xfffffffbd4d47812 */ /* 0x000fe400078ec0ff */
[----:B------:R5:W-:Y:S01]  /*6650*/  STL [R1+0x38], R6 ;  /* 0x0000380601007387 */ /* 0x000be20000100800 */
[----:B-1----:R-:W-:Y:S01]  /*6660*/  SEL R7, RZ, 0x10, P4 ;  /* 0x00000010ff077807 */ /* 0x002fe20002000000 */
[----:B--2---:R-:W-:Y:S01]  /*6670*/  IMAD.SHL.U32 R5, R214, 0x2, RZ ;  /* 0x00000002d6057824 */ /* 0x004fe200078e00ff */
[----:B---3--:R-:W-:Y:S02]  /*6680*/  LEA R4, P0, R213, RZ, 0x1 ;  /* 0x000000ffd5047211 */ /* 0x008fe400078008ff */
[----:B----4-:R-:W-:Y:S02]  /*6690*/  SEL R2, RZ, 0x10, P5 ;  /* 0x00000010ff027807 */ /* 0x010fe40002800000 */
[----:B-----5:R-:W-:-:S03]  /*66a0*/  SEL R0, RZ, 0x10, P2 ;  /* 0x00000010ff007807 */ /* 0x020fc60001000000 */
[----:B------:R-:W-:Y:S01]  /*66b0*/  STL [R1+0x34], R2 ;  /* 0x0000340201007387 */ /* 0x000fe20000100800 */
[----:B------:R-:W-:-:S03]  /*66c0*/  IADD3 R6, -R6, 0x10, RZ ;  /* 0x0000001006067810 */ /* 0x000fc60007ffe1ff */
[----:B------:R-:W-:Y:S01]  /*66d0*/  STL [R1+0x30], R7 ;  /* 0x0000300701007387 */ /* 0x000fe20000100800 */
[----:B------:R-:W-:Y:S02]  /*66e0*/  ISETP.NE.U32.AND P2, PT, R0, RZ, PT ;  /* 0x000000ff0000720c */ /* 0x000fe40003f45070 */
[----:B------:R-:W-:Y:S01]  /*66f0*/  LOP3.LUT R6, R6, 0xf, RZ, 0xc0, !PT ;  /* 0x0000000f06067812 */ /* 0x000fe200078ec0ff */
[----:B------:R1:W-:Y:S02]  /*6700*/  STL [R1+0x3c], R5 ;  /* 0x00003c0501007387 */ /* 0x0003e40000100800 */
[----:B-1----:R-:W-:Y:S02]  /*6710*/  LEA.HI.X.SX32 R5, R213, RZ, 0x1, P0 ;  /* 0x000000ffd5057211 */ /* 0x002fe400000f0eff */
[----:B------:R-:W-:-:S03]  /*6720*/  ISETP.NE.U32.AND P0, PT, R2, RZ, PT ;  /* 0x000000ff0200720c */ /* 0x000fc60003f05070 */
[----:B------:R1:W-:Y:S04]  /*6730*/  STL.64 [R1+0x58], R4 ;  /* 0x0000580401007387 */ /* 0x0003e80000100a00 */
[----:B------:R2:W-:Y:S06]  /*6740*/  STL [R1+0x2c], R6 ;  /* 0x00002c0601007387 */ /* 0x0005ec0000100800 */
[----:B------:R-:W-:-:S02]  /*6750*/  @P0 LOP3.LUT R212, R212, 0x4, RZ, 0xfc, !PT ;  /* 0x00000004d4d40812 */ /* 0x000fc400078efcff */
[----:B------:R-:W-:Y:S02]  /*6760*/  ISETP.NE.U32.AND P0, PT, R7, RZ, PT ;  /* 0x000000ff0700720c */ /* 0x000fe40003f05070 */
[----:B------:R-:W-:-:S11]  /*6770*/  LOP3.LUT R212, R212, 0xfffffffd, RZ, 0xc0, !PT ;  /* 0xfffffffdd4d47812 */ /* 0x000fd600078ec0ff */
[----:B------:R-:W-:Y:S02]  /*6780*/  @P0 LOP3.LUT R212, R212, 0x2, RZ, 0xfc, !PT ;  /* 0x00000002d4d40812 */ /* 0x000fe400078efcff */
[----:B-1----:R-:W-:Y:S02]  /*6790*/  IADD3 R5, -R2, 0x10, RZ ;  /* 0x0000001002057810 */ /* 0x002fe40007ffe1ff */
[----:B------:R-:W-:Y:S02]  /*67a0*/  IADD3 R4, -R7, 0x10, RZ ;  /* 0x0000001007047810 */ /* 0x000fe40007ffe1ff */
[----:B------:R-:W-:Y:S02]  /*67b0*/  IADD3 R2, -R0, 0x10, RZ ;  /* 0x0000001000027810 */ /* 0x000fe40007ffe1ff */
[----:B------:R-:W-:Y:S02]  /*67c0*/  LOP3.LUT R5, R5, 0xf, RZ, 0xc0, !PT ;  /* 0x0000000f05057812 */ /* 0x000fe400078ec0ff */
[----:B------:R-:W-:-:S02]  /*67d0*/  LOP3.LUT R4, R4, 0xf, RZ, 0xc0, !PT ;  /* 0x0000000f04047812 */ /* 0x000fc400078ec0ff */
[----:B------:R-:W-:Y:S01]  /*67e0*/  LOP3.LUT R2, R2, 0xf, RZ, 0xc0, !PT ;  /* 0x0000000f02027812 */ /* 0x000fe200078ec0ff */
[----:B------:R2:W-:Y:S04]  /*67f0*/  STL [R1+0x28], R5 ;  /* 0x0000280501007387 */ /* 0x0005e80000100800 */
[----:B------:R2:W-:Y:S04]  /*6800*/  STL [R1+0x24], R4 ;  /* 0x0000240401007387 */ /* 0x0005e80000100800 */
[----:B------:R2:W-:Y:S04]  /*6810*/  STL [R1+0x20], R2 ;  /* 0x0000200201007387 */ /* 0x0005e80000100800 */
[----:B------:R2:W-:Y:S01]  /*6820*/  STL [R1+0x18], R212 ;  /* 0x000018d401007387 */ /* 0x0005e20000100800 */
[----:B------:R-:W-:Y:S05]  /*6830*/  BRA `(.L_x_772) ;  /* 0x0000051000007947 */ /* 0x000fea0003800000 */
.L_x_774:
[----:B------:R-:W2:Y:S01]  /*6840*/  LDL R0, [R1+0xc] ;  /* 0x00000c0001007983 */ /* 0x000ea20000100800 */
[----:B------:R-:W-:Y:S01]  /*6850*/  UIMAD UR4, UR9, 0x60, UR11 ;  /* 0x00000060090478a4 */ /* 0x000fe2000f8e020b */
[----:B------:R-:W-:Y:S01]  /*6860*/  PLOP3.LUT P0, PT, PT, PT, UP0, 0x80, 0x0 ;  /* 0x000000000000781c */ /* 0x000fe20003f0f008 */
[----:B------:R-:W-:Y:S01]  /*6870*/  IMAD.MOV.U32 R251, RZ, RZ, RZ ;  /* 0x000000fffffb7224 */ /* 0x000fe200078e00ff */
[----:B------:R-:W3:Y:S03]  /*6880*/  LDL.64 R26, [R1+0x58] ;  /* 0x00005800011a7983 */ /* 0x000ee60000100a00 */
        /* <DEDUP_REMOVED lines=9> */
[----:B------:R-:W-:Y:S01]  /*6920*/  @P0 IMAD.HI.U32 R2, R252, c[0x0][0x2bc], RZ ;  /* 0x0000af00fc020a27 */ /* 0x000fe200078e00ff */
[----:B------:R-:W-:Y:S03]  /*6930*/  PLOP3.LUT P0, PT, PT, PT, UP0, 0x80, 0x0 ;  /* 0x000000000000781c */ /* 0x000fe60003f0f008 */
[----:B------:R-:W-:Y:S10]  /*6940*/  IMAD.MOV.U32 R0, RZ, RZ, R252 ;  /* 0x000000ffff007224 */ /* 0x000ff400078e00fc */
[----:B------:R-:W-:Y:S04]  /*6950*/  @P0 SHF.R.U32.HI R0, RZ, c[0x0][0x2c0], R2 ;  /* 0x0000b000ff000a19 */ /* 0x000fe80000011602 */
[C---:B------:R-:W-:Y:S04]  /*6960*/  @!P3 IADD3 R4, P0, R0.reuse, UR16, RZ ;  /* 0x000000100004bc10 */ /* 0x040fe8000ff1e0ff */
[----:B------:R-:W-:Y:S01]  /*6970*/  @!P3 LEA.HI.X.SX32 R2, R0, UR14, 0x1, P0 ;  /* 0x0000000e0002bc11 */ /* 0x000fe200080f0eff */
[----:B------:R-:W-:Y:S01]  /*6980*/  IMAD.MOV R0, RZ, RZ, -R0 ;  /* 0x000000ffff007224 */ /* 0x000fe200078e0a00 */
[----:B------:R-:W-:Y:S03]  /*6990*/  @!P3 LEA R6, P0, R4, c[0x0][0x2a0], 0x2 ;  /* 0x0000a8000406ba11 */ /* 0x000fe600078010ff */
[----:B------:R-:W-:Y:S01]  /*69a0*/  IMAD R252, R0, c[0x0][0x2b8], R252 ;  /* 0x0000ae0000fc7a24 */ /* 0x000fe200078e02fc */
[----:B------:R-:W-:Y:S03]  /*69b0*/  @!P3 LEA.HI.X R7, R4, c[0x0][0x2a4], R2, 0x2, P0 ;  /* 0x0000a9000407ba11 */ /* 0x000fe600000f1402 */
[----:B------:R-:W-:Y:S01]  /*69c0*/  IMAD.WIDE.U32 R4, R252, c[0x0][0x1e0], RZ ;  /* 0x00007800fc047a25 */ /* 0x000fe200078e00ff */
[----:B------:R-:W-:Y:S01]  /*69d0*/  SHF.R.S32.HI R0, RZ, 0x1f, R252 ;  /* 0x0000001fff007819 */ /* 0x000fe200000114fc */
[----:B------:R-:W2:Y:S04]  /*69e0*/  @!P3 LDG.E R251, [R6.64] ;  /* 0x0000000c06fbb981 */ /* 0x000ea8000c1e1900 */
        /* <DEDUP_REMOVED lines=10> */
[----:B------:R-:W-:Y:S01]  /*6a90*/  LEA.HI.X R0, R4, c[0x0][0x1cc], R0, 0x1, P0 ;  /* 0x0000730004007a11 */ /* 0x000fe200000f0c00 */
[----:B------:R-:W3:Y:S04]  /*6aa0*/  SHFL.IDX PT, R12, R2, RZ, 0x181f ;  /* 0x00181fff020c7589 */ /* 0x000ee800000e0000 */
[----:B------:R-:W1:Y:S04]  /*6ab0*/  SHFL.IDX PT, R4, R0, RZ, 0x181f ;  /* 0x00181fff00047589 */ /* 0x000e6800000e0000 */
[----:B------:R-:W-:Y:S04]  /*6ac0*/  SHFL.IDX PT, R5, R0, 0x1, 0x181f ;  /* 0x00381f0000057f89 */ /* 0x000fe800000e0000 */
[----:B------:R-:W-:Y:S01]  /*6ad0*/  SHFL.IDX PT, R0, R0, 0x2, 0x181f ;  /* 0x00581f0000007f89 */ /* 0x000fe200000e0000 */
[----:B---3--:R-:W-:Y:S05]  /*6ae0*/  IADD3 R6, P0, R26, R12, RZ ;  /* 0x0000000c1a067210 */ /* 0x008fea0007f1e0ff */
[C---:B-1----:R-:W-:Y:S01]  /*6af0*/  IMAD.X R7, R27.reuse, 0x1, R4, P0 ;  /* 0x000000011b077824 */ /* 0x042fe200000e0604 */
[----:B----4-:R-:W-:Y:S04]  /*6b00*/  IADD3 R16, P0, R12, R24, RZ ;  /* 0x000000180c107210 */ /* 0x010fe80007f1e0ff */
[----:B------:R1:W-:Y:S01]  /*6b10*/  LDGSTS.E.BYPASS.LTC128B.128 [R20+0xc100], [R6.64], !P6 ;  /* 0x0c10000006147fae */ /* 0x0003e2000f101d4c */
[----:B-----5:R-:W-:Y:S01]  /*6b20*/  IMAD.X R17, R4, 0x1, R23, P0 ;  /* 0x0000000104117824 */ /* 0x020fe200000e0617 */
[----:B------:R-:W-:Y:S04]  /*6b30*/  IADD3 R14, P0, R12, R22, RZ ;  /* 0x000000160c0e7210 */ /* 0x000fe80007f1e0ff */
[----:B------:R2:W-:Y:S01]  /*6b40*/  LDGSTS.E.BYPASS.LTC128B.128 [R20+0xf100], [R16.64], !P5 ;  /* 0x0f10000010147fae */ /* 0x0005e2000e901d4c */
[----:B------:R-:W-:Y:S01]  /*6b50*/  IMAD.X R15, R4, 0x1, R19, P0 ;  /* 0x00000001040f7824 */ /* 0x000fe200000e0613 */
[----:B------:R-:W-:Y:S04]  /*6b60*/  IADD3 R12, P0, R12, R18, RZ ;  /* 0x000000120c0c7210 */ /* 0x000fe80007f1e0ff */
[----:B------:R3:W-:Y:S01]  /*6b70*/  LDGSTS.E.BYPASS.LTC128B.128 [R20+0x12100], [R14.64], !P4 ;  /* 0x121000000e147fae */ /* 0x0007e2000e101d4c */
[----:B------:R-:W-:Y:S03]  /*6b80*/  IMAD.X R13, R4, 0x1, R21, P0 ;  /* 0x00000001040d7824 */ /* 0x000fe600000e0615 */
[----:B------:R-:W4:Y:S04]  /*6b90*/  SHFL.IDX PT, R4, R2, 0x1, 0x181f ;  /* 0x00381f0002047f89 */ /* 0x000f2800000e0000 */
[----:B------:R-:W2:Y:S04]  /*6ba0*/  SHFL.IDX PT, R2, R2, 0x2, 0x181f ;  /* 0x00581f0002027f89 */ /* 0x000ea800000e0000 */
[----:B------:R5:W-:Y:S01]  /*6bb0*/  LDGSTS.E.BYPASS.LTC128B.128 [R20+0x15100], [R12.64], !P1 ;  /* 0x151000000c147fae */ /* 0x000be2000c901d4c */
[----:B----4-:R-:W-:Y:S05]  /*6bc0*/  IADD3 R10, P0, R26, R4, RZ ;  /* 0x000000041a0a7210 */ /* 0x010fea0007f1e0ff */
[----:B------:R-:W-:Y:S01]  /*6bd0*/  IMAD.X R11, R27, 0x1, R5, P0 ;  /* 0x000000011b0b7824 */ /* 0x000fe200000e0605 */
[C---:B------:R-:W-:Y:S04]  /*6be0*/  IADD3 R8, P0, R4.reuse, R24, RZ ;  /* 0x0000001804087210 */ /* 0x040fe80007f1e0ff */
[----:B------:R4:W-:Y:S01]  /*6bf0*/  LDGSTS.E.BYPASS.LTC128B.128 [R20+0xd100], [R10.64], !P6 ;  /* 0x0d1000000a147fae */ /* 0x0009e2000f101d4c */
[C---:B------:R-:W-:Y:S01]  /*6c00*/  IMAD.X R9, R5.reuse, 0x1, R23, P0 ;  /* 0x0000000105097824 */ /* 0x040fe200000e0617 */
[C---:B-1----:R-:W-:Y:S04]  /*6c10*/  IADD3 R6, P0, R4.reuse, R22, RZ ;  /* 0x0000001604067210 */ /* 0x042fe80007f1e0ff */
[----:B------:R4:W-:Y:S01]  /*6c20*/  LDGSTS.E.BYPASS.LTC128B.128 [R20+0x10100], [R8.64], !P5 ;  /* 0x1010000008147fae */ /* 0x0009e2000e901d4c */
[C---:B------:R-:W-:Y:S01]  /*6c30*/  IMAD.X R7, R5.reuse, 0x1, R19, P0 ;  /* 0x0000000105077824 */ /* 0x040fe200000e0613 */
[----:B------:R-:W-:Y:S04]  /*6c40*/  IADD3 R4, P0, R4, R18, RZ ;  /* 0x0000001204047210 */ /* 0x000fe80007f1e0ff */
[----:B------:R4:W-:Y:S01]  /*6c50*/  LDGSTS.E.BYPASS.LTC128B.128 [R20+0x13100], [R6.64], !P4 ;  /* 0x1310000006147fae */ /* 0x0009e2000e101d4c */
[----:B------:R-:W-:Y:S01]  /*6c60*/  IMAD.X R5, R5, 0x1, R21, P0 ;  /* 0x0000000105057824 */ /* 0x000fe200000e0615 */
[----:B--2---:R-:W-:Y:S04]  /*6c70*/  IADD3 R16, P0, R26, R2, RZ ;  /* 0x000000021a107210 */ /* 0x004fe80007f1e0ff */
[----:B------:R4:W-:Y:S01]  /*6c80*/  LDGSTS.E.BYPASS.LTC128B.128 [R20+0x16100], [R4.64], !P1 ;  /* 0x1610000004147fae */ /* 0x0009e2000c901d4c */
[----:B------:R-:W-:Y:S01]  /*6c90*/  IMAD.X R17, R27, 0x1, R0, P0 ;  /* 0x000000011b117824 */ /* 0x000fe200000e0600 */
[----:B---3--:R-:W-:Y:S04]  /*6ca0*/  IADD3 R14, P0, R2, R24, RZ ;  /* 0x00000018020e7210 */ /* 0x008fe80007f1e0ff */
[----:B------:R4:W-:Y:S01]  /*6cb0*/  LDGSTS.E.BYPASS.LTC128B.128 [R20+0xe100], [R16.64], !P6 ;  /* 0x0e10000010147fae */ /* 0x0009e2000f101d4c */
[----:B------:R-:W-:Y:S01]  /*6cc0*/  IMAD.X R15, R0, 0x1, R23, P0 ;  /* 0x00000001000f7824 */ /* 0x000fe200000e0617 */
[----:B-----5:R-:W-:Y:S04]  /*6cd0*/  IADD3 R12, P0, R2, R22, RZ ;  /* 0x00000016020c7210 */ /* 0x020fe80007f1e0ff */
[----:B------:R4:W-:Y:S01]  /*6ce0*/  LDGSTS.E.BYPASS.LTC128B.128 [R20+0x11100], [R14.64], !P5 ;  /* 0x111000000e147fae */ /* 0x0009e2000e901d4c */
[----:B------:R-:W-:Y:S01]  /*6cf0*/  IMAD.X R13, R0, 0x1, R19, P0 ;  /* 0x00000001000d7824 */ /* 0x000fe200000e0613 */
[----:B------:R-:W-:Y:S04]  /*6d00*/  IADD3 R18, P0, R2, R18, RZ ;  /* 0x0000001202127210 */ /* 0x000fe80007f1e0ff */
[----:B------:R4:W-:Y:S01]  /*6d10*/  LDGSTS.E.BYPASS.LTC128B.128 [R20+0x14100], [R12.64], !P4 ;  /* 0x141000000c147fae */ /* 0x0009e2000e101d4c */
[----:B------:R-:W-:Y:S05]  /*6d20*/  IMAD.X R19, R0, 0x1, R21, P0 ;  /* 0x0000000100137824 */ /* 0x000fea00000e0615 */
[----:B------:R4:W-:Y:S01]  /*6d30*/  LDGSTS.E.BYPASS.LTC128B.128 [R20+0x17100], [R18.64], !P1 ;  /* 0x1710000012147fae */ /* 0x0009e2000c901d4c */
[----:B------:R-:W-:-:S05]  /*6d40*/  BRA `(.L_x_773) ;  /* 0x00001f7000007947 */ /* 0x000fca0003800000 */
.L_x_772:
[----:B------:R-:W3:Y:S01]  /*6d50*/  LDL R13, [R1+0x2c] ;  /* 0x00002c00010d7983 */ /* 0x000ee20000100800 */
[----:B------:R-:W-:Y:S01]  /*6d60*/  SHF.R.S32.HI R0, RZ, 0x1f, R252 ;  /* 0x0000001fff007819 */ /* 0x000fe200000114fc */
[----:B--2---:R-:W-:Y:S01]  /*6d70*/  IMAD.WIDE.U32 R4, R252, c[0x0][0x208], RZ ;  /* 0x00008200fc047a25 */ /* 0x004fe200078e00ff */
[----:B------:R-:W-:Y:S01]  /*6d80*/  SHF.R.S32.HI R2, RZ, 0x1f, R251 ;  /* 0x0000001fff027819 */ /* 0x000fe200000114fb */
[----:B------:R-:W-:Y:S04]  /*6d90*/  DEPBAR.LE SB0, 0x0 ;  /* 0x000080000000791a */ /* 0x000fe80000000000 */
[----:B------:R-:W3:Y:S01]  /*6da0*/  LDL.64 R18, [R1+0x58] ;  /* 0x0000580001127983 */ /* 0x000ee20000100a00 */
[----:B------:R-:W-:Y:S01]  /*6db0*/  IMAD R0, R0, c[0x0][0x208], RZ ;  /* 0x0000820000007a24 */ /* 0x000fe200078e02ff */
[----:B------:R-:W-:Y:S01]  /*6dc0*/  UISETP.GE.AND UP1, UPT, UR9, 0x1, UPT ;  /* 0x000000010900788c */ /* 0x000fe2000bf26270 */
[----:B------:R-:W-:Y:S02]  /*6dd0*/  IMAD R2, R2, c[0x0][0x218], RZ ;  /* 0x0000860002027a24 */ /* 0x000fe400078e02ff */
[----:B------:R-:W2:Y:S01]  /*6de0*/  LDL R12, [R1+0x28] ;  /* 0x00002800010c7983 */ /* 0x000ea20000100800 */
[----:B------:R-:W-:Y:S02]  /*6df0*/  IMAD R0, R252, c[0x0][0x20c], R0 ;  /* 0x00008300fc007a24 */ /* 0x000fe400078e0200 */
[----:B------:R-:W-:Y:S02]  /*6e00*/  IMAD R2, R251, c[0x0][0x21c], R2 ;  /* 0x00008700fb027a24 */ /* 0x000fe400078e0202 */
[----:B------:R-:W2:Y:S01]  /*6e10*/  LDL R17, [R1+0x44] ;  /* 0x0000440001117983 */ /* 0x000ea20000100800 */
[----:B------:R-:W-:Y:S04]  /*6e20*/  IADD3 R5, R5, R0, RZ ;  /* 0x0000000005057210 */ /* 0x000fe80007ffe0ff */
[----:B------:R-:W4:Y:S01]  /*6e30*/  LDL R7, [R1+0x24] ;  /* 0x0000240001077983 */ /* 0x000f220000100800 */
[----:B------:R-:W-:Y:S04]  /*6e40*/  IMAD.WIDE.U32 R4, R251, c[0x0][0x218], R4 ;  /* 0x00008600fb047a25 */ /* 0x000fe800078e0004 */
[----:B------:R-:W5:Y:S05]  /*6e50*/  LDL R16, [R1+0x40] ;  /* 0x0000400001107983 */ /* 0x000f6a0000100800 */
[----:B------:R-:W-:Y:S01]  /*6e60*/  BAR.SYNC.DEFER_BLOCKING 0x0 ;  /* 0x0000000000007b1d */ /* 0x000fe20000010000 */
[----:B------:R-:W-:Y:S04]  /*6e70*/  IADD3 R0, P0, R4, UR22, RZ ;  /* 0x0000001604007c10 */ /* 0x000fe8000ff1e0ff */
[----:B------:R-:W-:Y:S02]  /*6e80*/  IADD3.X R2, R5, UR5, R2, P0, !PT ;  /* 0x0000000505027c10 */ /* 0x000fe400087fe402 */
[C---:B------:R-:W-:Y:S04]  /*6e90*/  LEA R30, P0, R0.reuse, c[0x0][0x1f8], 0x1 ;  /* 0x00007e00001e7a11 */ /* 0x040fe800078008ff */
[----:B------:R-:W-:Y:S01]  /*6ea0*/  LEA.HI.X R0, R0, c[0x0][0x1fc], R2, 0x1, P0 ;  /* 0x00007f0000007a11 */ /* 0x000fe200000f0c02 */
[----:B------:R-:W-:Y:S05]  /*6eb0*/  LDSM.16.M88.4 R48, [R250] ;  /* 0x00000000fa30783b */ /* 0x000fea0000000200 */
[----:B------:R-:W4:Y:S05]  /*6ec0*/  LDL R11, [R1+0x4c] ;  /* 0x00004c00010b7983 */ /* 0x000f2a0000100800 */
[----:B------:R-:W2:Y:S05]  /*6ed0*/  LDL R6, [R1+0x20] ;  /* 0x0000200001067983 */ /* 0x000eaa0000100800 */
[----:B------:R-:W2:Y:S05]  /*6ee0*/  LDL R10, [R1+0x48] ;  /* 0x00004800010a7983 */ /* 0x000eaa0000100800 */
[----:B------:R-:W2:Y:S05]  /*6ef0*/  LDL R9, [R1+0x54] ;  /* 0x0000540001097983 */ /* 0x000eaa0000100800 */
[----:B------:R-:W2:Y:S05]  /*6f00*/  LDL R8, [R1+0x50] ;  /* 0x0000500001087983 */ /* 0x000eaa0000100800 */
[----:B------:R-:W2:Y:S05]  /*6f10*/  LDL.LU R181, [R1+0x18] ;  /* 0x0000180001b57983 */ /* 0x000eaa0000300800 */
[----:B------:R-:W3:Y:S05]  /*6f20*/  SHFL.IDX PT, R44, R30, 0x2, 0x181f ;  /* 0x00581f001e2c7f89 */ /* 0x000eea00000e0000 */
[----:B------:R-:W1:Y:S05]  /*6f30*/  SHFL.IDX PT, R2, R0, 0x2, 0x181f ;  /* 0x00581f0000027f89 */ /* 0x000e6a00000e0000 */
[----:B------:R-:W1:Y:S05]  /*6f40*/  SHFL.IDX PT, R14, R30, RZ, 0x181f ;  /* 0x00181fff1e0e7589 */ /* 0x000e6a00000e0000 */
[----:B------:R-:W-:Y:S05]  /*6f50*/  SHFL.IDX PT, R30, R30, 0x1, 0x181f ;  /* 0x00381f001e1e7f89 */ /* 0x000fea00000e0000 */
[----:B------:R-:W-:Y:S05]  /*6f60*/  LDSM.16.M88.4 R24, [R249+0xd100] ;  /* 0x00d10000f918783b */ /* 0x000fea0000000200 */
[----:B------:R-:W-:Y:S05]  /*6f70*/  LDSM.16.M88.4 R32, [R249+0xd900] ;  /* 0x00d90000f920783b */ /* 0x000fea0000000200 */
[----:B------:R-:W-:Y:S05]  /*6f80*/  LDSM.16.M88.4 R40, [R249+0xe100] ;  /* 0x00e10000f928783b */ /* 0x000fea0000000200 */
[----:B------:R-:W-:Y:S05]  /*6f90*/  LDSM.16.M88.4 R184, [R249+0xe900] ;  /* 0x00e90000f9b8783b */ /* 0x000fea0000000200 */
[----:B------:R-:W-:Y:S05]  /*6fa0*/  LDSM.16.M88.4 R188, [R248] ;  /* 0x00000000f8bc783b */ /* 0x000fea0000000200 */
[----:B------:R-:W-:Y:S05]  /*6fb0*/  LDSM.16.M88.4 R192, [R247] ;  /* 0x00000000f7c0783b */ /* 0x000fea0000000200 */
[----:B------:R-:W-:Y:S05]  /*6fc0*/  LDSM.16.M88.4 R196, [R239] ;  /* 0x00000000efc4783b */ /* 0x000fea0000000200 */
[----:B------:R-:W-:Y:S05]  /*6fd0*/  LDSM.16.M88.4 R200, [R238] ;  /* 0x00000000eec8783b */ /* 0x000fea0000000200 */
[----:B------:R-:W-:Y:S05]  /*6fe0*/  LDSM.16.M88.4 R204, [R237] ;  /* 0x00000000edcc783b */ /* 0x000fea0000000200 */
[----:B------:R-:W-:Y:S05]  /*6ff0*/  LDSM.16.M88.4 R208, [R236] ;  /* 0x00000000ecd0783b */ /* 0x000fea0000000200 */
[----:B------:R-:W-:Y:S01]  /*7000*/  LDSM.16.M88.4 R212, [R235] ;  /* 0x00000000ebd4783b */ /* 0x000fe20000000200 */
[----:B--2---:R-:W-:Y:S02]  /*7010*/  LOP3.LUT R181, R181, 0xffffffef, RZ, 0xc0, !PT ;  /* 0xffffffefb5b57812 */ /* 0x004fe400078ec0ff */
[----:B---3--:R-:W-:Y:S02]  /*7020*/  IADD3 R28, P1, P0, R13, R44, R18 ;  /* 0x0000002c0d1c7210 */ /* 0x008fe4000783e012 */
[----:B------:R-:W-:Y:S02]  /*7030*/  @P3 LOP3.LUT R181, R181, 0x10, RZ, 0xfc, !PT ;  /* 0x00000010b5b53812 */ /* 0x000fe400078efcff */
[----:B-1----:R-:W-:Y:S02]  /*7040*/  IADD3.X R29, RZ, R2, R19, P1, P0 ;  /* 0x00000002ff1d7210 */ /* 0x002fe40000fe0413 */
[----:B------:R-:W-:Y:S01]  /*7050*/  IADD3 R38, P1, P0, R12, R44, R17 ;  /* 0x0000002c0c267210 */ /* 0x000fe2000783e011 */
[----:B------:R-:W-:Y:S03]  /*7060*/  STL [R1+0x18], R181 ;  /* 0x000018b501007387 */ /* 0x000fe60000100800 */
[----:B-----5:R-:W-:Y:S02]  /*7070*/  IADD3.X R39, RZ, R2, R16, P1, P0 ;  /* 0x00000002ff277210 */ /* 0x020fe40000fe0410 */
[----:B----4-:R-:W-:Y:S01]  /*7080*/  IADD3 R36, P1, P0, R7, R44, R11 ;  /* 0x0000002c07247210 */ /* 0x010fe2000783e00b */
[----:B------:R-:W2:Y:S03]  /*7090*/  LDL R182, [R1+0x30] ;  /* 0x0000300001b67983 */ /* 0x000ea60000100800 */
[----:B------:R-:W-:Y:S02]  /*70a0*/  IADD3.X R37, RZ, R2, R10, P1, P0 ;  /* 0x00000002ff257210 */ /* 0x000fe40000fe040a */
[----:B------:R-:W-:Y:S04]  /*70b0*/  IADD3 R44, P1, P0, R6, R44, R9 ;  /* 0x0000002c062c7210 */ /* 0x000fe8000783e009 */
[----:B------:R-:W-:Y:S02]  /*70c0*/  IADD3.X R45, RZ, R2, R8, P1, P0 ;  /* 0x00000002ff2d7210 */ /* 0x000fe40000fe0408 */
[----:B------:R-:W1:Y:S01]  /*70d0*/  SHFL.IDX PT, R2, R0, RZ, 0x181f ;  /* 0x00181fff00027589 */ /* 0x000e6200000e0000 */
[----:B------:R-:W-:Y:S04]  /*70e0*/  IADD3 R46, P0, R18, R14, RZ ;  /* 0x0000000e122e7210 */ /* 0x000fe80007f1e0ff */
[----:B------:R-:W3:Y:S01]  /*70f0*/  SHFL.IDX PT, R0, R0, 0x1, 0x181f ;  /* 0x00381f0000007f89 */ /* 0x000ee200000e0000 */
[C---:B-1----:R-:W-:Y:S02]  /*7100*/  IADD3.X R47, R19.reuse, R2, RZ, P0, !PT ;  /* 0x00000002132f7210 */ /* 0x042fe400007fe4ff */
[----:B------:R-:W-:Y:S04]  /*7110*/  IADD3 R6, P0, R14, R17, RZ ;  /* 0x000000110e067210 */ /* 0x000fe80007f1e0ff */
[----:B------:R-:W-:Y:S02]  /*7120*/  IADD3.X R7, R2, R16, RZ, P0, !PT ;  /* 0x0000001002077210 */ /* 0x000fe400007fe4ff */
[----:B------:R-:W-:Y:S04]  /*7130*/  IADD3 R4, P0, R14, R11, RZ ;  /* 0x0000000b0e047210 */ /* 0x000fe80007f1e0ff */
[----:B------:R-:W-:Y:S02]  /*7140*/  IADD3.X R5, R2, R10, RZ, P0, !PT ;  /* 0x0000000a02057210 */ /* 0x000fe400007fe4ff */
[----:B------:R-:W-:Y:S04]  /*7150*/  IADD3 R14, P0, R14, R9, RZ ;  /* 0x000000090e0e7210 */ /* 0x000fe80007f1e0ff */
[----:B------:R-:W-:Y:S02]  /*7160*/  IADD3.X R15, R2, R8, RZ, P0, !PT ;  /* 0x00000008020f7210 */ /* 0x000fe400007fe4ff */
[----:B------:R-:W4:Y:S01]  /*7170*/  LDL R2, [R1+0x3c] ;  /* 0x00003c0001027983 */ /* 0x000f220000100800 */
[----:B------:R-:W-:Y:S04]  /*7180*/  IADD3 R12, P0, R18, R30, RZ ;  /* 0x0000001e120c7210 */ /* 0x000fe80007f1e0ff */
[----:B---3--:R-:W-:Y:S02]  /*7190*/  IADD3.X R13, R19, R0, RZ, P0, !PT ;  /* 0x00000000130d7210 */ /* 0x008fe400007fe4ff */
[----:B------:R-:W-:Y:S04]  /*71a0*/  IADD3 R22, P0, R30, R17, RZ ;  /* 0x000000111e167210 */ /* 0x000fe80007f1e0ff */
[----:B------:R-:W-:Y:S02]  /*71b0*/  IADD3.X R23, R0, R16, RZ, P0, !PT ;  /* 0x0000001000177210 */ /* 0x000fe400007fe4ff */
[----:B------:R-:W-:Y:S01]  /*71c0*/  IADD3 R20, P0, R30, R11, RZ ;  /* 0x0000000b1e147210 */ /* 0x000fe20007f1e0ff */
[----:B------:R-:W-:Y:S03]  /*71d0*/  LDSM.16.M88.4 R16, [R249+0xc900] ;  /* 0x00c90000f910783b */ /* 0x000fe60000000200 */
[----:B------:R-:W-:Y:S02]  /*71e0*/  IADD3.X R21, R0, R10, RZ, P0, !PT ;  /* 0x0000000a00157210 */ /* 0x000fe400007fe4ff */
[----:B------:R-:W-:Y:S04]  /*71f0*/  IADD3 R30, P0, R30, R9, RZ ;  /* 0x000000091e1e7210 */ /* 0x000fe80007f1e0ff */
[----:B------:R-:W-:Y:S02]  /*7200*/  IADD3.X R31, R0, R8, RZ, P0, !PT ;  /* 0x00000008001f7210 */ /* 0x000fe400007fe4ff */
[----:B------:R-:W1:Y:S05]  /*7210*/  LDSM.16.M88.4 R8, [R249+0xc100] ;  /* 0x00c10000f908783b */ /* 0x000e6a0000000200 */
[----:B------:R-:W3:Y:S05]  /*7220*/  LDL R0, [R1+0x34] ;  /* 0x0000340001007983 */ /* 0x000eea0000100800 */
[----:B------:R-:W-:Y:S01]  /*7230*/  @!PT LDS RZ, [RZ] ;  /* 0x00000000fffff984 */ /* 0x000fe20000000800 */
[----:B------:R-:W-:Y:S01]  /*7240*/  @!PT LDS RZ, [RZ] ;  /* 0x00000000fffff984 */ /* 0x000fe20000000800 */
[----:B------:R-:W-:Y:S01]  /*7250*/  @!PT LDS RZ, [RZ] ;  /* 0x00000000fffff984 */ /* 0x000fe20000000800 */
[----:B----4-:R4:W-:Y:S05]  /*7260*/  LDGSTS.E.BYPASS.LTC128B.128 [R2+0x100], [R46.64], !P6 ;  /* 0x001000002e027fae */ /* 0x0109ea000f101d4c */
[----:B------:R1:W-:Y:S05]  /*7270*/  LDGSTS.E.BYPASS.LTC128B.128 [R2+0x3100], [R6.64], !P5 ;  /* 0x0310000006027fae */ /* 0x0003ea000e901d4c */
[----:B------:R1:W-:Y:S05]  /*7280*/  LDGSTS.E.BYPASS.LTC128B.128 [R2+0x6100], [R4.64], !P4 ;  /* 0x0610000004027fae */ /* 0x0003ea000e101d4c */
[----:B----4-:R-:W4:Y:S01]  /*7290*/  LDL R46, [R1+0x10] ;  /* 0x00001000012e7983 */ /* 0x010f220000100800 */
[----:B---3--:R-:W-:Y:S04]  /*72a0*/  ISETP.NE.U32.AND P3, PT, R0, RZ, PT ;  /* 0x000000ff0000720c */ /* 0x008fe80003f65070 */
[----:B------:R-:W3:Y:S01]  /*72b0*/  LDL R47, [R1+0x38] ;  /* 0x00003800012f7983 */ /* 0x000ee20000100800 */
[C---:B-1----:R-:W-:Y:S08]  /*72c0*/  HMMA.16816.F32.BF16 R4, R48.reuse, R8, RZ ;  /* 0x000000083004723c */ /* 0x042ff000000418ff */
[C---:B------:R-:W-:Y:S01]  /*72d0*/  HMMA.16816.F32.BF16 R8, R48.reuse, R10, RZ ;  /* 0x0000000a3008723c */ /* 0x040fe200000418ff */
[----:B----4-:R-:W-:Y:S02]  /*72e0*/  ISETP.GE.AND P1, PT, R46, c[0x0][0x1d4], PT ;  /* 0x000075002e007a0c */ /* 0x010fe40003f26270 */
[----:B---3--:R-:W-:Y:S11]  /*72f0*/  ISETP.NE.U32.AND P0, PT, R47, RZ, PT ;  /* 0x000000ff2f00720c */ /* 0x008ff60003f05070 */
[----:B------:R1:W-:Y:S05]  /*7300*/  LDGSTS.E.BYPASS.LTC128B.128 [R2+0x9100], [R14.64], !P1 ;  /* 0x091000000e027fae */ /* 0x0003ea000c901d4c */
[----:B------:R1:W-:Y:S05]  /*7310*/  LDGSTS.E.BYPASS.LTC128B.128 [R2+0x1100], [R12.64], !P6 ;  /* 0x011000000c027fae */ /* 0x0003ea000f101d4c */
[----:B------:R3:W-:Y:S05]  /*7320*/  LDGSTS.E.BYPASS.LTC128B.128 [R2+0x4100], [R22.64], !P5 ;  /* 0x0410000016027fae */ /* 0x0007ea000e901d4c */
[----:B------:R3:W-:Y:S05]  /*7330*/  LDGSTS.E.BYPASS.LTC128B.128 [R2+0x7100], [R20.64], !P4 ;  /* 0x0710000014027fae */ /* 0x0007ea000e101d4c */
[----:B------:R4:W-:Y:S05]  /*7340*/  LDGSTS.E.BYPASS.LTC128B.128 [R2+0xa100], [R30.64], !P1 ;  /* 0x0a1000001e027fae */ /* 0x0009ea000c901d4c */
[----:B------:R4:W-:Y:S01]  /*7350*/  LDGSTS.E.BYPASS.LTC128B.128.ZFILL [R2+0x2100], [R28.64], P0 ;  /* 0x021000001c027fae */ /* 0x0009e20008141d4c */
[----:B--2---:R-:W-:Y:S04]  /*7360*/  ISETP.NE.U32.AND P0, PT, R182, RZ, PT ;  /* 0x000000ffb600720c */ /* 0x004fe80003f05070 */
[----:B------:R2:W-:Y:S01]  /*7370*/  LDGSTS.E.BYPASS.LTC128B.128.ZFILL [R2+0x5100], [R38.64], P3 ;  /* 0x0510000026027fae */ /* 0x0005e20009941d4c */
[----:B------:R-:W-:Y:S01]  /*7380*/  LOP3.LUT P3, RZ, R181, 0x10, RZ, 0xc0, !PT ;  /* 0x00000010b5ff7812 */ /* 0x000fe2000786c0ff */
[C---:B-1----:R-:W-:Y:S07]  /*7390*/  HMMA.16816.F32.BF16 R12, R48.reuse, R16, RZ ;  /* 0x00000010300c723c */ /* 0x042fee00000418ff */
[----:B------:R2:W-:Y:S01]  /*73a0*/  LDGSTS.E.BYPASS.LTC128B.128.ZFILL [R2+0x8100], [R36.64], P0 ;  /* 0x0810000024027fae */ /* 0x0005e20008141d4c */
[C---:B------:R-:W-:Y:S01]  /*73b0*/  HMMA.16816.F32.BF16 R16, R48.reuse, R18, RZ ;  /* 0x000000123010723c */ /* 0x040fe200000418ff */
[----:B------:R-:W-:Y:S03]  /*73c0*/  PLOP3.LUT P0, PT, PT, PT, UP1, 0x80, 0x0 ;  /* 0x000000000000781c */ /* 0x000fe60003f0f018 */
[----:B------:R1:W-:Y:S04]  /*73d0*/  LDGSTS.E.BYPASS.LTC128B.128.ZFILL [R2+0xb100], [R44.64], P2 ;  /* 0x0b1000002c027fae */ /* 0x0003e80009141d4c */
[C---:B---3--:R-:W-:Y:S01]  /*73e0*/  HMMA.16816.F32.BF16 R20, R48.reuse, R24, RZ ;  /* 0x000000183014723c */ /* 0x048fe200000418ff */
[----:B------:R-:W0:Y:S07]  /*73f0*/  LDGDEPBAR ;  /* 0x00000000000079af */ /* 0x000e2e0000000000 */
[C---:B------:R-:W-:Y:S08]  /*7400*/  HMMA.16816.F32.BF16 R24, R48.reuse, R26, RZ ;  /* 0x0000001a3018723c */ /* 0x040ff000000418ff */
[C---:B----4-:R-:W-:Y:S08]  /*7410*/  HMMA.16816.F32.BF16 R28, R48.reuse, R32, RZ ;  /* 0x00000020301c723c */ /* 0x050ff000000418ff */
[C---:B------:R-:W-:Y:S08]  /*7420*/  HMMA.16816.F32.BF16 R32, R48.reuse, R34, RZ ;  /* 0x000000223020723c */ /* 0x040ff000000418ff */
[C---:B--2---:R-:W-:Y:S08]  /*7430*/  HMMA.16816.F32.BF16 R36, R48.reuse, R40, RZ ;  /* 0x000000283024723c */ /* 0x044ff000000418ff */
[C---:B------:R-:W-:Y:S08]  /*7440*/  HMMA.16816.F32.BF16 R40, R48.reuse, R42, RZ ;  /* 0x0000002a3028723c */ /* 0x040ff000000418ff */
[C---:B-1----:R-:W-:Y:S08]  /*7450*/  HMMA.16816.F32.BF16 R44, R48.reuse, R184, RZ ;  /* 0x000000b8302c723c */ /* 0x042ff000000418ff */
[----:B------:R-:W-:Y:S01]  /*7460*/  HMMA.16816.F32.BF16 R48, R48, R186, RZ ;  /* 0x000000ba3030723c */ /* 0x000fe200000418ff */
[----:B------:R-:W-:Y:S07]  /*7470*/  LDSM.16.M88.4 R184, [R246] ;  /* 0x00000000f6b8783b */ /* 0x000fee0000000200 */
[C---:B------:R-:W-:Y:S08]  /*7480*/  HMMA.16816.F32.BF16 R4, R188.reuse, R192, R4 ;  /* 0x000000c0bc04723c */ /* 0x040ff00000041804 */
[C---:B------:R-:W-:Y:S01]  /*7490*/  HMMA.16816.F32.BF16 R8, R188.reuse, R194, R8 ;  /* 0x000000c2bc08723c */ /* 0x040fe20000041808 */
[----:B------:R-:W1:Y:S07]  /*74a0*/  LDSM.16.M88.4 R192, [R243+0xc100] ;  /* 0x00c10000f3c0783b */ /* 0x000e6e0000000200 */
[C---:B------:R-:W-:Y:S08]  /*74b0*/  HMMA.16816.F32.BF16 R12, R188.reuse, R196, R12 ;  /* 0x000000c4bc0c723c */ /* 0x040ff0000004180c */
[C---:B------:R-:W-:Y:S01]  /*74c0*/  HMMA.16816.F32.BF16 R16, R188.reuse, R198, R16 ;  /* 0x000000c6bc10723c */ /* 0x040fe20000041810 */
[----:B------:R-:W2:Y:S07]  /*74d0*/  LDSM.16.M88.4 R196, [R243+0xc900] ;  /* 0x00c90000f3c4783b */ /* 0x000eae0000000200 */
[C---:B------:R-:W-:Y:S08]  /*74e0*/  HMMA.16816.F32.BF16 R20, R188.reuse, R200, R20 ;  /* 0x000000c8bc14723c */ /* 0x040ff00000041814 */
        /* <DEDUP_REMOVED lines=10> */
[----:B------:R-:W5:Y:S07]  /*7590*/  LDSM.16.M88.4 R188, [R243+0xe100] ;  /* 0x00e10000f3bc783b */ /* 0x000f6e0000000200 */
[C---:B-1----:R-:W-:Y:S08]  /*75a0*/  HMMA.16816.F32.BF16 R4, R184.reuse, R192, R4 ;  /* 0x000000c0b804723c */ /* 0x042ff00000041804 */
[C---:B------:R-:W-:Y:S01]  /*75b0*/  HMMA.16816.F32.BF16 R8, R184.reuse, R194, R8 ;  /* 0x000000c2b808723c */ /* 0x040fe20000041808 */
[----:B------:R-:W-:Y:S07]  /*75c0*/  LDSM.16.M88.4 R192, [R234] ;  /* 0x00000000eac0783b */ /* 0x000fee0000000200 */
[C---:B--2---:R-:W-:Y:S08]  /*75d0*/  HMMA.16816.F32.BF16 R12, R184.reuse, R196, R12 ;  /* 0x000000c4b80c723c */ /* 0x044ff0000004180c */
[C---:B------:R-:W-:Y:S01]  /*75e0*/  HMMA.16816.F32.BF16 R16, R184.reuse, R198, R16 ;  /* 0x000000c6b810723c */ /* 0x040fe20000041810 */
[----:B------:R-:W-:Y:S07]  /*75f0*/  LDSM.16.M88.4 R196, [R234+0x800] ;  /* 0x00080000eac4783b */ /* 0x000fee0000000200 */
[C---:B---3--:R-:W-:Y:S08]  /*7600*/  HMMA.16816.F32.BF16 R20, R184.reuse, R200, R20 ;  /* 0x000000c8b814723c */ /* 0x048ff00000041814 */
[C---:B------:R-:W-:Y:S01]  /*7610*/  HMMA.16816.F32.BF16 R24, R184.reuse, R202, R24 ;  /* 0x000000cab818723c */ /* 0x040fe20000041818 */
[----:B------:R-:W-:Y:S07]  /*7620*/  LDSM.16.M88.4 R200, [R234+0x1000] ;  /* 0x00100000eac8783b */ /* 0x000fee0000000200 */
[C---:B----4-:R-:W-:Y:S08]  /*7630*/  HMMA.16816.F32.BF16 R28, R184.reuse, R204, R28 ;  /* 0x000000ccb81c723c */ /* 0x050ff0000004181c */
[C---:B------:R-:W-:Y:S01]  /*7640*/  HMMA.16816.F32.BF16 R32, R184.reuse, R206, R32 ;  /* 0x000000ceb820723c */ /* 0x040fe20000041820 */
[----:B------:R-:W-:Y:S07]  /*7650*/  LDSM.16.M88.4 R204, [R234+0x1800] ;  /* 0x00180000eacc783b */ /* 0x000fee0000000200 */
[C---:B-----5:R-:W-:Y:S08]  /*7660*/  HMMA.16816.F32.BF16 R36, R184.reuse, R188, R36 ;  /* 0x000000bcb824723c */ /* 0x060ff00000041824 */
[C---:B------:R-:W-:Y:S01]  /*7670*/  HMMA.16816.F32.BF16 R40, R184.reuse, R190, R40 ;  /* 0x000000beb828723c */ /* 0x040fe20000041828 */
[----:B------:R-:W1:Y:S07]  /*7680*/  LDSM.16.M88.4 R188, [R245] ;  /* 0x00000000f5bc783b */ /* 0x000e6e0000000200 */
[C---:B------:R-:W-:Y:S08]  /*7690*/  HMMA.16816.F32.BF16 R44, R184.reuse, R208, R44 ;  /* 0x000000d0b82c723c */ /* 0x040ff0000004182c */
[----:B------:R-:W-:Y:S01]  /*76a0*/  HMMA.16816.F32.BF16 R48, R184, R210, R48 ;  /* 0x000000d2b830723c */ /* 0x000fe20000041830 */
[----:B------:R-:W2:Y:S05]  /*76b0*/  LDSM.16.M88.4 R184, [R234+0x2000] ;  /* 0x00200000eab8783b */ /* 0x000eaa0000000200 */
[----:B------:R-:W3:Y:S02]  /*76c0*/  LDSM.16.M88.4 R208, [R234+0x2800] ;  /* 0x00280000ead0783b */ /* 0x000ee40000000200 */
[C---:B-1----:R-:W-:Y:S08]  /*76d0*/  HMMA.16816.F32.BF16 R4, R188.reuse, R192, R4 ;  /* 0x000000c0bc04723c */ /* 0x042ff00000041804 */
        /* <DEDUP_REMOVED lines=11> */
[C---:B--2---:R-:W-:Y:S08]  /*7790*/  HMMA.16816.F32.BF16 R36, R188.reuse, R184, R36 ;  /* 0x000000b8bc24723c */ /* 0x044ff00000041824 */
[C---:B------:R-:W-:Y:S01]  /*77a0*/  HMMA.16816.F32.BF16 R40, R188.reuse, R186, R40 ;  /* 0x000000babc28723c */ /* 0x040fe20000041828 */
[----:B------:R-:W1:Y:S07]  /*77b0*/  LDSM.16.M88.4 R184, [R250+0x4000] ;  /* 0x00400000fab8783b */ /* 0x000e6e0000000200 */
[C---:B---3--:R-:W-:Y:S08]  /*77c0*/  HMMA.16816.F32.BF16 R44, R188.reuse, R208, R44 ;  /* 0x000000d0bc2c723c */ /* 0x048ff0000004182c */
[----:B------:R-:W-:Y:S01]  /*77d0*/  HMMA.16816.F32.BF16 R48, R188, R210, R48 ;  /* 0x000000d2bc30723c */ /* 0x000fe20000041830 */
[----:B------:R-:W2:Y:S05]  /*77e0*/  LDSM.16.M88.4 R188, [R249+0x11100] ;  /* 0x01110000f9bc783b */ /* 0x000eaa0000000200 */
[----:B------:R-:W3:Y:S02]  /*77f0*/  LDSM.16.M88.4 R208, [R249+0x11900] ;  /* 0x01190000f9d0783b */ /* 0x000ee40000000200 */
[C---:B-1----:R-:W-:Y:S08]  /*7800*/  HMMA.16816.F32.BF16 R4, R184.reuse, R192, R4 ;  /* 0x000000c0b804723c */ /* 0x042ff00000041804 */
[C---:B------:R-:W-:Y:S01]  /*7810*/  HMMA.16816.F32.BF16 R8, R184.reuse, R194, R8 ;  /* 0x000000c2b808723c */ /* 0x040fe20000041808 */
[----:B------:R-:W-:Y:S07]  /*7820*/  LDSM.16.M88.4 R192, [R233] ;  /* 0x00000000e9c0783b */ /* 0x000fee0000000200 */
[C---:B------:R-:W-:Y:S08]  /*7830*/  HMMA.16816.F32.BF16 R12, R184.reuse, R196, R12 ;  /* 0x000000c4b80c723c */ /* 0x040ff0000004180c */
        /* <DEDUP_REMOVED lines=8> */
[C---:B--2---:R-:W-:Y:S08]  /*78c0*/  HMMA.16816.F32.BF16 R36, R184.reuse, R188, R36 ;  /* 0x000000bcb824723c */ /* 0x044ff00000041824 */
[C---:B------:R-:W-:Y:S01]  /*78d0*/  HMMA.16816.F32.BF16 R40, R184.reuse, R190, R40 ;  /* 0x000000beb828723c */ /* 0x040fe20000041828 */
[----:B------:R-:W1:Y:S07]  /*78e0*/  LDSM.16.M88.4 R188, [R248+0x4000] ;  /* 0x00400000f8bc783b */ /* 0x000e6e0000000200 */
[C---:B---3--:R-:W-:Y:S08]  /*78f0*/  HMMA.16816.F32.BF16 R44, R184.reuse, R208, R44 ;  /* 0x000000d0b82c723c */ /* 0x048ff0000004182c */
[----:B------:R-:W-:Y:S01]  /*7900*/  HMMA.16816.F32.BF16 R48, R184, R210, R48 ;  /* 0x000000d2b830723c */ /* 0x000fe20000041830 */
[----:B------:R-:W2:Y:S05]  /*7910*/  LDSM.16.M88.4 R184, [R229] ;  /* 0x00000000e5b8783b */ /* 0x000eaa0000000200 */
[----:B------:R-:W3:Y:S02]  /*7920*/  LDSM.16.M88.4 R208, [R228] ;  /* 0x00000000e4d0783b */ /* 0x000ee40000000200 */
        /* <DEDUP_REMOVED lines=113> */
[----:B------:R-:W-:Y:S02]  /*8040*/  LDSM.16.M88.4 R208, [R249+0x16100] ;  /* 0x01610000f9d0783b */ /* 0x000fe40000000200 */
        /* <DEDUP_REMOVED lines=16> */
[----:B------:R-:W-:Y:S01]  /*8150*/  HMMA.16816.F32.BF16 R48, R188, R194, R48 ;  /* 0x000000c2bc30723c */ /* 0x000fe20000041830 */
[----:B------:R-:W1:Y:S05]  /*8160*/  LDSM.16.M88.4 R188, [R249+0x17100] ;  /* 0x01710000f9bc783b */ /* 0x000e6a0000000200 */
[----:B------:R-:W5:Y:S02]  /*8170*/  LDSM.16.M88.4 R192, [R249+0x17900] ;  /* 0x01790000f9c0783b */ /* 0x000f640000000200 */
[C---:B---3--:R-:W-:Y:S08]  /*8180*/  HMMA.16816.F32.BF16 R4, R196.reuse, R200, R4 ;  /* 0x000000c8c404723c */ /* 0x048ff00000041804 */
[C---:B------:R-:W-:Y:S01]  /*8190*/  HMMA.16816.F32.BF16 R8, R196.reuse, R202, R8 ;  /* 0x000000cac408723c */ /* 0x040fe20000041808 */
[----:B------:R-:W-:Y:S07]  /*81a0*/  LDSM.16.M88.4 R200, [R248+0xc000] ;  /* 0x00c00000f8c8783b */ /* 0x000fee0000000200 */
[C---:B----4-:R-:W-:Y:S08]  /*81b0*/  HMMA.16816.F32.BF16 R12, R196.reuse, R204, R12 ;  /* 0x000000ccc40c723c */ /* 0x050ff0000004180c */
[C---:B------:R-:W-:Y:S01]  /*81c0*/  HMMA.16816.F32.BF16 R16, R196.reuse, R206, R16 ;  /* 0x000000cec410723c */ /* 0x040fe20000041810 */
[----:B------:R-:W3:Y:S07]  /*81d0*/  LDSM.16.M88.4 R204, [R221] ;  /* 0x00000000ddcc783b */ /* 0x000eee0000000200 */
        /* <DEDUP_REMOVED lines=8> */
[----:B------:R-:W1:Y:S07]  /*8260*/  LDSM.16.M88.4 R188, [R218] ;  /* 0x00000000dabc783b */ /* 0x000e6e0000000200 */
[C---:B-----5:R-:W-:Y:S08]  /*8270*/  HMMA.16816.F32.BF16 R44, R196.reuse, R192, R44 ;  /* 0x000000c0c42c723c */ /* 0x060ff0000004182c */
[----:B------:R-:W-:Y:S01]  /*8280*/  HMMA.16816.F32.BF16 R48, R196, R194, R48 ;  /* 0x000000c2c430723c */ /* 0x000fe20000041830 */
[----:B------:R-:W5:Y:S05]  /*8290*/  LDSM.16.M88.4 R192, [R217] ;  /* 0x00000000d9c0783b */ /* 0x000f6a0000000200 */
[----:B------:R-:W1:Y:S02]  /*82a0*/  LDSM.16.M88.4 R196, [R216] ;  /* 0x00000000d8c4783b */ /* 0x000e640000000200 */
[C---:B---3--:R-:W-:Y:S08]  /*82b0*/  HMMA.16816.F32.BF16 R4, R200.reuse, R204, R4 ;  /* 0x000000ccc804723c */ /* 0x048ff00000041804 */
[C---:B------:R-:W-:Y:S01]  /*82c0*/  HMMA.16816.F32.BF16 R8, R200.reuse, R206, R8 ;  /* 0x000000cec808723c */ /* 0x040fe20000041808 */
[----:B------:R-:W-:Y:S07]  /*82d0*/  LDSM.16.M88.4 R204, [R246+0xc000] ;  /* 0x00c00000f6cc783b */ /* 0x000fee0000000200 */
[C---:B----4-:R-:W-:Y:S08]  /*82e0*/  HMMA.16816.F32.BF16 R12, R200.reuse, R208, R12 ;  /* 0x000000d0c80c723c */ /* 0x050ff0000004180c */
        /* <DEDUP_REMOVED lines=8> */
[C---:B-----5:R-:W-:Y:S08]  /*8370*/  HMMA.16816.F32.BF16 R36, R200.reuse, R192, R36 ;  /* 0x000000c0c824723c */ /* 0x060ff00000041824 */
[C---:B------:R-:W-:Y:S01]  /*8380*/  HMMA.16816.F32.BF16 R40, R200.reuse, R194, R40 ;  /* 0x000000c2c828723c */ /* 0x040fe20000041828 */
[----:B------:R-:W4:Y:S07]  /*8390*/  LDSM.16.M88.4 R192, [R243+0x16900] ;  /* 0x01690000f3c0783b */ /* 0x000f2e0000000200 */
[C---:B------:R-:W-:Y:S08]  /*83a0*/  HMMA.16816.F32.BF16 R44, R200.reuse, R196, R44 ;  /* 0x000000c4c82c723c */ /* 0x040ff0000004182c */
[----:B------:R-:W-:Y:S01]  /*83b0*/  HMMA.16816.F32.BF16 R48, R200, R198, R48 ;  /* 0x000000c6c830723c */ /* 0x000fe20000041830 */
[----:B------:R-:W5:Y:S05]  /*83c0*/  LDSM.16.M88.4 R196, [R243+0x17100] ;  /* 0x01710000f3c4783b */ /* 0x000f6a0000000200 */
[----:B------:R-:W-:Y:S02]  /*83d0*/  LDSM.16.M88.4 R200, [R245+0xc000] ;  /* 0x00c00000f5c8783b */ /* 0x000fe40000000200 */
[C---:B---3--:R-:W-:Y:S08]  /*83e0*/  HMMA.16816.F32.BF16 R4, R204.reuse, R208, R4 ;  /* 0x000000d0cc04723c */ /* 0x048ff00000041804 */
[C---:B------:R-:W-:Y:S01]  /*83f0*/  HMMA.16816.F32.BF16 R8, R204.reuse, R210, R8 ;  /* 0x000000d2cc08723c */ /* 0x040fe20000041808 */
[----:B------:R-:W-:Y:S07]  /*8400*/  LDSM.16.M88.4 R208, [R234+0x9000] ;  /* 0x00900000ead0783b */ /* 0x000fee0000000200 */
[C---:B--2---:R-:W-:Y:S08]  /*8410*/  HMMA.16816.F32.BF16 R12, R204.reuse, R184, R12 ;  /* 0x000000b8cc0c723c */ /* 0x044ff0000004180c */
[C---:B------:R-:W-:Y:S01]  /*8420*/  HMMA.16816.F32.BF16 R16, R204.reuse, R186, R16 ;  /* 0x000000bacc10723c */ /* 0x040fe20000041810 */
[----:B------:R-:W2:Y:S07]  /*8430*/  LDSM.16.M88.4 R184, [R243+0x17900] ;  /* 0x01790000f3b8783b */ /* 0x000eae0000000200 */
[C---:B-1----:R-:W-:Y:S08]  /*8440*/  HMMA.16816.F32.BF16 R20, R204.reuse, R188, R20 ;  /* 0x000000bccc14723c */ /* 0x042ff00000041814 */
[C---:B------:R-:W-:Y:S08]  /*8450*/  HMMA.16816.F32.BF16 R24, R204.reuse, R190, R24 ;  /* 0x000000becc18723c */ /* 0x040ff00000041818 */
[C---:B----4-:R-:W-:Y:S08]  /*8460*/  HMMA.16816.F32.BF16 R28, R204.reuse, R192, R28 ;  /* 0x000000c0cc1c723c */ /* 0x050ff0000004181c */
[C---:B------:R-:W-:Y:S08]  /*8470*/  HMMA.16816.F32.BF16 R32, R204.reuse, R194, R32 ;  /* 0x000000c2cc20723c */ /* 0x040ff00000041820 */
[C---:B-----5:R-:W-:Y:S08]  /*8480*/  HMMA.16816.F32.BF16 R36, R204.reuse, R196, R36 ;  /* 0x000000c4cc24723c */ /* 0x060ff00000041824 */
[C---:B------:R-:W-:Y:S08]  /*8490*/  HMMA.16816.F32.BF16 R40, R204.reuse, R198, R40 ;  /* 0x000000c6cc28723c */ /* 0x040ff00000041828 */
[C---:B--2---:R-:W-:Y:S08]  /*84a0*/  HMMA.16816.F32.BF16 R44, R204.reuse, R184, R44 ;  /* 0x000000b8cc2c723c */ /* 0x044ff0000004182c */
[----:B------:R-:W-:Y:S01]  /*84b0*/  HMMA.16816.F32.BF16 R48, R204, R186, R48 ;  /* 0x000000bacc30723c */ /* 0x000fe20000041830 */
[----:B------:R-:W1:Y:S07]  /*84c0*/  LDSM.16.M88.4 R184, [R234+0x9800] ;  /* 0x00980000eab8783b */ /* 0x000e6e0000000200 */
[C---:B------:R-:W-:Y:S08]  /*84d0*/  HMMA.16816.F32.BF16 R4, R200.reuse, R208, R4 ;  /* 0x000000d0c804723c */ /* 0x040ff00000041804 */
        /* <DEDUP_REMOVED lines=10> */
[----:B------:R-:W-:Y:S01]  /*8580*/  MUFU.TANH R193, R4 ;  /* 0x0000000400c17308 */ /* 0x000fe20000002400 */
[----:B------:R-:W-:Y:S02]  /*8590*/  FMUL.FTZ R10, R10, c[0x0][0x320] ;  /* 0x0000c8000a0a7a20 */ /* 0x000fe40000410000 */
[----:B------:R-:W-:Y:S01]  /*85a0*/  FMUL.FTZ R11, R11, c[0x0][0x320] ;  /* 0x0000c8000b0b7a20 */ /* 0x000fe20000410000 */
[C---:B------:R-:W-:Y:S06]  /*85b0*/  HMMA.16816.F32.BF16 R16, R200.reuse, R186, R16 ;  /* 0x000000bac810723c */ /* 0x040fec0000041810 */
[----:B------:R-:W-:Y:S01]  /*85c0*/  MUFU.TANH R2, R10 ;  /* 0x0000000a00027308 */ /* 0x000fe20000002400 */
[----:B--2---:R1:W-:Y:S09]  /*85d0*/  STL [R1+0x64], R0 ;  /* 0x0000640001007387 */ /* 0x0043f20000100800 */
[----:B------:R-:W-:Y:S01]  /*85e0*/  MUFU.TANH R192, R5 ;  /* 0x0000000500c07308 */ /* 0x000fe20000002400 */
[----:B------:R-:W-:Y:S02]  /*85f0*/  FMUL.FTZ R13, R13, c[0x0][0x320] ;  /* 0x0000c8000d0d7a20 */ /* 0x000fe40000410000 */
[----:B------:R-:W-:Y:S02]  /*8600*/  FMUL.FTZ R14, R14, c[0x0][0x320] ;  /* 0x0000c8000e0e7a20 */ /* 0x000fe40000410000 */
[----:B------:R-:W-:Y:S02]  /*8610*/  FMUL.FTZ R15, R15, c[0x0][0x320] ;  /* 0x0000c8000f0f7a20 */ /* 0x000fe40000410000 */
[----:B------:R-:W-:Y:S02]  /*8620*/  FMUL.FTZ R12, R12, c[0x0][0x320] ;  /* 0x0000c8000c0c7a20 */ /* 0x000fe40000410000 */
[----:B------:R-:W-:Y:S01]  /*8630*/  FMUL.FTZ R16, R16, c[0x0][0x320] ;  /* 0x0000c80010107a20 */ /* 0x000fe20000410000 */
[----:B------:R2:W-:Y:S01]  /*8640*/  MUFU.TANH R191, R7 ;  /* 0x0000000700bf7308 */ /* 0x0005e20000002400 */
[----:B------:R-:W-:Y:S02]  /*8650*/  FMUL.FTZ R17, R17, c[0x0][0x320] ;  /* 0x0000c80011117a20 */ /* 0x000fe40000410000 */
[----:B------:R-:W-:Y:S02]  /*8660*/  FMUL.FTZ R18, R18, c[0x0][0x320] ;  /* 0x0000c80012127a20 */ /* 0x000fe40000410000 */
[----:B------:R-:W-:Y:S05]  /*8670*/  FMUL.FTZ R19, R19, c[0x0][0x320] ;  /* 0x0000c80013137a20 */ /* 0x000fea0000410000 */
[----:B-1----:R-:W1:Y:S10]  /*8680*/  MUFU.TANH R0, R8 ;  /* 0x0000000800007308 */ /* 0x002e740000002400 */
[----:B------:R-:W-:Y:S01]  /*8690*/  MUFU.TANH R208, R12 ;  /* 0x0000000c00d07308 */ /* 0x000fe20000002400 */
[----:B--2---:R-:W2:Y:S09]  /*86a0*/  LDSM.16.M88.4 R4, [R234+0xa000] ;  /* 0x00a00000ea04783b */ /* 0x004eb20000000200 */
[----:B------:R-:W-:Y:S01]  /*86b0*/  MUFU.TANH R184, R19 ;  /* 0x0000001300b87308 */ /* 0x000fe20000002400 */
[----:B-1----:R1:W-:Y:S09]  /*86c0*/  STL [R1+0x84], R0 ;  /* 0x0000840001007387 */ /* 0x0023f20000100800 */
[----:B-1----:R-:W1:Y:S01]  /*86d0*/  MUFU.TANH R0, R9 ;  /* 0x0000000900007308 */ /* 0x002e620000002400 */
[C---:B--2---:R-:W-:Y:S08]  /*86e0*/  HMMA.16816.F32.BF16 R20, R200.reuse, R4, R20 ;  /* 0x00000004c814723c */ /* 0x044ff00000041814 */
[C---:B------:R-:W-:Y:S01]  /*86f0*/  HMMA.16816.F32.BF16 R24, R200.reuse, R6, R24 ;  /* 0x00000006c818723c */ /* 0x040fe20000041818 */
[----:B------:R-:W-:Y:S05]  /*8700*/  LDSM.16.M88.4 R4, [R234+0xb000] ;  /* 0x00b00000ea04783b */ /* 0x000fea0000000200 */
[----:B-1----:R1:W-:Y:S05]  /*8710*/  STL [R1+0x8c], R0 ;  /* 0x00008c0001007387 */ /* 0x0023ea0000100800 */
[----:B------:R2:W-:Y:S05]  /*8720*/  STL [R1+0x88], R2 ;  /* 0x0000880201007387 */ /* 0x0005ea0000100800 */
[----:B------:R-:W-:Y:S02]  /*8730*/  FMUL.FTZ R20, R20, c[0x0][0x320] ;  /* 0x0000c80014147a20 */ /* 0x000fe40000410000 */
[----:B------:R-:W-:Y:S02]  /*8740*/  FMUL.FTZ R21, R21, c[0x0][0x320] ;  /* 0x0000c80015157a20 */ /* 0x000fe40000410000 */
[----:B------:R-:W-:Y:S01]  /*8750*/  MUFU.TANH R197, R20 ;  /* 0x0000001400c57308 */ /* 0x000fe20000002400 */
[----:B------:R-:W-:Y:S02]  /*8760*/  FMUL.FTZ R22, R22, c[0x0][0x320] ;  /* 0x0000c80016167a20 */ /* 0x000fe40000410000 */
[----:B------:R-:W-:Y:S02]  /*8770*/  FMUL.FTZ R23, R23, c[0x0][0x320] ;  /* 0x0000c80017177a20 */ /* 0x000fe40000410000 */
[----:B------:R-:W-:Y:S02]  /*8780*/  FMUL.FTZ R24, R24, c[0x0][0x320] ;  /* 0x0000c80018187a20 */ /* 0x000fe40000410000 */
[----:B------:R-:W-:Y:S02]  /*8790*/  FMUL.FTZ R25, R25, c[0x0][0x320] ;  /* 0x0000c80019197a20 */ /* 0x000fe40000410000 */
[----:B------:R-:W-:Y:S01]  /*87a0*/  FMUL.FTZ R26, R26, c[0x0][0x320] ;  /* 0x0000c8001a1a7a20 */ /* 0x000fe20000410000 */
[----:B------:R-:W-:Y:S01]  /*87b0*/  MUFU.TANH R198, R21 ;  /* 0x0000001500c67308 */ /* 0x000fe20000002400 */
[----:B------:R-:W-:Y:S09]  /*87c0*/  FMUL.FTZ R27, R27, c[0x0][0x320] ;  /* 0x0000c8001b1b7a20 */ /* 0x000ff20000410000 */
[----:B-1----:R1:W3:Y:S10]  /*87d0*/  MUFU.TANH R0, R11 ;  /* 0x0000000b00007308 */ /* 0x0022f40000002400 */
[----:B--2---:R-:W-:Y:S10]  /*87e0*/  MUFU.TANH R2, R15 ;  /* 0x0000000f00027308 */ /* 0x004ff40000002400 */
[----:B------:R-:W-:Y:S01]  /*87f0*/  MUFU.TANH R195, R22 ;  /* 0x0000001600c37308 */ /* 0x000fe20000002400 */
[----:B-1----:R-:W1:Y:S05]  /*8800*/  LDSM.16.M88.4 R8, [R234+0xa800] ;  /* 0x00a80000ea08783b */ /* 0x002e6a0000000200 */
[----:B---3--:R2:W-:Y:S04]  /*8810*/  STL [R1+0x80], R0 ;  /* 0x0000800001007387 */ /* 0x0085e80000100800 */
[----:B------:R-:W-:Y:S10]  /*8820*/  MUFU.TANH R194, R23 ;  /* 0x0000001700c27308 */ /* 0x000ff40000002400 */
[----:B------:R-:W-:Y:S10]  /*8830*/  MUFU.TANH R199, R24 ;  /* 0x0000001800c77308 */ /* 0x000ff40000002400 */
[----:B------:R-:W-:Y:S10]  /*8840*/  MUFU.TANH R210, R25 ;  /* 0x0000001900d27308 */ /* 0x000ff40000002400 */
[----:B--2---:R-:W2:Y:S01]  /*8850*/  MUFU.TANH R0, R13 ;  /* 0x0000000d00007308 */ /* 0x004ea20000002400 */
[C---:B-1----:R-:W-:Y:S09]  /*8860*/  HMMA.16816.F32.BF16 R28, R200.reuse, R8, R28 ;  /* 0x00000008c81c723c */ /* 0x042ff2000004181c */
[----:B------:R-:W-:Y:S01]  /*8870*/  MUFU.TANH R196, R26 ;  /* 0x0000001a00c47308 */ /* 0x000fe20000002400 */
[C---:B------:R-:W-:Y:S01]  /*8880*/  HMMA.16816.F32.BF16 R32, R200.reuse, R10, R32 ;  /* 0x0000000ac820723c */ /* 0x040fe20000041820 */
[----:B------:R-:W1:Y:S01]  /*8890*/  LDSM.16.M88.4 R8, [R234+0xb800] ;  /* 0x00b80000ea08783b */ /* 0x000e620000000200 */
[----:B------:R-:W-:Y:S07]  /*88a0*/  DEPBAR.LE SB0, 0x0 ;  /* 0x000080000000791a */ /* 0x000fee0000000000 */
[----:B------:R-:W-:Y:S01]  /*88b0*/  MUFU.TANH R209, R27 ;  /* 0x0000001b00d17308 */ /* 0x000fe20000002400 */
[----:B------:R-:W-:Y:S01]  /*88c0*/  BAR.SYNC.DEFER_BLOCKING 0x0 ;  /* 0x0000000000007b1d */ /* 0x000fe20000010000 */
[C---:B------:R-:W-:Y:S05]  /*88d0*/  HMMA.16816.F32.BF16 R36, R200.reuse, R4, R36 ;  /* 0x00000004c824723c */ /* 0x040fea0000041824 */
[----:B--2---:R2:W-:Y:S01]  /*88e0*/  STL [R1+0x78], R0 ;  /* 0x0000780001007387 */ /* 0x0045e20000100800 */
[----:B------:R-:W-:Y:S02]  /*88f0*/  FMUL.FTZ R30, R30, c[0x0][0x320] ;  /* 0x0000c8001e1e7a20 */ /* 0x000fe40000410000 */
[C---:B------:R-:W-:Y:S02]  /*8900*/  HMMA.16816.F32.BF16 R40, R200.reuse, R6, R40 ;  /* 0x00000006c828723c */ /* 0x040fe40000041828 */
[----:B------:R-:W-:Y:S02]  /*8910*/  MUFU.TANH R206, R30 ;  /* 0x0000001e00ce7308 */ /* 0x000fe40000002400 */
[----:B------:R-:W-:Y:S02]  /*8920*/  FMUL.FTZ R31, R31, c[0x0][0x320] ;  /* 0x0000c8001f1f7a20 */ /* 0x000fe40000410000 */
[----:B------:R-:W-:Y:S02]  /*8930*/  FMUL.FTZ R32, R32, c[0x0][0x320] ;  /* 0x0000c80020207a20 */ /* 0x000fe40000410000 */
[----:B------:R-:W-:Y:S04]  /*8940*/  FMUL.FTZ R33, R33, c[0x0][0x320] ;  /* 0x0000c80021217a20 */ /* 0x000fe80000410000 */
[----:B------:R-:W-:Y:S01]  /*8950*/  MUFU.TANH R207, R31 ;  /* 0x0000001f00cf7308 */ /* 0x000fe20000002400 */
[----:B------:R-:W-:Y:S02]  /*8960*/  FMUL.FTZ R34, R34, c[0x0][0x320] ;  /* 0x0000c80022227a20 */ /* 0x000fe40000410000 */
[----:B------:R-:W-:Y:S02]  /*8970*/  FMUL.FTZ R35, R35, c[0x0][0x320] ;  /* 0x0000c80023237a20 */ /* 0x000fe40000410000 */
[----:B------:R-:W-:Y:S02]  /*8980*/  FMUL.FTZ R28, R28, c[0x0][0x320] ;  /* 0x0000c8001c1c7a20 */ /* 0x000fe40000410000 */
[----:B------:R-:W-:Y:S02]  /*8990*/  FMUL.FTZ R29, R29, c[0x0][0x320] ;  /* 0x0000c8001d1d7a20 */ /* 0x000fe40000410000 */
[----:B------:R-:W-:Y:S01]  /*89a0*/  FMUL.FTZ R36, R36, c[0x0][0x320] ;  /* 0x0000c80024247a20 */ /* 0x000fe20000410000 */
[----:B--2---:R-:W2:Y:S01]  /*89b0*/  MUFU.TANH R0, R14 ;  /* 0x0000000e00007308 */ /* 0x004ea20000002400 */
[C---:B-1----:R-:W-:Y:S03]  /*89c0*/  HMMA.16816.F32.BF16 R44, R200.reuse, R8, R44 ;  /* 0x00000008c82c723c */ /* 0x042fe6000004182c */
[----:B------:R-:W-:Y:S02]  /*89d0*/  FMUL.FTZ R37, R37, c[0x0][0x320] ;  /* 0x0000c80025257a20 */ /* 0x000fe40000410000 */
[----:B------:R-:W-:Y:S02]  /*89e0*/  FMUL.FTZ R38, R38, c[0x0][0x320] ;  /* 0x0000c80026267a20 */ /* 0x000fe40000410000 */
[----:B------:R-:W-:Y:S01]  /*89f0*/  FMUL.FTZ R39, R39, c[0x0][0x320] ;  /* 0x0000c80027277a20 */ /* 0x000fe20000410000 */
[----:B------:R-:W-:Y:S01]  /*8a00*/  HMMA.16816.F32.BF16 R48, R200, R10, R48 ;  /* 0x0000000ac830723c */ /* 0x000fe20000041830 */
[----:B------:R-:W-:Y:S03]  /*8a10*/  MUFU.TANH R211, R28 ;  /* 0x0000001c00d37308 */ /* 0x000fe60000002400 */
[----:B------:R-:W-:Y:S02]  /*8a20*/  FMUL.FTZ R40, R40, c[0x0][0x320] ;  /* 0x0000c80028287a20 */ /* 0x000fe40000410000 */
[----:B------:R-:W-:Y:S02]  /*8a30*/  FMUL.FTZ R41, R41, c[0x0][0x320] ;  /* 0x0000c80029297a20 */ /* 0x000fe40000410000 */
[----:B------:R-:W-:Y:S03]  /*8a40*/  FMUL.FTZ R42, R42, c[0x0][0x320] ;  /* 0x0000c8002a2a7a20 */ /* 0x000fe60000410000 */
[----:B------:R-:W-:Y:S01]  /*8a50*/  MUFU.TANH R212, R29 ;  /* 0x0000001d00d47308 */ /* 0x000fe20000002400 */
[----:B------:R-:W-:Y:S01]  /*8a60*/  FMUL.FTZ R43, R43, c[0x0][0x320] ;  /* 0x0000c8002b2b7a20 */ /* 0x000fe20000410000 */
[----:B--2---:R1:W-:Y:S03]  /*8a70*/  STL [R1+0x74], R0 ;  /* 0x0000740001007387 */ /* 0x0043e60000100800 */
[----:B------:R-:W-:Y:S02]  /*8a80*/  FMUL.FTZ R44, R44, c[0x0][0x320] ;  /* 0x0000c8002c2c7a20 */ /* 0x000fe40000410000 */
[----:B------:R-:W-:Y:S01]  /*8a90*/  FMUL.FTZ R45, R45, c[0x0][0x320] ;  /* 0x0000c8002d2d7a20 */ /* 0x000fe20000410000 */
[----:B------:R-:W-:Y:S02]  /*8aa0*/  STL [R1+0x70], R2 ;  /* 0x0000700201007387 */ /* 0x000fe40000100800 */
        /* <DEDUP_REMOVED lines=8> */
[----:B-1----:R-:W1:Y:S10]  /*8b30*/  MUFU.TANH R0, R16 ;  /* 0x0000001000007308 */ /* 0x002e740000002400 */
[----:B------:R-:W-:Y:S10]  /*8b40*/  MUFU.TANH R205, R34 ;  /* 0x0000002200cd7308 */ /* 0x000ff40000002400 */
[----:B------:R-:W-:Y:S01]  /*8b50*/  MUFU.TANH R204, R35 ;  /* 0x0000002300cc7308 */ /* 0x000fe20000002400 */
[----:B-1----:R1:W-:Y:S09]  /*8b60*/  STL [R1+0x6c], R0 ;  /* 0x00006c0001007387 */ /* 0x0023f20000100800 */
[----:B------:R-:W-:Y:S10]  /*8b70*/  MUFU.TANH R215, R36 ;  /* 0x0000002400d77308 */ /* 0x000ff40000002400 */
[----:B------:R-:W-:Y:S10]  /*8b80*/  MUFU.TANH R35, R37 ;  /* 0x0000002500237308 */ /* 0x000ff40000002400 */
[----:B-1----:R-:W1:Y:S10]  /*8b90*/  MUFU.TANH R0, R17 ;  /* 0x0000001100007308 */ /* 0x002e740000002400 */
[----:B------:R-:W-:Y:S10]  /*8ba0*/  MUFU.TANH R189, R38 ;  /* 0x0000002600bd7308 */ /* 0x000ff40000002400 */
[----:B------:R-:W-:Y:S01]  /*8bb0*/  MUFU.TANH R190, R39 ;  /* 0x0000002700be7308 */ /* 0x000fe20000002400 */
[----:B-1----:R1:W-:Y:S09]  /*8bc0*/  STL [R1+0x7c], R0 ;  /* 0x00007c0001007387 */ /* 0x0023f20000100800 */
[----:B------:R-:W-:Y:S10]  /*8bd0*/  MUFU.TANH R34, R40 ;  /* 0x0000002800227308 */ /* 0x000ff40000002400 */
[----:B------:R-:W-:Y:S10]  /*8be0*/  MUFU.TANH R33, R41 ;  /* 0x0000002900217308 */ /* 0x000ff40000002400 */
[----:B-1----:R-:W1:Y:S10]  /*8bf0*/  MUFU.TANH R0, R18 ;  /* 0x0000001200007308 */ /* 0x002e740000002400 */
[----:B------:R2:W3:Y:S10]  /*8c00*/  MUFU.TANH R188, R42 ;  /* 0x0000002a00bc7308 */ /* 0x0004f40000002400 */
[----:B------:R2:W4:Y:S01]  /*8c10*/  MUFU.TANH R185, R43 ;  /* 0x0000002b00b97308 */ /* 0x0005220000002400 */
[----:B-1----:R2:W-:Y:S09]  /*8c20*/  STL [R1+0x68], R0 ;  /* 0x0000680001007387 */ /* 0x0025f20000100800 */
[----:B------:R2:W1:Y:S10]  /*8c30*/  MUFU.TANH R32, R44 ;  /* 0x0000002c00207308 */ /* 0x0004740000002400 */
[----:B------:R2:W1:Y:S10]  /*8c40*/  MUFU.TANH R200, R45 ;  /* 0x0000002d00c87308 */ /* 0x0004740000002400 */
[----:B------:R2:W1:Y:S10]  /*8c50*/  MUFU.TANH R186, R46 ;  /* 0x0000002e00ba7308 */ /* 0x0004740000002400 */
[----:B------:R2:W1:Y:S10]  /*8c60*/  MUFU.TANH R187, R47 ;  /* 0x0000002f00bb7308 */ /* 0x0004740000002400 */
[----:B------:R2:W1:Y:S10]  /*8c70*/  MUFU.TANH R31, R48 ;  /* 0x00000030001f7308 */ /* 0x0004740000002400 */
[----:B------:R2:W1:Y:S10]  /*8c80*/  MUFU.TANH R30, R49 ;  /* 0x00000031001e7308 */ /* 0x0004740000002400 */
[----:B------:R2:W1:Y:S10]  /*8c90*/  MUFU.TANH R182, R50 ;  /* 0x0000003200b67308 */ /* 0x0004740000002400 */
[----:B------:R2:W1:Y:S02]  /*8ca0*/  MUFU.TANH R181, R51 ;  /* 0x0000003300b57308 */ /* 0x0004640000002400 */
[----:B-1234-:R-:W-:-:S05]  /*8cb0*/  @P0 BRA `(.L_x_774) ;  /* 0xffffdb8000000947 */ /* 0x01efca000383ffff */
.L_x_773:
[----:B----4-:R-:W2:Y:S01]  /*8cc0*/  LDL.LU R12, [R1+0x68] ;  /* 0x00006800010c7983 */ /* 0x010ea20000300800 */
[----:B------:R-:W-:Y:S01]  /*8cd0*/  MOV R24, R208 ;  /* 0x000000d000187202 */ /* 0x000fe20000000f00 */
[----:B------:R-:W-:Y:S01]  /*8ce0*/  UIADD3 UR4, UR9, -0x1, URZ ;  /* 0xffffffff09047890 */ /* 0x000fe2000fffe03f */
[----:B------:R-:W-:Y:S01]  /*8cf0*/  ISETP.LT.AND P0, PT, RZ, UR9, PT ;  /* 0x00000009ff007c0c */ /* 0x000fe2000bf01270 */
[----:B------:R-:W3:Y:S04]  /*8d00*/  LDL.LU R10, [R1+0x7c] ;  /* 0x00007c00010a7983 */ /* 0x000ee80000300800 */
[----:B------:R-:W4:Y:S01]  /*8d10*/  LDL.LU R5, [R1+0x6c] ;  /* 0x00006c0001057983 */ /* 0x000f220000300800 */
[----:B------:R-:W-:Y:S03]  /*8d20*/  UMOV UR9, UR4 ;  /* 0x0000000400097c82 */ /* 0x000fe60008000000 */
[----:B------:R-:W5:Y:S04]  /*8d30*/  LDL.LU R4, [R1+0x70] ;  /* 0x0000700001047983 */ /* 0x000f680000300800 */
[----:B------:R-:W5:Y:S04]  /*8d40*/  LDL.LU R2, [R1+0x74] ;  /* 0x0000740001027983 */ /* 0x000f680000300800 */
[----:B------:R-:W5:Y:S04]  /*8d50*/  LDL.LU R0, [R1+0x78] ;  /* 0x0000780001007983 */ /* 0x000f680000300800 */
[----:B------:R-:W5:Y:S04]  /*8d60*/  LDL.LU R11, [R1+0x84] ;  /* 0x00008400010b7983 */ /* 0x000f680000300800 */
[----:B------:R-:W5:Y:S04]  /*8d70*/  LDL.LU R9, [R1+0x8c] ;  /* 0x00008c0001097983 */ /* 0x000f680000300800 */
[----:B------:R-:W5:Y:S04]  /*8d80*/  LDL.LU R8, [R1+0x64] ;  /* 0x0000640001087983 */ /* 0x000f680000300800 */
[----:B------:R-:W5:Y:S04]  /*8d90*/  LDL.LU R7, [R1+0x88] ;  /* 0x0000880001077983 */ /* 0x000f680000300800 */
[----:B------:R-:W5:Y:S04]  /*8da0*/  LDL.LU R6, [R1+0x80] ;  /* 0x0000800001067983 */ /* 0x000f680000300800 */
[----:B------:R-:W-:Y:S08]  /*8db0*/  LDSM.16.MT88.4 R20, [R242+0x100] ;  /* 0x00010000f214783b */ /* 0x000ff00000004200 */
[----:B------:R-:W-:Y:S08]  /*8dc0*/  LDSM.16.MT88.4 R36, [R240+0x100] ;  /* 0x00010000f024783b */ /* 0x000ff00000004200 */
[----:B------:R-:W-:Y:S08]  /*8dd0*/  LDSM.16.MT88.4 R44, [R244+0x3100] ;  /* 0x00310000f42c783b */ /* 0x000ff00000004200 */
[----:B------:R-:W0:Y:S01]  /*8de0*/  LDGDEPBAR ;  /* 0x00000000000079af */ /* 0x000e220000000000 */
[----:B--2---:R-:W-:Y:S07]  /*8df0*/  MOV R18, R12 ;  /* 0x0000000c00127202 */ /* 0x004fee0000000f00 */
[----:B------:R-:W-:Y:S01]  /*8e00*/  LDSM.16.MT88.4 R12, [R244+0x100] ;  /* 0x00010000f40c783b */ /* 0x000fe20000004200 */
[----:B---3--:R-:W-:Y:S02]  /*8e10*/  MOV R19, R10 ;  /* 0x0000000a00137202 */ /* 0x008fe40000000f00 */
[----:B----4-:R-:W-:Y:S02]  /*8e20*/  MOV R28, R5 ;  /* 0x00000005001c7202 */ /* 0x010fe40000000f00 */
[----:B-----5:R-:W-:Y:S02]  /*8e30*/  MOV R27, R4 ;  /* 0x00000004001b7202 */ /* 0x020fe40000000f00 */
[----:B------:R-:W-:Y:S02]  /*8e40*/  FMNMX.FTZ R4, R193, R180, !PT ;  /* 0x000000b4c1047209 */ /* 0x000fe40007810000 */
[----:B------:R-:W-:Y:S02]  /*8e50*/  MOV R26, R2 ;  /* 0x00000002001a7202 */ /* 0x000fe40000000f00 */
[----:B------:R-:W-:Y:S02]  /*8e60*/  FMNMX.FTZ R4, R192, R4, !PT ;  /* 0x00000004c0047209 */ /* 0x000fe40007810000 */
[----:B------:R-:W-:Y:S02]  /*8e70*/  MOV R25, R0 ;  /* 0x0000000000197202 */ /* 0x000fe40000000f00 */
[----:B------:R-:W-:Y:S04]  /*8e80*/  FMNMX.FTZ R4, R11, R4, !PT ;  /* 0x000000040b047209 */ /* 0x000fe80007810000 */
[----:B------:R-:W-:Y:S04]  /*8e90*/  FMNMX.FTZ R4, R9, R4, !PT ;  /* 0x0000000409047209 */ /* 0x000fe80007810000 */
        /* <DEDUP_REMOVED lines=39> */
[----:B------:R-:W-:Y:S03]  /*9110*/  FMNMX.FTZ R0, R185, R0, !PT ;  /* 0x00000000b9007209 */ /* 0x000fe60007810000 */
[----:B------:R-:W1:Y:S01]  /*9120*/  SHFL.BFLY PT, R2, R4, 0x2, 0x1f ;  /* 0x0c401f0004027f89 */ /* 0x000e6200000e0000 */
[----:B------:R-:W-:Y:S04]  /*9130*/  FMNMX.FTZ R0, R186, R0, !PT ;  /* 0x00000000ba007209 */ /* 0x000fe80007810000 */
[----:B------:R-:W-:Y:S04]  /*9140*/  FMNMX.FTZ R0, R187, R0, !PT ;  /* 0x00000000bb007209 */ /* 0x000fe80007810000 */
[----:B------:R-:W-:Y:S04]  /*9150*/  FMNMX.FTZ R0, R182, R0, !PT ;  /* 0x00000000b6007209 */ /* 0x000fe80007810000 */
[----:B------:R-:W-:Y:S05]  /*9160*/  FMNMX.FTZ R0, R181, R0, !PT ;  /* 0x00000000b5007209 */ /* 0x000fea0007810000 */
[----:B------:R-:W2:Y:S01]  /*9170*/  SHFL.BFLY PT, R5, R0, 0x2, 0x1f ;  /* 0x0c401f0000057f89 */ /* 0x000ea200000e0000 */
[----:B-1----:R-:W-:Y:S07]  /*9180*/  FMNMX.FTZ R4, R4, R2, !PT ;  /* 0x0000000204047209 */ /* 0x002fee0007810000 */
[----:B------:R-:W1:Y:S01]  /*9190*/  SHFL.BFLY PT, R2, R4, 0x1, 0x1f ;  /* 0x0c201f0004027f89 */ /* 0x000e6200000e0000 */
[----:B--2---:R-:W-:Y:S07]  /*91a0*/  FMNMX.FTZ R5, R0, R5, !PT ;  /* 0x0000000500057209 */ /* 0x004fee0007810000 */
[----:B------:R-:W2:Y:S01]  /*91b0*/  SHFL.BFLY PT, R0, R5, 0x1, 0x1f ;  /* 0x0c201f0005007f89 */ /* 0x000ea200000e0000 */
[----:B-1----:R-:W-:Y:S05]  /*91c0*/  FMNMX.FTZ R2, R4, R2, !PT ;  /* 0x0000000204027209 */ /* 0x002fea0007810000 */
[C---:B------:R-:W-:Y:S02]  /*91d0*/  FMUL.FTZ R10, R2.reuse, c[0x0][0x2d0] ;  /* 0x0000b400020a7a20 */ /* 0x040fe40000410000 */
[----:B------:R-:W-:Y:S02]  /*91e0*/  FADD.FTZ R4, -R2, R180 ;  /* 0x000000b402047221 */ /* 0x000fe40000010100 */
[--C-:B------:R-:W-:Y:S02]  /*91f0*/  FFMA.FTZ R193, R193, c[0x0][0x2d0], -R10.reuse ;  /* 0x0000b400c1c17a23 */ /* 0x100fe4000001080a */
[----:B------:R-:W-:Y:S02]  /*9200*/  FMUL.FTZ R4, R4, c[0x0][0x2d0] ;  /* 0x0000b40004047a20 */ /* 0x000fe40000410000 */
[----:B------:R1:W-:Y:S01]  /*9210*/  MUFU.EX2 R29, R193 ;  /* 0x000000c1001d7308 */ /* 0x0003e20000000800 */
[--C-:B------:R-:W-:Y:S02]  /*9220*/  FFMA.FTZ R208, R192, c[0x0][0x2d0], -R10.reuse ;  /* 0x0000b400c0d07a23 */ /* 0x100fe4000001080a */
[----:B------:R-:W-:Y:S01]  /*9230*/  FFMA.FTZ R202, R11, c[0x0][0x2d0], -R10 ;  /* 0x0000b4000bca7a23 */ /* 0x000fe2000001080a */
[----:B--2---:R-:W-:Y:S06]  /*9240*/  FMNMX.FTZ R0, R5, R0, !PT ;  /* 0x0000000005007209 */ /* 0x004fec0007810000 */
[----:B------:R2:W3:Y:S01]  /*9250*/  MUFU.EX2 R180, R4 ;  /* 0x0000000400b47308 */ /* 0x0004e20000000800 */
[C---:B------:R-:W-:Y:S02]  /*9260*/  FMUL.FTZ R192, R0.reuse, c[0x0][0x2d0] ;  /* 0x0000b40000c07a20 */ /* 0x040fe40000410000 */
[----:B------:R-:W-:Y:S02]  /*9270*/  FADD.FTZ R3, -R0, R3 ;  /* 0x0000000300037221 */ /* 0x000fe40000010100 */
[--C-:B------:R-:W-:Y:S02]  /*9280*/  FFMA.FTZ R203, R191, c[0x0][0x2d0], -R192.reuse ;  /* 0x0000b400bfcb7a23 */ /* 0x100fe400000108c0 */
[----:B------:R-:W-:Y:S02]  /*9290*/  FMUL.FTZ R3, R3, c[0x0][0x2d0] ;  /* 0x0000b40003037a20 */ /* 0x000fe40000410000 */
[--C-:B------:R-:W-:Y:S01]  /*92a0*/  FFMA.FTZ R191, R6, c[0x0][0x2d0], -R192.reuse ;  /* 0x0000b40006bf7a23 */ /* 0x100fe200000108c0 */
[----:B------:R-:W-:Y:S01]  /*92b0*/  MUFU.EX2 R208, R208 ;  /* 0x000000d000d07308 */ /* 0x000fe20000000800 */
[--C-:B------:R-:W-:Y:S02]  /*92c0*/  FFMA.FTZ R201, R7, c[0x0][0x2d0], -R192.reuse ;  /* 0x0000b40007c97a23 */ /* 0x100fe400000108c0 */
[----:B------:R-:W-:Y:S02]  /*92d0*/  FFMA.FTZ R184, R184, c[0x0][0x2d0], -R192 ;  /* 0x0000b400b8b87a23 */ /* 0x000fe400000108c0 */
[----:B-1----:R-:W-:Y:S02]  /*92e0*/  FFMA.FTZ R193, R9, c[0x0][0x2d0], -R10 ;  /* 0x0000b40009c17a23 */ /* 0x002fe4000001080a */
[--C-:B------:R-:W-:Y:S02]  /*92f0*/  FFMA.FTZ R209, R209, c[0x0][0x2d0], -R192.reuse ;  /* 0x0000b400d1d17a23 */ /* 0x100fe400000108c0 */
[--C-:B------:R-:W-:Y:S01]  /*9300*/  FFMA.FTZ R190, R190, c[0x0][0x2d0], -R192.reuse ;  /* 0x0000b400bebe7a23 */ /* 0x100fe200000108c0 */
[----:B------:R-:W1:Y:S01]  /*9310*/  MUFU.EX2 R3, R3 ;  /* 0x0000000300037308 */ /* 0x000e620000000800 */
[--C-:B------:R-:W-:Y:S02]  /*9320*/  FFMA.FTZ R188, R188, c[0x0][0x2d0], -R192.reuse ;  /* 0x0000b400bcbc7a23 */ /* 0x100fe400000108c0 */
[--C-:B------:R-:W-:Y:S02]  /*9330*/  FFMA.FTZ R185, R185, c[0x0][0x2d0], -R192.reuse ;  /* 0x0000b400b9b97a23 */ /* 0x100fe400000108c0 */
[----:B--2---:R-:W-:Y:S02]  /*9340*/  FFMA.FTZ R4, R8, c[0x0][0x2d0], -R192 ;  /* 0x0000b40008047a23 */ /* 0x004fe400000108c0 */
[C---:B---3--:R-:W-:Y:S02]  /*9350*/  FMUL.FTZ R5, R180.reuse, R177 ;  /* 0x000000b1b4057220 */ /* 0x048fe40000410000 */
[C---:B------:R-:W-:Y:S01]  /*9360*/  FMUL.FTZ R8, R180.reuse, R172 ;  /* 0x000000acb4087220 */ /* 0x040fe20000410000 */
[----:B------:R-:W-:Y:S01]  /*9370*/  MUFU.EX2 R202, R202 ;  /* 0x000000ca00ca7308 */ /* 0x000fe20000000800 */
[C---:B------:R-:W-:Y:S01]  /*9380*/  FMUL.FTZ R9, R180.reuse, R173 ;  /* 0x000000adb4097220 */ /* 0x040fe20000410000 */
[----:B------:R-:W-:Y:S01]  /*9390*/  MOV R173, R29 ;  /* 0x0000001d00ad7202 */ /* 0x000fe20000000f00 */
[C---:B------:R-:W-:Y:S01]  /*93a0*/  FMUL.FTZ R16, R180.reuse, R164 ;  /* 0x000000a4b4107220 */ /* 0x040fe20000410000 */
[----:B------:R-:W-:Y:S01]  /*93b0*/  MOV R164, R35 ;  /* 0x0000002300a47202 */ /* 0x000fe20000000f00 */
[C---:B------:R-:W-:Y:S02]  /*93c0*/  FMUL.FTZ R40, R180.reuse, R140 ;  /* 0x0000008cb4287220 */ /* 0x040fe40000410000 */
[C---:B------:R-:W-:Y:S02]  /*93d0*/  FMUL.FTZ R41, R180.reuse, R141 ;  /* 0x0000008db4297220 */ /* 0x040fe40000410000 */
[C---:B------:R-:W-:Y:S01]  /*93e0*/  FMUL.FTZ R48, R180.reuse, R132 ;  /* 0x00000084b4307220 */ /* 0x040fe20000410000 */
[----:B------:R-:W2:Y:S01]  /*93f0*/  MUFU.EX2 R193, R193 ;  /* 0x000000c100c17308 */ /* 0x000ea20000000800 */
[C---:B------:R-:W-:Y:S02]  /*9400*/  FMUL.FTZ R49, R180.reuse, R133 ;  /* 0x00000085b4317220 */ /* 0x040fe40000410000 */
[C---:B------:R-:W-:Y:S02]  /*9410*/  FMUL.FTZ R52, R180.reuse, R52 ;  /* 0x00000034b4347220 */ /* 0x040fe40000410000 */
[C---:B-1----:R-:W-:Y:S02]  /*9420*/  FMUL.FTZ R6, R3.reuse, R178 ;  /* 0x000000b203067220 */ /* 0x042fe40000410000 */
        /* <DEDUP_REMOVED lines=8> */
[----:B------:R-:W-:Y:S01]  /*94b0*/  LDSM.16.MT88.4 R140, [R242+0x3100] ;  /* 0x00310000f28c783b */ /* 0x000fe20000004200 */
[----:B------:R-:W-:Y:S01]  /*94c0*/  MUFU.EX2 R191, R191 ;  /* 0x000000bf00bf7308 */ /* 0x000fe20000000800 */
[C---:B------:R-:W-:Y:S02]  /*94d0*/  FMUL.FTZ R50, R3.reuse, R134 ;  /* 0x0000008603327220 */ /* 0x040fe40000410000 */
[----:B------:R-:W-:Y:S01]  /*94e0*/  FMUL.FTZ R51, R3, R135 ;  /* 0x0000008703337220 */ /* 0x000fe20000410000 */
[----:B--2---:R-:W-:Y:S01]  /*94f0*/  F2FP.BF16.PACK_AB R178, R193, R202 ;  /* 0x000000cac1b2723e */ /* 0x004fe200000010ff */
[C---:B------:R-:W-:Y:S02]  /*9500*/  FMUL.FTZ R53, R180.reuse, R53 ;  /* 0x00000035b4357220 */ /* 0x040fe40000410000 */
[----:B------:R-:W-:Y:S01]  /*9510*/  LDSM.16.MT88.4 R132, [R241+0x3100] ;  /* 0x00310000f184783b */ /* 0x000fe20000004200 */
[C---:B------:R-:W-:Y:S02]  /*9520*/  FMUL.FTZ R54, R3.reuse, R54 ;  /* 0x0000003603367220 */ /* 0x040fe40000410000 */
[----:B------:R-:W2:Y:S01]  /*9530*/  MUFU.EX2 R203, R203 ;  /* 0x000000cb00cb7308 */ /* 0x000ea20000000800 */
[C---:B------:R-:W-:Y:S02]  /*9540*/  FMUL.FTZ R55, R3.reuse, R55 ;  /* 0x0000003703377220 */ /* 0x040fe40000410000 */
[C---:B------:R-:W-:Y:S01]  /*9550*/  FMUL.FTZ R56, R180.reuse, R56 ;  /* 0x00000038b4387220 */ /* 0x040fe20000410000 */
[----:B-1----:R-:W-:Y:S01]  /*9560*/  MOV R172, R17 ;  /* 0x0000001100ac7202 */ /* 0x002fe20000000f00 */
[----:B------:R-:W-:Y:S01]  /*9570*/  FMUL.FTZ R4, R180, R176 ;  /* 0x000000b0b4047220 */ /* 0x000fe20000410000 */
[----:B------:R-:W-:Y:S01]  /*9580*/  F2FP.BF16.PACK_AB R176, R208, R29 ;  /* 0x0000001dd0b0723e */ /* 0x000fe200000010ff */
[C---:B------:R-:W-:Y:S02]  /*9590*/  FMUL.FTZ R57, R180.reuse, R57 ;  /* 0x00000039b4397220 */ /* 0x040fe40000410000 */
[C---:B------:R-:W-:Y:S01]  /*95a0*/  FMUL.FTZ R58, R3.reuse, R58 ;  /* 0x0000003a033a7220 */ /* 0x040fe20000410000 */
[----:B------:R-:W1:Y:S01]  /*95b0*/  MUFU.EX2 R201, R201 ;  /* 0x000000c900c97308 */ /* 0x000e620000000800 */
        /* <DEDUP_REMOVED lines=8> */
[----:B--2---:R-:W-:Y:S01]  /*9640*/  F2FP.BF16.PACK_AB R177, R203, R17 ;  /* 0x00000011cbb1723e */ /* 0x004fe200000010ff */
        /* <DEDUP_REMOVED lines=8> */
[----:B------:R-:W-:Y:S01]  /*96d0*/  FMUL.FTZ R67, R3, R67 ;  /* 0x0000004303437220 */ /* 0x000fe20000410000 */
[----:B-1----:R-:W-:Y:S01]  /*96e0*/  F2FP.BF16.PACK_AB R179, R191, R201 ;  /* 0x000000c9bfb3723e */ /* 0x002fe200000010ff */
[----:B------:R-:W-:Y:S02]  /*96f0*/  FMUL.FTZ R175, R2, c[0x0][0x2d0] ;  /* 0x0000b40002af7a20 */ /* 0x000fe40000410000 */
[----:B------:R-:W-:Y:S02]  /*9700*/  FFMA.FTZ R183, R3, R183, R172 ;  /* 0x000000b703b77223 */ /* 0x000fe400000100ac */
[--C-:B------:R-:W-:Y:S02]  /*9710*/  FFMA.FTZ R197, R197, c[0x0][0x2d0], -R175.reuse ;  /* 0x0000b400c5c57a23 */ /* 0x100fe400000108af */
[C---:B------:R-:W-:Y:S01]  /*9720*/  HMMA.16816.F32.BF16 R4, R176.reuse, R12, R4 ;  /* 0x0000000cb004723c */ /* 0x040fe20000041804 */
[----:B------:R-:W-:Y:S04]  /*9730*/  MUFU.EX2 R188, R188 ;  /* 0x000000bc00bc7308 */ /* 0x000fe80000000800 */
[--C-:B------:R-:W-:Y:S02]  /*9740*/  FFMA.FTZ R198, R198, c[0x0][0x2d0], -R175.reuse ;  /* 0x0000b400c6c67a23 */ /* 0x100fe400000108af */
[C---:B------:R-:W-:Y:S01]  /*9750*/  FMUL.FTZ R12, R180.reuse, R168 ;  /* 0x000000a8b40c7220 */ /* 0x040fe20000410000 */
[C---:B------:R-:W-:Y:S03]  /*9760*/  HMMA.16816.F32.BF16 R8, R176.reuse, R14, R8 ;  /* 0x0000000eb008723c */ /* 0x040fe60000041808 */
[----:B------:R-:W-:Y:S01]  /*9770*/  MUFU.EX2 R185, R185 ;  /* 0x000000b900b97308 */ /* 0x000fe20000000800 */
[----:B------:R-:W-:Y:S01]  /*9780*/  MOV R168, R31 ;  /* 0x0000001f00a87202 */ /* 0x000fe20000000f00 */
[C---:B------:R-:W-:Y:S01]  /*9790*/  FMUL.FTZ R13, R180.reuse, R169 ;  /* 0x000000a9b40d7220 */ /* 0x040fe20000410000 */
[----:B------:R-:W1:Y:S01]  /*97a0*/  LDSM.16.MT88.4 R28, [R241+0x100] ;  /* 0x00010000f11c783b */ /* 0x000e620000004200 */
[C---:B------:R-:W-:Y:S01]  /*97b0*/  FMUL.FTZ R14, R3.reuse, R170 ;  /* 0x000000aa030e7220 */ /* 0x040fe20000410000 */
[----:B------:R-:W-:Y:S01]  /*97c0*/  MOV R170, R33 ;  /* 0x0000002100aa7202 */ /* 0x000fe20000000f00 */
[C---:B------:R-:W-:Y:S03]  /*97d0*/  FMUL.FTZ R15, R3.reuse, R171 ;  /* 0x000000ab030f7220 */ /* 0x040fe60000410000 */
[C---:B------:R-:W-:Y:S01]  /*97e0*/  FMUL.FTZ R33, R180.reuse, R149 ;  /* 0x00000095b4217220 */ /* 0x040fe20000410000 */
[----:B------:R-:W-:Y:S01]  /*97f0*/  MOV R171, R34 ;  /* 0x0000002200ab7202 */ /* 0x000fe20000000f00 */
[----:B------:R-:W-:Y:S01]  /*9800*/  FMUL.FTZ R34, R3, R150 ;  /* 0x0000009603227220 */ /* 0x000fe20000410000 */
[----:B------:R-:W-:Y:S01]  /*9810*/  MOV R169, R32 ;  /* 0x0000002000a97202 */ /* 0x000fe20000000f00 */
[C---:B------:R-:W-:Y:S03]  /*9820*/  HMMA.16816.F32.BF16 R12, R176.reuse, R20, R12 ;  /* 0x00000014b00c723c */ /* 0x040fe6000004180c */
[--C-:B------:R-:W-:Y:S02]  /*9830*/  FFMA.FTZ R213, R213, c[0x0][0x2d0], -R175.reuse ;  /* 0x0000b400d5d57a23 */ /* 0x100fe400000108af */
[--C-:B------:R-:W-:Y:S02]  /*9840*/  FFMA.FTZ R215, R215, c[0x0][0x2d0], -R175.reuse ;  /* 0x0000b400d7d77a23 */ /* 0x100fe400000108af */
[C---:B------:R-:W-:Y:S01]  /*9850*/  FMUL.FTZ R20, R180.reuse, R160 ;  /* 0x000000a0b4147220 */ /* 0x040fe20000410000 */
[C---:B------:R-:W-:Y:S04]  /*9860*/  HMMA.16816.F32.BF16 R16, R176.reuse, R22, R16 ;  /* 0x00000016b010723c */ /* 0x040fe80000041810 */
[----:B------:R-:W-:Y:S01]  /*9870*/  FMUL.FTZ R21, R180, R161 ;  /* 0x000000a1b4157220 */ /* 0x000fe20000410000 */
[----:B------:R-:W-:Y:S01]  /*9880*/  MOV R160, R27 ;  /* 0x0000001b00a07202 */ /* 0x000fe20000000f00 */
[C---:B------:R-:W-:Y:S01]  /*9890*/  FMUL.FTZ R27, R3.reuse, R159 ;  /* 0x0000009f031b7220 */ /* 0x040fe20000410000 */
[----:B------:R-:W-:Y:S01]  /*98a0*/  MOV R161, R26 ;  /* 0x0000001a00a17202 */ /* 0x000fe20000000f00 */
[C---:B------:R-:W-:Y:S01]  /*98b0*/  FMUL.FTZ R22, R3.reuse, R162 ;  /* 0x000000a203167220 */ /* 0x040fe20000410000 */
[----:B------:R-:W-:Y:S03]  /*98c0*/  MOV R162, R25 ;  /* 0x0000001900a27202 */ /* 0x000fe60000000f00 */
[C---:B------:R-:W-:Y:S01]  /*98d0*/  FMUL.FTZ R23, R3.reuse, R163 ;  /* 0x000000a303177220 */ /* 0x040fe20000410000 */
[----:B------:R-:W-:Y:S01]  /*98e0*/  MOV R163, R24 ;  /* 0x0000001800a37202 */ /* 0x000fe20000000f00 */
[--C-:B------:R-:W-:Y:S02]  /*98f0*/  FFMA.FTZ R159, R174, c[0x0][0x2d0], -R175.reuse ;  /* 0x0000b400ae9f7a23 */ /* 0x100fe400000108af */
[C---:B------:R-:W-:Y:S02]  /*9900*/  FMUL.FTZ R24, R180.reuse, R156 ;  /* 0x0000009cb4187220 */ /* 0x040fe40000410000 */
[----:B------:R-:W-:Y:S02]  /*9910*/  FMUL.FTZ R25, R180, R157 ;  /* 0x0000009db4197220 */ /* 0x000fe40000410000 */
[--C-:B------:R-:W-:Y:S01]  /*9920*/  FFMA.FTZ R157, R162, c[0x0][0x2d0], -R175.reuse ;  /* 0x0000b400a29d7a23 */ /* 0x100fe200000108af */
[C---:B-1----:R-:W-:Y:S03]  /*9930*/  HMMA.16816.F32.BF16 R20, R176.reuse, R28, R20 ;  /* 0x0000001cb014723c */ /* 0x042fe60000041814 */
[C---:B------:R-:W-:Y:S02]  /*9940*/  FMUL.FTZ R26, R3.reuse, R158 ;  /* 0x0000009e031a7220 */ /* 0x040fe40000410000 */
[----:B------:R-:W-:Y:S01]  /*9950*/  MUFU.EX2 R157, R157 ;  /* 0x0000009d009d7308 */ /* 0x000fe20000000800 */
[----:B------:R-:W-:Y:S02]  /*9960*/  FMUL.FTZ R32, R180, R148 ;  /* 0x00000094b4207220 */ /* 0x000fe40000410000 */
[--C-:B------:R-:W-:Y:S04]  /*9970*/  FFMA.FTZ R148, R212, c[0x0][0x2d0], -R175.reuse ;  /* 0x0000b400d4947a23 */ /* 0x100fe800000108af */
[--C-:B------:R-:W-:Y:S01]  /*9980*/  FFMA.FTZ R212, R214, c[0x0][0x2d0], -R175.reuse ;  /* 0x0000b400d6d47a23 */ /* 0x100fe200000108af */
[C---:B------:R-:W-:Y:S03]  /*9990*/  HMMA.16816.F32.BF16 R24, R176.reuse, R30, R24 ;  /* 0x0000001eb018723c */ /* 0x040fe60000041818 */
[C---:B------:R-:W-:Y:S01]  /*99a0*/  FMUL.FTZ R28, R180.reuse, R152 ;  /* 0x00000098b41c7220 */ /* 0x040fe20000410000 */
[----:B------:R-:W-:Y:S01]  /*99b0*/  MUFU.EX2 R214, R159 ;  /* 0x0000009f00d67308 */ /* 0x000fe20000000800 */
[----:B------:R-:W-:Y:S02]  /*99c0*/  FMUL.FTZ R29, R180, R153 ;  /* 0x00000099b41d7220 */ /* 0x000fe40000410000 */
[C---:B------:R-:W-:Y:S02]  /*99d0*/  FMUL.FTZ R30, R3.reuse, R154 ;  /* 0x0000009a031e7220 */ /* 0x040fe40000410000 */
[----:B------:R-:W-:Y:S03]  /*99e0*/  FMUL.FTZ R31, R3, R155 ;  /* 0x0000009b031f7220 */ /* 0x000fe60000410000 */
[--C-:B------:R-:W-:Y:S02]  /*99f0*/  FFMA.FTZ R152, R163, c[0x0][0x2d0], -R175.reuse ;  /* 0x0000b400a3987a23 */ /* 0x100fe400000108af */
[--C-:B------:R-:W-:Y:S01]  /*9a00*/  FFMA.FTZ R155, R164, c[0x0][0x2d0], -R175.reuse ;  /* 0x0000b400a49b7a23 */ /* 0x100fe200000108af */
[----:B------:R-:W-:Y:S01]  /*9a10*/  MUFU.EX2 R212, R212 ;  /* 0x000000d400d47308 */ /* 0x000fe20000000800 */
[C---:B------:R-:W-:Y:S03]  /*9a20*/  HMMA.16816.F32.BF16 R28, R176.reuse, R36, R28 ;  /* 0x00000024b01c723c */ /* 0x040fe6000004181c */
[--C-:B------:R-:W-:Y:S02]  /*9a30*/  FFMA.FTZ R164, R200, c[0x0][0x2d0], -R175.reuse ;  /* 0x0000b400c8a47a23 */ /* 0x100fe400000108af */
[--C-:B------:R-:W-:Y:S02]  /*9a40*/  FFMA.FTZ R154, R171, c[0x0][0x2d0], -R175.reuse ;  /* 0x0000b400ab9a7a23 */ /* 0x100fe400000108af */
[--C-:B------:R-:W-:Y:S01]  /*9a50*/  FFMA.FTZ R153, R170, c[0x0][0x2d0], -R175.reuse ;  /* 0x0000b400aa997a23 */ /* 0x100fe200000108af */
[C---:B------:R-:W-:Y:S01]  /*9a60*/  HMMA.16816.F32.BF16 R32, R176.reuse, R38, R32 ;  /* 0x00000026b020723c */ /* 0x040fe20000041820 */
[----:B------:R-:W1:Y:S03]  /*9a70*/  MUFU.EX2 R152, R152 ;  /* 0x0000009800987308 */ /* 0x000e660000000800 */
[C---:B------:R-:W-:Y:S02]  /*9a80*/  FMUL.FTZ R36, R180.reuse, R144 ;  /* 0x00000090b4247220 */ /* 0x040fe40000410000 */
[----:B------:R-:W-:Y:S02]  /*9a90*/  FMUL.FTZ R37, R180, R145 ;  /* 0x00000091b4257220 */ /* 0x000fe40000410000 */
[C---:B------:R-:W-:Y:S02]  /*9aa0*/  FMUL.FTZ R38, R3.reuse, R146 ;  /* 0x0000009203267220 */ /* 0x040fe40000410000 */
[----:B------:R-:W2:Y:S01]  /*9ab0*/  LDL.LU R146, [R1+0x60] ;  /* 0x0000600001927983 */ /* 0x000ea20000300800 */
[----:B------:R-:W-:Y:S01]  /*9ac0*/  MUFU.EX2 R200, R197 ;  /* 0x000000c500c87308 */ /* 0x000fe20000000800 */
[----:B------:R-:W-:Y:S02]  /*9ad0*/  FMUL.FTZ R39, R3, R147 ;  /* 0x0000009303277220 */ /* 0x000fe40000410000 */
[--C-:B------:R-:W-:Y:S02]  /*9ae0*/  FFMA.FTZ R145, R199, c[0x0][0x2d0], -R175.reuse ;  /* 0x0000b400c7917a23 */ /* 0x100fe400000108af */
[--C-:B------:R-:W-:Y:S02]  /*9af0*/  FFMA.FTZ R144, R210, c[0x0][0x2d0], -R175.reuse ;  /* 0x0000b400d2907a23 */ /* 0x100fe400000108af */
[--C-:B------:R-:W-:Y:S01]  /*9b00*/  FFMA.FTZ R210, R211, c[0x0][0x2d0], -R175.reuse ;  /* 0x0000b400d3d27a23 */ /* 0x100fe200000108af */
[C---:B------:R-:W-:Y:S02]  /*9b10*/  HMMA.16816.F32.BF16 R36, R176.reuse, R44, R36 ;  /* 0x0000002cb024723c */ /* 0x040fe40000041824 */
[----:B------:R3:W-:Y:S01]  /*9b20*/  MUFU.EX2 R199, R198 ;  /* 0x000000c600c77308 */ /* 0x0007e20000000800 */
[--C-:B------:R-:W-:Y:S02]  /*9b30*/  FFMA.FTZ R163, R168, c[0x0][0x2d0], -R175.reuse ;  /* 0x0000b400a8a37a23 */ /* 0x100fe400000108af */
[C---:B------:R-:W-:Y:S02]  /*9b40*/  FMUL.FTZ R68, R180.reuse, R68 ;  /* 0x00000044b4447220 */ /* 0x040fe40000410000 */
[C---:B------:R-:W-:Y:S01]  /*9b50*/  FMUL.FTZ R44, R180.reuse, R136 ;  /* 0x00000088b42c7220 */ /* 0x040fe20000410000 */
[C---:B------:R-:W-:Y:S04]  /*9b60*/  HMMA.16816.F32.BF16 R40, R176.reuse, R46, R40 ;  /* 0x0000002eb028723c */ /* 0x040fe80000041828 */
[C---:B------:R-:W-:Y:S01]  /*9b70*/  FMUL.FTZ R45, R180.reuse, R137 ;  /* 0x00000089b42d7220 */ /* 0x040fe20000410000 */
[----:B------:R-:W-:Y:S01]  /*9b80*/  MUFU.EX2 R210, R210 ;  /* 0x000000d200d27308 */ /* 0x000fe20000000800 */
[C---:B------:R-:W-:Y:S02]  /*9b90*/  FMUL.FTZ R69, R180.reuse, R69 ;  /* 0x00000045b4457220 */ /* 0x040fe40000410000 */
[C---:B------:R-:W-:Y:S04]  /*9ba0*/  FMUL.FTZ R46, R3.reuse, R138 ;  /* 0x0000008a032e7220 */ /* 0x040fe80000410000 */
[C---:B------:R-:W-:Y:S02]  /*9bb0*/  FMUL.FTZ R47, R3.reuse, R139 ;  /* 0x0000008b032f7220 */ /* 0x040fe40000410000 */
[----:B------:R-:W-:Y:S01]  /*9bc0*/  LDSM.16.MT88.4 R136, [R244+0x900] ;  /* 0x00090000f488783b */ /* 0x000fe20000004200 */
[C---:B------:R-:W-:Y:S02]  /*9bd0*/  FMUL.FTZ R70, R3.reuse, R70 ;  /* 0x0000004603467220 */ /* 0x040fe40000410000 */
[C---:B------:R-:W-:Y:S02]  /*9be0*/  FMUL.FTZ R71, R3.reuse, R71 ;  /* 0x0000004703477220 */ /* 0x040fe40000410000 */
[C---:B------:R-:W-:Y:S03]  /*9bf0*/  HMMA.16816.F32.BF16 R44, R176.reuse, R140, R44 ;  /* 0x0000008cb02c723c */ /* 0x040fe6000004182c */
[C---:B------:R-:W-:Y:S02]  /*9c00*/  FMUL.FTZ R72, R180.reuse, R72 ;  /* 0x00000048b4487220 */ /* 0x040fe40000410000 */
[C---:B------:R-:W-:Y:S02]  /*9c10*/  FMUL.FTZ R73, R180.reuse, R73 ;  /* 0x00000049b4497220 */ /* 0x040fe40000410000 */
[C---:B------:R-:W-:Y:S01]  /*9c20*/  FMUL.FTZ R74, R3.reuse, R74 ;  /* 0x0000004a034a7220 */ /* 0x040fe20000410000 */
[C---:B------:R-:W-:Y:S01]  /*9c30*/  HMMA.16816.F32.BF16 R48, R176.reuse, R142, R48 ;  /* 0x0000008eb030723c */ /* 0x040fe20000041830 */
[----:B------:R-:W-:Y:S03]  /*9c40*/  LDSM.16.MT88.4 R140, [R240+0x9900] ;  /* 0x00990000f08c783b */ /* 0x000fe60000004200 */
        /* <DEDUP_REMOVED lines=25> */
[C---:B----4-:R-:W-:Y:S03]  /*9de0*/  HMMA.16816.F32.BF16 R60, R176.reuse, R132, R60 ;  /* 0x00000084b03c723c */ /* 0x050fe6000004183c */
        /* <DEDUP_REMOVED lines=29> */
[----:B------:R-:W-:Y:S02]  /*9fc0*/  FMUL.FTZ R121, R180, R121 ;  /* 0x00000079b4797220 */ /* 0x000fe40000410000 */
[C---:B------:R-:W-:Y:S02]  /*9fd0*/  FMUL.FTZ R122, R3.reuse, R122 ;  /* 0x0000007a037a7220 */ /* 0x040fe40000410000 */
[----:B------:R-:W-:Y:S04]  /*9fe0*/  FMUL.FTZ R123, R3, R123 ;  /* 0x0000007b037b7220 */ /* 0x000fe80000410000 */
[--C-:B------:R-:W-:Y:S02]  /*9ff0*/  FFMA.FTZ R158, R161, c[0x0][0x2d0], -R192.reuse ;  /* 0x0000b400a19e7a23 */ /* 0x100fe400000108c0 */
[--C-:B------:R-:W-:Y:S02]  /*a000*/  FFMA.FTZ R161, R167, c[0x0][0x2d0], -R175.reuse ;  /* 0x0000b400a7a17a23 */ /* 0x100fe400000108af */
[--C-:B------:R-:W-:Y:S02]  /*a010*/  FFMA.FTZ R156, R160, c[0x0][0x2d0], -R192.reuse ;  /* 0x0000b400a09c7a23 */ /* 0x100fe400000108c0 */
[--C-:B------:R-:W-:Y:S01]  /*a020*/  FFMA.FTZ R160, R166, c[0x0][0x2d0], -R175.reuse ;  /* 0x0000b400a6a07a23 */ /* 0x100fe200000108af */
[----:B------:R-:W-:Y:S01]  /*a030*/  MUFU.EX2 R158, R158 ;  /* 0x0000009e009e7308 */ /* 0x000fe20000000800 */
[--C-:B------:R-:W-:Y:S02]  /*a040*/  FFMA.FTZ R162, R165, c[0x0][0x2d0], -R192.reuse ;  /* 0x0000b400a5a27a23 */ /* 0x100fe400000108c0 */
[----:B------:R-:W-:Y:S02]  /*a050*/  FFMA.FTZ R165, R169, c[0x0][0x2d0], -R175 ;  /* 0x0000b400a9a57a23 */ /* 0x000fe400000108af */
[C---:B------:R-:W-:Y:S02]  /*a060*/  FMUL.FTZ R124, R180.reuse, R124 ;  /* 0x0000007cb47c7220 */ /* 0x040fe40000410000 */
[C---:B------:R-:W-:Y:S02]  /*a070*/  FMUL.FTZ R125, R180.reuse, R125 ;  /* 0x0000007db47d7220 */ /* 0x040fe40000410000 */
[C---:B------:R-:W-:Y:S01]  /*a080*/  FMUL.FTZ R128, R180.reuse, R128 ;  /* 0x00000080b4807220 */ /* 0x040fe20000410000 */
[----:B------:R-:W-:Y:S01]  /*a090*/  MUFU.EX2 R156, R156 ;  /* 0x0000009c009c7308 */ /* 0x000fe20000000800 */
[----:B------:R-:W-:Y:S02]  /*a0a0*/  FMUL.FTZ R129, R180, R129 ;  /* 0x00000081b4817220 */ /* 0x000fe40000410000 */
[--C-:B---3--:R-:W-:Y:S02]  /*a0b0*/  FFMA.FTZ R198, R195, c[0x0][0x2d0], -R192.reuse ;  /* 0x0000b400c3c67a23 */ /* 0x108fe400000108c0 */
[--C-:B------:R-:W-:Y:S02]  /*a0c0*/  FFMA.FTZ R197, R194, c[0x0][0x2d0], -R192.reuse ;  /* 0x0000b400c2c57a23 */ /* 0x100fe400000108c0 */
[--C-:B------:R-:W-:Y:S02]  /*a0d0*/  FFMA.FTZ R168, R186, c[0x0][0x2d0], -R192.reuse ;  /* 0x0000b400baa87a23 */ /* 0x100fe400000108c0 */
[C---:B------:R-:W-:Y:S01]  /*a0e0*/  FMUL.FTZ R126, R3.reuse, R126 ;  /* 0x0000007e037e7220 */ /* 0x040fe20000410000 */
[----:B------:R-:W-:Y:S01]  /*a0f0*/  MUFU.EX2 R195, R145 ;  /* 0x0000009100c37308 */ /* 0x000fe20000000800 */
[C---:B------:R-:W-:Y:S01]  /*a100*/  FMUL.FTZ R127, R3.reuse, R127 ;  /* 0x0000007f037f7220 */ /* 0x040fe20000410000 */
[C---:B----4-:R-:W-:Y:S03]  /*a110*/  HMMA.16816.F32.BF16 R76, R176.reuse, R132, R76 ;  /* 0x00000084b04c723c */ /* 0x050fe6000004184c */
[C---:B------:R-:W-:Y:S02]  /*a120*/  FMUL.FTZ R130, R3.reuse, R130 ;  /* 0x0000008203827220 */ /* 0x040fe40000410000 */
[----:B------:R-:W-:Y:S02]  /*a130*/  FMUL.FTZ R131, R3, R131 ;  /* 0x0000008303837220 */ /* 0x000fe40000410000 */
[----:B------:R-:W-:Y:S01]  /*a140*/  FADD.FTZ R167, R203, R183 ;  /* 0x000000b7cba77221 */ /* 0x000fe20000010000 */
[C---:B------:R-:W-:Y:S01]  /*a150*/  HMMA.16816.F32.BF16 R80, R176.reuse, R134, R80 ;  /* 0x00000086b050723c */ /* 0x040fe20000041850 */
[----:B------:R-:W3:Y:S01]  /*a160*/  LDSM.16.MT88.4 R132, [R241+0x6100] ;  /* 0x00610000f184783b */ /* 0x000ee20000004200 */
[----:B------:R-:W-:Y:S02]  /*a170*/  MUFU.EX2 R194, R144 ;  /* 0x0000009000c27308 */ /* 0x000fe40000000800 */
[--C-:B------:R-:W-:Y:S02]  /*a180*/  FFMA.FTZ R203, R189, c[0x0][0x2d0], -R192.reuse ;  /* 0x0000b400bdcb7a23 */ /* 0x100fe400000108c0 */
[----:B------:R-:W-:Y:S02]  /*a190*/  FADD.FTZ R167, R201, R167 ;  /* 0x000000a7c9a77221 */ /* 0x000fe40000010000 */
[--C-:B------:R-:W-:Y:S04]  /*a1a0*/  FFMA.FTZ R196, R196, c[0x0][0x2d0], -R192.reuse ;  /* 0x0000b400c4c47a23 */ /* 0x100fe800000108c0 */
[----:B------:R-:W-:Y:S01]  /*a1b0*/  MUFU.EX2 R189, R154 ;  /* 0x0000009a00bd7308 */ /* 0x000fe20000000800 */
[----:B------:R-:W-:Y:S02]  /*a1c0*/  FADD.FTZ R167, R191, R167 ;  /* 0x000000a7bfa77221 */ /* 0x000fe40000010000 */
[--C-:B------:R-:W-:Y:S02]  /*a1d0*/  FFMA.FTZ R211, R206, c[0x0][0x2d0], -R192.reuse ;  /* 0x0000b400ced37a23 */ /* 0x100fe400000108c0 */
[--C-:B------:R-:W-:Y:S02]  /*a1e0*/  FFMA.FTZ R207, R207, c[0x0][0x2d0], -R192.reuse ;  /* 0x0000b400cfcf7a23 */ /* 0x100fe400000108c0 */
[--C-:B------:R-:W-:Y:S02]  /*a1f0*/  FFMA.FTZ R205, R205, c[0x0][0x2d0], -R192.reuse ;  /* 0x0000b400cdcd7a23 */ /* 0x100fe400000108c0 */
[--C-:B------:R-:W-:Y:S01]  /*a200*/  FFMA.FTZ R204, R204, c[0x0][0x2d0], -R192.reuse ;  /* 0x0000b400cccc7a23 */ /* 0x100fe200000108c0 */
[----:B------:R-:W-:Y:S01]  /*a210*/  MUFU.EX2 R186, R165 ;  /* 0x000000a500ba7308 */ /* 0x000fe20000000800 */
[--C-:B------:R-:W-:Y:S09]  /*a220*/  FFMA.FTZ R187, R187, c[0x0][0x2d0], -R192.reuse ;  /* 0x0000b400bbbb7a23 */ /* 0x100ff200000108c0 */
[----:B------:R-:W-:Y:S01]  /*a230*/  MUFU.EX2 R160, R160 ;  /* 0x000000a000a07308 */ /* 0x000fe20000000800 */
[C---:B---3--:R-:W-:Y:S09]  /*a240*/  HMMA.16816.F32.BF16 R84, R176.reuse, R132, R84 ;  /* 0x00000084b054723c */ /* 0x048ff20000041854 */
[----:B------:R-:W-:Y:S01]  /*a250*/  MUFU.EX2 R162, R162 ;  /* 0x000000a200a27308 */ /* 0x000fe20000000800 */
[C---:B------:R-:W-:Y:S01]  /*a260*/  HMMA.16816.F32.BF16 R88, R176.reuse, R134, R88 ;  /* 0x00000086b058723c */ /* 0x040fe20000041858 */
[----:B------:R-:W3:Y:S08]  /*a270*/  LDSM.16.MT88.4 R132, [R240+0x6100] ;  /* 0x00610000f084783b */ /* 0x000ef00000004200 */
[----:B------:R-:W-:Y:S10]  /*a280*/  MUFU.EX2 R3, R209 ;  /* 0x000000d100037308 */ /* 0x000ff40000000800 */
[----:B------:R4:W-:Y:S10]  /*a290*/  MUFU.EX2 R209, R148 ;  /* 0x0000009400d17308 */ /* 0x0009f40000000800 */
[----:B------:R5:W-:Y:S10]  /*a2a0*/  MUFU.EX2 R201, R215 ;  /* 0x000000d700c97308 */ /* 0x000bf40000000800 */
[----:B------:R-:W-:Y:S01]  /*a2b0*/  MUFU.EX2 R203, R203 ;  /* 0x000000cb00cb7308 */ /* 0x000fe20000000800 */
[----:B----4-:R-:W-:Y:S01]  /*a2c0*/  LDSM.16.MT88.4 R148, [R240+0x1900] ;  /* 0x00190000f094783b */ /* 0x010fe20000004200 */
[C---:B---3--:R-:W-:Y:S08]  /*a2d0*/  HMMA.16816.F32.BF16 R92, R176.reuse, R132, R92 ;  /* 0x00000084b05c723c */ /* 0x048ff0000004185c */
[----:B------:R-:W-:Y:S01]  /*a2e0*/  MUFU.EX2 R191, R168 ;  /* 0x000000a800bf7308 */ /* 0x000fe20000000800 */
[----:B--2---:R-:W-:Y:S02]  /*a2f0*/  FFMA.FTZ R180, R180, R146, R173 ;  /* 0x00000092b4b47223 */ /* 0x004fe400000100ad */
[----:B------:R-:W-:Y:S01]  /*a300*/  LDSM.16.MT88.4 R144, [R242+0x1100] ;  /* 0x00110000f290783b */ /* 0x000fe20000004200 */
[----:B-----5:R-:W-:Y:S01]  /*a310*/  FFMA.FTZ R215, R182, c[0x0][0x2d0], -R192 ;  /* 0x0000b400b6d77a23 */ /* 0x020fe200000108c0 */
[C---:B------:R-:W-:Y:S05]  /*a320*/  HMMA.16816.F32.BF16 R96, R176.reuse, R134, R96 ;  /* 0x00000086b060723c */ /* 0x040fea0000041860 */
[----:B------:R-:W-:Y:S01]  /*a330*/  MUFU.EX2 R161, R161 ;  /* 0x000000a100a17308 */ /* 0x000fe20000000800 */
[----:B------:R-:W2:Y:S01]  /*a340*/  LDSM.16.MT88.4 R132, [R244+0x9100] ;  /* 0x00910000f484783b */ /* 0x000ea20000004200 */
[----:B------:R-:W-:Y:S02]  /*a350*/  FADD.FTZ R166, R208, R180 ;  /* 0x000000b4d0a67221 */ /* 0x000fe40000010000 */
[----:B------:R-:W-:Y:S03]  /*a360*/  FFMA.FTZ R192, R181, c[0x0][0x2d0], -R192 ;  /* 0x0000b400b5c07a23 */ /* 0x000fe600000108c0 */
[----:B------:R-:W-:Y:S02]  /*a370*/  FADD.FTZ R166, R202, R166 ;  /* 0x000000a6caa67221 */ /* 0x000fe40000010000 */
[----:B------:R-:W-:Y:S01]  /*a380*/  LDSM.16.MT88.4 R172, [R244+0x2900] ;  /* 0x00290000f4ac783b */ /* 0x000fe20000004200 */
[----:B------:R-:W-:Y:S01]  /*a390*/  MUFU.EX2 R202, R155 ;  /* 0x0000009b00ca7308 */ /* 0x000fe20000000800 */
[----:B------:R-:W-:Y:S04]  /*a3a0*/  FADD.FTZ R166, R193, R166 ;  /* 0x000000a6c1a67221 */ /* 0x000fe80000010000 */
[----:B-1----:R-:W-:Y:S05]  /*a3b0*/  FADD.FTZ R166, R152, R166 ;  /* 0x000000a698a67221 */ /* 0x002fea0000010000 */
[----:B------:R-:W-:Y:S10]  /*a3c0*/  MUFU.EX2 R208, R153 ;  /* 0x0000009900d07308 */ /* 0x000ff40000000800 */
[----:B------:R-:W1:Y:S10]  /*a3d0*/  MUFU.EX2 R193, R164 ;  /* 0x000000a400c17308 */ /* 0x000e740000000800 */
[----:B------:R-:W-:Y:S01]  /*a3e0*/  MUFU.EX2 R198, R198 ;  /* 0x000000c600c67308 */ /* 0x000fe20000000800 */
[C---:B--2---:R-:W-:Y:S08]  /*a3f0*/  HMMA.16816.F32.BF16 R100, R176.reuse, R132, R100 ;  /* 0x00000084b064723c */ /* 0x044ff00000041864 */
[C---:B------:R-:W-:Y:S01]  /*a400*/  HMMA.16816.F32.BF16 R104, R176.reuse, R134, R104 ;  /* 0x00000086b068723c */ /* 0x040fe20000041868 */
[----:B------:R-:W2:Y:S01]  /*a410*/  LDSM.16.MT88.4 R132, [R242+0x9100] ;  /* 0x00910000f284783b */ /* 0x000ea20000004200 */
[----:B------:R-:W-:Y:S02]  /*a420*/  MUFU.EX2 R197, R197 ;  /* 0x000000c500c57308 */ /* 0x000fe40000000800 */
[----:B-1----:R-:W-:Y:S08]  /*a430*/  F2FP.BF16.PACK_AB R180, R193, R186 ;  /* 0x000000bac1b4723e */ /* 0x002ff000000010ff */
[----:B------:R-:W-:Y:S10]  /*a440*/  MUFU.EX2 R196, R196 ;  /* 0x000000c400c47308 */ /* 0x000ff40000000800 */
[----:B------:R-:W-:Y:S10]  /*a450*/  MUFU.EX2 R211, R211 ;  /* 0x000000d300d37308 */ /* 0x000ff40000000800 */
[----:B------:R-:W-:Y:S01]  /*a460*/  MUFU.EX2 R207, R207 ;  /* 0x000000cf00cf7308 */ /* 0x000fe20000000800 */
[C---:B--2---:R-:W-:Y:S09]  /*a470*/  HMMA.16816.F32.BF16 R108, R176.reuse, R132, R108 ;  /* 0x00000084b06c723c */ /* 0x044ff2000004186c */
[----:B------:R-:W-:Y:S01]  /*a480*/  MUFU.EX2 R206, R213 ;  /* 0x000000d500ce7308 */ /* 0x000fe20000000800 */
[C---:B------:R-:W-:Y:S01]  /*a490*/  HMMA.16816.F32.BF16 R112, R176.reuse, R134, R112 ;  /* 0x00000086b070723c */ /* 0x040fe20000041870 */
[----:B------:R-:W1:Y:S08]  /*a4a0*/  LDSM.16.MT88.4 R132, [R241+0x9100] ;  /* 0x00910000f184783b */ /* 0x000e700000004200 */
[----:B------:R-:W2:Y:S10]  /*a4b0*/  MUFU.EX2 R213, R163 ;  /* 0x000000a300d57308 */ /* 0x000eb40000000800 */
[----:B------:R-:W-:Y:S10]  /*a4c0*/  MUFU.EX2 R205, R205 ;  /* 0x000000cd00cd7308 */ /* 0x000ff40000000800 */
[----:B------:R-:W-:Y:S01]  /*a4d0*/  MUFU.EX2 R204, R204 ;  /* 0x000000cc00cc7308 */ /* 0x000fe20000000800 */
[----:B--2---:R-:W-:Y:S09]  /*a4e0*/  F2FP.BF16.PACK_AB R182, R214, R213 ;  /* 0x000000d5d6b6723e */ /* 0x004ff200000010ff */
[----:B------:R-:W2:Y:S01]  /*a4f0*/  MUFU.EX2 R187, R187 ;  /* 0x000000bb00bb7308 */ /* 0x000ea20000000800 */
[C---:B-1----:R-:W-:Y:S09]  /*a500*/  HMMA.16816.F32.BF16 R116, R176.reuse, R132, R116 ;  /* 0x00000084b074723c */ /* 0x042ff20000041874 */
[----:B------:R-:W-:Y:S01]  /*a510*/  MUFU.EX2 R215, R215 ;  /* 0x000000d700d77308 */ /* 0x000fe20000000800 */
[C---:B------:R-:W-:Y:S01]  /*a520*/  HMMA.16816.F32.BF16 R120, R176.reuse, R134, R120 ;  /* 0x00000086b078723c */ /* 0x040fe20000041878 */
[----:B------:R-:W1:Y:S08]  /*a530*/  LDSM.16.MT88.4 R132, [R240+0x9100] ;  /* 0x00910000f084783b */ /* 0x000e700000004200 */
[----:B------:R-:W3:Y:S03]  /*a540*/  MUFU.EX2 R192, R192 ;  /* 0x000000c000c07308 */ /* 0x000ee60000000800 */
[----:B--2---:R-:W-:Y:S02]  /*a550*/  F2FP.BF16.PACK_AB R181, R187, R191 ;  /* 0x000000bfbbb5723e */ /* 0x004fe400000010ff */
[----:B---3--:R-:W-:Y:S01]  /*a560*/  F2FP.BF16.PACK_AB R183, R192, R215 ;  /* 0x000000d7c0b7723e */ /* 0x008fe200000010ff */
[C---:B-1----:R-:W-:Y:S07]  /*a570*/  HMMA.16816.F32.BF16 R124, R176.reuse, R132, R124 ;  /* 0x00000084b07c723c */ /* 0x042fee000004187c */
[----:B------:R-:W-:Y:S01]  /*a580*/  F2FP.BF16.PACK_AB R132, R157, R152 ;  /* 0x000000989d84723e */ /* 0x000fe200000010ff */
[----:B------:R-:W-:Y:S01]  /*a590*/  HMMA.16816.F32.BF16 R128, R176, R134, R128 ;  /* 0x00000086b080723c */ /* 0x000fe20000041880 */
[----:B------:R-:W-:Y:S03]  /*a5a0*/  LDSM.16.MT88.4 R152, [R242+0x5100] ;  /* 0x00510000f298783b */ /* 0x000fe60000004200 */
[----:B------:R-:W-:Y:S03]  /*a5b0*/  F2FP.BF16.PACK_AB R133, R156, R158 ;  /* 0x0000009e9c85723e */ /* 0x000fe600000010ff */
[----:B------:R-:W-:Y:S02]  /*a5c0*/  F2FP.BF16.PACK_AB R134, R160, R161 ;  /* 0x000000a1a086723e */ /* 0x000fe400000010ff */
[----:B------:R-:W-:Y:S07]  /*a5d0*/  F2FP.BF16.PACK_AB R135, R184, R162 ;  /* 0x000000a2b887723e */ /* 0x000fee00000010ff */
[C---:B------:R-:W-:Y:S08]  /*a5e0*/  HMMA.16816.F32.BF16 R4, R132.reuse, R136, R4 ;  /* 0x000000888404723c */ /* 0x040ff00000041804 */
        /* <DEDUP_REMOVED lines=45> */
[----:B------:R-:W-:Y:S01]  /*a8c0*/  HMMA.16816.F32.BF16 R128, R132, R142, R128 ;  /* 0x0000008e8480723c */ /* 0x000fe20000041880 */
[----:B------:R-:W2:Y:S06]  /*a8d0*/  LDSM.16.MT88.4 R140, [R241+0x1100] ;  /* 0x00110000f18c783b */ /* 0x000eac0000004200 */
[----:B------:R-:W-:Y:S02]  /*a8e0*/  F2FP.BF16.PACK_AB R132, R199, R200 ;  /* 0x000000c8c784723e */ /* 0x000fe400000010ff */
[----:B------:R-:W-:Y:S03]  /*a8f0*/  F2FP.BF16.PACK_AB R133, R197, R198 ;  /* 0x000000c6c585723e */ /* 0x000fe600000010ff */
[----:B------:R-:W-:Y:S02]  /*a900*/  F2FP.BF16.PACK_AB R134, R194, R195 ;  /* 0x000000c3c286723e */ /* 0x000fe400000010ff */
[----:B------:R-:W-:Y:S07]  /*a910*/  F2FP.BF16.PACK_AB R135, R3, R196 ;  /* 0x000000c40387723e */ /* 0x000fee00000010ff */
[C---:B-1----:R-:W-:Y:S08]  /*a920*/  HMMA.16816.F32.BF16 R4, R132.reuse, R136, R4 ;  /* 0x000000888404723c */ /* 0x042ff00000041804 */
[C---:B------:R-:W-:Y:S01]  /*a930*/  HMMA.16816.F32.BF16 R8, R132.reuse, R138, R8 ;  /* 0x0000008a8408723c */ /* 0x040fe20000041808 */
[----:B------:R-:W1:Y:S07]  /*a940*/  LDSM.16.MT88.4 R136, [R240+0x1100] ;  /* 0x00110000f088783b */ /* 0x000e6e0000004200 */
[C---:B------:R-:W-:Y:S08]  /*a950*/  HMMA.16816.F32.BF16 R12, R132.reuse, R144, R12 ;  /* 0x00000090840c723c */ /* 0x040ff0000004180c */
        /* <DEDUP_REMOVED lines=31> */
[----:B------:R-:W-:Y:S07]  /*ab50*/  LDSM.16.MT88.4 R140, [R240+0xa100] ;  /* 0x00a10000f08c783b */ /* 0x000fee0000004200 */
[C---:B-1----:R-:W-:Y:S08]  /*ab60*/  HMMA.16816.F32.BF16 R100, R132.reuse, R136, R100 ;  /* 0x000000888464723c */ /* 0x042ff00000041864 */
[C---:B------:R-:W-:Y:S01]  /*ab70*/  HMMA.16816.F32.BF16 R104, R132.reuse, R138, R104 ;  /* 0x0000008a8468723c */ /* 0x040fe20000041868 */
[----:B------:R-:W1:Y:S07]  /*ab80*/  LDSM.16.MT88.4 R136, [R241+0xa100] ;  /* 0x00a10000f188783b */ /* 0x000e6e0000004200 */
[C---:B---3--:R-:W-:Y:S08]  /*ab90*/  HMMA.16816.F32.BF16 R108, R132.reuse, R144, R108 ;  /* 0x00000090846c723c */ /* 0x048ff0000004186c */
[C---:B------:R-:W-:Y:S01]  /*aba0*/  HMMA.16816.F32.BF16 R112, R132.reuse, R146, R112 ;  /* 0x000000928470723c */ /* 0x040fe20000041870 */
[----:B------:R-:W-:Y:S07]  /*abb0*/  LDSM.16.MT88.4 R144, [R242+0x1900] ;  /* 0x00190000f290783b */ /* 0x000fee0000004200 */
        /* <DEDUP_REMOVED lines=34> */
[C---:B------:R-:W-:Y:S08]  /*ade0*/  HMMA.16816.F32.BF16 R68, R132.reuse, R148, R68 ;  /* 0x000000948444723c */ /* 0x040ff00000041844 */
[C---:B------:R-:W-:Y:S01]  /*adf0*/  HMMA.16816.F32.BF16 R72, R132.reuse, R150, R72 ;  /* 0x000000968448723c */ /* 0x040fe20000041848 */
[----:B------:R-:W2:Y:S07]  /*ae00*/  LDSM.16.MT88.4 R148, [R244+0xa900] ;  /* 0x00a90000f494783b */ /* 0x000eae0000004200 */
[C---:B---3--:R-:W-:Y:S08]  /*ae10*/  HMMA.16816.F32.BF16 R76, R132.reuse, R144, R76 ;  /* 0x00000090844c723c */ /* 0x048ff0000004184c */
[C---:B------:R-:W-:Y:S01]  /*ae20*/  HMMA.16816.F32.BF16 R80, R132.reuse, R146, R80 ;  /* 0x000000928450723c */ /* 0x040fe20000041850 */
[----:B------:R-:W-:Y:S07]  /*ae30*/  LDSM.16.MT88.4 R144, [R241+0xa900] ;  /* 0x00a90000f190783b */ /* 0x000fee0000004200 */
        /* <DEDUP_REMOVED lines=16> */
[----:B------:R-:W-:Y:S01]  /*af40*/  HMMA.16816.F32.BF16 R128, R132, R142, R128 ;  /* 0x0000008e8480723c */ /* 0x000fe20000041880 */
[----:B------:R-:W3:Y:S06]  /*af50*/  LDSM.16.MT88.4 R140, [R240+0x2100] ;  /* 0x00210000f08c783b */ /* 0x000eec0000004200 */
        /* <DEDUP_REMOVED lines=22> */
[C---:B----4-:R-:W-:Y:S08]  /*b0c0*/  HMMA.16816.F32.BF16 R52, R132.reuse, R148, R52 ;  /* 0x000000948434723c */ /* 0x050ff00000041834 */
[C---:B------:R-:W-:Y:S01]  /*b0d0*/  HMMA.16816.F32.BF16 R56, R132.reuse, R150, R56 ;  /* 0x000000968438723c */ /* 0x040fe20000041838 */
[----:B------:R-:W4:Y:S07]  /*b0e0*/  LDSM.16.MT88.4 R148, [R240+0x8100] ;  /* 0x00810000f094783b */ /* 0x000f2e0000004200 */
        /* <DEDUP_REMOVED lines=11> */
[----:B------:R-:W3:Y:S07]  /*b1a0*/  LDSM.16.MT88.4 R152, [R240+0xb100] ;  /* 0x00b10000f098783b */ /* 0x000eee0000004200 */
[C---:B----4-:R-:W-:Y:S08]  /*b1b0*/  HMMA.16816.F32.BF16 R92, R132.reuse, R148, R92 ;  /* 0x00000094845c723c */ /* 0x050ff0000004185c */
[C---:B------:R-:W-:Y:S01]  /*b1c0*/  HMMA.16816.F32.BF16 R96, R132.reuse, R150, R96 ;  /* 0x000000968460723c */ /* 0x040fe20000041860 */
[----:B------:R-:W-:Y:S07]  /*b1d0*/  LDSM.16.MT88.4 R148, [R240+0x2900] ;  /* 0x00290000f094783b */ /* 0x000fee0000004200 */
[C---:B-1----:R-:W-:Y:S07]  /*b1e0*/  HMMA.16816.F32.BF16 R100, R132.reuse, R136, R100 ;  /* 0x000000888464723c */ /* 0x042fee0000041864 */
[----:B------:R-:W-:Y:S01]  /*b1f0*/  FADD.FTZ R136, R158, R167 ;  /* 0x000000a79e887221 */ /* 0x000fe20000010000 */
[C---:B------:R-:W-:Y:S04]  /*b200*/  HMMA.16816.F32.BF16 R104, R132.reuse, R138, R104 ;  /* 0x0000008a8468723c */ /* 0x040fe80000041868 */
[----:B------:R-:W-:Y:S02]  /*b210*/  FADD.FTZ R137, R157, R166 ;  /* 0x000000a69d897221 */ /* 0x000fe40000010000 */
[----:B------:R-:W1:Y:S01]  /*b220*/  LDSM.16.MT88.4 R164, [R242+0x2900] ;  /* 0x00290000f2a4783b */ /* 0x000e620000004200 */
[----:B------:R-:W-:Y:S01]  /*b230*/  FADD.FTZ R136, R156, R136 ;  /* 0x000000889c887221 */ /* 0x000fe20000010000 */
[C---:B--2---:R-:W-:Y:S04]  /*b240*/  HMMA.16816.F32.BF16 R108, R132.reuse, R140, R108 ;  /* 0x0000008c846c723c */ /* 0x044fe8000004186c */
[----:B------:R-:W-:Y:S02]  /*b250*/  FADD.FTZ R161, R161, R137 ;  /* 0x00000089a1a17221 */ /* 0x000fe40000010000 */
[----:B------:R-:W2:Y:S01]  /*b260*/  LDSM.16.MT88.4 R156, [R241+0x2900] ;  /* 0x00290000f19c783b */ /* 0x000ea20000004200 */
[----:B------:R-:W-:Y:S01]  /*b270*/  FADD.FTZ R138, R162, R136 ;  /* 0x00000088a28a7221 */ /* 0x000fe20000010000 */
[C---:B------:R-:W-:Y:S04]  /*b280*/  HMMA.16816.F32.BF16 R112, R132.reuse, R142, R112 ;  /* 0x0000008e8470723c */ /* 0x040fe80000041870 */
[----:B------:R-:W-:Y:S02]  /*b290*/  FADD.FTZ R139, R160, R161 ;  /* 0x000000a1a08b7221 */ /* 0x000fe40000010000 */
[----:B------:R-:W4:Y:S02]  /*b2a0*/  LDSM.16.MT88.4 R140, [R244+0x5900] ;  /* 0x00590000f48c783b */ /* 0x000f240000004200 */
[C---:B------:R-:W-:Y:S08]  /*b2b0*/  HMMA.16816.F32.BF16 R116, R132.reuse, R144, R116 ;  /* 0x000000908474723c */ /* 0x040ff00000041874 */
[C---:B------:R-:W-:Y:S08]  /*b2c0*/  HMMA.16816.F32.BF16 R120, R132.reuse, R146, R120 ;  /* 0x000000928478723c */ /* 0x040ff00000041878 */
[C---:B---3--:R-:W-:Y:S08]  /*b2d0*/  HMMA.16816.F32.BF16 R124, R132.reuse, R152, R124 ;  /* 0x00000098847c723c */ /* 0x048ff0000004187c */
[----:B------:R-:W-:Y:S01]  /*b2e0*/  HMMA.16816.F32.BF16 R128, R132, R154, R128 ;  /* 0x0000009a8480723c */ /* 0x000fe20000041880 */
[----:B------:R-:W3:Y:S07]  /*b2f0*/  LDSM.16.MT88.4 R132, [R242+0x5900] ;  /* 0x00590000f284783b */ /* 0x000eee0000004200 */
[C---:B------:R-:W-:Y:S01]  /*b300*/  HMMA.16816.F32.BF16 R176, R180.reuse, R172, R4 ;  /* 0x000000acb4b0723c */ /* 0x040fe20000041804 */
[----:B------:R-:W5:Y:S07]  /*b310*/  LDSM.16.MT88.4 R4, [R241+0x5900] ;  /* 0x00590000f104783b */ /* 0x000f6e0000004200 */
[C---:B------:R-:W-:Y:S01]  /*b320*/  HMMA.16816.F32.BF16 R172, R180.reuse, R174, R8 ;  /* 0x000000aeb4ac723c */ /* 0x040fe20000041808 */
[----:B------:R-:W3:Y:S07]  /*b330*/  LDSM.16.MT88.4 R8, [R240+0x5900] ;  /* 0x00590000f008783b */ /* 0x000eee0000004200 */
[C---:B-1----:R-:W-:Y:S01]  /*b340*/  HMMA.16816.F32.BF16 R168, R180.reuse, R164, R12 ;  /* 0x000000a4b4a8723c */ /* 0x042fe2000004180c */
[----:B------:R-:W1:Y:S07]  /*b350*/  LDSM.16.MT88.4 R12, [R244+0x8900] ;  /* 0x00890000f40c783b */ /* 0x000e6e0000004200 */
[C---:B------:R-:W-:Y:S01]  /*b360*/  HMMA.16816.F32.BF16 R164, R180.reuse, R166, R16 ;  /* 0x000000a6b4a4723c */ /* 0x040fe20000041810 */
[----:B------:R-:W1:Y:S07]  /*b370*/  LDSM.16.MT88.4 R16, [R242+0x8900] ;  /* 0x00890000f210783b */ /* 0x000e6e0000004200 */
[C---:B--2---:R-:W-:Y:S01]  /*b380*/  HMMA.16816.F32.BF16 R160, R180.reuse, R156, R20 ;  /* 0x0000009cb4a0723c */ /* 0x044fe20000041814 */
[----:B------:R-:W2:Y:S07]  /*b390*/  LDSM.16.MT88.4 R20, [R241+0x8900] ;  /* 0x00890000f114783b */ /* 0x000eae0000004200 */
[C---:B------:R-:W-:Y:S01]  /*b3a0*/  HMMA.16816.F32.BF16 R156, R180.reuse, R158, R24 ;  /* 0x0000009eb49c723c */ /* 0x040fe20000041818 */
[----:B------:R-:W1:Y:S07]  /*b3b0*/  LDSM.16.MT88.4 R24, [R240+0x8900] ;  /* 0x00890000f018783b */ /* 0x000e6e0000004200 */
[C---:B------:R-:W-:Y:S07]  /*b3c0*/  HMMA.16816.F32.BF16 R152, R180.reuse, R148, R28 ;  /* 0x00000094b498723c */ /* 0x040fee000004181c */
[----:B------:R-:W-:Y:S01]  /*b3d0*/  MOV R30, R138 ;  /* 0x0000008a001e7202 */ /* 0x000fe20000000f00 */
[C---:B------:R-:W-:Y:S04]  /*b3e0*/  HMMA.16816.F32.BF16 R148, R180.reuse, R150, R32 ;  /* 0x00000096b494723c */ /* 0x040fe80000041820 */
[----:B------:R-:W-:Y:S01]  /*b3f0*/  MOV R31, R139 ;  /* 0x0000008b001f7202 */ /* 0x000fe20000000f00 */
[----:B------:R-:W-:Y:S03]  /*b400*/  FADD.FTZ R184, R184, R30 ;  /* 0x0000001eb8b87221 */ /* 0x000fe60000010000 */
[C---:B----4-:R-:W-:Y:S04]  /*b410*/  HMMA.16816.F32.BF16 R144, R180.reuse, R140, R36 ;  /* 0x0000008cb490723c */ /* 0x050fe80000041824 */
[----:B------:R-:W-:Y:S02]  /*b420*/  FADD.FTZ R184, R198, R184 ;  /* 0x000000b8c6b87221 */ /* 0x000fe40000010000 */
[----:B------:R-:W-:Y:S02]  /*b430*/  FADD.FTZ R200, R200, R31 ;  /* 0x0000001fc8c87221 */ /* 0x000fe40000010000 */
[C---:B------:R-:W-:Y:S04]  /*b440*/  HMMA.16816.F32.BF16 R140, R180.reuse, R142, R40 ;  /* 0x0000008eb48c723c */ /* 0x040fe80000041828 */
[----:B------:R-:W-:Y:S02]  /*b450*/  FADD.FTZ R197, R197, R184 ;  /* 0x000000b8c5c57221 */ /* 0x000fe40000010000 */
[----:B------:R-:W-:Y:S02]  /*b460*/  FADD.FTZ R199, R199, R200 ;  /* 0x000000c8c7c77221 */ /* 0x000fe40000010000 */
[C---:B---3--:R-:W-:Y:S04]  /*b470*/  HMMA.16816.F32.BF16 R136, R180.reuse, R132, R44 ;  /* 0x00000084b488723c */ /* 0x048fe8000004182c */
[----:B------:R-:W-:Y:S02]  /*b480*/  FADD.FTZ R197, R196, R197 ;  /* 0x000000c5c4c57221 */ /* 0x000fe40000010000 */
[----:B------:R-:W-:Y:S02]  /*b490*/  FADD.FTZ R199, R195, R199 ;  /* 0x000000c7c3c77221 */ /* 0x000fe40000010000 */
[C---:B------:R-:W-:Y:S04]  /*b4a0*/  HMMA.16816.F32.BF16 R132, R180.reuse, R134, R48 ;  /* 0x00000086b484723c */ /* 0x040fe80000041830 */
[----:B------:R-:W-:Y:S02]  /*b4b0*/  FADD.FTZ R3, R3, R197 ;  /* 0x000000c503037221 */ /* 0x000fe40000010000 */
[----:B------:R-:W-:Y:S02]  /*b4c0*/  FADD.FTZ R194, R194, R199 ;  /* 0x000000c7c2c27221 */ /* 0x000fe40000010000 */
[C---:B-----5:R-:W-:Y:S04]  /*b4d0*/  HMMA.16816.F32.BF16 R52, R180.reuse, R4, R52 ;  /* 0x00000004b434723c */ /* 0x060fe80000041834 */
[----:B------:R-:W-:Y:S02]  /*b4e0*/  FADD.FTZ R3, R211, R3 ;  /* 0x00000003d3037221 */ /* 0x000fe40000010000 */
[----:B------:R-:W-:Y:S02]  /*b4f0*/  FADD.FTZ R194, R210, R194 ;  /* 0x000000c2d2c27221 */ /* 0x000fe40000010000 */
[C---:B------:R-:W-:Y:S01]  /*b500*/  HMMA.16816.F32.BF16 R56, R180.reuse, R6, R56 ;  /* 0x00000006b438723c */ /* 0x040fe20000041838 */
[----:B------:R-:W3:Y:S03]  /*b510*/  LDSM.16.MT88.4 R4, [R244+0xb900] ;  /* 0x00b90000f404783b */ /* 0x000ee60000004200 */
[----:B------:R-:W-:Y:S02]  /*b520*/  FADD.FTZ R207, R207, R3 ;  /* 0x00000003cfcf7221 */ /* 0x000fe40000010000 */
[----:B------:R-:W-:Y:S02]  /*b530*/  FADD.FTZ R209, R209, R194 ;  /* 0x000000c2d1d17221 */ /* 0x000fe40000010000 */
[C---:B------:R-:W-:Y:S04]  /*b540*/  HMMA.16816.F32.BF16 R60, R180.reuse, R8, R60 ;  /* 0x00000008b43c723c */ /* 0x040fe8000004183c */
[----:B------:R-:W-:Y:S02]  /*b550*/  FADD.FTZ R209, R206, R209 ;  /* 0x000000d1ced17221 */ /* 0x000fe40000010000 */
[----:B------:R-:W-:Y:S02]  /*b560*/  FADD.FTZ R207, R205, R207 ;  /* 0x000000cfcdcf7221 */ /* 0x000fe40000010000 */
[C---:B------:R-:W-:Y:S01]  /*b570*/  HMMA.16816.F32.BF16 R64, R180.reuse, R10, R64 ;  /* 0x0000000ab440723c */ /* 0x040fe20000041840 */
[----:B------:R-:W4:Y:S03]  /*b580*/  LDSM.16.MT88.4 R8, [R242+0xb900] ;  /* 0x00b90000f208783b */ /* 0x000f260000004200 */
[----:B------:R-:W-:Y:S02]  /*b590*/  FADD.FTZ R212, R212, R209 ;  /* 0x000000d1d4d47221 */ /* 0x000fe40000010000 */
[----:B------:R-:W-:Y:S02]  /*b5a0*/  FADD.FTZ R204, R204, R207 ;  /* 0x000000cfcccc7221 */ /* 0x000fe40000010000 */
[C---:B-1----:R-:W-:Y:S04]  /*b5b0*/  HMMA.16816.F32.BF16 R68, R180.reuse, R12, R68 ;  /* 0x0000000cb444723c */ /* 0x042fe80000041844 */
[----:B------:R-:W-:Y:S02]  /*b5c0*/  FADD.FTZ R212, R201, R212 ;  /* 0x000000d4c9d47221 */ /* 0x000fe40000010000 */
[----:B------:R-:W-:Y:S02]  /*b5d0*/  FADD.FTZ R204, R203, R204 ;  /* 0x000000cccbcc7221 */ /* 0x000fe40000010000 */
[C---:B------:R-:W-:Y:S01]  /*b5e0*/  HMMA.16816.F32.BF16 R72, R180.reuse, R14, R72 ;  /* 0x0000000eb448723c */ /* 0x040fe20000041848 */
[----:B------:R-:W1:Y:S03]  /*b5f0*/  LDSM.16.MT88.4 R12, [R241+0xb900] ;  /* 0x00b90000f10c783b */ /* 0x000e660000004200 */
        /* <DEDUP_REMOVED lines=18> */
[----:B------:R-:W-:Y:S04]  /*b720*/  FADD.FTZ R3, R214, R193 ;  /* 0x000000c1d6037221 */ /* 0x000fe80000010000 */
[C---:B---3--:R-:W-:Y:S01]  /*b730*/  HMMA.16816.F32.BF16 R100, R180.reuse, R4, R100 ;  /* 0x00000004b464723c */ /* 0x048fe20000041864 */
[----:B------:R2:W-:Y:S07]  /*b740*/  STL [R1+0x60], R3 ;  /* 0x0000600301007387 */ /* 0x0005ee0000100800 */
[C---:B------:R-:W-:Y:S01]  /*b750*/  HMMA.16816.F32.BF16 R104, R180.reuse, R6, R104 ;  /* 0x00000006b468723c */ /* 0x040fe20000041868 */
[----:B------:R-:W3:Y:S07]  /*b760*/  LDSM.16.MT88.4 R4, [R240+0xb900] ;  /* 0x00b90000f004783b */ /* 0x000eee0000004200 */
[C---:B----4-:R-:W-:Y:S08]  /*b770*/  HMMA.16816.F32.BF16 R108, R180.reuse, R8, R108 ;  /* 0x00000008b46c723c */ /* 0x050ff0000004186c */
[C---:B------:R-:W-:Y:S04]  /*b780*/  HMMA.16816.F32.BF16 R112, R180.reuse, R10, R112 ;  /* 0x0000000ab470723c */ /* 0x040fe80000041870 */
[----:B--2---:R-:W-:Y:S04]  /*b790*/  MOV R3, R0 ;  /* 0x0000000000037202 */ /* 0x004fe80000000f00 */
[C---:B-1----:R-:W-:Y:S08]  /*b7a0*/  HMMA.16816.F32.BF16 R116, R180.reuse, R12, R116 ;  /* 0x0000000cb474723c */ /* 0x042ff00000041874 */
[C---:B------:R-:W-:Y:S08]  /*b7b0*/  HMMA.16816.F32.BF16 R120, R180.reuse, R14, R120 ;  /* 0x0000000eb478723c */ /* 0x040ff00000041878 */
[C---:B---3--:R-:W-:Y:S08]  /*b7c0*/  HMMA.16816.F32.BF16 R124, R180.reuse, R4, R124 ;  /* 0x00000004b47c723c */ /* 0x048ff0000004187c */
[----:B------:R-:W-:Y:S07]  /*b7d0*/  HMMA.16816.F32.BF16 R128, R180, R6, R128 ;  /* 0x00000006b480723c */ /* 0x000fee0000041880 */
[----:B------:R-:W-:Y:S01]  /*b7e0*/  MOV R180, R2 ;  /* 0x0000000200b47202 */ /* 0x000fe20000000f00 */
[----:B------:R-:W-:Y:S01]  /*b7f0*/  FADD.FTZ R183, R192, R187 ;  /* 0x000000bbc0b77221 */ /* 0x000fe20000010000 */
[----:B------:R-:W-:-:S05]  /*b800*/  @P0 BRA `(.L_x_772) ;  /* 0xffffb54000000947 */ /* 0x000fca000383ffff */
.L_x_771:
[----:B------:R-:W2:Y:S04]  /*b810*/  LDL.LU R5, [R1+0x60] ;  /* 0x0000600001057983 */ /* 0x000ea80000300800 */
[----:B------:R-:W1:Y:S01]  /*b820*/  SHFL.BFLY PT, R4, R183, 0x2, 0x1f ;  /* 0x0c401f00b7047f89 */ /* 0x000e6200000e0000 */
[----:B------:R-:W-:-:S02]  /*b830*/  MOV R6, c[0x0][0x4e8] ;  /* 0x00013a0000067a02 */ /* 0x000fc40000000f00 */
[----:B------:R-:W-:Y:S01]  /*b840*/  MOV R11, RZ ;  /* 0x000000ff000b7202 */ /* 0x000fe20000000f00 */
[----:B------:R-:W3:Y:S01]  /*b850*/  LDL.LU R15, [R1+0x8] ;  /* 0x00000800010f7983 */ /* 0x000ee20000300800 */
[----:B------:R-:W-:-:S03]  /*b860*/  ISETP.NE.AND P4, PT, R6, 0x1, PT ;  /* 0x000000010600780c */ /* 0x000fc60003f85270 */
[----:B------:R-:W4:Y:S01]  /*b870*/  S2R R8, SR_TID.X ;  /* 0x0000000000087919 */ /* 0x000f220000002100 */
[----:B------:R-:W4:Y:S01]  /*b880*/  S2UR UR7, SR_CTAID.Y ;  /* 0x00000000000779c3 */ /* 0x000f220000002600 */
[----:B------:R-:W-:Y:S02]  /*b890*/  ULDC.64 UR4, c[0x0][0x490] ;  /* 0x0001240000047ab9 */ /* 0x000fe40000000a00 */
[----:B------:R-:W3:Y:S04]  /*b8a0*/  LDL.LU R17, [R1+0x1c] ;  /* 0x00001c0001117983 */ /* 0x000ee80000300800 */
[----:B------:R-:W3:Y:S01]  /*b8b0*/  LDL.LU R24, [R1+0x4] ;  /* 0x0000040001187983 */ /* 0x000ee20000300800 */
[----:B-1----:R-:W-:-:S05]  /*b8c0*/  FADD.FTZ R183, R4, R183 ;  /* 0x000000b704b77221 */ /* 0x002fca0000010000 */
[----:B------:R-:W1:Y:S01]  /*b8d0*/  SHFL.BFLY PT, R4, R183, 0x1, 0x1f ;  /* 0x0c201f00b7047f89 */ /* 0x000e6200000e0000 */
[----:B----4-:R-:W-:Y:S01]  /*b8e0*/  SHF.R.S32.HI R9, RZ, 0x1f, R8 ;  /* 0x0000001fff097819 */ /* 0x010fe20000011408 */
[----:B-1----:R-:W-:-:S05]  /*b8f0*/  FADD.FTZ R4, R183, R4 ;  /* 0x00000004b7047221 */ /* 0x002fca0000010000 */
[----:B------:R-:W-:Y:S01]  /*b900*/  FSETP.NE.FTZ.AND P0, PT, R4, RZ, PT ;  /* 0x000000ff0400720b */ /* 0x000fe20003f15000 */
[----:B------:R-:W-:Y:S01]  /*b910*/  USHF.R.S32.HI UR6, URZ, 0x1f, UR7 ;  /* 0x0000001f3f067899 */ /* 0x000fe20008011407 */
[----:B------:R-:W-:-:S03]  /*b920*/  MOV R16, 0xff800000 ;  /* 0xff80000000107802 */ /* 0x000fc60000000f00 */
[----:B------:R-:W-:Y:S01]  /*b930*/  UIMAD UR8, UR6, UR4, URZ ;  /* 0x00000004060872a4 */ /* 0x000fe2000f8e023f */
[----:B------:R-:W-:Y:S06]  /*b940*/  BAR.SYNC.DEFER_BLOCKING 0x1, 0x100 ;  /* 0x0044000000007b1d */ /* 0x000fec0000010000 */
[----:B--2---:R-:W1:Y:S01]  /*b950*/  SHFL.BFLY PT, R3, R5, 0x2, 0x1f ;  /* 0x0c401f0005037f89 */ /* 0x004e6200000e0000 */
[----:B---3--:R-:W-:Y:S01]  /*b960*/  @P4 IMAD.HI.U32 R10, R15, c[0x0][0x4ec], RZ ;  /* 0x00013b000f0a4a27 */ /* 0x008fe200078e00ff */
[----:B------:R-:W-:-:S04]  /*b970*/  MOV R7, R15 ;  /* 0x0000000f00077202 */ /* 0x000fc80000000f00 */
[----:B------:R-:W-:Y:S02]  /*b980*/  @P4 SHF.R.U32.HI R7, RZ, c[0x0][0x4f0], R10 ;  /* 0x00013c00ff074a19 */ /* 0x000fe4000001160a */
[----:B------:R-:W-:Y:S02]  /*b990*/  MOV R10, RZ ;  /* 0x000000ff000a7202 */ /* 0x000fe40000000f00 */
[----:B------:R-:W-:Y:S01]  /*b9a0*/  IADD3 R13, -R7, RZ, RZ ;  /* 0x000000ff070d7210 */ /* 0x000fe20007ffe1ff */
[----:B-1----:R-:W-:-:S05]  /*b9b0*/  FADD.FTZ R3, R3, R5 ;  /* 0x0000000503037221 */ /* 0x002fca0000010000 */
[----:B------:R-:W1:Y:S01]  /*b9c0*/  SHFL.BFLY PT, R5, R3, 0x1, 0x1f ;  /* 0x0c201f0003057f89 */ /* 0x000e6200000e0000 */
[----:B------:R-:W2:Y:S01]  /*b9d0*/  @P0 MUFU.RCP R10, R4 ;  /* 0x00000004000a0308 */ /* 0x000ea20000001000 */
[----:B-1----:R-:W-:Y:S01]  /*b9e0*/  FADD.FTZ R5, R3, R5 ;  /* 0x0000000503057221 */ /* 0x002fe20000010000 */
[CC--:B------:R-:W-:Y:S01]  /*b9f0*/  LEA.HI R3, R9.reuse, R8.reuse, RZ, 0x5 ;  /* 0x0000000809037211 */ /* 0x0c0fe200078f28ff */
[C---:B--2---:R-:W-:Y:S01]  /*ba00*/  FMUL.FTZ R83, R10.reuse, R83 ;  /* 0x000000530a537220 */ /* 0x044fe20000410000 */
[----:B------:R-:W-:Y:S02]  /*ba10*/  LEA.HI R9, R9, R8, RZ, 0x2 ;  /* 0x0000000809097211 */ /* 0x000fe400078f10ff */
[----:B------:R-:W-:Y:S01]  /*ba20*/  FSETP.NE.FTZ.AND P1, PT, R5, RZ, PT ;  /* 0x000000ff0500720b */ /* 0x000fe20003f35000 */
[----:B------:R-:W-:Y:S01]  /*ba30*/  FMUL.FTZ R82, R10, R82 ;  /* 0x000000520a527220 */ /* 0x000fe20000410000 */
[----:B------:R-:W-:Y:S02]  /*ba40*/  LOP3.LUT R12, R3, 0xffffffe0, RZ, 0xc0, !PT ;  /* 0xffffffe0030c7812 */ /* 0x000fe400078ec0ff */
[----:B------:R-:W-:-:S02]  /*ba50*/  LOP3.LUT R14, R9, 0xfffffffc, RZ, 0xc0, !PT ;  /* 0xfffffffc090e7812 */ /* 0x000fc400078ec0ff */
[----:B------:R-:W-:Y:S02]  /*ba60*/  F2FP.BF16.PACK_AB R82, R83, R82 ;  /* 0x000000525352723e */ /* 0x000fe400000010ff */
[----:B------:R-:W2:Y:S01]  /*ba70*/  LDL R83, [R1] ;  /* 0x0000000001537983 */ /* 0x000ea20000100800 */
[-C--:B------:R-:W-:Y:S02]  /*ba80*/  IADD3 R12, -R12, R8.reuse, RZ ;  /* 0x000000080c0c7210 */ /* 0x080fe40007ffe1ff */
[----:B------:R-:W-:Y:S02]  /*ba90*/  IADD3 R8, -R14, R8, RZ ;  /* 0x000000080e087210 */ /* 0x000fe40007ffe1ff */
[----:B------:R-:W1:Y:S01]  /*baa0*/  @P1 MUFU.RCP R11, R5 ;  /* 0x00000005000b1308 */ /* 0x000e620000001000 */
[----:B------:R-:W-:Y:S01]  /*bab0*/  LOP3.LUT P3, RZ, R12, 0x3, RZ, 0xc0, !PT ;  /* 0x000000030cff7812 */ /* 0x000fe2000786c0ff */
[----:B------:R-:W-:Y:S02]  /*bac0*/  IMAD R12, R13, c[0x0][0x4e8], R15 ;  /* 0x00013a000d0c7a24 */ /* 0x000fe400078e020f */
[----:B-1----:R-:W-:-:S02]  /*bad0*/  FMUL.FTZ R81, R11, R81 ;  /* 0x000000510b517220 */ /* 0x002fc40000410000 */
[----:B------:R-:W-:-:S05]  /*bae0*/  FMUL.FTZ R80, R11, R80 ;  /* 0x000000500b507220 */ /* 0x000fca0000410000 */
[----:B------:R-:W-:Y:S02]  /*baf0*/  F2FP.BF16.PACK_AB R80, R81, R80 ;  /* 0x000000505150723e */ /* 0x000fe400000010ff */
[----:B------:R1:W5:Y:S01]  /*bb00*/  LDL R81, [R1+0x14] ;  /* 0x0000140001517983 */ /* 0x0003620000100800 */
[----:B------:R3:W4:Y:S01]  /*bb10*/  @P0 MUFU.LG2 R14, R4 ;  /* 0x00000004000e0308 */ /* 0x0007220000000c00 */
[--C-:B------:R-:W-:Y:S02]  /*bb20*/  SHF.R.S32.HI R13, RZ, 0x2, R9.reuse ;  /* 0x00000002ff0d7819 */ /* 0x100fe40000011409 */
[----:B------:R-:W-:-:S05]  /*bb30*/  SHF.R.S32.HI R9, RZ, 0x1f, R9 ;  /* 0x0000001fff097819 */ /* 0x000fca0000011409 */
[----:B------:R-:W1:Y:S01]  /*bb40*/  @P1 MUFU.LG2 R5, R5 ;  /* 0x0000000500051308 */ /* 0x000e620000000c00 */
[----:B------:R-:W-:Y:S02]  /*bb50*/  LEA.HI R9, R9, R13, RZ, 0x3 ;  /* 0x0000000d09097211 */ /* 0x000fe400078f18ff */
[----:B---3--:R-:W-:Y:S01]  /*bb60*/  @P0 MOV R4, 0x3f317218 ;  /* 0x3f31721800040802 */ /* 0x008fe20000000f00 */
[----:B----4-:R-:W-:Y:S01]  /*bb70*/  @P0 FMUL.FTZ R14, R14, 0.69314718246459960938 ;  /* 0x3f3172180e0e0820 */ /* 0x010fe20000410000 */
[----:B------:R-:W-:-:S03]  /*bb80*/  LOP3.LUT R9, R9, 0xfffffff8, RZ, 0xc0, !PT ;  /* 0xfffffff809097812 */ /* 0x000fc600078ec0ff */
[----:B------:R-:W-:Y:S01]  /*bb90*/  @P0 FMUL.FTZ R4, R4, c[0x0][0x2d0] ;  /* 0x0000b40004040a20 */ /* 0x000fe20000410000 */
[----:B------:R-:W-:Y:S02]  /*bba0*/  MOV R15, 0xff800000 ;  /* 0xff800000000f7802 */ /* 0x000fe40000000f00 */
[----:B------:R-:W-:Y:S01]  /*bbb0*/  IADD3 R13, R13, -R9, RZ ;  /* 0x800000090d0d7210 */ /* 0x000fe20007ffe0ff */
[----:B------:R-:W-:Y:S01]  /*bbc0*/  @P0 FFMA.FTZ R15, R4, R0, R14 ;  /* 0x00000000040f0223 */ /* 0x000fe2000001000e */
[----:B------:R-:W-:Y:S01]  /*bbd0*/  @P1 MOV R9, 0x3f317218 ;  /* 0x3f31721800091802 */ /* 0x000fe20000000f00 */
[----:B------:R-:W3:Y:S01]  /*bbe0*/  S2R R0, SR_CTAID.Z ;  /* 0x0000000000007919 */ /* 0x000ee20000002700 */
[----:B-1----:R-:W-:Y:S01]  /*bbf0*/  @P1 FMUL.FTZ R5, R5, 0.69314718246459960938 ;  /* 0x3f31721805051820 */ /* 0x002fe20000410000 */
[----:B------:R-:W-:Y:S02]  /*bc00*/  SHF.R.S32.HI R3, RZ, 0x5, R3 ;  /* 0x00000005ff037819 */ /* 0x000fe40000011403 */
[----:B------:R-:W-:Y:S01]  /*bc10*/  @P1 FMUL.FTZ R9, R9, c[0x0][0x2d0] ;  /* 0x0000b40009091a20 */ /* 0x000fe20000410000 */
[----:B------:R-:W-:-:S03]  /*bc20*/  UIMAD.WIDE.U32 UR10, UR7, UR4, URZ ;  /* 0x00000004070a72a5 */ /* 0x000fc6000f8e003f */
[----:B------:R-:W-:Y:S01]  /*bc30*/  @P1 FFMA.FTZ R16, R9, R2, R5 ;  /* 0x0000000209101223 */ /* 0x000fe20000010005 */
[----:B------:R-:W-:Y:S01]  /*bc40*/  SHF.R.S32.HI R2, RZ, 0x1f, R3 ;  /* 0x0000001fff027819 */ /* 0x000fe20000011403 */
[----:B------:R-:W-:Y:S01]  /*bc50*/  UIMAD UR8, UR7, UR5, UR8 ;  /* 0x00000005070872a4 */ /* 0x000fe2000f8e0208 */
[----:B------:R-:W1:Y:S02]  /*bc60*/  S2R R5, SR_CTAID.X ;  /* 0x0000000000057919 */ /* 0x000e640000002500 */
[----:B------:R-:W-:Y:S01]  /*bc70*/  ULDC.64 UR4, c[0x0][0x3e8] ;  /* 0x0000fa0000047ab9 */ /* 0x000fe20000000a00 */
[----:B------:R-:W-:Y:S01]  /*bc80*/  LEA.HI R9, R2, R3, RZ, 0x3 ;  /* 0x0000000302097211 */ /* 0x000fe200078f18ff */
[----:B------:R-:W-:Y:S01]  /*bc90*/  UIMAD UR6, UR6, UR4, URZ ;  /* 0x00000004060672a4 */ /* 0x000fe2000f8e023f */
[----:B------:R-:W-:Y:S01]  /*bca0*/  LEA.HI R4, R8, R8, RZ, 0x1 ;  /* 0x0000000808047211 */ /* 0x000fe200078f08ff */
[----:B------:R-:W-:Y:S01]  /*bcb0*/  UIMAD.WIDE.U32 UR14, UR7, UR4, URZ ;  /* 0x00000004070e72a5 */ /* 0x000fe2000f8e003f */
[----:B------:R-:W-:Y:S01]  /*bcc0*/  LOP3.LUT R9, R9, 0xffffff8, RZ, 0xc0, !PT ;  /* 0x0ffffff809097812 */ /* 0x000fe200078ec0ff */
[----:B------:R-:W-:Y:S01]  /*bcd0*/  UIMAD UR5, UR7, UR5, UR6 ;  /* 0x00000005070572a4 */ /* 0x000fe2000f8e0206 */
[----:B------:R-:W-:Y:S01]  /*bce0*/  LOP3.LUT R14, R4, 0x1ffffffe, RZ, 0xc0, !PT ;  /* 0x1ffffffe040e7812 */ /* 0x000fe200078ec0ff */
[----:B------:R-:W-:Y:S01]  /*bcf0*/  UIADD3 UR8, UR11, UR8, URZ ;  /* 0x000000080b087290 */ /* 0x000fe2000fffe03f */
[----:B------:R-:W-:Y:S01]  /*bd00*/  IADD3 R9, R3, -R9, RZ ;  /* 0x8000000903097210 */ /* 0x000fe20007ffe0ff */
[----:B------:R-:W-:Y:S01]  /*bd10*/  UIADD3 UR5, UR15, UR5, URZ ;  /* 0x000000050f057290 */ /* 0x000fe2000fffe03f */
[----:B---3--:R-:W-:-:S02]  /*bd20*/  SHF.R.S32.HI R2, RZ, 0x1f, R0 ;  /* 0x0000001fff027819 */ /* 0x008fc40000011400 */
[----:B------:R-:W-:Y:S02]  /*bd30*/  LEA R3, R3, R8, 0x9 ;  /* 0x0000000803037211 */ /* 0x000fe400078e48ff */
[----:B------:R-:W-:Y:S02]  /*bd40*/  IADD3 R14, R8, -R14, RZ ;  /* 0x8000000e080e7210 */ /* 0x000fe40007ffe0ff */
[----:B------:R-:W-:Y:S02]  /*bd50*/  SHF.R.S32.HI R8, RZ, 0x2, R17 ;  /* 0x00000002ff087819 */ /* 0x000fe40000011411 */
[C---:B------:R-:W-:Y:S02]  /*bd60*/  R2P PR, R13.reuse, 0x6 ;  /* 0x000000060d007804 */ /* 0x040fe40000000000 */
[C---:B------:R-:W-:Y:S02]  /*bd70*/  LOP3.LUT R17, R13.reuse, 0x1, RZ, 0xc0, !PT ;  /* 0x000000010d117812 */ /* 0x040fe400078ec0ff */
[----:B------:R-:W-:Y:S01]  /*bd80*/  SHF.L.U32 R13, R13, 0x6, RZ ;  /* 0x000000060d0d7819 */ /* 0x000fe200000006ff */
[----:B------:R-:W-:Y:S01]  /*bd90*/  IMAD R4, R2, c[0x0][0x3f0], RZ ;  /* 0x0000fc0002047a24 */ /* 0x000fe200078e02ff */
[----:B------:R-:W-:-:S02]  /*bda0*/  MOV R21, UR11 ;  /* 0x0000000b00157c02 */ /* 0x000fc40008000f00 */
[----:B------:R-:W-:Y:S01]  /*bdb0*/  MOV R19, UR15 ;  /* 0x0000000f00137c02 */ /* 0x000fe20008000f00 */
[----:B------:R-:W-:Y:S01]  /*bdc0*/  IMAD R2, R2, c[0x0][0x498], RZ ;  /* 0x0001260002027a24 */ /* 0x000fe200078e02ff */
[----:B------:R-:W-:Y:S02]  /*bdd0*/  MOV R20, UR10 ;  /* 0x0000000a00147c02 */ /* 0x000fe40008000f00 */
[----:B------:R-:W-:Y:S02]  /*bde0*/  MOV R18, UR14 ;  /* 0x0000000e00127c02 */ /* 0x000fe40008000f00 */
[----:B------:R-:W-:Y:S02]  /*bdf0*/  MOV R21, UR8 ;  /* 0x0000000800157c02 */ /* 0x000fe40008000f00 */
[----:B------:R-:W-:Y:S02]  /*be00*/  MOV R19, UR5 ;  /* 0x0000000500137c02 */ /* 0x000fe40008000f00 */
[----:B------:R-:W-:-:S02]  /*be10*/  LEA R8, R9, R8, 0x4 ;  /* 0x0000000809087211 */ /* 0x000fc400078e20ff */
[----:B------:R-:W-:Y:S01]  /*be20*/  LOP3.LUT R13, R13, 0x1c0, RZ, 0xc0, !PT ;  /* 0x000001c00d0d7812 */ /* 0x000fe200078ec0ff */
[----:B------:R-:W-:Y:S01]  /*be30*/  IMAD R4, R0, c[0x0][0x3f4], R4 ;  /* 0x0000fd0000047a24 */ /* 0x000fe200078e0204 */
[----:B------:R-:W-:Y:S01]  /*be40*/  LEA R14, R14, R8, 0x3 ;  /* 0x000000080e0e7211 */ /* 0x000fe200078e18ff */
[----:B------:R-:W-:Y:S01]  /*be50*/  IMAD.WIDE.U32 R18, R0, c[0x0][0x3f0], R18 ;  /* 0x0000fc0000127a25 */ /* 0x000fe200078e0012 */
[----:B------:R-:W-:-:S03]  /*be60*/  LEA.HI R13, R13, R13, RZ, 0x1d ;  /* 0x0000000d0d0d7211 */ /* 0x000fc600078fe8ff */
[C---:B------:R-:W-:Y:S02]  /*be70*/  IMAD R2, R0.reuse, c[0x0][0x49c], R2 ;  /* 0x0001270000027a24 */ /* 0x040fe400078e0202 */
[----:B------:R-:W-:Y:S01]  /*be80*/  IMAD.WIDE.U32 R20, R0, c[0x0][0x498], R20 ;  /* 0x0001260000147a25 */ /* 0x000fe200078e0014 */
[----:B------:R-:W-:Y:S02]  /*be90*/  SHF.R.S32.HI R0, RZ, 0x1f, R7 ;  /* 0x0000001fff007819 */ /* 0x000fe40000011407 */
[----:B-1----:R-:W-:Y:S01]  /*bea0*/  LEA R8, R5, R8, 0x7 ;  /* 0x0000000805087211 */ /* 0x002fe200078e38ff */
[----:B------:R-:W-:Y:S01]  /*beb0*/  IMAD R6, R6, c[0x0][0x388], RZ ;  /* 0x0000e20006067a24 */ /* 0x000fe200078e02ff */
[----:B------:R-:W-:Y:S02]  /*bec0*/  ISETP.NE.U32.AND P0, PT, R17, 0x1, PT ;  /* 0x000000011100780c */ /* 0x000fe40003f05070 */
[----:B------:R-:W-:Y:S01]  /*bed0*/  LEA R14, R5, R14, 0x7 ;  /* 0x0000000e050e7211 */ /* 0x000fe200078e38ff */
[----:B------:R-:W-:Y:S01]  /*bee0*/  IMAD R0, R0, c[0x0][0x3e0], RZ ;  /* 0x0000f80000007a24 */ /* 0x000fe200078e02ff */
[----:B------:R-:W-:-:S02]  /*bef0*/  IADD3 R19, R19, R4, RZ ;  /* 0x0000000413137210 */ /* 0x000fc40007ffe0ff */
[----:B------:R-:W-:Y:S02]  /*bf00*/  LEA R3, R3, R13, 0x1 ;  /* 0x0000000d03037211 */ /* 0x000fe400078e08ff */
[-C--:B------:R-:W-:Y:S01]  /*bf10*/  ISETP.GE.OR P5, PT, R8, R6.reuse, P3 ;  /* 0x000000060800720c */ /* 0x080fe20001fa6670 */
[----:B------:R-:W-:Y:S01]  /*bf20*/  @P4 IMAD.HI.U32 R5, R14, c[0x0][0x4ec], RZ ;  /* 0x00013b000e054a27 */ /* 0x000fe200078e00ff */
[----:B------:R-:W-:Y:S02]  /*bf30*/  IADD3 R8, R8, 0x8, RZ ;  /* 0x0000000808087810 */ /* 0x000fe40007ffe0ff */
[----:B------:R-:W-:Y:S01]  /*bf40*/  SHF.L.U32 R3, R3, 0x1, RZ ;  /* 0x0000000103037819 */ /* 0x000fe200000006ff */
[C---:B------:R-:W-:Y:S02]  /*bf50*/  IMAD R0, R7.reuse, c[0x0][0x3e4], R0 ;  /* 0x0000f90007007a24 */ /* 0x040fe400078e0200 */
[----:B------:R-:W-:Y:S01]  /*bf60*/  IMAD.WIDE.U32 R18, R7, c[0x0][0x3e0], R18 ;  /* 0x0000f80007127a25 */ /* 0x000fe200078e0012 */
[----:B------:R-:W-:-:S02]  /*bf70*/  ISETP.GE.OR P3, PT, R8, R6, P3 ;  /* 0x000000060800720c */ /* 0x000fc40001f66670 */
[----:B------:R-:W-:Y:S02]  /*bf80*/  MOV R7, R14 ;  /* 0x0000000e00077202 */ /* 0x000fe40000000f00 */
[----:B------:R-:W-:Y:S02]  /*bf90*/  IADD3 R8, R3, 0x80, RZ ;  /* 0x0000008003087810 */ /* 0x000fe40007ffe0ff */
[----:B------:R-:W-:Y:S02]  /*bfa0*/  @P4 SHF.R.U32.HI R7, RZ, c[0x0][0x4f0], R5 ;  /* 0x00013c00ff074a19 */ /* 0x000fe40000011605 */
[----:B------:R-:W-:Y:S02]  /*bfb0*/  IADD3 R19, R19, R0, RZ ;  /* 0x0000000013137210 */ /* 0x000fe40007ffe0ff */
[----:B------:R-:W-:Y:S02]  /*bfc0*/  IADD3 R0, R3, 0x70, RZ ;  /* 0x0000007003007810 */ /* 0x000fe40007ffe0ff */
[----:B------:R-:W-:-:S02]  /*bfd0*/  @P0 IADD3 R0, R8, 0x10, RZ ;  /* 0x0000001008000810 */ /* 0x000fc40007ffe0ff */
[----:B------:R-:W-:Y:S02]  /*bfe0*/  SHF.R.S32.HI R8, RZ, 0x1f, R7 ;  /* 0x0000001fff087819 */ /* 0x000fe40000011407 */
[C---:B------:R-:W-:Y:S02]  /*bff0*/  IADD3 R20, P0, R7.reuse, R20, RZ ;  /* 0x0000001407147210 */ /* 0x040fe40007f1e0ff */
[----:B------:R-:W-:-:S05]  /*c000*/  IADD3 R7, -R7, RZ, RZ ;  /* 0x000000ff07077210 */ /* 0x000fca0007ffe1ff */
[----:B------:R-:W-:Y:S01]  /*c010*/  IMAD R7, R7, c[0x0][0x4e8], R14 ;  /* 0x00013a0007077a24 */ /* 0x000fe200078e020e */
[----:B------:R-:W-:Y:S01]  /*c020*/  MOV R5, 0x20 ;  /* 0x0000002000057802 */ /* 0x000fe20000000f00 */
[C---:B------:R-:W-:Y:S01]  /*c030*/  FMUL.FTZ R177, R11.reuse, R177 ;  /* 0x000000b10bb17220 */ /* 0x040fe20000410000 */
[----:B------:R-:W-:Y:S01]  /*c040*/  SHF.R.S32.HI R4, RZ, 0x1f, R12 ;  /* 0x0000001fff047819 */ /* 0x000fe2000001140c */
[C---:B------:R-:W-:Y:S01]  /*c050*/  FMUL.FTZ R176, R11.reuse, R176 ;  /* 0x000000b00bb07220 */ /* 0x040fe20000410000 */
[----:B------:R-:W-:Y:S01]  /*c060*/  IADD3.X R21, R8, R21, R2, P0, !PT ;  /* 0x0000001508157210 */ /* 0x000fe200007fe402 */
[C---:B------:R-:W-:Y:S01]  /*c070*/  FMUL.FTZ R179, R10.reuse, R179 ;  /* 0x000000b30ab37220 */ /* 0x040fe20000410000 */
[----:B------:R-:W-:Y:S01]  /*c080*/  SHF.R.S32.HI R9, RZ, 0x1f, R7 ;  /* 0x0000001fff097819 */ /* 0x000fe20000011407 */
[----:B------:R-:W-:Y:S01]  /*c090*/  FMUL.FTZ R178, R10, R178 ;  /* 0x000000b20ab27220 */ /* 0x000fe20000410000 */
[----:B------:R-:W-:Y:S01]  /*c0a0*/  MOV R2, 0x40 ;  /* 0x0000004000027802 */ /* 0x000fe20000000f00 */
[----:B------:R-:W-:-:S02]  /*c0b0*/  FMUL.FTZ R173, R11, R173 ;  /* 0x000000ad0bad7220 */ /* 0x000fc40000410000 */
[----:B------:R-:W-:Y:S02]  /*c0c0*/  FMUL.FTZ R172, R11, R172 ;  /* 0x000000ac0bac7220 */ /* 0x000fe40000410000 */
[C---:B------:R-:W-:Y:S02]  /*c0d0*/  FMUL.FTZ R175, R10.reuse, R175 ;  /* 0x000000af0aaf7220 */ /* 0x040fe40000410000 */
[C---:B------:R-:W-:Y:S01]  /*c0e0*/  FMUL.FTZ R174, R10.reuse, R174 ;  /* 0x000000ae0aae7220 */ /* 0x040fe20000410000 */
[----:B------:R-:W-:Y:S01]  /*c0f0*/  SEL R5, R5, 0xffffffe0, !P1 ;  /* 0xffffffe005057807 */ /* 0x000fe20004800000 */
[C---:B------:R-:W-:Y:S02]  /*c100*/  FMUL.FTZ R169, R11.reuse, R169 ;  /* 0x000000a90ba97220 */ /* 0x040fe40000410000 */
[----:B------:R-:W-:Y:S02]  /*c110*/  FMUL.FTZ R168, R11, R168 ;  /* 0x000000a80ba87220 */ /* 0x000fe40000410000 */
[----:B------:R-:W-:-:S02]  /*c120*/  FMUL.FTZ R171, R10, R171 ;  /* 0x000000ab0aab7220 */ /* 0x000fc40000410000 */
[C---:B------:R-:W-:Y:S02]  /*c130*/  FMUL.FTZ R170, R10.reuse, R170 ;  /* 0x000000aa0aaa7220 */ /* 0x040fe40000410000 */
[C---:B------:R-:W-:Y:S02]  /*c140*/  FMUL.FTZ R165, R11.reuse, R165 ;  /* 0x000000a50ba57220 */ /* 0x040fe40000410000 */
[----:B------:R-:W-:Y:S02]  /*c150*/  FMUL.FTZ R164, R11, R164 ;  /* 0x000000a40ba47220 */ /* 0x000fe40000410000 */
[C---:B------:R-:W-:Y:S02]  /*c160*/  FMUL.FTZ R167, R10.reuse, R167 ;  /* 0x000000a70aa77220 */ /* 0x040fe40000410000 */
[----:B------:R-:W-:Y:S01]  /*c170*/  FMUL.FTZ R166, R10, R166 ;  /* 0x000000a60aa67220 */ /* 0x000fe20000410000 */
[----:B------:R-:W-:Y:S01]  /*c180*/  F2FP.BF16.PACK_AB R176, R177, R176 ;  /* 0x000000b0b1b0723e */ /* 0x000fe200000010ff */
[----:B------:R-:W-:Y:S01]  /*c190*/  FMUL.FTZ R161, R11, R161 ;  /* 0x000000a10ba17220 */ /* 0x000fe20000410000 */
[----:B------:R-:W-:Y:S01]  /*c1a0*/  F2FP.BF16.PACK_AB R178, R179, R178 ;  /* 0x000000b2b3b2723e */ /* 0x000fe200000010ff */
[----:B------:R-:W-:Y:S01]  /*c1b0*/  FMUL.FTZ R160, R11, R160 ;  /* 0x000000a00ba07220 */ /* 0x000fe20000410000 */
[----:B------:R-:W-:Y:S01]  /*c1c0*/  SEL R2, R2, 0xffffffc0, !P2 ;  /* 0xffffffc002027807 */ /* 0x000fe20005000000 */
[----:B------:R-:W-:-:S02]  /*c1d0*/  FMUL.FTZ R163, R10, R163 ;  /* 0x000000a30aa37220 */ /* 0x000fc40000410000 */
[C---:B------:R-:W-:Y:S01]  /*c1e0*/  FMUL.FTZ R162, R10.reuse, R162 ;  /* 0x000000a20aa27220 */ /* 0x040fe20000410000 */
[----:B------:R-:W-:Y:S01]  /*c1f0*/  F2FP.BF16.PACK_AB R172, R173, R172 ;  /* 0x000000acadac723e */ /* 0x000fe200000010ff */
[----:B------:R-:W-:Y:S01]  /*c200*/  FMUL.FTZ R157, R11, R157 ;  /* 0x0000009d0b9d7220 */ /* 0x000fe20000410000 */
[----:B------:R-:W-:Y:S01]  /*c210*/  F2FP.BF16.PACK_AB R174, R175, R174 ;  /* 0x000000aeafae723e */ /* 0x000fe200000010ff */
[----:B------:R-:W-:Y:S02]  /*c220*/  FMUL.FTZ R156, R11, R156 ;  /* 0x0000009c0b9c7220 */ /* 0x000fe40000410000 */
[C---:B------:R-:W-:Y:S02]  /*c230*/  FMUL.FTZ R159, R10.reuse, R159 ;  /* 0x0000009f0a9f7220 */ /* 0x040fe40000410000 */
[----:B------:R-:W-:Y:S02]  /*c240*/  FMUL.FTZ R158, R10, R158 ;  /* 0x0000009e0a9e7220 */ /* 0x000fe40000410000 */
[----:B------:R-:W-:-:S02]  /*c250*/  IMAD R4, R4, c[0x0][0x3d8], RZ ;  /* 0x0000f60004047a24 */ /* 0x000fc400078e02ff */
[----:B------:R-:W-:Y:S01]  /*c260*/  IMAD R9, R9, c[0x0][0x488], RZ ;  /* 0x0001220009097a24 */ /* 0x000fe200078e02ff */
[----:B------:R-:W-:Y:S01]  /*c270*/  F2FP.BF16.PACK_AB R168, R169, R168 ;  /* 0x000000a8a9a8723e */ /* 0x000fe200000010ff */
[----:B------:R-:W-:Y:S01]  /*c280*/  FMUL.FTZ R153, R11, R153 ;  /* 0x000000990b997220 */ /* 0x000fe20000410000 */
[----:B------:R-:W-:Y:S01]  /*c290*/  F2FP.BF16.PACK_AB R170, R171, R170 ;  /* 0x000000aaabaa723e */ /* 0x000fe200000010ff */
[----:B------:R-:W-:Y:S01]  /*c2a0*/  FMUL.FTZ R152, R11, R152 ;  /* 0x000000980b987220 */ /* 0x000fe20000410000 */
[----:B------:R-:W-:Y:S01]  /*c2b0*/  IADD3 R8, R3, R5, RZ ;  /* 0x0000000503087210 */ /* 0x000fe20007ffe0ff */
[C---:B------:R-:W-:Y:S02]  /*c2c0*/  FMUL.FTZ R155, R10.reuse, R155 ;  /* 0x0000009b0a9b7220 */ /* 0x040fe40000410000 */
[C---:B------:R-:W-:Y:S01]  /*c2d0*/  FMUL.FTZ R154, R10.reuse, R154 ;  /* 0x0000009a0a9a7220 */ /* 0x040fe20000410000 */
[----:B------:R-:W-:Y:S01]  /*c2e0*/  F2FP.BF16.PACK_AB R164, R165, R164 ;  /* 0x000000a4a5a4723e */ /* 0x000fe200000010ff */
[----:B------:R-:W-:Y:S01]  /*c2f0*/  FMUL.FTZ R149, R11, R149 ;  /* 0x000000950b957220 */ /* 0x000fe20000410000 */
[----:B------:R-:W-:Y:S01]  /*c300*/  F2FP.BF16.PACK_AB R166, R167, R166 ;  /* 0x000000a6a7a6723e */ /* 0x000fe200000010ff */
[----:B------:R-:W-:Y:S01]  /*c310*/  FMUL.FTZ R148, R11, R148 ;  /* 0x000000940b947220 */ /* 0x000fe20000410000 */
[----:B------:R-:W-:Y:S01]  /*c320*/  IADD3 R5, R5, R0, RZ ;  /* 0x0000000005057210 */ /* 0x000fe20007ffe0ff */
[----:B------:R-:W-:-:S02]  /*c330*/  FMUL.FTZ R151, R10, R151 ;  /* 0x000000970a977220 */ /* 0x000fc40000410000 */
[C---:B------:R-:W-:Y:S01]  /*c340*/  FMUL.FTZ R150, R10.reuse, R150 ;  /* 0x000000960a967220 */ /* 0x040fe20000410000 */
        /* <DEDUP_REMOVED lines=11> */
[----:B------:R-:W-:Y:S01]  /*c400*/  STS [R3+0x80], R176 ;  /* 0x000080b003007388 */ /* 0x000fe20000000800 */
[----:B------:R-:W-:-:S02]  /*c410*/  FMUL.FTZ R143, R10, R143 ;  /* 0x0000008f0a8f7220 */ /* 0x000fc40000410000 */
[----:B------:R-:W-:Y:S01]  /*c420*/  FMUL.FTZ R142, R10, R142 ;  /* 0x0000008e0a8e7220 */ /* 0x000fe20000410000 */
[----:B------:R-:W-:Y:S01]  /*c430*/  STS [R3+0x480], R178 ;  /* 0x000480b203007388 */ /* 0x000fe20000000800 */
[----:B------:R-:W-:Y:S02]  /*c440*/  IMAD R4, R12, c[0x0][0x3dc], R4 ;  /* 0x0000f7000c047a24 */ /* 0x000fe400078e0204 */
[----:B------:R-:W-:Y:S01]  /*c450*/  IMAD.WIDE.U32 R20, R7, c[0x0][0x488], R20 ;  /* 0x0001220007147a25 */ /* 0x000fe200078e0014 */
[----:B------:R-:W-:Y:S01]  /*c460*/  F2FP.BF16.PACK_AB R152, R153, R152 ;  /* 0x000000989998723e */ /* 0x000fe200000010ff */
[----:B------:R-:W-:Y:S02]  /*c470*/  STS [R0], R172 ;  /* 0x000000ac00007388 */ /* 0x000fe40000000800 */
[----:B------:R-:W-:Y:S01]  /*c480*/  IMAD R9, R7, c[0x0][0x48c], R9 ;  /* 0x0001230007097a24 */ /* 0x000fe200078e0209 */
[----:B------:R-:W-:Y:S01]  /*c490*/  IADD3 R7, R2, R0, RZ ;  /* 0x0000000002077210 */ /* 0x000fe20007ffe0ff */
[----:B------:R-:W-:Y:S01]  /*c4a0*/  FMUL.FTZ R137, R11, R137 ;  /* 0x000000890b897220 */ /* 0x000fe20000410000 */
[----:B------:R-:W-:Y:S01]  /*c4b0*/  F2FP.BF16.PACK_AB R154, R155, R154 ;  /* 0x0000009a9b9a723e */ /* 0x000fe200000010ff */
[----:B------:R-:W-:Y:S01]  /*c4c0*/  FMUL.FTZ R136, R11, R136 ;  /* 0x000000880b887220 */ /* 0x000fe20000410000 */
[----:B------:R-:W-:Y:S01]  /*c4d0*/  STS [R0+0x400], R174 ;  /* 0x000400ae00007388 */ /* 0x000fe20000000800 */
[----:B------:R-:W-:-:S02]  /*c4e0*/  FMUL.FTZ R139, R10, R139 ;  /* 0x0000008b0a8b7220 */ /* 0x000fc40000410000 */
[----:B------:R-:W-:Y:S02]  /*c4f0*/  FMUL.FTZ R138, R10, R138 ;  /* 0x0000008a0a8a7220 */ /* 0x000fe40000410000 */
[----:B------:R-:W-:Y:S01]  /*c500*/  IMAD.WIDE.U32 R12, R12, c[0x0][0x3d8], R18 ;  /* 0x0000f6000c0c7a25 */ /* 0x000fe200078e0012 */
[----:B------:R-:W-:Y:S01]  /*c510*/  IADD3 R18, R2, R8, RZ ;  /* 0x0000000802127210 */ /* 0x000fe20007ffe0ff */
[----:B------:R-:W-:Y:S01]  /*c520*/  STS [R8+0x80], R168 ;  /* 0x000080a808007388 */ /* 0x000fe20000000800 */
[----:B------:R-:W-:Y:S01]  /*c530*/  F2FP.BF16.PACK_AB R148, R149, R148 ;  /* 0x000000949594723e */ /* 0x000fe200000010ff */
[----:B------:R-:W-:Y:S01]  /*c540*/  FMUL.FTZ R133, R11, R133 ;  /* 0x000000850b857220 */ /* 0x000fe20000410000 */
[----:B------:R-:W-:Y:S01]  /*c550*/  F2FP.BF16.PACK_AB R150, R151, R150 ;  /* 0x000000969796723e */ /* 0x000fe200000010ff */
[----:B------:R-:W-:Y:S01]  /*c560*/  FMUL.FTZ R132, R11, R132 ;  /* 0x000000840b847220 */ /* 0x000fe20000410000 */
[----:B------:R-:W-:Y:S01]  /*c570*/  STS [R8+0x480], R170 ;  /* 0x000480aa08007388 */ /* 0x000fe20000000800 */
[C---:B------:R-:W-:Y:S01]  /*c580*/  FMUL.FTZ R135, R10.reuse, R135 ;  /* 0x000000870a877220 */ /* 0x040fe20000410000 */
[----:B------:R-:W-:Y:S01]  /*c590*/  IADD3 R2, R5, R2, RZ ;  /* 0x0000000205027210 */ /* 0x000fe20007ffe0ff */
[C---:B------:R-:W-:Y:S01]  /*c5a0*/  FMUL.FTZ R134, R10.reuse, R134 ;  /* 0x000000860a867220 */ /* 0x040fe20000410000 */
[----:B------:R-:W-:Y:S01]  /*c5b0*/  F2FP.BF16.PACK_AB R144, R145, R144 ;  /* 0x000000909190723e */ /* 0x000fe200000010ff */
[----:B------:R-:W-:Y:S01]  /*c5c0*/  FMUL.FTZ R53, R11, R53 ;  /* 0x000000350b357220 */ /* 0x000fe20000410000 */
[----:B------:R-:W-:Y:S01]  /*c5d0*/  F2FP.BF16.PACK_AB R146, R147, R146 ;  /* 0x000000929392723e */ /* 0x000fe200000010ff */
[----:B------:R-:W-:Y:S01]  /*c5e0*/  FMUL.FTZ R52, R11, R52 ;  /* 0x000000340b347220 */ /* 0x000fe20000410000 */
[----:B------:R-:W-:Y:S01]  /*c5f0*/  STS [R5], R164 ;  /* 0x000000a405007388 */ /* 0x000fe20000000800 */
[----:B------:R-:W-:-:S02]  /*c600*/  FMUL.FTZ R55, R10, R55 ;  /* 0x000000370a377220 */ /* 0x000fc40000410000 */
[C---:B------:R-:W-:Y:S01]  /*c610*/  FMUL.FTZ R54, R10.reuse, R54 ;  /* 0x000000360a367220 */ /* 0x040fe20000410000 */
[----:B------:R-:W-:Y:S01]  /*c620*/  STS [R5+0x400], R166 ;  /* 0x000400a605007388 */ /* 0x000fe20000000800 */
[----:B------:R-:W-:Y:S01]  /*c630*/  FMUL.FTZ R57, R11, R57 ;  /* 0x000000390b397220 */ /* 0x000fe20000410000 */
[----:B------:R-:W-:Y:S01]  /*c640*/  F2FP.BF16.PACK_AB R140, R141, R140 ;  /* 0x0000008c8d8c723e */ /* 0x000fe200000010ff */
[----:B------:R-:W-:Y:S01]  /*c650*/  FMUL.FTZ R56, R11, R56 ;  /* 0x000000380b387220 */ /* 0x000fe20000410000 */
[----:B------:R-:W-:Y:S01]  /*c660*/  F2FP.BF16.PACK_AB R142, R143, R142 ;  /* 0x0000008e8f8e723e */ /* 0x000fe200000010ff */
[C---:B------:R-:W-:Y:S01]  /*c670*/  FMUL.FTZ R59, R10.reuse, R59 ;  /* 0x0000003b0a3b7220 */ /* 0x040fe20000410000 */
[----:B------:R-:W-:Y:S01]  /*c680*/  STS [R14+0x80], R160 ;  /* 0x000080a00e007388 */ /* 0x000fe20000000800 */
[C---:B------:R-:W-:Y:S01]  /*c690*/  FMUL.FTZ R58, R10.reuse, R58 ;  /* 0x0000003a0a3a7220 */ /* 0x040fe20000410000 */
[----:B------:R-:W-:Y:S01]  /*c6a0*/  F2FP.BF16.PACK_AB R136, R137, R136 ;  /* 0x000000888988723e */ /* 0x000fe200000010ff */
[C---:B------:R-:W-:Y:S01]  /*c6b0*/  FMUL.FTZ R61, R11.reuse, R61 ;  /* 0x0000003d0b3d7220 */ /* 0x040fe20000410000 */
[----:B------:R-:W-:Y:S01]  /*c6c0*/  STS [R14+0x480], R162 ;  /* 0x000480a20e007388 */ /* 0x000fe20000000800 */
[----:B------:R-:W-:Y:S01]  /*c6d0*/  FMUL.FTZ R60, R11, R60 ;  /* 0x0000003c0b3c7220 */ /* 0x000fe20000410000 */
[----:B------:R-:W-:Y:S01]  /*c6e0*/  F2FP.BF16.PACK_AB R138, R139, R138 ;  /* 0x0000008a8b8a723e */ /* 0x000fe200000010ff */
[C---:B------:R-:W-:Y:S01]  /*c6f0*/  FMUL.FTZ R63, R10.reuse, R63 ;  /* 0x0000003f0a3f7220 */ /* 0x040fe20000410000 */
[----:B------:R-:W-:Y:S01]  /*c700*/  STS [R7], R156 ;  /* 0x0000009c07007388 */ /* 0x000fe20000000800 */
[C---:B------:R-:W-:Y:S01]  /*c710*/  FMUL.FTZ R62, R10.reuse, R62 ;  /* 0x0000003e0a3e7220 */ /* 0x040fe20000410000 */
[----:B------:R-:W-:Y:S01]  /*c720*/  F2FP.BF16.PACK_AB R132, R133, R132 ;  /* 0x000000848584723e */ /* 0x000fe200000010ff */
[C---:B------:R-:W-:Y:S01]  /*c730*/  FMUL.FTZ R65, R11.reuse, R65 ;  /* 0x000000410b417220 */ /* 0x040fe20000410000 */
[----:B------:R-:W-:Y:S01]  /*c740*/  STS [R7+0x400], R158 ;  /* 0x0004009e07007388 */ /* 0x000fe20000000800 */
        /* <DEDUP_REMOVED lines=114> */
[----:B------:R-:W-:Y:S01]  /*ce70*/  FMUL.FTZ R129, R11, R129 ;  /* 0x000000810b817220 */ /* 0x000fe20000410000 */
[----:B------:R-:W-:Y:S01]  /*ce80*/  STS [R14+0x8080], R84 ;  /* 0x008080540e007388 */ /* 0x000fe20000000800 */
[----:B------:R-:W-:-:S02]  /*ce90*/  FMUL.FTZ R127, R10, R127 ;  /* 0x0000007f0a7f7220 */ /* 0x000fc40000410000 */
[C---:B------:R-:W-:Y:S01]  /*cea0*/  FMUL.FTZ R126, R10.reuse, R126 ;  /* 0x0000007e0a7e7220 */ /* 0x040fe20000410000 */
[----:B------:R-:W-:Y:S01]  /*ceb0*/  STS [R14+0x8480], R86 ;  /* 0x008480560e007388 */ /* 0x000fe20000000800 */
[C---:B------:R-:W-:Y:S01]  /*cec0*/  FMUL.FTZ R131, R10.reuse, R131 ;  /* 0x000000830a837220 */ /* 0x040fe20000410000 */
[----:B------:R-:W-:Y:S01]  /*ced0*/  F2FP.BF16.PACK_AB R112, R113, R112 ;  /* 0x000000707170723e */ /* 0x000fe200000010ff */
[----:B------:R-:W-:Y:S01]  /*cee0*/  FMUL.FTZ R11, R11, R128 ;  /* 0x000000800b0b7220 */ /* 0x000fe20000410000 */
[----:B------:R-:W-:Y:S01]  /*cef0*/  STS [R7+0x8000], R88 ;  /* 0x0080005807007388 */ /* 0x000fe20000000800 */
[----:B------:R-:W-:Y:S01]  /*cf00*/  FMUL.FTZ R10, R10, R130 ;  /* 0x000000820a0a7220 */ /* 0x000fe20000410000 */
[----:B------:R-:W-:Y:S02]  /*cf10*/  F2FP.BF16.PACK_AB R114, R115, R114 ;  /* 0x000000727372723e */ /* 0x000fe400000010ff */
[----:B------:R-:W-:Y:S01]  /*cf20*/  STS [R7+0x8400], R90 ;  /* 0x0084005a07007388 */ /* 0x000fe20000000800 */
[----:B------:R-:W-:-:S02]  /*cf30*/  F2FP.BF16.PACK_AB R116, R117, R116 ;  /* 0x000000747574723e */ /* 0x000fc400000010ff */
[----:B------:R-:W-:Y:S01]  /*cf40*/  F2FP.BF16.PACK_AB R118, R119, R118 ;  /* 0x000000767776723e */ /* 0x000fe200000010ff */
[----:B------:R-:W-:Y:S01]  /*cf50*/  STS [R18+0x8080], R92 ;  /* 0x0080805c12007388 */ /* 0x000fe20000000800 */
[----:B------:R-:W-:Y:S02]  /*cf60*/  LEA R17, P0, R20, c[0x0][0x450], 0x2 ;  /* 0x0001140014117a11 */ /* 0x000fe400078010ff */
[----:B------:R-:W-:Y:S01]  /*cf70*/  IADD3 R9, R21, R9, RZ ;  /* 0x0000000915097210 */ /* 0x000fe20007ffe0ff */
[----:B------:R-:W-:Y:S01]  /*cf80*/  STS [R18+0x8480], R94 ;  /* 0x0084805e12007388 */ /* 0x000fe20000000800 */
[----:B------:R-:W-:Y:S02]  /*cf90*/  F2FP.BF16.PACK_AB R120, R121, R120 ;  /* 0x000000787978723e */ /* 0x000fe400000010ff */
[----:B------:R-:W-:Y:S01]  /*cfa0*/  F2FP.BF16.PACK_AB R122, R123, R122 ;  /* 0x0000007a7b7a723e */ /* 0x000fe200000010ff */
        /* <DEDUP_REMOVED lines=23> */
[----:B------:R-:W-:Y:S04]  /*d120*/  SHFL.IDX PT, R20, R17, RZ, 0x1c1f ;  /* 0x001c1fff11147589 */ /* 0x000fe800000e0000 */
[----:B------:R-:W3:Y:S04]  /*d130*/  SHFL.IDX PT, R21, R9, RZ, 0x1c1f ;  /* 0x001c1fff09157589 */ /* 0x000ee800000e0000 */
[----:B------:R-:W-:Y:S06]  /*d140*/  BAR.SYNC.DEFER_BLOCKING 0x1, 0x100 ;  /* 0x0044000000007b1d */ /* 0x000fec0000010000 */
[----:B------:R-:W-:Y:S04]  /*d150*/  SHFL.IDX PT, R22, R17, 0x1, 0x1c1f ;  /* 0x003c1f0011167f89 */ /* 0x000fe800000e0000 */
[----:B------:R-:W4:Y:S01]  /*d160*/  SHFL.IDX PT, R23, R9, 0x1, 0x1c1f ;  /* 0x003c1f0009177f89 */ /* 0x000f2200000e0000 */
[----:B-1----:R-:W-:-:S03]  /*d170*/  SHF.L.U32 R14, R24, 0x1, RZ ;  /* 0x00000001180e7819 */ /* 0x002fc600000006ff */
[----:B---3--:R1:W-:Y:S04]  /*d180*/  @!P5 ST.E [R20.64], R16 ;  /* 0x000000101400d985 */ /* 0x0083e8000c10190c */
[----:B----4-:R1:W-:Y:S04]  /*d190*/  @!P3 ST.E [R22.64], R15 ;  /* 0x0000000f1600b985 */ /* 0x0103e8000c10190c */
        /* <DEDUP_REMOVED lines=12> */
[----:B------:R-:W-:-:S02]  /*d260*/  IADD3 R4, R13, R4, RZ ;  /* 0x000000040d047210 */ /* 0x000fc40007ffe0ff */
[----:B------:R-:W-:-:S04]  /*d270*/  LEA R0, P0, R12, c[0x0][0x380], 0x1 ;  /* 0x0000e0000c007a11 */ /* 0x000fc800078008ff */
[----:B------:R-:W-:Y:S02]  /*d280*/  LEA.HI.X R73, R12, c[0x0][0x384], R4, 0x1, P0 ;  /* 0x0000e1000c497a11 */ /* 0x000fe400000f0c04 */
[----:B--2---:R-:W-:Y:S01]  /*d290*/  ISETP.GE.AND P0, PT, R83, R6, PT ;  /* 0x000000065300720c */ /* 0x004fe20003f06270 */
[----:B------:R2:W1:Y:S01]  /*d2a0*/  SHFL.IDX PT, R74, R0, RZ, 0x181f ;  /* 0x00181fff004a7589 */ /* 0x00046200000e0000 */
[----:B------:R-:W-:Y:S03]  /*d2b0*/  BSSY B0, `(.L_x_775) ;  /* 0x000001f000007945 */ /* 0x000fe60003800000 */
[----:B------:R2:W1:Y:S08]  /*d2c0*/  SHFL.IDX PT, R75, R73, RZ, 0x181f ;  /* 0x00181fff494b7589 */ /* 0x00047000000e0000 */
[----:B------:R-:W-:Y:S05]  /*d2d0*/  @P0 BRA `(.L_x_776) ;  /* 0x000001c000000947 */ /* 0x000fea0003800000 */
[----:B---34-:R-:W3:Y:S01]  /*d2e0*/  LDS.128 R68, [R14+0x80] ;  /* 0x000080000e447984 */ /* 0x018ee20000000c00 */
[----:B-----5:R-:W-:-:S02]  /*d2f0*/  IADD3 R72, R81, 0x40, RZ ;  /* 0x0000004051487810 */ /* 0x020fc40007ffe0ff */
[C---:B------:R-:W-:Y:S01]  /*d300*/  IADD3 R5, R81.reuse, 0x80, RZ ;  /* 0x0000008051057810 */ /* 0x040fe20007ffe0ff */
[----:B------:R-:W4:Y:S01]  /*d310*/  LDS.128 R64, [R14+0x4080] ;  /* 0x004080000e407984 */ /* 0x000f220000000c00 */
[----:B------:R-:W-:Y:S02]  /*d320*/  IADD3 R3, R81, 0xc0, RZ ;  /* 0x000000c051037810 */ /* 0x000fe40007ffe0ff */
[----:B------:R-:W-:Y:S01]  /*d330*/  ISETP.GE.AND P2, PT, R72, c[0x0][0x3c8], PT ;  /* 0x0000f20048007a0c */ /* 0x000fe20003f46270 */
[----:B------:R-:W2:Y:S01]  /*d340*/  LDS.128 R60, [R14+0x8080] ;  /* 0x008080000e3c7984 */ /* 0x000ea20000000c00 */
        /* <DEDUP_REMOVED lines=15> */
[----:B---3--:R3:W-:Y:S03]  /*d440*/  @!P3 ST.E.128 [R76.64], R68 ;  /* 0x000000444c00b985 */ /* 0x0087e6000c101d0c */
[--C-:B------:R-:W-:Y:S01]  /*d450*/  @!P1 IMAD.WIDE R4, R4, 0x2, R74.reuse ;  /* 0x0000000204049825 */ /* 0x100fe200078e024a */
[----:B----4-:R3:W-:Y:S03]  /*d460*/  @!P2 ST.E.128 [R78.64], R64 ;  /* 0x000000404e00a985 */ /* 0x0107e6000c101d0c */
[----:B------:R-:W-:Y:S01]  /*d470*/  @!P0 IMAD.WIDE R2, R2, 0x2, R74 ;  /* 0x0000000202028825 */ /* 0x000fe200078e024a */
[----:B--2---:R3:W-:Y:S04]  /*d480*/  @!P1 ST.E.128 [R4.64], R60 ;  /* 0x0000003c04009985 */ /* 0x0047e8000c101d0c */
[----:B-1----:R3:W-:Y:S02]  /*d490*/  @!P0 ST.E.128 [R2.64], R12 ;  /* 0x0000000c02008985 */ /* 0x0027e4000c101d0c */
.L_x_776:
[----:B---34-:R-:W-:Y:S05]  /*d4a0*/  BSYNC B0 ;  /* 0x0000000000007941 */ /* 0x018fea0003800000 */
.L_x_775:
[----:B------:R-:W-:Y:S01]  /*d4b0*/  IADD3 R2, R83, 0x20, RZ ;  /* 0x0000002053027810 */ /* 0x000fe20007ffe0ff */
[----:B-1----:R1:W3:Y:S01]  /*d4c0*/  SHFL.IDX PT, R15, R73, 0x1, 0x181f ;  /* 0x00381f00490f7f89 */ /* 0x0022e200000e0000 */
[----:B------:R-:W-:Y:S02]  /*d4d0*/  BSSY B0, `(.L_x_777) ;  /* 0x000001c000007945 */ /* 0x000fe40003800000 */
[----:B------:R-:W-:Y:S01]  /*d4e0*/  ISETP.GE.AND P0, PT, R2, R6, PT ;  /* 0x000000060200720c */ /* 0x000fe20003f06270 */
[----:B------:R1:W4:-:S12]  /*d4f0*/  SHFL.IDX PT, R14, R0, 0x1, 0x181f ;  /* 0x00381f00000e7f89 */ /* 0x00031800000e0000 */
        /* <DEDUP_REMOVED lines=25> */
.L_x_778:
[----:B------:R-:W-:Y:S05]  /*d690*/  BSYNC B0 ;  /* 0x0000000000007941 */ /* 0x000fea0003800000 */
.L_x_777:
[----:B---3--:R-:W-:Y:S01]  /*d6a0*/  IADD3 R2, R83, 0x40, RZ ;  /* 0x0000004053027810 */ /* 0x008fe20007ffe0ff */
[----:B------:R3:W1:Y:S01]  /*d6b0*/  SHFL.IDX PT, R15, R73, 0x2, 0x181f ;  /* 0x00581f00490f7f89 */ /* 0x00066200000e0000 */
[----:B------:R-:W-:Y:S02]  /*d6c0*/  BSSY B0, `(.L_x_779) ;  /* 0x000001c000007945 */ /* 0x000fe40003800000 */
[----:B------:R-:W-:Y:S01]  /*d6d0*/  ISETP.GE.AND P0, PT, R2, R6, PT ;  /* 0x000000060200720c */ /* 0x000fe20003f06270 */
[----:B----4-:R3:W4:-:S12]  /*d6e0*/  SHFL.IDX PT, R14, R0, 0x2, 0x181f ;  /* 0x00581f00000e7f89 */ /* 0x01071800000e0000 */
        /* <DEDUP_REMOVED lines=25> */
.L_x_780:
[----:B------:R-:W-:Y:S05]  /*d880*/  BSYNC B0 ;  /* 0x0000000000007941 */ /* 0x000fea0003800000 */
.L_x_779:
[----:B-1----:R1:W2:Y:S04]  /*d890*/  SHFL.IDX PT, R12, R0, 0x3, 0x181f ;  /* 0x00781f00000c7f89 */ /* 0x0022a800000e0000 */
[----:B------:R3:W4:Y:S02]  /*d8a0*/  SHFL.IDX PT, R13, R73, 0x3, 0x181f ;  /* 0x00781f00490d7f89 */ /* 0x00072400000e0000 */
[----:B-123--:R-:W-:-:S04]  /*d8b0*/  IADD3 R0, R83, 0x60, RZ ;  /* 0x0000006053007810 */ /* 0x00efc80007ffe0ff */
[----:B------:R-:W-:-:S13]  /*d8c0*/  ISETP.GE.AND P0, PT, R0, R6, PT ;  /* 0x000000060000720c */ /* 0x000fda0003f06270 */
[----:B------:R-:W-:Y:S05]  /*d8d0*/  @P0 EXIT ;  /* 0x000000000000094d */ /* 0x000fea0003800000 */
[C---:B----45:R-:W-:Y:S02]  /*d8e0*/  IADD3 R4, R81.reuse, 0x40, RZ ;  /* 0x0000004051047810 */ /* 0x070fe40007ffe0ff */
[C---:B------:R-:W-:Y:S02]  /*d8f0*/  IADD3 R2, R81.reuse, 0x80, RZ ;  /* 0x0000008051027810 */ /* 0x040fe40007ffe0ff */
[----:B------:R-:W-:Y:S02]  /*d900*/  ISETP.GE.AND P1, PT, R4, c[0x0][0x3c8], PT ;  /* 0x0000f20004007a0c */ /* 0x000fe40003f26270 */
[----:B------:R-:W-:Y:S02]  /*d910*/  ISETP.GE.AND P0, PT, R2, c[0x0][0x3c8], PT ;  /* 0x0000f20002007a0c */ /* 0x000fe40003f06270 */
[----:B------:R-:W-:-:S09]  /*d920*/  ISETP.GE.AND P2, PT, R81, c[0x0][0x3c8], PT ;  /* 0x0000f20051007a0c */ /* 0x000fd20003f46270 */
[----:B------:R-:W-:Y:S02]  /*d930*/  @!P1 SHF.R.S32.HI R3, RZ, 0x1f, R4 ;  /* 0x0000001fff039819 */ /* 0x000fe40000011404 */
[----:B------:R-:W-:Y:S02]  /*d940*/  @!P0 SHF.R.S32.HI R0, RZ, 0x1f, R2 ;  /* 0x0000001fff008819 */ /* 0x000fe40000011402 */
[----:B------:R-:W-:Y:S01]  /*d950*/  @!P1 LEA.HI R3, R3, R4, RZ, 0x3 ;  /* 0x0000000403039211 */ /* 0x000fe200078f18ff */
[--C-:B------:R-:W-:Y:S01]  /*d960*/  @!P2 IMAD.WIDE R4, R81, 0x2, R12.reuse ;  /* 0x000000025104a825 */ /* 0x100fe200078e020c */
[----:B------:R-:W-:Y:S02]  /*d970*/  @!P0 LEA.HI R0, R0, R2, RZ, 0x3 ;  /* 0x0000000200008211 */ /* 0x000fe400078f18ff */
[----:B------:R-:W-:Y:S02]  /*d980*/  @!P1 LOP3.LUT R3, R3, 0xfffffff8, RZ, 0xc0, !PT ;  /* 0xfffffff803039812 */ /* 0x000fe400078ec0ff */
[----:B------:R-:W-:Y:S01]  /*d990*/  @!P0 LOP3.LUT R0, R0, 0xfffffff8, RZ, 0xc0, !PT ;  /* 0xfffffff800008812 */ /* 0x000fe200078ec0ff */
[----:B------:R-:W-:Y:S02]  /*d9a0*/  @!P2 ST.E.128 [R4.64], R48 ;  /* 0x000000300400a985 */ /* 0x000fe4000c101d0c */
[----:B------:R-:W-:-:S04]  /*d9b0*/  @!P1 IMAD.WIDE R2, R3, 0x2, R12 ;  /* 0x0000000203029825 */ /* 0x000fc800078e020c */
[----:B------:R-:W-:Y:S01]  /*d9c0*/  @!P0 IMAD.WIDE R6, R0, 0x2, R12 ;  /* 0x0000000200068825 */ /* 0x000fe200078e020c */
[----:B------:R1:W-:Y:S04]  /*d9d0*/  @!P1 ST.E.128 [R2.64], R36 ;  /* 0x0000002402009985 */ /* 0x0003e8000c101d0c */
[----:B------:R2:W-:Y:S01]  /*d9e0*/  @!P0 ST.E.128 [R6.64], R24 ;  /* 0x0000001806008985 */ /* 0x0005e2000c101d0c */
[----:B-1----:R-:W-:-:S04]  /*d9f0*/  IADD3 R2, R81, 0xc0, RZ ;  /* 0x000000c051027810 */ /* 0x002fc80007ffe0ff */
[----:B------:R-:W-:-:S13]  /*da00*/  ISETP.GE.AND P0, PT, R2, c[0x0][0x3c8], PT ;  /* 0x0000f20002007a0c */ /* 0x000fda0003f06270 */
[----:B------:R-:W-:Y:S05]  /*da10*/  @P0 EXIT ;  /* 0x000000000000094d */ /* 0x000fea0003800000 */
[----:B--2---:R-:W-:-:S04]  /*da20*/  SHF.R.S32.HI R0, RZ, 0x1f, R2 ;  /* 0x0000001fff007819 */ /* 0x004fc80000011402 */
[----:B------:R-:W-:-:S04]  /*da30*/  LEA.HI R0, R0, R2, RZ, 0x3 ;  /* 0x0000000200007211 */ /* 0x000fc800078f18ff */
[----:B------:R-:W-:-:S05]  /*da40*/  LOP3.LUT R0, R0, 0xfffffff8, RZ, 0xc0, !PT ;  /* 0xfffffff800007812 */ /* 0x000fca00078ec0ff */
[----:B------:R-:W-:-:S05]  /*da50*/  IMAD.WIDE R12, R0, 0x2, R12 ;  /* 0x00000002000c7825 */ /* 0x000fca00078e020c */
[----:B------:R-:W-:Y:S01]  /*da60*/  ST.E.128 [R12.64], R8 ;  /* 0x000000080c007985 */ /* 0x000fe2000c101d0c */
[----:B------:R-:W-:Y:S05]  /*da70*/  EXIT ;  /* 0x000000000000794d */ /* 0x000fea0003800000 */
.L_x_781:
        /* <DEDUP_REMOVED lines=16> */
.L_x_3640:


//--------------------- .text._ZN7cutlass13device_kernelIN5flash19enable_sm80_to_sm89INS1_16FlashAttnFwdSm80INS1_25CollectiveMainloopFwdSm80ILi8ELi1ELb0EN4cute5tupleIJNS5_1CILi128EEENS7_ILi96EEENS7_ILi256EEEEEELi256ENS_10bfloat16_tEfNS_4arch4Sm80ELb0ELb0ELb1ELb1ELb1ELb0ELb1ELb0EEENS1_21CollectiveEpilogueFwdINS6_IJS8_SA_S9_EEENS6_IJNS7_ILi1EEESI_SI_EEESC_SE_Li256ELb1ELb1ELb0ELb0EEENS1_19SingleTileSchedulerILb1ELb0ELb1ELi128EEEEEEEEEvNT_6ParamsE --------------------------
	.section	.text._ZN7cutlass13device_kernelIN5flash19enable_sm80_to_sm89INS1_16FlashAttnFwdSm80INS1_25CollectiveMainloopFwdSm80ILi8ELi1ELb0EN4cute5tupleIJNS5_1CILi128EEENS7_ILi96EEENS7_ILi256EEEEEELi256ENS_10bfloat16_tEfNS_4arch4Sm80ELb0ELb0ELb1ELb1ELb1ELb0ELb1ELb0EEENS1_21CollectiveEpilogueFwdINS6_IJS8_SA_S9_EEENS6_IJNS7_ILi1EEESI_SI_EEESC_SE_Li256ELb1ELb1ELb0ELb0EEENS1_19SingleTileSchedulerILb1ELb0ELb1ELi128EEEEEEEEEvNT_6ParamsE,"ax",@progbits
	.sectioninfo	@"SHI_REGISTERS=255"
	.align	128
.text._ZN7cutlass13device_kernelIN5flash19enable_sm80_to_sm89INS1_16FlashAttnFwdSm80INS1_25CollectiveMainloopFwdSm80ILi8ELi1ELb0EN4cute5tupleIJNS5_1CILi128EEENS7_ILi96EEENS7_ILi256EEEEEELi256ENS_10bfloat16_tEfNS_4arch4Sm80ELb0ELb0ELb1ELb1ELb1ELb0ELb1ELb0EEENS1_21CollectiveEpilogueFwdINS6_IJS8_SA_S9_EEENS6_IJNS7_ILi1EEESI_SI_EEESC_SE_Li256ELb1ELb1ELb0ELb0EEENS1_19SingleTileSchedulerILb1ELb0ELb1ELi128EEEEEEEEEvNT_6ParamsE:
        .type           _ZN7cutlass13device_kernelIN5flash19enable_sm80_to_sm89INS1_16FlashAttnFwdSm80INS1_25CollectiveMainloopFwdSm80ILi8ELi1ELb0EN4cute5tupleIJNS5_1CILi128EEENS7_ILi96EEENS7_ILi256EEEEEELi256ENS_10bfloat16_tEfNS_4arch4Sm80ELb0ELb0ELb1ELb1ELb1ELb0ELb1ELb0EEENS1_21CollectiveEpilogueFwdINS6_IJS8_SA_S9_EEENS6_IJNS7_ILi1EEESI_SI_EEESC_SE_Li256ELb1ELb1ELb0ELb0EEENS1_19SingleTileSchedulerILb1ELb0ELb1ELi128EEEEEEEEEvNT_6ParamsE,@function
        .size           _ZN7cutlass13device_kernelIN5flash19enable_sm80_to_sm89INS1_16FlashAttnFwdSm80INS1_25CollectiveMainloopFwdSm80ILi8ELi1ELb0EN4cute5tupleIJNS5_1CILi128EEENS7_ILi96EEENS7_ILi256EEEEEELi256ENS_10bfloat16_tEfNS_4arch4Sm80ELb0ELb0ELb1ELb1ELb1ELb0ELb1ELb0EEENS1_21CollectiveEpilogueFwdINS6_IJS8_SA_S9_EEENS6_IJNS7_ILi1EEESI_SI_EEESC_SE_Li256ELb1ELb1ELb0ELb0EEENS1_19SingleTileSchedulerILb1ELb0ELb1ELi128EEEEEEEEEvNT_6ParamsE,(.L_x_3641 - _ZN7cutlass13device_kernelIN5flash19enable_sm80_to_sm89INS1_16FlashAttnFwdSm80INS1_25CollectiveMainloopFwdSm80ILi8ELi1ELb0EN4cute5tupleIJNS5_1CILi128EEENS7_ILi96EEENS7_ILi256EEEEEELi256ENS_10bfloat16_tEfNS_4arch4Sm80ELb0ELb0ELb1ELb1ELb1ELb0ELb1ELb0EEENS1_21CollectiveEpilogueFwdINS6_IJS8_SA_S9_EEENS6_IJNS7_ILi1EEESI_SI_EEESC_SE_Li256ELb1ELb1ELb0ELb0EEENS1_19SingleTileSchedulerILb1ELb0ELb1ELi128EEEEEEEEEvNT_6ParamsE)
        .other          _ZN7cutlass13device_kernelIN5flash19enable_sm80_to_sm89INS1_16FlashAttnFwdSm80INS1_25CollectiveMainloopFwdSm80ILi8ELi1ELb0EN4cute5tupleIJNS5_1CILi128EEENS7_ILi96EEENS7_ILi256EEEEEELi256ENS_10bfloat16_tEfNS_4arch4Sm80ELb0ELb0ELb1ELb1ELb1ELb0ELb1ELb0EEENS1_21CollectiveEpilogueFwdINS6_IJS8_SA_S9_EEENS6_IJNS7_ILi1EEESI_SI_EEESC_SE_Li256ELb1ELb1ELb0ELb0EEENS1_19SingleTileSchedulerILb1ELb0ELb1ELi128EEEEEEEEEvNT_6ParamsE,@"STO_CUDA_ENTRY STV_DEFAULT"
_ZN7cutlass13device_kernelIN5flash19enable_sm80_to_sm89INS1_16FlashAttnFwdSm80INS1_25CollectiveMainloopFwdSm80ILi8ELi1ELb0EN4cute5tupleIJNS5_1CILi128EEENS7_ILi96EEENS7_ILi256EEEEEELi256ENS_10bfloat16_tEfNS_4arch4Sm80ELb0ELb0ELb1ELb1ELb1ELb0ELb1ELb0EEENS1_21CollectiveEpilogueFwdINS6_IJS8_SA_S9_EEENS6_IJNS7_ILi1EEESI_SI_EEESC_SE_Li256ELb1ELb1ELb0ELb0EEENS1_19SingleTileSchedulerILb1ELb0ELb1ELi128EEEEEEEEEvNT_6ParamsE:
        /* <DEDUP_REMOVED lines=21> */
.L_x_783:
        /* <DEDUP_REMOVED lines=13> */
.L_x_785:
[----:B------:R-:W-:Y:S02]  /*0220*/  ULDC UR6, c[0x0][0x54c] ;  /* 0x0001530000067ab9 */ /* 0x000fe40000000800 */
.L_x_784:
[----:B------:R-:W-:Y:S02]  /*0230*/  ULDC UR4, c[0x0][0x548] ;  /* 0x0001520000047ab9 */ /* 0x000fe40000000800 */
[----:B------:R-:W-:-:S02]  /*0240*/  USHF.L.U32 UR5, UR5, 0x7, URZ ;  /* 0x0000000705057899 */ /* 0x000fc4000800063f */
[----:B------:R-:W-:-:S04]  /*0250*/  UIMAD UR4, UR6, UR4, URZ ;  /* 0x00000004060472a4 */ /* 0x000fc8000f8e023f */
[----:B------:R-:W-:-:S04]  /*0260*/  UISETP.GE.AND UP0, UPT, UR5, UR4, UPT ;  /* 0x000000040500728c */ /* 0x000fc8000bf06270 */
[----:B------:R-:W-:Y:S01]  /*0270*/  USEL UR11, UR11, 0xffffffff, !UP0 ;  /* 0xffffffff0b0b7887 */ /* 0x000fe2000c000000 */
[----:B------:R-:W-:Y:S05]  /*0280*/  BRA `(.L_x_786) ;  /* 0x000001b000007947 */ /* 0x000fea0003800000 */
.L_x_782:
        /* <DEDUP_REMOVED lines=8> */
.L_x_787:
        /* <DEDUP_REMOVED lines=13> */
.L_x_789:
[----:B------:R-:W-:Y:S02]  /*03e0*/  ULDC UR6, c[0x0][0x54c] ;  /* 0x0001530000067ab9 */ /* 0x000fe40000000800 */
.L_x_788:
[----:B------:R-:W-:Y:S02]  /*03f0*/  ULDC UR4, c[0x0][0x548] ;  /* 0x0001520000047ab9 */ /* 0x000fe40000000800 */
[----:B------:R-:W-:-:S02]  /*0400*/  USHF.L.U32 UR5, UR5, 0x7, URZ ;  /* 0x0000000705057899 */ /* 0x000fc4000800063f */
[----:B------:R-:W-:-:S04]  /*0410*/  UIMAD UR4, UR6, UR4, URZ ;  /* 0x00000004060472a4 */ /* 0x000fc8000f8e023f */
[----:B------:R-:W-:-:S04]  /*0420*/  UISETP.GE.AND UP0, UPT, UR5, UR4, UPT ;  /* 0x000000040500728c */ /* 0x000fc8000bf06270 */
[----:B------:R-:W-:-:S06]  /*0430*/  USEL UR11, UR11, 0xffffffff, !UP0 ;  /* 0xffffffff0b0b7887 */ /* 0x000fcc000c000000 */
.L_x_786:
        /* <DEDUP_REMOVED lines=39> */
[----:B-1-3--:R-:W-:Y:S05]  /*06b0*/  @P1 BRA `(.L_x_790) ;  /* 0x0000004000001947 */ /* 0x00afea0003800000 */
[----:B------:R-:W-:Y:S05]  /*06c0*/  @!P0 BRA `(.L_x_790) ;  /* 0x0000003000008947 */ /* 0x000fea0003800000 */
[----:B-----5:R1:W3:Y:S04]  /*06d0*/  LDG.E R0, [R8.64] ;  /* 0x0000000c08007981 */ /* 0x0202e8000c1e1900 */
[----:B-1----:R-:W3:Y:S02]  /*06e0*/  LDG.E R8, [R8.64+0x4] ;  /* 0x0000040c08087981 */ /* 0x002ee4000c1e1900 */
[----:B---3--:R-:W-:-:S02]  /*06f0*/  IADD3 R0, -R0, R8, RZ ;  /* 0x0000000800007210 */ /* 0x008fc40007ffe1ff */
.L_x_790:
[----:B------:R-:W-:-:S04]  /*0700*/  ISETP.NE.U32.AND P0, PT, RZ, c[0x0][0x368], PT ;  /* 0x0000da00ff007a0c */ /* 0x000fc80003f05070 */
[----:B------:R-:W-:-:S13]  /*0710*/  ISETP.NE.AND.EX P0, PT, RZ, c[0x0][0x36c], PT, P0 ;  /* 0x0000db00ff007a0c */ /* 0x000fda0003f05300 */
[----:B------:R-:W-:Y:S05]  /*0720*/  @!P0 BRA `(.L_x_791) ;  /* 0x0000007000008947 */ /* 0x000fea0003800000 */
[----:B------:R-:W-:Y:S02]  /*0730*/  ULDC.64 UR4, c[0x0][0x368] ;  /* 0x0000da0000047ab9 */ /* 0x000fe40000000a00 */
[----:B------:R-:W-:-:S06]  /*0740*/  UIMAD.WIDE UR4, UR11, UR15, UR4 ;  /* 0x0000000f0b0472a5 */ /* 0x000fcc000f8e0204 */
[----:B------:R-:W-:Y:S02]  /*0750*/  MOV R4, UR4 ;  /* 0x0000000400047c02 */ /* 0x000fe40008000f00 */
[----:B------:R-:W-:-:S05]  /*0760*/  MOV R5, UR5 ;  /* 0x0000000500057c02 */ /* 0x000fca0008000f00 */
[----:B------:R-:W3:Y:S02]  /*0770*/  LDG.E R4, [R4.64] ;  /* 0x0000000c04047981 */ /* 0x000ee4000c1e1900 */
[----:B---3--:R1:W3:Y:S02]  /*0780*/  R2UR UR4, R4 ;  /* 0x00000000040473c2 */ /* 0x0082e400000e0000 */
[----:B-1-3--:R-:W-:Y:S05]  /*0790*/  BRA `(.L_x_792) ;  /* 0x000000c000007947 */ /* 0x00afea0003800000 */
.L_x_791:
[----:B------:R-:W-:-:S04]  /*07a0*/  ISETP.NE.U32.AND P0, PT, RZ, c[0x0][0x350], PT ;  /* 0x0000d400ff007a0c */ /* 0x000fc80003f05070 */
[----:B------:R-:W-:-:S13]  /*07b0*/  ISETP.NE.AND.EX P0, PT, RZ, c[0x0][0x354], PT, P0 ;  /* 0x0000d500ff007a0c */ /* 0x000fda0003f05300 */
[----:B------:R-:W-:Y:S05]  /*07c0*/  @!P0 BRA `(.L_x_792) ;  /* 0x0000009000008947 */ /* 0x000fea0003800000 */
[----:B------:R-:W-:Y:S02]  /*07d0*/  ULDC.64 UR4, c[0x0][0x350] ;  /* 0x0000d40000047ab9 */ /* 0x000fe40000000a00 */
[----:B------:R-:W-:-:S06]  /*07e0*/  UIMAD.WIDE UR4, UR11, UR15, UR4 ;  /* 0x0000000f0b0472a5 */ /* 0x000fcc000f8e0204 */
[----:B------:R-:W-:Y:S02]  /*07f0*/  MOV R6, UR4 ;  /* 0x0000000400067c02 */ /* 0x000fe40008000f00 */
[----:B------:R-:W-:-:S05]  /*0800*/  MOV R7, UR5 ;  /* 0x0000000500077c02 */ /* 0x000fca0008000f00 */
[----:B------:R-:W3:Y:S04]  /*0810*/  LDG.E R4, [R6.64] ;  /* 0x0000000c06047981 */ /* 0x000ee8000c1e1900 */
[----:B------:R-:W4:Y:S01]  /*0820*/  LDG.E R3, [R6.64+0x4] ;  /* 0x0000040c06037981 */ /* 0x000f22000c1e1900 */
[----:B---3--:R-:W1:Y:S08]  /*0830*/  R2UR UR5, R4 ;  /* 0x00000000040573c2 */ /* 0x008e7000000e0000 */
[----:B----4-:R-:W1:Y:S02]  /*0840*/  R2UR UR4, R3 ;  /* 0x00000000030473c2 */ /* 0x010e6400000e0000 */
[----:B-1----:R-:W-:-:S06]  /*0850*/  UIADD3 UR4, -UR5, UR4, URZ ;  /* 0x0000000405047290 */ /* 0x002fcc000fffe13f */
.L_x_792:
[----:B--2---:R-:W-:Y:S01]  /*0860*/  UIADD3 UR7, -UR10, UR4, URZ ;  /* 0x000000040a077290 */ /* 0x004fe2000fffe13f */
[----:B------:R-:W-:Y:S01]  /*0870*/  PLOP3.LUT P2, PT, PT, PT, PT, 0x80, 0x0 ;  /* 0x000000000000781c */ /* 0x000fe20003f4f070 */
[----:B------:R-:W-:Y:S01]  /*0880*/  CS2R R4, SRZ ;  /* 0x0000000000047805 */ /* 0x000fe2000001ff00 */
[----:B------:R-:W-:Y:S01]  /*0890*/  IMAD.MOV.U32 R130, RZ, RZ, RZ ;  /* 0x000000ffff827224 */ /* 0x000fe200078e00ff */
[----:B------:R-:W-:Y:S01]  /*08a0*/  UISETP.GE.AND UP0, UPT, UR7, 0x1, UPT ;  /* 0x000000010700788c */ /* 0x000fe2000bf06270 */
[----:B------:R-:W-:Y:S01]  /*08b0*/  IMAD.MOV.U32 R128, RZ, RZ, RZ ;  /* 0x000000ffff807224 */ /* 0x000fe200078e00ff */
[----:B------:R-:W-:Y:S01]  /*08c0*/  UIADD3 UR4, UR7, 0x5f, URZ ;  /* 0x0000005f07047890 */ /* 0x000fe2000fffe03f */
[----:B------:R-:W-:Y:S01]  /*08d0*/  CS2R R126, SRZ ;  /* 0x00000000007e7805 */ /* 0x000fe2000001ff00 */
[----:B------:R-:W-:Y:S01]  /*08e0*/  CS2R R124, SRZ ;  /* 0x00000000007c7805 */ /* 0x000fe2000001ff00 */
[----:B------:R-:W-:Y:S01]  /*08f0*/  CS2R R122, SRZ ;  /* 0x00000000007a7805 */ /* 0x000fe2000001ff00 */
[----:B------:R-:W-:Y:S01]  /*0900*/  PLOP3.LUT P0, PT, PT, PT, UP0, 0x80, 0x0 ;  /* 0x000000000000781c */ /* 0x000fe20003f0f008 */
[----:B------:R-:W-:Y:S01]  /*0910*/  UIMAD.WIDE UR4, UR4, 0x2aaaaaab, URZ ;  /* 0x2aaaaaab040478a5 */ /* 0x000fe2000f8e023f */
[----:B------:R-:W-:Y:S01]  /*0920*/  CS2R R120, SRZ ;  /* 0x0000000000787805 */ /* 0x000fe2000001ff00 */
[----:B------:R-:W-:Y:S01]  /*0930*/  CS2R R118, SRZ ;  /* 0x0000000000767805 */ /* 0x000fe2000001ff00 */
[----:B------:R-:W-:Y:S01]  /*0940*/  CS2R R116, SRZ ;  /* 0x0000000000747805 */ /* 0x000fe2000001ff00 */
[----:B------:R-:W-:Y:S01]  /*0950*/  USHF.R.U32.HI UR6, URZ, 0x1f, UR5 ;  /* 0x0000001f3f067899 */ /* 0x000fe20008011605 */
[----:B------:R-:W-:Y:S01]  /*0960*/  CS2R R114, SRZ ;  /* 0x0000000000727805 */ /* 0x000fe2000001ff00 */
[----:B------:R-:W-:Y:S01]  /*0970*/  CS2R R112, SRZ ;  /* 0x0000000000707805 */ /* 0x000fe2000001ff00 */
[----:B------:R-:W-:Y:S01]  /*0980*/  CS2R R110, SRZ ;  /* 0x00000000006e7805 */ /* 0x000fe2000001ff00 */
[----:B------:R-:W-:Y:S01]  /*0990*/  ULEA.HI.SX32 UR6, UR5, UR6, 0x1c ;  /* 0x0000000605067291 */ /* 0x000fe2000f8fe23f */
        /* <DEDUP_REMOVED lines=70> */
[-C--:B------:R-:W-:Y:S01]  /*0e00*/  LEA.HI R14, R6, R2.reuse, RZ, 0x4 ;  /* 0x00000002060e7211 */ /* 0x080fe200078f20ff */
[----:B------:R-:W-:Y:S01]  /*0e10*/  UIMAD.WIDE.U32 UR16, UR14, UR4, URZ ;  /* 0x000000040e1072a5 */ /* 0x000fe2000f8e003f */
[----:B------:R-:W-:Y:S01]  /*0e20*/  LOP3.LUT R18, R17, 0xfffffff8, RZ, 0xc0, !PT ;  /* 0xfffffff811127812 */ /* 0x000fe200078ec0ff */
[----:B------:R-:W-:Y:S01]  /*0e30*/  UIMAD UR15, UR14, UR5, UR15 ;  /* 0x000000050e0f72a4 */ /* 0x000fe2000f8e020f */
[----:B------:R-:W-:Y:S01]  /*0e40*/  SHF.R.S32.HI R17, RZ, 0x3, R17 ;  /* 0x00000003ff117819 */ /* 0x000fe20000011411 */
[----:B------:R-:W-:Y:S01]  /*0e50*/  BSSY B0, `(.L_x_794) ;  /* 0x0000060000007945 */ /* 0x000fe20003800000 */
[----:B------:R-:W-:Y:S01]  /*0e60*/  ULDC.64 UR4, c[0x0][0x1b8] ;  /* 0x00006e0000047ab9 */ /* 0x000fe20000000a00 */
[----:B------:R-:W-:Y:S01]  /*0e70*/  IMAD.IADD R18, R2, 0x1, -R18 ;  /* 0x0000000102127824 */ /* 0x000fe200078e0a12 */
[----:B------:R-:W-:Y:S01]  /*0e80*/  UIADD3 UR17, UR17, UR15, URZ ;  /* 0x0000000f11117290 */ /* 0x000fe2000fffe03f */
[----:B------:R-:W-:Y:S01]  /*0e90*/  IMAD.SHL.U32 R251, R17, 0x40, RZ ;  /* 0x0000004011fb7824 */ /* 0x000fe200078e00ff */
[----:B------:R-:W-:Y:S01]  /*0ea0*/  USHF.R.S32.HI UR15, URZ, 0x1f, UR11 ;  /* 0x0000001f3f0f7899 */ /* 0x000fe2000801140b */
[C---:B------:R-:W-:Y:S01]  /*0eb0*/  IMAD R120, R18.reuse, 0x20, R17 ;  /* 0x0000002012787824 */ /* 0x040fe200078e0211 */
[----:B------:R-:W-:Y:S01]  /*0ec0*/  UIMAD UR14, UR8, UR4, URZ ;  /* 0x00000004080e72a4 */ /* 0x000fe2000f8e023f */
[----:B------:R-:W-:Y:S01]  /*0ed0*/  IMAD.SHL.U32 R33, R18, 0x8, RZ ;  /* 0x0000000812217824 */ /* 0x000fe200078e00ff */
[----:B------:R-:W-:Y:S01]  /*0ee0*/  USEL UR15, UR15, URZ, !UP1 ;  /* 0x0000003f0f0f7287 */ /* 0x000fe2000c800000 */
[----:B------:R-:W-:Y:S01]  /*0ef0*/  LOP3.LUT R251, R251, 0x1c0, RZ, 0xc0, !PT ;  /* 0x000001c0fbfb7812 */ /* 0x000fe200078ec0ff */
[----:B------:R-:W-:Y:S01]  /*0f00*/  UIMAD UR14, UR9, UR5, UR14 ;  /* 0x00000005090e72a4 */ /* 0x000fe2000f8e020e */
[----:B------:R3:W-:Y:S01]  /*0f10*/  STL [R1+0x8], R120 ;  /* 0x0000087801007387 */ /* 0x0007e20000100800 */
[----:B------:R-:W-:Y:S01]  /*0f20*/  UIMAD.WIDE.U32 UR18, UR9, UR4, UR16 ;  /* 0x00000004091272a5 */ /* 0x000fe2000f8e0010 */
[----:B------:R-:W-:Y:S01]  /*0f30*/  LEA.HI R13, R6, R2, RZ, 0x6 ;  /* 0x00000002060d7211 */ /* 0x000fe200078f30ff */
[----:B------:R-:W-:Y:S01]  /*0f40*/  USEL UR16, UR11, URZ, !UP1 ;  /* 0x0000003f0b107287 */ /* 0x000fe2000c800000 */
[----:B------:R-:W-:Y:S01]  /*0f50*/  ISETP.GE.AND P4, PT, R33, c[0x0][0x198], PT ;  /* 0x0000660021007a0c */ /* 0x000fe20003f86270 */
[----:B-1----:R-:W1:Y:S01]  /*0f60*/  S2R R4, SR_CTAID.X ;  /* 0x0000000000047919 */ /* 0x002e620000002500 */
[----:B------:R-:W-:Y:S01]  /*0f70*/  IMAD.MOV.U32 R5, RZ, RZ, c[0x0][0x2c4] ;  /* 0x0000b100ff057624 */ /* 0x000fe200078e00ff */
[----:B------:R-:W-:Y:S01]  /*0f80*/  ULDC.64 UR4, c[0x0][0x1c0] ;  /* 0x0000700000047ab9 */ /* 0x000fe20000000a00 */
[----:B------:R-:W-:Y:S01]  /*0f90*/  IMAD.SHL.U32 R13, R13, 0x8, RZ ;  /* 0x000000080d0d7824 */ /* 0x000fe200078e00ff */
[----:B------:R-:W-:-:S02]  /*0fa0*/  UIMAD UR15, UR15, UR4, URZ ;  /* 0x000000040f0f72a4 */ /* 0x000fc4000f8e023f */
[----:B------:R-:W-:Y:S01]  /*0fb0*/  ISETP.NE.AND P0, PT, R5, 0x1, PT ;  /* 0x000000010500780c */ /* 0x000fe20003f05270 */
[----:B------:R-:W-:Y:S02]  /*0fc0*/  UIADD3 UR19, UR19, UR14, URZ ;  /* 0x0000000e13137290 */ /* 0x000fe4000fffe03f */
[----:B------:R-:W-:Y:S02]  /*0fd0*/  UIMAD UR5, UR16, UR5, UR15 ;  /* 0x00000005100572a4 */ /* 0x000fe4000f8e020f */
[----:B------:R-:W-:-:S04]  /*0fe0*/  UIMAD.WIDE.U32 UR16, UR16, UR4, UR18 ;  /* 0x00000004101072a5 */ /* 0x000fc8000f8e0012 */
[----:B------:R-:W-:Y:S02]  /*0ff0*/  UIADD3 UR5, UR17, UR5, URZ ;  /* 0x0000000511057290 */ /* 0x000fe4000fffe03f */
[----:B------:R-:W-:Y:S02]  /*1000*/  IMAD.U32 R11, RZ, RZ, UR17 ;  /* 0x00000011ff0b7e24 */ /* 0x000fe4000f8e00ff */
[----:B------:R-:W-:Y:S02]  /*1010*/  IMAD.U32 R10, RZ, RZ, UR16 ;  /* 0x00000010ff0a7e24 */ /* 0x000fe4000f8e00ff */
[----:B------:R-:W-:Y:S02]  /*1020*/  IMAD.U32 R11, RZ, RZ, UR5 ;  /* 0x00000005ff0b7e24 */ /* 0x000fe4000f8e00ff */
[----:B-1----:R-:W-:-:S04]  /*1030*/  IMAD R9, R4, 0x80, R120 ;  /* 0x0000008004097824 */ /* 0x002fc800078e0278 */
[----:B------:R-:W-:-:S04]  /*1040*/  @P0 IMAD.HI.U32 R5, R9, c[0x0][0x2c8], RZ ;  /* 0x0000b20009050a27 */ /* 0x000fc800078e00ff */
[----:B------:R-:W-:Y:S01]  /*1050*/  IMAD.MOV.U32 R8, RZ, RZ, R9 ;  /* 0x000000ffff087224 */ /* 0x000fe200078e0009 */
[----:B------:R-:W-:-:S04]  /*1060*/  @P0 SHF.R.U32.HI R8, RZ, c[0x0][0x2cc], R5 ;  /* 0x0000b300ff080a19 */ /* 0x000fc80000011605 */
[--C-:B------:R-:W-:Y:S01]  /*1070*/  SHF.R.S32.HI R7, RZ, 0x1f, R8.reuse ;  /* 0x0000001fff077819 */ /* 0x100fe20000011408 */
[----:B------:R-:W-:Y:S02]  /*1080*/  IMAD.MOV R5, RZ, RZ, -R8 ;  /* 0x000000ffff057224 */ /* 0x000fe400078e0a08 */
[----:B------:R-:W-:-:S04]  /*1090*/  IMAD.WIDE.U32 R10, R8, c[0x0][0x1b0], R10 ;  /* 0x00006c00080a7a25 */ /* 0x000fc800078e000a */
[----:B------:R-:W-:Y:S02]  /*10a0*/  IMAD R5, R5, c[0x0][0x2c4], R9 ;  /* 0x0000b10005057a24 */ /* 0x000fe400078e0209 */
[----:B------:R-:W-:-:S03]  /*10b0*/  IMAD R7, R7, c[0x0][0x1b0], RZ ;  /* 0x00006c0007077a24 */ /* 0x000fc600078e02ff */
[----:B------:R-:W-:Y:S01]  /*10c0*/  SHF.R.S32.HI R9, RZ, 0x1f, R5 ;  /* 0x0000001fff097819 */ /* 0x000fe20000011405 */
[----:B------:R-:W-:-:S04]  /*10d0*/  IMAD R7, R8, c[0x0][0x1b4], R7 ;  /* 0x00006d0008077a24 */ /* 0x000fc800078e0207 */
[----:B------:R-:W-:Y:S02]  /*10e0*/  IMAD R9, R9, c[0x0][0x1a8], RZ ;  /* 0x00006a0009097a24 */ /* 0x000fe400078e02ff */
[----:B------:R-:W-:Y:S02]  /*10f0*/  IMAD.IADD R11, R11, 0x1, R7 ;  /* 0x000000010b0b7824 */ /* 0x000fe400078e0207 */
[C---:B------:R-:W-:Y:S02]  /*1100*/  IMAD R12, R5.reuse, c[0x0][0x1ac], R9 ;  /* 0x00006b00050c7a24 */ /* 0x040fe400078e0209 */
[----:B------:R-:W-:Y:S01]  /*1110*/  IMAD.WIDE.U32 R8, R5, c[0x0][0x1a8], R10 ;  /* 0x00006a0005087a25 */ /* 0x000fe200078e000a */
[----:B------:R-:W-:Y:S02]  /*1120*/  LOP3.LUT R5, R14, 0xfffffff0, RZ, 0xc0, !PT ;  /* 0xfffffff00e057812 */ /* 0x000fe400078ec0ff */
[----:B------:R-:W-:Y:S01]  /*1130*/  IADD3 R10, R33, 0x40, RZ ;  /* 0x00000040210a7810 */ /* 0x000fe20007ffe0ff */
[----:B------:R-:W-:Y:S01]  /*1140*/  IMAD.IADD R12, R9, 0x1, R12 ;  /* 0x00000001090c7824 */ /* 0x000fe200078e020c */
[----:B------:R-:W-:Y:S01]  /*1150*/  LEA R20, P0, R8, c[0x0][0x160], 0x1 ;  /* 0x0000580008147a11 */ /* 0x000fe200078008ff */
[----:B------:R-:W-:Y:S01]  /*1160*/  IMAD.IADD R5, R2, 0x1, -R5 ;  /* 0x0000000102057824 */ /* 0x000fe200078e0a05 */
[----:B------:R-:W-:Y:S01]  /*1170*/  IADD3 R9, R33, 0x80, RZ ;  /* 0x0000008021097810 */ /* 0x000fe20007ffe0ff */
[----:B-----5:R-:W-:Y:S01]  /*1180*/  IMAD R11, R0, c[0x0][0x2c4], RZ ;  /* 0x0000b100000b7a24 */ /* 0x020fe200078e02ff */
[----:B------:R-:W-:Y:S01]  /*1190*/  LEA.HI.X R12, R8, c[0x0][0x164], R12, 0x1, P0 ;  /* 0x00005900080c7a11 */ /* 0x000fe200000f0c0c */
[----:B------:R-:W-:Y:S01]  /*11a0*/  IMAD R0, R4, 0x80, R17 ;  /* 0x0000008004007824 */ /* 0x000fe200078e0211 */
[----:B------:R-:W-:Y:S01]  /*11b0*/  SHF.R.S32.HI R7, RZ, 0x1f, R5 ;  /* 0x0000001fff077819 */ /* 0x000fe20000011405 */
[----:B------:R-:W-:Y:S01]  /*11c0*/  IMAD.MOV.U32 R4, RZ, RZ, 0x10 ;  /* 0x00000010ff047424 */ /* 0x000fe200078e00ff */
[----:B------:R-:W-:Y:S01]  /*11d0*/  SHF.R.U32.HI R8, RZ, 0x3, R251 ;  /* 0x00000003ff087819 */ /* 0x000fe200000116fb */
[----:B------:R3:W1:Y:S01]  /*11e0*/  SHFL.IDX PT, R22, R20, RZ, 0x181f ;  /* 0x00181fff14167589 */ /* 0x00066200000e0000 */
[----:B------:R-:W-:-:S02]  /*11f0*/  LEA.HI R7, R7, R5, RZ, 0x3 ;  /* 0x0000000507077211 */ /* 0x000fc400078f18ff */
[----:B------:R-:W-:Y:S01]  /*1200*/  LOP3.LUT R251, R251, 0x38, R33, 0xf8, !PT ;  /* 0x00000038fbfb7812 */ /* 0x000fe200078ef821 */
[----:B------:R3:W4:Y:S01]  /*1210*/  SHFL.IDX PT, R23, R12, RZ, 0x181f ;  /* 0x00181fff0c177589 */ /* 0x00072200000e0000 */
[----:B------:R-:W-:Y:S02]  /*1220*/  ISETP.GE.AND P0, PT, R0, R11, PT ;  /* 0x0000000b0000720c */ /* 0x000fe40003f06270 */
[----:B------:R-:W-:Y:S02]  /*1230*/  LOP3.LUT R251, R251, R8, RZ, 0x3c, !PT ;  /* 0x00000008fbfb7212 */ /* 0x000fe400078e3cff */
[----:B------:R-:W-:Y:S02]  /*1240*/  IADD3 R8, R33, 0xc0, RZ ;  /* 0x000000c021087810 */ /* 0x000fe40007ffe0ff */
[----:B------:R-:W-:Y:S02]  /*1250*/  ISETP.GE.AND P3, PT, R10, c[0x0][0x198], PT ;  /* 0x000066000a007a0c */ /* 0x000fe40003f66270 */
[----:B------:R-:W-:-:S02]  /*1260*/  ISETP.GE.AND P6, PT, R9, c[0x0][0x198], PT ;  /* 0x0000660009007a0c */ /* 0x000fc40003fc6270 */
[----:B------:R-:W-:Y:S02]  /*1270*/  ISETP.GE.AND P5, PT, R8, c[0x0][0x198], PT ;  /* 0x0000660008007a0c */ /* 0x000fe40003fa6270 */
[----:B------:R-:W-:Y:S01]  /*1280*/  LOP3.LUT R251, R251, 0xfffffe00, R13, 0xf8, !PT ;  /* 0xfffffe00fbfb7812 */ /* 0x000fe200078ef80d */
[----:B--2---:R2:W1:Y:S02]  /*1290*/  @P1 R2UR UR18, R3 ;  /* 0x00000000031213c2 */ /* 0x00446400000e0000 */
[----:B-1----:R-:W-:Y:S01]  /*12a0*/  @!UP0 UMOV UR18, UR11 ;  /* 0x0000000b00128c82 */ /* 0x002fe20008000000 */
[----:B--2---:R-:W-:-:S05]  /*12b0*/  LOP3.LUT R3, R7, 0xfffffff8, RZ, 0xc0, !PT ;  /* 0xfffffff807037812 */ /* 0x004fca00078ec0ff */
[----:B------:R-:W-:Y:S02]  /*12c0*/  IMAD.IADD R5, R5, 0x1, -R3 ;  /* 0x0000000105057824 */ /* 0x000fe400078e0a03 */
[----:B------:R-:W-:-:S03]  /*12d0*/  IMAD.MOV.U32 R3, RZ, RZ, 0x20 ;  /* 0x00000020ff037424 */ /* 0x000fc600078e00ff */
[----:B------:R-:W-:-:S05]  /*12e0*/  R2P PR, R5, 0x6 ;  /* 0x0000000605007804 */ /* 0x000fca0000000000 */
[----:B------:R-:W-:Y:S02]  /*12f0*/  SEL R4, R4, 0xfffffff0, !P1 ;  /* 0xfffffff004047807 */ /* 0x000fe40004800000 */
[----:B------:R-:W-:Y:S01]  /*1300*/  SEL R3, R3, 0xffffffe0, !P2 ;  /* 0xffffffe003037807 */ /* 0x000fe20005000000 */
[----:B------:R-:W-:Y:S05]  /*1310*/  @P0 BRA `(.L_x_795) ;  /* 0x0000013000000947 */ /* 0x000fea0003800000 */
[----:B---34-:R-:W-:Y:S01]  /*1320*/  SHF.R.S32.HI R16, RZ, 0x1f, R10 ;  /* 0x0000001fff107819 */ /* 0x018fe2000001140a */
        /* <DEDUP_REMOVED lines=18> */
.L_x_795:
[----:B---34-:R-:W-:Y:S05]  /*1450*/  BSYNC B0 ;  /* 0x0000000000007941 */ /* 0x018fea0003800000 */
.L_x_794:
[----:B------:R-:W-:Y:S01]  /*1460*/  IADD3 R13, R0, 0x20, RZ ;  /* 0x00000020000d7810 */ /* 0x000fe20007ffe0ff */
[----:B-1----:R1:W2:Y:S01]  /*1470*/  SHFL.IDX PT, R23, R12, 0x1, 0x181f ;  /* 0x00381f000c177f89 */ /* 0x0022a200000e0000 */
[----:B------:R-:W-:Y:S02]  /*1480*/  BSSY B0, `(.L_x_796) ;  /* 0x0000017000007945 */ /* 0x000fe40003800000 */
[----:B------:R-:W-:Y:S01]  /*1490*/  ISETP.GE.AND P0, PT, R13, R11, PT ;  /* 0x0000000b0d00720c */ /* 0x000fe20003f06270 */
        /* <DEDUP_REMOVED lines=21> */
.L_x_797:
[----:B------:R-:W-:Y:S05]  /*15f0*/  BSYNC B0 ;  /* 0x0000000000007941 */ /* 0x000fea0003800000 */
.L_x_796:
[----:B------:R-:W-:Y:S01]  /*1600*/  IADD3 R13, R0, 0x40, RZ ;  /* 0x00000040000d7810 */ /* 0x000fe20007ffe0ff */
[----:B--2---:R2:W4:Y:S01]  /*1610*/  SHFL.IDX PT, R23, R12, 0x2, 0x181f ;  /* 0x00581f000c177f89 */ /* 0x00452200000e0000 */
[----:B------:R-:W-:Y:S02]  /*1620*/  BSSY B0, `(.L_x_798) ;  /* 0x0000017000007945 */ /* 0x000fe40003800000 */
[----:B------:R-:W-:Y:S01]  /*1630*/  ISETP.GE.AND P0, PT, R13, R11, PT ;  /* 0x0000000b0d00720c */ /* 0x000fe20003f06270 */
        /* <DEDUP_REMOVED lines=21> */
.L_x_799:
[----:B------:R-:W-:Y:S05]  /*1790*/  BSYNC B0 ;  /* 0x0000000000007941 */ /* 0x000fea0003800000 */
.L_x_798:
[----:B-12---:R-:W-:Y:S01]  /*17a0*/  SHFL.IDX PT, R20, R20, 0x3, 0x181f ;  /* 0x00781f0014147f89 */ /* 0x006fe200000e0000 */
[----:B------:R-:W-:Y:S01]  /*17b0*/  IMAD.MOV.U32 R252, RZ, RZ, c[0x0][0x2b8] ;  /* 0x0000ae00fffc7624 */ /* 0x000fe200078e00ff */
[----:B------:R-:W-:Y:S01]  /*17c0*/  UMOV UR14, 0x60 ;  /* 0x00000060000e7882 */ /* 0x000fe20000000000 */
[----:B------:R-:W-:Y:S01]  /*17d0*/  SHF.R.S32.HI R31, RZ, 0x1f, R10 ;  /* 0x0000001fff1f7819 */ /* 0x000fe2000001140a */
[----:B------:R1:W2:Y:S01]  /*17e0*/  SHFL.IDX PT, R21, R12, 0x3, 0x181f ;  /* 0x00781f000c157f89 */ /* 0x0002a200000e0000 */
[----:B------:R-:W-:Y:S01]  /*17f0*/  UIMAD UR14, UR6, UR14, -0x60 ;  /* 0xffffffa0060e74a4 */ /* 0x000fe2000f8e020e */
[----:B------:R-:W-:Y:S01]  /*1800*/  ISETP.NE.AND P2, PT, R252, 0x1, PT ;  /* 0x00000001fc00780c */ /* 0x000fe20003f45270 */
[----:B------:R-:W-:Y:S01]  /*1810*/  IMAD.SHL.U32 R251, R251, 0x2, RZ ;  /* 0x00000002fbfb7824 */ /* 0x000fe200078e00ff */
[----:B---3--:R-:W-:Y:S01]  /*1820*/  SHF.R.S32.HI R29, RZ, 0x1f, R9 ;  /* 0x0000001fff1d7819 */ /* 0x008fe20000011409 */
[----:B------:R-:W-:Y:S01]  /*1830*/  USHF.R.S32.HI UR15, URZ, 0x1f, UR18 ;  /* 0x0000001f3f0f7899 */ /* 0x000fe20008011412 */
[----:B------:R-:W-:Y:S01]  /*1840*/  SHF.R.S32.HI R28, RZ, 0x1f, R8 ;  /* 0x0000001fff1c7819 */ /* 0x000fe20000011408 */
[----:B------:R-:W-:Y:S01]  /*1850*/  ULDC.64 UR4, c[0x0][0x2b0] ;  /* 0x0000ac0000047ab9 */ /* 0x000fe20000000a00 */
[----:B------:R-:W-:Y:S01]  /*1860*/  IADD3 R13, R120, UR14, RZ ;  /* 0x0000000e780d7c10 */ /* 0x000fe2000fffe0ff */
[----:B------:R-:W-:Y:S01]  /*1870*/  UIMAD UR15, UR15, UR4, URZ ;  /* 0x000000040f0f72a4 */ /* 0x000fe2000f8e023f */
[----:B------:R-:W-:Y:S01]  /*1880*/  LEA.HI R31, R31, R10, RZ, 0x3 ;  /* 0x0000000a1f1f7211 */ /* 0x000fe200078f18ff */
[----:B------:R-:W-:Y:S01]  /*1890*/  UIMAD.WIDE.U32 UR16, UR18, UR4, URZ ;  /* 0x00000004121072a5 */ /* 0x000fe2000f8e003f */
[----:B------:R-:W-:Y:S01]  /*18a0*/  LEA.HI R29, R29, R9, RZ, 0x3 ;  /* 0x000000091d1d7211 */ /* 0x000fe200078f18ff */
[----:B------:R-:W-:Y:S01]  /*18b0*/  UIMAD UR15, UR18, UR5, UR15 ;  /* 0x00000005120f72a4 */ /* 0x000fe2000f8e020f */
[----:B------:R-:W-:Y:S01]  /*18c0*/  LEA.HI R28, R28, R8, RZ, 0x3 ;  /* 0x000000081c1c7211 */ /* 0x000fe200078f18ff */
[----:B------:R-:W-:Y:S01]  /*18d0*/  IMAD.MOV.U32 R19, RZ, RZ, RZ ;  /* 0x000000ffff137224 */ /* 0x000fe200078e00ff */
[----:B------:R-:W-:Y:S01]  /*18e0*/  LOP3.LUT R31, R31, 0xfffffff8, RZ, 0xc0, !PT ;  /* 0xfffffff81f1f7812 */ /* 0x000fe200078ec0ff */
[----:B------:R-:W-:Y:S01]  /*18f0*/  UIADD3 UR15, UR17, UR15, URZ ;  /* 0x0000000f110f7290 */ /* 0x000fe2000fffe03f */
[----:B------:R-:W-:Y:S01]  /*1900*/  LOP3.LUT R29, R29, 0xfffffff8, RZ, 0xc0, !PT ;  /* 0xfffffff81d1d7812 */ /* 0x000fe200078ec0ff */
[----:B------:R-:W-:Y:S01]  /*1910*/  IMAD.SHL.U32 R249, R18, 0x40, RZ ;  /* 0x0000004012f97824 */ /* 0x000fe200078e00ff */
[----:B------:R-:W-:Y:S01]  /*1920*/  LOP3.LUT R28, R28, 0xfffffff8, RZ, 0xc0, !PT ;  /* 0xfffffff81c1c7812 */ /* 0x000fe200078ec0ff */
[----:B------:R-:W-:Y:S01]  /*1930*/  ULDC.64 UR4, c[0x0][0x1e8] ;  /* 0x00007a0000047ab9 */ /* 0x000fe20000000a00 */
[----:B------:R-:W-:-:S02]  /*1940*/  ISETP.GE.AND P1, PT, R13, UR7, PT ;  /* 0x000000070d007c0c */ /* 0x000fc4000bf26270 */
[----:B-1----:R-:W-:Y:S02]  /*1950*/  IADD3 R12, R0, 0x60, RZ ;  /* 0x00000060000c7810 */ /* 0x002fe40007ffe0ff */
[----:B------:R-:W-:Y:S02]  /*1960*/  IADD3 R0, R13, UR10, RZ ;  /* 0x0000000a0d007c10 */ /* 0x000fe4000fffe0ff */
[----:B------:R-:W-:Y:S02]  /*1970*/  ISETP.GE.AND P0, PT, R12, R11, PT ;  /* 0x0000000b0c00720c */ /* 0x000fe40003f06270 */
[----:B------:R-:W-:Y:S01]  /*1980*/  ISETP.GT.OR P1, PT, R120, 0x5f, P1 ;  /* 0x0000005f7800780c */ /* 0x000fe20000f24670 */
[----:B------:R-:W-:-:S04]  /*1990*/  @P2 IMAD.HI.U32 R12, R0, c[0x0][0x2bc], RZ ;  /* 0x0000af00000c2a27 */ /* 0x000fc800078e00ff */
[----:B------:R-:W-:Y:S01]  /*19a0*/  IMAD.MOV.U32 R11, RZ, RZ, R0 ;  /* 0x000000ffff0b7224 */ /* 0x000fe200078e0000 */
[----:B------:R-:W-:-:S05]  /*19b0*/  @P2 SHF.R.U32.HI R11, RZ, c[0x0][0x2c0], R12 ;  /* 0x0000b000ff0b2a19 */ /* 0x000fca000001160c */
[--C-:B--2-4-:R-:W-:Y:S02]  /*19c0*/  @!P0 IMAD.WIDE R22, R33, 0x2, R20.reuse ;  /* 0x0000000221168825 */ /* 0x114fe400078e0214 */
[----:B------:R-:W-:Y:S02]  /*19d0*/  @!P1 IADD3 R15, P2, R11, UR16, RZ ;  /* 0x000000100b0f9c10 */ /* 0x000fe4000ff5e0ff */
[--C-:B------:R-:W-:Y:S01]  /*19e0*/  @!P0 IMAD.WIDE R12, R31, 0x2, R20.reuse ;  /* 0x000000021f0c8825 */ /* 0x100fe200078e0214 */
[----:B------:R-:W-:Y:S01]  /*19f0*/  @!PT LDS RZ, [RZ] ;  /* 0x00000000fffff984 */ /* 0x000fe20000000800 */
[----:B------:R1:W-:Y:S04]  /*1a00*/  @!P0 LDGSTS.E.BYPASS.LTC128B.128 [R251+0x1b100], [R22.64], !P4 ;  /* 0x1b10000016fb8fae */ /* 0x0003e8000e101d4c */
[----:B------:R2:W-:Y:S01]  /*1a10*/  @!P0 LDGSTS.E.BYPASS.LTC128B.128 [R251+0x1f100], [R12.64], !P3 ;  /* 0x1f1000000cfb8fae */ /* 0x0005e2000d901d4c */
[----:B-1----:R-:W-:-:S04]  /*1a20*/  @!P0 IMAD.WIDE R22, R29, 0x2, R20 ;  /* 0x000000021d168825 */ /* 0x002fc800078e0214 */
[----:B------:R-:W-:Y:S01]  /*1a30*/  @!P0 IMAD.WIDE R20, R28, 0x2, R20 ;  /* 0x000000021c148825 */ /* 0x000fe200078e0214 */
[----:B------:R1:W-:Y:S01]  /*1a40*/  @!P0 LDGSTS.E.BYPASS.LTC128B.128 [R251+0x23100], [R22.64], !P6 ;  /* 0x2310000016fb8fae */ /* 0x0003e2000f101d4c */
[----:B--2---:R-:W-:Y:S02]  /*1a50*/  @!P1 LEA.HI.X.SX32 R13, R11, UR15, 0x1, P2 ;  /* 0x0000000f0b0d9c11 */ /* 0x004fe400090f0eff */
[C---:B------:R-:W-:Y:S01]  /*1a60*/  @!P1 LEA R12, P2, R15.reuse, c[0x0][0x2a0], 0x2 ;  /* 0x0000a8000f0c9a11 */ /* 0x040fe200078410ff */
[----:B------:R2:W-:Y:S03]  /*1a70*/  @!P0 LDGSTS.E.BYPASS.LTC128B.128 [R251+0x27100], [R20.64], !P5 ;  /* 0x2710000014fb8fae */ /* 0x0005e6000e901d4c */
[----:B------:R-:W-:Y:S01]  /*1a80*/  @!P1 LEA.HI.X R13, R15, c[0x0][0x2a4], R13, 0x2, P2 ;  /* 0x0000a9000f0d9a11 */ /* 0x000fe200010f140d */
[----:B------:R-:W0:Y:S04]  /*1a90*/  LDGDEPBAR ;  /* 0x00000000000079af */ /* 0x000e280000000000 */
[----:B------:R-:W-:Y:S06]  /*1aa0*/  BAR.SYNC.DEFER_BLOCKING 0x0 ;  /* 0x0000000000007b1d */ /* 0x000fec0000010000 */
[----:B------:R3:W4:Y:S01]  /*1ab0*/  @!P1 LDG.E R19, [R12.64] ;  /* 0x0000000c0c139981 */ /* 0x000722000c1e1900 */
[----:B------:R-:W-:Y:S01]  /*1ac0*/  IMAD.MOV R11, RZ, RZ, -R11 ;  /* 0x000000ffff0b7224 */ /* 0x000fe200078e0a0b */
[----:B------:R-:W-:Y:S01]  /*1ad0*/  LOP3.LUT R249, R249, 0x1c0, RZ, 0xc0, !PT ;  /* 0x000001c0f9f97812 */ /* 0x000fe200078ec0ff */
[----:B------:R-:W-:Y:S01]  /*1ae0*/  UIMAD UR18, UR8, UR4, URZ ;  /* 0x00000004081272a4 */ /* 0x000fe2000f8e023f */
[----:B------:R-:W-:Y:S01]  /*1af0*/  LOP3.LUT P1, RZ, R18, 0x2, RZ, 0xc0, !PT ;  /* 0x0000000212ff7812 */ /* 0x000fe2000782c0ff */
[----:B------:R-:W-:Y:S01]  /*1b00*/  IMAD R16, R11, c[0x0][0x2b8], R0 ;  /* 0x0000ae000b107a24 */ /* 0x000fe200078e0200 */
[----:B------:R-:W-:Y:S01]  /*1b10*/  UIMAD.WIDE.U32 UR20, UR9, UR4, URZ ;  /* 0x00000004091472a5 */ /* 0x000fe2000f8e003f */
[----:B------:R-:W-:Y:S01]  /*1b20*/  IMAD.SHL.U32 R0, R17, 0x8, RZ ;  /* 0x0000000811007824 */ /* 0x000fe200078e00ff */
[----:B------:R-:W-:Y:S01]  /*1b30*/  UIMAD UR18, UR9, UR5, UR18 ;  /* 0x00000005091272a4 */ /* 0x000fe2000f8e0212 */
[C---:B-1----:R-:W-:Y:S01]  /*1b40*/  IMAD.WIDE.U32 R22, R16.reuse, c[0x0][0x1e0], RZ ;  /* 0x0000780010167a25 */ /* 0x042fe200078e00ff */
[----:B------:R-:W-:Y:S01]  /*1b50*/  ISETP.GE.AND P4, PT, R33, c[0x0][0x1d4], PT ;  /* 0x0000750021007a0c */ /* 0x000fe20003f86270 */
[----:B------:R-:W-:Y:S01]  /*1b60*/  ULDC.64 UR4, c[0x0][0x210] ;  /* 0x0000840000047ab9 */ /* 0x000fe20000000a00 */
[----:B------:R-:W-:Y:S01]  /*1b70*/  LOP3.LUT R0, R249, 0x8, R0, 0xf8, !PT ;  /* 0x00000008f9007812 */ /* 0x000fe200078ef800 */
[----:B--2---:R-:W-:Y:S01]  /*1b80*/  IMAD.WIDE.U32 R20, R16, c[0x0][0x208], RZ ;  /* 0x0000820010147a25 */ /* 0x004fe200078e00ff */
[----:B------:R-:W-:Y:S01]  /*1b90*/  SHF.R.U32.HI R249, RZ, 0x3, R249 ;  /* 0x00000003fff97819 */ /* 0x000fe200000116f9 */
[----:B------:R-:W-:Y:S01]  /*1ba0*/  UIADD3 UR18, UR21, UR18, URZ ;  /* 0x0000001215127290 */ /* 0x000fe2000fffe03f */
[----:B------:R-:W-:Y:S01]  /*1bb0*/  ISETP.GE.AND P3, PT, R10, c[0x0][0x1d4], PT ;  /* 0x000075000a007a0c */ /* 0x000fe20003f66270 */
[----:B------:R-:W-:Y:S01]  /*1bc0*/  UIMAD UR8, UR8, UR4, URZ ;  /* 0x00000004080872a4 */ /* 0x000fe2000f8e023f */
[----:B------:R-:W-:Y:S01]  /*1bd0*/  LOP3.LUT R249, R0, R249, RZ, 0x3c, !PT ;  /* 0x000000f900f97212 */ /* 0x000fe200078e3cff */
[----:B------:R-:W-:Y:S01]  /*1be0*/  UIMAD.WIDE.U32 UR22, UR9, UR4, URZ ;  /* 0x00000004091672a5 */ /* 0x000fe2000f8e003f */
[----:B------:R-:W-:Y:S01]  /*1bf0*/  ISETP.GE.AND P2, PT, R9, c[0x0][0x1d4], PT ;  /* 0x0000750009007a0c */ /* 0x000fe20003f46270 */
[----:B------:R-:W-:Y:S01]  /*1c00*/  UIMAD UR5, UR9, UR5, UR8 ;  /* 0x00000005090572a4 */ /* 0x000fe2000f8e0208 */
[----:B------:R-:W-:Y:S01]  /*1c10*/  IMAD.SHL.U32 R5, R5, 0x40, RZ ;  /* 0x0000004005057824 */ /* 0x000fe200078e00ff */
[----:B------:R-:W-:Y:S01]  /*1c20*/  UIADD3 UR4, UR6, -0x1, URZ ;  /* 0xffffffff06047890 */ /* 0x000fe2000fffe03f */
[----:B------:R-:W-:Y:S01]  /*1c30*/  LEA.HI R6, R6, R2, RZ, 0x5 ;  /* 0x0000000206067211 */ /* 0x000fe200078f28ff */
[----:B------:R-:W-:Y:S01]  /*1c40*/  UIADD3 UR5, UR23, UR5, URZ ;  /* 0x0000000517057290 */ /* 0x000fe2000fffe03f */
[----:B---3--:R-:W-:Y:S01]  /*1c50*/  SHF.R.S32.HI R12, RZ, 0x1f, R16 ;  /* 0x0000001fff0c7819 */ /* 0x008fe20000011410 */
[----:B------:R-:W-:Y:S01]  /*1c60*/  UIMAD UR4, UR4, -0x60, UR7 ;  /* 0xffffffa0040478a4 */ /* 0x000fe2000f8e0207 */
[----:B------:R-:W-:Y:S01]  /*1c70*/  SHF.R.S32.HI R13, RZ, 0x4, R14 ;  /* 0x00000004ff0d7819 */ /* 0x000fe2000001140e */
[----:B------:R-:W-:Y:S01]  /*1c80*/  IMAD.SHL.U32 R7, R7, 0x40, RZ ;  /* 0x0000004007077824 */ /* 0x000fe200078e00ff */
[----:B------:R-:W-:Y:S01]  /*1c90*/  LOP3.LUT R5, R5, 0x1c0, RZ, 0xc0, !PT ;  /* 0x000001c005057812 */ /* 0x000fe200078ec0ff */
[----:B------:R-:W-:Y:S01]  /*1ca0*/  IMAD R11, R12, c[0x0][0x1e0], RZ ;  /* 0x000078000c0b7a24 */ /* 0x000fe200078e02ff */
[----:B------:R-:W-:Y:S01]  /*1cb0*/  LEA.HI R14, R14, R13, RZ, 0x1 ;  /* 0x0000000d0e0e7211 */ /* 0x000fe200078f08ff */
[----:B------:R-:W-:Y:S01]  /*1cc0*/  IMAD R12, R12, c[0x0][0x208], RZ ;  /* 0x000082000c0c7a24 */ /* 0x000fe200078e02ff */
[----:B------:R-:W-:Y:S01]  /*1cd0*/  LOP3.LUT R7, R7, 0xfffffe00, RZ, 0xc0, !PT ;  /* 0xfffffe0007077812 */ /* 0x000fe200078ec0ff */
[----:B------:R-:W-:Y:S01]  /*1ce0*/  IMAD R11, R16, c[0x0][0x1e4], R11 ;  /* 0x00007900100b7a24 */ /* 0x000fe200078e020b */
[----:B------:R-:W-:Y:S01]  /*1cf0*/  LOP3.LUT R14, R14, 0xfffffffe, RZ, 0xc0, !PT ;  /* 0xfffffffe0e0e7812 */ /* 0x000fe200078ec0ff */
[----:B------:R-:W-:Y:S01]  /*1d00*/  IMAD R12, R16, c[0x0][0x20c], R12 ;  /* 0x00008300100c7a24 */ /* 0x000fe200078e020c */
[----:B------:R-:W-:Y:S01]  /*1d10*/  UISETP.GE.AND UP0, UPT, UR7, 0x61, UPT ;  /* 0x000000610700788c */ /* 0x000fe2000bf06270 */
[----:B------:R-:W-:Y:S01]  /*1d20*/  IMAD.IADD R23, R23, 0x1, R11 ;  /* 0x0000000117177824 */ /* 0x000fe200078e020b */
[----:B------:R-:W-:Y:S01]  /*1d30*/  SHF.R.S32.HI R32, RZ, 0x1f, R29 ;  /* 0x0000001fff207819 */ /* 0x000fe2000001141d */
[----:B------:R-:W-:Y:S01]  /*1d40*/  IMAD.IADD R21, R21, 0x1, R12 ;  /* 0x0000000115157824 */ /* 0x000fe200078e020c */
[----:B------:R-:W-:Y:S01]  /*1d50*/  SHF.R.S32.HI R30, RZ, 0x1f, R28 ;  /* 0x0000001fff1e7819 */ /* 0x000fe2000001141c */
[----:B------:R-:W-:-:S02]  /*1d60*/  IMAD.IADD R14, R13, 0x1, -R14 ;  /* 0x000000010d0e7824 */ /* 0x000fc400078e0a0e */
[----:B------:R-:W-:Y:S02]  /*1d70*/  IMAD R12, R16, c[0x0][0x1e0], RZ ;  /* 0x00007800100c7a24 */ /* 0x000fe400078e02ff */
[C---:B------:R-:W-:Y:S02]  /*1d80*/  IMAD R249, R14.reuse, 0x200, R249 ;  /* 0x000002000ef97824 */ /* 0x040fe400078e02f9 */
[----:B------:R-:W-:Y:S02]  /*1d90*/  IMAD.SHL.U32 R14, R14, 0x8, RZ ;  /* 0x000000080e0e7824 */ /* 0x000fe400078e00ff */
[----:B------:R-:W-:Y:S02]  /*1da0*/  IMAD.SHL.U32 R249, R249, 0x2, RZ ;  /* 0x00000002f9f97824 */ /* 0x000fe400078e00ff */
[----:B------:R-:W-:Y:S01]  /*1db0*/  IMAD.SHL.U32 R250, R6, 0x20, RZ ;  /* 0x0000002006fa7824 */ /* 0x000fe200078e00ff */
[----:B------:R-:W-:Y:S02]  /*1dc0*/  LOP3.LUT R14, R5, 0x8, R14, 0xf8, !PT ;  /* 0x00000008050e7812 */ /* 0x000fe400078ef80e */
[----:B------:R-:W-:-:S02]  /*1dd0*/  IADD3 R248, R249, 0xc120, RZ ;  /* 0x0000c120f9f87810 */ /* 0x000fc40007ffe0ff */
[----:B------:R-:W-:Y:S02]  /*1de0*/  SHF.R.U32.HI R5, RZ, 0x3, R5 ;  /* 0x00000003ff057819 */ /* 0x000fe40000011605 */
[----:B------:R-:W-:Y:S02]  /*1df0*/  LOP3.LUT R250, R250, 0x7ffffc00, RZ, 0xc0, !PT ;  /* 0x7ffffc00fafa7812 */ /* 0x000fe400078ec0ff */
[----:B------:R-:W-:-:S04]  /*1e00*/  LOP3.LUT R5, R14, R5, RZ, 0x3c, !PT ;  /* 0x000000050e057212 */ /* 0x000fc800078e3cff */
[CC--:B------:R-:W-:Y:S02]  /*1e10*/  IADD3 R250, R5.reuse, R7.reuse, R250 ;  /* 0x0000000705fa7210 */ /* 0x0c0fe40007ffe0fa */
[----:B------:R-:W-:Y:S02]  /*1e20*/  LOP3.LUT R5, R5, R7, RZ, 0xfc, !PT ;  /* 0x0000000705057212 */ /* 0x000fe400078efcff */
[----:B------:R-:W-:Y:S01]  /*1e30*/  IADD3 R7, R251, 0x100, RZ ;  /* 0x00000100fb077810 */ /* 0x000fe20007ffe0ff */
[----:B------:R-:W-:-:S04]  /*1e40*/  IMAD.SHL.U32 R250, R250, 0x2, RZ ;  /* 0x00000002fafa7824 */ /* 0x000fc800078e00ff */
[--C-:B------:R-:W-:Y:S02]  /*1e50*/  IMAD R246, R4, 0x2, R250.reuse ;  /* 0x0000000204f67824 */ /* 0x100fe400078e02fa */
[C---:B------:R-:W-:Y:S02]  /*1e60*/  IMAD R245, R3.reuse, 0x2, R250 ;  /* 0x0000000203f57824 */ /* 0x040fe400078e02fa */
[----:B------:R-:W-:Y:S01]  /*1e70*/  IMAD R243, R3, 0x2, R246 ;  /* 0x0000000203f37824 */ /* 0x000fe200078e02f6 */
[----:B----4-:R-:W-:Y:S01]  /*1e80*/  SHF.R.S32.HI R11, RZ, 0x1f, R19 ;  /* 0x0000001fff0b7819 */ /* 0x010fe20000011413 */
[----:B------:R-:W-:Y:S01]  /*1e90*/  IMAD.WIDE.U32 R22, R19, c[0x0][0x1f0], R22 ;  /* 0x00007c0013167a25 */ /* 0x000fe200078e0016 */
[----:B------:R-:W-:Y:S03]  /*1ea0*/  STL [R1], R19 ;  /* 0x0000001301007387 */ /* 0x000fe60000100800 */
[C---:B------:R-:W-:Y:S01]  /*1eb0*/  IMAD R15, R11.reuse, c[0x0][0x1f0], RZ ;  /* 0x00007c000b0f7a24 */ /* 0x040fe200078e02ff */
[----:B------:R-:W-:Y:S01]  /*1ec0*/  IADD3 R0, P0, R22, UR20, RZ ;  /* 0x0000001416007c10 */ /* 0x000fe2000ff1e0ff */
[----:B------:R-:W-:Y:S01]  /*1ed0*/  IMAD R11, R11, c[0x0][0x218], RZ ;  /* 0x000086000b0b7a24 */ /* 0x000fe200078e02ff */
[----:B------:R1:W-:Y:S01]  /*1ee0*/  STL [R1+0x4], R16 ;  /* 0x0000041001007387 */ /* 0x0003e20000100800 */
[----:B------:R-:W-:-:S02]  /*1ef0*/  IMAD R15, R19, c[0x0][0x1f4], R15 ;  /* 0x00007d00130f7a24 */ /* 0x000fc400078e020f */
[----:B------:R-:W-:-:S03]  /*1f00*/  IMAD.WIDE.U32 R20, R19, c[0x0][0x218], R20 ;  /* 0x0000860013147a25 */ /* 0x000fc600078e0014 */
[----:B------:R-:W-:Y:S01]  /*1f10*/  IADD3.X R15, R23, UR18, R15, P0, !PT ;  /* 0x00000012170f7c10 */ /* 0x000fe200087fe40f */
[C---:B------:R-:W-:Y:S01]  /*1f20*/  IMAD R11, R19.reuse, c[0x0][0x21c], R11 ;  /* 0x00008700130b7a24 */ /* 0x040fe200078e020b */
[----:B------:R-:W-:Y:S01]  /*1f30*/  LEA R22, P0, R0, c[0x0][0x1c8], 0x1 ;  /* 0x0000720000167a11 */ /* 0x000fe200078008ff */
[----:B------:R-:W-:-:S03]  /*1f40*/  IMAD R12, R19, c[0x0][0x1f0], R12 ;  /* 0x00007c00130c7a24 */ /* 0x000fc600078e020c */
[----:B------:R-:W-:Y:S01]  /*1f50*/  LEA.HI.X R15, R0, c[0x0][0x1cc], R15, 0x1, P0 ;  /* 0x00007300000f7a11 */ /* 0x000fe200000f0c0f */
[----:B------:R-:W-:Y:S01]  /*1f60*/  SHFL.IDX PT, R24, R22, RZ, 0x181f ;  /* 0x00181fff16187589 */ /* 0x000fe200000e0000 */
[----:B------:R-:W-:Y:S01]  /*1f70*/  IADD3 R13, P0, R20, UR22, RZ ;  /* 0x00000016140d7c10 */ /* 0x000fe2000ff1e0ff */
[----:B------:R-:W-:Y:S01]  /*1f80*/  IMAD.U32 R20, RZ, RZ, UR9 ;  /* 0x00000009ff147e24 */ /* 0x000fe2000f8e00ff */
[----:B------:R-:W-:Y:S01]  /*1f90*/  IADD3 R0, R249, 0xc100, RZ ;  /* 0x0000c100f9007810 */ /* 0x000fe20007ffe0ff */
[----:B------:R-:W2:Y:S01]  /*1fa0*/  SHFL.IDX PT, R25, R15, RZ, 0x181f ;  /* 0x00181fff0f197589 */ /* 0x000ea200000e0000 */
[----:B------:R-:W-:Y:S01]  /*1fb0*/  IADD3.X R11, R21, UR5, R11, P0, !PT ;  /* 0x00000005150b7c10 */ /* 0x000fe200087fe40b */
[----:B------:R-:W-:Y:S01]  /*1fc0*/  IMAD R20, R20, c[0x0][0x1e8], R12 ;  /* 0x00007a0014147a24 */ /* 0x000fe200078e020c */
[----:B------:R-:W-:Y:S01]  /*1fd0*/  @P1 IADD3 R248, R0, -0x20, RZ ;  /* 0xffffffe000f81810 */ /* 0x000fe20007ffe0ff */
[----:B------:R-:W-:Y:S01]  /*1fe0*/  SHFL.IDX PT, R22, R22, 0x1, 0x181f ;  /* 0x00381f0016167f89 */ /* 0x000fe200000e0000 */
[----:B------:R-:W-:-:S02]  /*1ff0*/  IADD3 R0, -R17, UR4, RZ ;  /* 0x0000000411007c10 */ /* 0x000fc4000fffe1ff */
[----:B------:R-:W-:Y:S01]  /*2000*/  ISETP.GE.AND P1, PT, R8, c[0x0][0x1d4], PT ;  /* 0x0000750008007a0c */ /* 0x000fe20003f26270 */
[----:B------:R-:W-:Y:S01]  /*2010*/  SHFL.IDX PT, R23, R15, 0x1, 0x181f ;  /* 0x00381f000f177f89 */ /* 0x000fe200000e0000 */
[C---:B-1----:R-:W-:Y:S02]  /*2020*/  LEA R16, P0, R13.reuse, c[0x0][0x1f8], 0x1 ;  /* 0x00007e000d107a11 */ /* 0x042fe400078008ff */
[----:B------:R-:W-:Y:S01]  /*2030*/  LEA R20, R20, c[0x0][0x1c8], 0x1 ;  /* 0x0000720014147a11 */ /* 0x000fe200078e08ff */
[----:B------:R-:W-:Y:S01]  /*2040*/  SHFL.IDX PT, R21, R15, 0x2, 0x181f ;  /* 0x00581f000f157f89 */ /* 0x000fe200000e0000 */
[----:B------:R-:W-:Y:S02]  /*2050*/  LEA.HI.X R11, R13, c[0x0][0x1fc], R11, 0x1, P0 ;  /* 0x00007f000d0b7a11 */ /* 0x000fe400000f0c0b */
[----:B------:R-:W-:Y:S01]  /*2060*/  ISETP.GE.AND P0, PT, R0, 0x1, PT ;  /* 0x000000010000780c */ /* 0x000fe20003f06270 */
[----:B------:R-:W1:Y:S01]  /*2070*/  SHFL.IDX PT, R64, R16, RZ, 0x181f ;  /* 0x00181fff10407589 */ /* 0x000e6200000e0000 */
[----:B------:R-:W-:-:S02]  /*2080*/  IADD3 R239, R248, 0x800, RZ ;  /* 0x00000800f8ef7810 */ /* 0x000fc40007ffe0ff */
[C---:B------:R-:W-:Y:S01]  /*2090*/  IADD3 R238, R248.reuse, 0x1000, RZ ;  /* 0x00001000f8ee7810 */ /* 0x040fe20007ffe0ff */
[----:B------:R-:W3:Y:S01]  /*20a0*/  SHFL.IDX PT, R13, R11, RZ, 0x181f ;  /* 0x00181fff0b0d7589 */ /* 0x000ee200000e0000 */
[C---:B------:R-:W-:Y:S02]  /*20b0*/  IADD3 R237, R248.reuse, 0x1800, RZ ;  /* 0x00001800f8ed7810 */ /* 0x040fe40007ffe0ff */
[C---:B------:R-:W-:Y:S01]  /*20c0*/  IADD3 R236, R248.reuse, 0x2000, RZ ;  /* 0x00002000f8ec7810 */ /* 0x040fe20007ffe0ff */
[----:B------:R-:W4:Y:S01]  /*20d0*/  SHFL.IDX PT, R48, R16, 0x1, 0x181f ;  /* 0x00381f0010307f89 */ /* 0x000f2200000e0000 */
[C---:B------:R-:W-:Y:S02]  /*20e0*/  IADD3 R235, R248.reuse, 0x2800, RZ ;  /* 0x00002800f8eb7810 */ /* 0x040fe40007ffe0ff */
[C---:B------:R-:W-:Y:S01]  /*20f0*/  IADD3 R233, R248.reuse, 0x3000, RZ ;  /* 0x00003000f8e97810 */ /* 0x040fe20007ffe0ff */
[----:B------:R-:W5:Y:S01]  /*2100*/  SHFL.IDX PT, R12, R11, 0x1, 0x181f ;  /* 0x00381f000b0c7f89 */ /* 0x000f6200000e0000 */
[----:B--2---:R-:W-:Y:S01]  /*2110*/  @P0 IMAD.WIDE R36, R33, 0x2, R24 ;  /* 0x0000000221240825 */ /* 0x004fe200078e0218 */
[----:B------:R-:W-:-:S02]  /*2120*/  IADD3 R232, R248, 0x3800, RZ ;  /* 0x00003800f8e87810 */ /* 0x000fc40007ffe0ff */
[----:B------:R-:W2:Y:S01]  /*2130*/  SHFL.IDX PT, R16, R16, 0x2, 0x181f ;  /* 0x00581f0010107f89 */ /* 0x000ea200000e0000 */
[--C-:B------:R-:W-:Y:S01]  /*2140*/  @P0 IMAD.WIDE R34, R31, 0x2, R24.reuse ;  /* 0x000000021f220825 */ /* 0x100fe200078e0218 */
[C---:B------:R-:W-:Y:S02]  /*2150*/  IADD3 R231, R248.reuse, 0x4000, RZ ;  /* 0x00004000f8e77810 */ /* 0x040fe40007ffe0ff */
[----:B------:R-:W2:Y:S01]  /*2160*/  SHFL.IDX PT, R11, R11, 0x2, 0x181f ;  /* 0x00581f000b0b7f89 */ /* 0x000ea200000e0000 */
[--C-:B------:R-:W-:Y:S01]  /*2170*/  @P0 IMAD.WIDE R26, R29, 0x2, R24.reuse ;  /* 0x000000021d1a0825 */ /* 0x100fe200078e0218 */
[----:B------:R-:W-:Y:S02]  /*2180*/  IADD3 R230, R248, 0x4800, RZ ;  /* 0x00004800f8e67810 */ /* 0x000fe40007ffe0ff */
[----:B------:R2:W-:Y:S01]  /*2190*/  @P0 LDGSTS.E.BYPASS.LTC128B.128 [R251+0xc100], [R36.64], !P4 ;  /* 0x0c10000024fb0fae */ /* 0x0005e2000e101d4c */
[----:B------:R-:W-:Y:S01]  /*21a0*/  @P0 IMAD.WIDE R38, R28, 0x2, R24 ;  /* 0x000000021c260825 */ /* 0x000fe200078e0218 */
[----:B------:R-:W-:-:S02]  /*21b0*/  IADD3 R229, R248, 0x5000, RZ ;  /* 0x00005000f8e57810 */ /* 0x000fc40007ffe0ff */
[----:B------:R2:W-:Y:S01]  /*21c0*/  @P0 LDGSTS.E.BYPASS.LTC128B.128 [R251+0xf100], [R34.64], !P3 ;  /* 0x0f10000022fb0fae */ /* 0x0005e2000d901d4c */
[----:B------:R-:W-:Y:S01]  /*21d0*/  IMAD.WIDE R24, R33, 0x2, RZ ;  /* 0x0000000221187825 */ /* 0x000fe200078e02ff */
[C---:B------:R-:W-:Y:S02]  /*21e0*/  IADD3 R228, R248.reuse, 0x5800, RZ ;  /* 0x00005800f8e47810 */ /* 0x040fe40007ffe0ff */
[----:B------:R2:W-:Y:S01]  /*21f0*/  @P0 LDGSTS.E.BYPASS.LTC128B.128 [R251+0x12100], [R26.64], !P2 ;  /* 0x121000001afb0fae */ /* 0x0005e2000d101d4c */
[----:B------:R-:W-:Y:S02]  /*2200*/  IADD3 R227, R248, 0x6000, RZ ;  /* 0x00006000f8e37810 */ /* 0x000fe40007ffe0ff */
[----:B-1----:R-:W-:Y:S01]  /*2210*/  IADD3 R74, P5, R64, R24, RZ ;  /* 0x00000018404a7210 */ /* 0x002fe20007fbe0ff */
[----:B------:R1:W-:Y:S01]  /*2220*/  @P0 LDGSTS.E.BYPASS.LTC128B.128 [R251+0x15100], [R38.64], !P1 ;  /* 0x1510000026fb0fae */ /* 0x0003e2000c901d4c */
[----:B------:R-:W-:Y:S02]  /*2230*/  ISETP.GE.AND P0, PT, R0, 0x21, PT ;  /* 0x000000210000780c */ /* 0x000fe40003f06270 */
[----:B------:R-:W-:Y:S01]  /*2240*/  IADD3 R226, R248, 0x6800, RZ ;  /* 0x00006800f8e27810 */ /* 0x000fe20007ffe0ff */
[----:B---3--:R-:W-:Y:S01]  /*2250*/  IMAD.X R75, R13, 0x1, R25, P5 ;  /* 0x000000010d4b7824 */ /* 0x008fe200028e0619 */
[----:B----4-:R-:W-:Y:S01]  /*2260*/  IADD3 R58, P5, R24, R48, RZ ;  /* 0x00000030183a7210 */ /* 0x010fe20007fbe0ff */
[----:B------:R-:W3:Y:S01]  /*2270*/  SHFL.IDX PT, R20, R20, 0x2, 0x181f ;  /* 0x00581f0014147f89 */ /* 0x000ee200000e0000 */
[----:B------:R-:W-:-:S02]  /*2280*/  IADD3 R225, R248, 0x7000, RZ ;  /* 0x00007000f8e17810 */ /* 0x000fc40007ffe0ff */
[C---:B------:R-:W-:Y:S01]  /*2290*/  IADD3 R224, R248.reuse, 0x7800, RZ ;  /* 0x00007800f8e07810 */ /* 0x040fe20007ffe0ff */
[----:B-----5:R-:W-:Y:S01]  /*22a0*/  IMAD.X R59, R25, 0x1, R12, P5 ;  /* 0x00000001193b7824 */ /* 0x020fe200028e060c */
[C---:B------:R-:W-:Y:S02]  /*22b0*/  IADD3 R223, R248.reuse, 0x8000, RZ ;  /* 0x00008000f8df7810 */ /* 0x040fe40007ffe0ff */
[C---:B------:R-:W-:Y:S01]  /*22c0*/  IADD3 R222, R248.reuse, 0x8800, RZ ;  /* 0x00008800f8de7810 */ /* 0x040fe20007ffe0ff */
[--C-:B--2---:R-:W-:Y:S01]  /*22d0*/  @P0 IMAD.WIDE R36, R33, 0x2, R22.reuse ;  /* 0x0000000221240825 */ /* 0x104fe200078e0216 */
[C---:B------:R-:W-:Y:S02]  /*22e0*/  IADD3 R221, R248.reuse, 0x9000, RZ ;  /* 0x00009000f8dd7810 */ /* 0x040fe40007ffe0ff */
[----:B------:R-:W-:Y:S02]  /*22f0*/  IADD3 R220, R248, 0x9800, RZ ;  /* 0x00009800f8dc7810 */ /* 0x000fe40007ffe0ff */
[----:B------:R-:W-:Y:S01]  /*2300*/  IADD3 R34, P5, R24, R16, RZ ;  /* 0x0000001018227210 */ /* 0x000fe20007fbe0ff */
[----:B------:R2:W-:Y:S01]  /*2310*/  @P0 LDGSTS.E.BYPASS.LTC128B.128 [R251+0xd100], [R36.64], !P4 ;  /* 0x0d10000024fb0fae */ /* 0x0005e2000e101d4c */
[C---:B------:R-:W-:Y:S01]  /*2320*/  IADD3 R219, R248.reuse, 0xa000, RZ ;  /* 0x0000a000f8db7810 */ /* 0x040fe20007ffe0ff */
[----:B------:R-:W-:Y:S01]  /*2330*/  @P0 IMAD.WIDE R26, R31, 0x2, R22 ;  /* 0x000000021f1a0825 */ /* 0x000fe200078e0216 */
[----:B------:R-:W-:-:S02]  /*2340*/  IADD3 R218, R248, 0xa800, RZ ;  /* 0x0000a800f8da7810 */ /* 0x000fc40007ffe0ff */
[C---:B------:R-:W-:Y:S01]  /*2350*/  IADD3 R217, R248.reuse, 0xb000, RZ ;  /* 0x0000b000f8d97810 */ /* 0x040fe20007ffe0ff */
[----:B------:R-:W-:Y:S01]  /*2360*/  IMAD.X R35, R25, 0x1, R11, P5 ;  /* 0x0000000119237824 */ /* 0x000fe200028e060b */
[----:B------:R4:W-:Y:S01]  /*2370*/  @P0 LDGSTS.E.BYPASS.LTC128B.128 [R251+0x10100], [R26.64], !P3 ;  /* 0x101000001afb0fae */ /* 0x0009e2000d901d4c */
[----:B------:R-:W-:Y:S01]  /*2380*/  @P0 IMAD.WIDE R24, R29, 0x2, R22 ;  /* 0x000000021d180825 */ /* 0x000fe200078e0216 */
[----:B------:R-:W-:-:S03]  /*2390*/  IADD3 R216, R248, 0xb800, RZ ;  /* 0x0000b800f8d87810 */ /* 0x000fc60007ffe0ff */
[----:B-1----:R-:W-:Y:S01]  /*23a0*/  @P0 IMAD.WIDE R38, R28, 0x2, R22 ;  /* 0x000000021c260825 */ /* 0x002fe200078e0216 */
[----:B------:R1:W-:Y:S03]  /*23b0*/  @P0 LDGSTS.E.BYPASS.LTC128B.128 [R251+0x13100], [R24.64], !P2 ;  /* 0x1310000018fb0fae */ /* 0x0003e6000d101d4c */
[----:B------:R-:W-:Y:S01]  /*23c0*/  IMAD.WIDE R22, R31, 0x2, RZ ;  /* 0x000000021f167825 */ /* 0x000fe200078e02ff */
[----:B------:R2:W-:Y:S01]  /*23d0*/  @P0 LDGSTS.E.BYPASS.LTC128B.128 [R251+0x16100], [R38.64], !P1 ;  /* 0x1610000026fb0fae */ /* 0x0005e2000c901d4c */
[----:B------:R-:W-:-:S03]  /*23e0*/  ISETP.GT.AND P0, PT, R0, 0x40, PT ;  /* 0x000000400000780c */ /* 0x000fc60003f04270 */
[----:B------:R-:W-:-:S05]  /*23f0*/  IADD3 R72, P5, R64, R22, RZ ;  /* 0x0000001640487210 */ /* 0x000fca0007fbe0ff */
[----:B------:R-:W-:Y:S01]  /*2400*/  IMAD.X R73, R13, 0x1, R23, P5 ;  /* 0x000000010d497824 */ /* 0x000fe200028e0617 */
[----:B------:R-:W-:-:S04]  /*2410*/  IADD3 R56, P5, R22, R48, RZ ;  /* 0x0000003016387210 */ /* 0x000fc80007fbe0ff */
[----:B---3--:R-:W-:-:S04]  /*2420*/  @P0 IMAD.WIDE R14, R29, 0x2, R20 ;  /* 0x000000021d0e0825 */ /* 0x008fc800078e0214 */
[----:B----4-:R-:W-:-:S04]  /*2430*/  @P0 IMAD.WIDE R26, R33, 0x2, R20 ;  /* 0x00000002211a0825 */ /* 0x010fc800078e0214 */
[----:B------:R-:W-:Y:S01]  /*2440*/  IMAD.X R57, R23, 0x1, R12, P5 ;  /* 0x0000000117397824 */ /* 0x000fe200028e060c */
[----:B------:R3:W-:Y:S01]  /*2450*/  @P0 LDGSTS.E.BYPASS.LTC128B.128 [R251+0xe100], [R26.64], !P4 ;  /* 0x0e1000001afb0fae */ /* 0x0007e2000e101d4c */
[----:B-1----:R-:W-:Y:S01]  /*2460*/  @P0 IMAD.WIDE R24, R31, 0x2, R20 ;  /* 0x000000021f180825 */ /* 0x002fe200078e0214 */
[----:B------:R-:W-:-:S04]  /*2470*/  IADD3 R22, P5, R22, R16, RZ ;  /* 0x0000001016167210 */ /* 0x000fc80007fbe0ff */
[----:B------:R1:W-:Y:S01]  /*2480*/  @P0 LDGSTS.E.BYPASS.LTC128B.128 [R251+0x11100], [R24.64], !P3 ;  /* 0x1110000018fb0fae */ /* 0x0003e2000d901d4c */
[----:B------:R-:W-:-:S03]  /*2490*/  IMAD.X R23, R23, 0x1, R11, P5 ;  /* 0x0000000117177824 */ /* 0x000fc600028e060b */
[----:B------:R4:W-:Y:S01]  /*24a0*/  @P0 LDGSTS.E.BYPASS.LTC128B.128 [R251+0x14100], [R14.64], !P2 ;  /* 0x141000000efb0fae */ /* 0x0009e2000d101d4c */
[----:B-1----:R-:W-:-:S04]  /*24b0*/  @P0 IMAD.WIDE R24, R28, 0x2, R20 ;  /* 0x000000021c180825 */ /* 0x002fc800078e0214 */
[----:B------:R-:W-:Y:S01]  /*24c0*/  IMAD.WIDE R20, R29, 0x2, RZ ;  /* 0x000000021d147825 */ /* 0x000fe200078e02ff */
[----:B------:R3:W-:Y:S03]  /*24d0*/  @P0 LDGSTS.E.BYPASS.LTC128B.128 [R251+0x17100], [R24.64], !P1 ;  /* 0x1710000018fb0fae */ /* 0x0007e6000c901d4c */
[----:B----4-:R-:W-:Y:S01]  /*24e0*/  IMAD.WIDE R14, R28, 0x2, RZ ;  /* 0x000000021c0e7825 */ /* 0x010fe200078e02ff */
[----:B------:R-:W0:Y:S01]  /*24f0*/  LDGDEPBAR ;  /* 0x00000000000079af */ /* 0x000e220000000000 */
[----:B------:R-:W-:Y:S02]  /*2500*/  IADD3 R66, P0, R64, R20, RZ ;  /* 0x0000001440427210 */ /* 0x000fe40007f1e0ff */
[----:B------:R-:W-:Y:S02]  /*2510*/  IADD3 R50, P5, R20, R48, RZ ;  /* 0x0000003014327210 */ /* 0x000fe40007fbe0ff */
[----:B------:R-:W-:Y:S01]  /*2520*/  IADD3 R64, P6, R64, R14, RZ ;  /* 0x0000000e40407210 */ /* 0x000fe20007fde0ff */
[----:B------:R-:W-:Y:S01]  /*2530*/  IMAD.X R67, R13, 0x1, R21, P0 ;  /* 0x000000010d437824 */ /* 0x000fe200000e0615 */
[----:B------:R-:W-:Y:S01]  /*2540*/  IADD3 R20, P0, R20, R16, RZ ;  /* 0x0000001014147210 */ /* 0x000fe20007f1e0ff */
[--C-:B------:R-:W-:Y:S01]  /*2550*/  IMAD.X R51, R21, 0x1, R12.reuse, P5 ;  /* 0x0000000115337824 */ /* 0x100fe200028e060c */
[C---:B------:R-:W-:Y:S01]  /*2560*/  IADD3 R48, P5, R14.reuse, R48, RZ ;  /* 0x000000300e307210 */ /* 0x040fe20007fbe0ff */
[----:B------:R-:W-:Y:S01]  /*2570*/  IMAD.X R65, R13, 0x1, R15, P6 ;  /* 0x000000010d417824 */ /* 0x000fe200030e060f */
[----:B------:R-:W-:Y:S01]  /*2580*/  ISETP.GE.AND P6, PT, R33, c[0x0][0x1d4], PT ;  /* 0x0000750021007a0c */ /* 0x000fe20003fc6270 */
[----:B------:R-:W-:Y:S01]  /*2590*/  IMAD.X R21, R21, 0x1, R11, P0 ;  /* 0x0000000115157824 */ /* 0x000fe200000e060b */
[----:B------:R-:W-:Y:S01]  /*25a0*/  IADD3 R16, P0, R14, R16, RZ ;  /* 0x000000100e107210 */ /* 0x000fe20007f1e0ff */
[----:B------:R-:W-:Y:S01]  /*25b0*/  IMAD.X R49, R15, 0x1, R12, P5 ;  /* 0x000000010f317824 */ /* 0x000fe200028e060c */
[----:B------:R-:W-:-:S03]  /*25c0*/  ISETP.GE.AND P5, PT, R10, c[0x0][0x1d4], PT ;  /* 0x000075000a007a0c */ /* 0x000fc60003fa6270 */
[----:B------:R-:W-:Y:S01]  /*25d0*/  IMAD.X R17, R15, 0x1, R11, P0 ;  /* 0x000000010f117824 */ /* 0x000fe200000e060b */
[----:B------:R-:W-:Y:S02]  /*25e0*/  ISETP.LT.OR P0, PT, R0, 0x1, P6 ;  /* 0x000000010000780c */ /* 0x000fe40003701670 */
[----:B------:R-:W-:Y:S01]  /*25f0*/  ISETP.GE.AND P6, PT, R9, c[0x0][0x1d4], PT ;  /* 0x0000750009007a0c */ /* 0x000fe20003fc6270 */
[----:B------:R-:W-:-:S04]  /*2600*/  DEPBAR.LE SB0, 0x1 ;  /* 0x000080400000791a */ /* 0x000fc80000000000 */
[----:B------:R-:W-:-:S04]  /*2610*/  DEPBAR.LE SB0, 0x0 ;  /* 0x000080000000791a */ /* 0x000fc80000000000 */
[----:B------:R-:W-:Y:S06]  /*2620*/  BAR.SYNC.DEFER_BLOCKING 0x0 ;  /* 0x0000000000007b1d */ /* 0x000fec0000010000 */
[----:B------:R-:W-:Y:S04]  /*2630*/  LDSM.16.M88.4 R12, [R250+0x18100] ;  /* 0x01810000fa0c783b */ /* 0x000fe80000000200 */
[----:B------:R-:W-:Y:S04]  /*2640*/  LDSM.16.M88.4 R88, [R246+0x18100] ;  /* 0x01810000f658783b */ /* 0x000fe80000000200 */
[----:B------:R-:W-:Y:S04]  /*2650*/  LDSM.16.M88.4 R84, [R249+0xc100] ;  /* 0x00c10000f954783b */ /* 0x000fe80000000200 */
[----:B------:R-:W1:Y:S04]  /*2660*/  LDSM.16.M88.4 R76, [R249+0xc900] ;  /* 0x00c90000f94c783b */ /* 0x000e680000000200 */
[----:B------:R-:W-:Y:S04]  /*2670*/  LDSM.16.M88.4 R68, [R249+0xd100] ;  /* 0x00d10000f944783b */ /* 0x000fe80000000200 */
[----:B------:R-:W-:Y:S04]  /*2680*/  LDSM.16.M88.4 R60, [R249+0xd900] ;  /* 0x00d90000f93c783b */ /* 0x000fe80000000200 */
[----:B------:R-:W-:Y:S04]  /*2690*/  LDSM.16.M88.4 R52, [R249+0xe100] ;  /* 0x00e10000f934783b */ /* 0x000fe80000000200 */
[----:B------:R-:W-:Y:S04]  /*26a0*/  LDSM.16.M88.4 R100, [R249+0xe900] ;  /* 0x00e90000f964783b */ /* 0x000fe80000000200 */
[----:B------:R-:W-:Y:S04]  /*26b0*/  LDSM.16.M88.4 R44, [R248] ;  /* 0x00000000f82c783b */ /* 0x000fe80000000200 */
[----:B------:R-:W4:Y:S04]  /*26c0*/  LDSM.16.M88.4 R40, [R248+0x800] ;  /* 0x00080000f828783b */ /* 0x000f280000000200 */
[----:B--2---:R-:W2:Y:S04]  /*26d0*/  LDSM.16.M88.4 R36, [R248+0x1000] ;  /* 0x00100000f824783b */ /* 0x004ea80000000200 */
[----:B---3--:R-:W3:Y:S04]  /*26e0*/  LDSM.16.M88.4 R24, [R248+0x1800] ;  /* 0x00180000f818783b */ /* 0x008ee80000000200 */
[----:B------:R-:W5:Y:S04]  /*26f0*/  LDSM.16.M88.4 R96, [R248+0x2000] ;  /* 0x00200000f860783b */ /* 0x000f680000000200 */
[----:B------:R-:W2:Y:S01]  /*2700*/  LDSM.16.M88.4 R92, [R248+0x2800] ;  /* 0x00280000f85c783b */ /* 0x000ea20000000200 */
[----:B-1----:R-:W-:Y:S03]  /*2710*/  HMMA.16816.F32.BF16 R80, R12, R76, RZ ;  /* 0x0000004c0c50723c */ /* 0x002fe600000418ff */
[----:B------:R-:W-:Y:S01]  /*2720*/  @!PT LDS RZ, [RZ] ;  /* 0x00000000fffff984 */ /* 0x000fe20000000800 */
[----:B------:R-:W-:Y:S01]  /*2730*/  @!PT LDS RZ, [RZ] ;  /* 0x00000000fffff984 */ /* 0x000fe20000000800 */
[----:B------:R-:W-:Y:S01]  /*2740*/  @!PT LDS RZ, [RZ] ;  /* 0x00000000fffff984 */ /* 0x000fe20000000800 */
[----:B------:R1:W-:Y:S01]  /*2750*/  LDGSTS.E.BYPASS.LTC128B.128 [R251+0x100], [R74.64], !P0 ;  /* 0x001000004afb7fae */ /* 0x0003e2000c101d4c */
[----:B------:R-:W-:-:S02]  /*2760*/  ISETP.LT.OR P0, PT, R0, 0x1, P5 ;  /* 0x000000010000780c */ /* 0x000fc40002f01670 */
[----:B------:R-:W-:Y:S02]  /*2770*/  ISETP.GE.AND P5, PT, R8, c[0x0][0x1d4], PT ;  /* 0x0000750008007a0c */ /* 0x000fe40003fa6270 */
[----:B------:R-:W-:Y:S09]  /*2780*/  HMMA.16816.F32.BF16 R76, R12, R78, RZ ;  /* 0x0000004e0c4c723c */ /* 0x000ff200000418ff */
[----:B------:R1:W-:Y:S01]  /*2790*/  LDGSTS.E.BYPASS.LTC128B.128 [R251+0x3100], [R72.64], !P0 ;  /* 0x0310000048fb7fae */ /* 0x0003e2000c101d4c */
[----:B------:R-:W-:-:S06]  /*27a0*/  ISETP.LT.OR P0, PT, R0, 0x1, P6 ;  /* 0x000000010000780c */ /* 0x000fcc0003701670 */
[C---:B----4-:R-:W-:Y:S07]  /*27b0*/  HMMA.16816.F32.BF16 R80, R88.reuse, R40, R80 ;  /* 0x000000285850723c */ /* 0x050fee0000041850 */
[----:B------:R4:W-:Y:S01]  /*27c0*/  LDGSTS.E.BYPASS.LTC128B.128 [R251+0x6100], [R66.64], !P0 ;  /* 0x0610000042fb7fae */ /* 0x0009e2000c101d4c */
[----:B------:R-:W-:Y:S01]  /*27d0*/  ISETP.LT.OR P0, PT, R0, 0x1, P5 ;  /* 0x000000010000780c */ /* 0x000fe20002f01670 */
[----:B------:R-:W-:Y:S08]  /*27e0*/  HMMA.16816.F32.BF16 R76, R88, R42, R76 ;  /* 0x0000002a584c723c */ /* 0x000ff0000004184c */
[----:B-1----:R-:W-:Y:S04]  /*27f0*/  HMMA.16816.F32.BF16 R72, R12, R68, RZ ;  /* 0x000000440c48723c */ /* 0x002fe800000418ff */
[----:B------:R4:W-:Y:S01]  /*2800*/  LDGSTS.E.BYPASS.LTC128B.128 [R251+0x9100], [R64.64], !P0 ;  /* 0x0910000040fb7fae */ /* 0x0009e2000c101d4c */
[----:B------:R-:W-:-:S04]  /*2810*/  ISETP.GE.AND P0, PT, R33, c[0x0][0x1d4], PT ;  /* 0x0000750021007a0c */ /* 0x000fc80003f06270 */
[----:B------:R-:W-:Y:S01]  /*2820*/  ISETP.LT.OR P0, PT, R0, 0x21, P0 ;  /* 0x000000210000780c */ /* 0x000fe20000701670 */
[----:B------:R-:W-:Y:S11]  /*2830*/  HMMA.16816.F32.BF16 R68, R12, R70, RZ ;  /* 0x000000460c44723c */ /* 0x000ff600000418ff */
[----:B------:R-:W-:Y:S01]  /*2840*/  @!UPT UIADD3 URZ, URZ, URZ, URZ ;  /* 0x0000003f3f3ff290 */ /* 0x000fe2000fffe03f */
[----:B------:R1:W-:Y:S01]  /*2850*/  LDGSTS.E.BYPASS.LTC128B.128 [R251+0x1100], [R58.64], !P0 ;  /* 0x011000003afb7fae */ /* 0x0003e2000c101d4c */
[----:B------:R-:W-:-:S04]  /*2860*/  ISETP.GE.AND P0, PT, R10, c[0x0][0x1d4], PT ;  /* 0x000075000a007a0c */ /* 0x000fc80003f06270 */
[C---:B------:R-:W-:Y:S01]  /*2870*/  ISETP.LT.OR P0, PT, R0.reuse, 0x21, P0 ;  /* 0x000000210000780c */ /* 0x040fe20000701670 */
[----:B--2---:R-:W-:Y:S08]  /*2880*/  HMMA.16816.F32.BF16 R72, R88, R36, R72 ;  /* 0x000000245848723c */ /* 0x004ff00000041848 */
[----:B----4-:R-:W-:Y:S04]  /*2890*/  HMMA.16816.F32.BF16 R64, R12, R60, RZ ;  /* 0x0000003c0c40723c */ /* 0x010fe800000418ff */
[----:B------:R1:W-:Y:S01]  /*28a0*/  LDGSTS.E.BYPASS.LTC128B.128 [R251+0x4100], [R56.64], !P0 ;  /* 0x0410000038fb7fae */ /* 0x0003e2000c101d4c */
[----:B------:R-:W-:-:S03]  /*28b0*/  ISETP.LT.OR P0, PT, R0, 0x21, P6 ;  /* 0x000000210000780c */ /* 0x000fc60003701670 */
[----:B------:R-:W-:Y:S08]  /*28c0*/  HMMA.16816.F32.BF16 R60, R12, R62, RZ ;  /* 0x0000003e0c3c723c */ /* 0x000ff000000418ff */
[----:B------:R-:W-:Y:S02]  /*28d0*/  HMMA.16816.F32.BF16 R68, R88, R38, R68 ;  /* 0x000000265844723c */ /* 0x000fe40000041844 */
[----:B------:R2:W-:Y:S01]  /*28e0*/  LDGSTS.E.BYPASS.LTC128B.128 [R251+0x7100], [R50.64], !P0 ;  /* 0x0710000032fb7fae */ /* 0x0005e2000c101d4c */
[----:B------:R-:W-:-:S02]  /*28f0*/  ISETP.LT.OR P0, PT, R0, 0x21, P5 ;  /* 0x000000210000780c */ /* 0x000fc40002f01670 */
[----:B------:R-:W-:-:S03]  /*2900*/  ISETP.LT.OR P5, PT, R0, 0x41, P5 ;  /* 0x000000410000780c */ /* 0x000fc60002fa1670 */
[----:B---3--:R-:W-:Y:S08]  /*2910*/  HMMA.16816.F32.BF16 R64, R88, R24, R64 ;  /* 0x000000185840723c */ /* 0x008ff00000041840 */
[----:B------:R2:W-:Y:S01]  /*2920*/  LDGSTS.E.BYPASS.LTC128B.128 [R251+0xa100], [R48.64], !P0 ;  /* 0x0a10000030fb7fae */ /* 0x0005e2000c101d4c */
[----:B------:R-:W-:Y:S01]  /*2930*/  ISETP.GE.AND P0, PT, R33, c[0x0][0x1d4], PT ;  /* 0x0000750021007a0c */ /* 0x000fe20003f06270 */
[----:B-1----:R-:W-:Y:S03]  /*2940*/  HMMA.16816.F32.BF16 R56, R12, R52, RZ ;  /* 0x000000340c38723c */ /* 0x002fe600000418ff */
[----:B------:R-:W-:-:S05]  /*2950*/  ISETP.LT.OR P0, PT, R0, 0x41, P0 ;  /* 0x000000410000780c */ /* 0x000fca0000701670 */
[----:B------:R-:W-:Y:S08]  /*2960*/  HMMA.16816.F32.BF16 R52, R12, R54, RZ ;  /* 0x000000360c34723c */ /* 0x000ff000000418ff */
[----:B------:R1:W-:Y:S01]  /*2970*/  LDGSTS.E.BYPASS.LTC128B.128 [R251+0x2100], [R34.64], !P0 ;  /* 0x0210000022fb7fae */ /* 0x0003e2000c101d4c */
[----:B------:R-:W-:Y:S01]  /*2980*/  ISETP.GE.AND P0, PT, R10, c[0x0][0x1d4], PT ;  /* 0x000075000a007a0c */ /* 0x000fe20003f06270 */
[----:B------:R-:W-:Y:S03]  /*2990*/  HMMA.16816.F32.BF16 R60, R88, R26, R60 ;  /* 0x0000001a583c723c */ /* 0x000fe6000004183c */
[----:B------:R-:W-:-:S05]  /*29a0*/  ISETP.LT.OR P0, PT, R0, 0x41, P0 ;  /* 0x000000410000780c */ /* 0x000fca0000701670 */
[C---:B------:R-:W-:Y:S08]  /*29b0*/  HMMA.16816.F32.BF16 R8, R12.reuse, R84, RZ ;  /* 0x000000540c08723c */ /* 0x040ff000000418ff */
[----:B------:R3:W-:Y:S01]  /*29c0*/  LDGSTS.E.BYPASS.LTC128B.128 [R251+0x5100], [R22.64], !P0 ;  /* 0x0510000016fb7fae */ /* 0x0007e2000c101d4c */
[----:B------:R-:W-:Y:S01]  /*29d0*/  ISETP.LT.OR P0, PT, R0, 0x41, P6 ;  /* 0x000000410000780c */ /* 0x000fe20003701670 */
[----:B------:R-:W-:Y:S01]  /*29e0*/  HMMA.16816.F32.BF16 R84, R12, R86, RZ ;  /* 0x000000560c54723c */ /* 0x000fe200000418ff */
[----:B------:R-:W-:Y:S01]  /*29f0*/  IMAD.MOV.U32 R0, RZ, RZ, 0x40 ;  /* 0x00000040ff007424 */ /* 0x000fe200078e00ff */
[----:B-1----:R-:W-:-:S06]  /*2a00*/  SHF.R.S32.HI R35, RZ, 0x1f, R33 ;  /* 0x0000001fff237819 */ /* 0x002fcc0000011421 */
[----:B-----5:R-:W-:Y:S01]  /*2a10*/  HMMA.16816.F32.BF16 R56, R88, R96, R56 ;  /* 0x000000605838723c */ /* 0x020fe20000041838 */
[----:B------:R-:W-:-:S03]  /*2a20*/  SHF.R.S32.HI R34, RZ, 0x1f, R31 ;  /* 0x0000001fff227819 */ /* 0x000fc6000001141f */
[----:B------:R3:W-:Y:S01]  /*2a30*/  LDGSTS.E.BYPASS.LTC128B.128 [R251+0x8100], [R20.64], !P0 ;  /* 0x0810000014fb7fae */ /* 0x0007e2000c101d4c */
[----:B------:R-:W-:-:S03]  /*2a40*/  LOP3.LUT P0, RZ, R18, 0x4, RZ, 0xc0, !PT ;  /* 0x0000000412ff7812 */ /* 0x000fc6000780c0ff */
[----:B------:R1:W-:Y:S01]  /*2a50*/  LDGSTS.E.BYPASS.LTC128B.128 [R251+0xb100], [R16.64], !P5 ;  /* 0x0b10000010fb7fae */ /* 0x0003e2000e901d4c */
[----:B------:R-:W-:Y:S01]  /*2a60*/  SEL R0, R0, 0xffffffc0, !P0 ;  /* 0xffffffc000007807 */ /* 0x000fe20004000000 */
[C---:B------:R-:W-:Y:S01]  /*2a70*/  HMMA.16816.F32.BF16 R8, R88.reuse, R44, R8 ;  /* 0x0000002c5808723c */ /* 0x040fe20000041808 */
[----:B------:R-:W-:Y:S01]  /*2a80*/  PLOP3.LUT P0, PT, PT, PT, UP0, 0x40, 0x0 ;  /* 0x000000000000781c */ /* 0x000fe20003f0e808 */
[----:B------:R-:W-:Y:S01]  /*2a90*/  LDSM.16.M88.4 R112, [R243+0x18100] ;  /* 0x01810000f370783b */ /* 0x000fe20000000200 */
[----:B------:R-:W-:Y:S01]  /*2aa0*/  ISETP.GT.AND P5, PT, R120, 0x5f, PT ;  /* 0x0000005f7800780c */ /* 0x000fe20003fa4270 */
[----:B------:R-:W-:Y:S02]  /*2ab0*/  IMAD.IADD R244, R249, 0x1, R0 ;  /* 0x00000001f9f47824 */ /* 0x000fe400078e0200 */
[----:B------:R-:W-:Y:S01]  /*2ac0*/  IMAD.IADD R234, R0, 0x1, R248 ;  /* 0x0000000100ea7824 */ /* 0x000fe200078e02f8 */
[----:B------:R-:W0:Y:S01]  /*2ad0*/  LDGDEPBAR ;  /* 0x00000000000079af */ /* 0x000e220000000000 */
[C---:B------:R-:W-:Y:S03]  /*2ae0*/  HMMA.16816.F32.BF16 R84, R88.reuse, R46, R84 ;  /* 0x0000002e5854723c */ /* 0x040fe60000041854 */
[----:B------:R-:W-:Y:S04]  /*2af0*/  LDSM.16.M88.4 R44, [R244+0xc900] ;  /* 0x00c90000f42c783b */ /* 0x000fe80000000200 */
[----:B------:R-:W-:Y:S01]  /*2b00*/  LDSM.16.M88.4 R40, [R244+0xd100] ;  /* 0x00d10000f428783b */ /* 0x000fe20000000200 */
[----:B------:R-:W-:Y:S03]  /*2b10*/  HMMA.16816.F32.BF16 R52, R88, R98, R52 ;  /* 0x000000625834723c */ /* 0x000fe60000041834 */
[----:B--2---:R-:W-:Y:S04]  /*2b20*/  LDSM.16.M88.4 R48, [R244+0xc100] ;  /* 0x00c10000f430783b */ /* 0x004fe80000000200 */
[----:B---3--:R-:W2:Y:S01]  /*2b30*/  LDSM.16.M88.4 R20, [R245+0x18100] ;  /* 0x01810000f514783b */ /* 0x008ea20000000200 */
[C---:B-1----:R-:W-:Y:S03]  /*2b40*/  HMMA.16816.F32.BF16 R16, R12.reuse, R100, RZ ;  /* 0x000000640c10723c */ /* 0x042fe600000418ff */
[----:B------:R-:W1:Y:S04]  /*2b50*/  LDSM.16.M88.4 R36, [R244+0xd900] ;  /* 0x00d90000f424783b */ /* 0x000e680000000200 */
[----:B------:R-:W3:Y:S01]  /*2b60*/  LDSM.16.M88.4 R24, [R244+0xe100] ;  /* 0x00e10000f418783b */ /* 0x000ee20000000200 */
[----:B------:R-:W-:Y:S03]  /*2b70*/  HMMA.16816.F32.BF16 R12, R12, R102, RZ ;  /* 0x000000660c0c723c */ /* 0x000fe600000418ff */
[----:B------:R-:W4:Y:S04]  /*2b80*/  LDSM.16.M88.4 R116, [R244+0xe900] ;  /* 0x00e90000f474783b */ /* 0x000f280000000200 */
[----:B------:R-:W5:Y:S04]  /*2b90*/  LDSM.16.M88.4 R104, [R234+0x800] ;  /* 0x00080000ea68783b */ /* 0x000f680000000200 */
[----:B------:R-:W1:Y:S04]  /*2ba0*/  LDSM.16.M88.4 R100, [R234+0x1000] ;  /* 0x00100000ea64783b */ /* 0x000e680000000200 */
[----:B------:R-:W-:Y:S01]  /*2bb0*/  LDSM.16.M88.4 R108, [R234] ;  /* 0x00000000ea6c783b */ /* 0x000fe20000000200 */
[C---:B------:R-:W-:Y:S03]  /*2bc0*/  HMMA.16816.F32.BF16 R16, R88.reuse, R92, R16 ;  /* 0x0000005c5810723c */ /* 0x040fe60000041810 */
[----:B------:R-:W-:Y:S05]  /*2bd0*/  LDSM.16.M88.4 R96, [R234+0x1800] ;  /* 0x00180000ea60783b */ /* 0x000fea0000000200 */
[----:B------:R-:W-:Y:S01]  /*2be0*/  HMMA.16816.F32.BF16 R12, R88, R94, R12 ;  /* 0x0000005e580c723c */ /* 0x000fe2000004180c */
[----:B------:R-:W1:Y:S04]  /*2bf0*/  LDSM.16.M88.4 R92, [R234+0x2000] ;  /* 0x00200000ea5c783b */ /* 0x000e680000000200 */
[----:B------:R-:W-:Y:S03]  /*2c00*/  LDSM.16.M88.4 R88, [R234+0x2800] ;  /* 0x00280000ea58783b */ /* 0x000fe60000000200 */
[C---:B--2---:R-:W-:Y:S08]  /*2c10*/  HMMA.16816.F32.BF16 R80, R20.reuse, R44, R80 ;  /* 0x0000002c1450723c */ /* 0x044ff00000041850 */
[C---:B------:R-:W-:Y:S01]  /*2c20*/  HMMA.16816.F32.BF16 R76, R20.reuse, R46, R76 ;  /* 0x0000002e144c723c */ /* 0x040fe2000004184c */
[----:B------:R-:W-:Y:S07]  /*2c30*/  LDSM.16.M88.4 R44, [R249+0xf100] ;  /* 0x00f10000f92c783b */ /* 0x000fee0000000200 */
[C---:B------:R-:W-:Y:S08]  /*2c40*/  HMMA.16816.F32.BF16 R72, R20.reuse, R40, R72 ;  /* 0x000000281448723c */ /* 0x040ff00000041848 */
[C---:B------:R-:W-:Y:S01]  /*2c50*/  HMMA.16816.F32.BF16 R68, R20.reuse, R42, R68 ;  /* 0x0000002a1444723c */ /* 0x040fe20000041844 */
[----:B------:R-:W-:Y:S07]  /*2c60*/  LDSM.16.M88.4 R40, [R249+0xf900] ;  /* 0x00f90000f928783b */ /* 0x000fee0000000200 */
[C---:B------:R-:W-:Y:S08]  /*2c70*/  HMMA.16816.F32.BF16 R8, R20.reuse, R48, R8 ;  /* 0x000000301408723c */ /* 0x040ff00000041808 */
        /* <DEDUP_REMOVED lines=8> */
[C---:B----4-:R-:W-:Y:S08]  /*2d00*/  HMMA.16816.F32.BF16 R16, R20.reuse, R116, R16 ;  /* 0x000000741410723c */ /* 0x050ff00000041810 */
[----:B------:R-:W-:Y:S01]  /*2d10*/  HMMA.16816.F32.BF16 R12, R20, R118, R12 ;  /* 0x00000076140c723c */ /* 0x000fe2000004180c */
[----:B------:R-:W4:Y:S07]  /*2d20*/  LDSM.16.M88.4 R20, [R249+0x11100] ;  /* 0x01110000f914783b */ /* 0x000f2e0000000200 */
[C---:B-----5:R-:W-:Y:S08]  /*2d30*/  HMMA.16816.F32.BF16 R80, R112.reuse, R104, R80 ;  /* 0x000000687050723c */ /* 0x060ff00000041850 */
[C---:B------:R-:W-:Y:S01]  /*2d40*/  HMMA.16816.F32.BF16 R76, R112.reuse, R106, R76 ;  /* 0x0000006a704c723c */ /* 0x040fe2000004184c */
[----:B------:R-:W-:Y:S07]  /*2d50*/  LDSM.16.M88.4 R104, [R244+0x10100] ;  /* 0x01010000f468783b */ /* 0x000fee0000000200 */
[C---:B------:R-:W-:Y:S08]  /*2d60*/  HMMA.16816.F32.BF16 R72, R112.reuse, R100, R72 ;  /* 0x000000647048723c */ /* 0x040ff00000041848 */
[C---:B------:R-:W-:Y:S01]  /*2d70*/  HMMA.16816.F32.BF16 R68, R112.reuse, R102, R68 ;  /* 0x000000667044723c */ /* 0x040fe20000041844 */
        /* <DEDUP_REMOVED lines=12> */
[----:B------:R-:W-:Y:S07]  /*2e40*/  LDSM.16.M88.4 R40, [R246+0x1c100] ;  /* 0x01c10000f628783b */ /* 0x000fee0000000200 */
[C---:B-1----:R-:W-:Y:S08]  /*2e50*/  HMMA.16816.F32.BF16 R72, R48.reuse, R36, R72 ;  /* 0x000000243048723c */ /* 0x042ff00000041848 */
        /* <DEDUP_REMOVED lines=9> */
[C---:B---3--:R-:W-:Y:S08]  /*2ef0*/  HMMA.16816.F32.BF16 R64, R48.reuse, R24, R64 ;  /* 0x000000183040723c */ /* 0x048ff00000041840 */
[C---:B------:R-:W-:Y:S01]  /*2f00*/  HMMA.16816.F32.BF16 R60, R48.reuse, R26, R60 ;  /* 0x0000001a303c723c */ /* 0x040fe2000004183c */
[----:B------:R-:W2:Y:S07]  /*2f10*/  LDSM.16.M88.4 R24, [R248+0x3800] ;  /* 0x00380000f818783b */ /* 0x000eae0000000200 */
[C---:B----4-:R-:W-:Y:S08]  /*2f20*/  HMMA.16816.F32.BF16 R56, R48.reuse, R20, R56 ;  /* 0x000000143038723c */ /* 0x050ff00000041838 */
[C---:B------:R-:W-:Y:S01]  /*2f30*/  HMMA.16816.F32.BF16 R52, R48.reuse, R22, R52 ;  /* 0x000000163034723c */ /* 0x040fe20000041834 */
[----:B------:R-:W3:Y:S07]  /*2f40*/  LDSM.16.M88.4 R20, [R248+0x4800] ;  /* 0x00480000f814783b */ /* 0x000eee0000000200 */
[C---:B-----5:R-:W-:Y:S08]  /*2f50*/  HMMA.16816.F32.BF16 R16, R48.reuse, R92, R16 ;  /* 0x0000005c3010723c */ /* 0x060ff00000041810 */
[----:B------:R-:W-:Y:S01]  /*2f60*/  HMMA.16816.F32.BF16 R92, R48, R94, R12 ;  /* 0x0000005e305c723c */ /* 0x000fe2000004180c */
[----:B------:R-:W-:Y:S04]  /*2f70*/  LDSM.16.M88.4 R48, [R245+0x1c100] ;  /* 0x01c10000f530783b */ /* 0x000fe80000000200 */
[----:B------:R-:W4:Y:S03]  /*2f80*/  LDSM.16.M88.4 R12, [R244+0xf100] ;  /* 0x00f10000f40c783b */ /* 0x000f260000000200 */
[C---:B-1----:R-:W-:Y:S08]  /*2f90*/  HMMA.16816.F32.BF16 R8, R40.reuse, R36, R8 ;  /* 0x000000242808723c */ /* 0x042ff00000041808 */
[C---:B------:R-:W-:Y:S01]  /*2fa0*/  HMMA.16816.F32.BF16 R84, R40.reuse, R38, R84 ;  /* 0x000000262854723c */ /* 0x040fe20000041854 */
[----:B------:R-:W1:Y:S07]  /*2fb0*/  LDSM.16.M88.4 R36, [R244+0x11100] ;  /* 0x01110000f424783b */ /* 0x000e6e0000000200 */
[C---:B--2---:R-:W-:Y:S08]  /*2fc0*/  HMMA.16816.F32.BF16 R80, R40.reuse, R24, R80 ;  /* 0x000000182850723c */ /* 0x044ff00000041850 */
[C---:B------:R-:W-:Y:S01]  /*2fd0*/  HMMA.16816.F32.BF16 R76, R40.reuse, R26, R76 ;  /* 0x0000001a284c723c */ /* 0x040fe2000004184c */
[----:B------:R-:W-:Y:S07]  /*2fe0*/  LDSM.16.M88.4 R24, [R243+0x1c100] ;  /* 0x01c10000f318783b */ /* 0x000fee0000000200 */
[C---:B---3--:R-:W-:Y:S08]  /*2ff0*/  HMMA.16816.F32.BF16 R64, R40.reuse, R20, R64 ;  /* 0x000000142840723c */ /* 0x048ff00000041840 */
        /* <DEDUP_REMOVED lines=10> */
[----:B------:R-:W3:Y:S04]  /*30a0*/  LDSM.16.M88.4 R40, [R234+0x3800] ;  /* 0x00380000ea28783b */ /* 0x000ee80000000200 */
[----:B------:R-:W-:Y:S03]  /*30b0*/  LDSM.16.M88.4 R88, [R234+0x5800] ;  /* 0x00580000ea58783b */ /* 0x000fe60000000200 */
[C---:B----4-:R-:W-:Y:S08]  /*30c0*/  HMMA.16816.F32.BF16 R8, R48.reuse, R12, R8 ;  /* 0x0000000c3008723c */ /* 0x050ff00000041808 */
        /* <DEDUP_REMOVED lines=140> */
[----:B------:R-:W-:Y:S02]  /*3990*/  FMUL.FTZ R59, R82, c[0x0][0x320] ;  /* 0x0000c800523b7a20 */ /* 0x000fe40000410000 */
[----:B------:R-:W-:Y:S02]  /*39a0*/  FMUL.FTZ R81, R83, c[0x0][0x320] ;  /* 0x0000c80053517a20 */ /* 0x000fe40000410000 */
[----:B------:R-:W-:Y:S01]  /*39b0*/  FMUL.FTZ R80, R80, c[0x0][0x320] ;  /* 0x0000c80050507a20 */ /* 0x000fe20000410000 */
[----:B------:R-:W-:Y:S01]  /*39c0*/  HMMA.16816.F32.BF16 R60, R20, R10, R60 ;  /* 0x0000000a143c723c */ /* 0x000fe2000004183c */
[----:B------:R-:W2:Y:S01]  /*39d0*/  LDSM.16.M88.4 R8, [R249+0x17900] ;  /* 0x01790000f908783b */ /* 0x000ea20000000200 */
[----:B------:R-:W4:Y:S06]  /*39e0*/  MUFU.TANH R58, R58 ;  /* 0x0000003a003a7308 */ /* 0x000f2c0000002400 */
[----:B------:R-:W-:Y:S01]  /*39f0*/  HMMA.16816.F32.BF16 R88, R72, R12, R88 ;  /* 0x0000000c4858723c */ /* 0x000fe20000041858 */
[----:B------:R-:W-:Y:S01]  /*3a00*/  FMUL.FTZ R76, R76, c[0x0][0x320] ;  /* 0x0000c8004c4c7a20 */ /* 0x000fe20000410000 */
[----:B------:R-:W1:Y:S01]  /*3a10*/  MUFU.TANH R80, R80 ;  /* 0x0000005000507308 */ /* 0x000e620000002400 */
[----:B------:R-:W-:-:S02]  /*3a20*/  FMUL.FTZ R77, R77, c[0x0][0x320] ;  /* 0x0000c8004d4d7a20 */ /* 0x000fc40000410000 */
        /* <DEDUP_REMOVED lines=12> */
[----:B------:R-:W-:Y:S01]  /*3af0*/  LDSM.16.M88.4 R44, [R234+0xb000] ;  /* 0x00b00000ea2c783b */ /* 0x000fe20000000200 */
[----:B------:R-:W1:Y:S06]  /*3b00*/  MUFU.TANH R78, R78 ;  /* 0x0000004e004e7308 */ /* 0x000e6c0000002400 */
[----:B------:R-:W-:Y:S01]  /*3b10*/  HMMA.16816.F32.BF16 R60, R72, R26, R60 ;  /* 0x0000001a483c723c */ /* 0x000fe2000004183c */
[----:B------:R-:W1:Y:S01]  /*3b20*/  LDSM.16.M88.4 R24, [R248+0xb800] ;  /* 0x00b80000f818783b */ /* 0x000e620000000200 */
[----:B------:R-:W1:Y:S06]  /*3b30*/  MUFU.TANH R79, R79 ;  /* 0x0000004f004f7308 */ /* 0x000e6c0000002400 */
[C---:B--2---:R-:W-:Y:S08]  /*3b40*/  HMMA.16816.F32.BF16 R92, R16.reuse, R10, R92 ;  /* 0x0000000a105c723c */ /* 0x044ff0000004185c */
[----:B------:R-:W-:Y:S01]  /*3b50*/  HMMA.16816.F32.BF16 R40, R16, R8, R40 ;  /* 0x000000081028723c */ /* 0x000fe20000041828 */
[----:B------:R-:W-:Y:S07]  /*3b60*/  LDSM.16.M88.4 R8, [R234+0xb800] ;  /* 0x00b80000ea08783b */ /* 0x000fee0000000200 */
[----:B------:R-:W-:Y:S08]  /*3b70*/  HMMA.16816.F32.BF16 R48, R104, R96, R48 ;  /* 0x000000606830723c */ /* 0x000ff00000041830 */
[C---:B-----5:R-:W-:Y:S08]  /*3b80*/  HMMA.16816.F32.BF16 R112, R20.reuse, R12, R112 ;  /* 0x0000000c1470723c */ /* 0x060ff00000041870 */
[----:B------:R-:W-:Y:S01]  /*3b90*/  HMMA.16816.F32.BF16 R52, R20, R14, R52 ;  /* 0x0000000e1434723c */ /* 0x000fe20000041834 */
[----:B------:R-:W2:Y:S07]  /*3ba0*/  LDSM.16.M88.4 R12, [R244+0x17900] ;  /* 0x01790000f40c783b */ /* 0x000eae0000000200 */
[----:B------:R-:W-:Y:S01]  /*3bb0*/  HMMA.16816.F32.BF16 R88, R104, R36, R88 ;  /* 0x000000246858723c */ /* 0x000fe20000041858 */
[----:B------:R-:W-:-:S02]  /*3bc0*/  FMUL.FTZ R49, R49, c[0x0][0x320] ;  /* 0x0000c80031317a20 */ /* 0x000fc40000410000 */
[----:B------:R-:W-:Y:S02]  /*3bd0*/  FMUL.FTZ R50, R50, c[0x0][0x320] ;  /* 0x0000c80032327a20 */ /* 0x000fe40000410000 */
[----:B------:R-:W-:Y:S01]  /*3be0*/  FMUL.FTZ R51, R51, c[0x0][0x320] ;  /* 0x0000c80033337a20 */ /* 0x000fe20000410000 */
[----:B------:R-:W2:Y:S01]  /*3bf0*/  MUFU.TANH R64, R49 ;  /* 0x0000003100407308 */ /* 0x000ea20000002400 */
[----:B------:R-:W-:Y:S01]  /*3c00*/  FMUL.FTZ R0, R48, c[0x0][0x320] ;  /* 0x0000c80030007a20 */ /* 0x000fe20000410000 */
[----:B------:R-:W-:Y:S01]  /*3c10*/  HMMA.16816.F32.BF16 R68, R104, R38, R68 ;  /* 0x000000266844723c */ /* 0x000fe20000041844 */
[----:B------:R-:W5:Y:S05]  /*3c20*/  LDSM.16.M88.4 R36, [R244+0x17100] ;  /* 0x01710000f424783b */ /* 0x000f6a0000000200 */
[----:B------:R-:W2:Y:S02]  /*3c30*/  MUFU.TANH R65, R50 ;  /* 0x0000003200417308 */ /* 0x000ea40000002400 */
[C---:B-1----:R-:W-:Y:S06]  /*3c40*/  HMMA.16816.F32.BF16 R92, R20.reuse, R26, R92 ;  /* 0x0000001a145c723c */ /* 0x042fec000004185c */
[----:B------:R-:W1:Y:S02]  /*3c50*/  MUFU.TANH R0, R0 ;  /* 0x0000000000007308 */ /* 0x000e640000002400 */
[----:B------:R-:W-:Y:S01]  /*3c60*/  HMMA.16816.F32.BF16 R40, R20, R24, R40 ;  /* 0x000000181428723c */ /* 0x000fe20000041828 */
[----:B------:R-:W-:-:S02]  /*3c70*/  FMUL.FTZ R82, R88, c[0x0][0x320] ;  /* 0x0000c80058527a20 */ /* 0x000fc40000410000 */
[----:B------:R-:W-:Y:S02]  /*3c80*/  FMUL.FTZ R83, R89, c[0x0][0x320] ;  /* 0x0000c80059537a20 */ /* 0x000fe40000410000 */
[----:B------:R-:W-:Y:S02]  /*3c90*/  FMUL.FTZ R91, R91, c[0x0][0x320] ;  /* 0x0000c8005b5b7a20 */ /* 0x000fe40000410000 */
[----:B------:R-:W1:Y:S01]  /*3ca0*/  MUFU.TANH R82, R82 ;  /* 0x0000005200527308 */ /* 0x000e620000002400 */
[----:B------:R-:W-:Y:S01]  /*3cb0*/  HMMA.16816.F32.BF16 R84, R72, R66, R84 ;  /* 0x000000424854723c */ /* 0x000fe20000041854 */
[----:B------:R-:W-:Y:S02]  /*3cc0*/  FMUL.FTZ R68, R68, c[0x0][0x320] ;  /* 0x0000c80044447a20 */ /* 0x000fe40000410000 */
[----:B------:R-:W-:Y:S02]  /*3cd0*/  FMUL.FTZ R69, R69, c[0x0][0x320] ;  /* 0x0000c80045457a20 */ /* 0x000fe40000410000 */
[----:B------:R-:W-:-:S02]  /*3ce0*/  FMUL.FTZ R70, R70, c[0x0][0x320] ;  /* 0x0000c80046467a20 */ /* 0x000fc40000410000 */
[----:B------:R1:W1:Y:S01]  /*3cf0*/  MUFU.TANH R66, R51 ;  /* 0x0000003300427308 */ /* 0x0002620000002400 */
[----:B--2---:R-:W-:Y:S01]  /*3d00*/  HMMA.16816.F32.BF16 R92, R72, R14, R92 ;  /* 0x0000000e485c723c */ /* 0x004fe2000004185c */
[----:B------:R-:W-:-:S06]  /*3d10*/  FMUL.FTZ R71, R71, c[0x0][0x320] ;  /* 0x0000c80047477a20 */ /* 0x000fcc0000410000 */
[----:B------:R-:W2:Y:S01]  /*3d20*/  MUFU.TANH R83, R83 ;  /* 0x0000005300537308 */ /* 0x000ea20000002400 */
[C---:B------:R-:W-:Y:S01]  /*3d30*/  HMMA.16816.F32.BF16 R40, R72.reuse, R12, R40 ;  /* 0x0000000c4828723c */ /* 0x040fe20000041828 */
[----:B-1----:R-:W1:Y:S07]  /*3d40*/  LDSM.16.M88.4 R48, [R234+0xa800] ;  /* 0x00a80000ea30783b */ /* 0x002e6e0000000200 */
[----:B-----5:R-:W-:Y:S01]  /*3d50*/  HMMA.16816.F32.BF16 R112, R72, R36, R112 ;  /* 0x000000244870723c */ /* 0x020fe20000041870 */
[----:B------:R1:W1:Y:S01]  /*3d60*/  MUFU.TANH R211, R91 ;  /* 0x0000005b00d37308 */ /* 0x0002620000002400 */
[----:B------:R-:W-:-:S06]  /*3d70*/  DEPBAR.LE SB0, 0x0 ;  /* 0x000080000000791a */ /* 0x000fcc0000000000 */
[----:B------:R-:W-:Y:S01]  /*3d80*/  HMMA.16816.F32.BF16 R52, R72, R38, R52 ;  /* 0x000000264834723c */ /* 0x000fe20000041834 */
[----:B------:R1:W1:Y:S07]  /*3d90*/  MUFU.TANH R213, R68 ;  /* 0x0000004400d57308 */ /* 0x00026e0000002400 */
[C---:B------:R-:W-:Y:S01]  /*3da0*/  HMMA.16816.F32.BF16 R84, R104.reuse, R98, R84 ;  /* 0x000000626854723c */ /* 0x040fe20000041854 */
[----:B------:R1:W1:Y:S07]  /*3db0*/  MUFU.TANH R212, R69 ;  /* 0x0000004500d47308 */ /* 0x00026e0000002400 */
[C---:B------:R-:W-:Y:S01]  /*3dc0*/  HMMA.16816.F32.BF16 R92, R104.reuse, R10, R92 ;  /* 0x0000000a685c723c */ /* 0x040fe2000004185c */
[----:B------:R2:W2:Y:S07]  /*3dd0*/  MUFU.TANH R210, R70 ;  /* 0x0000004600d27308 */ /* 0x0004ae0000002400 */
[C---:B------:R-:W-:Y:S01]  /*3de0*/  HMMA.16816.F32.BF16 R112, R104.reuse, R44, R112 ;  /* 0x0000002c6870723c */ /* 0x040fe20000041870 */
[----:B------:R2:W2:Y:S07]  /*3df0*/  MUFU.TANH R209, R71 ;  /* 0x0000004700d17308 */ /* 0x0004ae0000002400 */
[----:B-1----:R-:W-:Y:S01]  /*3e00*/  HMMA.16816.F32.BF16 R108, R104, R48, R108 ;  /* 0x00000030686c723c */ /* 0x002fe2000004186c */
[----:B------:R-:W-:-:S02]  /*3e10*/  FMUL.FTZ R67, R84, c[0x0][0x320] ;  /* 0x0000c80054437a20 */ /* 0x000fc40000410000 */
[----:B------:R-:W-:Y:S02]  /*3e20*/  FMUL.FTZ R56, R85, c[0x0][0x320] ;  /* 0x0000c80055387a20 */ /* 0x000fe40000410000 */
[----:B------:R-:W-:Y:S02]  /*3e30*/  FMUL.FTZ R57, R86, c[0x0][0x320] ;  /* 0x0000c80056397a20 */ /* 0x000fe40000410000 */
[----:B------:R-:W-:Y:S01]  /*3e40*/  FMUL.FTZ R84, R87, c[0x0][0x320] ;  /* 0x0000c80057547a20 */ /* 0x000fe20000410000 */
[----:B------:R-:W-:Y:S01]  /*3e50*/  HMMA.16816.F32.BF16 R60, R104, R50, R60 ;  /* 0x00000032683c723c */ /* 0x000fe2000004183c */
[----:B------:R-:W-:Y:S01]  /*3e60*/  FMUL.FTZ R85, R90, c[0x0][0x320] ;  /* 0x0000c8005a557a20 */ /* 0x000fe20000410000 */
[----:B------:R-:W1:Y:S01]  /*3e70*/  MUFU.TANH R67, R67 ;  /* 0x0000004300437308 */ /* 0x000e620000002400 */
[----:B------:R-:W-:Y:S02]  /*3e80*/  FMUL.FTZ R25, R94, c[0x0][0x320] ;  /* 0x0000c8005e197a20 */ /* 0x000fe40000410000 */
[----:B------:R-:W-:-:S02]  /*3e90*/  FMUL.FTZ R24, R95, c[0x0][0x320] ;  /* 0x0000c8005f187a20 */ /* 0x000fc40000410000 */
        /* <DEDUP_REMOVED lines=24> */
[----:B------:R1:W1:Y:S01]  /*4020*/  MUFU.TANH R198, R108 ;  /* 0x0000006c00c67308 */ /* 0x0002620000002400 */
        /* <DEDUP_REMOVED lines=44> */
[C---:B------:R-:W-:Y:S01]  /*42f0*/  IMAD.SHL.U32 R16, R33.reuse, 0x2, RZ ;  /* 0x0000000221107824 */ /* 0x040fe200078e00ff */
[----:B------:R-:W-:Y:S01]  /*4300*/  SHF.L.U64.HI R17, R33, 0x1, R35 ;  /* 0x0000000121117819 */ /* 0x000fe20000010223 */
[----:B------:R-:W-:Y:S01]  /*4310*/  IMAD R13, R8, c[0x0][0x2b8], R7 ;  /* 0x0000ae00080d7a24 */ /* 0x000fe200078e0207 */
[----:B-1----:R-:W-:Y:S02]  /*4320*/  IADD3 R40, -R15, 0x10, RZ ;  /* 0x000000100f287810 */ /* 0x002fe40007ffe1ff */
[----:B------:R-:W-:Y:S01]  /*4330*/  SEL R22, RZ, 0x10, P1 ;  /* 0x00000010ff167807 */ /* 0x000fe20000800000 */
[----:B------:R-:W-:Y:S01]  /*4340*/  IMAD.WIDE.U32 R8, R13, c[0x0][0x1e0], RZ ;  /* 0x000078000d087a25 */ /* 0x000fe200078e00ff */
[----:B------:R-:W-:-:S02]  /*4350*/  SHF.R.S32.HI R7, RZ, 0x1f, R13 ;  /* 0x0000001fff077819 */ /* 0x000fc4000001140d */
[----:B------:R-:W-:Y:S02]  /*4360*/  LOP3.LUT R40, R40, 0xf, RZ, 0xc0, !PT ;  /* 0x0000000f28287812 */ /* 0x000fe400078ec0ff */
[----:B------:R-:W-:Y:S01]  /*4370*/  SHF.L.U64.HI R14, R31, 0x1, R34 ;  /* 0x000000011f0e7819 */ /* 0x000fe20000010222 */
[----:B------:R-:W-:Y:S01]  /*4380*/  IMAD R7, R7, c[0x0][0x1e0], RZ ;  /* 0x0000780007077a24 */ /* 0x000fe200078e02ff */
[----:B------:R-:W-:-:S03]  /*4390*/  IADD3 R26, -R22, 0x10, RZ ;  /* 0x00000010161a7810 */ /* 0x000fc60007ffe1ff */
[----:B------:R-:W-:Y:S01]  /*43a0*/  IMAD R7, R13, c[0x0][0x1e4], R7 ;  /* 0x000079000d077a24 */ /* 0x000fe200078e0207 */
[----:B------:R-:W-:-:S03]  /*43b0*/  LOP3.LUT R26, R26, 0xf, RZ, 0xc0, !PT ;  /* 0x0000000f1a1a7812 */ /* 0x000fc600078ec0ff */
[----:B------:R-:W-:Y:S02]  /*43c0*/  IMAD.IADD R9, R9, 0x1, R7 ;  /* 0x0000000109097824 */ /* 0x000fe400078e0207 */
[C---:B--2---:R-:W-:Y:S01]  /*43d0*/  IMAD.SHL.U32 R10, R29.reuse, 0x2, RZ ;  /* 0x000000021d0a7824 */ /* 0x044fe200078e00ff */
[----:B------:R-:W-:Y:S02]  /*43e0*/  SHF.L.U64.HI R11, R29, 0x1, R32 ;  /* 0x000000011d0b7819 */ /* 0x000fe40000010220 */
[----:B---3--:R-:W-:Y:S01]  /*43f0*/  SHF.R.S32.HI R7, RZ, 0x1f, R12 ;  /* 0x0000001fff077819 */ /* 0x008fe2000001140c */
[----:B------:R-:W-:Y:S01]  /*4400*/  IMAD.WIDE.U32 R8, R12, c[0x0][0x1f0], R8 ;  /* 0x00007c000c087a25 */ /* 0x000fe200078e0008 */
[----:B------:R1:W-:Y:S03]  /*4410*/  STL [R1], R12 ;  /* 0x0000000c01007387 */ /* 0x0003e60000100800 */
[----:B------:R-:W-:Y:S01]  /*4420*/  IMAD R7, R7, c[0x0][0x1f0], RZ ;  /* 0x00007c0007077a24 */ /* 0x000fe200078e02ff */
[----:B------:R-:W-:Y:S01]  /*4430*/  IADD3 R18, P0, R8, UR20, RZ ;  /* 0x0000001408127c10 */ /* 0x000fe2000ff1e0ff */
[----:B------:R2:W-:Y:S01]  /*4440*/  STL [R1+0x4], R13 ;  /* 0x0000040d01007387 */ /* 0x0005e20000100800 */
[----:B------:R-:W-:Y:S01]  /*4450*/  SHF.L.U64.HI R8, R28, 0x1, R30 ;  /* 0x000000011c087819 */ /* 0x000fe2000001021e */
[----:B------:R-:W-:-:S05]  /*4460*/  IMAD R7, R12, c[0x0][0x1f4], R7 ;  /* 0x00007d000c077a24 */ /* 0x000fca00078e0207 */
[----:B------:R-:W-:Y:S02]  /*4470*/  IADD3.X R7, R9, UR18, R7, P0, !PT ;  /* 0x0000001209077c10 */ /* 0x000fe400087fe407 */
[C---:B------:R-:W-:Y:S02]  /*4480*/  LEA R19, P0, R18.reuse, c[0x0][0x1c8], 0x1 ;  /* 0x0000720012137a11 */ /* 0x040fe400078008ff */
[----:B------:R-:W-:Y:S02]  /*4490*/  SEL R9, RZ, 0x10, P2 ;  /* 0x00000010ff097807 */ /* 0x000fe40001000000 */
[----:B------:R-:W-:Y:S01]  /*44a0*/  LEA.HI.X R18, R18, c[0x0][0x1cc], R7, 0x1, P0 ;  /* 0x0000730012127a11 */ /* 0x000fe200000f0c07 */
[----:B------:R-:W3:Y:S01]  /*44b0*/  SHFL.IDX PT, R27, R19, 0x2, 0x181f ;  /* 0x00581f00131b7f89 */ /* 0x000ee200000e0000 */
[----:B------:R-:W-:Y:S01]  /*44c0*/  IADD3 R36, -R9, 0x10, RZ ;  /* 0x0000001009247810 */ /* 0x000fe20007ffe1ff */
[----:B------:R-:W-:Y:S02]  /*44d0*/  IMAD.SHL.U32 R7, R28, 0x2, RZ ;  /* 0x000000021c077824 */ /* 0x000fe400078e00ff */
[----:B------:R-:W4:Y:S01]  /*44e0*/  SHFL.IDX PT, R20, R18, 0x2, 0x181f ;  /* 0x00581f0012147f89 */ /* 0x000f2200000e0000 */
[----:B------:R-:W-:-:S02]  /*44f0*/  LOP3.LUT R36, R36, 0xf, RZ, 0xc0, !PT ;  /* 0x0000000f24247812 */ /* 0x000fc400078ec0ff */
[----:B-1----:R-:W-:Y:S01]  /*4500*/  SEL R12, RZ, 0x10, P3 ;  /* 0x00000010ff0c7807 */ /* 0x002fe20001800000 */
[----:B------:R-:W-:Y:S03]  /*4510*/  SHFL.IDX PT, R21, R18, RZ, 0x181f ;  /* 0x00181fff12157589 */ /* 0x000fe600000e0000 */
[----:B------:R-:W-:Y:S01]  /*4520*/  IADD3 R38, -R12, 0x10, RZ ;  /* 0x000000100c267810 */ /* 0x000fe20007ffe1ff */
[----:B--2---:R-:W-:Y:S01]  /*4530*/  IMAD.SHL.U32 R13, R31, 0x2, RZ ;  /* 0x000000021f0d7824 */ /* 0x004fe200078e00ff */
[----:B------:R-:W-:Y:S02]  /*4540*/  SHFL.IDX PT, R18, R18, 0x1, 0x181f ;  /* 0x00381f0012127f89 */ /* 0x000fe400000e0000 */
[----:B------:R-:W-:Y:S02]  /*4550*/  LOP3.LUT R38, R38, 0xf, RZ, 0xc0, !PT ;  /* 0x0000000f26267812 */ /* 0x000fe400078ec0ff */
[----:B---3--:R-:W-:-:S04]  /*4560*/  IADD3 R40, P6, P0, R40, R27, R16 ;  /* 0x0000001b28287210 */ /* 0x008fc800078de010 */
[----:B----4-:R-:W-:Y:S02]  /*4570*/  IADD3.X R41, RZ, R20, R17, P6, P0 ;  /* 0x00000014ff297210 */ /* 0x010fe400037e0411 */
[----:B------:R-:W-:-:S04]  /*4580*/  IADD3 R38, P6, P0, R38, R27, R13 ;  /* 0x0000001b26267210 */ /* 0x000fc800078de00d */
[----:B------:R-:W-:Y:S02]  /*4590*/  IADD3.X R39, RZ, R20, R14, P6, P0 ;  /* 0x00000014ff277210 */ /* 0x000fe400037e040e */
[----:B------:R-:W-:-:S04]  /*45a0*/  IADD3 R36, P6, P0, R36, R27, R10 ;  /* 0x0000001b24247210 */ /* 0x000fc800078de00a */
[----:B------:R-:W-:Y:S02]  /*45b0*/  IADD3.X R37, RZ, R20, R11, P6, P0 ;  /* 0x00000014ff257210 */ /* 0x000fe400037e040b */
[----:B------:R-:W-:-:S04]  /*45c0*/  IADD3 R26, P6, P0, R26, R27, R7 ;  /* 0x0000001b1a1a7210 */ /* 0x000fc800078de007 */
[----:B------:R-:W-:Y:S02]  /*45d0*/  IADD3.X R27, RZ, R20, R8, P6, P0 ;  /* 0x00000014ff1b7210 */ /* 0x000fe400037e0408 */
[----:B------:R-:W1:Y:S04]  /*45e0*/  SHFL.IDX PT, R20, R19, RZ, 0x181f ;  /* 0x00181fff13147589 */ /* 0x000e6800000e0000 */
[----:B------:R-:W2:Y:S01]  /*45f0*/  SHFL.IDX PT, R19, R19, 0x1, 0x181f ;  /* 0x00381f0013137f89 */ /* 0x000ea200000e0000 */
[----:B-1----:R-:W-:-:S05]  /*4600*/  IADD3 R46, P0, R20, R16, RZ ;  /* 0x00000010142e7210 */ /* 0x002fca0007f1e0ff */
[----:B------:R-:W-:Y:S01]  /*4610*/  IMAD.X R47, R21, 0x1, R17, P0 ;  /* 0x00000001152f7824 */ /* 0x000fe200000e0611 */
        /* <DEDUP_REMOVED lines=9> */
[----:B--2---:R-:W-:-:S04]  /*46b0*/  IADD3 R16, P0, R19, R16, RZ ;  /* 0x0000001013107210 */ /* 0x004fc80007f1e0ff */
        /* <DEDUP_REMOVED lines=20> */
.L_x_800:
[----:B--234-:R-:W-:Y:S01]  /*4800*/  LOP3.LUT R7, R6, 0xffffffe0, RZ, 0xc0, !PT ;  /* 0xffffffe006077812 */ /* 0x01cfe200078ec0ff */
[----:B------:R-:W-:Y:S01]  /*4810*/  IMAD.SHL.U32 R247, R5, 0x2, RZ ;  /* 0x0000000205f77824 */ /* 0x000fe200078e00ff */
[----:B------:R-:W0:Y:S03]  /*4820*/  LDGDEPBAR ;  /* 0x00000000000079af */ /* 0x000e260000000000 */
[----:B------:R-:W-:Y:S01]  /*4830*/  IMAD.IADD R7, R2, 0x1, -R7 ;  /* 0x0000000102077824 */ /* 0x000fe200078e0a07 */
[----:B------:R-:W-:Y:S01]  /*4840*/  LDSM.16.MT88.4 R172, [R247+0x100] ;  /* 0x00010000f7ac783b */ /* 0x000fe20000004200 */
[----:B------:R-:W-:Y:S02]  /*4850*/  IMAD.U32 R2, RZ, RZ, UR4 ;  /* 0x00000004ff027e24 */ /* 0x000fe4000f8e00ff */
[----:B------:R-:W-:Y:S01]  /*4860*/  IMAD R242, R4, 0x2, R247 ;  /* 0x0000000204f27824 */ /* 0x000fe200078e02f7 */
[----:B------:R-:W-:Y:S01]  /*4870*/  SHF.R.S32.HI R6, RZ, 0x1f, R7 ;  /* 0x0000001fff067819 */ /* 0x000fe20000011407 */
[----:B------:R-:W-:Y:S01]  /*4880*/  LDSM.16.MT88.4 R12, [R247+0x900] ;  /* 0x00090000f70c783b */ /* 0x000fe20000004200 */
[----:B------:R-:W-:-:S02]  /*4890*/  IMAD R241, R3, 0x2, R247 ;  /* 0x0000000203f17824 */ /* 0x000fc400078e02f7 */
[----:B------:R-:W-:Y:S01]  /*48a0*/  LEA.HI R6, R6, R7, RZ, 0x2 ;  /* 0x0000000706067211 */ /* 0x000fe200078f10ff */
[----:B------:R-:W-:Y:S01]  /*48b0*/  LDSM.16.MT88.4 R164, [R242+0x100] ;  /* 0x00010000f2a4783b */ /* 0x000fe20000004200 */
[----:B------:R-:W-:Y:S02]  /*48c0*/  IMAD R240, R3, 0x2, R242 ;  /* 0x0000000203f07824 */ /* 0x000fe400078e02f2 */
[----:B------:R-:W-:Y:S01]  /*48d0*/  LOP3.LUT R6, R6, 0x7ffffffc, RZ, 0xc0, !PT ;  /* 0x7ffffffc06067812 */ /* 0x000fe200078ec0ff */
[----:B------:R-:W-:Y:S04]  /*48e0*/  LDSM.16.MT88.4 R132, [R242+0x3100] ;  /* 0x00310000f284783b */ /* 0x000fe80000004200 */
        /* <DEDUP_REMOVED lines=8> */
[----:B------:R-:W-:-:S02]  /*4970*/  FSEL R0, R0, -INF , P0 ;  /* 0xff80000000007808 */ /* 0x000fc40000000000 */
[----:B------:R-:W-:Y:S01]  /*4980*/  ISETP.GT.AND P0, PT, R2, 0x1, PT ;  /* 0x000000010200780c */ /* 0x000fe20003f04270 */
[----:B-1----:R-:W-:Y:S03]  /*4990*/  LDSM.16.MT88.4 R20, [R240+0x900] ;  /* 0x00090000f014783b */ /* 0x002fe60000004200 */
        /* <DEDUP_REMOVED lines=68> */
[----:B------:R-:W-:Y:S02]  /*4de0*/  FMNMX.FTZ R6, R196, R6, !PT ;  /* 0x00000006c4067209 */ /* 0x000fe40007810000 */
[----:B------:R-:W-:Y:S02]  /*4df0*/  FSEL R208, R208, -INF , P0 ;  /* 0xff800000d0d07808 */ /* 0x000fe40000000000 */
[----:B------:R-:W-:Y:S02]  /*4e00*/  FSEL R207, R207, -INF , P0 ;  /* 0xff800000cfcf7808 */ /* 0x000fe40000000000 */
[----:B------:R-:W-:-:S02]  /*4e10*/  ISETP.GT.AND P0, PT, R2, 0x41, PT ;  /* 0x000000410200780c */ /* 0x000fc40003f04270 */
[----:B------:R-:W-:Y:S02]  /*4e20*/  FMNMX.FTZ R7, R59, R7, !PT ;  /* 0x000000073b077209 */ /* 0x000fe40007810000 */
[----:B------:R-:W-:Y:S02]  /*4e30*/  FMNMX.FTZ R6, R195, R6, !PT ;  /* 0x00000006c3067209 */ /* 0x000fe40007810000 */
[----:B------:R-:W-:Y:S02]  /*4e40*/  FSEL R206, R206, -INF , P0 ;  /* 0xff800000cece7808 */ /* 0x000fe40000000000 */
[----:B------:R-:W-:Y:S02]  /*4e50*/  FSEL R205, R205, -INF , P0 ;  /* 0xff800000cdcd7808 */ /* 0x000fe40000000000 */
[----:B------:R-:W-:Y:S02]  /*4e60*/  ISETP.GT.AND P0, PT, R2, 0x48, PT ;  /* 0x000000480200780c */ /* 0x000fe40003f04270 */
[----:B------:R-:W-:-:S02]  /*4e70*/  FMNMX.FTZ R7, R81, R7, !PT ;  /* 0x0000000751077209 */ /* 0x000fc40007810000 */
[----:B------:R-:W-:Y:S02]  /*4e80*/  FMNMX.FTZ R6, R193, R6, !PT ;  /* 0x00000006c1067209 */ /* 0x000fe40007810000 */
[----:B------:R-:W-:Y:S02]  /*4e90*/  FSEL R204, R204, -INF , P0 ;  /* 0xff800000cccc7808 */ /* 0x000fe40000000000 */
[----:B------:R-:W-:Y:S02]  /*4ea0*/  FSEL R203, R203, -INF , P0 ;  /* 0xff800000cbcb7808 */ /* 0x000fe40000000000 */
[----:B------:R-:W-:Y:S02]  /*4eb0*/  ISETP.GT.AND P0, PT, R2, 0x49, PT ;  /* 0x000000490200780c */ /* 0x000fe40003f04270 */
[----:B------:R-:W-:Y:S02]  /*4ec0*/  FMNMX.FTZ R7, R78, R7, !PT ;  /* 0x000000074e077209 */ /* 0x000fe40007810000 */
[----:B------:R-:W-:-:S02]  /*4ed0*/  FMNMX.FTZ R6, R207, R6, !PT ;  /* 0x00000006cf067209 */ /* 0x000fc40007810000 */
[----:B------:R-:W-:Y:S02]  /*4ee0*/  FSEL R201, R201, -INF , P0 ;  /* 0xff800000c9c97808 */ /* 0x000fe40000000000 */
[----:B------:R-:W-:Y:S02]  /*4ef0*/  FSEL R202, R202, -INF , P0 ;  /* 0xff800000caca7808 */ /* 0x000fe40000000000 */
[----:B------:R-:W-:Y:S02]  /*4f00*/  FMNMX.FTZ R7, R79, R7, !PT ;  /* 0x000000074f077209 */ /* 0x000fe40007810000 */
[----:B------:R-:W-:Y:S02]  /*4f10*/  FMNMX.FTZ R6, R205, R6, !PT ;  /* 0x00000006cd067209 */ /* 0x000fe40007810000 */
        /* <DEDUP_REMOVED lines=10> */
[----:B------:R-:W-:Y:S02]  /*4fc0*/  ISETP.GT.AND P0, PT, R2, 0x58, PT ;  /* 0x000000580200780c */ /* 0x000fe40003f04270 */
[----:B------:R-:W-:Y:S02]  /*4fd0*/  FMNMX.FTZ R7, R210, R7, !PT ;  /* 0x00000007d2077209 */ /* 0x000fe40007810000 */
[----:B------:R-:W-:Y:S02]  /*4fe0*/  FMNMX.FTZ R6, R191, R6, !PT ;  /* 0x00000006bf067209 */ /* 0x000fe40007810000 */
[----:B------:R-:W-:-:S02]  /*4ff0*/  FSEL R25, R25, -INF , P0 ;  /* 0xff80000019197808 */ /* 0x000fc40000000000 */
[----:B------:R-:W-:Y:S02]  /*5000*/  FSEL R189, R189, -INF , P0 ;  /* 0xff800000bdbd7808 */ /* 0x000fe40000000000 */
[----:B------:R-:W-:Y:S02]  /*5010*/  ISETP.GT.AND P0, PT, R2, 0x59, PT ;  /* 0x000000590200780c */ /* 0x000fe40003f04270 */
[----:B------:R-:W-:Y:S02]  /*5020*/  FMNMX.FTZ R7, R209, R7, !PT ;  /* 0x00000007d1077209 */ /* 0x000fe40007810000 */
[----:B------:R-:W-:Y:S02]  /*5030*/  FMNMX.FTZ R6, R190, R6, !PT ;  /* 0x00000006be067209 */ /* 0x000fe40007810000 */
[----:B------:R-:W-:Y:S02]  /*5040*/  FSEL R188, R188, -INF , P0 ;  /* 0xff800000bcbc7808 */ /* 0x000fe40000000000 */
[----:B------:R-:W-:-:S02]  /*5050*/  FMNMX.FTZ R7, R197, R7, !PT ;  /* 0x00000007c5077209 */ /* 0x000fc40007810000 */
[----:B------:R-:W-:Y:S02]  /*5060*/  FMNMX.FTZ R2, R189, R6, !PT ;  /* 0x00000006bd027209 */ /* 0x000fe40007810000 */
[----:B------:R-:W-:Y:S02]  /*5070*/  FMNMX.FTZ R6, R194, R7, !PT ;  /* 0x00000007c2067209 */ /* 0x000fe40007810000 */
[----:B------:R-:W-:Y:S02]  /*5080*/  FMNMX.FTZ R2, R188, R2, !PT ;  /* 0x00000002bc027209 */ /* 0x000fe40007810000 */
[----:B------:R-:W-:Y:S02]  /*5090*/  FMNMX.FTZ R6, R200, R6, !PT ;  /* 0x00000006c8067209 */ /* 0x000fe40007810000 */
[----:B------:R-:W-:Y:S01]  /*50a0*/  FSEL R24, R24, -INF , P0 ;  /* 0xff80000018187808 */ /* 0x000fe20000000000 */
[----:B------:R-:W1:Y:S01]  /*50b0*/  SHFL.BFLY PT, R7, R2, 0x2, 0x1f ;  /* 0x0c401f0002077f89 */ /* 0x000e6200000e0000 */
[----:B------:R-:W-:-:S04]  /*50c0*/  FMNMX.FTZ R6, R199, R6, !PT ;  /* 0x00000006c7067209 */ /* 0x000fc80007810000 */
        /* <DEDUP_REMOVED lines=8> */
[----:B------:R-:W-:-:S04]  /*5150*/  FMNMX.FTZ R6, R25, R6, !PT ;  /* 0x0000000619067209 */ /* 0x000fc80007810000 */
[----:B------:R-:W-:-:S05]  /*5160*/  FMNMX.FTZ R6, R24, R6, !PT ;  /* 0x0000000618067209 */ /* 0x000fca0007810000 */
[----:B------:R-:W2:Y:S01]  /*5170*/  SHFL.BFLY PT, R7, R6, 0x2, 0x1f ;  /* 0x0c401f0006077f89 */ /* 0x000ea200000e0000 */
[----:B-1----:R-:W-:-:S03]  /*5180*/  FMNMX.FTZ R2, R2, R8, !PT ;  /* 0x0000000802027209 */ /* 0x002fc60007810000 */
[----:B------:R-:W-:Y:S01]  /*5190*/  LDSM.16.MT88.4 R8, [R242+0x900] ;  /* 0x00090000f208783b */ /* 0x000fe20000004200 */
[C---:B------:R-:W-:Y:S01]  /*51a0*/  FSETP.NEU.FTZ.AND P0, PT, R2.reuse, -INF , PT ;  /* 0xff8000000200780b */ /* 0x040fe20003f1d000 */
[----:B------:R-:W-:-:S05]  /*51b0*/  FMUL.FTZ R192, R2, c[0x0][0x2d0] ;  /* 0x0000b40002c07a20 */ /* 0x000fca0000410000 */
[----:B------:R-:W-:Y:S02]  /*51c0*/  FSEL R192, R192, RZ, P0 ;  /* 0x000000ffc0c07208 */ /* 0x000fe40000000000 */
[----:B--2---:R-:W-:-:S03]  /*51d0*/  FMNMX.FTZ R6, R6, R7, !PT ;  /* 0x0000000706067209 */ /* 0x004fc60007810000 */
[--C-:B------:R-:W-:Y:S02]  /*51e0*/  FFMA.FTZ R185, R0, c[0x0][0x2d0], -R192.reuse ;  /* 0x0000b40000b97a23 */ /* 0x100fe400000108c0 */
[----:B------:R-:W1:Y:S01]  /*51f0*/  SHFL.BFLY PT, R0, R6, 0x1, 0x1f ;  /* 0x0c201f0006007f89 */ /* 0x000e6200000e0000 */
[--C-:B------:R-:W-:Y:S02]  /*5200*/  FFMA.FTZ R27, R64, c[0x0][0x2d0], -R192.reuse ;  /* 0x0000b400401b7a23 */ /* 0x100fe400000108c0 */
[--C-:B------:R-:W-:Y:S01]  /*5210*/  FFMA.FTZ R182, R67, c[0x0][0x2d0], -R192.reuse ;  /* 0x0000b40043b67a23 */ /* 0x100fe200000108c0 */
[----:B------:R-:W-:Y:S01]  /*5220*/  MUFU.EX2 R185, R185 ;  /* 0x000000b900b97308 */ /* 0x000fe20000000800 */
[--C-:B------:R-:W-:Y:S02]  /*5230*/  FFMA.FTZ R51, R56, c[0x0][0x2d0], -R192.reuse ;  /* 0x0000b40038337a23 */ /* 0x100fe400000108c0 */
[--C-:B------:R-:W-:Y:S02]  /*5240*/  FFMA.FTZ R50, R80, c[0x0][0x2d0], -R192.reuse ;  /* 0x0000b40050327a23 */ /* 0x100fe400000108c0 */
[----:B------:R-:W-:-:S02]  /*5250*/  FFMA.FTZ R46, R58, c[0x0][0x2d0], -R192 ;  /* 0x0000b4003a2e7a23 */ /* 0x000fc400000108c0 */
[--C-:B------:R-:W-:Y:S01]  /*5260*/  FFMA.FTZ R45, R76, c[0x0][0x2d0], -R192.reuse ;  /* 0x0000b4004c2d7a23 */ /* 0x100fe200000108c0 */
[----:B------:R-:W2:Y:S01]  /*5270*/  MUFU.EX2 R27, R27 ;  /* 0x0000001b001b7308 */ /* 0x000ea20000000800 */
[--C-:B------:R-:W-:Y:S02]  /*5280*/  FFMA.FTZ R41, R77, c[0x0][0x2d0], -R192.reuse ;  /* 0x0000b4004d297a23 */ /* 0x100fe400000108c0 */
[--C-:B------:R-:W-:Y:S02]  /*5290*/  FFMA.FTZ R44, R44, c[0x0][0x2d0], -R192.reuse ;  /* 0x0000b4002c2c7a23 */ /* 0x100fe400000108c0 */
[--C-:B------:R-:W-:Y:S02]  /*52a0*/  FFMA.FTZ R40, R40, c[0x0][0x2d0], -R192.reuse ;  /* 0x0000b40028287a23 */ /* 0x100fe400000108c0 */
[--C-:B------:R-:W-:Y:S01]  /*52b0*/  FFMA.FTZ R198, R198, c[0x0][0x2d0], -R192.reuse ;  /* 0x0000b400c6c67a23 */ /* 0x100fe200000108c0 */
[----:B------:R-:W-:Y:S01]  /*52c0*/  MUFU.EX2 R182, R182 ;  /* 0x000000b600b67308 */ /* 0x000fe20000000800 */
[----:B------:R-:W-:-:S02]  /*52d0*/  FFMA.FTZ R196, R196, c[0x0][0x2d0], -R192 ;  /* 0x0000b400c4c47a23 */ /* 0x000fc400000108c0 */
[--C-:B------:R-:W-:Y:S01]  /*52e0*/  FFMA.FTZ R195, R195, c[0x0][0x2d0], -R192.reuse ;  /* 0x0000b400c3c37a23 */ /* 0x100fe200000108c0 */
[----:B-1----:R-:W-:Y:S01]  /*52f0*/  FMNMX.FTZ R0, R0, R6, !PT ;  /* 0x0000000600007209 */ /* 0x002fe20007810000 */
[--C-:B------:R-:W-:Y:S02]  /*5300*/  FFMA.FTZ R193, R193, c[0x0][0x2d0], -R192.reuse ;  /* 0x0000b400c1c17a23 */ /* 0x100fe400000108c0 */
[--C-:B------:R-:W-:Y:S01]  /*5310*/  FFMA.FTZ R207, R207, c[0x0][0x2d0], -R192.reuse ;  /* 0x0000b400cfcf7a23 */ /* 0x100fe200000108c0 */
[C---:B------:R-:W-:Y:S01]  /*5320*/  FSETP.NEU.FTZ.AND P0, PT, R0.reuse, -INF , PT ;  /* 0xff8000000000780b */ /* 0x040fe20003f1d000 */
[----:B------:R-:W-:Y:S01]  /*5330*/  FMUL.FTZ R26, R0, c[0x0][0x2d0] ;  /* 0x0000b400001a7a20 */ /* 0x000fe20000410000 */
[----:B------:R-:W1:Y:S01]  /*5340*/  MUFU.EX2 R51, R51 ;  /* 0x0000003300337308 */ /* 0x000e620000000800 */
[----:B--2---:R-:W-:Y:S01]  /*5350*/  F2FP.BF16.PACK_AB R128, R27, R185 ;  /* 0x000000b91b80723e */ /* 0x004fe200000010ff */
[--C-:B------:R-:W-:Y:S02]  /*5360*/  FFMA.FTZ R205, R205, c[0x0][0x2d0], -R192.reuse ;  /* 0x0000b400cdcd7a23 */ /* 0x100fe400000108c0 */
[----:B------:R-:W-:Y:S01]  /*5370*/  FSEL R26, R26, RZ, P0 ;  /* 0x000000ff1a1a7208 */ /* 0x000fe20000000000 */
[--C-:B------:R-:W-:Y:S01]  /*5380*/  FFMA.FTZ R203, R203, c[0x0][0x2d0], -R192.reuse ;  /* 0x0000b400cbcb7a23 */ /* 0x100fe200000108c0 */
[----:B------:R-:W-:Y:S01]  /*5390*/  PLOP3.LUT P0, PT, PT, PT, UP0, 0x40, 0x0 ;  /* 0x000000000000781c */ /* 0x000fe20003f0e808 */
[----:B------:R-:W-:Y:S01]  /*53a0*/  FFMA.FTZ R202, R202, c[0x0][0x2d0], -R192 ;  /* 0x0000b400caca7a23 */ /* 0x000fe200000108c0 */
[----:B------:R-:W-:Y:S01]  /*53b0*/  MUFU.EX2 R50, R50 ;  /* 0x0000003200327308 */ /* 0x000fe20000000800 */
[----:B------:R-:W-:-:S02]  /*53c0*/  FFMA.FTZ R184, R65, c[0x0][0x2d0], -R26 ;  /* 0x0000b40041b87a23 */ /* 0x000fc4000001081a */
[--C-:B------:R-:W-:Y:S02]  /*53d0*/  FFMA.FTZ R183, R66, c[0x0][0x2d0], -R26.reuse ;  /* 0x0000b40042b77a23 */ /* 0x100fe4000001081a */
[--C-:B------:R-:W-:Y:S01]  /*53e0*/  FFMA.FTZ R181, R57, c[0x0][0x2d0], -R26.reuse ;  /* 0x0000b40039b57a23 */ /* 0x100fe2000001081a */
[----:B------:R-:W-:Y:S01]  /*53f0*/  LDSM.16.MT88.4 R64, [R240+0x3100] ;  /* 0x00310000f040783b */ /* 0x000fe20000004200 */
[--C-:B------:R-:W-:Y:S01]  /*5400*/  FFMA.FTZ R180, R84, c[0x0][0x2d0], -R26.reuse ;  /* 0x0000b40054b47a23 */ /* 0x100fe2000001081a */
[----:B------:R-:W-:Y:S01]  /*5410*/  MUFU.EX2 R184, R184 ;  /* 0x000000b800b87308 */ /* 0x000fe20000000800 */
[----:B-1----:R-:W-:Y:S01]  /*5420*/  F2FP.BF16.PACK_AB R130, R51, R182 ;  /* 0x000000b63382723e */ /* 0x002fe200000010ff */
[--C-:B------:R-:W-:Y:S02]  /*5430*/  FFMA.FTZ R49, R59, c[0x0][0x2d0], -R26.reuse ;  /* 0x0000b4003b317a23 */ /* 0x100fe4000001081a */
[--C-:B------:R-:W-:Y:S01]  /*5440*/  FFMA.FTZ R48, R81, c[0x0][0x2d0], -R26.reuse ;  /* 0x0000b40051307a23 */ /* 0x100fe2000001081a */
[----:B------:R-:W1:Y:S01]  /*5450*/  LDSM.16.MT88.4 R56, [R241+0x3100] ;  /* 0x00310000f138783b */ /* 0x000e620000004200 */
[----:B------:R-:W-:-:S02]  /*5460*/  FFMA.FTZ R47, R78, c[0x0][0x2d0], -R26 ;  /* 0x0000b4004e2f7a23 */ /* 0x000fc4000001081a */
[----:B------:R-:W2:Y:S01]  /*5470*/  MUFU.EX2 R183, R183 ;  /* 0x000000b700b77308 */ /* 0x000ea20000000800 */
[--C-:B------:R-:W-:Y:S01]  /*5480*/  FFMA.FTZ R43, R79, c[0x0][0x2d0], -R26.reuse ;  /* 0x0000b4004f2b7a23 */ /* 0x100fe2000001081a */
[----:B------:R-:W-:Y:S01]  /*5490*/  LDSM.16.MT88.4 R80, [R242+0x6100] ;  /* 0x00610000f250783b */ /* 0x000fe20000004200 */
[--C-:B------:R-:W-:Y:S02]  /*54a0*/  FFMA.FTZ R42, R42, c[0x0][0x2d0], -R26.reuse ;  /* 0x0000b4002a2a7a23 */ /* 0x100fe4000001081a */
[--C-:B------:R-:W-:Y:S02]  /*54b0*/  FFMA.FTZ R3, R209, c[0x0][0x2d0], -R26.reuse ;  /* 0x0000b400d1037a23 */ /* 0x100fe4000001081a */
[--C-:B------:R-:W-:Y:S01]  /*54c0*/  FFMA.FTZ R197, R197, c[0x0][0x2d0], -R26.reuse ;  /* 0x0000b400c5c57a23 */ /* 0x100fe2000001081a */
[----:B------:R-:W-:Y:S01]  /*54d0*/  MUFU.EX2 R181, R181 ;  /* 0x000000b500b57308 */ /* 0x000fe20000000800 */
[--C-:B------:R-:W-:Y:S02]  /*54e0*/  FFMA.FTZ R194, R194, c[0x0][0x2d0], -R26.reuse ;  /* 0x0000b400c2c27a23 */ /* 0x100fe4000001081a */
[----:B------:R-:W-:-:S02]  /*54f0*/  FFMA.FTZ R200, R200, c[0x0][0x2d0], -R26 ;  /* 0x0000b400c8c87a23 */ /* 0x000fc4000001081a */
[--C-:B------:R-:W-:Y:S02]  /*5500*/  FFMA.FTZ R199, R199, c[0x0][0x2d0], -R26.reuse ;  /* 0x0000b400c7c77a23 */ /* 0x100fe4000001081a */
[--C-:B------:R-:W-:Y:S01]  /*5510*/  FFMA.FTZ R208, R208, c[0x0][0x2d0], -R26.reuse ;  /* 0x0000b400d0d07a23 */ /* 0x100fe2000001081a */
[----:B------:R-:W3:Y:S01]  /*5520*/  MUFU.EX2 R180, R180 ;  /* 0x000000b400b47308 */ /* 0x000ee20000000800 */
[----:B--2---:R-:W-:Y:S01]  /*5530*/  F2FP.BF16.PACK_AB R129, R183, R184 ;  /* 0x000000b8b781723e */ /* 0x004fe200000010ff */
[--C-:B------:R-:W-:Y:S02]  /*5540*/  FFMA.FTZ R206, R206, c[0x0][0x2d0], -R26.reuse ;  /* 0x0000b400cece7a23 */ /* 0x100fe4000001081a */
[--C-:B------:R-:W-:Y:S02]  /*5550*/  FFMA.FTZ R204, R204, c[0x0][0x2d0], -R26.reuse ;  /* 0x0000b400cccc7a23 */ /* 0x100fe4000001081a */
[----:B------:R-:W-:Y:S02]  /*5560*/  FFMA.FTZ R201, R201, c[0x0][0x2d0], -R26 ;  /* 0x0000b400c9c97a23 */ /* 0x000fe4000001081a */
[----:B------:R-:W2:Y:S01]  /*5570*/  MUFU.EX2 R46, R46 ;  /* 0x0000002e002e7308 */ /* 0x000ea20000000800 */
[----:B------:R-:W-:-:S02]  /*5580*/  FFMA.FTZ R191, R191, c[0x0][0x2d0], -R192 ;  /* 0x0000b400bfbf7a23 */ /* 0x000fc400000108c0 */
[--C-:B------:R-:W-:Y:S02]  /*5590*/  FFMA.FTZ R190, R190, c[0x0][0x2d0], -R192.reuse ;  /* 0x0000b400bebe7a23 */ /* 0x100fe400000108c0 */
[--C-:B------:R-:W-:Y:S02]  /*55a0*/  FFMA.FTZ R189, R189, c[0x0][0x2d0], -R192.reuse ;  /* 0x0000b400bdbd7a23 */ /* 0x100fe400000108c0 */
[----:B------:R-:W-:Y:S01]  /*55b0*/  FFMA.FTZ R188, R188, c[0x0][0x2d0], -R192 ;  /* 0x0000b400bcbc7a23 */ /* 0x000fe200000108c0 */
[----:B---3--:R-:W-:Y:S01]  /*55c0*/  F2FP.BF16.PACK_AB R131, R180, R181 ;  /* 0x000000b5b483723e */ /* 0x008fe200000010ff */
[----:B------:R-:W-:Y:S01]  /*55d0*/  MUFU.EX2 R45, R45 ;  /* 0x0000002d002d7308 */ /* 0x000fe20000000800 */
[--C-:B------:R-:W-:Y:S02]  /*55e0*/  FFMA.FTZ R187, R187, c[0x0][0x2d0], -R26.reuse ;  /* 0x0000b400bbbb7a23 */ /* 0x100fe4000001081a */
[--C-:B------:R-:W-:Y:S02]  /*55f0*/  FFMA.FTZ R186, R186, c[0x0][0x2d0], -R26.reuse ;  /* 0x0000b400baba7a23 */ /* 0x100fe4000001081a */
[----:B------:R-:W-:Y:S01]  /*5600*/  FFMA.FTZ R209, R24, c[0x0][0x2d0], -R26 ;  /* 0x0000b40018d17a23 */ /* 0x000fe2000001081a */
[----:B------:R-:W-:Y:S01]  /*5610*/  HMMA.16816.F32.BF16 R176, R128, R172, RZ ;  /* 0x000000ac80b0723c */ /* 0x000fe200000418ff */
[----:B--2---:R-:W-:Y:S01]  /*5620*/  F2FP.BF16.PACK_AB R4, R46, R50 ;  /* 0x000000322e04723e */ /* 0x004fe200000010ff */
[----:B------:R-:W2:Y:S01]  /*5630*/  MUFU.EX2 R41, R41 ;  /* 0x0000002900297308 */ /* 0x000ea20000000800 */
[----:B------:R-:W-:-:S02]  /*5640*/  FADD.FTZ R185, R185, R27 ;  /* 0x0000001bb9b97221 */ /* 0x000fc40000010000 */
[----:B------:R-:W-:Y:S02]  /*5650*/  FADD.FTZ R183, R184, R183 ;  /* 0x000000b7b8b77221 */ /* 0x000fe40000010000 */
[----:B------:R-:W-:Y:S01]  /*5660*/  FADD.FTZ R185, R182, R185 ;  /* 0x000000b9b6b97221 */ /* 0x000fe20000010000 */
[C---:B------:R-:W-:Y:S01]  /*5670*/  HMMA.16816.F32.BF16 R172, R128.reuse, R174, RZ ;  /* 0x000000ae80ac723c */ /* 0x040fe200000418ff */
[----:B------:R-:W-:Y:S01]  /*5680*/  FADD.FTZ R183, R181, R183 ;  /* 0x000000b7b5b77221 */ /* 0x000fe20000010000 */
[----:B------:R-:W3:Y:S01]  /*5690*/  MUFU.EX2 R49, R49 ;  /* 0x0000003100317308 */ /* 0x000ee20000000800 */
[----:B------:R-:W-:Y:S02]  /*56a0*/  FADD.FTZ R185, R51, R185 ;  /* 0x000000b933b97221 */ /* 0x000fe40000010000 */
[----:B------:R-:W-:Y:S02]  /*56b0*/  FADD.FTZ R180, R180, R183 ;  /* 0x000000b7b4b47221 */ /* 0x000fe40000010000 */
[----:B------:R-:W-:Y:S01]  /*56c0*/  FADD.FTZ R50, R50, R185 ;  /* 0x000000b932327221 */ /* 0x000fe20000010000 */
[----:B------:R-:W-:Y:S02]  /*56d0*/  HMMA.16816.F32.BF16 R168, R128, R164, RZ ;  /* 0x000000a480a8723c */ /* 0x000fe400000418ff */
[----:B------:R-:W4:Y:S01]  /*56e0*/  MUFU.EX2 R48, R48 ;  /* 0x0000003000307308 */ /* 0x000f220000000800 */
[----:B--2---:R-:W-:Y:S01]  /*56f0*/  F2FP.BF16.PACK_AB R6, R41, R45 ;  /* 0x0000002d2906723e */ /* 0x004fe200000010ff */
[----:B------:R-:W-:-:S04]  /*5700*/  FADD.FTZ R50, R46, R50 ;  /* 0x000000322e327221 */ /* 0x000fc80000010000 */
[----:B------:R-:W-:Y:S01]  /*5710*/  HMMA.16816.F32.BF16 R164, R128, R166, RZ ;  /* 0x000000a680a4723c */ /* 0x000fe200000418ff */
[----:B------:R-:W-:Y:S01]  /*5720*/  FADD.FTZ R45, R45, R50 ;  /* 0x000000322d2d7221 */ /* 0x000fe20000010000 */
[----:B------:R-:W-:Y:S01]  /*5730*/  MUFU.EX2 R47, R47 ;  /* 0x0000002f002f7308 */ /* 0x000fe20000000800 */
[----:B---3--:R-:W-:Y:S02]  /*5740*/  FADD.FTZ R180, R49, R180 ;  /* 0x000000b431b47221 */ /* 0x008fe40000010000 */
[----:B------:R-:W-:-:S03]  /*5750*/  FADD.FTZ R45, R41, R45 ;  /* 0x0000002d292d7221 */ /* 0x000fc60000010000 */
[----:B------:R-:W-:Y:S02]  /*5760*/  HMMA.16816.F32.BF16 R136, R128, R132, RZ ;  /* 0x000000848088723c */ /* 0x000fe400000418ff */
[----:B------:R-:W2:Y:S01]  /*5770*/  MUFU.EX2 R43, R43 ;  /* 0x0000002b002b7308 */ /* 0x000ea20000000800 */
[C---:B----4-:R-:W-:Y:S01]  /*5780*/  F2FP.BF16.PACK_AB R5, R48.reuse, R49 ;  /* 0x000000313005723e */ /* 0x050fe200000010ff */
[----:B------:R-:W-:-:S04]  /*5790*/  FADD.FTZ R180, R48, R180 ;  /* 0x000000b430b47221 */ /* 0x000fc80000010000 */
[C---:B------:R-:W-:Y:S02]  /*57a0*/  HMMA.16816.F32.BF16 R132, R128.reuse, R134, RZ ;  /* 0x000000868084723c */ /* 0x040fe400000418ff */
[----:B------:R-:W-:Y:S06]  /*57b0*/  MUFU.EX2 R44, R44 ;  /* 0x0000002c002c7308 */ /* 0x000fec0000000800 */
[----:B------:R-:W-:Y:S01]  /*57c0*/  HMMA.16816.F32.BF16 R152, R128, R148, RZ ;  /* 0x000000948098723c */ /* 0x000fe200000418ff */
[----:B--2---:R-:W-:Y:S01]  /*57d0*/  F2FP.BF16.PACK_AB R7, R43, R47 ;  /* 0x0000002f2b07723e */ /* 0x004fe200000010ff */
[----:B------:R-:W2:Y:S01]  /*57e0*/  MUFU.EX2 R40, R40 ;  /* 0x0000002800287308 */ /* 0x000ea20000000800 */
[----:B------:R-:W-:-:S05]  /*57f0*/  FADD.FTZ R47, R47, R180 ;  /* 0x000000b42f2f7221 */ /* 0x000fca0000010000 */
[----:B------:R-:W-:Y:S01]  /*5800*/  HMMA.16816.F32.BF16 R144, R128, R140, RZ ;  /* 0x0000008c8090723c */ /* 0x000fe200000418ff */
[----:B------:R-:W-:Y:S01]  /*5810*/  FADD.FTZ R47, R43, R47 ;  /* 0x0000002f2b2f7221 */ /* 0x000fe20000010000 */
[----:B------:R-:W-:Y:S06]  /*5820*/  MUFU.EX2 R42, R42 ;  /* 0x0000002a002a7308 */ /* 0x000fec0000000800 */
[C---:B------:R-:W-:Y:S02]  /*5830*/  HMMA.16816.F32.BF16 R176, R4.reuse, R12, R176 ;  /* 0x0000000c04b0723c */ /* 0x040fe400000418b0 */
[----:B------:R-:W-:Y:S06]  /*5840*/  MUFU.EX2 R3, R3 ;  /* 0x0000000300037308 */ /* 0x000fec0000000800 */
[C---:B------:R-:W-:Y:S01]  /*5850*/  HMMA.16816.F32.BF16 R172, R4.reuse, R14, R172 ;  /* 0x0000000e04ac723c */ /* 0x040fe200000418ac */
[----:B------:R-:W3:Y:S01]  /*5860*/  LDSM.16.MT88.4 R12, [R242+0x3900] ;  /* 0x00390000f20c783b */ /* 0x000ee20000004200 */
[----:B------:R-:W-:Y:S06]  /*5870*/  MUFU.EX2 R198, R198 ;  /* 0x000000c600c67308 */ /* 0x000fec0000000800 */
[C---:B------:R-:W-:Y:S02]  /*5880*/  HMMA.16816.F32.BF16 R168, R4.reuse, R8, R168 ;  /* 0x0000000804a8723c */ /* 0x040fe400000418a8 */
[----:B------:R-:W-:Y:S06]  /*5890*/  MUFU.EX2 R196, R196 ;  /* 0x000000c400c47308 */ /* 0x000fec0000000800 */
[----:B------:R-:W-:Y:S01]  /*58a0*/  HMMA.16816.F32.BF16 R164, R4, R10, R164 ;  /* 0x0000000a04a4723c */ /* 0x000fe200000418a4 */
[----:B------:R-:W4:Y:S01]  /*58b0*/  LDSM.16.MT88.4 R8, [R241+0x3900] ;  /* 0x00390000f108783b */ /* 0x000f220000004200 */
[----:B------:R-:W-:Y:S06]  /*58c0*/  MUFU.EX2 R195, R195 ;  /* 0x000000c300c37308 */ /* 0x000fec0000000800 */
[C---:B-1----:R-:W-:Y:S02]  /*58d0*/  HMMA.16816.F32.BF16 R52, R128.reuse, R56, RZ ;  /* 0x000000388034723c */ /* 0x042fe400000418ff */
[----:B------:R-:W-:Y:S06]  /*58e0*/  MUFU.EX2 R193, R193 ;  /* 0x000000c100c17308 */ /* 0x000fec0000000800 */
[C---:B------:R-:W-:Y:S02]  /*58f0*/  HMMA.16816.F32.BF16 R148, R128.reuse, R150, RZ ;  /* 0x000000968094723c */ /* 0x040fe400000418ff */
[----:B------:R-:W-:Y:S06]  /*5900*/  MUFU.EX2 R197, R197 ;  /* 0x000000c500c57308 */ /* 0x000fec0000000800 */
[----:B------:R-:W-:Y:S02]  /*5910*/  HMMA.16816.F32.BF16 R140, R128, R142, RZ ;  /* 0x0000008e808c723c */ /* 0x000fe400000418ff */
[----:B------:R-:W-:Y:S06]  /*5920*/  MUFU.EX2 R194, R194 ;  /* 0x000000c200c27308 */ /* 0x000fec0000000800 */
[C---:B---3--:R-:W-:Y:S02]  /*5930*/  HMMA.16816.F32.BF16 R136, R4.reuse, R12, R136 ;  /* 0x0000000c0488723c */ /* 0x048fe40000041888 */
[----:B------:R-:W-:Y:S06]  /*5940*/  MUFU.EX2 R200, R200 ;  /* 0x000000c800c87308 */ /* 0x000fec0000000800 */
[----:B------:R-:W-:Y:S01]  /*5950*/  HMMA.16816.F32.BF16 R132, R4, R14, R132 ;  /* 0x0000000e0484723c */ /* 0x000fe20000041884 */
[----:B------:R-:W1:Y:S01]  /*5960*/  LDSM.16.MT88.4 R12, [R241+0x6900] ;  /* 0x00690000f10c783b */ /* 0x000e620000004200 */
[----:B------:R-:W-:Y:S06]  /*5970*/  MUFU.EX2 R199, R199 ;  /* 0x000000c700c77308 */ /* 0x000fec0000000800 */
[C---:B------:R-:W-:Y:S02]  /*5980*/  HMMA.16816.F32.BF16 R56, R128.reuse, R58, RZ ;  /* 0x0000003a8038723c */ /* 0x040fe400000418ff */
        /* <DEDUP_REMOVED lines=20> */
[C---:B------:R-:W-:Y:S01]  /*5ad0*/  HMMA.16816.F32.BF16 R140, R4.reuse, R18, R140 ;  /* 0x00000012048c723c */ /* 0x040fe2000004188c */
[----:B------:R-:W5:Y:S01]  /*5ae0*/  LDSM.16.MT88.4 R16, [R242+0x6900] ;  /* 0x00690000f210783b */ /* 0x000f620000004200 */
[----:B------:R-:W-:Y:S06]  /*5af0*/  MUFU.EX2 R189, R189 ;  /* 0x000000bd00bd7308 */ /* 0x000fec0000000800 */
[C---:B----4-:R-:W-:Y:S02]  /*5b00*/  HMMA.16816.F32.BF16 R52, R4.reuse, R8, R52 ;  /* 0x000000080434723c */ /* 0x050fe40000041834 */
[----:B------:R-:W-:Y:S06]  /*5b10*/  MUFU.EX2 R188, R188 ;  /* 0x000000bc00bc7308 */ /* 0x000fec0000000800 */
[C---:B------:R-:W-:Y:S01]  /*5b20*/  HMMA.16816.F32.BF16 R56, R4.reuse, R10, R56 ;  /* 0x0000000a0438723c */ /* 0x040fe20000041838 */
[----:B------:R-:W4:Y:S01]  /*5b30*/  LDSM.16.MT88.4 R8, [R240+0x6900] ;  /* 0x00690000f008783b */ /* 0x000f220000004200 */
[----:B------:R-:W-:Y:S06]  /*5b40*/  MUFU.EX2 R187, R187 ;  /* 0x000000bb00bb7308 */ /* 0x000fec0000000800 */
[C---:B-1----:R-:W-:Y:S02]  /*5b50*/  HMMA.16816.F32.BF16 R84, R4.reuse, R12, R84 ;  /* 0x0000000c0454723c */ /* 0x042fe40000041854 */
[----:B------:R-:W-:Y:S06]  /*5b60*/  MUFU.EX2 R186, R186 ;  /* 0x000000ba00ba7308 */ /* 0x000fec0000000800 */
[C---:B------:R-:W-:Y:S01]  /*5b70*/  HMMA.16816.F32.BF16 R88, R4.reuse, R14, R88 ;  /* 0x0000000e0458723c */ /* 0x040fe20000041858 */
[----:B------:R-:W1:Y:S01]  /*5b80*/  LDSM.16.MT88.4 R12, [R241+0x9900] ;  /* 0x00990000f10c783b */ /* 0x000e620000004200 */
[----:B------:R-:W-:Y:S06]  /*5b90*/  MUFU.EX2 R209, R209 ;  /* 0x000000d100d17308 */ /* 0x000fec0000000800 */
[C---:B------:R-:W-:Y:S08]  /*5ba0*/  HMMA.16816.F32.BF16 R60, R4.reuse, R68, R60 ;  /* 0x00000044043c723c */ /* 0x040ff0000004183c */
[C---:B------:R-:W-:Y:S08]  /*5bb0*/  HMMA.16816.F32.BF16 R64, R4.reuse, R70, R64 ;  /* 0x000000460440723c */ /* 0x040ff00000041840 */
[C---:B------:R-:W-:Y:S08]  /*5bc0*/  HMMA.16816.F32.BF16 R160, R4.reuse, R36, R160 ;  /* 0x0000002404a0723c */ /* 0x040ff000000418a0 */
[----:B------:R-:W-:Y:S01]  /*5bd0*/  HMMA.16816.F32.BF16 R156, R4, R38, R156 ;  /* 0x00000026049c723c */ /* 0x000fe2000004189c */
[----:B------:R-:W1:Y:S07]  /*5be0*/  LDSM.16.MT88.4 R36, [R240+0x9100] ;  /* 0x00910000f024783b */ /* 0x000e6e0000004200 */
[C---:B------:R-:W-:Y:S08]  /*5bf0*/  HMMA.16816.F32.BF16 R68, R128.reuse, R72, RZ ;  /* 0x000000488044723c */ /* 0x040ff000000418ff */
[C---:B------:R-:W-:Y:S08]  /*5c00*/  HMMA.16816.F32.BF16 R76, R128.reuse, R80, RZ ;  /* 0x00000050804c723c */ /* 0x040ff000000418ff */
[C---:B------:R-:W-:Y:S08]  /*5c10*/  HMMA.16816.F32.BF16 R92, R128.reuse, R96, RZ ;  /* 0x00000060805c723c */ /* 0x040ff000000418ff */
[C---:B------:R-:W-:Y:S08]  /*5c20*/  HMMA.16816.F32.BF16 R72, R128.reuse, R74, RZ ;  /* 0x0000004a8048723c */ /* 0x040ff000000418ff */
[C---:B------:R-:W-:Y:S08]  /*5c30*/  HMMA.16816.F32.BF16 R80, R128.reuse, R82, RZ ;  /* 0x000000528050723c */ /* 0x040ff000000418ff */
[C---:B------:R-:W-:Y:S08]  /*5c40*/  HMMA.16816.F32.BF16 R96, R128.reuse, R98, RZ ;  /* 0x000000628060723c */ /* 0x040ff000000418ff */
[C---:B------:R-:W-:Y:S08]  /*5c50*/  HMMA.16816.F32.BF16 R116, R128.reuse, R120, RZ ;  /* 0x000000788074723c */ /* 0x040ff000000418ff */
[----:B------:R-:W-:Y:S08]  /*5c60*/  HMMA.16816.F32.BF16 R120, R128, R122, RZ ;  /* 0x0000007a8078723c */ /* 0x000ff000000418ff */
[C---:B---3--:R-:W-:Y:S08]  /*5c70*/  HMMA.16816.F32.BF16 R68, R4.reuse, R20, R68 ;  /* 0x000000140444723c */ /* 0x048ff00000041844 */
[C---:B------:R-:W-:Y:S01]  /*5c80*/  HMMA.16816.F32.BF16 R72, R4.reuse, R22, R72 ;  /* 0x000000160448723c */ /* 0x040fe20000041848 */
[----:B------:R-:W3:Y:S07]  /*5c90*/  LDSM.16.MT88.4 R20, [R247+0x9900] ;  /* 0x00990000f714783b */ /* 0x000eee0000004200 */
[C---:B-----5:R-:W-:Y:S08]  /*5ca0*/  HMMA.16816.F32.BF16 R76, R4.reuse, R16, R76 ;  /* 0x00000010044c723c */ /* 0x060ff0000004184c */
[C---:B------:R-:W-:Y:S01]  /*5cb0*/  HMMA.16816.F32.BF16 R80, R4.reuse, R18, R80 ;  /* 0x000000120450723c */ /* 0x040fe20000041850 */
[----:B------:R-:W5:Y:S07]  /*5cc0*/  LDSM.16.MT88.4 R16, [R242+0x9900] ;  /* 0x00990000f210783b */ /* 0x000f6e0000004200 */
[C---:B----4-:R-:W-:Y:S08]  /*5cd0*/  HMMA.16816.F32.BF16 R92, R4.reuse, R8, R92 ;  /* 0x00000008045c723c */ /* 0x050ff0000004185c */
[C---:B------:R-:W-:Y:S01]  /*5ce0*/  HMMA.16816.F32.BF16 R96, R4.reuse, R10, R96 ;  /* 0x0000000a0460723c */ /* 0x040fe20000041860 */
[----:B------:R-:W4:Y:S07]  /*5cf0*/  LDSM.16.MT88.4 R8, [R240+0x9900] ;  /* 0x00990000f008783b */ /* 0x000f2e0000004200 */
[C---:B-1----:R-:W-:Y:S08]  /*5d00*/  HMMA.16816.F32.BF16 R116, R4.reuse, R12, R116 ;  /* 0x0000000c0474723c */ /* 0x042ff00000041874 */
[----:B------:R-:W-:Y:S01]  /*5d10*/  HMMA.16816.F32.BF16 R120, R4, R14, R120 ;  /* 0x0000000e0478723c */ /* 0x000fe20000041878 */
[----:B------:R-:W1:Y:S07]  /*5d20*/  LDSM.16.MT88.4 R12, [R241+0x1100] ;  /* 0x00110000f10c783b */ /* 0x000e6e0000004200 */
[C---:B------:R-:W-:Y:S08]  /*5d30*/  HMMA.16816.F32.BF16 R100, R128.reuse, R104, RZ ;  /* 0x000000688064723c */ /* 0x040ff000000418ff */
[C---:B------:R-:W-:Y:S08]  /*5d40*/  HMMA.16816.F32.BF16 R108, R128.reuse, R112, RZ ;  /* 0x00000070806c723c */ /* 0x040ff000000418ff */
[C---:B------:R-:W-:Y:S08]  /*5d50*/  HMMA.16816.F32.BF16 R104, R128.reuse, R106, RZ ;  /* 0x0000006a8068723c */ /* 0x040ff000000418ff */
[C---:B------:R-:W-:Y:S08]  /*5d60*/  HMMA.16816.F32.BF16 R112, R128.reuse, R114, RZ ;  /* 0x000000728070723c */ /* 0x040ff000000418ff */
[C---:B------:R-:W-:Y:S07]  /*5d70*/  HMMA.16816.F32.BF16 R124, R128.reuse, R36, RZ ;  /* 0x00000024807c723c */ /* 0x040fee00000418ff */
[----:B------:R-:W-:Y:S01]  /*5d80*/  FFMA.FTZ R36, R212, c[0x0][0x2d0], -R192 ;  /* 0x0000b400d4247a23 */ /* 0x000fe200000108c0 */
[----:B------:R-:W-:Y:S01]  /*5d90*/  HMMA.16816.F32.BF16 R128, R128, R38, RZ ;  /* 0x000000268080723c */ /* 0x000fe200000418ff */
[----:B------:R-:W-:-:S04]  /*5da0*/  FFMA.FTZ R37, R210, c[0x0][0x2d0], -R26 ;  /* 0x0000b400d2257a23 */ /* 0x000fc8000001081a */
[----:B------:R-:W-:Y:S02]  /*5db0*/  MUFU.EX2 R36, R36 ;  /* 0x0000002400247308 */ /* 0x000fe40000000800 */
[----:B------:R-:W-:Y:S01]  /*5dc0*/  FFMA.FTZ R39, R213, c[0x0][0x2d0], -R192 ;  /* 0x0000b400d5277a23 */ /* 0x000fe200000108c0 */
[C---:B---3--:R-:W-:Y:S01]  /*5dd0*/  HMMA.16816.F32.BF16 R100, R4.reuse, R20, R100 ;  /* 0x000000140464723c */ /* 0x048fe20000041864 */
[--C-:B------:R-:W-:Y:S02]  /*5de0*/  FFMA.FTZ R38, R211, c[0x0][0x2d0], -R26.reuse ;  /* 0x0000b400d3267a23 */ /* 0x100fe4000001081a */
[----:B------:R-:W-:Y:S02]  /*5df0*/  FFMA.FTZ R192, R25, c[0x0][0x2d0], -R26 ;  /* 0x0000b40019c07a23 */ /* 0x000fe4000001081a */
[----:B------:R-:W3:Y:S01]  /*5e00*/  MUFU.EX2 R39, R39 ;  /* 0x0000002700277308 */ /* 0x000ee20000000800 */
[----:B------:R-:W-:Y:S02]  /*5e10*/  LDSM.16.MT88.4 R24, [R241+0x2900] ;  /* 0x00290000f118783b */ /* 0x000fe40000004200 */
[C---:B------:R-:W-:Y:S02]  /*5e20*/  HMMA.16816.F32.BF16 R104, R4.reuse, R22, R104 ;  /* 0x000000160468723c */ /* 0x040fe40000041868 */
[----:B------:R-:W1:Y:S03]  /*5e30*/  LDSM.16.MT88.4 R20, [R247+0x1100] ;  /* 0x00110000f714783b */ /* 0x000e660000004200 */
[----:B------:R-:W1:Y:S03]  /*5e40*/  MUFU.EX2 R38, R38 ;  /* 0x0000002600267308 */ /* 0x000e660000000800 */
[C---:B-----5:R-:W-:Y:S05]  /*5e50*/  HMMA.16816.F32.BF16 R108, R4.reuse, R16, R108 ;  /* 0x00000010046c723c */ /* 0x060fea000004186c */
[----:B------:R-:W5:Y:S03]  /*5e60*/  MUFU.EX2 R37, R37 ;  /* 0x0000002500257308 */ /* 0x000f660000000800 */
[C---:B------:R-:W-:Y:S01]  /*5e70*/  HMMA.16816.F32.BF16 R112, R4.reuse, R18, R112 ;  /* 0x000000120470723c */ /* 0x040fe20000041870 */
[----:B------:R-:W5:Y:S04]  /*5e80*/  LDSM.16.MT88.4 R16, [R242+0x1100] ;  /* 0x00110000f210783b */ /* 0x000f680000004200 */
[----:B------:R-:W1:Y:S03]  /*5e90*/  MUFU.EX2 R192, R192 ;  /* 0x000000c000c07308 */ /* 0x000e660000000800 */
[C---:B----4-:R-:W-:Y:S08]  /*5ea0*/  HMMA.16816.F32.BF16 R124, R4.reuse, R8, R124 ;  /* 0x00000008047c723c */ /* 0x050ff0000004187c */
[----:B------:R-:W-:Y:S01]  /*5eb0*/  HMMA.16816.F32.BF16 R128, R4, R10, R128 ;  /* 0x0000000a0480723c */ /* 0x000fe20000041880 */
[----:B------:R-:W4:Y:S06]  /*5ec0*/  LDSM.16.MT88.4 R8, [R240+0x1100] ;  /* 0x00110000f008783b */ /* 0x000f2c0000004200 */
[----:B--2---:R-:W-:Y:S01]  /*5ed0*/  F2FP.BF16.PACK_AB R4, R40, R44 ;  /* 0x0000002c2804723e */ /* 0x004fe200000010ff */
[----:B------:R-:W-:Y:S01]  /*5ee0*/  FADD.FTZ R44, R44, R45 ;  /* 0x0000002d2c2c7221 */ /* 0x000fe20000010000 */
[----:B---3--:R-:W-:-:S02]  /*5ef0*/  F2FP.BF16.PACK_AB R6, R36, R39 ;  /* 0x000000272406723e */ /* 0x008fc400000010ff */
[----:B-1----:R-:W-:Y:S01]  /*5f00*/  F2FP.BF16.PACK_AB R5, R38, R42 ;  /* 0x0000002a2605723e */ /* 0x002fe200000010ff */
[----:B------:R-:W-:Y:S01]  /*5f10*/  FADD.FTZ R44, R40, R44 ;  /* 0x0000002c282c7221 */ /* 0x000fe20000010000 */
[----:B-----5:R-:W-:Y:S01]  /*5f20*/  F2FP.BF16.PACK_AB R7, R3, R37 ;  /* 0x000000250307723e */ /* 0x020fe200000010ff */
[----:B------:R-:W-:Y:S02]  /*5f30*/  FADD.FTZ R42, R42, R47 ;  /* 0x0000002f2a2a7221 */ /* 0x000fe40000010000 */
[----:B------:R-:W-:Y:S02]  /*5f40*/  FADD.FTZ R39, R39, R44 ;  /* 0x0000002c27277221 */ /* 0x000fe40000010000 */
[----:B------:R-:W-:Y:S02]  /*5f50*/  FADD.FTZ R42, R38, R42 ;  /* 0x0000002a262a7221 */ /* 0x000fe40000010000 */
[----:B------:R-:W-:Y:S01]  /*5f60*/  HMMA.16816.F32.BF16 R160, R4, R12, R160 ;  /* 0x0000000c04a0723c */ /* 0x000fe200000418a0 */
[----:B------:R-:W-:-:S02]  /*5f70*/  FADD.FTZ R39, R36, R39 ;  /* 0x0000002724277221 */ /* 0x000fc40000010000 */
[----:B------:R-:W-:-:S04]  /*5f80*/  FADD.FTZ R37, R37, R42 ;  /* 0x0000002a25257221 */ /* 0x000fc80000010000 */
[----:B------:R-:W-:Y:S01]  /*5f90*/  FADD.FTZ R37, R3, R37 ;  /* 0x0000002503257221 */ /* 0x000fe20000010000 */
        /* <DEDUP_REMOVED lines=8> */
[C---:B----4-:R-:W-:Y:S08]  /*6020*/  HMMA.16816.F32.BF16 R152, R4.reuse, R8, R152 ;  /* 0x000000080498723c */ /* 0x050ff00000041898 */
        /* <DEDUP_REMOVED lines=36> */
[----:B------:R-:W-:Y:S01]  /*6270*/  HMMA.16816.F32.BF16 R128, R4, R10, R128 ;  /* 0x0000000a0480723c */ /* 0x000fe20000041880 */
[----:B------:R-:W4:Y:S06]  /*6280*/  LDSM.16.MT88.4 R8, [R240+0x1900] ;  /* 0x00190000f008783b */ /* 0x000f2c0000004200 */
        /* <DEDUP_REMOVED lines=9> */
[----:B-1----:R-:W-:Y:S01]  /*6320*/  HMMA.16816.F32.BF16 R160, R4, R12, R160 ;  /* 0x0000000c04a0723c */ /* 0x002fe200000418a0 */
[----:B------:R-:W-:-:S02]  /*6330*/  FADD.FTZ R195, R193, R195 ;  /* 0x000000c3c1c37221 */ /* 0x000fc40000010000 */
[----:B------:R-:W-:-:S04]  /*6340*/  FADD.FTZ R200, R200, R197 ;  /* 0x000000c5c8c87221 */ /* 0x000fc80000010000 */
[----:B------:R-:W-:Y:S01]  /*6350*/  FADD.FTZ R200, R199, R200 ;  /* 0x000000c8c7c87221 */ /* 0x000fe20000010000 */
        /* <DEDUP_REMOVED lines=40> */
[----:B------:R-:W-:Y:S07]  /*65e0*/  LDSM.16.MT88.4 R20, [R240+0x2100] ;  /* 0x00210000f014783b */ /* 0x000fee0000004200 */
[C---:B---3--:R-:W-:Y:S08]  /*65f0*/  HMMA.16816.F32.BF16 R108, R4.reuse, R16, R108 ;  /* 0x00000010046c723c */ /* 0x048ff0000004186c */
[C---:B------:R-:W-:Y:S01]  /*6600*/  HMMA.16816.F32.BF16 R112, R4.reuse, R18, R112 ;  /* 0x000000120470723c */ /* 0x040fe20000041870 */
[----:B------:R-:W2:Y:S07]  /*6610*/  LDSM.16.MT88.4 R16, [R247+0x2100] ;  /* 0x00210000f710783b */ /* 0x000eae0000004200 */
[C---:B----4-:R-:W-:Y:S08]  /*6620*/  HMMA.16816.F32.BF16 R124, R4.reuse, R8, R124 ;  /* 0x00000008047c723c */ /* 0x050ff0000004187c */
[----:B------:R-:W-:Y:S01]  /*6630*/  HMMA.16816.F32.BF16 R128, R4, R10, R128 ;  /* 0x0000000a0480723c */ /* 0x000fe20000041880 */
[----:B------:R-:W3:Y:S06]  /*6640*/  LDSM.16.MT88.4 R8, [R241+0x2100] ;  /* 0x00210000f108783b */ /* 0x000eec0000004200 */
        /* <DEDUP_REMOVED lines=11> */
[----:B------:R-:W-:Y:S02]  /*6700*/  FADD.FTZ R204, R204, R208 ;  /* 0x000000d0cccc7221 */ /* 0x000fe40000010000 */
[----:B------:R-:W-:Y:S02]  /*6710*/  FADD.FTZ R203, R191, R203 ;  /* 0x000000cbbfcb7221 */ /* 0x000fe40000010000 */
[----:B------:R-:W-:Y:S01]  /*6720*/  FADD.FTZ R204, R201, R204 ;  /* 0x000000ccc9cc7221 */ /* 0x000fe20000010000 */
[----:B------:R-:W-:Y:S01]  /*6730*/  HMMA.16816.F32.BF16 R164, R4, R14, R164 ;  /* 0x0000000e04a4723c */ /* 0x000fe200000418a4 */
[----:B------:R-:W1:Y:S01]  /*6740*/  LDSM.16.MT88.4 R12, [R242+0x5100] ;  /* 0x00510000f20c783b */ /* 0x000e620000004200 */
[----:B------:R-:W-:Y:S02]  /*6750*/  FADD.FTZ R203, R190, R203 ;  /* 0x000000cbbecb7221 */ /* 0x000fe40000010000 */
[----:B------:R-:W-:Y:S02]  /*6760*/  FADD.FTZ R204, R187, R204 ;  /* 0x000000ccbbcc7221 */ /* 0x000fe40000010000 */
[----:B------:R-:W-:-:S02]  /*6770*/  FADD.FTZ R203, R189, R203 ;  /* 0x000000cbbdcb7221 */ /* 0x000fc40000010000 */
[----:B--2---:R-:W-:Y:S01]  /*6780*/  HMMA.16816.F32.BF16 R176, R4, R16, R176 ;  /* 0x0000001004b0723c */ /* 0x004fe200000418b0 */
[----:B------:R-:W-:Y:S02]  /*6790*/  FADD.FTZ R204, R186, R204 ;  /* 0x000000ccbacc7221 */ /* 0x000fe40000010000 */
[----:B------:R-:W-:Y:S02]  /*67a0*/  FADD.FTZ R3, R188, R203 ;  /* 0x000000cbbc037221 */ /* 0x000fe40000010000 */
[----:B------:R-:W-:-:S03]  /*67b0*/  FADD.FTZ R204, R192, R204 ;  /* 0x000000ccc0cc7221 */ /* 0x000fc60000010000 */
[----:B------:R-:W-:Y:S01]  /*67c0*/  HMMA.16816.F32.BF16 R172, R4, R18, R172 ;  /* 0x0000001204ac723c */ /* 0x000fe200000418ac */
[----:B------:R-:W2:Y:S01]  /*67d0*/  LDSM.16.MT88.4 R16, [R247+0x5100] ;  /* 0x00510000f710783b */ /* 0x000ea20000004200 */
[----:B------:R-:W-:-:S03]  /*67e0*/  FADD.FTZ R183, R209, R204 ;  /* 0x000000ccd1b77221 */ /* 0x000fc60000010000 */
[----:B------:R-:W-:Y:S03]  /*67f0*/  STL [R1+0x2c], R3 ;  /* 0x00002c0301007387 */ /* 0x000fe60000100800 */
[C---:B---3--:R-:W-:Y:S08]  /*6800*/  HMMA.16816.F32.BF16 R160, R4.reuse, R8, R160 ;  /* 0x0000000804a0723c */ /* 0x048ff000000418a0 */
[C---:B------:R-:W-:Y:S01]  /*6810*/  HMMA.16816.F32.BF16 R156, R4.reuse, R10, R156 ;  /* 0x0000000a049c723c */ /* 0x040fe2000004189c */
[----:B------:R-:W3:Y:S07]  /*6820*/  LDSM.16.MT88.4 R8, [R241+0x5100] ;  /* 0x00510000f108783b */ /* 0x000eee0000004200 */
        /* <DEDUP_REMOVED lines=22> */
[C---:B-1----:R-:W-:Y:S08]  /*6990*/  HMMA.16816.F32.BF16 R108, R4.reuse, R12, R108 ;  /* 0x0000000c046c723c */ /* 0x042ff0000004186c */
[C---:B------:R-:W-:Y:S01]  /*69a0*/  HMMA.16816.F32.BF16 R112, R4.reuse, R14, R112 ;  /* 0x0000000e0470723c */ /* 0x040fe20000041870 */
[----:B------:R-:W1:Y:S07]  /*69b0*/  LDSM.16.MT88.4 R12, [R240+0xb100] ;  /* 0x00b10000f00c783b */ /* 0x000e6e0000004200 */
[C---:B------:R-:W-:Y:S01]  /*69c0*/  HMMA.16816.F32.BF16 R64, R4.reuse, R22, R64 ;  /* 0x000000160440723c */ /* 0x040fe20000041840 */
[----:B------:R-:W4:Y:S07]  /*69d0*/  LDSM.16.MT88.4 R20, [R240+0x8100] ;  /* 0x00810000f014783b */ /* 0x000f2e0000004200 */
[C---:B--2---:R-:W-:Y:S08]  /*69e0*/  HMMA.16816.F32.BF16 R100, R4.reuse, R16, R100 ;  /* 0x000000100464723c */ /* 0x044ff00000041864 */
[C---:B------:R-:W-:Y:S01]  /*69f0*/  HMMA.16816.F32.BF16 R104, R4.reuse, R18, R104 ;  /* 0x000000120468723c */ /* 0x040fe20000041868 */
[----:B------:R-:W-:Y:S07]  /*6a00*/  LDSM.16.MT88.4 R16, [R247+0x5900] ;  /* 0x00590000f710783b */ /* 0x000fee0000004200 */
[C---:B---3--:R-:W-:Y:S08]  /*6a10*/  HMMA.16816.F32.BF16 R116, R4.reuse, R8, R116 ;  /* 0x000000080474723c */ /* 0x048ff00000041874 */
[C---:B------:R-:W-:Y:S01]  /*6a20*/  HMMA.16816.F32.BF16 R120, R4.reuse, R10, R120 ;  /* 0x0000000a0478723c */ /* 0x040fe20000041878 */
[----:B------:R-:W2:Y:S07]  /*6a30*/  LDSM.16.MT88.4 R8, [R242+0x2900] ;  /* 0x00290000f208783b */ /* 0x000eae0000004200 */
[C---:B-1----:R-:W-:Y:S08]  /*6a40*/  HMMA.16816.F32.BF16 R124, R4.reuse, R12, R124 ;  /* 0x0000000c047c723c */ /* 0x042ff0000004187c */
[C---:B------:R-:W-:Y:S01]  /*6a50*/  HMMA.16816.F32.BF16 R128, R4.reuse, R14, R128 ;  /* 0x0000000e0480723c */ /* 0x040fe20000041880 */
[----:B------:R-:W1:Y:S07]  /*6a60*/  LDSM.16.MT88.4 R12, [R247+0x2900] ;  /* 0x00290000f70c783b */ /* 0x000e6e0000004200 */
[C---:B----4-:R-:W-:Y:S08]  /*6a70*/  HMMA.16816.F32.BF16 R92, R4.reuse, R20, R92 ;  /* 0x00000014045c723c */ /* 0x050ff0000004185c */
[----:B------:R-:W-:Y:S01]  /*6a80*/  HMMA.16816.F32.BF16 R96, R4, R22, R96 ;  /* 0x000000160460723c */ /* 0x000fe20000041860 */
[----:B------:R-:W-:Y:S06]  /*6a90*/  LDSM.16.MT88.4 R20, [R240+0x2900] ;  /* 0x00290000f014783b */ /* 0x000fec0000004200 */
[----:B------:R-:W-:-:S02]  /*6aa0*/  F2FP.BF16.PACK_AB R4, R190, R191 ;  /* 0x000000bfbe04723e */ /* 0x000fc400000010ff */
[----:B------:R-:W-:Y:S02]  /*6ab0*/  F2FP.BF16.PACK_AB R6, R188, R189 ;  /* 0x000000bdbc06723e */ /* 0x000fe400000010ff */
[----:B------:R-:W-:Y:S02]  /*6ac0*/  F2FP.BF16.PACK_AB R5, R186, R187 ;  /* 0x000000bbba05723e */ /* 0x000fe400000010ff */
[----:B------:R-:W-:-:S07]  /*6ad0*/  F2FP.BF16.PACK_AB R7, R209, R192 ;  /* 0x000000c0d107723e */ /* 0x000fce00000010ff */
[C---:B--2---:R-:W-:Y:S08]  /*6ae0*/  HMMA.16816.F32.BF16 R168, R4.reuse, R8, R168 ;  /* 0x0000000804a8723c */ /* 0x044ff000000418a8 */
[C---:B-1----:R-:W-:Y:S08]  /*6af0*/  HMMA.16816.F32.BF16 R176, R4.reuse, R12, R176 ;  /* 0x0000000c04b0723c */ /* 0x042ff000000418b0 */
[C---:B------:R-:W-:Y:S01]  /*6b00*/  HMMA.16816.F32.BF16 R172, R4.reuse, R14, R172 ;  /* 0x0000000e04ac723c */ /* 0x040fe200000418ac */
[----:B------:R-:W1:Y:S07]  /*6b10*/  LDSM.16.MT88.4 R12, [R242+0x5900] ;  /* 0x00590000f20c783b */ /* 0x000e6e0000004200 */
[C---:B------:R-:W-:Y:S01]  /*6b20*/  HMMA.16816.F32.BF16 R164, R4.reuse, R10, R164 ;  /* 0x0000000a04a4723c */ /* 0x040fe200000418a4 */
[----:B------:R-:W2:Y:S07]  /*6b30*/  LDSM.16.MT88.4 R8, [R241+0x5900] ;  /* 0x00590000f108783b */ /* 0x000eae0000004200 */
[C---:B------:R-:W-:Y:S08]  /*6b40*/  HMMA.16816.F32.BF16 R144, R4.reuse, R16, R144 ;  /* 0x000000100490723c */ /* 0x040ff00000041890 */
        /* <DEDUP_REMOVED lines=27> */
[C---:B------:R-:W-:Y:S08]  /*6d00*/  HMMA.16816.F32.BF16 R64, R4.reuse, R26, R64 ;  /* 0x0000001a0440723c */ /* 0x040ff00000041840 */
[C---:B----4-:R-:W-:Y:S08]  /*6d10*/  HMMA.16816.F32.BF16 R68, R4.reuse, R20, R68 ;  /* 0x000000140444723c */ /* 0x050ff00000041844 */
[C---:B------:R-:W-:Y:S08]  /*6d20*/  HMMA.16816.F32.BF16 R72, R4.reuse, R22, R72 ;  /* 0x000000160448723c */ /* 0x040ff00000041848 */
[C---:B-1----:R-:W-:Y:S08]  /*6d30*/  HMMA.16816.F32.BF16 R108, R4.reuse, R12, R108 ;  /* 0x0000000c046c723c */ /* 0x042ff0000004186c */
[C---:B------:R-:W-:Y:S08]  /*6d40*/  HMMA.16816.F32.BF16 R112, R4.reuse, R14, R112 ;  /* 0x0000000e0470723c */ /* 0x040ff00000041870 */
[C---:B--2---:R-:W-:Y:S08]  /*6d50*/  HMMA.16816.F32.BF16 R116, R4.reuse, R8, R116 ;  /* 0x000000080474723c */ /* 0x044ff00000041874 */
[C---:B------:R-:W-:Y:S08]  /*6d60*/  HMMA.16816.F32.BF16 R120, R4.reuse, R10, R120 ;  /* 0x0000000a0478723c */ /* 0x040ff00000041878 */
[C---:B---3--:R-:W-:Y:S08]  /*6d70*/  HMMA.16816.F32.BF16 R124, R4.reuse, R16, R124 ;  /* 0x00000010047c723c */ /* 0x048ff0000004187c */
[----:B------:R-:W-:Y:S01]  /*6d80*/  HMMA.16816.F32.BF16 R128, R4, R18, R128 ;  /* 0x000000120480723c */ /* 0x000fe20000041880 */
[----:B------:R-:W-:Y:S07]  /*6d90*/  @P0 BRA `(.L_x_801) ;  /* 0x000051e000000947 */ /* 0x000fee0003800000 */
[C---:B------:R-:W-:Y:S01]  /*6da0*/  SHF.L.U64.HI R3, R33.reuse, 0x1, R35 ;  /* 0x0000000121037819 */ /* 0x040fe20000010223 */
[----:B------:R-:W-:Y:S01]  /*6db0*/  IMAD.SHL.U32 R5, R33, 0x2, RZ ;  /* 0x0000000221057824 */ /* 0x000fe200078e00ff */
[----:B------:R-:W-:Y:S01]  /*6dc0*/  SHF.L.U64.HI R4, R31, 0x1, R34 ;  /* 0x000000011f047819 */ /* 0x000fe20000010222 */
[----:B------:R-:W-:Y:S01]  /*6dd0*/  IMAD.MOV.U32 R180, RZ, RZ, R2 ;  /* 0x000000ffffb47224 */ /* 0x000fe200078e0002 */
[----:B------:R-:W-:Y:S01]  /*6de0*/  SHF.L.U64.HI R2, R28, 0x1, R30 ;  /* 0x000000011c027819 */ /* 0x000fe2000001021e */
[----:B------:R1:W-:Y:S01]  /*6df0*/  STL [R1+0x28], R3 ;  /* 0x0000280301007387 */ /* 0x0003e20000100800 */
[----:B------:R-:W-:-:S03]  /*6e00*/  UIADD3 UR6, UR6, -0x2, URZ ;  /* 0xfffffffe06067890 */ /* 0x000fc6000fffe03f */
[----:B------:R2:W-:Y:S04]  /*6e10*/  STL [R1+0x24], R5 ;  /* 0x0000240501007387 */ /* 0x0005e80000100800 */
[----:B------:R3:W-:Y:S01]  /*6e20*/  STL [R1+0x20], R4 ;  /* 0x0000200401007387 */ /* 0x0007e20000100800 */
[----:B-1----:R-:W-:Y:S01]  /*6e30*/  IMAD.SHL.U32 R3, R31, 0x2, RZ ;  /* 0x000000021f037824 */ /* 0x002fe200078e00ff */
[----:B--2---:R-:W-:-:S04]  /*6e40*/  SHF.L.U64.HI R5, R29, 0x1, R32 ;  /* 0x000000011d057819 */ /* 0x004fc80000010220 */
[----:B------:R1:W-:Y:S01]  /*6e50*/  STL [R1+0x1c], R3 ;  /* 0x00001c0301007387 */ /* 0x0003e20000100800 */
[----:B---3--:R-:W-:-:S03]  /*6e60*/  IMAD.SHL.U32 R4, R29, 0x2, RZ ;  /* 0x000000021d047824 */ /* 0x008fc600078e00ff */
[----:B------:R2:W-:Y:S04]  /*6e70*/  STL [R1+0x18], R5 ;  /* 0x0000180501007387 */ /* 0x0005e80000100800 */
[----:B------:R2:W-:Y:S01]  /*6e80*/  STL [R1+0x14], R4 ;  /* 0x0000140401007387 */ /* 0x0005e20000100800 */
[----:B-1----:R-:W-:Y:S02]  /*6e90*/  MOV R3, R0 ;  /* 0x0000000000037202 */ /* 0x002fe40000000f00 */
[----:B------:R-:W-:-:S05]  /*6ea0*/  SHF.L.U32 R0, R28, 0x1, RZ ;  /* 0x000000011c007819 */ /* 0x000fca00000006ff */
[----:B------:R2:W-:Y:S04]  /*6eb0*/  STL [R1+0xc], R0 ;  /* 0x00000c0001007387 */ /* 0x0005e80000100800 */
[----:B------:R2:W-:Y:S01]  /*6ec0*/  STL [R1+0x10], R2 ;  /* 0x0000100201007387 */ /* 0x0005e20000100800 */
[----:B------:R-:W-:Y:S05]  /*6ed0*/  BRA `(.L_x_802) ;  /* 0x0000052000007947 */ /* 0x000fea0003800000 */
.L_x_804:
[----:B------:R-:W2:Y:S01]  /*6ee0*/  LDL R2, [R1+0x8] ;  /* 0x0000080001027983 */ /* 0x000ea20000100800 */
[----:B------:R-:W-:Y:S01]  /*6ef0*/  UIMAD UR4, UR6, 0x60, UR10 ;  /* 0x00000060060478a4 */ /* 0x000fe2000f8e020a */
[----:B------:R-:W-:Y:S01]  /*6f00*/  ISETP.NE.AND P6, PT, R252, 0x1, PT ;  /* 0x00000001fc00780c */ /* 0x000fe20003fc5270 */
[----:B------:R-:W-:Y:S01]  /*6f10*/  IMAD.MOV.U32 R7, RZ, RZ, RZ ;  /* 0x000000ffff077224 */ /* 0x000fe200078e00ff */
        /* <DEDUP_REMOVED lines=16> */
[----:B------:R-:W-:Y:S03]  /*7020*/  @!P5 LEA R4, P0, R6, c[0x0][0x2a0], 0x2 ;  /* 0x0000a8000604da11 */ /* 0x000fe600078010ff */
[----:B------:R-:W-:Y:S01]  /*7030*/  IMAD R8, R2, c[0x0][0x2b8], R0 ;  /* 0x0000ae0002087a24 */ /* 0x000fe200078e0200 */
[----:B------:R-:W-:Y:S04]  /*7040*/  @!P5 LEA.HI.X R5, R6, c[0x0][0x2a4], R5, 0x2, P0 ;  /* 0x0000a9000605da11 */ /* 0x000fe800000f1405 */
[----:B------:R-:W-:Y:S01]  /*7050*/  SHF.R.S32.HI R0, RZ, 0x1f, R8 ;  /* 0x0000001fff007819 */ /* 0x000fe20000011408 */
[----:B------:R1:W2:Y:S04]  /*7060*/  @!P5 LDG.E R7, [R4.64] ;  /* 0x0000000c0407d981 */ /* 0x0002a8000c1e1900 */
[----:B------:R-:W-:Y:S04]  /*7070*/  IMAD R0, R0, c[0x0][0x1e0], RZ ;  /* 0x0000780000007a24 */ /* 0x000fe800078e02ff */
[C---:B------:R-:W-:Y:S02]  /*7080*/  IMAD R0, R8.reuse, c[0x0][0x1e4], R0 ;  /* 0x0000790008007a24 */ /* 0x040fe400078e0200 */
[----:B-1----:R-:W-:Y:S04]  /*7090*/  IMAD.WIDE.U32 R4, R8, c[0x0][0x1e0], RZ ;  /* 0x0000780008047a25 */ /* 0x002fe800078e00ff */
[----:B------:R-:W-:Y:S01]  /*70a0*/  IMAD.IADD R5, R5, 0x1, R0 ;  /* 0x0000000105057824 */ /* 0x000fe200078e0200 */
[----:B--2---:R-:W-:Y:S01]  /*70b0*/  STL [R1], R7 ;  /* 0x0000000701007387 */ /* 0x004fe20000100800 */
[----:B------:R-:W-:Y:S02]  /*70c0*/  SHF.R.S32.HI R0, RZ, 0x1f, R7 ;  /* 0x0000001fff007819 */ /* 0x000fe40000011407 */
[C---:B------:R-:W-:Y:S01]  /*70d0*/  IMAD.WIDE.U32 R4, R7.reuse, c[0x0][0x1f0], R4 ;  /* 0x00007c0007047a25 */ /* 0x040fe200078e0004 */
[----:B------:R-:W-:Y:S03]  /*70e0*/  STL [R1+0x4], R8 ;  /* 0x0000040801007387 */ /* 0x000fe60000100800 */
        /* <DEDUP_REMOVED lines=9> */
[----:B------:R-:W2:Y:S04]  /*7180*/  SHFL.IDX PT, R5, R0, 0x1, 0x181f ;  /* 0x00381f0000057f89 */ /* 0x000ea800000e0000 */
[----:B------:R-:W1:Y:S04]  /*7190*/  SHFL.IDX PT, R2, R2, 0x2, 0x181f ;  /* 0x00581f0002027f89 */ /* 0x000e6800000e0000 */
[----:B------:R-:W1:Y:S01]  /*71a0*/  SHFL.IDX PT, R0, R0, 0x2, 0x181f ;  /* 0x00581f0000007f89 */ /* 0x000e6200000e0000 */
[CC--:B---3--:R-:W-:Y:S05]  /*71b0*/  IADD3 R12, P0, R6.reuse, R20.reuse, RZ ;  /* 0x00000014060c7210 */ /* 0x0c8fea0007f1e0ff */
[C---:B----4-:R-:W-:Y:S01]  /*71c0*/  IMAD.X R13, R7.reuse, 0x1, R36, P0 ;  /* 0x00000001070d7824 */ /* 0x050fe200000e0624 */
[C---:B-----5:R-:W-:Y:S04]  /*71d0*/  IADD3 R10, P0, R6.reuse, R35, RZ ;  /* 0x00000023060a7210 */ /* 0x060fe80007f1e0ff */
[----:B------:R3:W-:Y:S01]  /*71e0*/  LDGSTS.E.BYPASS.LTC128B.128 [R251+0xc100], [R12.64], !P4 ;  /* 0x0c1000000cfb7fae */ /* 0x0007e2000e101d4c */
[C---:B------:R-:W-:Y:S01]  /*71f0*/  IMAD.X R11, R7.reuse, 0x1, R34, P0 ;  /* 0x00000001070b7824 */ /* 0x040fe200000e0622 */
[C---:B------:R-:W-:Y:S04]  /*7200*/  IADD3 R8, P0, R6.reuse, R31, RZ ;  /* 0x0000001f06087210 */ /* 0x040fe80007f1e0ff */
[----:B------:R4:W-:Y:S01]  /*7210*/  LDGSTS.E.BYPASS.LTC128B.128 [R251+0xf100], [R10.64], !P3 ;  /* 0x0f1000000afb7fae */ /* 0x0009e2000d901d4c */
[C---:B------:R-:W-:Y:S01]  /*7220*/  IMAD.X R9, R7.reuse, 0x1, R30, P0 ;  /* 0x0000000107097824 */ /* 0x040fe200000e061e */
[----:B------:R-:W-:Y:S04]  /*7230*/  IADD3 R6, P0, R6, R29, RZ ;  /* 0x0000001d06067210 */ /* 0x000fe80007f1e0ff */
[----:B------:R5:W-:Y:S01]  /*7240*/  LDGSTS.E.BYPASS.LTC128B.128 [R251+0x12100], [R8.64], !P2 ;  /* 0x1210000008fb7fae */ /* 0x000be2000d101d4c */
[----:B------:R-:W-:Y:S01]  /*7250*/  IMAD.X R7, R7, 0x1, R28, P0 ;  /* 0x0000000107077824 */ /* 0x000fe200000e061c */
[CC--:B-1----:R-:W-:Y:S04]  /*7260*/  IADD3 R14, P0, R4.reuse, R20.reuse, RZ ;  /* 0x00000014040e7210 */ /* 0x0c2fe80007f1e0ff */
[----:B------:R1:W-:Y:S01]  /*7270*/  LDGSTS.E.BYPASS.LTC128B.128 [R251+0x15100], [R6.64], !P1 ;  /* 0x1510000006fb7fae */ /* 0x0003e2000c901d4c */
[C---:B--2---:R-:W-:Y:S01]  /*7280*/  IMAD.X R15, R5.reuse, 0x1, R36, P0 ;  /* 0x00000001050f7824 */ /* 0x044fe200000e0624 */
[C---:B------:R-:W-:Y:S04]  /*7290*/  IADD3 R18, P0, R4.reuse, R35, RZ ;  /* 0x0000002304127210 */ /* 0x040fe80007f1e0ff */
        /* <DEDUP_REMOVED lines=8> */
[----:B------:R-:W-:Y:S04]  /*7320*/  IADD3 R20, P0, R2, R20, RZ ;  /* 0x0000001402147210 */ /* 0x000fe80007f1e0ff */
[----:B------:R3:W-:Y:S01]  /*7330*/  LDGSTS.E.BYPASS.LTC128B.128 [R251+0x16100], [R4.64], !P1 ;  /* 0x1610000004fb7fae */ /* 0x0007e2000c901d4c */
[----:B------:R-:W-:Y:S01]  /*7340*/  IMAD.X R21, R0, 0x1, R36, P0 ;  /* 0x0000000100157824 */ /* 0x000fe200000e0624 */
[----:B----4-:R-:W-:Y:S04]  /*7350*/  IADD3 R10, P0, R2, R35, RZ ;  /* 0x00000023020a7210 */ /* 0x010fe80007f1e0ff */
[----:B------:R3:W-:Y:S01]  /*7360*/  LDGSTS.E.BYPASS.LTC128B.128 [R251+0xe100], [R20.64], !P4 ;  /* 0x0e10000014fb7fae */ /* 0x0007e2000e101d4c */
[----:B------:R-:W-:Y:S01]  /*7370*/  IMAD.X R11, R0, 0x1, R34, P0 ;  /* 0x00000001000b7824 */ /* 0x000fe200000e0622 */
[----:B-1----:R-:W-:Y:S04]  /*7380*/  IADD3 R6, P0, R2, R31, RZ ;  /* 0x0000001f02067210 */ /* 0x002fe80007f1e0ff */
[----:B------:R3:W-:Y:S01]  /*7390*/  LDGSTS.E.BYPASS.LTC128B.128 [R251+0x11100], [R10.64], !P3 ;  /* 0x111000000afb7fae */ /* 0x0007e2000d901d4c */
[----:B------:R-:W-:Y:S01]  /*73a0*/  IMAD.X R7, R0, 0x1, R30, P0 ;  /* 0x0000000100077824 */ /* 0x000fe200000e061e */
[----:B-----5:R-:W-:Y:S04]  /*73b0*/  IADD3 R8, P0, R2, R29, RZ ;  /* 0x0000001d02087210 */ /* 0x020fe80007f1e0ff */
[----:B------:R3:W-:Y:S01]  /*73c0*/  LDGSTS.E.BYPASS.LTC128B.128 [R251+0x14100], [R6.64], !P2 ;  /* 0x1410000006fb7fae */ /* 0x0007e2000d101d4c */
[----:B------:R-:W-:Y:S05]  /*73d0*/  IMAD.X R9, R0, 0x1, R28, P0 ;  /* 0x0000000100097824 */ /* 0x000fea00000e061c */
[----:B------:R3:W-:Y:S01]  /*73e0*/  LDGSTS.E.BYPASS.LTC128B.128 [R251+0x17100], [R8.64], !P1 ;  /* 0x1710000008fb7fae */ /* 0x0007e2000c901d4c */
[----:B------:R-:W-:-:S05]  /*73f0*/  BRA `(.L_x_803) ;  /* 0x00001ec000007947 */ /* 0x000fca0003800000 */
.L_x_802:
[----:B--2---:R-:W2:Y:S01]  /*7400*/  LDL R2, [R1+0x4] ;  /* 0x0000040001027983 */ /* 0x004ea20000100800 */
[----:B------:R-:W-:Y:S04]  /*7410*/  DEPBAR.LE SB0, 0x0 ;  /* 0x000080000000791a */ /* 0x000fe80000000000 */
[----:B------:R-:W3:Y:S01]  /*7420*/  LDL R6, [R1] ;  /* 0x0000000001067983 */ /* 0x000ee20000100800 */
[----:B------:R-:W-:Y:S01]  /*7430*/  IADD3 R181, R251, 0x100, RZ ;  /* 0x00000100fbb57810 */ /* 0x000fe20007ffe0ff */
[----:B------:R-:W-:Y:S03]  /*7440*/  UISETP.GE.AND UP0, UPT, UR6, 0x1, UPT ;  /* 0x000000010600788c */ /* 0x000fe6000bf06270 */
[----:B------:R1:W-:Y:S05]  /*7450*/  STL [R1+0x58], R55 ;  /* 0x0000583701007387 */ /* 0x0003ea0000100800 */
[----:B------:R4:W-:Y:S05]  /*7460*/  STL [R1+0x54], R54 ;  /* 0x0000543601007387 */ /* 0x0009ea0000100800 */
[----:B------:R4:W-:Y:S05]  /*7470*/  STL [R1+0x50], R53 ;  /* 0x0000503501007387 */ /* 0x0009ea0000100800 */
[----:B------:R4:W-:Y:S05]  /*7480*/  STL [R1+0x4c], R52 ;  /* 0x00004c3401007387 */ /* 0x0009ea0000100800 */
[----:B------:R4:W-:Y:S05]  /*7490*/  STL [R1+0x48], R3 ;  /* 0x0000480301007387 */ /* 0x0009ea0000100800 */
        /* <DEDUP_REMOVED lines=10> */
[----:B------:R-:W1:Y:S05]  /*7540*/  LDSM.16.M88.4 R8, [R249+0xc100] ;  /* 0x00c10000f908783b */ /* 0x000e6a0000000200 */
[----:B------:R-:W1:Y:S05]  /*7550*/  LDSM.16.M88.4 R16, [R249+0xc900] ;  /* 0x00c90000f910783b */ /* 0x000e6a0000000200 */
[----:B------:R-:W-:Y:S05]  /*7560*/  LDSM.16.M88.4 R24, [R249+0xd100] ;  /* 0x00d10000f918783b */ /* 0x000fea0000000200 */
        /* <DEDUP_REMOVED lines=9> */
[----:B------:R-:W-:Y:S01]  /*7600*/  LDSM.16.M88.4 R212, [R235] ;  /* 0x00000000ebd4783b */ /* 0x000fe20000000200 */
        /* <DEDUP_REMOVED lines=12> */
[----:B------:R-:W-:Y:S01]  /*76d0*/  LEA.HI.X R0, R0, c[0x0][0x1fc], R4, 0x1, P0 ;  /* 0x00007f0000007a11 */ /* 0x000fe200000f0c04 */
[----:B------:R-:W2:Y:S01]  /*76e0*/  SHFL.IDX PT, R44, R2, RZ, 0x181f ;  /* 0x00181fff022c7589 */ /* 0x000ea200000e0000 */
[C---:B-1----:R-:W-:Y:S04]  /*76f0*/  HMMA.16816.F32.BF16 R4, R48.reuse, R8, RZ ;  /* 0x000000083004723c */ /* 0x042fe800000418ff */
[----:B------:R-:W4:Y:S04]  /*7700*/  SHFL.IDX PT, R20, R0, RZ, 0x181f ;  /* 0x00181fff00147589 */ /* 0x000f2800000e0000 */
[C---:B------:R-:W-:Y:S01]  /*7710*/  HMMA.16816.F32.BF16 R8, R48.reuse, R10, RZ ;  /* 0x0000000a3008723c */ /* 0x040fe200000418ff */
[----:B------:R-:W1:Y:S05]  /*7720*/  SHFL.IDX PT, R38, R2, 0x1, 0x181f ;  /* 0x00381f0002267f89 */ /* 0x000e6a00000e0000 */
[----:B------:R-:W3:Y:S02]  /*7730*/  SHFL.IDX PT, R28, R0, 0x1, 0x181f ;  /* 0x00381f00001c7f89 */ /* 0x000ee400000e0000 */
[C---:B------:R-:W-:Y:S03]  /*7740*/  HMMA.16816.F32.BF16 R12, R48.reuse, R16, RZ ;  /* 0x00000010300c723c */ /* 0x040fe600000418ff */
[----:B------:R-:W1:Y:S01]  /*7750*/  SHFL.IDX PT, R2, R2, 0x2, 0x181f ;  /* 0x00581f0002027f89 */ /* 0x000e6200000e0000 */
[----:B--2---:R-:W-:Y:S04]  /*7760*/  IADD3 R30, P0, R44, R55, RZ ;  /* 0x000000372c1e7210 */ /* 0x004fe80007f1e0ff */
[C---:B------:R-:W-:Y:S01]  /*7770*/  HMMA.16816.F32.BF16 R16, R48.reuse, R18, RZ ;  /* 0x000000123010723c */ /* 0x040fe200000418ff */
[----:B------:R-:W2:Y:S03]  /*7780*/  SHFL.IDX PT, R0, R0, 0x2, 0x181f ;  /* 0x00581f0000007f89 */ /* 0x000ea600000e0000 */
[----:B----4-:R-:W-:Y:S02]  /*7790*/  IADD3.X R31, R20, R54, RZ, P0, !PT ;  /* 0x00000036141f7210 */ /* 0x010fe400007fe4ff */
[----:B------:R-:W-:Y:S03]  /*77a0*/  IADD3 R22, P0, R44, R29, RZ ;  /* 0x0000001d2c167210 */ /* 0x000fe60007f1e0ff */
[----:B------:R4:W-:Y:S03]  /*77b0*/  LDGSTS.E.BYPASS.LTC128B.128 [R181], [R30.64], !P4 ;  /* 0x000000001eb57fae */ /* 0x0009e6000e101d4c */
[----:B------:R-:W-:Y:S02]  /*77c0*/  IADD3.X R23, R20, R53, RZ, P0, !PT ;  /* 0x0000003514177210 */ /* 0x000fe400007fe4ff */
[----:B------:R-:W-:Y:S03]  /*77d0*/  IADD3 R36, P0, R44, R52, RZ ;  /* 0x000000342c247210 */ /* 0x000fe60007f1e0ff */
[----:B------:R2:W-:Y:S01]  /*77e0*/  LDGSTS.E.BYPASS.LTC128B.128 [R181+0x3000], [R22.64], !P3 ;  /* 0x0300000016b57fae */ /* 0x0005e2000d901d4c */
[----:B------:R-:W-:Y:S02]  /*77f0*/  IADD3.X R37, R20, R3, RZ, P0, !PT ;  /* 0x0000000314257210 */ /* 0x000fe400007fe4ff */
[----:B------:R-:W-:Y:S03]  /*7800*/  IADD3 R44, P0, R44, R252, RZ ;  /* 0x000000fc2c2c7210 */ /* 0x000fe60007f1e0ff */
[----:B------:R2:W-:Y:S01]  /*7810*/  LDGSTS.E.BYPASS.LTC128B.128 [R181+0x6000], [R36.64], !P2 ;  /* 0x0600000024b57fae */ /* 0x0005e2000d101d4c */
[----:B------:R-:W-:Y:S02]  /*7820*/  IADD3.X R45, R20, R182, RZ, P0, !PT ;  /* 0x000000b6142d7210 */ /* 0x000fe400007fe4ff */
[----:B-1----:R-:W-:Y:S03]  /*7830*/  IADD3 R46, P0, R38, R55, RZ ;  /* 0x00000037262e7210 */ /* 0x002fe60007f1e0ff */
[----:B------:R1:W-:Y:S01]  /*7840*/  LDGSTS.E.BYPASS.LTC128B.128 [R181+0x9000], [R44.64], !P1 ;  /* 0x090000002cb57fae */ /* 0x0003e2000c901d4c */
[----:B---3--:R-:W-:Y:S05]  /*7850*/  IADD3.X R47, R28, R54, RZ, P0, !PT ;  /* 0x000000361c2f7210 */ /* 0x008fea00007fe4ff */
[----:B------:R3:W-:Y:S01]  /*7860*/  LDGSTS.E.BYPASS.LTC128B.128 [R181+0x1000], [R46.64], !P4 ;  /* 0x010000002eb57fae */ /* 0x0007e2000e101d4c */
[----:B----4-:R-:W-:Y:S04]  /*7870*/  IADD3 R30, P0, R38, R29, RZ ;  /* 0x0000001d261e7210 */ /* 0x010fe80007f1e0ff */
[----:B------:R-:W-:Y:S01]  /*7880*/  IADD3.X R31, R28, R53, RZ, P0, !PT ;  /* 0x000000351c1f7210 */ /* 0x000fe200007fe4ff */
[C---:B--2---:R-:W-:Y:S04]  /*7890*/  HMMA.16816.F32.BF16 R20, R48.reuse, R24, RZ ;  /* 0x000000183014723c */ /* 0x044fe800000418ff */
[----:B------:R2:W-:Y:S01]  /*78a0*/  LDGSTS.E.BYPASS.LTC128B.128 [R181+0x4000], [R30.64], !P3 ;  /* 0x040000001eb57fae */ /* 0x0005e2000d901d4c */
[----:B------:R-:W-:Y:S03]  /*78b0*/  IADD3 R36, P0, R38, R52, RZ ;  /* 0x0000003426247210 */ /* 0x000fe60007f1e0ff */
[C---:B------:R-:W-:Y:S01]  /*78c0*/  HMMA.16816.F32.BF16 R24, R48.reuse, R26, RZ ;  /* 0x0000001a3018723c */ /* 0x040fe200000418ff */
[----:B------:R-:W-:Y:S03]  /*78d0*/  IADD3.X R37, R28, R3, RZ, P0, !PT ;  /* 0x000000031c257210 */ /* 0x000fe600007fe4ff */
[----:B------:R-:W-:Y:S02]  /*78e0*/  IADD3 R38, P0, R38, R252, RZ ;  /* 0x000000fc26267210 */ /* 0x000fe40007f1e0ff */
[----:B------:R4:W-:Y:S02]  /*78f0*/  LDGSTS.E.BYPASS.LTC128B.128 [R181+0x7000], [R36.64], !P2 ;  /* 0x0700000024b57fae */ /* 0x0009e4000d101d4c */
[----:B------:R-:W-:Y:S04]  /*7900*/  IADD3.X R39, R28, R182, RZ, P0, !PT ;  /* 0x000000b61c277210 */ /* 0x000fe800007fe4ff */
[----:B-1----:R-:W-:Y:S02]  /*7910*/  IADD3 R44, P0, R2, R55, RZ ;  /* 0x00000037022c7210 */ /* 0x002fe40007f1e0ff */
[----:B------:R1:W5:Y:S02]  /*7920*/  LDL.LU R55, [R1+0x58] ;  /* 0x0000580001377983 */ /* 0x0003640000300800 */
[----:B------:R-:W-:Y:S03]  /*7930*/  IADD3.X R45, R0, R54, RZ, P0, !PT ;  /* 0x00000036002d7210 */ /* 0x000fe600007fe4ff */
[----:B------:R1:W-:Y:S05]  /*7940*/  LDGSTS.E.BYPASS.LTC128B.128 [R181+0xa000], [R38.64], !P1 ;  /* 0x0a00000026b57fae */ /* 0x0003ea000c901d4c */
[----:B------:R3:W-:Y:S05]  /*7950*/  LDGSTS.E.BYPASS.LTC128B.128 [R181+0x2000], [R44.64], !P4 ;  /* 0x020000002cb57fae */ /* 0x0007ea000e101d4c */
[----:B------:R3:W5:Y:S01]  /*7960*/  LDL.LU R54, [R1+0x54] ;  /* 0x0000540001367983 */ /* 0x0007620000300800 */
[----:B----4-:R-:W-:Y:S02]  /*7970*/  IADD3 R36, P0, R2, R29, RZ ;  /* 0x0000001d02247210 */ /* 0x010fe40007f1e0ff */
[C---:B--2---:R-:W-:Y:S02]  /*7980*/  HMMA.16816.F32.BF16 R28, R48.reuse, R32, RZ ;  /* 0x00000020301c723c */ /* 0x044fe400000418ff */
[----:B------:R-:W-:Y:S02]  /*7990*/  IADD3.X R37, R0, R53, RZ, P0, !PT ;  /* 0x0000003500257210 */ /* 0x000fe400007fe4ff */
[----:B------:R2:W5:Y:S04]  /*79a0*/  LDL.LU R53, [R1+0x50] ;  /* 0x0000500001357983 */ /* 0x0005680000300800 */
[C---:B------:R-:W-:Y:S01]  /*79b0*/  HMMA.16816.F32.BF16 R32, R48.reuse, R34, RZ ;  /* 0x000000223020723c */ /* 0x040fe200000418ff */
[----:B------:R4:W-:Y:S03]  /*79c0*/  LDGSTS.E.BYPASS.LTC128B.128 [R181+0x5000], [R36.64], !P3 ;  /* 0x0500000024b57fae */ /* 0x0009e6000d901d4c */
[----:B-1----:R-:W-:Y:S02]  /*79d0*/  IADD3 R38, P0, R2, R52, RZ ;  /* 0x0000003402267210 */ /* 0x002fe40007f1e0ff */
[----:B------:R2:W5:Y:S02]  /*79e0*/  LDL.LU R52, [R1+0x4c] ;  /* 0x00004c0001347983 */ /* 0x0005640000300800 */
[----:B------:R-:W-:Y:S03]  /*79f0*/  IADD3.X R39, R0, R3, RZ, P0, !PT ;  /* 0x0000000300277210 */ /* 0x000fe600007fe4ff */
[----:B------:R2:W5:Y:S01]  /*7a00*/  LDL.LU R3, [R1+0x48] ;  /* 0x0000480001037983 */ /* 0x0005620000300800 */
[----:B---3--:R-:W-:Y:S02]  /*7a10*/  IADD3 R44, P0, R2, R252, RZ ;  /* 0x000000fc022c7210 */ /* 0x008fe40007f1e0ff */
[----:B------:R-:W-:Y:S02]  /*7a20*/  MOV R252, c[0x0][0x2b8] ;  /* 0x0000ae0000fc7a02 */ /* 0x000fe40000000f00 */
[----:B------:R4:W-:Y:S01]  /*7a30*/  LDGSTS.E.BYPASS.LTC128B.128 [R181+0x8000], [R38.64], !P2 ;  /* 0x0800000026b57fae */ /* 0x0009e2000d101d4c */
[----:B------:R-:W-:Y:S02]  /*7a40*/  IADD3.X R45, R0, R182, RZ, P0, !PT ;  /* 0x000000b6002d7210 */ /* 0x000fe400007fe4ff */
[----:B------:R-:W-:Y:S03]  /*7a50*/  PLOP3.LUT P0, PT, PT, PT, UP0, 0x80, 0x0 ;  /* 0x000000000000781c */ /* 0x000fe60003f0f008 */
[----:B------:R1:W-:Y:S05]  /*7a60*/  LDGSTS.E.BYPASS.LTC128B.128 [R181+0xb000], [R44.64], !P1 ;  /* 0x0b0000002cb57fae */ /* 0x0003ea000c901d4c */
[----:B------:R-:W0:Y:S01]  /*7a70*/  LDGDEPBAR ;  /* 0x00000000000079af */ /* 0x000e220000000000 */
[C---:B----4-:R-:W-:Y:S08]  /*7a80*/  HMMA.16816.F32.BF16 R36, R48.reuse, R40, RZ ;  /* 0x000000283024723c */ /* 0x050ff000000418ff */
[C---:B------:R-:W-:Y:S08]  /*7a90*/  HMMA.16816.F32.BF16 R40, R48.reuse, R42, RZ ;  /* 0x0000002a3028723c */ /* 0x040ff000000418ff */
[C---:B-1----:R-:W-:Y:S08]  /*7aa0*/  HMMA.16816.F32.BF16 R44, R48.reuse, R184, RZ ;  /* 0x000000b8302c723c */ /* 0x042ff000000418ff */
[----:B------:R-:W-:Y:S01]  /*7ab0*/  HMMA.16816.F32.BF16 R48, R48, R186, RZ ;  /* 0x000000ba3030723c */ /* 0x000fe200000418ff */
[----:B------:R-:W-:Y:S07]  /*7ac0*/  LDSM.16.M88.4 R184, [R245+0x18100] ;  /* 0x01810000f5b8783b */ /* 0x000fee0000000200 */
        /* <DEDUP_REMOVED lines=11> */
[----:B------:R-:W2:Y:S07]  /*7b80*/  LDSM.16.M88.4 R204, [R244+0xd900] ;  /* 0x00d90000f4cc783b */ /* 0x000eae0000000200 */
[C---:B------:R-:W-:Y:S08]  /*7b90*/  HMMA.16816.F32.BF16 R36, R188.reuse, R208, R36 ;  /* 0x000000d0bc24723c */ /* 0x040ff00000041824 */
[C---:B------:R-:W-:Y:S01]  /*7ba0*/  HMMA.16816.F32.BF16 R40, R188.reuse, R210, R40 ;  /* 0x000000d2bc28723c */ /* 0x040fe20000041828 */
[----:B------:R-:W-:Y:S07]  /*7bb0*/  LDSM.16.M88.4 R208, [R244+0xe900] ;  /* 0x00e90000f4d0783b */ /* 0x000fee0000000200 */
[C---:B------:R-:W-:Y:S08]  /*7bc0*/  HMMA.16816.F32.BF16 R44, R188.reuse, R212, R44 ;  /* 0x000000d4bc2c723c */ /* 0x040ff0000004182c */
[----:B------:R-:W-:Y:S01]  /*7bd0*/  HMMA.16816.F32.BF16 R48, R188, R214, R48 ;  /* 0x000000d6bc30723c */ /* 0x000fe20000041830 */
[----:B------:R-:W2:Y:S07]  /*7be0*/  LDSM.16.M88.4 R188, [R244+0xe100] ;  /* 0x00e10000f4bc783b */ /* 0x000eae0000000200 */
[C---:B-1----:R-:W-:Y:S08]  /*7bf0*/  HMMA.16816.F32.BF16 R4, R184.reuse, R192, R4 ;  /* 0x000000c0b804723c */ /* 0x042ff00000041804 */
[C---:B------:R-:W-:Y:S01]  /*7c00*/  HMMA.16816.F32.BF16 R8, R184.reuse, R194, R8 ;  /* 0x000000c2b808723c */ /* 0x040fe20000041808 */
[----:B------:R-:W-:Y:S07]  /*7c10*/  LDSM.16.M88.4 R192, [R234] ;  /* 0x00000000eac0783b */ /* 0x000fee0000000200 */
[C---:B---3--:R-:W-:Y:S08]  /*7c20*/  HMMA.16816.F32.BF16 R12, R184.reuse, R196, R12 ;  /* 0x000000c4b80c723c */ /* 0x048ff0000004180c */
[C---:B------:R-:W-:Y:S01]  /*7c30*/  HMMA.16816.F32.BF16 R16, R184.reuse, R198, R16 ;  /* 0x000000c6b810723c */ /* 0x040fe20000041810 */
[----:B------:R-:W-:Y:S07]  /*7c40*/  LDSM.16.M88.4 R196, [R234+0x800] ;  /* 0x00080000eac4783b */ /* 0x000fee0000000200 */
[C---:B----4-:R-:W-:Y:S08]  /*7c50*/  HMMA.16816.F32.BF16 R20, R184.reuse, R200, R20 ;  /* 0x000000c8b814723c */ /* 0x050ff00000041814 */
        /* <DEDUP_REMOVED lines=182> */
[----:B------:R-:W1:Y:S02]  /*87c0*/  LDSM.16.M88.4 R192, [R249+0x17900] ;  /* 0x01790000f9c0783b */ /* 0x000e640000000200 */
        /* <DEDUP_REMOVED lines=15> */
[C---:B------:R-:W-:Y:S08]  /*88c0*/  HMMA.16816.F32.BF16 R44, R196.reuse, R192, R44 ;  /* 0x000000c0c42c723c */ /* 0x040ff0000004182c */
[----:B------:R-:W-:Y:S01]  /*88d0*/  HMMA.16816.F32.BF16 R48, R196, R194, R48 ;  /* 0x000000c2c430723c */ /* 0x000fe20000041830 */
[----:B------:R-:W1:Y:S05]  /*88e0*/  LDSM.16.M88.4 R192, [R217] ;  /* 0x00000000d9c0783b */ /* 0x000e6a0000000200 */
        /* <DEDUP_REMOVED lines=13> */
[C---:B------:R-:W-:Y:S08]  /*89c0*/  HMMA.16816.F32.BF16 R36, R200.reuse, R192, R36 ;  /* 0x000000c0c824723c */ /* 0x040ff00000041824 */
[C---:B------:R-:W-:Y:S01]  /*89d0*/  HMMA.16816.F32.BF16 R40, R200.reuse, R194, R40 ;  /* 0x000000c2c828723c */ /* 0x040fe20000041828 */
[----:B------:R-:W4:Y:S07]  /*89e0*/  LDSM.16.M88.4 R192, [R244+0x16900] ;  /* 0x01690000f4c0783b */ /* 0x000f2e0000000200 */
[C---:B------:R-:W-:Y:S08]  /*89f0*/  HMMA.16816.F32.BF16 R44, R200.reuse, R196, R44 ;  /* 0x000000c4c82c723c */ /* 0x040ff0000004182c */
[----:B------:R-:W-:Y:S01]  /*8a00*/  HMMA.16816.F32.BF16 R48, R200, R198, R48 ;  /* 0x000000c6c830723c */ /* 0x000fe20000041830 */
[----:B------:R-:W4:Y:S05]  /*8a10*/  LDSM.16.M88.4 R196, [R244+0x17100] ;  /* 0x01710000f4c4783b */ /* 0x000f2a0000000200 */
        /* <DEDUP_REMOVED lines=11> */
[C---:B------:R-:W-:Y:S08]  /*8ad0*/  HMMA.16816.F32.BF16 R36, R204.reuse, R196, R36 ;  /* 0x000000c4cc24723c */ /* 0x040ff00000041824 */
        /* <DEDUP_REMOVED lines=9> */
[----:B------:R-:W-:Y:S01]  /*8b70*/  MUFU.TANH R213, R4 ;  /* 0x0000000400d57308 */ /* 0x000fe20000002400 */
        /* <DEDUP_REMOVED lines=9> */
[----:B------:R-:W-:Y:S10]  /*8c10*/  MUFU.TANH R189, R5 ;  /* 0x0000000500bd7308 */ /* 0x000ff40000002400 */
        /* <DEDUP_REMOVED lines=8> */
[----:B------:R-:W-:Y:S02]  /*8ca0*/  FMUL.FTZ R17, R17, c[0x0][0x320] ;  /* 0x0000c80011117a20 */ /* 0x000fe40000410000 */
[----:B------:R-:W-:Y:S02]  /*8cb0*/  FMUL.FTZ R18, R18, c[0x0][0x320] ;  /* 0x0000c80012127a20 */ /* 0x000fe40000410000 */
[----:B------:R-:W-:Y:S05]  /*8cc0*/  FMUL.FTZ R19, R19, c[0x0][0x320] ;  /* 0x0000c80013137a20 */ /* 0x000fea0000410000 */
[----:B------:R-:W-:Y:S10]  /*8cd0*/  MUFU.TANH R185, R9 ;  /* 0x0000000900b97308 */ /* 0x000ff40000002400 */
[----:B-1----:R-:W1:Y:S01]  /*8ce0*/  MUFU.TANH R0, R10 ;  /* 0x0000000a00007308 */ /* 0x002e620000002400 */
[----:B--2---:R-:W2:Y:S09]  /*8cf0*/  LDSM.16.M88.4 R4, [R234+0xa000] ;  /* 0x00a00000ea04783b */ /* 0x004eb20000000200 */
[----:B------:R3:W-:Y:S10]  /*8d00*/  MUFU.TANH R184, R11 ;  /* 0x0000000b00b87308 */ /* 0x0007f40000002400 */
[----:B------:R-:W-:Y:S01]  /*8d10*/  MUFU.TANH R191, R12 ;  /* 0x0000000c00bf7308 */ /* 0x000fe20000002400 */
[----:B-1----:R-:W-:Y:S09]  /*8d20*/  STL [R1+0x44], R0 ;  /* 0x0000440001007387 */ /* 0x002ff20000100800 */
[----:B------:R-:W-:Y:S01]  /*8d30*/  MUFU.TANH R192, R13 ;  /* 0x0000000d00c07308 */ /* 0x000fe20000002400 */
[----:B---3--:R-:W1:Y:S09]  /*8d40*/  LDSM.16.M88.4 R8, [R234+0xa800] ;  /* 0x00a80000ea08783b */ /* 0x008e720000000200 */
[----:B------:R-:W-:Y:S01]  /*8d50*/  MUFU.TANH R193, R14 ;  /* 0x0000000e00c17308 */ /* 0x000fe20000002400 */
[C---:B--2---:R-:W-:Y:S09]  /*8d60*/  HMMA.16816.F32.BF16 R20, R200.reuse, R4, R20 ;  /* 0x00000004c814723c */ /* 0x044ff20000041814 */
[----:B------:R-:W-:Y:S01]  /*8d70*/  MUFU.TANH R194, R15 ;  /* 0x0000000f00c27308 */ /* 0x000fe20000002400 */
[C---:B------:R-:W-:Y:S01]  /*8d80*/  HMMA.16816.F32.BF16 R24, R200.reuse, R6, R24 ;  /* 0x00000006c818723c */ /* 0x040fe20000041818 */
[----:B------:R-:W2:Y:S08]  /*8d90*/  LDSM.16.M88.4 R4, [R234+0xb000] ;  /* 0x00b00000ea04783b */ /* 0x000eb00000000200 */
[----:B------:R-:W-:Y:S05]  /*8da0*/  MUFU.TANH R195, R16 ;  /* 0x0000001000c37308 */ /* 0x000fea0000002400 */
[----:B------:R-:W-:Y:S05]  /*8db0*/  FMUL.FTZ R21, R21, c[0x0][0x320] ;  /* 0x0000c80015157a20 */ /* 0x000fea0000410000 */
[----:B------:R-:W-:Y:S01]  /*8dc0*/  MUFU.TANH R196, R17 ;  /* 0x0000001100c47308 */ /* 0x000fe20000002400 */
[----:B------:R-:W-:Y:S02]  /*8dd0*/  FMUL.FTZ R22, R22, c[0x0][0x320] ;  /* 0x0000c80016167a20 */ /* 0x000fe40000410000 */
[----:B------:R-:W-:Y:S01]  /*8de0*/  FMUL.FTZ R23, R23, c[0x0][0x320] ;  /* 0x0000c80017177a20 */ /* 0x000fe20000410000 */
[C---:B-1----:R-:W-:Y:S03]  /*8df0*/  HMMA.16816.F32.BF16 R28, R200.reuse, R8, R28 ;  /* 0x00000008c81c723c */ /* 0x042fe6000004181c */
[----:B------:R-:W-:Y:S02]  /*8e00*/  FMUL.FTZ R24, R24, c[0x0][0x320] ;  /* 0x0000c80018187a20 */ /* 0x000fe40000410000 */
[----:B------:R-:W-:Y:S01]  /*8e10*/  FMUL.FTZ R25, R25, c[0x0][0x320] ;  /* 0x0000c80019197a20 */ /* 0x000fe20000410000 */
[----:B------:R-:W1:Y:S01]  /*8e20*/  MUFU.TANH R0, R21 ;  /* 0x0000001500007308 */ /* 0x000e620000002400 */
[----:B------:R-:W-:Y:S01]  /*8e30*/  FMUL.FTZ R26, R26, c[0x0][0x320] ;  /* 0x0000c8001a1a7a20 */ /* 0x000fe20000410000 */
[C---:B------:R-:W-:Y:S01]  /*8e40*/  HMMA.16816.F32.BF16 R32, R200.reuse, R10, R32 ;  /* 0x0000000ac820723c */ /* 0x040fe20000041820 */
[----:B------:R-:W3:Y:S01]  /*8e50*/  LDSM.16.M88.4 R8, [R234+0xb800] ;  /* 0x00b80000ea08783b */ /* 0x000ee20000000200 */
[----:B------:R-:W-:Y:S04]  /*8e60*/  DEPBAR.LE SB0, 0x0 ;  /* 0x000080000000791a */ /* 0x000fe80000000000 */
[----:B------:R-:W-:Y:S02]  /*8e70*/  FMUL.FTZ R27, R27, c[0x0][0x320] ;  /* 0x0000c8001b1b7a20 */ /* 0x000fe40000410000 */
[----:B------:R-:W-:Y:S01]  /*8e80*/  MUFU.TANH R197, R18 ;  /* 0x0000001200c57308 */ /* 0x000fe20000002400 */
[----:B------:R-:W-:Y:S01]  /*8e90*/  BAR.SYNC.DEFER_BLOCKING 0x0 ;  /* 0x0000000000007b1d */ /* 0x000fe20000010000 */
[C---:B--2---:R-:W-:Y:S05]  /*8ea0*/  HMMA.16816.F32.BF16 R36, R200.reuse, R4, R36 ;  /* 0x00000004c824723c */ /* 0x044fea0000041824 */
[----:B------:R-:W-:Y:S03]  /*8eb0*/  FMUL.FTZ R20, R20, c[0x0][0x320] ;  /* 0x0000c80014147a20 */ /* 0x000fe60000410000 */
[----:B------:R-:W-:Y:S01]  /*8ec0*/  MUFU.TANH R198, R19 ;  /* 0x0000001300c67308 */ /* 0x000fe20000002400 */
[C---:B------:R-:W-:Y:S01]  /*8ed0*/  HMMA.16816.F32.BF16 R40, R200.reuse, R6, R40 ;  /* 0x00000006c828723c */ /* 0x040fe20000041828 */
[----:B-1----:R1:W-:Y:S02]  /*8ee0*/  STL [R1+0x30], R0 ;  /* 0x0000300001007387 */ /* 0x0023e40000100800 */
[----:B------:R-:W-:Y:S02]  /*8ef0*/  FMUL.FTZ R28, R28, c[0x0][0x320] ;  /* 0x0000c8001c1c7a20 */ /* 0x000fe40000410000 */
[----:B------:R-:W-:Y:S02]  /*8f00*/  FMUL.FTZ R32, R32, c[0x0][0x320] ;  /* 0x0000c80020207a20 */ /* 0x000fe40000410000 */
[----:B------:R-:W-:Y:S02]  /*8f10*/  FMUL.FTZ R33, R33, c[0x0][0x320] ;  /* 0x0000c80021217a20 */ /* 0x000fe40000410000 */
[----:B------:R-:W-:Y:S03]  /*8f20*/  MUFU.TANH R214, R20 ;  /* 0x0000001400d67308 */ /* 0x000fe60000002400 */
[----:B------:R-:W-:Y:S02]  /*8f30*/  FMUL.FTZ R29, R29, c[0x0][0x320] ;  /* 0x0000c8001d1d7a20 */ /* 0x000fe40000410000 */
[----:B------:R-:W-:Y:S02]  /*8f40*/  FMUL.FTZ R30, R30, c[0x0][0x320] ;  /* 0x0000c8001e1e7a20 */ /* 0x000fe40000410000 */
[----:B------:R-:W-:Y:S02]  /*8f50*/  FMUL.FTZ R31, R31, c[0x0][0x320] ;  /* 0x0000c8001f1f7a20 */ /* 0x000fe40000410000 */
[----:B------:R-:W-:Y:S01]  /*8f60*/  FMUL.FTZ R34, R34, c[0x0][0x320] ;  /* 0x0000c80022227a20 */ /* 0x000fe20000410000 */
[----:B------:R-:W-:Y:S01]  /*8f70*/  MUFU.TANH R23, R23 ;  /* 0x0000001700177308 */ /* 0x000fe20000002400 */
[----:B------:R-:W-:Y:S01]  /*8f80*/  FMUL.FTZ R35, R35, c[0x0][0x320] ;  /* 0x0000c80023237a20 */ /* 0x000fe20000410000 */
[C---:B---3--:R-:W-:Y:S03]  /*8f90*/  HMMA.16816.F32.BF16 R44, R200.reuse, R8, R44 ;  /* 0x00000008c82c723c */ /* 0x048fe6000004182c */
[----:B------:R-:W-:Y:S02]  /*8fa0*/  FMUL.FTZ R36, R36, c[0x0][0x320] ;  /* 0x0000c80024247a20 */ /* 0x000fe40000410000 */
[----:B------:R-:W-:Y:S03]  /*8fb0*/  FMUL.FTZ R37, R37, c[0x0][0x320] ;  /* 0x0000c80025257a20 */ /* 0x000fe60000410000 */
[----:B-1----:R-:W1:Y:S01]  /*8fc0*/  MUFU.TANH R0, R22 ;  /* 0x0000001600007308 */ /* 0x002e620000002400 */
[----:B------:R-:W-:Y:S03]  /*8fd0*/  HMMA.16816.F32.BF16 R48, R200, R10, R48 ;  /* 0x0000000ac830723c */ /* 0x000fe60000041830 */
        /* <DEDUP_REMOVED lines=15> */
[----:B------:R-:W-:Y:S01]  /*90d0*/  MUFU.TANH R187, R31 ;  /* 0x0000001f00bb7308 */ /* 0x000fe20000002400 */
[----:B------:R-:W-:Y:S02]  /*90e0*/  FMUL.FTZ R50, R50, c[0x0][0x320] ;  /* 0x0000c80032327a20 */ /* 0x000fe40000410000 */
[----:B------:R-:W-:Y:S07]  /*90f0*/  FMUL.FTZ R51, R51, c[0x0][0x320] ;  /* 0x0000c80033337a20 */ /* 0x000fee0000410000 */
        /* <DEDUP_REMOVED lines=27> */
[----:B-12345:R-:W-:-:S05]  /*92b0*/  @P0 BRA `(.L_x_804) ;  /* 0xffffdc2000000947 */ /* 0x03efca000383ffff */
.L_x_803:
[----:B---3--:R-:W2:Y:S01]  /*92c0*/  LDL.LU R5, [R1+0x3c] ;  /* 0x00003c0001057983 */ /* 0x008ea20000300800 */
[----:B------:R-:W-:Y:S02]  /*92d0*/  MOV R47, R24 ;  /* 0x00000018002f7202 */ /* 0x000fe40000000f00 */
[----:B------:R-:W-:Y:S01]  /*92e0*/  MOV R24, R214 ;  /* 0x000000d600187202 */ /* 0x000fe20000000f00 */
[----:B------:R-:W3:Y:S01]  /*92f0*/  LDL.LU R4, [R1+0x34] ;  /* 0x0000340001047983 */ /* 0x000ee20000300800 */
[----:B------:R-:W-:Y:S02]  /*9300*/  MOV R44, R23 ;  /* 0x00000017002c7202 */ /* 0x000fe40000000f00 */
[----:B------:R-:W-:Y:S01]  /*9310*/  MOV R41, R22 ;  /* 0x0000001600297202 */ /* 0x000fe20000000f00 */
[----:B------:R-:W4:Y:S01]  /*9320*/  LDL.LU R2, [R1+0x38] ;  /* 0x0000380001027983 */ /* 0x000f220000300800 */
[----:B------:R-:W-:Y:S02]  /*9330*/  MOV R40, R186 ;  /* 0x000000ba00287202 */ /* 0x000fe40000000f00 */
[----:B------:R-:W-:Y:S01]  /*9340*/  MOV R35, R187 ;  /* 0x000000bb00237202 */ /* 0x000fe20000000f00 */
[----:B------:R-:W5:Y:S01]  /*9350*/  LDL.LU R0, [R1+0x30] ;  /* 0x0000300001007983 */ /* 0x000f620000300800 */
[----:B------:R-:W-:Y:S02]  /*9360*/  MOV R34, R215 ;  /* 0x000000d700227202 */ /* 0x000fe40000000f00 */
[----:B------:R-:W-:Y:S01]  /*9370*/  ISETP.LT.AND P0, PT, RZ, UR6, PT ;  /* 0x00000006ff007c0c */ /* 0x000fe2000bf01270 */
[----:B------:R-:W5:Y:S01]  /*9380*/  LDL.LU R7, [R1+0x40] ;  /* 0x0000400001077983 */ /* 0x000f620000300800 */
[----:B------:R-:W-:Y:S03]  /*9390*/  UIADD3 UR6, UR6, -0x1, URZ ;  /* 0xffffffff06067890 */ /* 0x000fe6000fffe03f */
[----:B------:R-:W5:Y:S04]  /*93a0*/  LDL.LU R6, [R1+0x44] ;  /* 0x0000440001067983 */ /* 0x000f680000300800 */
[----:B------:R-:W-:Y:S08]  /*93b0*/  LDSM.16.MT88.4 R12, [R247+0x100] ;  /* 0x00010000f70c783b */ /* 0x000ff00000004200 */
[----:B------:R-:W-:Y:S08]  /*93c0*/  LDSM.16.MT88.4 R20, [R242+0x100] ;  /* 0x00010000f214783b */ /* 0x000ff00000004200 */
[----:B------:R-:W-:Y:S08]  /*93d0*/  LDSM.16.MT88.4 R28, [R241+0x100] ;  /* 0x00010000f11c783b */ /* 0x000ff00000004200 */
[----:B------:R-:W-:Y:S08]  /*93e0*/  LDSM.16.MT88.4 R36, [R240+0x100] ;  /* 0x00010000f024783b */ /* 0x000ff00000004200 */
[----:B------:R-:W0:Y:S01]  /*93f0*/  LDGDEPBAR ;  /* 0x00000000000079af */ /* 0x000e220000000000 */
[----:B--2---:R-:W-:Y:S02]  /*9400*/  MOV R46, R5 ;  /* 0x00000005002e7202 */ /* 0x004fe40000000f00 */
[----:B------:R-:W-:Y:S02]  /*9410*/  FMNMX.FTZ R5, R190, R3, !PT ;  /* 0x00000003be057209 */ /* 0x000fe40007810000 */
[----:B---3--:R-:W-:Y:S02]  /*9420*/  MOV R45, R4 ;  /* 0x00000004002d7202 */ /* 0x008fe40000000f00 */
[----:B------:R-:W-:Y:S02]  /*9430*/  FMNMX.FTZ R4, R213, R180, !PT ;  /* 0x000000b4d5047209 */ /* 0x000fe40007810000 */
[----:B------:R-:W-:Y:S02]  /*9440*/  FMNMX.FTZ R5, R188, R5, !PT ;  /* 0x00000005bc057209 */ /* 0x000fe40007810000 */
[----:B------:R-:W-:Y:S02]  /*9450*/  FMNMX.FTZ R4, R189, R4, !PT ;  /* 0x00000004bd047209 */ /* 0x000fe40007810000 */
[----:B----4-:R-:W-:Y:S02]  /*9460*/  MOV R43, R2 ;  /* 0x00000002002b7202 */ /* 0x010fe40000000f00 */
[----:B-----5:R-:W-:Y:S02]  /*9470*/  MOV R42, R0 ;  /* 0x00000000002a7202 */ /* 0x020fe40000000f00 */
        /* <DEDUP_REMOVED lines=44> */
[----:B------:R-:W1:Y:S08]  /*9740*/  SHFL.BFLY PT, R2, R4, 0x2, 0x1f ;  /* 0x0c401f0004027f89 */ /* 0x000e7000000e0000 */
[----:B------:R-:W2:Y:S01]  /*9750*/  SHFL.BFLY PT, R0, R5, 0x2, 0x1f ;  /* 0x0c401f0005007f89 */ /* 0x000ea200000e0000 */
[----:B-1----:R-:W-:Y:S07]  /*9760*/  FMNMX.FTZ R4, R4, R2, !PT ;  /* 0x0000000204047209 */ /* 0x002fee0007810000 */
[----:B------:R-:W1:Y:S01]  /*9770*/  SHFL.BFLY PT, R2, R4, 0x1, 0x1f ;  /* 0x0c201f0004027f89 */ /* 0x000e6200000e0000 */
[----:B--2---:R-:W-:Y:S07]  /*9780*/  FMNMX.FTZ R5, R5, R0, !PT ;  /* 0x0000000005057209 */ /* 0x004fee0007810000 */
[----:B------:R-:W2:Y:S01]  /*9790*/  SHFL.BFLY PT, R0, R5, 0x1, 0x1f ;  /* 0x0c201f0005007f89 */ /* 0x000ea200000e0000 */
[----:B-1----:R-:W-:Y:S05]  /*97a0*/  FMNMX.FTZ R2, R4, R2, !PT ;  /* 0x0000000204027209 */ /* 0x002fea0007810000 */
[C---:B------:R-:W-:Y:S02]  /*97b0*/  FMUL.FTZ R215, R2.reuse, c[0x0][0x2d0] ;  /* 0x0000b40002d77a20 */ /* 0x040fe40000410000 */
[----:B------:R-:W-:Y:S01]  /*97c0*/  FADD.FTZ R4, -R2, R180 ;  /* 0x000000b402047221 */ /* 0x000fe20000010100 */
[----:B--2---:R-:W-:Y:S01]  /*97d0*/  FMNMX.FTZ R0, R0, R5, !PT ;  /* 0x0000000500007209 */ /* 0x004fe20007810000 */
[--C-:B------:R-:W-:Y:S02]  /*97e0*/  FFMA.FTZ R214, R213, c[0x0][0x2d0], -R215.reuse ;  /* 0x0000b400d5d67a23 */ /* 0x100fe400000108d7 */
[----:B------:R-:W-:Y:S02]  /*97f0*/  FFMA.FTZ R189, R189, c[0x0][0x2d0], -R215 ;  /* 0x0000b400bdbd7a23 */ /* 0x000fe400000108d7 */
[C---:B------:R-:W-:Y:S02]  /*9800*/  FMUL.FTZ R213, R0.reuse, c[0x0][0x2d0] ;  /* 0x0000b40000d57a20 */ /* 0x040fe40000410000 */
[----:B------:R-:W-:Y:S01]  /*9810*/  FADD.FTZ R3, -R0, R3 ;  /* 0x0000000300037221 */ /* 0x000fe20000010100 */
[----:B------:R-:W-:Y:S01]  /*9820*/  MUFU.EX2 R214, R214 ;  /* 0x000000d600d67308 */ /* 0x000fe20000000800 */
[--C-:B------:R-:W-:Y:S02]  /*9830*/  FFMA.FTZ R187, R7, c[0x0][0x2d0], -R215.reuse ;  /* 0x0000b40007bb7a23 */ /* 0x100fe400000108d7 */
[----:B------:R-:W-:Y:S02]  /*9840*/  FMUL.FTZ R3, R3, c[0x0][0x2d0] ;  /* 0x0000b40003037a20 */ /* 0x000fe40000410000 */
[----:B------:R-:W-:Y:S02]  /*9850*/  FFMA.FTZ R185, R185, c[0x0][0x2d0], -R215 ;  /* 0x0000b400b9b97a23 */ /* 0x000fe400000108d7 */
[--C-:B------:R-:W-:Y:S02]  /*9860*/  FFMA.FTZ R190, R190, c[0x0][0x2d0], -R213.reuse ;  /* 0x0000b400bebe7a23 */ /* 0x100fe400000108d5 */
[--C-:B------:R-:W-:Y:S01]  /*9870*/  FFMA.FTZ R188, R188, c[0x0][0x2d0], -R213.reuse ;  /* 0x0000b400bcbc7a23 */ /* 0x100fe200000108d5 */
[----:B------:R-:W1:Y:S01]  /*9880*/  MUFU.EX2 R3, R3 ;  /* 0x0000000300037308 */ /* 0x000e620000000800 */
[--C-:B------:R-:W-:Y:S02]  /*9890*/  FFMA.FTZ R186, R6, c[0x0][0x2d0], -R213.reuse ;  /* 0x0000b40006ba7a23 */ /* 0x100fe400000108d5 */
[----:B------:R-:W-:Y:S02]  /*98a0*/  FFMA.FTZ R184, R184, c[0x0][0x2d0], -R213 ;  /* 0x0000b400b8b87a23 */ /* 0x000fe400000108d5 */
[----:B------:R-:W-:Y:S02]  /*98b0*/  FMUL.FTZ R4, R4, c[0x0][0x2d0] ;  /* 0x0000b40004047a20 */ /* 0x000fe40000410000 */
[--C-:B------:R-:W-:Y:S02]  /*98c0*/  FFMA.FTZ R210, R210, c[0x0][0x2d0], -R215.reuse ;  /* 0x0000b400d2d27a23 */ /* 0x100fe400000108d7 */
[----:B------:R-:W-:Y:S01]  /*98d0*/  FFMA.FTZ R212, R212, c[0x0][0x2d0], -R215 ;  /* 0x0000b400d4d47a23 */ /* 0x000fe200000108d7 */
[----:B------:R-:W2:Y:S01]  /*98e0*/  MUFU.EX2 R180, R4 ;  /* 0x0000000400b47308 */ /* 0x000ea20000000800 */
[--C-:B------:R-:W-:Y:S02]  /*98f0*/  FFMA.FTZ R206, R206, c[0x0][0x2d0], -R213.reuse ;  /* 0x0000b400cece7a23 */ /* 0x100fe400000108d5 */
[----:B------:R-:W-:Y:S02]  /*9900*/  FFMA.FTZ R208, R208, c[0x0][0x2d0], -R213 ;  /* 0x0000b400d0d07a23 */ /* 0x000fe400000108d5 */
[--C-:B------:R-:W-:Y:S02]  /*9910*/  FFMA.FTZ R209, R209, c[0x0][0x2d0], -R215.reuse ;  /* 0x0000b400d1d17a23 */ /* 0x100fe400000108d7 */
[----:B------:R-:W-:Y:S02]  /*9920*/  FFMA.FTZ R207, R207, c[0x0][0x2d0], -R215 ;  /* 0x0000b400cfcf7a23 */ /* 0x000fe400000108d7 */
[--C-:B------:R-:W-:Y:S01]  /*9930*/  FFMA.FTZ R205, R205, c[0x0][0x2d0], -R213.reuse ;  /* 0x0000b400cdcd7a23 */ /* 0x100fe200000108d5 */
[----:B------:R-:W3:Y:S01]  /*9940*/  MUFU.EX2 R189, R189 ;  /* 0x000000bd00bd7308 */ /* 0x000ee20000000800 */
[----:B------:R-:W-:Y:S02]  /*9950*/  FFMA.FTZ R199, R199, c[0x0][0x2d0], -R213 ;  /* 0x0000b400c7c77a23 */ /* 0x000fe400000108d5 */
[--C-:B------:R-:W-:Y:S02]  /*9960*/  FFMA.FTZ R191, R191, c[0x0][0x2d0], -R215.reuse ;  /* 0x0000b400bfbf7a23 */ /* 0x100fe400000108d7 */
[C---:B-1----:R-:W-:Y:S02]  /*9970*/  FMUL.FTZ R6, R3.reuse, R178 ;  /* 0x000000b203067220 */ /* 0x042fe40000410000 */
[C---:B------:R-:W-:Y:S02]  /*9980*/  FMUL.FTZ R7, R3.reuse, R179 ;  /* 0x000000b303077220 */ /* 0x040fe40000410000 */
[C---:B------:R-:W-:Y:S01]  /*9990*/  FMUL.FTZ R10, R3.reuse, R174 ;  /* 0x000000ae030a7220 */ /* 0x040fe20000410000 */
[----:B------:R-:W-:Y:S01]  /*99a0*/  MUFU.EX2 R187, R187 ;  /* 0x000000bb00bb7308 */ /* 0x000fe20000000800 */
[C---:B------:R-:W-:Y:S01]  /*99b0*/  FMUL.FTZ R11, R3.reuse, R175 ;  /* 0x000000af030b7220 */ /* 0x040fe20000410000 */
[----:B------:R-:W-:Y:S01]  /*99c0*/  MOV R175, R34 ;  /* 0x0000002200af7202 */ /* 0x000fe20000000f00 */
[----:B------:R-:W-:Y:S01]  /*99d0*/  FMUL.FTZ R18, R3, R166 ;  /* 0x000000a603127220 */ /* 0x000fe20000410000 */
[----:B------:R-:W-:Y:S01]  /*99e0*/  MOV R174, R33 ;  /* 0x0000002100ae7202 */ /* 0x000fe20000000f00 */
[C---:B--2---:R-:W-:Y:S01]  /*99f0*/  FMUL.FTZ R4, R180.reuse, R176 ;  /* 0x000000b0b4047220 */ /* 0x044fe20000410000 */
[----:B------:R-:W-:Y:S01]  /*9a00*/  MOV R166, R41 ;  /* 0x0000002900a67202 */ /* 0x000fe20000000f00 */
[C---:B------:R-:W-:Y:S02]  /*9a10*/  FMUL.FTZ R5, R180.reuse, R177 ;  /* 0x000000b1b4057220 */ /* 0x040fe40000410000 */
[C---:B------:R-:W-:Y:S01]  /*9a20*/  FMUL.FTZ R8, R180.reuse, R172 ;  /* 0x000000acb4087220 */ /* 0x040fe20000410000 */
[----:B------:R-:W1:Y:S01]  /*9a30*/  MUFU.EX2 R185, R185 ;  /* 0x000000b900b97308 */ /* 0x000e620000000800 */
[C---:B------:R-:W-:Y:S01]  /*9a40*/  FMUL.FTZ R9, R180.reuse, R173 ;  /* 0x000000adb4097220 */ /* 0x040fe20000410000 */
[----:B------:R-:W-:Y:S01]  /*9a50*/  MOV R172, R27 ;  /* 0x0000001b00ac7202 */ /* 0x000fe20000000f00 */
[C---:B------:R-:W-:Y:S01]  /*9a60*/  FMUL.FTZ R16, R180.reuse, R164 ;  /* 0x000000a4b4107220 */ /* 0x040fe20000410000 */
[----:B---3--:R-:W-:Y:S01]  /*9a70*/  F2FP.BF16.PACK_AB R176, R189, R214 ;  /* 0x000000d6bdb0723e */ /* 0x008fe200000010ff */
[C---:B------:R-:W-:Y:S01]  /*9a80*/  FMUL.FTZ R17, R180.reuse, R165 ;  /* 0x000000a5b4117220 */ /* 0x040fe20000410000 */
[----:B------:R-:W-:Y:S01]  /*9a90*/  MOV R164, R35 ;  /* 0x0000002300a47202 */ /* 0x000fe20000000f00 */
[C---:B------:R-:W-:Y:S01]  /*9aa0*/  FMUL.FTZ R19, R3.reuse, R167 ;  /* 0x000000a703137220 */ /* 0x040fe20000410000 */
[----:B------:R-:W-:Y:S01]  /*9ab0*/  MOV R167, R25 ;  /* 0x0000001900a77202 */ /* 0x000fe20000000f00 */
[C---:B------:R-:W-:Y:S01]  /*9ac0*/  FMUL.FTZ R27, R3.reuse, R159 ;  /* 0x0000009f031b7220 */ /* 0x040fe20000410000 */
[----:B------:R-:W-:Y:S01]  /*9ad0*/  MUFU.EX2 R190, R190 ;  /* 0x000000be00be7308 */ /* 0x000fe20000000800 */
[C---:B------:R-:W-:Y:S01]  /*9ae0*/  FMUL.FTZ R25, R180.reuse, R157 ;  /* 0x0000009db4197220 */ /* 0x040fe20000410000 */
[----:B------:R-:W-:Y:S01]  /*9af0*/  MOV R173, R32 ;  /* 0x0000002000ad7202 */ /* 0x000fe20000000f00 */
[C---:B------:R-:W-:Y:S01]  /*9b00*/  FMUL.FTZ R33, R180.reuse, R149 ;  /* 0x00000095b4217220 */ /* 0x040fe20000410000 */
[----:B------:R-:W-:Y:S01]  /*9b10*/  MOV R165, R40 ;  /* 0x0000002800a57202 */ /* 0x000fe20000000f00 */
[C---:B------:R-:W-:Y:S02]  /*9b20*/  FMUL.FTZ R34, R3.reuse, R150 ;  /* 0x0000009603227220 */ /* 0x040fe40000410000 */
[----:B------:R-:W-:Y:S02]  /*9b30*/  FMUL.FTZ R35, R3, R151 ;  /* 0x0000009703237220 */ /* 0x000fe40000410000 */
[C---:B------:R-:W-:Y:S01]  /*9b40*/  FMUL.FTZ R32, R180.reuse, R148 ;  /* 0x00000094b4207220 */ /* 0x040fe20000410000 */
[----:B------:R-:W2:Y:S01]  /*9b50*/  MUFU.EX2 R188, R188 ;  /* 0x000000bc00bc7308 */ /* 0x000ea20000000800 */
[C---:B------:R-:W-:Y:S02]  /*9b60*/  FMUL.FTZ R40, R180.reuse, R140 ;  /* 0x0000008cb4287220 */ /* 0x040fe40000410000 */
[C---:B------:R-:W-:Y:S01]  /*9b70*/  FMUL.FTZ R41, R180.reuse, R141 ;  /* 0x0000008db4297220 */ /* 0x040fe20000410000 */
[----:B-1----:R-:W-:Y:S01]  /*9b80*/  F2FP.BF16.PACK_AB R178, R185, R187 ;  /* 0x000000bbb9b2723e */ /* 0x002fe200000010ff */
[C---:B------:R-:W-:Y:S02]  /*9b90*/  FMUL.FTZ R48, R180.reuse, R132 ;  /* 0x00000084b4307220 */ /* 0x040fe40000410000 */
[C---:B------:R-:W-:Y:S02]  /*9ba0*/  FMUL.FTZ R49, R180.reuse, R133 ;  /* 0x00000085b4317220 */ /* 0x040fe40000410000 */
[C---:B------:R-:W-:Y:S01]  /*9bb0*/  FMUL.FTZ R50, R3.reuse, R134 ;  /* 0x0000008603327220 */ /* 0x040fe20000410000 */
        /* <DEDUP_REMOVED lines=9> */
[----:B--2---:R-:W-:Y:S01]  /*9c50*/  F2FP.BF16.PACK_AB R177, R188, R190 ;  /* 0x000000bebcb1723e */ /* 0x004fe200000010ff */
        /* <DEDUP_REMOVED lines=10> */
[----:B------:R-:W-:Y:S02]  /*9d00*/  FMUL.FTZ R65, R180, R65 ;  /* 0x00000041b4417220 */ /* 0x000fe40000410000 */
[C---:B------:R-:W-:Y:S01]  /*9d10*/  FMUL.FTZ R66, R3.reuse, R66 ;  /* 0x0000004203427220 */ /* 0x040fe20000410000 */
[----:B-1----:R-:W-:Y:S01]  /*9d20*/  F2FP.BF16.PACK_AB R179, R184, R186 ;  /* 0x000000bab8b3723e */ /* 0x002fe200000010ff */
[C---:B------:R-:W-:Y:S02]  /*9d30*/  FMUL.FTZ R67, R3.reuse, R67 ;  /* 0x0000004303437220 */ /* 0x040fe40000410000 */
[C---:B------:R-:W-:Y:S02]  /*9d40*/  FMUL.FTZ R68, R180.reuse, R68 ;  /* 0x00000044b4447220 */ /* 0x040fe40000410000 */
[C---:B------:R-:W-:Y:S01]  /*9d50*/  FMUL.FTZ R69, R180.reuse, R69 ;  /* 0x00000045b4457220 */ /* 0x040fe20000410000 */
[----:B------:R-:W-:Y:S01]  /*9d60*/  MUFU.EX2 R206, R206 ;  /* 0x000000ce00ce7308 */ /* 0x000fe20000000800 */
[C---:B------:R-:W-:Y:S05]  /*9d70*/  HMMA.16816.F32.BF16 R4, R176.reuse, R12, R4 ;  /* 0x0000000cb004723c */ /* 0x040fea0000041804 */
[C---:B------:R-:W-:Y:S02]  /*9d80*/  FMUL.FTZ R70, R3.reuse, R70 ;  /* 0x0000004603467220 */ /* 0x040fe40000410000 */
[C---:B------:R-:W-:Y:S01]  /*9d90*/  FMUL.FTZ R71, R3.reuse, R71 ;  /* 0x0000004703477220 */ /* 0x040fe20000410000 */
[C---:B------:R-:W-:Y:S01]  /*9da0*/  HMMA.16816.F32.BF16 R8, R176.reuse, R14, R8 ;  /* 0x0000000eb008723c */ /* 0x040fe20000041808 */
[----:B------:R-:W-:Y:S03]  /*9db0*/  MUFU.EX2 R208, R208 ;  /* 0x000000d000d07308 */ /* 0x000fe60000000800 */
[C---:B------:R-:W-:Y:S01]  /*9dc0*/  FMUL.FTZ R12, R180.reuse, R168 ;  /* 0x000000a8b40c7220 */ /* 0x040fe20000410000 */
[----:B------:R-:W-:Y:S01]  /*9dd0*/  MOV R168, R42 ;  /* 0x0000002a00a87202 */ /* 0x000fe20000000f00 */
[C---:B------:R-:W-:Y:S01]  /*9de0*/  FMUL.FTZ R13, R180.reuse, R169 ;  /* 0x000000a9b40d7220 */ /* 0x040fe20000410000 */
[----:B------:R-:W-:Y:S01]  /*9df0*/  MOV R169, R43 ;  /* 0x0000002b00a97202 */ /* 0x000fe20000000f00 */
[C---:B------:R-:W-:Y:S01]  /*9e00*/  FMUL.FTZ R14, R3.reuse, R170 ;  /* 0x000000aa030e7220 */ /* 0x040fe20000410000 */
[----:B------:R-:W-:Y:S02]  /*9e10*/  MOV R170, R44 ;  /* 0x0000002c00aa7202 */ /* 0x000fe40000000f00 */
[----:B------:R-:W-:Y:S01]  /*9e20*/  MUFU.EX2 R209, R209 ;  /* 0x000000d100d17308 */ /* 0x000fe20000000800 */
[C---:B------:R-:W-:Y:S01]  /*9e30*/  FMUL.FTZ R15, R3.reuse, R171 ;  /* 0x000000ab030f7220 */ /* 0x040fe20000410000 */
[----:B------:R-:W-:Y:S01]  /*9e40*/  MOV R171, R45 ;  /* 0x0000002d00ab7202 */ /* 0x000fe20000000f00 */
[C---:B------:R-:W-:Y:S02]  /*9e50*/  FMUL.FTZ R42, R3.reuse, R142 ;  /* 0x0000008e032a7220 */ /* 0x040fe40000410000 */
[C---:B------:R-:W-:Y:S02]  /*9e60*/  FMUL.FTZ R43, R3.reuse, R143 ;  /* 0x0000008f032b7220 */ /* 0x040fe40000410000 */
[----:B------:R-:W-:Y:S01]  /*9e70*/  LDSM.16.MT88.4 R140, [R242+0x6100] ;  /* 0x00610000f28c783b */ /* 0x000fe20000004200 */
[C---:B------:R-:W-:Y:S02]  /*9e80*/  HMMA.16816.F32.BF16 R12, R176.reuse, R20, R12 ;  /* 0x00000014b00c723c */ /* 0x040fe4000004180c */
[----:B------:R-:W-:Y:S01]  /*9e90*/  MUFU.EX2 R207, R207 ;  /* 0x000000cf00cf7308 */ /* 0x000fe20000000800 */
[C---:B------:R-:W-:Y:S02]  /*9ea0*/  FMUL.FTZ R72, R180.reuse, R72 ;  /* 0x00000048b4487220 */ /* 0x040fe40000410000 */
[C---:B------:R-:W-:Y:S02]  /*9eb0*/  FMUL.FTZ R73, R180.reuse, R73 ;  /* 0x00000049b4497220 */ /* 0x040fe40000410000 */
[C---:B------:R-:W-:Y:S01]  /*9ec0*/  FMUL.FTZ R21, R180.reuse, R161 ;  /* 0x000000a1b4157220 */ /* 0x040fe20000410000 */
[C---:B------:R-:W-:Y:S04]  /*9ed0*/  HMMA.16816.F32.BF16 R16, R176.reuse, R22, R16 ;  /* 0x00000016b010723c */ /* 0x040fe80000041810 */
[C---:B------:R-:W-:Y:S01]  /*9ee0*/  FMUL.FTZ R20, R180.reuse, R160 ;  /* 0x000000a0b4147220 */ /* 0x040fe20000410000 */
[----:B------:R-:W-:Y:S01]  /*9ef0*/  MOV R160, R26 ;  /* 0x0000001a00a07202 */ /* 0x000fe20000000f00 */
[C---:B------:R-:W-:Y:S01]  /*9f00*/  FMUL.FTZ R26, R3.reuse, R158 ;  /* 0x0000009e031a7220 */ /* 0x040fe20000410000 */
[----:B------:R-:W-:Y:S01]  /*9f10*/  MOV R161, R47 ;  /* 0x0000002f00a17202 */ /* 0x000fe20000000f00 */
[C---:B------:R-:W-:Y:S01]  /*9f20*/  FMUL.FTZ R22, R3.reuse, R162 ;  /* 0x000000a203167220 */ /* 0x040fe20000410000 */
[----:B------:R-:W-:Y:S01]  /*9f30*/  MOV R162, R46 ;  /* 0x0000002e00a27202 */ /* 0x000fe20000000f00 */
[----:B------:R-:W2:Y:S01]  /*9f40*/  LDL.LU R158, [R1+0x2c] ;  /* 0x00002c00019e7983 */ /* 0x000ea20000300800 */
[----:B------:R-:W-:Y:S01]  /*9f50*/  MUFU.EX2 R205, R205 ;  /* 0x000000cd00cd7308 */ /* 0x000fe20000000800 */
[C---:B------:R-:W-:Y:S01]  /*9f60*/  FMUL.FTZ R23, R3.reuse, R163 ;  /* 0x000000a303177220 */ /* 0x040fe20000410000 */
[----:B------:R-:W-:Y:S01]  /*9f70*/  MOV R163, R24 ;  /* 0x0000001800a37202 */ /* 0x000fe20000000f00 */
[----:B------:R-:W1:Y:S01]  /*9f80*/  LDSM.16.MT88.4 R44, [R247+0x3100] ;  /* 0x00310000f72c783b */ /* 0x000e620000004200 */
[C---:B------:R-:W-:Y:S02]  /*9f90*/  FMUL.FTZ R24, R180.reuse, R156 ;  /* 0x0000009cb4187220 */ /* 0x040fe40000410000 */
[C---:B------:R-:W-:Y:S02]  /*9fa0*/  FMUL.FTZ R74, R3.reuse, R74 ;  /* 0x0000004a034a7220 */ /* 0x040fe40000410000 */
[C---:B------:R-:W-:Y:S02]  /*9fb0*/  HMMA.16816.F32.BF16 R20, R176.reuse, R28, R20 ;  /* 0x0000001cb014723c */ /* 0x040fe40000041814 */
[----:B------:R-:W-:Y:S01]  /*9fc0*/  MUFU.EX2 R199, R199 ;  /* 0x000000c700c77308 */ /* 0x000fe20000000800 */
[C---:B------:R-:W-:Y:S02]  /*9fd0*/  FMUL.FTZ R75, R3.reuse, R75 ;  /* 0x0000004b034b7220 */ /* 0x040fe40000410000 */
        /* <DEDUP_REMOVED lines=8> */
[----:B------:R-:W3:Y:S01]  /*a060*/  LDSM.16.MT88.4 R152, [R242+0x3100] ;  /* 0x00310000f298783b */ /* 0x000ee20000004200 */
[C---:B------:R-:W-:Y:S02]  /*a070*/  FMUL.FTZ R78, R3.reuse, R78 ;  /* 0x0000004e034e7220 */ /* 0x040fe40000410000 */
[C---:B------:R-:W-:Y:S02]  /*a080*/  FMUL.FTZ R79, R3.reuse, R79 ;  /* 0x0000004f034f7220 */ /* 0x040fe40000410000 */
[C---:B------:R-:W-:Y:S03]  /*a090*/  HMMA.16816.F32.BF16 R28, R176.reuse, R36, R28 ;  /* 0x00000024b01c723c */ /* 0x040fe6000004181c */
[C---:B------:R-:W-:Y:S02]  /*a0a0*/  FMUL.FTZ R80, R180.reuse, R80 ;  /* 0x00000050b4507220 */ /* 0x040fe40000410000 */
[C---:B------:R-:W-:Y:S02]  /*a0b0*/  FMUL.FTZ R81, R180.reuse, R81 ;  /* 0x00000051b4517220 */ /* 0x040fe40000410000 */
[C---:B------:R-:W-:Y:S01]  /*a0c0*/  FMUL.FTZ R36, R180.reuse, R144 ;  /* 0x00000090b4247220 */ /* 0x040fe20000410000 */
[C---:B------:R-:W-:Y:S04]  /*a0d0*/  HMMA.16816.F32.BF16 R32, R176.reuse, R38, R32 ;  /* 0x00000026b020723c */ /* 0x040fe80000041820 */
[C---:B------:R-:W-:Y:S02]  /*a0e0*/  FMUL.FTZ R37, R180.reuse, R145 ;  /* 0x00000091b4257220 */ /* 0x040fe40000410000 */
[C---:B------:R-:W-:Y:S02]  /*a0f0*/  FMUL.FTZ R82, R3.reuse, R82 ;  /* 0x0000005203527220 */ /* 0x040fe40000410000 */
[C---:B------:R-:W-:Y:S04]  /*a100*/  FMUL.FTZ R38, R3.reuse, R146 ;  /* 0x0000009203267220 */ /* 0x040fe80000410000 */
[C---:B------:R-:W-:Y:S02]  /*a110*/  FMUL.FTZ R39, R3.reuse, R147 ;  /* 0x0000009303277220 */ /* 0x040fe40000410000 */
[----:B------:R-:W4:Y:S01]  /*a120*/  LDSM.16.MT88.4 R144, [R241+0x3100] ;  /* 0x00310000f190783b */ /* 0x000f220000004200 */
[C---:B------:R-:W-:Y:S02]  /*a130*/  FMUL.FTZ R83, R3.reuse, R83 ;  /* 0x0000005303537220 */ /* 0x040fe40000410000 */
[C---:B------:R-:W-:Y:S02]  /*a140*/  FMUL.FTZ R84, R180.reuse, R84 ;  /* 0x00000054b4547220 */ /* 0x040fe40000410000 */
[C---:B-1----:R-:W-:Y:S03]  /*a150*/  HMMA.16816.F32.BF16 R36, R176.reuse, R44, R36 ;  /* 0x0000002cb024723c */ /* 0x042fe60000041824 */
        /* <DEDUP_REMOVED lines=8> */
[----:B------:R-:W1:Y:S01]  /*a1e0*/  LDSM.16.MT88.4 R136, [R240+0x3100] ;  /* 0x00310000f088783b */ /* 0x000e620000004200 */
[C---:B------:R-:W-:Y:S02]  /*a1f0*/  FMUL.FTZ R88, R180.reuse, R88 ;  /* 0x00000058b4587220 */ /* 0x040fe40000410000 */
[C---:B------:R-:W-:Y:S02]  /*a200*/  FMUL.FTZ R89, R180.reuse, R89 ;  /* 0x00000059b4597220 */ /* 0x040fe40000410000 */
[C---:B---3--:R-:W-:Y:S03]  /*a210*/  HMMA.16816.F32.BF16 R44, R176.reuse, R152, R44 ;  /* 0x00000098b02c723c */ /* 0x048fe6000004182c */
[C---:B------:R-:W-:Y:S02]  /*a220*/  FMUL.FTZ R90, R3.reuse, R90 ;  /* 0x0000005a035a7220 */ /* 0x040fe40000410000 */
[C---:B------:R-:W-:Y:S02]  /*a230*/  FMUL.FTZ R91, R3.reuse, R91 ;  /* 0x0000005b035b7220 */ /* 0x040fe40000410000 */
[C---:B------:R-:W-:Y:S01]  /*a240*/  FMUL.FTZ R92, R180.reuse, R92 ;  /* 0x0000005cb45c7220 */ /* 0x040fe20000410000 */
[C---:B------:R-:W-:Y:S04]  /*a250*/  HMMA.16816.F32.BF16 R48, R176.reuse, R154, R48 ;  /* 0x0000009ab030723c */ /* 0x040fe80000041830 */
[C---:B------:R-:W-:Y:S02]  /*a260*/  FMUL.FTZ R93, R180.reuse, R93 ;  /* 0x0000005db45d7220 */ /* 0x040fe40000410000 */
[C---:B------:R-:W-:Y:S02]  /*a270*/  FMUL.FTZ R94, R3.reuse, R94 ;  /* 0x0000005e035e7220 */ /* 0x040fe40000410000 */
[C---:B----4-:R-:W-:Y:S04]  /*a280*/  HMMA.16816.F32.BF16 R52, R176.reuse, R144, R52 ;  /* 0x00000090b034723c */ /* 0x050fe80000041834 */
[C---:B------:R-:W-:Y:S02]  /*a290*/  FMUL.FTZ R95, R3.reuse, R95 ;  /* 0x0000005f035f7220 */ /* 0x040fe40000410000 */
[C---:B------:R-:W-:Y:S02]  /*a2a0*/  FMUL.FTZ R96, R180.reuse, R96 ;  /* 0x00000060b4607220 */ /* 0x040fe40000410000 */
[C---:B------:R-:W-:Y:S01]  /*a2b0*/  HMMA.16816.F32.BF16 R56, R176.reuse, R146, R56 ;  /* 0x00000092b038723c */ /* 0x040fe20000041838 */
[----:B------:R-:W-:Y:S03]  /*a2c0*/  LDSM.16.MT88.4 R144, [R242+0x900] ;  /* 0x00090000f290783b */ /* 0x000fe60000004200 */
        /* <DEDUP_REMOVED lines=51> */
[----:B------:R-:W-:Y:S02]  /*a600*/  FMUL.FTZ R121, R180, R121 ;  /* 0x00000079b4797220 */ /* 0x000fe40000410000 */
[----:B------:R-:W-:Y:S01]  /*a610*/  FMUL.FTZ R122, R3, R122 ;  /* 0x0000007a037a7220 */ /* 0x000fe20000410000 */
[C---:B------:R-:W-:Y:S01]  /*a620*/  HMMA.16816.F32.BF16 R112, R176.reuse, R138, R112 ;  /* 0x0000008ab070723c */ /* 0x040fe20000041870 */
[----:B------:R-:W1:Y:S03]  /*a630*/  LDSM.16.MT88.4 R136, [R247+0x900] ;  /* 0x00090000f788783b */ /* 0x000e660000004200 */
[----:B------:R-:W-:Y:S02]  /*a640*/  FFMA.FTZ R192, R192, c[0x0][0x2d0], -R215 ;  /* 0x0000b400c0c07a23 */ /* 0x000fe400000108d7 */
[--C-:B------:R-:W-:Y:S02]  /*a650*/  FFMA.FTZ R193, R193, c[0x0][0x2d0], -R213.reuse ;  /* 0x0000b400c1c17a23 */ /* 0x100fe400000108d5 */
[C---:B---3--:R-:W-:Y:S02]  /*a660*/  HMMA.16816.F32.BF16 R116, R176.reuse, R132, R116 ;  /* 0x00000084b074723c */ /* 0x048fe40000041874 */
[----:B------:R-:W3:Y:S02]  /*a670*/  MUFU.EX2 R192, R192 ;  /* 0x000000c000c07308 */ /* 0x000ee40000000800 */
[----:B------:R-:W-:Y:S02]  /*a680*/  FFMA.FTZ R194, R194, c[0x0][0x2d0], -R213 ;  /* 0x0000b400c2c27a23 */ /* 0x000fe400000108d5 */
[--C-:B------:R-:W-:Y:S02]  /*a690*/  FFMA.FTZ R195, R195, c[0x0][0x2d0], -R215.reuse ;  /* 0x0000b400c3c37a23 */ /* 0x100fe400000108d7 */
[----:B------:R-:W-:Y:S04]  /*a6a0*/  FFMA.FTZ R196, R196, c[0x0][0x2d0], -R215 ;  /* 0x0000b400c4c47a23 */ /* 0x000fe800000108d7 */
[--C-:B------:R-:W-:Y:S01]  /*a6b0*/  FFMA.FTZ R197, R197, c[0x0][0x2d0], -R213.reuse ;  /* 0x0000b400c5c57a23 */ /* 0x100fe200000108d5 */
[----:B------:R-:W-:Y:S01]  /*a6c0*/  MUFU.EX2 R193, R193 ;  /* 0x000000c100c17308 */ /* 0x000fe20000000800 */
[----:B------:R-:W-:Y:S02]  /*a6d0*/  FFMA.FTZ R198, R198, c[0x0][0x2d0], -R213 ;  /* 0x0000b400c6c67a23 */ /* 0x000fe400000108d5 */
[C---:B------:R-:W-:Y:S02]  /*a6e0*/  FMUL.FTZ R123, R3.reuse, R123 ;  /* 0x0000007b037b7220 */ /* 0x040fe40000410000 */
[--C-:B------:R-:W-:Y:S02]  /*a6f0*/  FFMA.FTZ R148, R168, c[0x0][0x2d0], -R215.reuse ;  /* 0x0000b400a8947a23 */ /* 0x100fe400000108d7 */
[----:B------:R-:W-:Y:S02]  /*a700*/  FFMA.FTZ R152, R204, c[0x0][0x2d0], -R215 ;  /* 0x0000b400cc987a23 */ /* 0x000fe400000108d7 */
[----:B------:R-:W-:Y:S01]  /*a710*/  FFMA.FTZ R153, R200, c[0x0][0x2d0], -R213 ;  /* 0x0000b400c8997a23 */ /* 0x000fe200000108d5 */
[C---:B------:R-:W-:Y:S01]  /*a720*/  HMMA.16816.F32.BF16 R120, R176.reuse, R134, R120 ;  /* 0x00000086b078723c */ /* 0x040fe20000041878 */
[----:B------:R-:W5:Y:S02]  /*a730*/  MUFU.EX2 R194, R194 ;  /* 0x000000c200c27308 */ /* 0x000f640000000800 */
[----:B---3--:R-:W-:Y:S01]  /*a740*/  F2FP.BF16.PACK_AB R132, R192, R191 ;  /* 0x000000bfc084723e */ /* 0x008fe200000010ff */
[----:B------:R-:W-:Y:S02]  /*a750*/  FFMA.FTZ R190, R3, R183, R190 ;  /* 0x000000b703be7223 */ /* 0x000fe400000100be */
[--C-:B------:R-:W-:Y:S02]  /*a760*/  FFMA.FTZ R202, R202, c[0x0][0x2d0], -R215.reuse ;  /* 0x0000b400caca7a23 */ /* 0x100fe400000108d7 */
[C---:B----4-:R-:W-:Y:S03]  /*a770*/  HMMA.16816.F32.BF16 R124, R176.reuse, R140, R124 ;  /* 0x0000008cb07c723c */ /* 0x050fe6000004187c */
[----:B------:R-:W-:Y:S01]  /*a780*/  MUFU.EX2 R195, R195 ;  /* 0x000000c300c37308 */ /* 0x000fe20000000800 */
[----:B------:R-:W-:Y:S02]  /*a790*/  FADD.FTZ R190, R188, R190 ;  /* 0x000000bebcbe7221 */ /* 0x000fe40000010000 */
[----:B------:R-:W-:Y:S02]  /*a7a0*/  FFMA.FTZ R204, R203, c[0x0][0x2d0], -R215 ;  /* 0x0000b400cbcc7a23 */ /* 0x000fe400000108d7 */
[----:B------:R-:W-:Y:S01]  /*a7b0*/  HMMA.16816.F32.BF16 R128, R176, R142, R128 ;  /* 0x0000008eb080723c */ /* 0x000fe20000041880 */
[----:B------:R-:W3:Y:S03]  /*a7c0*/  LDSM.16.MT88.4 R140, [R241+0x900] ;  /* 0x00090000f18c783b */ /* 0x000ee60000004200 */
[----:B------:R-:W-:Y:S01]  /*a7d0*/  FADD.FTZ R186, R186, R190 ;  /* 0x000000bebaba7221 */ /* 0x000fe20000010000 */
[----:B------:R-:W4:Y:S01]  /*a7e0*/  MUFU.EX2 R196, R196 ;  /* 0x000000c400c47308 */ /* 0x000f220000000800 */
[----:B------:R-:W-:Y:S02]  /*a7f0*/  FFMA.FTZ R200, R201, c[0x0][0x2d0], -R213 ;  /* 0x0000b400c9c87a23 */ /* 0x000fe400000108d5 */
[----:B------:R-:W-:Y:S01]  /*a800*/  FADD.FTZ R186, R184, R186 ;  /* 0x000000bab8ba7221 */ /* 0x000fe20000010000 */
[C---:B-----5:R-:W-:Y:S03]  /*a810*/  F2FP.BF16.PACK_AB R133, R194.reuse, R193 ;  /* 0x000000c1c285723e */ /* 0x060fe600000010ff */
[----:B------:R-:W-:Y:S03]  /*a820*/  FADD.FTZ R186, R193, R186 ;  /* 0x000000bac1ba7221 */ /* 0x000fe60000010000 */
[----:B------:R-:W5:Y:S01]  /*a830*/  MUFU.EX2 R197, R197 ;  /* 0x000000c500c57308 */ /* 0x000f620000000800 */
[----:B------:R-:W-:Y:S02]  /*a840*/  FADD.FTZ R194, R194, R186 ;  /* 0x000000bac2c27221 */ /* 0x000fe40000010000 */
[----:B--2---:R-:W-:Y:S07]  /*a850*/  FFMA.FTZ R214, R180, R158, R214 ;  /* 0x0000009eb4d67223 */ /* 0x004fee00000100d6 */
[----:B------:R-:W2:Y:S01]  /*a860*/  MUFU.EX2 R198, R198 ;  /* 0x000000c600c67308 */ /* 0x000ea20000000800 */
[----:B------:R-:W-:Y:S01]  /*a870*/  FADD.FTZ R214, R189, R214 ;  /* 0x000000d6bdd67221 */ /* 0x000fe20000010000 */
[----:B----4-:R-:W-:Y:S03]  /*a880*/  F2FP.BF16.PACK_AB R134, R196, R195 ;  /* 0x000000c3c486723e */ /* 0x010fe600000010ff */
[----:B------:R-:W-:Y:S04]  /*a890*/  FADD.FTZ R187, R187, R214 ;  /* 0x000000d6bbbb7221 */ /* 0x000fe80000010000 */
[----:B------:R-:W-:Y:S01]  /*a8a0*/  FADD.FTZ R185, R185, R187 ;  /* 0x000000bbb9b97221 */ /* 0x000fe20000010000 */
[----:B------:R4:W-:Y:S03]  /*a8b0*/  MUFU.EX2 R168, R148 ;  /* 0x0000009400a87308 */ /* 0x0009e60000000800 */
[----:B------:R-:W-:Y:S02]  /*a8c0*/  FADD.FTZ R185, R191, R185 ;  /* 0x000000b9bfb97221 */ /* 0x000fe40000010000 */
[----:B-----5:R-:W-:Y:S02]  /*a8d0*/  FADD.FTZ R194, R197, R194 ;  /* 0x000000c2c5c27221 */ /* 0x020fe40000010000 */
[----:B------:R-:W-:Y:S03]  /*a8e0*/  FADD.FTZ R192, R192, R185 ;  /* 0x000000b9c0c07221 */ /* 0x000fe60000010000 */
[----:B------:R-:W-:Y:S01]  /*a8f0*/  MUFU.EX2 R203, R152 ;  /* 0x0000009800cb7308 */ /* 0x000fe20000000800 */
[----:B------:R-:W-:Y:S01]  /*a900*/  FADD.FTZ R192, R195, R192 ;  /* 0x000000c0c3c07221 */ /* 0x000fe20000010000 */
[----:B--2---:R-:W-:Y:S03]  /*a910*/  F2FP.BF16.PACK_AB R135, R198, R197 ;  /* 0x000000c5c687723e */ /* 0x004fe600000010ff */
[----:B------:R-:W-:Y:S02]  /*a920*/  FADD.FTZ R196, R196, R192 ;  /* 0x000000c0c4c47221 */ /* 0x000fe40000010000 */
[----:B------:R-:W-:Y:S03]  /*a930*/  FADD.FTZ R198, R198, R194 ;  /* 0x000000c2c6c67221 */ /* 0x000fe60000010000 */
[----:B------:R-:W2:Y:S01]  /*a940*/  MUFU.EX2 R202, R202 ;  /* 0x000000ca00ca7308 */ /* 0x000ea20000000800 */
[C---:B-1----:R-:W-:Y:S05]  /*a950*/  HMMA.16816.F32.BF16 R4, R132.reuse, R136, R4 ;  /* 0x000000888404723c */ /* 0x042fea0000041804 */
[----:B----4-:R-:W-:Y:S03]  /*a960*/  FFMA.FTZ R148, R170, c[0x0][0x2d0], -R213 ;  /* 0x0000b400aa947a23 */ /* 0x010fe600000108d5 */
[C---:B------:R-:W-:Y:S01]  /*a970*/  HMMA.16816.F32.BF16 R8, R132.reuse, R138, R8 ;  /* 0x0000008a8408723c */ /* 0x040fe20000041808 */
[----:B------:R-:W1:Y:S01]  /*a980*/  LDSM.16.MT88.4 R136, [R240+0x900] ;  /* 0x00090000f088783b */ /* 0x000e620000004200 */
[----:B------:R4:W-:Y:S06]  /*a990*/  MUFU.EX2 R170, R148 ;  /* 0x0000009400aa7308 */ /* 0x0009ec0000000800 */
[C---:B------:R-:W-:Y:S04]  /*a9a0*/  HMMA.16816.F32.BF16 R12, R132.reuse, R144, R12 ;  /* 0x00000090840c723c */ /* 0x040fe8000004180c */
[----:B------:R-:W-:Y:S01]  /*a9b0*/  MUFU.EX2 R201, R153 ;  /* 0x0000009900c97308 */ /* 0x000fe20000000800 */
[----:B--2---:R-:W-:Y:S03]  /*a9c0*/  F2FP.BF16.PACK_AB R180, R202, R203 ;  /* 0x000000cbcab4723e */ /* 0x004fe600000010ff */
[C---:B------:R-:W-:Y:S01]  /*a9d0*/  HMMA.16816.F32.BF16 R16, R132.reuse, R146, R16 ;  /* 0x000000928410723c */ /* 0x040fe20000041810 */
[----:B------:R-:W2:Y:S05]  /*a9e0*/  LDSM.16.MT88.4 R144, [R247+0x3900] ;  /* 0x00390000f790783b */ /* 0x000eaa0000004200 */
[----:B------:R-:W-:Y:S02]  /*a9f0*/  MUFU.EX2 R200, R200 ;  /* 0x000000c800c87308 */ /* 0x000fe40000000800 */
[C---:B---3--:R-:W-:Y:S04]  /*aa00*/  HMMA.16816.F32.BF16 R20, R132.reuse, R140, R20 ;  /* 0x0000008c8414723c */ /* 0x048fe80000041814 */
[--C-:B----4-:R-:W-:Y:S04]  /*aa10*/  FFMA.FTZ R148, R171, c[0x0][0x2d0], -R215.reuse ;  /* 0x0000b400ab947a23 */ /* 0x110fe800000108d7 */
[C---:B------:R-:W-:Y:S01]  /*aa20*/  HMMA.16816.F32.BF16 R24, R132.reuse, R142, R24 ;  /* 0x0000008e8418723c */ /* 0x040fe20000041818 */
[----:B------:R-:W3:Y:S01]  /*aa30*/  LDSM.16.MT88.4 R140, [R242+0x3900] ;  /* 0x00390000f28c783b */ /* 0x000ee20000004200 */
[----:B------:R4:W-:Y:S06]  /*aa40*/  MUFU.EX2 R171, R148 ;  /* 0x0000009400ab7308 */ /* 0x0009ec0000000800 */
[C---:B-1----:R-:W-:Y:S04]  /*aa50*/  HMMA.16816.F32.BF16 R28, R132.reuse, R136, R28 ;  /* 0x00000088841c723c */ /* 0x042fe8000004181c */
[----:B------:R-:W-:Y:S04]  /*aa60*/  MUFU.EX2 R204, R204 ;  /* 0x000000cc00cc7308 */ /* 0x000fe80000000800 */
[C---:B------:R-:W-:Y:S01]  /*aa70*/  HMMA.16816.F32.BF16 R32, R132.reuse, R138, R32 ;  /* 0x0000008a8420723c */ /* 0x040fe20000041820 */
[----:B------:R-:W1:Y:S07]  /*aa80*/  LDSM.16.MT88.4 R136, [R241+0x3900] ;  /* 0x00390000f188783b */ /* 0x000e6e0000004200 */
[C---:B--2---:R-:W-:Y:S04]  /*aa90*/  HMMA.16816.F32.BF16 R36, R132.reuse, R144, R36 ;  /* 0x000000908424723c */ /* 0x044fe80000041824 */
[--C-:B----4-:R-:W-:Y:S04]  /*aaa0*/  FFMA.FTZ R148, R167, c[0x0][0x2d0], -R215.reuse ;  /* 0x0000b400a7947a23 */ /* 0x110fe800000108d7 */
        /* <DEDUP_REMOVED lines=20> */
[C---:B---3--:R-:W-:Y:S07]  /*abf0*/  HMMA.16816.F32.BF16 R92, R132.reuse, R140, R92 ;  /* 0x0000008c845c723c */ /* 0x048fee000004185c */
[----:B------:R-:W-:Y:S01]  /*ac00*/  FFMA.FTZ R140, R163, c[0x0][0x2d0], -R215 ;  /* 0x0000b400a38c7a23 */ /* 0x000fe200000108d7 */
[C---:B------:R-:W-:Y:S03]  /*ac10*/  HMMA.16816.F32.BF16 R96, R132.reuse, R142, R96 ;  /* 0x0000008e8460723c */ /* 0x040fe60000041860 */
[----:B------:R3:W4:Y:S05]  /*ac20*/  MUFU.EX2 R178, R140 ;  /* 0x0000008c00b27308 */ /* 0x00072a0000000800 */
[C---:B-1----:R-:W-:Y:S07]  /*ac30*/  HMMA.16816.F32.BF16 R100, R132.reuse, R136, R100 ;  /* 0x000000888464723c */ /* 0x042fee0000041864 */
[----:B------:R-:W-:Y:S01]  /*ac40*/  FFMA.FTZ R136, R169, c[0x0][0x2d0], -R213 ;  /* 0x0000b400a9887a23 */ /* 0x000fe200000108d5 */
[C---:B------:R-:W-:Y:S03]  /*ac50*/  HMMA.16816.F32.BF16 R104, R132.reuse, R138, R104 ;  /* 0x0000008a8468723c */ /* 0x040fe60000041868 */
[----:B------:R1:W5:Y:S05]  /*ac60*/  MUFU.EX2 R169, R136 ;  /* 0x0000008800a97308 */ /* 0x00036a0000000800 */
[C---:B--2---:R-:W-:Y:S01]  /*ac70*/  HMMA.16816.F32.BF16 R108, R132.reuse, R144, R108 ;  /* 0x00000090846c723c */ /* 0x044fe2000004186c */
[----:B---3--:R-:W2:Y:S03]  /*ac80*/  LDSM.16.MT88.4 R140, [R241+0x9900] ;  /* 0x00990000f18c783b */ /* 0x008ea60000004200 */
[-C--:B----4-:R-:W-:Y:S03]  /*ac90*/  MOV R3, R178.reuse ;  /* 0x000000b200037202 */ /* 0x090fe60000000f00 */
[----:B------:R-:W-:Y:S01]  /*aca0*/  FFMA.FTZ R144, R162, c[0x0][0x2d0], -R215 ;  /* 0x0000b400a2907a23 */ /* 0x000fe200000108d7 */
[C---:B------:R-:W-:Y:S01]  /*acb0*/  HMMA.16816.F32.BF16 R112, R132.reuse, R146, R112 ;  /* 0x000000928470723c */ /* 0x040fe20000041870 */
[----:B------:R3:W-:Y:S03]  /*acc0*/  MUFU.EX2 R162, R148 ;  /* 0x0000009400a27308 */ /* 0x0007e60000000800 */
[----:B------:R-:W-:Y:S07]  /*acd0*/  FADD.FTZ R3, R3, R196 ;  /* 0x000000c403037221 */ /* 0x000fee0000010000 */
[----:B------:R4:W4:Y:S01]  /*ace0*/  MUFU.EX2 R177, R144 ;  /* 0x0000009000b17308 */ /* 0x0009220000000800 */
[----:B-1----:R-:W1:Y:S01]  /*acf0*/  LDSM.16.MT88.4 R136, [R240+0x9900] ;  /* 0x00990000f088783b */ /* 0x002e620000004200 */
[--C-:B---3--:R-:W-:Y:S08]  /*ad00*/  FFMA.FTZ R148, R165, c[0x0][0x2d0], -R213.reuse ;  /* 0x0000b400a5947a23 */ /* 0x108ff000000108d5 */
[----:B------:R3:W-:Y:S01]  /*ad10*/  MUFU.EX2 R154, R148 ;  /* 0x00000094009a7308 */ /* 0x0007e20000000800 */
[C---:B--2---:R-:W-:Y:S03]  /*ad20*/  HMMA.16816.F32.BF16 R116, R132.reuse, R140, R116 ;  /* 0x0000008c8474723c */ /* 0x044fe60000041874 */
[--C-:B----4-:R-:W-:Y:S06]  /*ad30*/  FFMA.FTZ R144, R161, c[0x0][0x2d0], -R213.reuse ;  /* 0x0000b400a1907a23 */ /* 0x110fec00000108d5 */
[----:B------:R2:W-:Y:S01]  /*ad40*/  MUFU.EX2 R176, R144 ;  /* 0x0000009000b07308 */ /* 0x0005e20000000800 */
[C---:B------:R-:W-:Y:S03]  /*ad50*/  HMMA.16816.F32.BF16 R120, R132.reuse, R142, R120 ;  /* 0x0000008e8478723c */ /* 0x040fe60000041878 */
[--C-:B------:R-:W-:Y:S06]  /*ad60*/  FFMA.FTZ R140, R160, c[0x0][0x2d0], -R213.reuse ;  /* 0x0000b400a08c7a23 */ /* 0x100fec00000108d5 */
[----:B------:R-:W4:Y:S01]  /*ad70*/  MUFU.EX2 R161, R140 ;  /* 0x0000008c00a17308 */ /* 0x000f220000000800 */
[C---:B-1----:R-:W-:Y:S03]  /*ad80*/  HMMA.16816.F32.BF16 R124, R132.reuse, R136, R124 ;  /* 0x00000088847c723c */ /* 0x042fe6000004187c */
[----:B---3--:R-:W-:Y:S05]  /*ad90*/  FFMA.FTZ R148, R164, c[0x0][0x2d0], -R213 ;  /* 0x0000b400a4947a23 */ /* 0x008fea00000108d5 */
[----:B------:R-:W-:Y:S01]  /*ada0*/  HMMA.16816.F32.BF16 R128, R132, R138, R128 ;  /* 0x0000008a8480723c */ /* 0x000fe20000041880 */
[----:B------:R-:W-:Y:S01]  /*adb0*/  LDSM.16.MT88.4 R136, [R241+0x1100] ;  /* 0x00110000f188783b */ /* 0x000fe20000004200 */
[----:B------:R1:W3:Y:S05]  /*adc0*/  MUFU.EX2 R160, R148 ;  /* 0x0000009400a07308 */ /* 0x0002ea0000000800 */
[----:B------:R-:W-:Y:S02]  /*add0*/  F2FP.BF16.PACK_AB R132, R168, R178 ;  /* 0x000000b2a884723e */ /* 0x000fe400000010ff */
[----:B--2---:R-:W2:Y:S03]  /*ade0*/  LDSM.16.MT88.4 R144, [R247+0x1100] ;  /* 0x00110000f790783b */ /* 0x004ea60000004200 */
[----:B-----5:R-:W-:Y:S02]  /*adf0*/  F2FP.BF16.PACK_AB R133, R170, R169 ;  /* 0x000000a9aa85723e */ /* 0x020fe400000010ff */
[----:B------:R-:W-:Y:S02]  /*ae00*/  F2FP.BF16.PACK_AB R134, R177, R171 ;  /* 0x000000abb186723e */ /* 0x000fe400000010ff */
[----:B----4-:R-:W-:Y:S01]  /*ae10*/  F2FP.BF16.PACK_AB R135, R161, R176 ;  /* 0x000000b0a187723e */ /* 0x010fe200000010ff */
[----:B------:R-:W4:Y:S01]  /*ae20*/  LDSM.16.MT88.4 R140, [R242+0x1100] ;  /* 0x00110000f28c783b */ /* 0x000f220000004200 */
[----:B-1----:R-:W-:Y:S01]  /*ae30*/  FFMA.FTZ R148, R174, c[0x0][0x2d0], -R215 ;  /* 0x0000b400ae947a23 */ /* 0x002fe200000108d7 */
[----:B---3--:R-:W-:Y:S03]  /*ae40*/  MOV R187, R160 ;  /* 0x000000a000bb7202 */ /* 0x008fe60000000f00 */
[----:B------:R1:W-:Y:S01]  /*ae50*/  MUFU.EX2 R157, R148 ;  /* 0x00000094009d7308 */ /* 0x0003e20000000800 */
[C---:B--2---:R-:W-:Y:S03]  /*ae60*/  HMMA.16816.F32.BF16 R4, R132.reuse, R144, R4 ;  /* 0x000000908404723c */ /* 0x044fe60000041804 */
[----:B-1----:R-:W-:Y:S05]  /*ae70*/  FFMA.FTZ R148, R172, c[0x0][0x2d0], -R213 ;  /* 0x0000b400ac947a23 */ /* 0x002fea00000108d5 */
[C---:B------:R-:W-:Y:S01]  /*ae80*/  HMMA.16816.F32.BF16 R8, R132.reuse, R146, R8 ;  /* 0x000000928408723c */ /* 0x040fe20000041808 */
[----:B------:R-:W1:Y:S01]  /*ae90*/  LDSM.16.MT88.4 R144, [R240+0x1100] ;  /* 0x00110000f090783b */ /* 0x000e620000004200 */
[----:B------:R2:W3:Y:S06]  /*aea0*/  MUFU.EX2 R156, R148 ;  /* 0x00000094009c7308 */ /* 0x0004ec0000000800 */
[C---:B----4-:R-:W-:Y:S08]  /*aeb0*/  HMMA.16816.F32.BF16 R12, R132.reuse, R140, R12 ;  /* 0x0000008c840c723c */ /* 0x050ff0000004180c */
[C---:B------:R-:W-:Y:S01]  /*aec0*/  HMMA.16816.F32.BF16 R16, R132.reuse, R142, R16 ;  /* 0x0000008e8410723c */ /* 0x040fe20000041810 */
[----:B------:R-:W4:Y:S07]  /*aed0*/  LDSM.16.MT88.4 R140, [R247+0x4100] ;  /* 0x00410000f78c783b */ /* 0x000f2e0000004200 */
[C---:B------:R-:W-:Y:S01]  /*aee0*/  HMMA.16816.F32.BF16 R20, R132.reuse, R136, R20 ;  /* 0x000000888414723c */ /* 0x040fe20000041814 */
[----:B--2---:R-:W-:Y:S03]  /*aef0*/  LDSM.16.MT88.4 R148, [R241+0x2100] ;  /* 0x00210000f194783b */ /* 0x004fe60000004200 */
[----:B---3--:R-:W-:Y:S04]  /*af00*/  MOV R189, R156 ;  /* 0x0000009c00bd7202 */ /* 0x008fe80000000f00 */
[C---:B------:R-:W-:Y:S01]  /*af10*/  HMMA.16816.F32.BF16 R24, R132.reuse, R138, R24 ;  /* 0x0000008a8418723c */ /* 0x040fe20000041818 */
[----:B------:R-:W2:Y:S07]  /*af20*/  LDSM.16.MT88.4 R136, [R242+0x4100] ;  /* 0x00410000f288783b */ /* 0x000eae0000004200 */
[C---:B-1----:R-:W-:Y:S08]  /*af30*/  HMMA.16816.F32.BF16 R28, R132.reuse, R144, R28 ;  /* 0x00000090841c723c */ /* 0x042ff0000004181c */
[C---:B------:R-:W-:Y:S01]  /*af40*/  HMMA.16816.F32.BF16 R32, R132.reuse, R146, R32 ;  /* 0x000000928420723c */ /* 0x040fe20000041820 */
[----:B------:R-:W1:Y:S07]  /*af50*/  LDSM.16.MT88.4 R144, [R241+0x4100] ;  /* 0x00410000f190783b */ /* 0x000e6e0000004200 */
[C---:B----4-:R-:W-:Y:S08]  /*af60*/  HMMA.16816.F32.BF16 R36, R132.reuse, R140, R36 ;  /* 0x0000008c8424723c */ /* 0x050ff00000041824 */
        /* <DEDUP_REMOVED lines=20> */
[C---:B--2---:R-:W-:Y:S07]  /*b0b0*/  HMMA.16816.F32.BF16 R92, R132.reuse, R136, R92 ;  /* 0x00000088845c723c */ /* 0x044fee000004185c */
[--C-:B------:R-:W-:Y:S01]  /*b0c0*/  FFMA.FTZ R136, R166, c[0x0][0x2d0], -R215.reuse ;  /* 0x0000b400a6887a23 */ /* 0x100fe200000108d7 */
[C---:B------:R-:W-:Y:S01]  /*b0d0*/  HMMA.16816.F32.BF16 R96, R132.reuse, R138, R96 ;  /* 0x0000008a8460723c */ /* 0x040fe20000041860 */
[----:B------:R-:W-:Y:S02]  /*b0e0*/  LDSM.16.MT88.4 R164, [R242+0x2900] ;  /* 0x00290000f2a4783b */ /* 0x000fe40000004200 */
[----:B------:R2:W-:Y:S05]  /*b0f0*/  MUFU.EX2 R155, R136 ;  /* 0x00000088009b7308 */ /* 0x0005ea0000000800 */
[C---:B-1----:R-:W-:Y:S07]  /*b100*/  HMMA.16816.F32.BF16 R100, R132.reuse, R144, R100 ;  /* 0x000000908464723c */ /* 0x042fee0000041864 */
[--C-:B------:R-:W-:Y:S01]  /*b110*/  FFMA.FTZ R144, R175, c[0x0][0x2d0], -R215.reuse ;  /* 0x0000b400af907a23 */ /* 0x100fe200000108d7 */
[C---:B------:R-:W-:Y:S03]  /*b120*/  HMMA.16816.F32.BF16 R104, R132.reuse, R146, R104 ;  /* 0x000000928468723c */ /* 0x040fe60000041868 */
[----:B------:R1:W4:Y:S01]  /*b130*/  MUFU.EX2 R163, R144 ;  /* 0x0000009000a37308 */ /* 0x0003220000000800 */
[----:B------:R-:W-:Y:S02]  /*b140*/  FFMA.FTZ R215, R211, c[0x0][0x2d0], -R215 ;  /* 0x0000b400d3d77a23 */ /* 0x000fe400000108d7 */
[--C-:B------:R-:W-:Y:S01]  /*b150*/  FFMA.FTZ R211, R182, c[0x0][0x2d0], -R213.reuse ;  /* 0x0000b400b6d37a23 */ /* 0x100fe200000108d5 */
[----:B------:R-:W-:Y:S01]  /*b160*/  MOV R182, R157 ;  /* 0x0000009d00b67202 */ /* 0x000fe20000000f00 */
[C---:B---3--:R-:W-:Y:S01]  /*b170*/  HMMA.16816.F32.BF16 R108, R132.reuse, R140, R108 ;  /* 0x0000008c846c723c */ /* 0x048fe2000004186c */
[----:B--2---:R-:W2:Y:S03]  /*b180*/  LDSM.16.MT88.4 R136, [R241+0xa100] ;  /* 0x00a10000f188783b */ /* 0x004ea60000004200 */
[----:B------:R-:W-:Y:S01]  /*b190*/  MOV R188, R182 ;  /* 0x000000b600bc7202 */ /* 0x000fe20000000f00 */
[----:B------:R-:W3:Y:S02]  /*b1a0*/  MUFU.EX2 R215, R215 ;  /* 0x000000d700d77308 */ /* 0x000ee40000000800 */
[--C-:B------:R-:W-:Y:S01]  /*b1b0*/  FFMA.FTZ R140, R173, c[0x0][0x2d0], -R213.reuse ;  /* 0x0000b400ad8c7a23 */ /* 0x100fe200000108d5 */
[C---:B------:R-:W-:Y:S01]  /*b1c0*/  HMMA.16816.F32.BF16 R112, R132.reuse, R142, R112 ;  /* 0x0000008e8470723c */ /* 0x040fe20000041870 */
[----:B------:R-:W-:Y:S03]  /*b1d0*/  LDSM.16.MT88.4 R172, [R247+0x2900] ;  /* 0x00290000f7ac783b */ /* 0x000fe60000004200 */
[----:B------:R-:W-:Y:S01]  /*b1e0*/  FFMA.FTZ R213, R181, c[0x0][0x2d0], -R213 ;  /* 0x0000b400b5d57a23 */ /* 0x000fe200000108d5 */
[----:B------:R-:W-:Y:S02]  /*b1f0*/  F2FP.BF16.PACK_AB R181, R200, R201 ;  /* 0x000000c9c8b5723e */ /* 0x000fe400000010ff */
[----:B------:R5:W5:Y:S02]  /*b200*/  MUFU.EX2 R179, R140 ;  /* 0x0000008c00b37308 */ /* 0x000b640000000800 */
[----:B-1----:R-:W1:Y:S03]  /*b210*/  LDSM.16.MT88.4 R144, [R240+0xa100] ;  /* 0x00a10000f090783b */ /* 0x002e660000004200 */
[----:B----4-:R-:W-:Y:S05]  /*b220*/  MOV R190, R163 ;  /* 0x000000a300be7202 */ /* 0x010fea0000000f00 */
[----:B------:R-:W-:Y:S01]  /*b230*/  MUFU.EX2 R211, R211 ;  /* 0x000000d300d37308 */ /* 0x000fe20000000800 */
[----:B---3--:R-:W-:Y:S09]  /*b240*/  F2FP.BF16.PACK_AB R182, R215, R204 ;  /* 0x000000ccd7b6723e */ /* 0x008ff200000010ff */
[----:B------:R-:W3:Y:S01]  /*b250*/  MUFU.EX2 R213, R213 ;  /* 0x000000d500d57308 */ /* 0x000ee20000000800 */
[----:B-----5:R-:W4:Y:S01]  /*b260*/  LDSM.16.MT88.4 R140, [R247+0x1900] ;  /* 0x00190000f78c783b */ /* 0x020f220000004200 */
[----:B------:R-:W-:Y:S01]  /*b270*/  MOV R214, R179 ;  /* 0x000000b300d67202 */ /* 0x000fe20000000f00 */
[C---:B--2---:R-:W-:Y:S08]  /*b280*/  HMMA.16816.F32.BF16 R116, R132.reuse, R136, R116 ;  /* 0x000000888474723c */ /* 0x044ff00000041874 */
[C---:B------:R-:W-:Y:S01]  /*b290*/  HMMA.16816.F32.BF16 R120, R132.reuse, R138, R120 ;  /* 0x0000008a8478723c */ /* 0x040fe20000041878 */
[----:B------:R-:W2:Y:S07]  /*b2a0*/  LDSM.16.MT88.4 R136, [R242+0x1900] ;  /* 0x00190000f288783b */ /* 0x000eae0000004200 */
[C---:B-1----:R-:W-:Y:S04]  /*b2b0*/  HMMA.16816.F32.BF16 R124, R132.reuse, R144, R124 ;  /* 0x00000090847c723c */ /* 0x042fe8000004187c */
[----:B---3--:R-:W-:Y:S04]  /*b2c0*/  F2FP.BF16.PACK_AB R183, R213, R211 ;  /* 0x000000d3d5b7723e */ /* 0x008fe800000010ff */
[----:B------:R-:W-:Y:S01]  /*b2d0*/  HMMA.16816.F32.BF16 R128, R132, R146, R128 ;  /* 0x000000928480723c */ /* 0x000fe20000041880 */
[----:B------:R-:W1:Y:S06]  /*b2e0*/  LDSM.16.MT88.4 R144, [R241+0x1900] ;  /* 0x00190000f190783b */ /* 0x000e6c0000004200 */
[----:B------:R-:W-:Y:S02]  /*b2f0*/  F2FP.BF16.PACK_AB R134, R157, R163 ;  /* 0x000000a39d86723e */ /* 0x000fe400000010ff */
[----:B------:R-:W-:Y:S02]  /*b300*/  F2FP.BF16.PACK_AB R135, R156, R179 ;  /* 0x000000b39c87723e */ /* 0x000fe400000010ff */
[----:B------:R-:W-:Y:S01]  /*b310*/  LDSM.16.MT88.4 R156, [R241+0x2900] ;  /* 0x00290000f19c783b */ /* 0x000fe20000004200 */
[----:B------:R-:W-:Y:S02]  /*b320*/  F2FP.BF16.PACK_AB R132, R155, R162 ;  /* 0x000000a29b84723e */ /* 0x000fe400000010ff */
[----:B------:R-:W-:Y:S07]  /*b330*/  F2FP.BF16.PACK_AB R133, R160, R154 ;  /* 0x0000009aa085723e */ /* 0x000fee00000010ff */
        /* <DEDUP_REMOVED lines=46> */
[----:B------:R-:W-:Y:S01]  /*b620*/  HMMA.16816.F32.BF16 R128, R132, R142, R128 ;  /* 0x0000008e8480723c */ /* 0x000fe20000041880 */
[----:B------:R-:W-:Y:S06]  /*b630*/  LDSM.16.MT88.4 R140, [R247+0x5100] ;  /* 0x00510000f78c783b */ /* 0x000fec0000004200 */
[----:B------:R-:W-:Y:S02]  /*b640*/  F2FP.BF16.PACK_AB R132, R212, R210 ;  /* 0x000000d2d484723e */ /* 0x000fe400000010ff */
[----:B------:R-:W-:Y:S03]  /*b650*/  F2FP.BF16.PACK_AB R133, R208, R206 ;  /* 0x000000ced085723e */ /* 0x000fe600000010ff */
[----:B------:R-:W-:Y:S02]  /*b660*/  F2FP.BF16.PACK_AB R134, R207, R209 ;  /* 0x000000d1cf86723e */ /* 0x000fe400000010ff */
[----:B------:R-:W-:Y:S07]  /*b670*/  F2FP.BF16.PACK_AB R135, R199, R205 ;  /* 0x000000cdc787723e */ /* 0x000fee00000010ff */
        /* <DEDUP_REMOVED lines=14> */
[----:B------:R-:W4:Y:S07]  /*b760*/  LDSM.16.MT88.4 R140, [R247+0x8100] ;  /* 0x00810000f78c783b */ /* 0x000f2e0000004200 */
        /* <DEDUP_REMOVED lines=23> */
[----:B------:R-:W-:Y:S07]  /*b8e0*/  LDSM.16.MT88.4 R140, [R247+0x5900] ;  /* 0x00590000f78c783b */ /* 0x000fee0000004200 */
[C---:B-1----:R-:W-:Y:S07]  /*b8f0*/  HMMA.16816.F32.BF16 R108, R132.reuse, R144, R108 ;  /* 0x00000090846c723c */ /* 0x042fee000004186c */
[----:B------:R-:W-:Y:S01]  /*b900*/  MOV R144, R171 ;  /* 0x000000ab00907202 */ /* 0x000fe20000000f00 */
[C---:B------:R-:W-:Y:S04]  /*b910*/  HMMA.16816.F32.BF16 R112, R132.reuse, R146, R112 ;  /* 0x000000928470723c */ /* 0x040fe80000041870 */
[----:B------:R-:W-:Y:S03]  /*b920*/  MOV R145, R170 ;  /* 0x000000aa00917202 */ /* 0x000fe60000000f00 */
[----:B------:R-:W-:Y:S01]  /*b930*/  MOV R146, R177 ;  /* 0x000000b100927202 */ /* 0x000fe20000000f00 */
[C---:B---3--:R-:W-:Y:S04]  /*b940*/  HMMA.16816.F32.BF16 R116, R132.reuse, R148, R116 ;  /* 0x000000948474723c */ /* 0x048fe80000041874 */
[----:B------:R-:W-:Y:S04]  /*b950*/  MOV R147, R176 ;  /* 0x000000b000937202 */ /* 0x000fe80000000f00 */
[C---:B------:R-:W-:Y:S01]  /*b960*/  HMMA.16816.F32.BF16 R120, R132.reuse, R150, R120 ;  /* 0x000000968478723c */ /* 0x040fe20000041878 */
[----:B------:R-:W1:Y:S07]  /*b970*/  LDSM.16.MT88.4 R148, [R240+0x2900] ;  /* 0x00290000f094783b */ /* 0x000e6e0000004200 */
[C---:B--2---:R-:W-:Y:S07]  /*b980*/  HMMA.16816.F32.BF16 R124, R132.reuse, R136, R124 ;  /* 0x00000088847c723c */ /* 0x044fee000004187c */
[----:B------:R-:W-:Y:S01]  /*b990*/  MOV R137, R169 ;  /* 0x000000a900897202 */ /* 0x000fe20000000f00 */
[----:B------:R-:W-:Y:S01]  /*b9a0*/  HMMA.16816.F32.BF16 R128, R132, R138, R128 ;  /* 0x0000008a8480723c */ /* 0x000fe20000041880 */
[----:B------:R-:W2:Y:S03]  /*b9b0*/  LDSM.16.MT88.4 R132, [R242+0x5900] ;  /* 0x00590000f284783b */ /* 0x000ea60000004200 */
[----:B------:R-:W-:Y:S03]  /*b9c0*/  MOV R136, R168 ;  /* 0x000000a800887202 */ /* 0x000fe60000000f00 */
[----:B------:R-:W-:Y:S01]  /*b9d0*/  MOV R138, R162 ;  /* 0x000000a2008a7202 */ /* 0x000fe20000000f00 */
[C---:B------:R-:W-:Y:S01]  /*b9e0*/  HMMA.16816.F32.BF16 R176, R180.reuse, R172, R4 ;  /* 0x000000acb4b0723c */ /* 0x040fe20000041804 */
[----:B------:R-:W3:Y:S04]  /*b9f0*/  LDSM.16.MT88.4 R4, [R241+0x5900] ;  /* 0x00590000f104783b */ /* 0x000ee80000004200 */
[----:B------:R-:W-:Y:S03]  /*ba00*/  MOV R139, R161 ;  /* 0x000000a1008b7202 */ /* 0x000fe60000000f00 */
[C---:B------:R-:W-:Y:S07]  /*ba10*/  HMMA.16816.F32.BF16 R172, R180.reuse, R174, R8 ;  /* 0x000000aeb4ac723c */ /* 0x040fee0000041808 */
[----:B------:R-:W-:Y:S01]  /*ba20*/  MOV R10, R155 ;  /* 0x0000009b000a7202 */ /* 0x000fe20000000f00 */
[C---:B------:R-:W-:Y:S01]  /*ba30*/  HMMA.16816.F32.BF16 R168, R180.reuse, R164, R12 ;  /* 0x000000a4b4a8723c */ /* 0x040fe2000004180c */
[----:B------:R-:W-:Y:S03]  /*ba40*/  LDSM.16.MT88.4 R12, [R247+0x8900] ;  /* 0x00890000f70c783b */ /* 0x000fe60000004200 */
[----:B------:R-:W-:Y:S04]  /*ba50*/  MOV R11, R154 ;  /* 0x0000009a000b7202 */ /* 0x000fe80000000f00 */
[C---:B------:R-:W-:Y:S01]  /*ba60*/  HMMA.16816.F32.BF16 R164, R180.reuse, R166, R16 ;  /* 0x000000a6b4a4723c */ /* 0x040fe20000041810 */
[----:B------:R-:W-:Y:S07]  /*ba70*/  LDSM.16.MT88.4 R16, [R242+0x8900] ;  /* 0x00890000f210783b */ /* 0x000fee0000004200 */
[C---:B------:R-:W-:Y:S01]  /*ba80*/  HMMA.16816.F32.BF16 R160, R180.reuse, R156, R20 ;  /* 0x0000009cb4a0723c */ /* 0x040fe20000041814 */
[----:B------:R-:W-:Y:S07]  /*ba90*/  LDSM.16.MT88.4 R20, [R241+0x8900] ;  /* 0x00890000f114783b */ /* 0x000fee0000004200 */
[C---:B------:R-:W-:Y:S01]  /*baa0*/  HMMA.16816.F32.BF16 R156, R180.reuse, R158, R24 ;  /* 0x0000009eb49c723c */ /* 0x040fe20000041818 */
[----:B------:R-:W-:Y:S07]  /*bab0*/  LDSM.16.MT88.4 R24, [R240+0x8900] ;  /* 0x00890000f018783b */ /* 0x000fee0000004200 */
[C---:B-1----:R-:W-:Y:S07]  /*bac0*/  HMMA.16816.F32.BF16 R152, R180.reuse, R148, R28 ;  /* 0x00000094b498723c */ /* 0x042fee000004181c */
[----:B------:R-:W-:Y:S01]  /*bad0*/  MOV R31, R10 ;  /* 0x0000000a001f7202 */ /* 0x000fe20000000f00 */
[C---:B------:R-:W-:Y:S04]  /*bae0*/  HMMA.16816.F32.BF16 R148, R180.reuse, R150, R32 ;  /* 0x00000096b494723c */ /* 0x040fe80000041820 */
[----:B------:R-:W-:Y:S02]  /*baf0*/  MOV R30, R11 ;  /* 0x0000000b001e7202 */ /* 0x000fe40000000f00 */
[----:B------:R-:W1:Y:S01]  /*bb00*/  LDSM.16.MT88.4 R8, [R240+0x5900] ;  /* 0x00590000f008783b */ /* 0x000e620000004200 */
[----:B------:R-:W-:Y:S02]  /*bb10*/  MOV R35, R146 ;  /* 0x0000009200237202 */ /* 0x000fe40000000f00 */
[----:B------:R-:W-:Y:S03]  /*bb20*/  MOV R34, R147 ;  /* 0x0000009300227202 */ /* 0x000fe60000000f00 */
[----:B------:R-:W-:Y:S02]  /*bb30*/  MOV R33, R144 ;  /* 0x0000009000217202 */ /* 0x000fe40000000f00 */
[----:B------:R-:W-:Y:S02]  /*bb40*/  MOV R32, R145 ;  /* 0x0000009100207202 */ /* 0x000fe40000000f00 */
[C---:B------:R-:W-:Y:S03]  /*bb50*/  HMMA.16816.F32.BF16 R144, R180.reuse, R140, R36 ;  /* 0x0000008cb490723c */ /* 0x040fe60000041824 */
[----:B------:R-:W-:Y:S02]  /*bb60*/  MOV R29, R138 ;  /* 0x0000008a001d7202 */ /* 0x000fe40000000f00 */
[----:B------:R-:W-:Y:S02]  /*bb70*/  MOV R28, R139 ;  /* 0x0000008b001c7202 */ /* 0x000fe40000000f00 */
[----:B------:R-:W-:Y:S01]  /*bb80*/  MOV R39, R136 ;  /* 0x0000008800277202 */ /* 0x000fe20000000f00 */
[C---:B------:R-:W-:Y:S04]  /*bb90*/  HMMA.16816.F32.BF16 R140, R180.reuse, R142, R40 ;  /* 0x0000008eb48c723c */ /* 0x040fe80000041828 */
[----:B------:R-:W-:Y:S01]  /*bba0*/  MOV R38, R137 ;  /* 0x0000008900267202 */ /* 0x000fe20000000f00 */
[----:B------:R-:W-:Y:S03]  /*bbb0*/  FADD.FTZ R3, R39, R3 ;  /* 0x0000000327037221 */ /* 0x000fe60000010000 */
[C---:B--2---:R-:W-:Y:S04]  /*bbc0*/  HMMA.16816.F32.BF16 R136, R180.reuse, R132, R44 ;  /* 0x00000084b488723c */ /* 0x044fe8000004182c */
[----:B------:R-:W-:Y:S04]  /*bbd0*/  FADD.FTZ R3, R33, R3 ;  /* 0x0000000321037221 */ /* 0x000fe80000010000 */
[C---:B------:R-:W-:Y:S04]  /*bbe0*/  HMMA.16816.F32.BF16 R132, R180.reuse, R134, R48 ;  /* 0x00000086b484723c */ /* 0x040fe80000041830 */
[----:B------:R-:W-:Y:S04]  /*bbf0*/  FADD.FTZ R3, R35, R3 ;  /* 0x0000000323037221 */ /* 0x000fe80000010000 */
[C---:B---3--:R-:W-:Y:S04]  /*bc00*/  HMMA.16816.F32.BF16 R52, R180.reuse, R4, R52 ;  /* 0x00000004b434723c */ /* 0x048fe80000041834 */
[----:B------:R-:W-:Y:S04]  /*bc10*/  FADD.FTZ R3, R29, R3 ;  /* 0x000000031d037221 */ /* 0x000fe80000010000 */
[C---:B------:R-:W-:Y:S01]  /*bc20*/  HMMA.16816.F32.BF16 R56, R180.reuse, R6, R56 ;  /* 0x00000006b438723c */ /* 0x040fe20000041838 */
[----:B------:R-:W2:Y:S03]  /*bc30*/  LDSM.16.MT88.4 R4, [R247+0xb900] ;  /* 0x00b90000f704783b */ /* 0x000ea60000004200 */
[----:B------:R-:W-:Y:S04]  /*bc40*/  FADD.FTZ R3, R31, R3 ;  /* 0x000000031f037221 */ /* 0x000fe80000010000 */
[C---:B-1----:R-:W-:Y:S04]  /*bc50*/  HMMA.16816.F32.BF16 R60, R180.reuse, R8, R60 ;  /* 0x00000008b43c723c */ /* 0x042fe8000004183c */
[----:B------:R-:W-:Y:S04]  /*bc60*/  FADD.FTZ R3, R190, R3 ;  /* 0x00000003be037221 */ /* 0x000fe80000010000 */
[C---:B------:R-:W-:Y:S01]  /*bc70*/  HMMA.16816.F32.BF16 R64, R180.reuse, R10, R64 ;  /* 0x0000000ab440723c */ /* 0x040fe20000041840 */
[----:B------:R-:W1:Y:S03]  /*bc80*/  LDSM.16.MT88.4 R8, [R242+0xb900] ;  /* 0x00b90000f208783b */ /* 0x000e660000004200 */
[----:B------:R-:W-:Y:S04]  /*bc90*/  FADD.FTZ R3, R188, R3 ;  /* 0x00000003bc037221 */ /* 0x000fe80000010000 */
[C---:B------:R-:W-:Y:S04]  /*bca0*/  HMMA.16816.F32.BF16 R68, R180.reuse, R12, R68 ;  /* 0x0000000cb444723c */ /* 0x040fe80000041844 */
[----:B------:R-:W-:Y:S04]  /*bcb0*/  FADD.FTZ R3, R210, R3 ;  /* 0x00000003d2037221 */ /* 0x000fe80000010000 */
[C---:B------:R-:W-:Y:S01]  /*bcc0*/  HMMA.16816.F32.BF16 R72, R180.reuse, R14, R72 ;  /* 0x0000000eb448723c */ /* 0x040fe20000041848 */
[----:B------:R-:W3:Y:S03]  /*bcd0*/  LDSM.16.MT88.4 R12, [R241+0xb900] ;  /* 0x00b90000f10c783b */ /* 0x000ee60000004200 */
[----:B------:R-:W-:Y:S04]  /*bce0*/  FADD.FTZ R212, R212, R3 ;  /* 0x00000003d4d47221 */ /* 0x000fe80000010000 */
[C---:B------:R-:W-:Y:S04]  /*bcf0*/  HMMA.16816.F32.BF16 R76, R180.reuse, R16, R76 ;  /* 0x00000010b44c723c */ /* 0x040fe8000004184c */
[----:B------:R-:W-:Y:S03]  /*bd00*/  FADD.FTZ R212, R209, R212 ;  /* 0x000000d4d1d47221 */ /* 0x000fe60000010000 */
[----:B------:R-:W-:Y:S01]  /*bd10*/  FADD.FTZ R16, R38, R198 ;  /* 0x000000c626107221 */ /* 0x000fe20000010000 */
[C---:B------:R-:W-:Y:S04]  /*bd20*/  HMMA.16816.F32.BF16 R80, R180.reuse, R18, R80 ;  /* 0x00000012b450723c */ /* 0x040fe80000041850 */
[----:B------:R-:W-:Y:S02]  /*bd30*/  FADD.FTZ R207, R207, R212 ;  /* 0x000000d4cfcf7221 */ /* 0x000fe40000010000 */
[----:B------:R-:W-:Y:S02]  /*bd40*/  FADD.FTZ R16, R32, R16 ;  /* 0x0000001020107221 */ /* 0x000fe40000010000 */
        /* <DEDUP_REMOVED lines=8> */
[C---:B--2---:R-:W-:Y:S01]  /*bdd0*/  HMMA.16816.F32.BF16 R100, R180.reuse, R4, R100 ;  /* 0x00000004b464723c */ /* 0x044fe20000041864 */
[----:B------:R2:W-:Y:S07]  /*bde0*/  STL [R1+0x2c], R3 ;  /* 0x00002c0301007387 */ /* 0x0005ee0000100800 */
[C---:B------:R-:W-:Y:S01]  /*bdf0*/  HMMA.16816.F32.BF16 R104, R180.reuse, R6, R104 ;  /* 0x00000006b468723c */ /* 0x040fe20000041868 */
[----:B------:R-:W4:Y:S07]  /*be00*/  LDSM.16.MT88.4 R4, [R240+0xb900] ;  /* 0x00b90000f004783b */ /* 0x000f2e0000004200 */
[C---:B-1----:R-:W-:Y:S07]  /*be10*/  HMMA.16816.F32.BF16 R108, R180.reuse, R8, R108 ;  /* 0x00000008b46c723c */ /* 0x042fee000004186c */
[----:B------:R-:W-:Y:S01]  /*be20*/  FADD.FTZ R8, R34, R16 ;  /* 0x0000001022087221 */ /* 0x000fe20000010000 */
[C---:B------:R-:W-:Y:S04]  /*be30*/  HMMA.16816.F32.BF16 R112, R180.reuse, R10, R112 ;  /* 0x0000000ab470723c */ /* 0x040fe80000041870 */
[----:B------:R-:W-:Y:S01]  /*be40*/  FADD.FTZ R8, R28, R8 ;  /* 0x000000081c087221 */ /* 0x000fe20000010000 */
[----:B--2---:R-:W-:Y:S03]  /*be50*/  MOV R3, R0 ;  /* 0x0000000000037202 */ /* 0x004fe60000000f00 */
[C---:B---3--:R-:W-:Y:S04]  /*be60*/  HMMA.16816.F32.BF16 R116, R180.reuse, R12, R116 ;  /* 0x0000000cb474723c */ /* 0x048fe80000041874 */
[----:B------:R-:W-:Y:S04]  /*be70*/  FADD.FTZ R8, R30, R8 ;  /* 0x000000081e087221 */ /* 0x000fe80000010000 */
[C---:B------:R-:W-:Y:S04]  /*be80*/  HMMA.16816.F32.BF16 R120, R180.reuse, R14, R120 ;  /* 0x0000000eb478723c */ /* 0x040fe80000041878 */
[----:B------:R-:W-:Y:S04]  /*be90*/  FADD.FTZ R8, R187, R8 ;  /* 0x00000008bb087221 */ /* 0x000fe80000010000 */
[----:B------:R-:W-:Y:S01]  /*bea0*/  FADD.FTZ R8, R214, R8 ;  /* 0x00000008d6087221 */ /* 0x000fe20000010000 */
[C---:B----4-:R-:W-:Y:S03]  /*beb0*/  HMMA.16816.F32.BF16 R124, R180.reuse, R4, R124 ;  /* 0x00000004b47c723c */ /* 0x050fe6000004187c */
[----:B------:R-:W-:Y:S04]  /*bec0*/  FADD.FTZ R8, R189, R8 ;  /* 0x00000008bd087221 */ /* 0x000fe80000010000 */
[----:B------:R-:W-:Y:S01]  /*bed0*/  FADD.FTZ R8, R206, R8 ;  /* 0x00000008ce087221 */ /* 0x000fe20000010000 */
[----:B------:R-:W-:Y:S04]  /*bee0*/  HMMA.16816.F32.BF16 R128, R180, R6, R128 ;  /* 0x00000006b480723c */ /* 0x000fe80000041880 */
[----:B------:R-:W-:Y:S03]  /*bef0*/  FADD.FTZ R208, R208, R8 ;  /* 0x00000008d0d07221 */ /* 0x000fe60000010000 */
[----:B------:R-:W-:Y:S01]  /*bf00*/  MOV R180, R2 ;  /* 0x0000000200b47202 */ /* 0x000fe20000000f00 */
[----:B------:R-:W-:Y:S04]  /*bf10*/  FADD.FTZ R208, R205, R208 ;  /* 0x000000d0cdd07221 */ /* 0x000fe80000010000 */
[----:B------:R-:W-:Y:S04]  /*bf20*/  FADD.FTZ R199, R199, R208 ;  /* 0x000000d0c7c77221 */ /* 0x000fe80000010000 */
[----:B------:R-:W-:Y:S04]  /*bf30*/  FADD.FTZ R199, R201, R199 ;  /* 0x000000c7c9c77221 */ /* 0x000fe80000010000 */
[----:B------:R-:W-:Y:S04]  /*bf40*/  FADD.FTZ R199, R200, R199 ;  /* 0x000000c7c8c77221 */ /* 0x000fe80000010000 */
[----:B------:R-:W-:Y:S04]  /*bf50*/  FADD.FTZ R199, R211, R199 ;  /* 0x000000c7d3c77221 */ /* 0x000fe80000010000 */
[----:B------:R-:W-:Y:S01]  /*bf60*/  FADD.FTZ R183, R213, R199 ;  /* 0x000000c7d5b77221 */ /* 0x000fe20000010000 */
[----:B------:R-:W-:-:S05]  /*bf70*/  @P0 BRA `(.L_x_802) ;  /* 0xffffb48000000947 */ /* 0x000fca000383ffff */
.L_x_801:
[----:B------:R-:W2:Y:S01]  /*bf80*/  LDL.LU R4, [R1+0x2c] ;  /* 0x00002c0001047983 */ /* 0x000ea20000300800 */
[----:B------:R-:W-:-:S02]  /*bf90*/  MOV R7, 0xff800000 ;  /* 0xff80000000077802 */ /* 0x000fc40000000f00 */
[----:B------:R-:W-:Y:S01]  /*bfa0*/  MOV R8, 0xff800000 ;  /* 0xff80000000087802 */ /* 0x000fe20000000f00 */
[----:B------:R-:W1:Y:S01]  /*bfb0*/  SHFL.BFLY PT, R3, R183, 0x2, 0x1f ;  /* 0x0c401f00b7037f89 */ /* 0x000e6200000e0000 */
[----:B------:R-:W-:Y:S01]  /*bfc0*/  PLOP3.LUT P2, PT, PT, PT, PT, 0x8, 0x0 ;  /* 0x000000000000781c */ /* 0x000fe20003f4e170 */
[----:B-1----:R-:W-:-:S05]  /*bfd0*/  FADD.FTZ R183, R3, R183 ;  /* 0x000000b703b77221 */ /* 0x002fca0000010000 */
[----:B------:R-:W1:Y:S02]  /*bfe0*/  SHFL.BFLY PT, R3, R183, 0x1, 0x1f ;  /* 0x0c201f00b7037f89 */ /* 0x000e6400000e0000 */
[----:B-1----:R-:W-:-:S05]  /*bff0*/  FADD.FTZ R3, R3, R183 ;  /* 0x000000b703037221 */ /* 0x002fca0000010000 */
[----:B------:R-:W-:-:S13]  /*c000*/  FSETP.NE.FTZ.AND P0, PT, R3, RZ, PT ;  /* 0x000000ff0300720b */ /* 0x000fda0003f15000 */
[----:B------:R-:W-:-:S05]  /*c010*/  @P0 MOV R9, 0x3f317218 ;  /* 0x3f31721800090802 */ /* 0x000fca0000000f00 */
[----:B------:R-:W-:Y:S01]  /*c020*/  @P0 FMUL.FTZ R9, R9, c[0x0][0x2d0] ;  /* 0x0000b40009090a20 */ /* 0x000fe20000410000 */
[----:B--2---:R-:W1:Y:S02]  /*c030*/  SHFL.BFLY PT, R6, R4, 0x2, 0x1f ;  /* 0x0c401f0004067f89 */ /* 0x004e6400000e0000 */
[----:B-1----:R-:W-:-:S05]  /*c040*/  FADD.FTZ R6, R6, R4 ;  /* 0x0000000406067221 */ /* 0x002fca0000010000 */
[----:B------:R-:W1:Y:S02]  /*c050*/  SHFL.BFLY PT, R4, R6, 0x1, 0x1f ;  /* 0x0c201f0006047f89 */ /* 0x000e6400000e0000 */
[----:B-1----:R-:W-:Y:S02]  /*c060*/  FADD.FTZ R6, R6, R4 ;  /* 0x0000000406067221 */ /* 0x002fe40000010000 */
[----:B------:R-:W-:-:S03]  /*c070*/  CS2R R4, SRZ ;  /* 0x0000000000047805 */ /* 0x000fc6000001ff00 */
[----:B------:R-:W-:-:S03]  /*c080*/  FSETP.NE.FTZ.AND P1, PT, R6, RZ, PT ;  /* 0x000000ff0600720b */ /* 0x000fc60003f35000 */
[----:B------:R-:W1:Y:S08]  /*c090*/  @P0 MUFU.RCP R4, R3 ;  /* 0x0000000300040308 */ /* 0x000e700000001000 */
[----:B------:R-:W2:Y:S02]  /*c0a0*/  @P0 MUFU.LG2 R3, R3 ;  /* 0x0000000300030308 */ /* 0x000ea40000000c00 */
[----:B------:R-:W-:-:S05]  /*c0b0*/  @P1 MOV R10, 0x3f317218 ;  /* 0x3f317218000a1802 */ /* 0x000fca0000000f00 */
[----:B------:R-:W-:Y:S01]  /*c0c0*/  @P1 FMUL.FTZ R10, R10, c[0x0][0x2d0] ;  /* 0x0000b4000a0a1a20 */ /* 0x000fe20000410000 */
[----:B------:R-:W3:Y:S01]  /*c0d0*/  @P1 MUFU.RCP R5, R6 ;  /* 0x0000000600051308 */ /* 0x000ee20000001000 */
[C---:B-1----:R-:W-:Y:S02]  /*c0e0*/  FMUL.FTZ R178, R4.reuse, R178 ;  /* 0x000000b204b27220 */ /* 0x042fe40000410000 */
[C---:B------:R-:W-:Y:S02]  /*c0f0*/  FMUL.FTZ R179, R4.reuse, R179 ;  /* 0x000000b304b37220 */ /* 0x040fe40000410000 */
[C---:B------:R-:W-:Y:S02]  /*c100*/  FMUL.FTZ R174, R4.reuse, R174 ;  /* 0x000000ae04ae7220 */ /* 0x040fe40000410000 */
[----:B------:R-:W-:Y:S01]  /*c110*/  FMUL.FTZ R175, R4, R175 ;  /* 0x000000af04af7220 */ /* 0x000fe20000410000 */
[----:B------:R-:W1:Y:S01]  /*c120*/  @P1 MUFU.LG2 R6, R6 ;  /* 0x0000000600061308 */ /* 0x000e620000000c00 */
[----:B--2---:R-:W-:-:S02]  /*c130*/  @P0 FMUL.FTZ R3, R3, 0.69314718246459960938 ;  /* 0x3f31721803030820 */ /* 0x004fc40000410000 */
[C---:B------:R-:W-:Y:S02]  /*c140*/  FMUL.FTZ R170, R4.reuse, R170 ;  /* 0x000000aa04aa7220 */ /* 0x040fe40000410000 */
[C---:B------:R-:W-:Y:S02]  /*c150*/  FMUL.FTZ R171, R4.reuse, R171 ;  /* 0x000000ab04ab7220 */ /* 0x040fe40000410000 */
[----:B------:R-:W-:Y:S02]  /*c160*/  FMUL.FTZ R166, R4, R166 ;  /* 0x000000a604a67220 */ /* 0x000fe40000410000 */
[C---:B---3--:R-:W-:Y:S02]  /*c170*/  FMUL.FTZ R176, R5.reuse, R176 ;  /* 0x000000b005b07220 */ /* 0x048fe40000410000 */
[C---:B------:R-:W-:Y:S02]  /*c180*/  FMUL.FTZ R177, R5.reuse, R177 ;  /* 0x000000b105b17220 */ /* 0x040fe40000410000 */
[----:B------:R-:W-:-:S02]  /*c190*/  FMUL.FTZ R172, R5, R172 ;  /* 0x000000ac05ac7220 */ /* 0x000fc40000410000 */
[C---:B------:R-:W-:Y:S02]  /*c1a0*/  FMUL.FTZ R173, R5.reuse, R173 ;  /* 0x000000ad05ad7220 */ /* 0x040fe40000410000 */
[----:B-1----:R-:W-:Y:S02]  /*c1b0*/  @P1 FMUL.FTZ R6, R6, 0.69314718246459960938 ;  /* 0x3f31721806061820 */ /* 0x002fe40000410000 */
        /* <DEDUP_REMOVED lines=58> */
[----:B------:R-:W-:Y:S02]  /*c560*/  FMUL.FTZ R128, R5, R128 ;  /* 0x0000008005807220 */ /* 0x000fe40000410000 */
        /* <DEDUP_REMOVED lines=57> */
[----:B------:R-:W-:Y:S02]  /*c900*/  FMUL.FTZ R4, R4, R131 ;  /* 0x0000008304047220 */ /* 0x000fe40000410000 */
[----:B------:R-:W-:-:S02]  /*c910*/  @P1 FFMA.FTZ R7, R10, R2, R6 ;  /* 0x000000020a071223 */ /* 0x000fc40000010006 */
[----:B------:R-:W-:Y:S02]  /*c920*/  @P0 FFMA.FTZ R8, R9, R0, R3 ;  /* 0x0000000009080223 */ /* 0x000fe40000010003 */
.L_x_793:
[----:B------:R-:W-:Y:S01]  /*c930*/  USHF.R.S32.HI UR8, URZ, 0x1f, UR9 ;  /* 0x0000001f3f087899 */ /* 0x000fe20008011409 */
[----:B------:R-:W-:Y:S05]  /*c940*/  @P2 BRA `(.L_x_805) ;  /* 0x00001be000002947 */ /* 0x000fea0003800000 */
[----:B-----5:R-:W1:Y:S01]  /*c950*/  S2R R0, SR_TID.X ;  /* 0x0000000000007919 */ /* 0x020e620000002100 */
        /* <DEDUP_REMOVED lines=194> */
.L_x_806:
[----:B-1----:R-:W-:Y:S01]  /*d580*/  SHF.R.S32.HI R9, RZ, 0x1f, R10 ;  /* 0x0000001fff097819 */ /* 0x002fe2000001140a */
[----:B------:R-:W1:Y:S01]  /*d590*/  S2R R73, SR_CTAID.X ;  /* 0x0000000000497919 */ /* 0x000e620000002500 */
[----:B------:R-:W-:Y:S01]  /*d5a0*/  LOP3.LUT R5, R6, 0xffffffe0, RZ, 0xc0, !PT ;  /* 0xffffffe006057812 */ /* 0x000fe200078ec0ff */
[----:B------:R-:W-:Y:S01]  /*d5b0*/  IMAD.MOV.U32 R6, RZ, RZ, c[0x0][0x4e8] ;  /* 0x00013a00ff067624 */ /* 0x000fe200078e00ff */
[----:B------:R-:W-:Y:S01]  /*d5c0*/  LEA.HI R9, R9, R10, RZ, 0x3 ;  /* 0x0000000a09097211 */ /* 0x000fe200078f18ff */
[----:B------:R-:W-:Y:S01]  /*d5d0*/  ULDC.64 UR4, c[0x0][0x3a0] ;  /* 0x0000e80000047ab9 */ /* 0x000fe20000000a00 */
[----:B------:R-:W-:Y:S01]  /*d5e0*/  BSSY B0, `(.L_x_807) ;  /* 0x0000097000007945 */ /* 0x000fe20003800000 */
[----:B------:R-:W-:Y:S01]  /*d5f0*/  IMAD.IADD R5, R0, 0x1, -R5 ;  /* 0x0000000100057824 */ /* 0x000fe200078e0a05 */
[----:B------:R-:W-:Y:S01]  /*d600*/  LOP3.LUT R9, R9, 0xffffff8, RZ, 0xc0, !PT ;  /* 0x0ffffff809097812 */ /* 0x000fe200078ec0ff */
[----:B------:R-:W-:Y:S01]  /*d610*/  UMOV UR15, UR17 ;  /* 0x00000011000f7c82 */ /* 0x000fe20008000000 */
[----:B------:R-:W-:Y:S01]  /*d620*/  ISETP.NE.AND P1, PT, R6, 0x1, PT ;  /* 0x000000010600780c */ /* 0x000fe20003f25270 */
        /* <DEDUP_REMOVED lines=16> */
[----:B------:R-:W-:Y:S01]  /*d730*/  LEA.HI R3, R2, R0, RZ, 0x3 ;  /* 0x0000000002037211 */ /* 0x000fe200078f18ff */
[----:B------:R-:W-:Y:S01]  /*d740*/  USEL UR16, UR16, URZ, !UP1 ;  /* 0x0000003f10107287 */ /* 0x000fe2000c800000 */
[--C-:B------:R-:W-:Y:S01]  /*d750*/  IMAD R9, R9, 0x8, R6.reuse ;  /* 0x0000000809097824 */ /* 0x100fe200078e0206 */
[----:B------:R-:W-:Y:S01]  /*d760*/  UIMAD.WIDE.U32 UR14, UR9, UR6, UR14 ;  /* 0x00000006090e72a5 */ /* 0x000fe2000f8e000e */
[----:B------:R-:W-:Y:S01]  /*d770*/  LOP3.LUT R10, R3, 0xfffffff8, RZ, 0xc0, !PT ;  /* 0xfffffff8030a7812 */ /* 0x000fe200078ec0ff */
[----:B------:R-:W-:Y:S01]  /*d780*/  UIMAD UR10, UR9, UR7, UR10 ;  /* 0x00000007090a72a4 */ /* 0x000fe2000f8e020a */
[----:B------:R-:W-:Y:S01]  /*d790*/  SHF.R.S32.HI R3, RZ, 0x3, R3 ;  /* 0x00000003ff037819 */ /* 0x000fe20000011403 */
[----:B------:R-:W-:Y:S01]  /*d7a0*/  USEL UR11, UR11, URZ, !UP1 ;  /* 0x0000003f0b0b7287 */ /* 0x000fe2000c800000 */
[C---:B-1----:R-:W-:Y:S01]  /*d7b0*/  LEA R9, R73.reuse, R9, 0x7 ;  /* 0x0000000949097211 */ /* 0x042fe200078e38ff */
[----:B------:R-:W-:Y:S01]  /*d7c0*/  ULDC.64 UR6, c[0x0][0x498] ;  /* 0x0001260000067ab9 */ /* 0x000fe20000000a00 */
[----:B------:R-:W-:Y:S01]  /*d7d0*/  IMAD R6, R73, 0x80, R6 ;  /* 0x0000008049067824 */ /* 0x000fe200078e0206 */
[----:B------:R-:W-:Y:S01]  /*d7e0*/  UIMAD UR20, UR16, UR6, URZ ;  /* 0x00000006101472a4 */ /* 0x000fe2000f8e023f */
[----:B------:R-:W-:Y:S01]  /*d7f0*/  IMAD.SHL.U32 R12, R3, 0x40, RZ ;  /* 0x00000040030c7824 */ /* 0x000fe200078e00ff */
[----:B------:R-:W-:Y:S01]  /*d800*/  UIADD3 UR15, UR15, UR10, URZ ;  /* 0x0000000a0f0f7290 */ /* 0x000fe2000fffe03f */
[----:B------:R-:W-:Y:S01]  /*d810*/  @P1 IMAD.HI.U32 R5, R9, c[0x0][0x4ec], RZ ;  /* 0x00013b0009051a27 */ /* 0x000fe200078e00ff */
[----:B------:R-:W-:-:S02]  /*d820*/  UIMAD UR7, UR11, UR7, UR20 ;  /* 0x000000070b0772a4 */ /* 0x000fc4000f8e0214 */
[----:B------:R-:W-:Y:S01]  /*d830*/  UIMAD.WIDE.U32 UR14, UR11, UR6, UR14 ;  /* 0x000000060b0e72a5 */ /* 0x000fe2000f8e000e */
[----:B------:R-:W-:Y:S01]  /*d840*/  IMAD.MOV.U32 R16, RZ, RZ, R9 ;  /* 0x000000ffff107224 */ /* 0x000fe200078e0009 */
[----:B------:R-:W-:Y:S01]  /*d850*/  @P1 SHF.R.U32.HI R16, RZ, c[0x0][0x4f0], R5 ;  /* 0x00013c00ff101a19 */ /* 0x000fe20000011605 */
[----:B------:R-:W-:Y:S01]  /*d860*/  ULDC.64 UR4, c[0x0][0x3e8] ;  /* 0x0000fa0000047ab9 */ /* 0x000fe20000000a00 */
[----:B------:R-:W-:Y:S01]  /*d870*/  LEA.HI R5, R2, R0, RZ, 0x6 ;  /* 0x0000000002057211 */ /* 0x000fe200078f30ff */
[----:B------:R-:W-:Y:S01]  /*d880*/  IMAD.IADD R0, R0, 0x1, -R10 ;  /* 0x0000000100007824 */ /* 0x000fe200078e0a0a */
[--C-:B------:R-:W-:Y:S01]  /*d890*/  SHF.R.S32.HI R10, RZ, 0x1f, R16.reuse ;  /* 0x0000001fff0a7819 */ /* 0x100fe20000011410 */
[----:B------:R-:W-:Y:S01]  /*d8a0*/  IMAD.MOV R2, RZ, RZ, -R16 ;  /* 0x000000ffff027224 */ /* 0x000fe200078e0a10 */
[----:B------:R-:W-:Y:S01]  /*d8b0*/  IADD3 R16, P0, R16, UR14, RZ ;  /* 0x0000000e10107c10 */ /* 0x000fe2000ff1e0ff */
[----:B------:R-:W-:Y:S01]  /*d8c0*/  UIMAD UR8, UR8, UR4, URZ ;  /* 0x00000004080872a4 */ /* 0x000fe2000f8e023f */
[----:B------:R-:W-:Y:S01]  /*d8d0*/  LOP3.LUT R12, R12, 0x1c0, RZ, 0xc0, !PT ;  /* 0x000001c00c0c7812 */ /* 0x000fe200078ec0ff */
[----:B------:R-:W-:Y:S01]  /*d8e0*/  IMAD R9, R2, c[0x0][0x4e8], R9 ;  /* 0x00013a0002097a24 */ /* 0x000fe200078e0209 */
[----:B------:R-:W-:Y:S01]  /*d8f0*/  UIADD3 UR19, UR19, UR17, URZ ;  /* 0x0000001113137290 */ /* 0x000fe2000fffe03f */
[----:B------:R-:W-:Y:S01]  /*d900*/  IMAD.U32 R2, RZ, RZ, UR7 ;  /* 0x00000007ff027e24 */ /* 0x000fe2000f8e00ff */
[----:B------:R-:W-:Y:S01]  /*d910*/  UIMAD UR5, UR9, UR5, UR8 ;  /* 0x00000005090572a4 */ /* 0x000fe2000f8e0208 */
[----:B------:R-:W-:Y:S01]  /*d920*/  IMAD.SHL.U32 R5, R5, 0x8, RZ ;  /* 0x0000000805057824 */ /* 0x000fe200078e00ff */
[----:B------:R-:W-:Y:S01]  /*d930*/  SHF.R.S32.HI R11, RZ, 0x1f, R9 ;  /* 0x0000001fff0b7819 */ /* 0x000fe20000011409 */
[----:B------:R-:W-:Y:S01]  /*d940*/  UIMAD.WIDE.U32 UR18, UR9, UR4, UR18 ;  /* 0x00000004091272a5 */ /* 0x000fe2000f8e0012 */
[----:B------:R-:W-:Y:S01]  /*d950*/  IADD3.X R17, R10, UR15, R2, P0, !PT ;  /* 0x0000000f0a117c10 */ /* 0x000fe200087fe402 */
[----:B------:R-:W-:Y:S01]  /*d960*/  ULDC.64 UR6, c[0x0][0x3f0] ;  /* 0x0000fc0000067ab9 */ /* 0x000fe20000000a00 */
[----:B------:R-:W-:Y:S01]  /*d970*/  LEA R2, R0, R3, 0x5 ;  /* 0x0000000300027211 */ /* 0x000fe200078e28ff */
[----:B------:R-:W-:Y:S01]  /*d980*/  IMAD R11, R11, c[0x0][0x488], RZ ;  /* 0x000122000b0b7a24 */ /* 0x000fe200078e02ff */
[----:B------:R-:W-:Y:S01]  /*d990*/  UIMAD UR16, UR16, UR6, URZ ;  /* 0x00000006101072a4 */ /* 0x000fe2000f8e023f */
[----:B------:R-:W-:Y:S01]  /*d9a0*/  IMAD.WIDE.U32 R16, R9, c[0x0][0x488], R16 ;  /* 0x0001220009107a25 */ /* 0x000fe200078e0010 */
[----:B------:R-:W-:-:S02]  /*d9b0*/  UIADD3 UR19, UR19, UR5, URZ ;  /* 0x0000000513137290 */ /* 0x000fc4000fffe03f */
[----:B------:R-:W-:Y:S01]  /*d9c0*/  UIMAD UR7, UR11, UR7, UR16 ;  /* 0x000000070b0772a4 */ /* 0x000fe2000f8e0210 */
[----:B------:R-:W-:Y:S01]  /*d9d0*/  IMAD R11, R9, c[0x0][0x48c], R11 ;  /* 0x00012300090b7a24 */ /* 0x000fe200078e020b */
[----:B------:R-:W-:Y:S01]  /*d9e0*/  LEA R10, P0, R16, c[0x0][0x450], 0x2 ;  /* 0x00011400100a7a11 */ /* 0x000fe200078010ff */
[----:B------:R-:W-:Y:S01]  /*d9f0*/  IMAD R2, R73, 0x80, R2 ;  /* 0x0000008049027824 */ /* 0x000fe200078e0202 */
[----:B------:R-:W-:Y:S01]  /*da00*/  SHF.R.U32.HI R9, RZ, 0x3, R12 ;  /* 0x00000003ff097819 */ /* 0x000fe2000001160c */
[----:B------:R-:W-:Y:S01]  /*da10*/  IMAD.SHL.U32 R0, R0, 0x8, RZ ;  /* 0x0000000800007824 */ /* 0x000fe200078e00ff */
[----:B------:R-:W-:Y:S01]  /*da20*/  UIMAD.WIDE.U32 UR18, UR11, UR6, UR18 ;  /* 0x000000060b1272a5 */ /* 0x000fe2000f8e0012 */
[----:B------:R-:W-:Y:S02]  /*da30*/  IMAD.IADD R11, R17, 0x1, R11 ;  /* 0x00000001110b7824 */ /* 0x000fe400078e020b */
[----:B------:R-:W-:Y:S01]  /*da40*/  @P1 IMAD.HI.U32 R13, R2, c[0x0][0x4ec], RZ ;  /* 0x00013b00020d1a27 */ /* 0x000fe200078e00ff */
[----:B------:R-:W-:Y:S01]  /*da50*/  LOP3.LUT R12, R12, 0x38, R0, 0xf8, !PT ;  /* 0x000000380c0c7812 */ /* 0x000fe200078ef800 */
[----:B------:R-:W-:Y:S01]  /*da60*/  UIADD3 UR7, UR19, UR7, URZ ;  /* 0x0000000713077290 */ /* 0x000fe2000fffe03f */
[----:B------:R-:W-:Y:S01]  /*da70*/  LEA.HI.X R11, R16, c[0x0][0x454], R11, 0x2, P0 ;  /* 0x00011500100b7a11 */ /* 0x000fe200000f140b */
[----:B------:R-:W-:Y:S01]  /*da80*/  IMAD.MOV.U32 R14, RZ, RZ, R2 ;  /* 0x000000ffff0e7224 */ /* 0x000fe200078e0002 */
[----:B------:R-:W-:Y:S01]  /*da90*/  @P1 SHF.R.U32.HI R14, RZ, c[0x0][0x4f0], R13 ;  /* 0x00013c00ff0e1a19 */ /* 0x000fe2000001160d */
[----:B------:R-:W-:Y:S01]  /*daa0*/  IMAD.U32 R19, RZ, RZ, UR19 ;  /* 0x00000013ff137e24 */ /* 0x000fe2000f8e00ff */
[----:B------:R-:W-:Y:S01]  /*dab0*/  LOP3.LUT R9, R12, R9, RZ, 0x3c, !PT ;  /* 0x000000090c097212 */ /* 0x000fe200078e3cff */
[----:B------:R-:W-:Y:S01]  /*dac0*/  SHFL.IDX PT, R13, R11, RZ, 0x1c1f ;  /* 0x001c1fff0b0d7589 */ /* 0x000fe200000e0000 */
[--C-:B------:R-:W-:Y:S01]  /*dad0*/  SHF.R.S32.HI R16, RZ, 0x1f, R14.reuse ;  /* 0x0000001fff107819 */ /* 0x100fe2000001140e */
[----:B------:R-:W-:Y:S01]  /*dae0*/  IMAD.MOV R15, RZ, RZ, -R14 ;  /* 0x000000ffff0f7224 */ /* 0x000fe200078e0a0e */
[----:B------:R-:W-:Y:S01]  /*daf0*/  MOV R18, UR18 ;  /* 0x0000001200127c02 */ /* 0x000fe20008000f00 */
[----:B------:R-:W1:Y:S01]  /*db00*/  SHFL.IDX PT, R12, R10, RZ, 0x1c1f ;  /* 0x001c1fff0a0c7589 */ /* 0x000e6200000e0000 */
[----:B------:R-:W-:Y:S01]  /*db10*/  IMAD.U32 R19, RZ, RZ, UR7 ;  /* 0x00000007ff137e24 */ /* 0x000fe2000f8e00ff */
[----:B------:R-:W-:Y:S01]  /*db20*/  LOP3.LUT R5, R9, 0x7ffffe00, R5, 0xf8, !PT ;  /* 0x7ffffe0009057812 */ /* 0x000fe200078ef805 */
[----:B------:R-:W-:Y:S01]  /*db30*/  IMAD R15, R15, c[0x0][0x4e8], R2 ;  /* 0x00013a000f0f7a24 */ /* 0x000fe200078e0202 */
[----:B------:R-:W-:Y:S01]  /*db40*/  SHFL.IDX PT, R10, R10, 0x1, 0x1c1f ;  /* 0x003c1f000a0a7f89 */ /* 0x000fe200000e0000 */
[----:B-----5:R-:W-:Y:S01]  /*db50*/  IMAD R2, R4, c[0x0][0x4e8], RZ ;  /* 0x00013a0004027a24 */ /* 0x020fe200078e02ff */
[----:B------:R-:W-:Y:S01]  /*db60*/  IADD3 R4, R6, 0x8, RZ ;  /* 0x0000000806047810 */ /* 0x000fe20007ffe0ff */
[----:B------:R-:W-:Y:S01]  /*db70*/  IMAD R16, R16, c[0x0][0x3e0], RZ ;  /* 0x0000f80010107a24 */ /* 0x000fe200078e02ff */
[----:B------:R-:W2:Y:S01]  /*db80*/  SHFL.IDX PT, R11, R11, 0x1, 0x1c1f ;  /* 0x003c1f000b0b7f89 */ /* 0x000ea200000e0000 */
[----:B------:R-:W-:Y:S01]  /*db90*/  IMAD.WIDE.U32 R18, R14, c[0x0][0x3e0], R18 ;  /* 0x0000f8000e127a25 */ /* 0x000fe200078e0012 */
[----:B------:R-:W-:-:S02]  /*dba0*/  ISETP.GE.OR P1, PT, R6, R2, P2 ;  /* 0x000000020600720c */ /* 0x000fc40001726670 */
[----:B------:R-:W-:Y:S01]  /*dbb0*/  ISETP.GE.OR P0, PT, R4, R2, P2 ;  /* 0x000000020400720c */ /* 0x000fe20001706670 */
[----:B------:R-:W-:Y:S01]  /*dbc0*/  IMAD R16, R14, c[0x0][0x3e4], R16 ;  /* 0x0000f9000e107a24 */ /* 0x000fe200078e0210 */
[----:B------:R-:W-:Y:S01]  /*dbd0*/  SHF.R.S32.HI R6, RZ, 0x1f, R15 ;  /* 0x0000001fff067819 */ /* 0x000fe2000001140f */
[----:B------:R-:W-:-:S03]  /*dbe0*/  IMAD R73, R73, 0x80, R3 ;  /* 0x0000008049497824 */ /* 0x000fc600078e0203 */
[----:B------:R-:W-:Y:S01]  /*dbf0*/  IADD3 R19, R19, R16, RZ ;  /* 0x0000001013137210 */ /* 0x000fe20007ffe0ff */
[----:B------:R-:W-:Y:S02]  /*dc00*/  IMAD R6, R6, c[0x0][0x3d8], RZ ;  /* 0x0000f60006067a24 */ /* 0x000fe400078e02ff */
[----:B------:R-:W-:Y:S02]  /*dc10*/  IMAD.SHL.U32 R16, R5, 0x2, RZ ;  /* 0x0000000205107824 */ /* 0x000fe400078e00ff */
[C---:B------:R-:W-:Y:S01]  /*dc20*/  IMAD R17, R15.reuse, c[0x0][0x3dc], R6 ;  /* 0x0000f7000f117a24 */ /* 0x040fe200078e0206 */
[----:B-1----:R1:W-:Y:S01]  /*dc30*/  @!P1 ST.E [R12.64], R7 ;  /* 0x000000070c009985 */ /* 0x0023e2000c10190c */
[----:B------:R-:W-:-:S04]  /*dc40*/  IMAD.WIDE.U32 R74, R15, c[0x0][0x3d8], R18 ;  /* 0x0000f6000f4a7a25 */ /* 0x000fc800078e0012 */
[----:B------:R-:W-:Y:S01]  /*dc50*/  IMAD.IADD R17, R75, 0x1, R17 ;  /* 0x000000014b117824 */ /* 0x000fe200078e0211 */
[----:B--2---:R1:W-:Y:S01]  /*dc60*/  @!P0 ST.E [R10.64], R8 ;  /* 0x000000080a008985 */ /* 0x0043e2000c10190c */
        /* <DEDUP_REMOVED lines=46> */
.L_x_808:
[----:B--234-:R-:W-:Y:S05]  /*df50*/  BSYNC B0 ;  /* 0x0000000000007941 */ /* 0x01cfea0003800000 */
.L_x_807:
        /* <DEDUP_REMOVED lines=30> */
.L_x_810:
[----:B------:R-:W-:Y:S05]  /*e140*/  BSYNC B0 ;  /* 0x0000000000007941 */ /* 0x000fea0003800000 */
.L_x_809:
        /* <DEDUP_REMOVED lines=30> */
.L_x_812:
[----:B------:R-:W-:Y:S05]  /*e330*/  BSYNC B0 ;  /* 0x0000000000007941 */ /* 0x000fea0003800000 */
.L_x_811:
        /* <DEDUP_REMOVED lines=31> */
.L_x_805:
        /* <DEDUP_REMOVED lines=10> */
[----:B-----5:R-:W2:Y:S01]  /*e5d0*/  @P0 LDG.E R0, [R6.64] ;  /* 0x0000000c06000981 */ /* 0x020ea2000c1e1900 */
        /* <DEDUP_REMOVED lines=20> */
.L_x_813:
        /* <DEDUP_REMOVED lines=43> */
.L_x_815:
[----:B------:R-:W-:Y:S05]  /*e9d0*/  BSYNC B0 ;  /* 0x0000000000007941 */ /* 0x000fea0003800000 */
.L_x_814:
        /* <DEDUP_REMOVED lines=20> */
[----:B------:R-:W-:Y:S01]  /*eb20*/  UIMAD UR7, UR9, UR5, UR7 ;  /* 0x00000005090772a4 */ /* 0x000fe2000f8e0207 */
[C---:B-1----:R-:W-:Y:S02]  /*eb30*/  IMAD R4, R0.reuse, 0x80, R4 ;  /* 0x0000008000047824 */ /* 0x042fe400078e0204 */
[----:B------:R-:W-:Y:S01]  /*eb40*/  IMAD R3, R0, 0x80, R3 ;  /* 0x0000008000037824 */ /* 0x000fe200078e0203 */
[----:B------:R-:W-:Y:S01]  /*eb50*/  ULDC.64 UR4, c[0x0][0x3f0] ;  /* 0x0000fc0000047ab9 */ /* 0x000fe20000000a00 */
[----:B------:R-:W-:Y:S01]  /*eb60*/  IADD3 R8, R9, 0x40, RZ ;  /* 0x0000004009087810 */ /* 0x000fe20007ffe0ff */
[----:B------:R-:W-:Y:S01]  /*eb70*/  UIMAD UR6, UR6, UR4, URZ ;  /* 0x00000004060672a4 */ /* 0x000fe2000f8e023f */
[----:B------:R-:W-:Y:S01]  /*eb80*/  @P0 IMAD.HI.U32 R2, R3, c[0x0][0x4ec], RZ ;  /* 0x00013b0003020a27 */ /* 0x000fe200078e00ff */
[----:B------:R-:W-:-:S02]  /*eb90*/  UIADD3 UR17, UR7, UR17, URZ ;  /* 0x0000001107117290 */ /* 0x000fc4000fffe03f */
        /* <DEDUP_REMOVED lines=49> */
.L_x_817:
[----:B------:R-:W-:Y:S05]  /*eeb0*/  BSYNC B0 ;  /* 0x0000000000007941 */ /* 0x000fea0003800000 */
.L_x_816:
        /* <DEDUP_REMOVED lines=27> */
.L_x_819:
[----:B------:R-:W-:Y:S05]  /*f070*/  BSYNC B0 ;  /* 0x0000000000007941 */ /* 0x000fea0003800000 */
.L_x_818:
        /* <DEDUP_REMOVED lines=27> */
.L_x_821:
[----:B------:R-:W-:Y:S05]  /*f230*/  BSYNC B0 ;  /* 0x0000000000007941 */ /* 0x000fea0003800000 */
.L_x_820:
        /* <DEDUP_REMOVED lines=28> */
.L_x_822:
        /* <DEDUP_REMOVED lines=16> */
.L_x_3641:


//--------------------- .text._ZN7cutlass13device_kernelIN5flash19enable_sm80_to_sm89INS1_16FlashAttnFwdSm80INS1_25CollectiveMainloopFwdSm80ILi8ELi1ELb0EN4cute5tupleIJNS5_1CILi128EEENS7_ILi48EEENS7_ILi256EEEEEELi256ENS_10bfloat16_tEfNS_4arch4Sm80ELb0ELb0ELb1ELb1ELb1ELb1ELb1ELb0EEENS1_21CollectiveEpilogueFwdINS6_IJS8_SA_S9_EEENS6_IJNS7_ILi1EEESI_SI_EEESC_SE_Li256ELb1ELb1ELb0ELb0EEENS1_19SingleTileSchedulerILb1ELb0ELb1ELi128EEEEEEEEEvNT_6ParamsE --------------------------
	.section	.text._ZN7cutlass13device_kernelIN5flash19enable_sm80_to_sm89INS1_16FlashAttnFwdSm80INS1_25CollectiveMainloopFwdSm80ILi8ELi1ELb0EN4cute5tupleIJNS5_1CILi128EEENS7_ILi48EEENS7_ILi256EEEEEELi256ENS_10bfloat16_tEfNS_4arch4Sm80ELb0ELb0ELb1ELb1ELb1ELb1ELb1ELb0EEENS1_21CollectiveEpilogueFwdINS6_IJS8_SA_S9_EEENS6_IJNS7_ILi1EEESI_SI_EEESC_SE_Li256ELb1ELb1ELb0ELb0EEENS1_19SingleTileSchedulerILb1ELb0ELb1ELi128EEEEEEEEEvNT_6ParamsE,"ax",@progbits
	.sectioninfo	@"SHI_REGISTERS=255"
	.align	128
.text._ZN7cutlass13device_kernelIN5flash19enable_sm80_to_sm89INS1_16FlashAttnFwdSm80INS1_25CollectiveMainloopFwdSm80ILi8ELi1ELb0EN4cute5tupleIJNS5_1CILi128EEENS7_ILi48EEENS7_ILi256EEEEEELi256ENS_10bfloat16_tEfNS_4arch4Sm80ELb0ELb0ELb1ELb1ELb1ELb1ELb1ELb0EEENS1_21CollectiveEpilogueFwdINS6_IJS8_SA_S9_EEENS6_IJNS7_ILi1EEESI_SI_EEESC_SE_Li256ELb1ELb1ELb0ELb0EEENS1_19SingleTileSchedulerILb1ELb0ELb1ELi128EEEEEEEEEvNT_6ParamsE:
        .type           _ZN7cutlass13device_kernelIN5flash19enable_sm80_to_sm89INS1_16FlashAttnFwdSm80INS1_25CollectiveMainloopFwdSm80ILi8ELi1ELb0EN4cute5tupleIJNS5_1CILi128EEENS7_ILi48EEENS7_ILi256EEEEEELi256ENS_10bfloat16_tEfNS_4arch4Sm80ELb0ELb0ELb1ELb1ELb1ELb1ELb1ELb0EEENS1_21CollectiveEpilogueFwdINS6_IJS8_SA_S9_EEENS6_IJNS7_ILi1EEESI_SI_EEESC_SE_Li256ELb1ELb1ELb0ELb0EEENS1_19SingleTileSchedulerILb1ELb0ELb1ELi128EEEEEEEEEvNT_6ParamsE,@function
        .size           _ZN7cutlass13device_kernelIN5flash19enable_sm80_to_sm89INS1_16FlashAttnFwdSm80INS1_25CollectiveMainloopFwdSm80ILi8ELi1ELb0EN4cute5tupleIJNS5_1CILi128EEENS7_ILi48EEENS7_ILi256EEEEEELi256ENS_10bfloat16_tEfNS_4arch4Sm80ELb0ELb0ELb1ELb1ELb1ELb1ELb1ELb0EEENS1_21CollectiveEpilogueFwdINS6_IJS8_SA_S9_EEENS6_IJNS7_ILi1EEESI_SI_EEESC_SE_Li256ELb1ELb1ELb0ELb0EEENS1_19SingleTileSchedulerILb1ELb0ELb1ELi128EEEEEEEEEvNT_6ParamsE,(.L_x_3642 - _ZN7cutlass13device_kernelIN5flash19enable_sm80_to_sm89INS1_16FlashAttnFwdSm80INS1_25CollectiveMainloopFwdSm80ILi8ELi1ELb0EN4cute5tupleIJNS5_1CILi128EEENS7_ILi48EEENS7_ILi256EEEEEELi256ENS_10bfloat16_tEfNS_4arch4Sm80ELb0ELb0ELb1ELb1ELb1ELb1ELb1ELb0EEENS1_21CollectiveEpilogueFwdINS6_IJS8_SA_S9_EEENS6_IJNS7_ILi1EEESI_SI_EEESC_SE_Li256ELb1ELb1ELb0ELb0EEENS1_19SingleTileSchedulerILb1ELb0ELb1ELi128EEEEEEEEEvNT_6ParamsE)
        .other          _ZN7cutlass13device_kernelIN5flash19enable_sm80_to_sm89INS1_16FlashAttnFwdSm80INS1_25CollectiveMainloopFwdSm80ILi8ELi1ELb0EN4cute5tupleIJNS5_1CILi128EEENS7_ILi48EEENS7_ILi256EEEEEELi256ENS_10bfloat16_tEfNS_4arch4Sm80ELb0ELb0ELb1ELb1ELb1ELb1ELb1ELb0EEENS1_21CollectiveEpilogueFwdINS6_IJS8_SA_S9_EEENS6_IJNS7_ILi1EEESI_SI_EEESC_SE_Li256ELb1ELb1ELb0ELb0EEENS1_19SingleTileSchedulerILb1ELb0ELb1ELi128EEEEEEEEEvNT_6ParamsE,@"STO_CUDA_ENTRY STV_DEFAULT"
_ZN7cutlass13device_kernelIN5flash19enable_sm80_to_sm89INS1_16FlashAttnFwdSm80INS1_25CollectiveMainloopFwdSm80ILi8ELi1ELb0EN4cute5tupleIJNS5_1CILi128EEENS7_ILi48EEENS7_ILi256EEEEEELi256ENS_10bfloat16_tEfNS_4arch4Sm80ELb0ELb0ELb1ELb1ELb1ELb1ELb1ELb0EEENS1_21CollectiveEpilogueFwdINS6_IJS8_SA_S9_EEENS6_IJNS7_ILi1EEESI_SI_EEESC_SE_Li256ELb1ELb1ELb0ELb0EEENS1_19SingleTileSchedulerILb1ELb0ELb1ELi128EEEEEEEEEvNT_6ParamsE:
[----:B------:R-:W-:Y:S02]  /*0000*/  MOV R1, c[0x0][0x28] ;  /* 0x00000a0000017a02 */ /* 0x000fe40000000f00 */
[----:B------:R-:W1:Y:S01]  /*0010*/  S2R R224, SR_TID.X ;  /* 0x0000000000e07919 */ /* 0x000e620000002100 */
[----:B------:R-:W-:Y:S01]  /*0020*/  MOV R7, 0x4 ;  /* 0x0000000400077802 */ /* 0x000fe20000000f00 */
[----:B------:R-:W-:Y:S02]  /*0030*/  ULDC.64 UR16, c[0x0][0x118] ;  /* 0x0000460000107ab9 */ /* 0x000fe40000000a00 */
[----:B------:R-:W2:Y:S04]  /*0040*/  S2R R226, SR_CTAID.Z ;  /* 0x0000000000e27919 */ /* 0x000ea80000002700 */
[----:B------:R-:W3:Y:S01]  /*0050*/  S2R R109, SR_CTAID.X ;  /* 0x00000000006d7919 */ /* 0x000ee20000002500 */
[----:B-1----:R-:W-:Y:S01]  /*0060*/  SHF.R.U32.HI R0, RZ, 0x5, R224 ;  /* 0x00000005ff007819 */ /* 0x002fe200000116e0 */
[----:B--2---:R-:W-:-:S05]  /*0070*/  IMAD.WIDE R2, R226, R7, c[0x0][0x568] ;  /* 0x00015a00e2027625 */ /* 0x004fca00078e0207 */
[----:B------:R-:W1:Y:S02]  /*0080*/  SHFL.IDX PT, R0, R0, RZ, 0x1f ;  /* 0x00001fff00007589 */ /* 0x000e6400000e0000 */
[----:B-1----:R-:W-:-:S13]  /*0090*/  ISETP.NE.AND P0, PT, R0, RZ, PT ;  /* 0x000000ff0000720c */ /* 0x002fda0003f05270 */
[----:B------:R-:W-:Y:S05]  /*00a0*/  @!P0 BRA `(.L_x_823) ;  /* 0x0000013000008947 */ /* 0x000fea0003800000 */
[----:B---3--:R-:W-:-:S04]  /*00b0*/  ISETP.NE.U32.AND P0, PT, RZ, c[0x0][0x568], PT ;  /* 0x00015a00ff007a0c */ /* 0x008fc80003f05070 */
[----:B------:R-:W-:-:S13]  /*00c0*/  ISETP.NE.AND.EX P0, PT, RZ, c[0x0][0x56c], PT, P0 ;  /* 0x00015b00ff007a0c */ /* 0x000fda0003f05300 */
[----:B------:R-:W-:Y:S05]  /*00d0*/  @!P0 BRA `(.L_x_824) ;  /* 0x0000002000008947 */ /* 0x000fea0003800000 */
[----:B------:R1:W5:Y:S01]  /*00e0*/  LDG.E R3, [R2.64] ;  /* 0x0000001002037981 */ /* 0x000362000c1e1900 */
[----:B------:R-:W-:Y:S05]  /*00f0*/  BRA `(.L_x_825) ;  /* 0x0000009000007947 */ /* 0x000fea0003800000 */
.L_x_824:
[----:B------:R-:W-:-:S04]  /*0100*/  ISETP.NE.U32.AND P0, PT, RZ, c[0x0][0x560], PT ;  /* 0x00015800ff007a0c */ /* 0x000fc80003f05070 */
[----:B------:R-:W-:-:S13]  /*0110*/  ISETP.NE.AND.EX P0, PT, RZ, c[0x0][0x564], PT, P0 ;  /* 0x00015900ff007a0c */ /* 0x000fda0003f05300 */
[----:B------:R-:W-:Y:S05]  /*0120*/  @!P0 BRA `(.L_x_826) ;  /* 0x0000005000008947 */ /* 0x000fea0003800000 */
[----:B------:R-:W-:-:S05]  /*0130*/  IMAD.WIDE R4, R226, R7, c[0x0][0x560] ;  /* 0x00015800e2047625 */ /* 0x000fca00078e0207 */
[----:B------:R-:W2:Y:S04]  /*0140*/  LDG.E R3, [R4.64] ;  /* 0x0000001004037981 */ /* 0x000ea8000c1e1900 */
[----:B------:R-:W2:Y:S02]  /*0150*/  LDG.E R0, [R4.64+0x4] ;  /* 0x0000041004007981 */ /* 0x000ea4000c1e1900 */
[----:B--2---:R-:W-:Y:S01]  /*0160*/  IADD3 R3, -R3, R0, RZ ;  /* 0x0000000003037210 */ /* 0x004fe20007ffe1ff */
[----:B------:R-:W-:Y:S05]  /*0170*/  BRA `(.L_x_825) ;  /* 0x0000001000007947 */ /* 0x000fea0003800000 */
.L_x_826:
[----:B------:R-:W-:-:S05]  /*0180*/  MOV R3, c[0x0][0x54c] ;  /* 0x0001530000037a02 */ /* 0x000fca0000000f00 */
.L_x_825:
[----:B-----5:R-:W-:Y:S01]  /*0190*/  IMAD R3, R3, c[0x0][0x548], RZ ;  /* 0x0001520003037a24 */ /* 0x020fe200078e02ff */
[----:B------:R-:W-:-:S04]  /*01a0*/  SHF.L.U32 R0, R109, 0x7, RZ ;  /* 0x000000076d007819 */ /* 0x000fc800000006ff */
[----:B------:R-:W-:-:S04]  /*01b0*/  ISETP.GE.AND P0, PT, R0, R3, PT ;  /* 0x000000030000720c */ /* 0x000fc80003f06270 */
[----:B------:R-:W-:Y:S01]  /*01c0*/  SEL R226, R226, 0xffffffff, !P0 ;  /* 0xffffffffe2e27807 */ /* 0x000fe20004000000 */
[----:B------:R-:W-:Y:S05]  /*01d0*/  BRA `(.L_x_827) ;  /* 0x0000012000007947 */ /* 0x000fea0003800000 */
.L_x_823:
[----:B---3--:R-:W-:-:S04]  /*01e0*/  ISETP.NE.U32.AND P0, PT, RZ, c[0x0][0x568], PT ;  /* 0x00015a00ff007a0c */ /* 0x008fc80003f05070 */
[----:B------:R-:W-:-:S13]  /*01f0*/  ISETP.NE.AND.EX P0, PT, RZ, c[0x0][0x56c], PT, P0 ;  /* 0x00015b00ff007a0c */ /* 0x000fda0003f05300 */
[----:B------:R-:W-:Y:S05]  /*0200*/  @!P0 BRA `(.L_x_828) ;  /* 0x0000002000008947 */ /* 0x000fea0003800000 */
[----:B------:R1:W5:Y:S01]  /*0210*/  LDG.E R3, [R2.64] ;  /* 0x0000001002037981 */ /* 0x000362000c1e1900 */
[----:B------:R-:W-:Y:S05]  /*0220*/  BRA `(.L_x_829) ;  /* 0x0000009000007947 */ /* 0x000fea0003800000 */
.L_x_828:
        /* <DEDUP_REMOVED lines=8> */
.L_x_830:
[----:B------:R-:W-:-:S05]  /*02b0*/  MOV R3, c[0x0][0x54c] ;  /* 0x0001530000037a02 */ /* 0x000fca0000000f00 */
.L_x_829:
[----:B-----5:R-:W-:Y:S01]  /*02c0*/  IMAD R3, R3, c[0x0][0x548], RZ ;  /* 0x0001520003037a24 */ /* 0x020fe200078e02ff */
[----:B------:R-:W-:-:S04]  /*02d0*/  SHF.L.U32 R0, R109, 0x7, RZ ;  /* 0x000000076d007819 */ /* 0x000fc800000006ff */
[----:B------:R-:W-:-:S04]  /*02e0*/  ISETP.GE.AND P0, PT, R0, R3, PT ;  /* 0x000000030000720c */ /* 0x000fc80003f06270 */
[----:B------:R-:W-:-:S04]  /*02f0*/  SEL R226, R226, 0xffffffff, !P0 ;  /* 0xffffffffe2e27807 */ /* 0x000fc80004000000 */
.L_x_827:
[----:B------:R-:W-:-:S13]  /*0300*/  ISETP.GE.AND P0, PT, R226, RZ, PT ;  /* 0x000000ffe200720c */ /* 0x000fda0003f06270 */
[----:B------:R-:W-:Y:S05]  /*0310*/  @!P0 EXIT ;  /* 0x000000000000894d */ /* 0x000fea0003800000 */
[----:B------:R-:W-:Y:S01]  /*0320*/  ISETP.NE.U32.AND P0, PT, RZ, c[0x0][0x370], PT ;  /* 0x0000dc00ff007a0c */ /* 0x000fe20003f05070 */
[----:B------:R-:W-:Y:S01]  /*0330*/  IMAD.MOV.U32 R225, RZ, RZ, RZ ;  /* 0x000000ffffe17224 */ /* 0x000fe200078e00ff */
[----:B------:R-:W-:Y:S01]  /*0340*/  ISETP.NE.U32.AND P1, PT, RZ, c[0x0][0x360], PT ;  /* 0x0000d800ff007a0c */ /* 0x000fe20003f25070 */
[----:B------:R-:W-:Y:S01]  /*0350*/  IMAD.MOV.U32 R111, RZ, RZ, c[0x0][0x168] ;  /* 0x00005a00ff6f7624 */ /* 0x000fe200078e00ff */
[----:B------:R-:W-:Y:S01]  /*0360*/  ISETP.NE.AND.EX P2, PT, RZ, c[0x0][0x374], PT, P0 ;  /* 0x0000dd00ff007a0c */ /* 0x000fe20003f45300 */
[----:B------:R-:W-:Y:S01]  /*0370*/  CS2R R112, SRZ ;  /* 0x0000000000707805 */ /* 0x000fe2000001ff00 */
[----:B------:R-:W-:Y:S01]  /*0380*/  ISETP.NE.AND.EX P0, PT, RZ, c[0x0][0x364], PT, P1 ;  /* 0x0000d900ff007a0c */ /* 0x000fe20003f05310 */
[----:B------:R-:W-:Y:S01]  /*0390*/  IMAD.MOV.U32 R4, RZ, RZ, RZ ;  /* 0x000000ffff047224 */ /* 0x000fe200078e00ff */
[----:B------:R-:W-:Y:S01]  /*03a0*/  ISETP.NE.U32.AND P1, PT, RZ, c[0x0][0x348], PT ;  /* 0x0000d200ff007a0c */ /* 0x000fe20003f25070 */
[----:B------:R-:W-:Y:S01]  /*03b0*/  IMAD.WIDE R12, R226, R7, c[0x0][0x348] ;  /* 0x0000d200e20c7625 */ /* 0x000fe200078e0207 */
[----:B------:R-:W-:-:S02]  /*03c0*/  ISETP.NE.U32.AND P3, PT, RZ, c[0x0][0x350], PT ;  /* 0x0000d400ff007a0c */ /* 0x000fc40003f65070 */
[----:B------:R-:W-:Y:S01]  /*03d0*/  ISETP.NE.U32.AND P4, PT, RZ, c[0x0][0x358], PT ;  /* 0x0000d600ff007a0c */ /* 0x000fe20003f85070 */
[CC--:B------:R-:W-:Y:S01]  /*03e0*/  IMAD.WIDE R8, R226.reuse, R7.reuse, c[0x0][0x350] ;  /* 0x0000d400e2087625 */ /* 0x0c0fe200078e0207 */
[----:B------:R-:W-:Y:S02]  /*03f0*/  ISETP.NE.AND.EX P1, PT, RZ, c[0x0][0x34c], PT, P1 ;  /* 0x0000d300ff007a0c */ /* 0x000fe40003f25310 */
[----:B------:R-:W-:Y:S01]  /*0400*/  ISETP.NE.AND.EX P3, PT, RZ, c[0x0][0x354], PT, P3 ;  /* 0x0000d500ff007a0c */ /* 0x000fe20003f65330 */
[----:B------:R-:W-:Y:S01]  /*0410*/  @P2 IMAD.WIDE R16, R226, R7, c[0x0][0x370] ;  /* 0x0000dc00e2102625 */ /* 0x000fe200078e0207 */
[----:B------:R-:W-:-:S03]  /*0420*/  ISETP.NE.AND.EX P4, PT, RZ, c[0x0][0x35c], PT, P4 ;  /* 0x0000d700ff007a0c */ /* 0x000fc60003f85340 */
[CC--:B------:R-:W-:Y:S01]  /*0430*/  @P0 IMAD.WIDE R14, R226.reuse, R7.reuse, c[0x0][0x360] ;  /* 0x0000d800e20e0625 */ /* 0x0c0fe200078e0207 */
[----:B------:R2:W5:Y:S03]  /*0440*/  @P2 LDG.E R225, [R16.64] ;  /* 0x0000001010e12981 */ /* 0x000566000c1e1900 */
[----:B------:R-:W-:Y:S01]  /*0450*/  IMAD.WIDE R10, R226, R7, c[0x0][0x358] ;  /* 0x0000d600e20a7625 */ /* 0x000fe200078e0207 */
[----:B------:R2:W5:Y:S04]  /*0460*/  @P0 LDG.E R111, [R14.64] ;  /* 0x000000100e6f0981 */ /* 0x000568000c1e1900 */
[----:B------:R2:W5:Y:S04]  /*0470*/  @P1 LDG.E R113, [R12.64] ;  /* 0x000000100c711981 */ /* 0x000568000c1e1900 */
[----:B------:R2:W5:Y:S04]  /*0480*/  @P3 LDG.E R112, [R8.64] ;  /* 0x0000001008703981 */ /* 0x000568000c1e1900 */
[----:B------:R2:W5:Y:S04]  /*0490*/  @P4 LDG.E R4, [R10.64] ;  /* 0x000000100a044981 */ /* 0x000568000c1e1900 */
[----:B------:R-:W3:Y:S01]  /*04a0*/  S2R R223, SR_CTAID.Y ;  /* 0x0000000000df7919 */ /* 0x000ee20000002600 */
[----:B------:R-:W-:-:S02]  /*04b0*/  IMAD.MOV.U32 R5, RZ, RZ, c[0x0][0x2ac] ;  /* 0x0000ab00ff057624 */ /* 0x000fc400078e00ff */
[----:B-1----:R-:W-:Y:S02]  /*04c0*/  IMAD.MOV.U32 R2, RZ, RZ, c[0x0][0x228] ;  /* 0x00008a00ff027624 */ /* 0x002fe400078e00ff */
[----:B------:R-:W-:Y:S01]  /*04d0*/  IMAD R5, R5, c[0x0][0x1d0], RZ ;  /* 0x0000740005057a24 */ /* 0x000fe200078e02ff */
[----:B---3--:R-:W-:Y:S01]  /*04e0*/  SHF.R.S32.HI R108, RZ, 0x1f, R223 ;  /* 0x0000001fff6c7819 */ /* 0x008fe200000114df */
[----:B------:R-:W-:Y:S05]  /*04f0*/  @P0 BRA `(.L_x_831) ;  /* 0x0000004000000947 */ /* 0x000fea0003800000 */
[----:B--2---:R-:W-:Y:S05]  /*0500*/  @!P1 BRA `(.L_x_831) ;  /* 0x0000003000009947 */ /* 0x004fea0003800000 */
[----:B-----5:R-:W2:Y:S04]  /*0510*/  LDG.E R111, [R12.64] ;  /* 0x000000100c6f7981 */ /* 0x020ea8000c1e1900 */
[----:B------:R-:W2:Y:S02]  /*0520*/  LDG.E R0, [R12.64+0x4] ;  /* 0x000004100c007981 */ /* 0x000ea4000c1e1900 */
[----:B--2---:R-:W-:-:S02]  /*0530*/  IADD3 R111, -R111, R0, RZ ;  /* 0x000000006f6f7210 */ /* 0x004fc40007ffe1ff */
.L_x_831:
[----:B--2---:R-:W-:-:S04]  /*0540*/  ISETP.NE.U32.AND P0, PT, RZ, c[0x0][0x368], PT ;  /* 0x0000da00ff007a0c */ /* 0x004fc80003f05070 */
[----:B------:R-:W-:-:S13]  /*0550*/  ISETP.NE.AND.EX P0, PT, RZ, c[0x0][0x36c], PT, P0 ;  /* 0x0000db00ff007a0c */ /* 0x000fda0003f05300 */
[----:B------:R-:W-:Y:S05]  /*0560*/  @!P0 BRA `(.L_x_832) ;  /* 0x0000003000008947 */ /* 0x000fea0003800000 */
[----:B------:R-:W-:-:S05]  /*0570*/  IMAD.WIDE R8, R226, R7, c[0x0][0x368] ;  /* 0x0000da00e2087625 */ /* 0x000fca00078e0207 */
[----:B------:R1:W5:Y:S01]  /*0580*/  LDG.E R5, [R8.64] ;  /* 0x0000001008057981 */ /* 0x000362000c1e1900 */
[----:B------:R-:W-:Y:S05]  /*0590*/  BRA `(.L_x_833) ;  /* 0x0000004000007947 */ /* 0x000fea0003800000 */
.L_x_832:
[----:B------:R-:W-:Y:S05]  /*05a0*/  @!P3 BRA `(.L_x_833) ;  /* 0x000000300000b947 */ /* 0x000fea0003800000 */
[----:B------:R-:W2:Y:S04]  /*05b0*/  LDG.E R5, [R8.64] ;  /* 0x0000001008057981 */ /* 0x000ea8000c1e1900 */
[----:B------:R-:W2:Y:S02]  /*05c0*/  LDG.E R0, [R8.64+0x4] ;  /* 0x0000041008007981 */ /* 0x000ea4000c1e1900 */
[----:B--2---:R-:W-:Y:S02]  /*05d0*/  IADD3 R5, -R5, R0, RZ ;  /* 0x0000000005057210 */ /* 0x004fe40007ffe1ff */
.L_x_833:
[----:B------:R-:W2:Y:S04]  /*05e0*/  @P4 LDG.E R0, [R10.64] ;  /* 0x000000100a004981 */ /* 0x000ea8000c1e1900 */
[----:B------:R-:W2:Y:S01]  /*05f0*/  @P4 LDG.E R3, [R10.64+0x4] ;  /* 0x000004100a034981 */ /* 0x000ea2000c1e1900 */
[----:B-1---5:R-:W-:Y:S01]  /*0600*/  IMAD.IADD R9, R5, 0x1, -R225 ;  /* 0x0000000105097824 */ /* 0x022fe200078e0ae1 */
[----:B------:R-:W-:Y:S01]  /*0610*/  ISETP.NE.U32.AND P0, PT, RZ, c[0x0][0x378], PT ;  /* 0x0000de00ff007a0c */ /* 0x000fe20003f05070 */
[----:B------:R-:W-:-:S03]  /*0620*/  IMAD.MOV.U32 R110, RZ, RZ, R5 ;  /* 0x000000ffff6e7224 */ /* 0x000fc600078e0005 */
[----:B------:R-:W-:Y:S01]  /*0630*/  ISETP.NE.AND.EX P0, PT, RZ, c[0x0][0x37c], PT, P0 ;  /* 0x0000df00ff007a0c */ /* 0x000fe20003f05300 */
[----:B------:R-:W-:-:S05]  /*0640*/  IMAD.MOV R114, RZ, RZ, -R9 ;  /* 0x000000ffff727224 */ /* 0x000fca00078e0a09 */
[----:B------:R-:W-:-:S07]  /*0650*/  IMNMX R114, RZ, R114, !PT ;  /* 0x00000072ff727217 */ /* 0x000fce0007800200 */
[----:B------:R-:W-:-:S05]  /*0660*/  @P0 IMAD.WIDE R12, R226, R7, c[0x0][0x378] ;  /* 0x0000de00e20c0625 */ /* 0x000fca00078e0207 */
[----:B------:R1:W5:Y:S01]  /*0670*/  @P0 LDG.E R110, [R12.64] ;  /* 0x000000100c6e0981 */ /* 0x000362000c1e1900 */
[----:B--2---:R-:W-:-:S04]  /*0680*/  @P4 IMAD.IADD R2, R3, 0x1, -R0 ;  /* 0x0000000103024824 */ /* 0x004fc800078e0a00 */
[----:B------:R-:W-:-:S05]  /*0690*/  IMAD.IADD R107, R9, 0x1, R2 ;  /* 0x00000001096b7824 */ /* 0x000fca00078e0202 */
[----:B------:R-:W-:-:S05]  /*06a0*/  IADD3 R3, R107, 0x2f, RZ ;  /* 0x0000002f6b037810 */ /* 0x000fca0007ffe0ff */
[----:B------:R-:W-:-:S05]  /*06b0*/  IMAD.HI R3, R3, 0x2aaaaaab, RZ ;  /* 0x2aaaaaab03037827 */ /* 0x000fca00078e02ff */
[----:B------:R-:W-:-:S04]  /*06c0*/  SHF.R.U32.HI R156, RZ, 0x1f, R3 ;  /* 0x0000001fff9c7819 */ /* 0x000fc80000011603 */
[----:B------:R-:W-:-:S05]  /*06d0*/  LEA.HI.SX32 R156, R3, R156, 0x1d ;  /* 0x0000009c039c7211 */ /* 0x000fca00078feaff */
[----:B------:R-:W-:-:S05]  /*06e0*/  IMAD R9, R156, 0x30, -R9 ;  /* 0x000000309c097824 */ /* 0x000fca00078e0a09 */
[----:B------:R-:W-:-:S04]  /*06f0*/  IMNMX R9, R9, R2, PT ;  /* 0x0000000209097217 */ /* 0x000fc80003800200 */
[----:B------:R-:W-:Y:S01]  /*0700*/  ISETP.GT.AND P0, PT, R9, R114, PT ;  /* 0x000000720900720c */ /* 0x000fe20003f04270 */
[----:B------:R-:W-:-:S05]  /*0710*/  IMAD.WIDE.U32 R114, R114, -0x55555555, RZ ;  /* 0xaaaaaaab72727825 */ /* 0x000fca00078e00ff */
[----:B------:R-:W-:-:S05]  /*0720*/  SHF.R.U32.HI R114, RZ, 0x5, R115 ;  /* 0x00000005ff727819 */ /* 0x000fca0000011673 */
[----:B------:R-:W-:Y:S02]  /*0730*/  IMAD.MOV.U32 R3, RZ, RZ, R114 ;  /* 0x000000ffff037224 */ /* 0x000fe400078e0072 */
[----:B------:R-:W-:-:S05]  /*0740*/  @P0 IADD3 R9, R9, 0x2f, RZ ;  /* 0x0000002f09090810 */ /* 0x000fca0007ffe0ff */
[----:B------:R-:W-:-:S05]  /*0750*/  @P0 IMAD.HI R9, R9, 0x2aaaaaab, RZ ;  /* 0x2aaaaaab09090827 */ /* 0x000fca00078e02ff */
[----:B------:R-:W-:-:S04]  /*0760*/  @P0 SHF.R.U32.HI R0, RZ, 0x1f, R9 ;  /* 0x0000001fff000819 */ /* 0x000fc80000011609 */
[----:B------:R-:W-:-:S04]  /*0770*/  @P0 LEA.HI.SX32 R3, R9, R0, 0x1d ;  /* 0x0000000009030211 */ /* 0x000fc800078feaff */
[----:B------:R-:W-:-:S13]  /*0780*/  ISETP.GT.AND P0, PT, R3, R114, PT ;  /* 0x000000720300720c */ /* 0x000fda0003f04270 */
[----:B------:R-:W-:Y:S05]  /*0790*/  @!P0 BRA `(.L_x_834) ;  /* 0x00006d6000008947 */ /* 0x000fea0003800000 */
[----:B-1----:R-:W-:Y:S01]  /*07a0*/  ISETP.NE.U32.AND P1, PT, RZ, c[0x0][0x340], PT ;  /* 0x0000d000ff007a0c */ /* 0x002fe20003f25070 */
[----:B------:R-:W-:Y:S01]  /*07b0*/  UMOV UR7, 0x30 ;  /* 0x0000003000077882 */ /* 0x000fe20000000000 */
[----:B------:R-:W-:Y:S01]  /*07c0*/  IADD3 R61, R3, -0x1, RZ ;  /* 0xffffffff033d7810 */ /* 0x000fe20007ffe0ff */
[----:B------:R-:W-:Y:S01]  /*07d0*/  ULDC.64 UR4, c[0x0][0x238] ;  /* 0x00008e0000047ab9 */ /* 0x000fe20000000a00 */
[----:B------:R-:W-:-:S13]  /*07e0*/  ISETP.NE.AND.EX P1, PT, RZ, c[0x0][0x344], PT, P1 ;  /* 0x0000d100ff007a0c */ /* 0x000fda0003f25310 */
[----:B------:R-:W-:-:S06]  /*07f0*/  @P1 IMAD.WIDE R174, R226, R7, c[0x0][0x340] ;  /* 0x0000d000e2ae1625 */ /* 0x000fcc00078e0207 */
[----:B------:R-:W2:Y:S01]  /*0800*/  @P1 LDG.E R174, [R174.64] ;  /* 0x00000010aeae1981 */ /* 0x000ea2000c1e1900 */
[----:B------:R-:W-:Y:S01]  /*0810*/  SHF.R.S32.HI R7, RZ, 0x1f, R224 ;  /* 0x0000001fff077819 */ /* 0x000fe200000114e0 */
[----:B------:R-:W-:Y:S01]  /*0820*/  IMAD R162, R108, c[0x0][0x240], RZ ;  /* 0x000090006ca27a24 */ /* 0x000fe200078e02ff */
[----:B------:R-:W-:Y:S01]  /*0830*/  SHF.R.S32.HI R139, RZ, 0x1f, R226 ;  /* 0x0000001fff8b7819 */ /* 0x000fe200000114e2 */
[----:B------:R-:W-:Y:S01]  /*0840*/  UIMAD.WIDE.U32 UR10, UR7, UR4, URZ ;  /* 0x00000004070a72a5 */ /* 0x000fe2000f8e003f */
[----:B------:R-:W-:Y:S01]  /*0850*/  LEA.HI R9, R7, R224, RZ, 0x3 ;  /* 0x000000e007097211 */ /* 0x000fe200078f18ff */
[----:B------:R-:W-:Y:S01]  /*0860*/  IMAD R162, R223, c[0x0][0x244], R162 ;  /* 0x00009100dfa27a24 */ /* 0x000fe200078e02a2 */
[----:B------:R-:W-:Y:S01]  /*0870*/  SEL R160, R226, RZ, !P4 ;  /* 0x000000ffe2a07207 */ /* 0x000fe20006000000 */
[----:B------:R-:W-:Y:S01]  /*0880*/  UIMAD UR8, UR7, UR5, URZ ;  /* 0x00000005070872a4 */ /* 0x000fe2000f8e023f */
[----:B------:R-:W-:Y:S01]  /*0890*/  SHF.R.S32.HI R17, RZ, 0x3, R9 ;  /* 0x00000003ff117819 */ /* 0x000fe20000011409 */
[----:B------:R-:W-:Y:S01]  /*08a0*/  IMAD.IADD R112, R112, 0x1, R5 ;  /* 0x0000000170707824 */ /* 0x000fe200078e0205 */
[----:B------:R-:W-:Y:S01]  /*08b0*/  LOP3.LUT R9, R9, 0xfffffff8, RZ, 0xc0, !PT ;  /* 0xfffffff809097812 */ /* 0x000fe200078ec0ff */
[----:B------:R-:W-:Y:S01]  /*08c0*/  UIADD3 UR8, UR11, UR8, URZ ;  /* 0x000000080b087290 */ /* 0x000fe2000fffe03f */
[----:B------:R-:W-:Y:S01]  /*08d0*/  SHF.R.S32.HI R170, RZ, 0x1f, R17 ;  /* 0x0000001fffaa7819 */ /* 0x000fe20000011411 */
[C---:B------:R-:W-:Y:S01]  /*08e0*/  IMAD.SHL.U32 R119, R17.reuse, 0x40, RZ ;  /* 0x0000004011777824 */ /* 0x040fe200078e00ff */
[----:B------:R-:W-:Y:S01]  /*08f0*/  IADD3 R158, P0, R17, R4, RZ ;  /* 0x00000004119e7210 */ /* 0x000fe20007f1e0ff */
[----:B------:R-:W-:Y:S01]  /*0900*/  IMAD.IADD R0, R224, 0x1, -R9 ;  /* 0x00000001e0007824 */ /* 0x000fe200078e0a09 */
[----:B------:R-:W-:Y:S01]  /*0910*/  LEA.HI R7, R7, R224, RZ, 0x6 ;  /* 0x000000e007077211 */ /* 0x000fe200078f30ff */
[C---:B------:R-:W-:Y:S01]  /*0920*/  IMAD R3, R61.reuse, UR8, RZ ;  /* 0x000000083d037c24 */ /* 0x040fe2000f8e02ff */
[----:B------:R-:W-:Y:S01]  /*0930*/  LEA.HI.X.SX32 R159, R4, R170, 0x1, P0 ;  /* 0x000000aa049f7211 */ /* 0x000fe200000f0eff */
[C---:B------:R-:W-:Y:S01]  /*0940*/  IMAD.SHL.U32 R18, R0.reuse, 0x8, RZ ;  /* 0x0000000800127824 */ /* 0x040fe200078e00ff */
[----:B------:R-:W-:Y:S01]  /*0950*/  SHF.R.S32.HI R6, RZ, 0x1f, R61 ;  /* 0x0000001fff067819 */ /* 0x000fe2000001143d */
[----:B------:R-:W-:Y:S01]  /*0960*/  IMAD R4, R61, -0x30, R2 ;  /* 0xffffffd03d047824 */ /* 0x000fe200078e0202 */
[----:B------:R-:W-:Y:S01]  /*0970*/  LOP3.LUT R119, R119, 0x1c0, RZ, 0xc0, !PT ;  /* 0x000001c077777812 */ /* 0x000fe200078ec0ff */
[----:B------:R-:W-:Y:S01]  /*0980*/  IMAD R9, R159, c[0x0][0x238], RZ ;  /* 0x00008e009f097a24 */ /* 0x000fe200078e02ff */
[--C-:B------:R-:W-:Y:S01]  /*0990*/  SHF.R.S32.HI R19, RZ, 0x1f, R18.reuse ;  /* 0x0000001fff137819 */ /* 0x100fe20000011412 */
[----:B------:R-:W-:Y:S01]  /*09a0*/  IMAD.SHL.U32 R20, R0, 0x4, RZ ;  /* 0x0000000400147824 */ /* 0x000fe200078e00ff */
[----:B------:R-:W-:Y:S01]  /*09b0*/  IMNMX R4, R4, 0x30, PT ;  /* 0x0000003004047817 */ /* 0x000fe20003800200 */
[----:B------:R-:W-:Y:S01]  /*09c0*/  IMAD R8, R158, c[0x0][0x23c], R9 ;  /* 0x00008f009e087a24 */ /* 0x000fe200078e0209 */
[----:B------:R-:W-:Y:S01]  /*09d0*/  IADD3 R121, R18, 0x80, RZ ;  /* 0x0000008012797810 */ /* 0x000fe20007ffe0ff */
[----:B------:R-:W-:Y:S01]  /*09e0*/  IMAD.WIDE.U32 R10, R158, c[0x0][0x238], R18 ;  /* 0x00008e009e0a7a25 */ /* 0x000fe200078e0012 */
[----:B------:R-:W-:Y:S01]  /*09f0*/  IADD3 R16, R20, 0x40, RZ ;  /* 0x0000004014107810 */ /* 0x000fe20007ffe0ff */
[----:B------:R-:W-:Y:S01]  /*0a00*/  USHF.L.U32 UR12, UR4, 0x5, URZ ;  /* 0x00000005040c7899 */ /* 0x000fe2000800063f */
[----:B------:R-:W-:Y:S01]  /*0a10*/  LOP3.LUT R117, R119, 0x38, R18, 0xf8, !PT ;  /* 0x0000003877757812 */ /* 0x000fe200078ef812 */
[----:B------:R-:W-:Y:S01]  /*0a20*/  IMAD.IADD R9, R11, 0x1, R8 ;  /* 0x000000010b097824 */ /* 0x000fe200078e0208 */
[----:B------:R-:W-:Y:S01]  /*0a30*/  SHF.R.U32.HI R118, RZ, 0x3, R119 ;  /* 0x00000003ff767819 */ /* 0x000fe20000011677 */
[----:B------:R-:W-:Y:S01]  /*0a40*/  IMAD.MOV.U32 R8, RZ, RZ, R10 ;  /* 0x000000ffff087224 */ /* 0x000fe200078e000a */
[----:B------:R-:W-:Y:S01]  /*0a50*/  IADD3 R120, R18, 0xc0, RZ ;  /* 0x000000c012787810 */ /* 0x000fe20007ffe0ff */
[----:B------:R-:W-:Y:S01]  /*0a60*/  IMAD.IADD R4, R4, 0x1, -R17 ;  /* 0x0000000104047824 */ /* 0x000fe200078e0a11 */
[----:B------:R-:W-:Y:S01]  /*0a70*/  ISETP.GE.AND P2, PT, R18, c[0x0][0x1d4], PT ;  /* 0x0000750012007a0c */ /* 0x000fe20003f46270 */
[----:B------:R-:W-:Y:S01]  /*0a80*/  IMAD.WIDE.U32 R8, R223, c[0x0][0x240], R8 ;  /* 0x00009000df087a25 */ /* 0x000fe200078e0008 */
[----:B------:R-:W-:Y:S01]  /*0a90*/  ISETP.GE.AND P6, PT, R121, c[0x0][0x1d4], PT ;  /* 0x0000750079007a0c */ /* 0x000fe20003fc6270 */
[----:B------:R-:W-:Y:S01]  /*0aa0*/  UMOV UR6, 0x5 ;  /* 0x0000000500067882 */ /* 0x000fe20000000000 */
[C---:B------:R-:W-:Y:S01]  /*0ab0*/  ISETP.GE.AND P0, PT, R4.reuse, 0x1, PT ;  /* 0x000000010400780c */ /* 0x040fe20003f06270 */
[----:B------:R-:W-:Y:S01]  /*0ac0*/  IMAD.IADD R163, R9, 0x1, R162 ;  /* 0x0000000109a37824 */ /* 0x000fe200078e02a2 */
[----:B------:R-:W-:Y:S01]  /*0ad0*/  ISETP.GT.AND P3, PT, R4, 0x20, PT ;  /* 0x000000200400780c */ /* 0x000fe20003f64270 */
[----:B------:R-:W-:Y:S01]  /*0ae0*/  IMAD.MOV.U32 R162, RZ, RZ, R8 ;  /* 0x000000ffffa27224 */ /* 0x000fe200078e0008 */
[----:B------:R-:W-:Y:S01]  /*0af0*/  ISETP.GE.AND P5, PT, R120, c[0x0][0x1d4], PT ;  /* 0x0000750078007a0c */ /* 0x000fe20003fa6270 */
[----:B------:R-:W-:Y:S01]  /*0b00*/  IMAD.SHL.U32 R7, R7, 0x8, RZ ;  /* 0x0000000807077824 */ /* 0x000fe200078e00ff */
[----:B------:R-:W-:Y:S01]  /*0b10*/  USHF.L.U64.HI UR9, UR4, UR6, UR5 ;  /* 0x0000000604097299 */ /* 0x000fe20008010205 */
[----:B------:R-:W-:Y:S01]  /*0b20*/  IMAD.WIDE.U32 R162, R160, c[0x0][0x248], R162 ;  /* 0x00009200a0a27a25 */ /* 0x000fe200078e00a2 */
[----:B------:R-:W-:Y:S01]  /*0b30*/  P2R R125, PR, RZ, 0x4 ;  /* 0x00000004ff7d7803 */ /* 0x000fe20000000000 */
[----:B------:R-:W-:Y:S01]  /*0b40*/  ULDC.64 UR4, c[0x0][0x280] ;  /* 0x0000a00000047ab9 */ /* 0x000fe20000000a00 */
[----:B------:R-:W-:Y:S01]  /*0b50*/  LOP3.LUT R7, R7, 0xfffffe00, RZ, 0xc0, !PT ;  /* 0xfffffe0007077812 */ /* 0x000fe200078ec0ff */
[----:B------:R-:W-:Y:S01]  /*0b60*/  IMAD.IADD R15, R20, 0x1, R16 ;  /* 0x00000001140f7824 */ /* 0x000fe200078e0210 */
[----:B------:R-:W-:Y:S01]  /*0b70*/  MOV R164, R162 ;  /* 0x000000a200a47202 */ /* 0x000fe20000000f00 */
[----:B------:R-:W-:Y:S01]  /*0b80*/  IMAD R3, R6, UR10, R3 ;  /* 0x0000000a06037c24 */ /* 0x000fe2000f8e0203 */
[----:B------:R-:W-:Y:S01]  /*0b90*/  LOP3.LUT R117, R7, R117, R118, 0xf6, !PT ;  /* 0x0000007507757212 */ /* 0x000fe200078ef676 */
[----:B------:R-:W-:Y:S01]  /*0ba0*/  IMAD R22, R108, c[0x0][0x260], RZ ;  /* 0x000098006c167a24 */ /* 0x000fe200078e02ff */
[----:B------:R-:W-:Y:S01]  /*0bb0*/  SHF.R.S32.HI R21, RZ, 0x1f, R20 ;  /* 0x0000001fff157819 */ /* 0x000fe20000011414 */
[----:B------:R-:W-:Y:S01]  /*0bc0*/  IMAD.WIDE.U32 R10, R223, c[0x0][0x260], R18 ;  /* 0x00009800df0a7a25 */ /* 0x000fe200078e0012 */
[----:B------:R-:W-:Y:S01]  /*0bd0*/  IADD3 R116, R17, 0x20, RZ ;  /* 0x0000002011747810 */ /* 0x000fe20007ffe0ff */
[----:B------:R-:W-:Y:S01]  /*0be0*/  USHF.L.U64.HI UR13, UR4, UR6, UR5 ;  /* 0x00000006040d7299 */ /* 0x000fe20008010205 */
[----:B------:R-:W-:Y:S01]  /*0bf0*/  P2R R123, PR, RZ, 0x40 ;  /* 0x00000040ff7b7803 */ /* 0x000fe20000000000 */
[----:B------:R-:W-:Y:S01]  /*0c00*/  IMAD.SHL.U32 R117, R117, 0x2, RZ ;  /* 0x0000000275757824 */ /* 0x000fe200078e00ff */
[----:B------:R-:W-:Y:S01]  /*0c10*/  USHF.L.U32 UR14, UR4, 0x5, URZ ;  /* 0x00000005040e7899 */ /* 0x000fe2000800063f */
[----:B------:R-:W-:Y:S01]  /*0c20*/  IMAD R22, R223, c[0x0][0x264], R22 ;  /* 0x00009900df167a24 */ /* 0x000fe200078e0216 */
[----:B------:R-:W-:Y:S01]  /*0c30*/  UIMAD.WIDE.U32 UR20, UR4, 0x30, URZ ;  /* 0x00000030041478a5 */ /* 0x000fe2000f8e003f */
[C---:B------:R-:W-:Y:S01]  /*0c40*/  IMAD R172, R170.reuse, c[0x0][0x280], RZ ;  /* 0x0000a000aaac7a24 */ /* 0x040fe200078e02ff */
[----:B------:R-:W-:Y:S01]  /*0c50*/  UIMAD UR15, UR7, UR5, URZ ;  /* 0x00000005070f72a4 */ /* 0x000fe2000f8e023f */
[----:B------:R-:W-:Y:S01]  /*0c60*/  IMAD.IADD R23, R11, 0x1, R22 ;  /* 0x000000010b177824 */ /* 0x000fe200078e0216 */
[----:B------:R-:W-:Y:S01]  /*0c70*/  P2R R122, PR, RZ, 0x20 ;  /* 0x00000020ff7a7803 */ /* 0x000fe20000000000 */
[----:B------:R-:W-:Y:S01]  /*0c80*/  IMAD.MOV.U32 R22, RZ, RZ, R10 ;  /* 0x000000ffff167224 */ /* 0x000fe200078e000a */
[----:B------:R-:W-:Y:S01]  /*0c90*/  ULDC.64 UR4, c[0x0][0x290] ;  /* 0x0000a40000047ab9 */ /* 0x000fe20000000a00 */
[----:B------:R-:W-:Y:S01]  /*0ca0*/  IMAD R170, R170, c[0x0][0x290], RZ ;  /* 0x0000a400aaaa7a24 */ /* 0x000fe200078e02ff */
[----:B------:R-:W-:Y:S01]  /*0cb0*/  USHF.L.U64.HI UR6, UR4, UR6, UR5 ;  /* 0x0000000604067299 */ /* 0x000fe20008010205 */
[C---:B------:R-:W-:Y:S01]  /*0cc0*/  IMAD.WIDE.U32 R8, R17.reuse, c[0x0][0x290], R18 ;  /* 0x0000a40011087a25 */ /* 0x040fe200078e0012 */
[----:B------:R-:W-:Y:S01]  /*0cd0*/  UIMAD.WIDE.U32 UR22, UR4, 0x30, URZ ;  /* 0x00000030041678a5 */ /* 0x000fe2000f8e003f */
[C---:B------:R-:W-:Y:S01]  /*0ce0*/  IADD3 R129, -R17.reuse, 0x30, RZ ;  /* 0x0000003011817810 */ /* 0x040fe20007ffe1ff */
[----:B------:R-:W-:Y:S01]  /*0cf0*/  UIMAD UR5, UR7, UR5, URZ ;  /* 0x00000005070572a4 */ /* 0x000fe2000f8e023f */
[C---:B------:R-:W-:Y:S01]  /*0d00*/  IMAD R170, R17.reuse, c[0x0][0x294], R170 ;  /* 0x0000a50011aa7a24 */ /* 0x040fe200078e02aa */
[----:B------:R-:W-:Y:S01]  /*0d10*/  IADD3 R14, R20, 0x20, RZ ;  /* 0x00000020140e7810 */ /* 0x000fe20007ffe0ff */
[C---:B------:R-:W-:Y:S01]  /*0d20*/  IMAD R172, R17.reuse, c[0x0][0x284], R172 ;  /* 0x0000a10011ac7a24 */ /* 0x040fe200078e02ac */
[----:B------:R-:W-:Y:S01]  /*0d30*/  USHF.L.U32 UR18, UR4, 0x5, URZ ;  /* 0x0000000504127899 */ /* 0x000fe2000800063f */
[----:B------:R-:W-:Y:S01]  /*0d40*/  IMAD.WIDE.U32 R12, R17, c[0x0][0x280], R18 ;  /* 0x0000a000110c7a25 */ /* 0x000fe200078e0012 */
[----:B------:R-:W-:-:S02]  /*0d50*/  UIADD3 UR15, UR21, UR15, URZ ;  /* 0x0000000f150f7290 */ /* 0x000fc4000fffe03f */
[----:B------:R-:W-:Y:S01]  /*0d60*/  UIADD3 UR5, UR23, UR5, URZ ;  /* 0x0000000517057290 */ /* 0x000fe2000fffe03f */
[----:B------:R-:W-:Y:S01]  /*0d70*/  IMAD.IADD R171, R170, 0x1, R9 ;  /* 0x00000001aaab7824 */ /* 0x000fe200078e0209 */
[----:B------:R-:W-:Y:S01]  /*0d80*/  ULDC.U8 UR4, c[0x0][0x298] ;  /* 0x0000a60000047ab9 */ /* 0x000fe20000000000 */
[----:B------:R-:W-:-:S04]  /*0d90*/  IMAD.WIDE.U32 R178, R17, c[0x0][0x280], R20 ;  /* 0x0000a00011b27a25 */ /* 0x000fc800078e0014 */
[----:B------:R-:W-:Y:S01]  /*0da0*/  IMAD.IADD R173, R172, 0x1, R13 ;  /* 0x00000001acad7824 */ /* 0x000fe200078e020d */
[----:B------:R-:W-:Y:S01]  /*0db0*/  SHF.R.S32.HI R13, RZ, 0x1f, R116 ;  /* 0x0000001fff0d7819 */ /* 0x000fe20000011474 */
[----:B------:R-:W-:Y:S02]  /*0dc0*/  IMAD.IADD R179, R179, 0x1, R172 ;  /* 0x00000001b3b37824 */ /* 0x000fe400078e02ac */
[----:B------:R-:W-:Y:S01]  /*0dd0*/  IMAD.MOV.U32 R172, RZ, RZ, R12 ;  /* 0x000000ffffac7224 */ /* 0x000fe200078e000c */
[----:B------:R-:W-:Y:S01]  /*0de0*/  LEA.HI R12, R13, R116, RZ, 0x3 ;  /* 0x000000740d0c7211 */ /* 0x000fe200078f18ff */
[----:B------:R-:W-:Y:S02]  /*0df0*/  IMAD.SHL.U32 R115, R116, 0x40, RZ ;  /* 0x0000004074737824 */ /* 0x000fe400078e00ff */
[----:B------:R-:W-:Y:S01]  /*0e00*/  IMAD.WIDE.U32 R166, R223, c[0x0][0x210], RZ ;  /* 0x00008400dfa67a25 */ /* 0x000fe200078e00ff */
[----:B------:R-:W-:Y:S02]  /*0e10*/  SHF.L.U32 R12, R12, 0x6, RZ ;  /* 0x000000060c0c7819 */ /* 0x000fe400000006ff */
[----:B------:R-:W-:Y:S01]  /*0e20*/  LOP3.LUT R115, R115, 0x1c0, RZ, 0xc0, !PT ;  /* 0x000001c073737812 */ /* 0x000fe200078ec0ff */
[----:B------:R-:W-:Y:S01]  /*0e30*/  IMAD.WIDE.U32 R176, R17, c[0x0][0x290], R20 ;  /* 0x0000a40011b07a25 */ /* 0x000fe200078e0014 */
[----:B------:R-:W-:-:S02]  /*0e40*/  LOP3.LUT R12, R12, 0xfffffe00, RZ, 0xc0, !PT ;  /* 0xfffffe000c0c7812 */ /* 0x000fc400078ec0ff */
[----:B------:R-:W-:Y:S01]  /*0e50*/  SHF.R.U32.HI R126, RZ, 0x3, R115 ;  /* 0x00000003ff7e7819 */ /* 0x000fe20000011673 */
[----:B------:R-:W-:Y:S02]  /*0e60*/  IMAD.MOV.U32 R146, RZ, RZ, c[0x0][0x27c] ;  /* 0x00009f00ff927624 */ /* 0x000fe400078e00ff */
[----:B------:R-:W-:Y:S02]  /*0e70*/  IMAD.IADD R177, R177, 0x1, R170 ;  /* 0x00000001b1b17824 */ /* 0x000fe400078e02aa */
[----:B------:R-:W-:Y:S02]  /*0e80*/  IMAD.MOV.U32 R147, RZ, RZ, c[0x0][0x2b8] ;  /* 0x0000ae00ff937624 */ /* 0x000fe400078e00ff */
[----:B------:R-:W-:Y:S02]  /*0e90*/  IMAD.MOV.U32 R170, RZ, RZ, R8 ;  /* 0x000000ffffaa7224 */ /* 0x000fe400078e0008 */
[----:B-----5:R-:W-:-:S04]  /*0ea0*/  IMAD.WIDE.U32 R178, R110, c[0x0][0x280], R178 ;  /* 0x0000a0006eb27a25 */ /* 0x020fc800078e00b2 */
[----:B------:R-:W-:Y:S02]  /*0eb0*/  IMAD.MOV.U32 R74, RZ, RZ, c[0x0][0x27c] ;  /* 0x00009f00ff4a7624 */ /* 0x000fe400078e00ff */
[----:B------:R-:W-:-:S04]  /*0ec0*/  IMAD.WIDE.U32 R168, R223, c[0x0][0x1e8], RZ ;  /* 0x00007a00dfa87a25 */ /* 0x000fc800078e00ff */
[----:B------:R-:W-:-:S04]  /*0ed0*/  IMAD.WIDE.U32 R176, R110, c[0x0][0x290], R176 ;  /* 0x0000a4006eb07a25 */ /* 0x000fc800078e00b0 */
[----:B------:R-:W-:-:S04]  /*0ee0*/  IMAD.WIDE.U32 R172, R110, c[0x0][0x280], R172 ;  /* 0x0000a0006eac7a25 */ /* 0x000fc800078e00ac */
[----:B------:R-:W-:-:S04]  /*0ef0*/  IMAD.WIDE.U32 R170, R110, c[0x0][0x290], R170 ;  /* 0x0000a4006eaa7a25 */ /* 0x000fc800078e00aa */
[----:B------:R-:W-:Y:S02]  /*0f00*/  IMAD.SHL.U32 R74, R74, 0x2, RZ ;  /* 0x000000024a4a7824 */ /* 0x000fe400078e00ff */
[----:B------:R-:W-:Y:S01]  /*0f10*/  IMAD R0, R0, 0x20, R17 ;  /* 0x0000002000007824 */ /* 0x000fe200078e0211 */
[----:B--2---:R-:W-:Y:S01]  /*0f20*/  @P1 SHF.R.S32.HI R175, RZ, 0x1f, R174 ;  /* 0x0000001fffaf1819 */ /* 0x004fe200000114ae */
[----:B------:R-:W-:Y:S01]  /*0f30*/  @!P1 IMAD.MOV.U32 R175, RZ, RZ, R139 ;  /* 0x000000ffffaf9224 */ /* 0x000fe200078e008b */
[----:B------:R-:W-:Y:S01]  /*0f40*/  SEL R139, R139, RZ, !P4 ;  /* 0x000000ff8b8b7207 */ /* 0x000fe20006000000 */
[----:B------:R-:W-:Y:S01]  /*0f50*/  @!P1 IMAD.MOV.U32 R174, RZ, RZ, R226 ;  /* 0x000000ffffae9224 */ /* 0x000fe200078e00e2 */
[----:B------:R-:W-:-:S03]  /*0f60*/  ISETP.GE.AND P4, PT, R15, c[0x0][0x1d4], PT ;  /* 0x000075000f007a0c */ /* 0x000fc60003f86270 */
[C---:B------:R-:W-:Y:S01]  /*0f70*/  IMAD R165, R139.reuse, c[0x0][0x248], RZ ;  /* 0x000092008ba57a24 */ /* 0x040fe200078e02ff */
[----:B------:R-:W-:Y:S01]  /*0f80*/  P2R R124, PR, RZ, 0x10 ;  /* 0x00000010ff7c7803 */ /* 0x000fe20000000000 */
[----:B------:R-:W-:Y:S02]  /*0f90*/  IMAD R139, R139, c[0x0][0x268], RZ ;  /* 0x00009a008b8b7a24 */ /* 0x000fe400078e02ff */
[C---:B------:R-:W-:Y:S02]  /*0fa0*/  IMAD R165, R160.reuse, c[0x0][0x24c], R165 ;  /* 0x00009300a0a57a24 */ /* 0x040fe400078e02a5 */
[C---:B------:R-:W-:Y:S02]  /*0fb0*/  IMAD R139, R160.reuse, c[0x0][0x26c], R139 ;  /* 0x00009b00a08b7a24 */ /* 0x040fe400078e028b */
[----:B------:R-:W-:Y:S02]  /*0fc0*/  IMAD.IADD R165, R163, 0x1, R165 ;  /* 0x00000001a3a57824 */ /* 0x000fe400078e02a5 */
[----:B------:R-:W-:-:S04]  /*0fd0*/  IMAD.WIDE.U32 R160, R160, c[0x0][0x268], R22 ;  /* 0x00009a00a0a07a25 */ /* 0x000fc800078e0016 */
[----:B------:R-:W-:-:S04]  /*0fe0*/  IMAD.WIDE.U32 R4, R61, UR10, R164 ;  /* 0x0000000a3d047c25 */ /* 0x000fc8000f8e00a4 */
[----:B------:R-:W-:Y:S01]  /*0ff0*/  IMAD.IADD R3, R5, 0x1, R3 ;  /* 0x0000000105037824 */ /* 0x000fe200078e0203 */
[----:B------:R-:W-:Y:S01]  /*1000*/  @P0 LEA R24, P1, R4, c[0x0][0x220], 0x1 ;  /* 0x0000880004180a11 */ /* 0x000fe200078208ff */
[----:B------:R-:W-:-:S03]  /*1010*/  IMAD.IADD R139, R161, 0x1, R139 ;  /* 0x00000001a18b7824 */ /* 0x000fc600078e028b */
[C---:B------:R-:W-:Y:S02]  /*1020*/  @P0 LEA.HI.X R25, R4.reuse, c[0x0][0x224], R3, 0x1, P1 ;  /* 0x0000890004190a11 */ /* 0x040fe400008f0c03 */
[----:B------:R-:W-:-:S03]  /*1030*/  @P3 IADD3 R4, P1, R4, UR12, RZ ;  /* 0x0000000c04043c10 */ /* 0x000fc6000ff3e0ff */
[----:B------:R-:W-:Y:S01]  /*1040*/  @!PT LDS RZ, [RZ] ;  /* 0x00000000fffff984 */ /* 0x000fe20000000800 */
[----:B------:R-:W-:Y:S01]  /*1050*/  @!PT LDS RZ, [RZ] ;  /* 0x00000000fffff984 */ /* 0x000fe20000000800 */
[----:B------:R-:W-:Y:S01]  /*1060*/  @!PT LDS RZ, [RZ] ;  /* 0x00000000fffff984 */ /* 0x000fe20000000800 */
[----:B------:R1:W-:Y:S01]  /*1070*/  @P0 LDGSTS.E.BYPASS.LTC128B.128 [R117+0xa080], [R24.64], !P2 ;  /* 0x0a08000018750fae */ /* 0x0003e2000d101d50 */
[----:B------:R-:W-:Y:S02]  /*1080*/  @P3 IADD3.X R3, R3, UR9, RZ, P1, !PT ;  /* 0x0000000903033c10 */ /* 0x000fe40008ffe4ff */
[----:B------:R-:W-:Y:S01]  /*1090*/  ISETP.GE.AND P1, PT, R18, c[0x0][0x27c], PT ;  /* 0x00009f0012007a0c */ /* 0x000fe20003f26270 */
[----:B------:R1:W-:Y:S01]  /*10a0*/  @P0 LDGSTS.E.BYPASS.LTC128B.128 [R117+0xb880], [R24.64+0x80], !P4 ;  /* 0x0b88008018750fae */ /* 0x0003e2000e101d50 */
[----:B------:R-:W-:Y:S02]  /*10b0*/  ISETP.GE.AND P2, PT, R15, c[0x0][0x27c], PT ;  /* 0x00009f000f007a0c */ /* 0x000fe40003f46270 */
[----:B------:R-:W-:Y:S01]  /*10c0*/  SEL R5, RZ, c[0x0][0x27c], !P1 ;  /* 0x00009f00ff057a07 */ /* 0x000fe20004800000 */
[----:B------:R1:W-:Y:S01]  /*10d0*/  @P0 LDGSTS.E.BYPASS.LTC128B.128 [R117+0xd080], [R24.64+0x100], !P6 ;  /* 0x0d08010018750fae */ /* 0x0003e2000f101d50 */
[----:B------:R-:W-:-:S03]  /*10e0*/  SEL R6, RZ, c[0x0][0x27c], !P2 ;  /* 0x00009f00ff067a07 */ /* 0x000fc60005000000 */
[----:B------:R1:W-:Y:S01]  /*10f0*/  @P0 LDGSTS.E.BYPASS.LTC128B.128 [R117+0xe880], [R24.64+0x180], !P5 ;  /* 0x0e88018018750fae */ /* 0x0003e2000e901d50 */
[----:B------:R-:W-:Y:S01]  /*1100*/  @P3 LEA R10, P0, R4, c[0x0][0x220], 0x1 ;  /* 0x00008800040a3a11 */ /* 0x000fe200078008ff */
[----:B------:R-:W-:-:S03]  /*1110*/  IMAD.IADD R9, R15, 0x1, R6 ;  /* 0x000000010f097824 */ /* 0x000fc600078e0206 */
[----:B------:R-:W-:Y:S01]  /*1120*/  @P3 LEA.HI.X R11, R4, c[0x0][0x224], R3, 0x1, P0 ;  /* 0x00008900040b3a11 */ /* 0x000fe200000f0c03 */
[----:B------:R-:W-:Y:S01]  /*1130*/  IMAD.IADD R4, R18, 0x1, R5 ;  /* 0x0000000112047824 */ /* 0x000fe200078e0205 */
[----:B------:R-:W-:-:S04]  /*1140*/  ISETP.NE.AND P0, PT, R125, RZ, PT ;  /* 0x000000ff7d00720c */ /* 0x000fc80003f05270 */
[----:B------:R-:W-:-:S04]  /*1150*/  SHF.R.S32.HI R5, RZ, 0x1f, R4 ;  /* 0x0000001fff057819 */ /* 0x000fc80000011404 */
[CC--:B------:R-:W-:Y:S02]  /*1160*/  LEA.HI R3, R5.reuse, R4.reuse, RZ, 0x3 ;  /* 0x0000000405037211 */ /* 0x0c0fe400078f18ff */
[----:B------:R-:W-:Y:S02]  /*1170*/  LEA.HI R5, R5, R4, RZ, 0x6 ;  /* 0x0000000405057211 */ /* 0x000fe400078f30ff */
[----:B------:R-:W-:Y:S01]  /*1180*/  SHF.R.S32.HI R4, RZ, 0x1f, R9 ;  /* 0x0000001fff047819 */ /* 0x000fe20000011409 */
[----:B------:R2:W-:Y:S01]  /*1190*/  @P3 LDGSTS.E.BYPASS.LTC128B.128 [R117+0xb080], [R10.64], !P0 ;  /* 0x0b0800000a753fae */ /* 0x0005e2000c101d50 */
[----:B------:R-:W-:Y:S02]  /*11a0*/  SHF.R.S32.HI R5, RZ, 0x6, R5 ;  /* 0x00000006ff057819 */ /* 0x000fe40000011405 */
[CC--:B------:R-:W-:Y:S01]  /*11b0*/  LEA.HI R76, R4.reuse, R9.reuse, RZ, 0x3 ;  /* 0x00000009044c7211 */ /* 0x0c0fe200078f18ff */
[----:B------:R2:W-:Y:S01]  /*11c0*/  @P3 LDGSTS.E.BYPASS.LTC128B.128 [R117+0xc880], [R10.64+0x80], !P4 ;  /* 0x0c8800800a753fae */ /* 0x0005e2000e101d50 */
[----:B------:R-:W-:Y:S01]  /*11d0*/  LEA.HI R4, R4, R9, RZ, 0x6 ;  /* 0x0000000904047211 */ /* 0x000fe200078f30ff */
[----:B------:R-:W-:Y:S01]  /*11e0*/  IMAD R9, R5, 0xc00, R7 ;  /* 0x00000c0005097824 */ /* 0x000fe200078e0207 */
[----:B------:R-:W-:Y:S01]  /*11f0*/  LOP3.LUT R149, R115, 0x38, R76, 0xf8, !PT ;  /* 0x0000003873957812 */ /* 0x000fe200078ef84c */
[----:B------:R2:W-:Y:S01]  /*1200*/  @P3 LDGSTS.E.BYPASS.LTC128B.128 [R117+0xe080], [R10.64+0x100], !P6 ;  /* 0x0e0801000a753fae */ /* 0x0005e2000f101d50 */
[----:B------:R-:W-:Y:S01]  /*1210*/  SHF.R.S32.HI R4, RZ, 0x6, R4 ;  /* 0x00000006ff047819 */ /* 0x000fe20000011404 */
[--C-:B------:R-:W-:Y:S01]  /*1220*/  IMAD R5, R5, 0xc00, R12.reuse ;  /* 0x00000c0005057824 */ /* 0x100fe200078e020c */
[----:B------:R-:W-:Y:S01]  /*1230*/  LOP3.LUT R23, R119, 0x38, R3, 0xf8, !PT ;  /* 0x0000003877177812 */ /* 0x000fe200078ef803 */
[----:B------:R2:W-:Y:S01]  /*1240*/  @P3 LDGSTS.E.BYPASS.LTC128B.128 [R117+0xf880], [R10.64+0x180], !P5 ;  /* 0x0f8801800a753fae */ /* 0x0005e2000e901d50 */
[----:B------:R-:W-:Y:S01]  /*1250*/  LOP3.LUT R149, R149, R126, RZ, 0x3c, !PT ;  /* 0x0000007e95957212 */ /* 0x000fe200078e3cff */
[C---:B------:R-:W-:Y:S01]  /*1260*/  IMAD R6, R4.reuse, 0xc00, R7 ;  /* 0x00000c0004067824 */ /* 0x040fe200078e0207 */
[----:B------:R-:W-:Y:S01]  /*1270*/  LOP3.LUT R13, R115, 0x38, R3, 0xf8, !PT ;  /* 0x00000038730d7812 */ /* 0x000fe200078ef803 */
[----:B------:R-:W-:Y:S01]  /*1280*/  IMAD R4, R4, 0xc00, R12 ;  /* 0x00000c0004047824 */ /* 0x000fe200078e020c */
[----:B------:R-:W-:Y:S01]  /*1290*/  LOP3.LUT R152, R23, R118, RZ, 0x3c, !PT ;  /* 0x0000007617987212 */ /* 0x000fe200078e3cff */
[----:B------:R-:W0:Y:S01]  /*12a0*/  LDGDEPBAR ;  /* 0x00000000000079af */ /* 0x000e220000000000 */
[----:B------:R-:W-:Y:S01]  /*12b0*/  LOP3.LUT R150, R13, R126, RZ, 0x3c, !PT ;  /* 0x0000007e0d967212 */ /* 0x000fe200078e3cff */
[----:B------:R-:W-:Y:S01]  /*12c0*/  IMAD.IADD R149, R4, 0x1, R149 ;  /* 0x0000000104957824 */ /* 0x000fe200078e0295 */
[----:B------:R-:W-:Y:S01]  /*12d0*/  LOP3.LUT R151, R119, 0x38, R76, 0xf8, !PT ;  /* 0x0000003877977812 */ /* 0x000fe200078ef84c */
[----:B------:R-:W-:Y:S01]  /*12e0*/  IMAD R4, R108, c[0x0][0x210], RZ ;  /* 0x000084006c047a24 */ /* 0x000fe200078e02ff */
[----:B------:R-:W-:Y:S01]  /*12f0*/  ISETP.GE.AND P0, PT, R146, 0x1, PT ;  /* 0x000000019200780c */ /* 0x000fe20003f06270 */
[----:B------:R-:W-:Y:S01]  /*1300*/  IMAD.IADD R152, R9, 0x1, R152 ;  /* 0x0000000109987824 */ /* 0x000fe200078e0298 */
[----:B------:R-:W-:Y:S01]  /*1310*/  LOP3.LUT R151, R151, R118, RZ, 0x3c, !PT ;  /* 0x0000007697977212 */ /* 0x000fe200078e3cff */
[----:B------:R-:W-:Y:S01]  /*1320*/  IMAD R9, R223, c[0x0][0x214], R4 ;  /* 0x00008500df097a24 */ /* 0x000fe200078e0204 */
[----:B------:R-:W-:Y:S01]  /*1330*/  SHF.R.S32.HI R4, RZ, 0x1f, R121 ;  /* 0x0000001fff047819 */ /* 0x000fe20000011479 */
[----:B------:R-:W-:Y:S01]  /*1340*/  IMAD.IADD R150, R5, 0x1, R150 ;  /* 0x0000000105967824 */ /* 0x000fe200078e0296 */
[----:B------:R-:W-:Y:S01]  /*1350*/  SHF.R.S32.HI R5, RZ, 0x1f, R110 ;  /* 0x0000001fff057819 */ /* 0x000fe2000001146e */
[----:B------:R-:W-:Y:S01]  /*1360*/  IMAD.IADD R128, R167, 0x1, R9 ;  /* 0x00000001a7807824 */ /* 0x000fe200078e0209 */
[----:B------:R-:W-:Y:S01]  /*1370*/  LEA.HI R133, R4, R121, RZ, 0x3 ;  /* 0x0000007904857211 */ /* 0x000fe200078f18ff */
[----:B------:R-:W-:Y:S01]  /*1380*/  IMAD.IADD R151, R6, 0x1, R151 ;  /* 0x0000000106977824 */ /* 0x000fe200078e0297 */
[----:B------:R-:W-:Y:S01]  /*1390*/  SHF.R.S32.HI R4, RZ, 0x1f, R15 ;  /* 0x0000001fff047819 */ /* 0x000fe2000001140f */
[----:B------:R-:W-:Y:S01]  /*13a0*/  IMAD R137, R5, c[0x0][0x280], RZ ;  /* 0x0000a00005897a24 */ /* 0x000fe200078e02ff */
[----:B------:R-:W-:Y:S01]  /*13b0*/  LOP3.LUT R133, R133, 0xfffffff8, RZ, 0xc0, !PT ;  /* 0xfffffff885857812 */ /* 0x000fe200078ec0ff */
[----:B------:R-:W-:Y:S01]  /*13c0*/  IMAD R9, R175, c[0x0][0x2b0], RZ ;  /* 0x0000ac00af097a24 */ /* 0x000fe200078e02ff */
[----:B------:R-:W-:Y:S01]  /*13d0*/  LEA.HI R135, R4, R15, RZ, 0x3 ;  /* 0x0000000f04877211 */ /* 0x000fe200078f18ff */
[----:B------:R-:W-:Y:S01]  /*13e0*/  IMAD R6, R108, c[0x0][0x1e8], RZ ;  /* 0x00007a006c067a24 */ /* 0x000fe200078e02ff */
[----:B--2---:R-:W-:Y:S01]  /*13f0*/  SHF.R.S32.HI R11, RZ, 0x1f, R120 ;  /* 0x0000001fff0b7819 */ /* 0x004fe20000011478 */
[----:B------:R-:W-:Y:S01]  /*1400*/  IMAD R5, R5, c[0x0][0x290], RZ ;  /* 0x0000a40005057a24 */ /* 0x000fe200078e02ff */
[----:B------:R-:W-:Y:S01]  /*1410*/  LOP3.LUT R135, R135, 0xfffffff8, RZ, 0xc0, !PT ;  /* 0xfffffff887877812 */ /* 0x000fe200078ec0ff */
[----:B------:R-:W-:Y:S01]  /*1420*/  IMAD R137, R110, c[0x0][0x284], R137 ;  /* 0x0000a1006e897a24 */ /* 0x000fe200078e0289 */
[----:B------:R-:W-:Y:S01]  /*1430*/  LEA.HI R134, R11, R120, RZ, 0x3 ;  /* 0x000000780b867211 */ /* 0x000fe200078f18ff */
[----:B------:R-:W-:Y:S01]  /*1440*/  IMAD R9, R174, c[0x0][0x2b4], R9 ;  /* 0x0000ad00ae097a24 */ /* 0x000fe200078e0209 */
[----:B------:R-:W-:Y:S01]  /*1450*/  LOP3.LUT R145, R3, 0xfffffff8, RZ, 0xc0, !PT ;  /* 0xfffffff803917812 */ /* 0x000fe200078ec0ff */
[----:B------:R-:W-:Y:S01]  /*1460*/  IMAD R127, R223, c[0x0][0x1ec], R6 ;  /* 0x00007b00df7f7a24 */ /* 0x000fe200078e0206 */
[----:B------:R-:W-:Y:S01]  /*1470*/  LOP3.LUT R134, R134, 0xfffffff8, RZ, 0xc0, !PT ;  /* 0xfffffff886867812 */ /* 0x000fe200078ec0ff */
[----:B------:R-:W-:Y:S01]  /*1480*/  IMAD R5, R110, c[0x0][0x294], R5 ;  /* 0x0000a5006e057a24 */ /* 0x000fe200078e0205 */
[----:B------:R-:W-:Y:S01]  /*1490*/  LOP3.LUT R143, R76, 0xfffffff8, RZ, 0xc0, !PT ;  /* 0xfffffff84c8f7812 */ /* 0x000fe200078ec0ff */
[----:B------:R-:W-:Y:S01]  /*14a0*/  IMAD.WIDE.U32 R174, R174, c[0x0][0x2b0], RZ ;  /* 0x0000ac00aeae7a25 */ /* 0x000fe200078e00ff */
[----:B------:R-:W-:-:S02]  /*14b0*/  ISETP.NE.AND P3, PT, R147, 0x1, PT ;  /* 0x000000019300780c */ /* 0x000fc40003f65270 */
[----:B------:R-:W-:Y:S01]  /*14c0*/  SHF.R.S32.HI R77, RZ, 0x3, R3 ;  /* 0x00000003ff4d7819 */ /* 0x000fe20000011403 */
[----:B------:R-:W-:Y:S01]  /*14d0*/  IMAD.IADD R127, R169, 0x1, R127 ;  /* 0x00000001a97f7824 */ /* 0x000fe200078e027f */
[----:B------:R-:W-:Y:S01]  /*14e0*/  IADD3 R141, R179, R137, RZ ;  /* 0x00000089b38d7210 */ /* 0x000fe20007ffe0ff */
[----:B------:R-:W-:Y:S01]  /*14f0*/  IMAD.IADD R130, R175, 0x1, R9 ;  /* 0x00000001af827824 */ /* 0x000fe200078e0209 */
[----:B------:R-:W-:Y:S01]  /*1500*/  P2R R3, PR, RZ, 0x1 ;  /* 0x00000001ff037803 */ /* 0x000fe20000000000 */
[----:B------:R-:W-:Y:S01]  /*1510*/  IMAD.IADD R137, R137, 0x1, R173 ;  /* 0x0000000189897824 */ /* 0x000fe200078e02ad */
[----:B------:R-:W-:Y:S01]  /*1520*/  IADD3 R13, R20, 0x60, RZ ;  /* 0x00000060140d7810 */ /* 0x000fe20007ffe0ff */
[----:B------:R-:W-:Y:S01]  /*1530*/  IMAD.IADD R140, R177, 0x1, R5 ;  /* 0x00000001b18c7824 */ /* 0x000fe200078e0205 */
[----:B------:R-:W-:Y:S01]  /*1540*/  SHF.R.S32.HI R132, RZ, 0x1f, R133 ;  /* 0x0000001fff847819 */ /* 0x000fe20000011485 */
[----:B------:R-:W-:Y:S01]  /*1550*/  IMAD.IADD R136, R5, 0x1, R171 ;  /* 0x0000000105887824 */ /* 0x000fe200078e02ab */
[----:B------:R-:W-:Y:S01]  /*1560*/  SHF.R.S32.HI R131, RZ, 0x1f, R134 ;  /* 0x0000001fff837819 */ /* 0x000fe20000011486 */
[----:B------:R-:W-:Y:S01]  /*1570*/  IMAD.SHL.U32 R152, R152, 0x2, RZ ;  /* 0x0000000298987824 */ /* 0x000fe200078e00ff */
[----:B------:R-:W-:Y:S01]  /*1580*/  SHF.R.S32.HI R144, RZ, 0x1f, R135 ;  /* 0x0000001fff907819 */ /* 0x000fe20000011487 */
[----:B------:R-:W-:Y:S01]  /*1590*/  IMAD.SHL.U32 R150, R150, 0x2, RZ ;  /* 0x0000000296967824 */ /* 0x000fe200078e00ff */
[----:B------:R-:W-:Y:S01]  /*15a0*/  SHF.R.S32.HI R142, RZ, 0x1f, R145 ;  /* 0x0000001fff8e7819 */ /* 0x000fe20000011491 */
[----:B------:R-:W-:Y:S01]  /*15b0*/  IMAD.SHL.U32 R151, R151, 0x2, RZ ;  /* 0x0000000297977824 */ /* 0x000fe200078e00ff */
[----:B------:R-:W-:Y:S01]  /*15c0*/  SHF.R.S32.HI R76, RZ, 0x3, R76 ;  /* 0x00000003ff4c7819 */ /* 0x000fe2000001144c */
[----:B------:R-:W-:Y:S01]  /*15d0*/  IMAD.SHL.U32 R149, R149, 0x2, RZ ;  /* 0x0000000295957824 */ /* 0x000fe200078e00ff */
[----:B------:R-:W-:-:S02]  /*15e0*/  SHF.R.S32.HI R148, RZ, 0x1f, R143 ;  /* 0x0000001fff947819 */ /* 0x000fc4000001148f */
[----:B------:R-:W-:Y:S01]  /*15f0*/  P2R R3, PR, RZ, 0x8 ;  /* 0x00000008ff037803 */ /* 0x000fe20000000000 */
[----:B-1----:R-:W-:Y:S06]  /*1600*/  BAR.SYNC.DEFER_BLOCKING 0x0 ;  /* 0x0000000000007b1d */ /* 0x002fec0000010000 */
.L_x_874:
[----:B-1----:R-:W-:Y:S01]  /*1610*/  IMAD R3, R61, 0x30, R0 ;  /* 0x000000303d037824 */ /* 0x002fe200078e0200 */
[----:B------:R-:W-:Y:S01]  /*1620*/  ISETP.NE.AND P3, PT, R147, 0x1, PT ;  /* 0x000000019300780c */ /* 0x000fe20003f65270 */
[----:B------:R-:W-:Y:S01]  /*1630*/  IMAD.MOV.U32 R157, RZ, RZ, RZ ;  /* 0x000000ffff9d7224 */ /* 0x000fe200078e00ff */
[----:B------:R-:W-:Y:S04]  /*1640*/  DEPBAR.LE SB0, 0x0 ;  /* 0x000080000000791a */ /* 0x000fe80000000000 */
[----:B------:R-:W-:Y:S01]  /*1650*/  IMAD.IADD R155, R112, 0x1, R3 ;  /* 0x00000001709b7824 */ /* 0x000fe200078e0203 */
[----:B------:R-:W-:Y:S01]  /*1660*/  ISETP.GE.AND P0, PT, R3, R2, PT ;  /* 0x000000020300720c */ /* 0x000fe20003f06270 */
[----:B------:R-:W-:Y:S01]  /*1670*/  BSSY B2, `(.L_x_835) ;  /* 0x0000553000027945 */ /* 0x000fe20003800000 */
[----:B------:R-:W-:Y:S01]  /*1680*/  ISETP.GE.AND P4, PT, R146, 0x1, PT ;  /* 0x000000019200780c */ /* 0x000fe20003f86270 */
[----:B------:R-:W-:Y:S01]  /*1690*/  IMAD.MOV.U32 R5, RZ, RZ, R155 ;  /* 0x000000ffff057224 */ /* 0x000fe200078e009b */
[----:B------:R-:W-:Y:S02]  /*16a0*/  ISETP.GT.OR P0, PT, R0, 0x2f, P0 ;  /* 0x0000002f0000780c */ /* 0x000fe40000704670 */
[----:B--2---:R-:W-:Y:S05]  /*16b0*/  @P3 IMAD.HI.U32 R4, R155, c[0x0][0x2bc], RZ ;  /* 0x0000af009b043a27 */ /* 0x004fea00078e00ff */
[----:B------:R-:W-:Y:S06]  /*16c0*/  @P3 SHF.R.U32.HI R5, RZ, c[0x0][0x2c0], R4 ;  /* 0x0000b000ff053a19 */ /* 0x000fec0000011604 */
[C---:B------:R-:W-:Y:S04]  /*16d0*/  @!P0 IADD3 R9, P3, R5.reuse, R174, RZ ;  /* 0x000000ae05098210 */ /* 0x040fe80007f7e0ff */
[----:B------:R-:W-:Y:S02]  /*16e0*/  @!P0 LEA.HI.X.SX32 R4, R5, R130, 0x1, P3 ;  /* 0x0000008205048211 */ /* 0x000fe400018f0eff */
[C---:B------:R-:W-:Y:S04]  /*16f0*/  @!P0 LEA R10, P3, R9.reuse, c[0x0][0x2a0], 0x2 ;  /* 0x0000a800090a8a11 */ /* 0x040fe800078610ff */
[----:B------:R-:W-:Y:S01]  /*1700*/  @!P0 LEA.HI.X R11, R9, c[0x0][0x2a4], R4, 0x2, P3 ;  /* 0x0000a900090b8a11 */ /* 0x000fe200018f1404 */
[----:B------:R-:W-:Y:S04]  /*1710*/  IMAD.MOV R4, RZ, RZ, -R5 ;  /* 0x000000ffff047224 */ /* 0x000fe800078e0a05 */
[----:B------:R-:W-:Y:S01]  /*1720*/  IMAD R155, R4, c[0x0][0x2b8], R155 ;  /* 0x0000ae00049b7a24 */ /* 0x000fe200078e029b */
[----:B------:R-:W2:Y:S03]  /*1730*/  @!P0 LDG.E R157, [R10.64] ;  /* 0x000000100a9d8981 */ /* 0x000ea6000c1e1900 */
[C---:B------:R-:W-:Y:S01]  /*1740*/  IMAD.WIDE.U32 R8, R155.reuse, c[0x0][0x1e0], RZ ;  /* 0x000078009b087a25 */ /* 0x040fe200078e00ff */
[----:B------:R-:W-:Y:S01]  /*1750*/  SHF.R.S32.HI R154, RZ, 0x1f, R155 ;  /* 0x0000001fff9a7819 */ /* 0x000fe2000001149b */
[----:B------:R-:W-:Y:S04]  /*1760*/  BAR.SYNC.DEFER_BLOCKING 0x0 ;  /* 0x0000000000007b1d */ /* 0x000fe80000010000 */
[----:B------:R-:W-:Y:S04]  /*1770*/  IMAD R4, R154, c[0x0][0x1e0], RZ ;  /* 0x000078009a047a24 */ /* 0x000fe800078e02ff */
[----:B------:R-:W-:Y:S04]  /*1780*/  IMAD R4, R155, c[0x0][0x1e4], R4 ;  /* 0x000079009b047a24 */ /* 0x000fe800078e0204 */
[----:B------:R-:W-:Y:S01]  /*1790*/  IMAD.IADD R9, R9, 0x1, R4 ;  /* 0x0000000109097824 */ /* 0x000fe200078e0204 */
[----:B--2---:R-:W-:Y:S03]  /*17a0*/  SHF.R.S32.HI R153, RZ, 0x1f, R157 ;  /* 0x0000001fff997819 */ /* 0x004fe6000001149d */
[----:B------:R-:W-:Y:S04]  /*17b0*/  IMAD.WIDE.U32 R8, R157, c[0x0][0x1f0], R8 ;  /* 0x00007c009d087a25 */ /* 0x000fe800078e0008 */
[----:B------:R-:W-:Y:S01]  /*17c0*/  IMAD R180, R153, c[0x0][0x1f0], RZ ;  /* 0x00007c0099b47a24 */ /* 0x000fe200078e02ff */
[----:B------:R-:W-:Y:S03]  /*17d0*/  IADD3 R5, P0, R168, R8, RZ ;  /* 0x00000008a8057210 */ /* 0x000fe60007f1e0ff */
[----:B------:R-:W-:Y:S05]  /*17e0*/  IMAD R180, R157, c[0x0][0x1f4], R180 ;  /* 0x00007d009db47a24 */ /* 0x000fea00078e02b4 */
[----:B------:R-:W-:Y:S02]  /*17f0*/  IADD3.X R180, R127, R9, R180, P0, !PT ;  /* 0x000000097fb47210 */ /* 0x000fe400007fe4b4 */
[C---:B----4-:R-:W-:Y:S04]  /*1800*/  LEA R181, P0, R5.reuse, c[0x0][0x1c8], 0x1 ;  /* 0x0000720005b57a11 */ /* 0x050fe800078008ff */
[----:B------:R-:W-:Y:S01]  /*1810*/  LEA.HI.X R180, R5, c[0x0][0x1cc], R180, 0x1, P0 ;  /* 0x0000730005b47a11 */ /* 0x000fe200000f0cb4 */
[----:B------:R-:W-:-:S05]  /*1820*/  @!P4 BRA `(.L_x_836) ;  /* 0x00004ff00000c947 */ /* 0x000fca0003800000 */
[C---:B------:R-:W-:Y:S01]  /*1830*/  IMAD R5, R61.reuse, UR15, RZ ;  /* 0x0000000f3d057c24 */ /* 0x040fe2000f8e02ff */
[----:B------:R-:W-:Y:S01]  /*1840*/  ISETP.NE.AND P0, PT, RZ, UR4, PT ;  /* 0x00000004ff007c0c */ /* 0x000fe2000bf05270 */
[C---:B------:R-:W-:Y:S01]  /*1850*/  IMAD R71, R61.reuse, UR5, RZ ;  /* 0x000000053d477c24 */ /* 0x040fe2000f8e02ff */
[----:B------:R-:W-:Y:S01]  /*1860*/  SHF.R.S32.HI R4, RZ, 0x1f, R61 ;  /* 0x0000001fff047819 */ /* 0x000fe2000001143d */
[C---:B------:R-:W-:Y:S02]  /*1870*/  IMAD R3, R61.reuse, -0x30, R2 ;  /* 0xffffffd03d037824 */ /* 0x040fe400078e0202 */
[----:B------:R-:W-:Y:S03]  /*1880*/  IMAD.WIDE.U32 R98, R61, UR20, RZ ;  /* 0x000000143d627c25 */ /* 0x000fe6000f8e00ff */
[----:B------:R-:W-:Y:S01]  /*1890*/  IMNMX R138, R3, 0x30, PT ;  /* 0x00000030038a7817 */ /* 0x000fe20003800200 */
[C---:B------:R-:W-:Y:S02]  /*18a0*/  IMAD R5, R4.reuse, UR20, R5 ;  /* 0x0000001404057c24 */ /* 0x040fe4000f8e0205 */
        /* <DEDUP_REMOVED lines=15> */
[----:B------:R-:W-:Y:S03]  /*19a0*/  CS2R R56, SRZ ;  /* 0x0000000000387805 */ /* 0x000fe6000001ff00 */
[----:B------:R-:W-:-:S05]  /*19b0*/  @P4 BRA `(.L_x_839) ;  /* 0x0000020000004947 */ /* 0x000fca0003800000 */
[----:B------:R-:W-:Y:S01]  /*19c0*/  IADD3 R4, P0, R178, R98, RZ ;  /* 0x00000062b2047210 */ /* 0x000fe20007f1e0ff */
[----:B------:R-:W-:Y:S01]  /*19d0*/  CS2R R48, SRZ ;  /* 0x0000000000307805 */ /* 0x000fe2000001ff00 */
[----:B------:R-:W-:Y:S01]  /*19e0*/  CS2R R56, SRZ ;  /* 0x0000000000387805 */ /* 0x000fe2000001ff00 */
[----:B------:R-:W-:Y:S01]  /*19f0*/  CS2R R54, SRZ ;  /* 0x0000000000367805 */ /* 0x000fe2000001ff00 */
[----:B------:R-:W-:Y:S01]  /*1a00*/  CS2R R92, SRZ ;  /* 0x00000000005c7805 */ /* 0x000fe2000001ff00 */
[----:B------:R-:W-:Y:S01]  /*1a10*/  IMAD.X R3, R58, 0x1, R141, P0 ;  /* 0x000000013a037824 */ /* 0x000fe200000e068d */
[----:B------:R-:W-:Y:S01]  /*1a20*/  IADD3 R6, P0, R176, R96, RZ ;  /* 0x00000060b0067210 */ /* 0x000fe20007f1e0ff */
[----:B------:R-:W-:Y:S01]  /*1a30*/  CS2R R50, SRZ ;  /* 0x0000000000327805 */ /* 0x000fe2000001ff00 */
[----:B------:R-:W-:Y:S01]  /*1a40*/  CS2R R88, SRZ ;  /* 0x0000000000587805 */ /* 0x000fe2000001ff00 */
[----:B------:R-:W-:Y:S01]  /*1a50*/  CS2R R42, SRZ ;  /* 0x00000000002a7805 */ /* 0x000fe2000001ff00 */
[----:B------:R-:W-:Y:S01]  /*1a60*/  CS2R R84, SRZ ;  /* 0x0000000000547805 */ /* 0x000fe2000001ff00 */
[----:B------:R-:W-:Y:S01]  /*1a70*/  IMAD.X R5, R71, 0x1, R140, P0 ;  /* 0x0000000147057824 */ /* 0x000fe200000e068c */
[C---:B------:R-:W-:Y:S04]  /*1a80*/  LEA R8, P0, R4.reuse, c[0x0][0x270], 0x1 ;  /* 0x00009c0004087a11 */ /* 0x040fe800078008ff */
[----:B------:R-:W-:Y:S02]  /*1a90*/  LEA.HI.X R9, R4, c[0x0][0x274], R3, 0x1, P0 ;  /* 0x00009d0004097a11 */ /* 0x000fe400000f0c03 */
[C---:B------:R-:W-:Y:S04]  /*1aa0*/  LEA R22, P0, R6.reuse, c[0x0][0x288], 0x1 ;  /* 0x0000a20006167a11 */ /* 0x040fe800078008ff */
[----:B------:R-:W-:Y:S02]  /*1ab0*/  LEA.HI.X R23, R6, c[0x0][0x28c], R5, 0x1, P0 ;  /* 0x0000a30006177a11 */ /* 0x000fe400000f0c05 */
[----:B------:R-:W-:Y:S11]  /*1ac0*/  ISETP.GE.AND P0, PT, R20, c[0x0][0x27c], PT ;  /* 0x00009f0014007a0c */ /* 0x000ff60003f06270 */
[----:B------:R-:W-:Y:S02]  /*1ad0*/  @!UPT UIADD3 URZ, URZ, URZ, URZ ;  /* 0x0000003f3f3ff290 */ /* 0x000fe4000fffe03f */
[----:B------:R1:W5:Y:S04]  /*1ae0*/  @!P0 LDG.E.64 R48, [R8.64] ;  /* 0x0000001008308981 */ /* 0x000368000c1e1b00 */
[----:B------:R1:W5:Y:S01]  /*1af0*/  @!P0 LDG.E.64 R56, [R22.64] ;  /* 0x0000001016388981 */ /* 0x000362000c1e1b00 */
[----:B------:R-:W-:Y:S11]  /*1b00*/  ISETP.GE.AND P0, PT, R14, c[0x0][0x27c], PT ;  /* 0x00009f000e007a0c */ /* 0x000ff60003f06270 */
[----:B------:R-:W-:Y:S02]  /*1b10*/  @!UPT UIADD3 URZ, URZ, URZ, URZ ;  /* 0x0000003f3f3ff290 */ /* 0x000fe4000fffe03f */
[----:B------:R1:W5:Y:S04]  /*1b20*/  @!P0 LDG.E.64 R54, [R8.64+0x40] ;  /* 0x0000401008368981 */ /* 0x000368000c1e1b00 */
[----:B------:R1:W5:Y:S01]  /*1b30*/  @!P0 LDG.E.64 R92, [R22.64+0x40] ;  /* 0x00004010165c8981 */ /* 0x000362000c1e1b00 */
[----:B------:R-:W-:Y:S11]  /*1b40*/  ISETP.GE.AND P0, PT, R16, c[0x0][0x27c], PT ;  /* 0x00009f0010007a0c */ /* 0x000ff60003f06270 */
[----:B------:R-:W-:Y:S02]  /*1b50*/  @!UPT UIADD3 URZ, URZ, URZ, URZ ;  /* 0x0000003f3f3ff290 */ /* 0x000fe4000fffe03f */
[----:B------:R1:W5:Y:S04]  /*1b60*/  @!P0 LDG.E.64 R50, [R8.64+0x80] ;  /* 0x0000801008328981 */ /* 0x000368000c1e1b00 */
[----:B------:R1:W5:Y:S01]  /*1b70*/  @!P0 LDG.E.64 R88, [R22.64+0x80] ;  /* 0x0000801016588981 */ /* 0x000362000c1e1b00 */
[----:B------:R-:W-:Y:S11]  /*1b80*/  ISETP.GE.AND P0, PT, R13, c[0x0][0x27c], PT ;  /* 0x00009f000d007a0c */ /* 0x000ff60003f06270 */
[----:B------:R-:W-:Y:S02]  /*1b90*/  @!UPT UIADD3 URZ, URZ, URZ, URZ ;  /* 0x0000003f3f3ff290 */ /* 0x000fe4000fffe03f */
[----:B------:R1:W5:Y:S04]  /*1ba0*/  @!P0 LDG.E.64 R42, [R8.64+0xc0] ;  /* 0x0000c010082a8981 */ /* 0x000368000c1e1b00 */
[----:B------:R1:W5:Y:S02]  /*1bb0*/  @!P0 LDG.E.64 R84, [R22.64+0xc0] ;  /* 0x0000c01016548981 */ /* 0x000364000c1e1b00 */
.L_x_839:
[----:B------:R-:W-:Y:S05]  /*1bc0*/  BSYNC B0 ;  /* 0x0000000000007941 */ /* 0x000fea0003800000 */
.L_x_838:
[----:B------:R-:W-:Y:S01]  /*1bd0*/  ISETP.GE.AND P5, PT, R116, R138, PT ;  /* 0x0000008a7400720c */ /* 0x000fe20003fa6270 */
[----:B-----5:R-:W-:Y:S01]  /*1be0*/  IMAD.MOV.U32 R6, RZ, RZ, R42 ;  /* 0x000000ffff067224 */ /* 0x020fe200078e002a */
[----:B------:R-:W-:Y:S01]  /*1bf0*/  BSSY B0, `(.L_x_840) ;  /* 0x0000048000007945 */ /* 0x000fe20003800000 */
[----:B------:R-:W-:Y:S01]  /*1c00*/  IMAD.MOV.U32 R5, RZ, RZ, R43 ;  /* 0x000000ffff057224 */ /* 0x000fe200078e002b */
[----:B------:R-:W-:Y:S01]  /*1c10*/  CS2R R34, SRZ ;  /* 0x0000000000227805 */ /* 0x000fe2000001ff00 */
[----:B------:R-:W-:Y:S01]  /*1c20*/  IMAD.MOV.U32 R4, RZ, RZ, R50 ;  /* 0x000000ffff047224 */ /* 0x000fe200078e0032 */
[----:B------:R-:W-:Y:S01]  /*1c30*/  PRMT R33, R6, 0x7610, R33 ;  /* 0x0000761006217816 */ /* 0x000fe20000000021 */
[----:B------:R-:W-:Y:S01]  /*1c40*/  IMAD.MOV.U32 R3, RZ, RZ, R51 ;  /* 0x000000ffff037224 */ /* 0x000fe200078e0033 */
[----:B------:R-:W-:Y:S01]  /*1c50*/  PRMT R32, R5, 0x7610, R32 ;  /* 0x0000761005207816 */ /* 0x000fe20000000020 */
        /* <DEDUP_REMOVED lines=29> */
[----:B------:R-:W-:Y:S01]  /*1e30*/  CS2R R68, SRZ ;  /* 0x0000000000447805 */ /* 0x000fe2000001ff00 */
[----:B------:R-:W-:Y:S01]  /*1e40*/  CS2R R72, SRZ ;  /* 0x0000000000487805 */ /* 0x000fe2000001ff00 */
[----:B------:R-:W-:Y:S01]  /*1e50*/  CS2R R80, SRZ ;  /* 0x0000000000507805 */ /* 0x000fe2000001ff00 */
[----:B------:R-:W-:-:S05]  /*1e60*/  @P5 BRA `(.L_x_841) ;  /* 0x0000020000005947 */ /* 0x000fca0003800000 */
[----:B------:R-:W-:Y:S01]  /*1e70*/  IADD3 R98, P3, P0, R178, UR14, R98 ;  /* 0x0000000eb2627c10 */ /* 0x000fe2000f87e062 */
[----:B------:R-:W-:Y:S01]  /*1e80*/  CS2R R40, SRZ ;  /* 0x0000000000287805 */ /* 0x000fe2000001ff00 */
[----:B------:R-:W-:Y:S01]  /*1e90*/  CS2R R80, SRZ ;  /* 0x0000000000507805 */ /* 0x000fe2000001ff00 */
[----:B------:R-:W-:Y:S01]  /*1ea0*/  CS2R R36, SRZ ;  /* 0x0000000000247805 */ /* 0x000fe2000001ff00 */
[----:B------:R-:W-:Y:S01]  /*1eb0*/  IADD3.X R3, R141, UR13, R58, P3, P0 ;  /* 0x0000000d8d037c10 */ /* 0x000fe20009fe043a */
[----:B------:R-:W-:Y:S01]  /*1ec0*/  CS2R R72, SRZ ;  /* 0x0000000000487805 */ /* 0x000fe2000001ff00 */
[----:B------:R-:W-:Y:S01]  /*1ed0*/  IADD3 R96, P3, P0, R176, UR18, R96 ;  /* 0x00000012b0607c10 */ /* 0x000fe2000f87e060 */
[----:B------:R-:W-:Y:S01]  /*1ee0*/  CS2R R34, SRZ ;  /* 0x0000000000227805 */ /* 0x000fe2000001ff00 */
[----:B------:R-:W-:Y:S01]  /*1ef0*/  CS2R R68, SRZ ;  /* 0x0000000000447805 */ /* 0x000fe2000001ff00 */
[----:B------:R-:W-:Y:S01]  /*1f00*/  CS2R R10, SRZ ;  /* 0x00000000000a7805 */ /* 0x000fe2000001ff00 */
[----:B------:R-:W-:Y:S01]  /*1f10*/  IADD3.X R71, R140, UR6, R71, P3, P0 ;  /* 0x000000068c477c10 */ /* 0x000fe20009fe0447 */
[----:B------:R-:W-:Y:S01]  /*1f20*/  CS2R R64, SRZ ;  /* 0x0000000000407805 */ /* 0x000fe2000001ff00 */
        /* <DEDUP_REMOVED lines=20> */
.L_x_841:
[----:B------:R-:W-:Y:S05]  /*2070*/  BSYNC B0 ;  /* 0x0000000000007941 */ /* 0x000fea0003800000 */
.L_x_840:
[----:B------:R2:W3:Y:S01]  /*2080*/  SHFL.IDX PT, R95, R180, RZ, 0x181f ;  /* 0x00181fffb45f7589 */ /* 0x0004e200000e0000 */
[----:B-1---5:R-:W-:Y:S01]  /*2090*/  IMAD.MOV.U32 R4, RZ, RZ, R11 ;  /* 0x000000ffff047224 */ /* 0x022fe200078e000b */
[----:B------:R-:W-:Y:S01]  /*20a0*/  BSSY B1, `(.L_x_842) ;  /* 0x000010c000017945 */ /* 0x000fe20003800000 */
[----:B------:R-:W-:Y:S02]  /*20b0*/  IMAD.MOV.U32 R3, RZ, RZ, R34 ;  /* 0x000000ffff037224 */ /* 0x000fe400078e0022 */
[----:B------:R-:W-:Y:S01]  /*20c0*/  IMAD.MOV.U32 R5, RZ, RZ, R10 ;  /* 0x000000ffff057224 */ /* 0x000fe200078e000a */
[----:B------:R-:W-:Y:S01]  /*20d0*/  PRMT R8, R4, 0x7610, R8 ;  /* 0x0000761004087816 */ /* 0x000fe20000000008 */
[----:B------:R-:W-:Y:S01]  /*20e0*/  IMAD.MOV.U32 R4, RZ, RZ, R35 ;  /* 0x000000ffff047224 */ /* 0x000fe200078e0023 */
[----:B------:R-:W-:Y:S01]  /*20f0*/  PRMT R23, R3, 0x7610, R23 ;  /* 0x0000761003177816 */ /* 0x000fe20000000017 */
[----:B------:R2:W1:Y:S01]  /*2100*/  SHFL.IDX PT, R91, R181, RZ, 0x181f ;  /* 0x00181fffb55b7589 */ /* 0x00046200000e0000 */
[----:B------:R-:W-:Y:S01]  /*2110*/  PRMT R9, R5, 0x7610, R9 ;  /* 0x0000761005097816 */ /* 0x000fe20000000009 */
[----:B------:R-:W-:Y:S01]  /*2120*/  IMAD.MOV.U32 R3, RZ, RZ, R37 ;  /* 0x000000ffff037224 */ /* 0x000fe200078e0025 */
[----:B------:R-:W-:Y:S01]  /*2130*/  PRMT R22, R4, 0x7610, R22 ;  /* 0x0000761004167816 */ /* 0x000fe20000000016 */
        /* <DEDUP_REMOVED lines=24> */
[----:B-123--:R-:W-:Y:S01]  /*22c0*/  ISETP.GE.AND P0, PT, R18, c[0x0][0x1d4], PT ;  /* 0x0000750012007a0c */ /* 0x00efe20003f06270 */
[----:B------:R-:W-:Y:S01]  /*22d0*/  @!UPT UIADD3 URZ, URZ, URZ, URZ ;  /* 0x0000003f3f3ff290 */ /* 0x000fe2000fffe03f */
[----:B------:R-:W-:Y:S11]  /*22e0*/  BSSY B0, `(.L_x_844) ;  /* 0x0000038000007945 */ /* 0x000ff60003800000 */
[----:B------:R-:W-:-:S05]  /*22f0*/  @P0 BRA `(.L_x_845) ;  /* 0x0000036000000947 */ /* 0x000fca0003800000 */
[C---:B------:R-:W-:Y:S01]  /*2300*/  LEA R100, P0, R18.reuse, R91, 0x1 ;  /* 0x0000005b12647211 */ /* 0x040fe200078008ff */
[----:B------:R-:W1:Y:S03]  /*2310*/  LDS.128 R24, [R117+0xa080] ;  /* 0x00a0800075187984 */ /* 0x000e660000000c00 */
[----:B------:R-:W-:Y:S02]  /*2320*/  LEA.HI.X R101, R18, R95, R19, 0x1, P0 ;  /* 0x0000005f12657211 */ /* 0x000fe400000f0c13 */
[----:B------:R-:W-:Y:S11]  /*2330*/  ISETP.GE.AND P0, PT, R20, c[0x0][0x27c], PT ;  /* 0x00009f0014007a0c */ /* 0x000ff60003f06270 */
[----:B------:R-:W-:Y:S02]  /*2340*/  @!UPT UIADD3 URZ, URZ, URZ, URZ ;  /* 0x0000003f3f3ff290 */ /* 0x000fe4000fffe03f */
[----:B------:R-:W-:Y:S02]  /*2350*/  @!P0 SHF.R.U64 R58, R56, 0x10, R57 ;  /* 0x00000010383a8819 */ /* 0x000fe40000001239 */
[----:B------:R-:W-:Y:S02]  /*2360*/  @!P0 SHF.R.U64 R48, R48, 0x10, R49 ;  /* 0x0000001030308819 */ /* 0x000fe40000001231 */
[----:B------:R-:W-:Y:S02]  /*2370*/  @!P0 SHF.R.U32.HI R56, RZ, 0x10, R57 ;  /* 0x00000010ff388819 */ /* 0x000fe40000011639 */
[----:B------:R-:W-:Y:S02]  /*2380*/  @!P0 PRMT R57, R53, 0x5410, R58 ;  /* 0x0000541035398816 */ /* 0x000fe4000000003a */
[----:B------:R-:W-:Y:S02]  /*2390*/  @!P0 SHF.R.U32.HI R49, RZ, 0x10, R49 ;  /* 0x00000010ff318819 */ /* 0x000fe40000011631 */
[----:B------:R-:W-:Y:S02]  /*23a0*/  @!P0 PRMT R47, R47, 0x5410, R48 ;  /* 0x000054102f2f8816 */ /* 0x000fe40000000030 */
[----:B------:R-:W-:Y:S02]  /*23b0*/  @!P0 PRMT R46, R46, 0x5410, R49 ;  /* 0x000054102e2e8816 */ /* 0x000fe40000000031 */
[----:B------:R-:W-:Y:S01]  /*23c0*/  @!P0 PRMT R59, R59, 0x5410, R56 ;  /* 0x000054103b3b8816 */ /* 0x000fe20000000038 */
[C---:B------:R-:W-:Y:S01]  /*23d0*/  @!P0 IMAD.U32 R56, R57.reuse, 0x10000, RZ ;  /* 0x0001000039388824 */ /* 0x040fe200078e00ff */
[----:B------:R-:W-:Y:S01]  /*23e0*/  @!P0 LOP3.LUT R57, R57, 0xffff0000, RZ, 0xc0, !PT ;  /* 0xffff000039398812 */ /* 0x000fe200078ec0ff */
[C---:B------:R-:W-:Y:S01]  /*23f0*/  @!P0 IMAD.U32 R48, R47.reuse, 0x10000, RZ ;  /* 0x000100002f308824 */ /* 0x040fe200078e00ff */
        /* <DEDUP_REMOVED lines=17> */
[C---:B------:R-:W-:Y:S01]  /*2510*/  @!P0 IMAD.U32 R53, R59.reuse, 0x10000, RZ ;  /* 0x000100003b358824 */ /* 0x040fe200078e00ff */
[----:B------:R-:W-:Y:S01]  /*2520*/  @!P0 LOP3.LUT R59, R59, 0xffff0000, RZ, 0xc0, !PT ;  /* 0xffff00003b3b8812 */ /* 0x000fe200078ec0ff */
        /* <DEDUP_REMOVED lines=19> */
.L_x_845:
[----:B------:R-:W-:Y:S05]  /*2660*/  BSYNC B0 ;  /* 0x0000000000007941 */ /* 0x000fea0003800000 */
.L_x_844:
[----:B------:R-:W-:Y:S01]  /*2670*/  ISETP.GE.AND P0, PT, R15, c[0x0][0x1d4], PT ;  /* 0x000075000f007a0c */ /* 0x000fe20003f06270 */
[----:B------:R-:W-:Y:S01]  /*2680*/  @!UPT UIADD3 URZ, URZ, URZ, URZ ;  /* 0x0000003f3f3ff290 */ /* 0x000fe2000fffe03f */
[----:B------:R-:W-:Y:S11]  /*2690*/  BSSY B0, `(.L_x_846) ;  /* 0x0000038000007945 */ /* 0x000ff60003800000 */
[----:B------:R-:W-:-:S05]  /*26a0*/  @P0 BRA `(.L_x_847) ;  /* 0x0000036000000947 */ /* 0x000fca0003800000 */
[C---:B------:R-:W-:Y:S01]  /*26b0*/  LEA R98, P0, R135.reuse, R91, 0x1 ;  /* 0x0000005b87627211 */ /* 0x040fe200078008ff */
[----:B-1----:R-:W1:Y:S03]  /*26c0*/  LDS.128 R24, [R117+0xb880] ;  /* 0x00b8800075187984 */ /* 0x002e660000000c00 */
[----:B------:R-:W-:Y:S02]  /*26d0*/  LEA.HI.X R99, R135, R95, R144, 0x1, P0 ;  /* 0x0000005f87637211 */ /* 0x000fe400000f0c90 */
[----:B------:R-:W-:Y:S11]  /*26e0*/  ISETP.GE.AND P0, PT, R14, c[0x0][0x27c], PT ;  /* 0x00009f000e007a0c */ /* 0x000ff60003f06270 */
[----:B------:R-:W-:Y:S02]  /*26f0*/  @!UPT UIADD3 URZ, URZ, URZ, URZ ;  /* 0x0000003f3f3ff290 */ /* 0x000fe4000fffe03f */
        /* <DEDUP_REMOVED lines=11> */
[----:B------:R-:W-:Y:S01]  /*27b0*/  @!P0 PRMT R87, R87, 0x5410, R92 ;  /* 0x0000541057578816 */ /* 0x000fe2000000005c */
[C---:B-1----:R-:W-:Y:S01]  /*27c0*/  @!P0 IMAD.U32 R49, R24.reuse, 0x10000, RZ ;  /* 0x0001000018318824 */ /* 0x042fe200078e00ff */
[----:B------:R-:W-:Y:S01]  /*27d0*/  @!P0 LOP3.LUT R47, R24, 0xffff0000, RZ, 0xc0, !PT ;  /* 0xffff0000182f8812 */ /* 0x000fe200078ec0ff */
[----:B------:R-:W-:Y:S01]  /*27e0*/  @!P0 IMAD.U32 R59, R27, 0x10000, RZ ;  /* 0x000100001b3b8824 */ /* 0x000fe200078e00ff */
[C---:B------:R-:W-:Y:S02]  /*27f0*/  @!P0 LOP3.LUT R48, R25.reuse, 0xffff0000, RZ, 0xc0, !PT ;  /* 0xffff000019308812 */ /* 0x040fe400078ec0ff */
[----:B------:R-:W-:Y:S01]  /*2800*/  @!P0 SHF.L.U32 R56, R25, 0x10, RZ ;  /* 0x0000001019388819 */ /* 0x000fe200000006ff */
[----:B------:R-:W-:Y:S01]  /*2810*/  @!P0 FMUL.FTZ R58, R47, R52 ;  /* 0x000000342f3a8220 */ /* 0x000fe20000410000 */
[----:B------:R-:W-:Y:S01]  /*2820*/  @!P0 LOP3.LUT R57, R87, 0xffff0000, RZ, 0xc0, !PT ;  /* 0xffff000057398812 */ /* 0x000fe200078ec0ff */
        /* <DEDUP_REMOVED lines=30> */
.L_x_847:
[----:B------:R-:W-:Y:S05]  /*2a10*/  BSYNC B0 ;  /* 0x0000000000007941 */ /* 0x000fea0003800000 */
.L_x_846:
        /* <DEDUP_REMOVED lines=58> */
.L_x_849:
[----:B------:R-:W-:Y:S05]  /*2dc0*/  BSYNC B0 ;  /* 0x0000000000007941 */ /* 0x000fea0003800000 */
.L_x_848:
[----:B------:R-:W-:Y:S11]  /*2dd0*/  ISETP.GE.AND P0, PT, R120, c[0x0][0x1d4], PT ;  /* 0x0000750078007a0c */ /* 0x000ff60003f06270 */
[----:B------:R-:W-:Y:S02]  /*2de0*/  @!UPT UIADD3 URZ, URZ, URZ, URZ ;  /* 0x0000003f3f3ff290 */ /* 0x000fe4000fffe03f */
        /* <DEDUP_REMOVED lines=21> */
[----:B------:R-:W-:Y:S01]  /*2f40*/  @!P0 LOP3.LUT R42, R25, 0xffff0000, RZ, 0xc0, !PT ;  /* 0xffff0000192a8812 */ /* 0x000fe200078ec0ff */
[----:B------:R-:W-:Y:S01]  /*2f50*/  @!P0 IMAD.U32 R49, R27, 0x10000, RZ ;  /* 0x000100001b318824 */ /* 0x000fe200078e00ff */
        /* <DEDUP_REMOVED lines=11> */
[C---:B------:R-:W-:Y:S01]  /*3010*/  @!P0 LOP3.LUT R45, R79.reuse, 0xffff0000, RZ, 0xc0, !PT ;  /* 0xffff00004f2d8812 */ /* 0x040fe200078ec0ff */
[----:B------:R-:W-:Y:S01]  /*3020*/  @!P0 IMAD.U32 R44, R79, 0x10000, RZ ;  /* 0x000100004f2c8824 */ /* 0x000fe200078e00ff */
[----:B------:R-:W-:Y:S01]  /*3030*/  @!P0 LOP3.LUT R32, R32, 0xffff0000, RZ, 0xc0, !PT ;  /* 0xffff000020208812 */ /* 0x000fe200078ec0ff */
[C---:B------:R-:W-:Y:S01]  /*3040*/  @!P0 FMUL.FTZ R5, R38.reuse, R33 ;  /* 0x0000002126058220 */ /* 0x040fe20000410000 */
[----:B------:R-:W-:Y:S01]  /*3050*/  @!P0 F2FP.BF16.PACK_AB R50, R3, R50 ;  /* 0x000000320332823e */ /* 0x000fe200000010ff */
        /* <DEDUP_REMOVED lines=16> */
.L_x_843:
[----:B-123--:R-:W-:Y:S05]  /*3160*/  BSYNC B1 ;  /* 0x0000000000017941 */ /* 0x00efea0003800000 */
.L_x_842:
[----:B------:R1:W2:Y:S04]  /*3170*/  SHFL.IDX PT, R49, R180, 0x1, 0x181f ;  /* 0x00381f00b4317f89 */ /* 0x0002a800000e0000 */
[----:B------:R-:W3:Y:S01]  /*3180*/  SHFL.IDX PT, R181, R181, 0x1, 0x181f ;  /* 0x00381f00b5b57f89 */ /* 0x000ee200000e0000 */
[----:B------:R-:W-:-:S05]  /*3190*/  @P5 BRA `(.L_x_850) ;  /* 0x00003a0000005947 */ /* 0x000fca0003800000 */
[----:B------:R-:W-:Y:S01]  /*31a0*/  ISETP.GE.AND P0, PT, R18, c[0x0][0x1d4], PT ;  /* 0x0000750012007a0c */ /* 0x000fe20003f06270 */
[----:B------:R-:W-:Y:S01]  /*31b0*/  @!UPT UIADD3 URZ, URZ, URZ, URZ ;  /* 0x0000003f3f3ff290 */ /* 0x000fe2000fffe03f */
[----:B------:R-:W-:Y:S11]  /*31c0*/  BSSY B0, `(.L_x_851) ;  /* 0x0000038000007945 */ /* 0x000ff60003800000 */
[----:B------:R-:W-:-:S05]  /*31d0*/  @P0 BRA `(.L_x_852) ;  /* 0x0000036000000947 */ /* 0x000fca0003800000 */
[C---:B---3--:R-:W-:Y:S01]  /*31e0*/  LEA R52, P0, R18.reuse, R181, 0x1 ;  /* 0x000000b512347211 */ /* 0x048fe200078008ff */
[----:B------:R-:W3:Y:S03]  /*31f0*/  LDS.128 R24, [R117+0xb080] ;  /* 0x00b0800075187984 */ /* 0x000ee60000000c00 */
[----:B--2---:R-:W-:Y:S02]  /*3200*/  LEA.HI.X R53, R18, R49, R19, 0x1, P0 ;  /* 0x0000003112357211 */ /* 0x004fe400000f0c13 */
        /* <DEDUP_REMOVED lines=14> */
[C---:B---3--:R-:W-:Y:S01]  /*32f0*/  @!P0 IMAD.U32 R39, R24.reuse, 0x10000, RZ ;  /* 0x0001000018278824 */ /* 0x048fe200078e00ff */
        /* <DEDUP_REMOVED lines=36> */
.L_x_852:
[----:B------:R-:W-:Y:S05]  /*3540*/  BSYNC B0 ;  /* 0x0000000000007941 */ /* 0x000fea0003800000 */
.L_x_851:
[----:B------:R-:W-:Y:S01]  /*3550*/  ISETP.GE.AND P0, PT, R15, c[0x0][0x1d4], PT ;  /* 0x000075000f007a0c */ /* 0x000fe20003f06270 */
[----:B------:R-:W-:Y:S01]  /*3560*/  @!UPT UIADD3 URZ, URZ, URZ, URZ ;  /* 0x0000003f3f3ff290 */ /* 0x000fe2000fffe03f */
[----:B------:R-:W-:Y:S11]  /*3570*/  BSSY B0, `(.L_x_853) ;  /* 0x0000038000007945 */ /* 0x000ff60003800000 */
[----:B------:R-:W-:-:S05]  /*3580*/  @P0 BRA `(.L_x_854) ;  /* 0x0000036000000947 */ /* 0x000fca0003800000 */
[C---:B---3--:R-:W-:Y:S01]  /*3590*/  LEA R46, P0, R135.reuse, R181, 0x1 ;  /* 0x000000b5872e7211 */ /* 0x048fe200078008ff */
[----:B--2---:R-:W2:Y:S03]  /*35a0*/  LDS.128 R24, [R117+0xc880] ;  /* 0x00c8800075187984 */ /* 0x004ea60000000c00 */
[----:B------:R-:W-:Y:S02]  /*35b0*/  LEA.HI.X R47, R135, R49, R144, 0x1, P0 ;  /* 0x00000031872f7211 */ /* 0x000fe400000f0c90 */
[----:B------:R-:W-:Y:S11]  /*35c0*/  ISETP.GE.AND P0, PT, R14, c[0x0][0x27c], PT ;  /* 0x00009f000e007a0c */ /* 0x000ff60003f06270 */
[----:B------:R-:W-:Y:S02]  /*35d0*/  @!UPT UIADD3 URZ, URZ, URZ, URZ ;  /* 0x0000003f3f3ff290 */ /* 0x000fe4000fffe03f */
[----:B------:R-:W-:Y:S02]  /*35e0*/  @!P0 SHF.R.U64 R38, R72, 0x10, R73 ;  /* 0x0000001048268819 */ /* 0x000fe40000001249 */
[--C-:B------:R-:W-:Y:S02]  /*35f0*/  @!P0 SHF.R.U64 R30, R36, 0x10, R37.reuse ;  /* 0x00000010241e8819 */ /* 0x100fe40000001225 */
        /* <DEDUP_REMOVED lines=10> */
[C---:B--2---:R-:W-:Y:S01]  /*36a0*/  @!P0 IMAD.U32 R33, R24.reuse, 0x10000, RZ ;  /* 0x0001000018218824 */ /* 0x044fe200078e00ff */
[----:B------:R-:W-:Y:S01]  /*36b0*/  @!P0 LOP3.LUT R31, R24, 0xffff0000, RZ, 0xc0, !PT ;  /* 0xffff0000181f8812 */ /* 0x000fe200078ec0ff */
[----:B------:R-:W-:Y:S01]  /*36c0*/  @!P0 IMAD.U32 R43, R27, 0x10000, RZ ;  /* 0x000100001b2b8824 */ /* 0x000fe200078e00ff */
[C---:B------:R-:W-:Y:S02]  /*36d0*/  @!P0 LOP3.LUT R32, R25.reuse, 0xffff0000, RZ, 0xc0, !PT ;  /* 0xffff000019208812 */ /* 0x040fe400078ec0ff */
[----:B------:R-:W-:Y:S01]  /*36e0*/  @!P0 SHF.L.U32 R40, R25, 0x10, RZ ;  /* 0x0000001019288819 */ /* 0x000fe200000006ff */
[C---:B------:R-:W-:Y:S01]  /*36f0*/  @!P0 FMUL.FTZ R42, R31.reuse, R38 ;  /* 0x000000261f2a8220 */ /* 0x040fe20000410000 */
        /* <DEDUP_REMOVED lines=31> */
.L_x_854:
[----:B------:R-:W-:Y:S05]  /*38f0*/  BSYNC B0 ;  /* 0x0000000000007941 */ /* 0x000fea0003800000 */
.L_x_853:
        /* <DEDUP_REMOVED lines=58> */
.L_x_856:
[----:B------:R-:W-:Y:S05]  /*3ca0*/  BSYNC B0 ;  /* 0x0000000000007941 */ /* 0x000fea0003800000 */
.L_x_855:
[----:B------:R-:W-:Y:S11]  /*3cb0*/  ISETP.GE.AND P0, PT, R120, c[0x0][0x1d4], PT ;  /* 0x0000750078007a0c */ /* 0x000ff60003f06270 */
[----:B------:R-:W-:Y:S02]  /*3cc0*/  @!UPT UIADD3 URZ, URZ, URZ, URZ ;  /* 0x0000003f3f3ff290 */ /* 0x000fe4000fffe03f */
        /* <DEDUP_REMOVED lines=8> */
[----:B------:R-:W-:Y:S02]  /*3d50*/  @!P0 SHF.R.U32.HI R11, RZ, 0x10, R11 ;  /* 0x00000010ff0b8819 */ /* 0x000fe4000001160b */
[----:B------:R-:W-:Y:S02]  /*3d60*/  @!P0 PRMT R62, R62, 0x5410, R23 ;  /* 0x000054103e3e8816 */ /* 0x000fe40000000017 */
[----:B------:R-:W-:Y:S02]  /*3d70*/  @!P0 PRMT R9, R9, 0x5410, R10 ;  /* 0x0000541009098816 */ /* 0x000fe4000000000a */
[----:B------:R-:W-:Y:S01]  /*3d80*/  @!P0 PRMT R8, R8, 0x5410, R11 ;  /* 0x0000541008088816 */ /* 0x000fe2000000000b */
[C---:B------:R-:W-:Y:S01]  /*3d90*/  @!P0 IMAD.U32 R28, R62.reuse, 0x10000, RZ ;  /* 0x000100003e1c8824 */ /* 0x040fe200078e00ff */
[----:B------:R-:W-:Y:S01]  /*3da0*/  @!P0 LOP3.LUT R29, R62, 0xffff0000, RZ, 0xc0, !PT ;  /* 0xffff00003e1d8812 */ /* 0x000fe200078ec0ff */
[C---:B------:R-:W-:Y:S01]  /*3db0*/  @!P0 IMAD.U32 R10, R9.reuse, 0x10000, RZ ;  /* 0x00010000090a8824 */ /* 0x040fe200078e00ff */
[----:B------:R-:W-:Y:S02]  /*3dc0*/  @!P0 SHF.R.U32.HI R65, RZ, 0x10, R65 ;  /* 0x00000010ff418819 */ /* 0x000fe40000011641 */
[----:B------:R-:W-:Y:S02]  /*3dd0*/  @!P0 LOP3.LUT R9, R9, 0xffff0000, RZ, 0xc0, !PT ;  /* 0xffff000009098812 */ /* 0x000fe400078ec0ff */
        /* <DEDUP_REMOVED lines=39> */
.L_x_837:
        /* <DEDUP_REMOVED lines=30> */
[----:B------:R1:W5:Y:S04]  /*4230*/  @!P0 LDG.E.128 R48, [R8.64] ;  /* 0x0000001008308981 */ /* 0x000368000c1e1d00 */
[----:B------:R1:W5:Y:S01]  /*4240*/  @!P0 LDG.E.128 R64, [R4.64] ;  /* 0x0000001004408981 */ /* 0x000362000c1e1d00 */
[----:B------:R-:W-:Y:S11]  /*4250*/  ISETP.GE.AND P0, PT, R15, c[0x0][0x27c], PT ;  /* 0x00009f000f007a0c */ /* 0x000ff60003f06270 */
[----:B------:R-:W-:Y:S02]  /*4260*/  @!UPT UIADD3 URZ, URZ, URZ, URZ ;  /* 0x0000003f3f3ff290 */ /* 0x000fe4000fffe03f */
[----:B------:R1:W5:Y:S04]  /*4270*/  @!P0 LDG.E.128 R36, [R8.64+0x80] ;  /* 0x0000801008248981 */ /* 0x000368000c1e1d00 */
[----:B------:R1:W5:Y:S02]  /*4280*/  @!P0 LDG.E.128 R92, [R4.64+0x80] ;  /* 0x00008010045c8981 */ /* 0x000364000c1e1d00 */
.L_x_858:
[----:B------:R-:W-:Y:S05]  /*4290*/  BSYNC B0 ;  /* 0x0000000000007941 */ /* 0x000fea0003800000 */
.L_x_857:
[----:B------:R-:W-:Y:S01]  /*42a0*/  ISETP.GE.AND P5, PT, R116, R138, PT ;  /* 0x0000008a7400720c */ /* 0x000fe20003fa6270 */
[----:B-----5:R-:W-:Y:S01]  /*42b0*/  IMAD.MOV.U32 R6, RZ, RZ, R38 ;  /* 0x000000ffff067224 */ /* 0x020fe200078e0026 */
[----:B------:R-:W-:Y:S01]  /*42c0*/  BSSY B0, `(.L_x_859) ;  /* 0x0000040000007945 */ /* 0x000fe20003800000 */
[----:B-1----:R-:W-:Y:S01]  /*42d0*/  IMAD.MOV.U32 R5, RZ, RZ, R39 ;  /* 0x000000ffff057224 */ /* 0x002fe200078e0027 */
[----:B------:R-:W-:Y:S01]  /*42e0*/  CS2R R24, SRZ ;  /* 0x0000000000187805 */ /* 0x000fe2000001ff00 */
        /* <DEDUP_REMOVED lines=61> */
.L_x_860:
[----:B------:R-:W-:Y:S05]  /*46c0*/  BSYNC B0 ;  /* 0x0000000000007941 */ /* 0x000fea0003800000 */
.L_x_859:
[----:B------:R-:W-:Y:S01]  /*46d0*/  IADD3 R91, -R74, c[0x0][0x1d4], RZ ;  /* 0x000075004a5b7a10 */ /* 0x000fe20007ffe1ff */
[----:B------:R2:W3:Y:S01]  /*46e0*/  SHFL.IDX PT, R183, R180, RZ, 0x181f ;  /* 0x00181fffb4b77589 */ /* 0x0004e200000e0000 */
[----:B-----5:R-:W-:Y:S01]  /*46f0*/  IMAD.MOV.U32 R6, RZ, RZ, R26 ;  /* 0x000000ffff067224 */ /* 0x020fe200078e001a */
[----:B------:R-:W-:Y:S01]  /*4700*/  BSSY B1, `(.L_x_861) ;  /* 0x0000116000017945 */ /* 0x000fe20003800000 */
[----:B-1----:R-:W-:Y:S02]  /*4710*/  IMAD.MOV.U32 R5, RZ, RZ, R27 ;  /* 0x000000ffff057224 */ /* 0x002fe400078e001b */
        /* <DEDUP_REMOVED lines=36> */
[----:B------:R-:W-:Y:S01]  /*4960*/  SEL R69, R74, R91, !P1 ;  /* 0x0000005b4a457207 */ /* 0x000fe20004800000 */
[----:B------:R-:W1:Y:S01]  /*4970*/  LDS.128 R96, [R152+0xa080] ;  /* 0x00a0800098607984 */ /* 0x000e620000000c00 */
[----:B------:R-:W-:Y:S02]  /*4980*/  ISETP.GE.AND P0, PT, R18, c[0x0][0x27c], PT ;  /* 0x00009f0012007a0c */ /* 0x000fe40003f06270 */
[----:B------:R-:W-:Y:S04]  /*4990*/  SHF.R.S32.HI R60, RZ, 0x1f, R69 ;  /* 0x0000001fff3c7819 */ /* 0x000fe80000011445 */
[----:B------:R-:W-:Y:S04]  /*49a0*/  LEA.HI R60, R60, R69, RZ, 0x4 ;  /* 0x000000453c3c7211 */ /* 0x000fe800078f20ff */
[----:B------:R-:W-:Y:S03]  /*49b0*/  LEA.HI.SX32 R69, R60, R77, 0x1c ;  /* 0x0000004d3c457211 */ /* 0x000fe600078fe2ff */
[----:B------:R-:W-:Y:S02]  /*49c0*/  @!P0 SHF.R.U64 R48, R48, 0x10, R49 ;  /* 0x0000001030308819 */ /* 0x000fe40000001231 */
[----:B------:R-:W-:Y:S01]  /*49d0*/  IMAD.SHL.U32 R184, R69, 0x8, RZ ;  /* 0x0000000845b87824 */ /* 0x000fe200078e00ff */
[----:B------:R-:W-:Y:S02]  /*49e0*/  SHF.R.S32.HI R60, RZ, 0x1f, R69 ;  /* 0x0000001fff3c7819 */ /* 0x000fe40000011445 */
[----:B------:R-:W-:Y:S02]  /*49f0*/  @!P0 SHF.R.U32.HI R49, RZ, 0x10, R49 ;  /* 0x00000010ff318819 */ /* 0x000fe40000011631 */
[----:B------:R-:W-:Y:S02]  /*4a00*/  LEA.HI R60, R60, R69, RZ, 0x3 ;  /* 0x000000453c3c7211 */ /* 0x000fe400078f18ff */
[----:B------:R-:W-:Y:S02]  /*4a10*/  LOP3.LUT R187, R119, 0x38, R184, 0xf8, !PT ;  /* 0x0000003877bb7812 */ /* 0x000fe400078ef8b8 */
[----:B------:R-:W-:Y:S02]  /*4a20*/  SHF.R.S32.HI R60, RZ, 0x3, R60 ;  /* 0x00000003ff3c7819 */ /* 0x000fe4000001143c */
[----:B------:R-:W-:Y:S02]  /*4a30*/  LOP3.LUT R187, R187, R118, RZ, 0x3c, !PT ;  /* 0x00000076bbbb7212 */ /* 0x000fe400078e3cff */
[----:B------:R-:W-:Y:S01]  /*4a40*/  @!P0 SHF.R.U32.HI R71, RZ, 0x10, R67 ;  /* 0x00000010ff478819 */ /* 0x000fe20000011643 */
[----:B------:R-:W-:Y:S01]  /*4a50*/  IMAD R58, R60, 0xc00, R7 ;  /* 0x00000c003c3a7824 */ /* 0x000fe200078e0207 */
[--C-:B------:R-:W-:Y:S02]  /*4a60*/  @!P0 SHF.R.U64 R60, R64, 0x10, R65.reuse ;  /* 0x00000010403c8819 */ /* 0x100fe40000001241 */
[----:B------:R-:W-:Y:S01]  /*4a70*/  @!P0 SHF.R.U32.HI R65, RZ, 0x10, R65 ;  /* 0x00000010ff418819 */ /* 0x000fe20000011641 */
[----:B------:R-:W-:Y:S01]  /*4a80*/  IMAD.IADD R187, R58, 0x1, R187 ;  /* 0x000000013abb7824 */ /* 0x000fe200078e02bb */
[----:B------:R-:W-:Y:S02]  /*4a90*/  @!P0 SHF.R.U64 R69, R66, 0x10, R67 ;  /* 0x0000001042458819 */ /* 0x000fe40000001243 */
[----:B------:R-:W-:Y:S01]  /*4aa0*/  @!P0 PRMT R67, R62, 0x5410, R65 ;  /* 0x000054103e438816 */ /* 0x000fe20000000041 */
[----:B------:R-:W-:Y:S01]  /*4ab0*/  IMAD.SHL.U32 R185, R187, 0x2, RZ ;  /* 0x00000002bbb97824 */ /* 0x000fe200078e00ff */
[----:B------:R-:W-:Y:S01]  /*4ac0*/  @!P0 SHF.R.U64 R50, R50, 0x10, R51 ;  /* 0x0000001032328819 */ /* 0x000fe20000001233 */
[----:B-1----:R-:W-:Y:S01]  /*4ad0*/  @!P0 IMAD.U32 R62, R96, 0x10000, RZ ;  /* 0x00010000603e8824 */ /* 0x002fe200078e00ff */
[----:B------:R-:W-:Y:S01]  /*4ae0*/  @!P0 PRMT R63, R63, 0x5410, R60 ;  /* 0x000054103f3f8816 */ /* 0x000fe2000000003c */
[----:B------:R-:W-:Y:S01]  /*4af0*/  @!P0 IMAD.U32 R64, R67, 0x10000, RZ ;  /* 0x0001000043408824 */ /* 0x000fe200078e00ff */
[----:B------:R-:W1:Y:S01]  /*4b00*/  LDS.128 R32, [R185+0xa080] ;  /* 0x00a08000b9207984 */ /* 0x000e620000000c00 */
[----:B------:R-:W-:Y:S01]  /*4b10*/  @!P0 IMAD.U32 R70, R99, 0x10000, RZ ;  /* 0x0001000063468824 */ /* 0x000fe200078e00ff */
[----:B------:R-:W-:Y:S01]  /*4b20*/  @!P0 PRMT R55, R55, 0x5410, R48 ;  /* 0x0000541037378816 */ /* 0x000fe20000000030 */
[----:B------:R-:W-:Y:S01]  /*4b30*/  @!P0 IMAD.U32 R60, R63, 0x10000, RZ ;  /* 0x000100003f3c8824 */ /* 0x000fe200078e00ff */
[----:B------:R-:W-:Y:S02]  /*4b40*/  @!P0 PRMT R54, R54, 0x5410, R49 ;  /* 0x0000541036368816 */ /* 0x000fe40000000031 */
[----:B------:R-:W-:Y:S01]  /*4b50*/  @!P0 SHF.R.U32.HI R59, RZ, 0x10, R51 ;  /* 0x00000010ff3b8819 */ /* 0x000fe20000011633 */
[----:B------:R-:W-:Y:S01]  /*4b60*/  @!P0 IMAD.U32 R49, R55, 0x10000, RZ ;  /* 0x0001000037318824 */ /* 0x000fe200078e00ff */
[----:B------:R-:W-:Y:S01]  /*4b70*/  @!P0 PRMT R57, R57, 0x5410, R50 ;  /* 0x0000541039398816 */ /* 0x000fe20000000032 */
[----:B------:R-:W-:Y:S01]  /*4b80*/  @!P0 IMAD.U32 R48, R54, 0x10000, RZ ;  /* 0x0001000036308824 */ /* 0x000fe200078e00ff */
[----:B------:R-:W-:Y:S02]  /*4b90*/  @!P0 SHF.L.U32 R65, R97, 0x10, RZ ;  /* 0x0000001061418819 */ /* 0x000fe400000006ff */
[----:B------:R-:W-:Y:S02]  /*4ba0*/  @!P0 LOP3.LUT R63, R63, 0xffff0000, RZ, 0xc0, !PT ;  /* 0xffff00003f3f8812 */ /* 0x000fe400078ec0ff */
[----:B------:R-:W-:Y:S02]  /*4bb0*/  @!P0 PRMT R72, R72, 0x5410, R71 ;  /* 0x0000541048488816 */ /* 0x000fe40000000047 */
[----:B------:R-:W-:Y:S02]  /*4bc0*/  @!P0 LOP3.LUT R67, R67, 0xffff0000, RZ, 0xc0, !PT ;  /* 0xffff000043438812 */ /* 0x000fe400078ec0ff */
[----:B------:R-:W-:Y:S01]  /*4bd0*/  @!P0 PRMT R56, R56, 0x5410, R59 ;  /* 0x0000541038388816 */ /* 0x000fe2000000003b */
[C---:B------:R-:W-:Y:S01]  /*4be0*/  @!P0 IMAD.U32 R73, R72.reuse, 0x10000, RZ ;  /* 0x0001000048498824 */ /* 0x040fe200078e00ff */
[----:B------:R-:W-:Y:S02]  /*4bf0*/  @!P0 LOP3.LUT R72, R72, 0xffff0000, RZ, 0xc0, !PT ;  /* 0xffff000048488812 */ /* 0x000fe400078ec0ff */
[----:B------:R-:W-:Y:S02]  /*4c00*/  @!P0 LOP3.LUT R75, R99, 0xffff0000, RZ, 0xc0, !PT ;  /* 0xffff0000634b8812 */ /* 0x000fe400078ec0ff */
[----:B------:R-:W-:Y:S02]  /*4c10*/  @!P0 PRMT R68, R68, 0x5410, R69 ;  /* 0x0000541044448816 */ /* 0x000fe40000000045 */
[C---:B------:R-:W-:Y:S02]  /*4c20*/  @!P0 SHF.L.U32 R66, R98.reuse, 0x10, RZ ;  /* 0x0000001062428819 */ /* 0x040fe400000006ff */
[----:B------:R-:W-:Y:S01]  /*4c30*/  @!P0 LOP3.LUT R71, R98, 0xffff0000, RZ, 0xc0, !PT ;  /* 0xffff000062478812 */ /* 0x000fe200078ec0ff */
[C---:B------:R-:W-:Y:S01]  /*4c40*/  @!P0 IMAD.U32 R69, R68.reuse, 0x10000, RZ ;  /* 0x0001000044458824 */ /* 0x040fe200078e00ff */
[----:B------:R-:W-:Y:S01]  /*4c50*/  @!P0 LOP3.LUT R68, R68, 0xffff0000, RZ, 0xc0, !PT ;  /* 0xffff000044448812 */ /* 0x000fe200078ec0ff */
[----:B-1----:R-:W-:Y:S01]  /*4c60*/  @!P0 IMAD.U32 R51, R33, 0x10000, RZ ;  /* 0x0001000021338824 */ /* 0x002fe200078e00ff */
[----:B------:R-:W-:Y:S03]  /*4c70*/  @!P0 SHF.L.U32 R50, R32, 0x10, RZ ;  /* 0x0000001020328819 */ /* 0x000fe600000006ff */
[----:B------:R-:W-:Y:S02]  /*4c80*/  @!P0 FMUL.FTZ R186, R51, R64 ;  /* 0x0000004033ba8220 */ /* 0x000fe40000410000 */
[C---:B------:R-:W-:Y:S02]  /*4c90*/  @!P0 FMUL.FTZ R185, R50.reuse, R60 ;  /* 0x0000003c32b98220 */ /* 0x040fe40000410000 */
[-C--:B------:R-:W-:Y:S01]  /*4ca0*/  @!P0 FMUL.FTZ R3, R50, R49.reuse ;  /* 0x0000003132038220 */ /* 0x080fe20000410000 */
[----:B------:R-:W-:Y:S01]  /*4cb0*/  @!P0 LOP3.LUT R50, R33, 0xffff0000, RZ, 0xc0, !PT ;  /* 0xffff000021328812 */ /* 0x000fe200078ec0ff */
[-C--:B------:R-:W-:Y:S01]  /*4cc0*/  @!P0 FMUL.FTZ R5, R51, R48.reuse ;  /* 0x0000003033058220 */ /* 0x080fe20000410000 */
[----:B------:R-:W-:Y:S01]  /*4cd0*/  @!P0 LOP3.LUT R51, R55, 0xffff0000, RZ, 0xc0, !PT ;  /* 0xffff000037338812 */ /* 0x000fe200078ec0ff */
[----:B------:R-:W-:Y:S01]  /*4ce0*/  @!P0 FFMA.FTZ R186, R65, R48, -R186 ;  /* 0x0000003041ba8223 */ /* 0x000fe200000108ba */
[----:B------:R-:W-:Y:S01]  /*4cf0*/  @!P0 LOP3.LUT R48, R32, 0xffff0000, RZ, 0xc0, !PT ;  /* 0xffff000020308812 */ /* 0x000fe200078ec0ff */
[----:B------:R-:W-:Y:S01]  /*4d00*/  @!P0 FFMA.FTZ R185, R62, R49, -R185 ;  /* 0x000000313eb98223 */ /* 0x000fe200000108b9 */
[----:B------:R-:W-:Y:S01]  /*4d10*/  @!P0 LOP3.LUT R49, R54, 0xffff0000, RZ, 0xc0, !PT ;  /* 0xffff000036318812 */ /* 0x000fe200078ec0ff */
[----:B------:R-:W-:Y:S01]  /*4d20*/  @!P0 FFMA.FTZ R3, R60, R62, R3 ;  /* 0x0000003e3c038223 */ /* 0x000fe20000010003 */
[----:B------:R-:W-:Y:S01]  /*4d30*/  @!P0 LOP3.LUT R60, R96, 0xffff0000, RZ, 0xc0, !PT ;  /* 0xffff0000603c8812 */ /* 0x000fe200078ec0ff */
[----:B------:R-:W-:Y:S01]  /*4d40*/  @!P0 FMUL.FTZ R188, R48, R63 ;  /* 0x0000003f30bc8220 */ /* 0x000fe20000410000 */
[----:B------:R-:W-:Y:S01]  /*4d50*/  @!P0 LOP3.LUT R62, R97, 0xffff0000, RZ, 0xc0, !PT ;  /* 0xffff0000613e8812 */ /* 0x000fe200078ec0ff */
[C---:B------:R-:W-:Y:S02]  /*4d60*/  @!P0 FMUL.FTZ R187, R50.reuse, R67 ;  /* 0x0000004332bb8220 */ /* 0x040fe40000410000 */
[----:B------:R-:W-:Y:S02]  /*4d70*/  @!P0 FMUL.FTZ R6, R50, R49 ;  /* 0x0000003132068220 */ /* 0x000fe40000410000 */
[-C--:B------:R-:W-:Y:S01]  /*4d80*/  @!P0 FMUL.FTZ R4, R48, R51.reuse ;  /* 0x0000003330048220 */ /* 0x080fe20000410000 */
[----:B------:R-:W-:Y:S01]  /*4d90*/  @!P0 LOP3.LUT R48, R56, 0xffff0000, RZ, 0xc0, !PT ;  /* 0xffff000038308812 */ /* 0x000fe200078ec0ff */
[----:B------:R-:W-:Y:S01]  /*4da0*/  @!P0 FFMA.FTZ R188, R60, R51, -R188 ;  /* 0x000000333cbc8223 */ /* 0x000fe200000108bc */
[C---:B------:R-:W-:Y:S01]  /*4db0*/  @!P0 LOP3.LUT R51, R35.reuse, 0xffff0000, RZ, 0xc0, !PT ;  /* 0xffff000023338812 */ /* 0x040fe200078ec0ff */
[----:B------:R-:W-:Y:S02]  /*4dc0*/  @!P0 IMAD.U32 R50, R35, 0x10000, RZ ;  /* 0x0001000023328824 */ /* 0x000fe400078e00ff */
[----:B------:R-:W-:Y:S01]  /*4dd0*/  @!P0 FFMA.FTZ R187, R62, R49, -R187 ;  /* 0x000000313ebb8223 */ /* 0x000fe200000108bb */
[----:B------:R-:W-:Y:S01]  /*4de0*/  @!P0 F2FP.BF16.PACK_AB R185, R188, R185 ;  /* 0x000000b9bcb9823e */ /* 0x000fe200000010ff */
[----:B------:R-:W-:Y:S02]  /*4df0*/  @!P0 IMAD.U32 R49, R56, 0x10000, RZ ;  /* 0x0001000038318824 */ /* 0x000fe400078e00ff */
[C---:B------:R-:W-:Y:S01]  /*4e00*/  @!P0 FMUL.FTZ R189, R50.reuse, R73 ;  /* 0x0000004932bd8220 */ /* 0x040fe20000410000 */
[----:B------:R-:W-:Y:S01]  /*4e10*/  @!P0 F2FP.BF16.PACK_AB R186, R187, R186 ;  /* 0x000000babbba823e */ /* 0x000fe200000010ff */
[----:B------:R-:W-:Y:S02]  /*4e20*/  @!P0 FMUL.FTZ R192, R51, R72 ;  /* 0x0000004833c08220 */ /* 0x000fe40000410000 */
[-C--:B------:R-:W-:Y:S01]  /*4e30*/  @!P0 FMUL.FTZ R10, R50, R49.reuse ;  /* 0x00000031320a8220 */ /* 0x080fe20000410000 */
[----:B------:R-:W-:Y:S01]  /*4e40*/  @!P0 MOV R97, R186 ;  /* 0x000000ba00618202 */ /* 0x000fe20000000f00 */
[----:B------:R-:W-:Y:S02]  /*4e50*/  @!P0 FFMA.FTZ R189, R70, R49, -R189 ;  /* 0x0000003146bd8223 */ /* 0x000fe400000108bd */
[C---:B------:R-:W-:Y:S02]  /*4e60*/  @!P0 IMAD.U32 R50, R34.reuse, 0x10000, RZ ;  /* 0x0001000022328824 */ /* 0x040fe400078e00ff */
[----:B------:R-:W-:Y:S02]  /*4e70*/  @!P0 IMAD.U32 R49, R57, 0x10000, RZ ;  /* 0x0001000039318824 */ /* 0x000fe400078e00ff */
[-C--:B------:R-:W-:Y:S01]  /*4e80*/  @!P0 FMUL.FTZ R11, R51, R48.reuse ;  /* 0x00000030330b8220 */ /* 0x080fe20000410000 */
[----:B------:R-:W-:Y:S01]  /*4e90*/  @!P0 LOP3.LUT R51, R34, 0xffff0000, RZ, 0xc0, !PT ;  /* 0xffff000022338812 */ /* 0x000fe200078ec0ff */
[----:B------:R-:W-:Y:S01]  /*4ea0*/  @!P0 FFMA.FTZ R192, R75, R48, -R192 ;  /* 0x000000304bc08223 */ /* 0x000fe200000108c0 */
[----:B------:R-:W-:Y:S01]  /*4eb0*/  @!P0 LOP3.LUT R48, R57, 0xffff0000, RZ, 0xc0, !PT ;  /* 0xffff000039308812 */ /* 0x000fe200078ec0ff */
[----:B------:R-:W-:Y:S02]  /*4ec0*/  @!P0 FFMA.FTZ R4, R63, R60, R4 ;  /* 0x0000003c3f048223 */ /* 0x000fe40000010004 */
[----:B------:R-:W-:Y:S01]  /*4ed0*/  @!P0 FMUL.FTZ R8, R50, R49 ;  /* 0x0000003132088220 */ /* 0x000fe20000410000 */
[----:B------:R-:W-:Y:S01]  /*4ee0*/  @!P0 F2FP.BF16.PACK_AB R189, R192, R189 ;  /* 0x000000bdc0bd823e */ /* 0x000fe200000010ff */
[----:B------:R-:W-:Y:S01]  /*4ef0*/  @!P0 FFMA.FTZ R5, R64, R65, R5 ;  /* 0x0000004140058223 */ /* 0x000fe20000010005 */
[----:B------:R-:W-:Y:S01]  /*4f00*/  @!P0 F2FP.BF16.PACK_AB R187, R4, R3 ;  /* 0x0000000304bb823e */ /* 0x000fe200000010ff */
[----:B------:R-:W-:Y:S02]  /*4f10*/  @!P0 FMUL.FTZ R9, R51, R48 ;  /* 0x0000003033098220 */ /* 0x000fe40000410000 */
[----:B------:R-:W-:Y:S02]  /*4f20*/  @!P0 FFMA.FTZ R6, R67, R62, R6 ;  /* 0x0000003e43068223 */ /* 0x000fe40000010006 */
[----:B------:R-:W-:Y:S02]  /*4f30*/  @!P0 FFMA.FTZ R8, R69, R66, R8 ;  /* 0x0000004245088223 */ /* 0x000fe40000010008 */
[----:B------:R-:W-:Y:S01]  /*4f40*/  @!P0 FMUL.FTZ R190, R50, R69 ;  /* 0x0000004532be8220 */ /* 0x000fe20000410000 */
[----:B------:R-:W-:Y:S01]  /*4f50*/  @!P0 F2FP.BF16.PACK_AB R188, R6, R5 ;  /* 0x0000000506bc823e */ /* 0x000fe200000010ff */
[----:B------:R-:W-:Y:S02]  /*4f60*/  @!P0 FMUL.FTZ R191, R51, R68 ;  /* 0x0000004433bf8220 */ /* 0x000fe40000410000 */
[----:B------:R-:W-:Y:S01]  /*4f70*/  @!P0 FFMA.FTZ R9, R68, R71, R9 ;  /* 0x0000004744098223 */ /* 0x000fe20000010009 */
[----:B------:R-:W-:Y:S01]  /*4f80*/  @!P0 MOV R33, R188 ;  /* 0x000000bc00218202 */ /* 0x000fe20000000f00 */
[----:B------:R-:W-:Y:S02]  /*4f90*/  @!P0 FFMA.FTZ R10, R73, R70, R10 ;  /* 0x00000046490a8223 */ /* 0x000fe4000001000a */
[----:B------:R-:W-:Y:S02]  /*4fa0*/  @!P0 FFMA.FTZ R190, R66, R49, -R190 ;  /* 0x0000003142be8223 */ /* 0x000fe400000108be */
[----:B------:R-:W-:Y:S02]  /*4fb0*/  @!P0 FFMA.FTZ R191, R71, R48, -R191 ;  /* 0x0000003047bf8223 */ /* 0x000fe400000108bf */
[----:B------:R-:W-:Y:S02]  /*4fc0*/  @!P0 FFMA.FTZ R11, R72, R75, R11 ;  /* 0x0000004b480b8223 */ /* 0x000fe4000001000b */
[----:B------:R-:W-:Y:S01]  /*4fd0*/  @!P0 IMAD.MOV.U32 R96, RZ, RZ, R185 ;  /* 0x000000ffff608224 */ /* 0x000fe200078e00b9 */
[----:B------:R-:W-:Y:S01]  /*4fe0*/  @!P0 F2FP.BF16.PACK_AB R190, R191, R190 ;  /* 0x000000bebfbe823e */ /* 0x000fe200000010ff */
[----:B------:R-:W-:Y:S01]  /*4ff0*/  @!P0 IMAD.MOV.U32 R99, RZ, RZ, R189 ;  /* 0x000000ffff638224 */ /* 0x000fe200078e00bd */
[----:B------:R-:W-:Y:S01]  /*5000*/  @!P0 F2FP.BF16.PACK_AB R191, R9, R8 ;  /* 0x0000000809bf823e */ /* 0x000fe200000010ff */
[----:B------:R-:W-:Y:S01]  /*5010*/  @!P0 IMAD.MOV.U32 R32, RZ, RZ, R187 ;  /* 0x000000ffff208224 */ /* 0x000fe200078e00bb */
[----:B------:R-:W-:Y:S01]  /*5020*/  @!P0 F2FP.BF16.PACK_AB R192, R11, R10 ;  /* 0x0000000a0bc0823e */ /* 0x000fe200000010ff */
[----:B------:R-:W-:Y:S02]  /*5030*/  @!P0 IMAD.MOV.U32 R98, RZ, RZ, R190 ;  /* 0x000000ffff628224 */ /* 0x000fe400078e00be */
[----:B------:R-:W-:Y:S02]  /*5040*/  @!P0 IMAD.MOV.U32 R34, RZ, RZ, R191 ;  /* 0x000000ffff228224 */ /* 0x000fe400078e00bf */
[----:B------:R-:W-:Y:S01]  /*5050*/  @!P0 IMAD.MOV.U32 R35, RZ, RZ, R192 ;  /* 0x000000ffff238224 */ /* 0x000fe200078e00c0 */
[C---:B------:R-:W-:Y:S04]  /*5060*/  LEA R186, P0, R145.reuse, R182, 0x1 ;  /* 0x000000b691ba7211 */ /* 0x040fe800078008ff */
[----:B------:R-:W-:Y:S02]  /*5070*/  LEA.HI.X R187, R145, R183, R142, 0x1, P0 ;  /* 0x000000b791bb7211 */ /* 0x000fe400000f0c8e */
[C---:B------:R-:W-:Y:S03]  /*5080*/  ISETP.GE.AND P0, PT, R184.reuse, c[0x0][0x1d4], PT ;  /* 0x00007500b8007a0c */ /* 0x040fe60003f06270 */
[----:B------:R1:W-:Y:S10]  /*5090*/  ST.E.128 [R186.64], R96 ;  /* 0x00000060ba007985 */ /* 0x0003f4000c101d10 */
[----:B------:R-:W-:Y:S05]  /*50a0*/  @!P0 IMAD.WIDE R184, R184, 0x2, R182 ;  /* 0x00000002b8b88825 */ /* 0x000fea00078e02b6 */
[----:B------:R1:W-:Y:S02]  /*50b0*/  @!P0 ST.E.128 [R184.64], R32 ;  /* 0x00000020b8008985 */ /* 0x0003e4000c101d10 */
.L_x_864:
[----:B------:R-:W-:Y:S05]  /*50c0*/  BSYNC B0 ;  /* 0x0000000000007941 */ /* 0x000fea0003800000 */
.L_x_863:
        /* <DEDUP_REMOVED lines=17> */
[----:B------:R-:W-:Y:S01]  /*51e0*/  @!P0 SHF.R.U64 R51, R92, 0x10, R93 ;  /* 0x000000105c338819 */ /* 0x000fe2000000125d */
[----:B------:R-:W-:Y:S01]  /*51f0*/  IMAD R48, R50, 0xc00, R7 ;  /* 0x00000c0032307824 */ /* 0x000fe200078e0207 */
[----:B------:R-:W-:Y:S02]  /*5200*/  @!P0 SHF.R.U32.HI R92, RZ, 0x10, R93 ;  /* 0x00000010ff5c8819 */ /* 0x000fe4000001165d */
[----:B------:R-:W-:Y:S01]  /*5210*/  @!P0 SHF.R.U32.HI R55, RZ, 0x10, R95 ;  /* 0x00000010ff378819 */ /* 0x000fe2000001165f */
[----:B------:R-:W-:Y:S01]  /*5220*/  IMAD.IADD R73, R48, 0x1, R73 ;  /* 0x0000000130497824 */ /* 0x000fe200078e0249 */
[----:B------:R-:W-:Y:S02]  /*5230*/  @!P0 PRMT R105, R105, 0x5410, R92 ;  /* 0x0000541069698816 */ /* 0x000fe4000000005c */
[----:B------:R-:W-:Y:S01]  /*5240*/  @!P0 SHF.R.U64 R38, R38, 0x10, R39 ;  /* 0x0000001026268819 */ /* 0x000fe20000001227 */
[----:B------:R-:W-:Y:S01]  /*5250*/  IMAD.SHL.U32 R72, R73, 0x2, RZ ;  /* 0x0000000249487824 */ /* 0x000fe200078e00ff */
[----:B------:R-:W-:Y:S01]  /*5260*/  @!P0 PRMT R106, R106, 0x5410, R51 ;  /* 0x000054106a6a8816 */ /* 0x000fe20000000033 */
[----:B------:R-:W-:Y:S01]  /*5270*/  @!P0 IMAD.U32 R56, R105, 0x10000, RZ ;  /* 0x0001000069388824 */ /* 0x000fe200078e00ff */
[----:B------:R-:W-:Y:S01]  /*5280*/  @!P0 PRMT R47, R47, 0x5410, R36 ;  /* 0x000054102f2f8816 */ /* 0x000fe20000000024 */
[----:B--2---:R-:W-:Y:S01]  /*5290*/  @!P0 IMAD.U32 R54, R68, 0x10000, RZ ;  /* 0x0001000044368824 */ /* 0x004fe200078e00ff */
[----:B-1----:R-:W1:Y:S01]  /*52a0*/  LDS.128 R32, [R72+0xa080] ;  /* 0x00a0800048207984 */ /* 0x002e620000000c00 */
[----:B------:R-:W-:Y:S01]  /*52b0*/  @!P0 IMAD.U32 R50, R106, 0x10000, RZ ;  /* 0x000100006a328824 */ /* 0x000fe200078e00ff */
[----:B------:R-:W-:Y:S01]  /*52c0*/  @!P0 PRMT R46, R46, 0x5410, R37 ;  /* 0x000054102e2e8816 */ /* 0x000fe20000000025 */
[----:B------:R-:W-:Y:S01]  /*52d0*/  @!P0 IMAD.U32 R37, R47, 0x10000, RZ ;  /* 0x000100002f258824 */ /* 0x000fe200078e00ff */
[----:B------:R-:W-:Y:S01]  /*52e0*/  @!P0 SHF.R.U32.HI R49, RZ, 0x10, R39 ;  /* 0x00000010ff318819 */ /* 0x000fe20000011627 */
[----:B------:R-:W-:Y:S01]  /*52f0*/  @!P0 IMAD.U32 R62, R71, 0x10000, RZ ;  /* 0x00010000473e8824 */ /* 0x000fe200078e00ff */
[----:B------:R-:W-:Y:S01]  /*5300*/  @!P0 PRMT R104, R104, 0x5410, R55 ;  /* 0x0000541068688816 */ /* 0x000fe20000000037 */
[----:B------:R-:W-:Y:S01]  /*5310*/  @!P0 IMAD.U32 R36, R46, 0x10000, RZ ;  /* 0x000100002e248824 */ /* 0x000fe200078e00ff */
[----:B------:R-:W-:Y:S02]  /*5320*/  @!P0 PRMT R53, R53, 0x5410, R38 ;  /* 0x0000541035358816 */ /* 0x000fe40000000026 */
[----:B------:R-:W-:Y:S01]  /*5330*/  @!P0 SHF.L.U32 R55, R69, 0x10, RZ ;  /* 0x0000001045378819 */ /* 0x000fe200000006ff */
[----:B------:R-:W-:Y:S01]  /*5340*/  @!P0 IMAD.U32 R65, R104, 0x10000, RZ ;  /* 0x0001000068418824 */ /* 0x000fe200078e00ff */
[----:B------:R-:W-:Y:S02]  /*5350*/  @!P0 LOP3.LUT R51, R106, 0xffff0000, RZ, 0xc0, !PT ;  /* 0xffff00006a338812 */ /* 0x000fe400078ec0ff */
[----:B------:R-:W-:Y:S02]  /*5360*/  @!P0 LOP3.LUT R57, R105, 0xffff0000, RZ, 0xc0, !PT ;  /* 0xffff000069398812 */ /* 0x000fe400078ec0ff */
[----:B------:R-:W-:Y:S02]  /*5370*/  @!P0 PRMT R52, R52, 0x5410, R49 ;  /* 0x0000541034348816 */ /* 0x000fe40000000031 */
[----:B------:R-:W-:Y:S02]  /*5380*/  @!P0 LOP3.LUT R64, R104, 0xffff0000, RZ, 0xc0, !PT ;  /* 0xffff000068408812 */ /* 0x000fe400078ec0ff */
[----:B------:R-:W-:Y:S02]  /*5390*/  @!P0 SHF.R.U64 R94, R94, 0x10, R95 ;  /* 0x000000105e5e8819 */ /* 0x000fe4000000125f */
[----:B------:R-:W-:Y:S02]  /*53a0*/  @!P0 LOP3.LUT R67, R71, 0xffff0000, RZ, 0xc0, !PT ;  /* 0xffff000047438812 */ /* 0x000fe400078ec0ff */
[----:B------:R-:W-:Y:S02]  /*53b0*/  @!P0 PRMT R103, R103, 0x5410, R94 ;  /* 0x0000541067678816 */ /* 0x000fe4000000005e */
[C---:B------:R-:W-:Y:S02]  /*53c0*/  @!P0 SHF.L.U32 R58, R70.reuse, 0x10, RZ ;  /* 0x00000010463a8819 */ /* 0x040fe400000006ff */
[C---:B------:R-:W-:Y:S01]  /*53d0*/  @!P0 LOP3.LUT R60, R103.reuse, 0xffff0000, RZ, 0xc0, !PT ;  /* 0xffff0000673c8812 */ /* 0x040fe200078ec0ff */
[----:B------:R-:W-:Y:S01]  /*53e0*/  @!P0 IMAD.U32 R59, R103, 0x10000, RZ ;  /* 0x00010000673b8824 */ /* 0x000fe200078e00ff */
        /* <DEDUP_REMOVED lines=27> */
[----:B------:R-:W-:Y:S01]  /*55a0*/  @!P0 FMUL.FTZ R97, R38, R65 ;  /* 0x0000004126618220 */ /* 0x000fe20000410000 */
[----:B------:R-:W-:Y:S01]  /*55b0*/  @!P0 F2FP.BF16.PACK_AB R73, R96, R73 ;  /* 0x000000496049823e */ /* 0x000fe200000010ff */
[----:B------:R-:W-:Y:S02]  /*55c0*/  @!P0 FMUL.FTZ R184, R39, R64 ;  /* 0x0000004027b88220 */ /* 0x000fe40000410000 */
[----:B------:R-:W-:Y:S01]  /*55d0*/  @!P0 FMUL.FTZ R10, R38, R37 ;  /* 0x00000025260a8220 */ /* 0x000fe20000410000 */
        /* <DEDUP_REMOVED lines=40> */
.L_x_862:
[----:B-123--:R-:W-:Y:S05]  /*5860*/  BSYNC B1 ;  /* 0x0000000000017941 */ /* 0x00efea0003800000 */
.L_x_861:
[----:B------:R1:W2:Y:S04]  /*5870*/  SHFL.IDX PT, R59, R180, 0x1, 0x181f ;  /* 0x00381f00b43b7f89 */ /* 0x0002a800000e0000 */
[----:B------:R1:W3:Y:S01]  /*5880*/  SHFL.IDX PT, R58, R181, 0x1, 0x181f ;  /* 0x00381f00b53a7f89 */ /* 0x0002e200000e0000 */
[----:B------:R-:W-:-:S05]  /*5890*/  @P5 BRA `(.L_x_850) ;  /* 0x0000130000005947 */ /* 0x000fca0003800000 */
[----:B------:R-:W-:Y:S01]  /*58a0*/  ISETP.GE.AND P0, PT, R18, c[0x0][0x1d4], PT ;  /* 0x0000750012007a0c */ /* 0x000fe20003f06270 */
[----:B------:R-:W-:Y:S01]  /*58b0*/  @!UPT UIADD3 URZ, URZ, URZ, URZ ;  /* 0x0000003f3f3ff290 */ /* 0x000fe2000fffe03f */
[----:B------:R-:W-:Y:S11]  /*58c0*/  BSSY B0, `(.L_x_865) ;  /* 0x0000078000007945 */ /* 0x000ff60003800000 */
[----:B------:R-:W-:-:S05]  /*58d0*/  @P0 BRA `(.L_x_866) ;  /* 0x0000076000000947 */ /* 0x000fca0003800000 */
[----:B------:R-:W-:Y:S01]  /*58e0*/  SEL R39, R74, R91, !P1 ;  /* 0x0000005b4a277207 */ /* 0x000fe20004800000 */
[----:B------:R-:W4:Y:S01]  /*58f0*/  LDS.128 R64, [R150+0xa080] ;  /* 0x00a0800096407984 */ /* 0x000f220000000c00 */
[----:B------:R-:W-:Y:S02]  /*5900*/  ISETP.GE.AND P0, PT, R18, c[0x0][0x27c], PT ;  /* 0x00009f0012007a0c */ /* 0x000fe40003f06270 */
[----:B------:R-:W-:Y:S04]  /*5910*/  SHF.R.S32.HI R38, RZ, 0x1f, R39 ;  /* 0x0000001fff267819 */ /* 0x000fe80000011427 */
[----:B------:R-:W-:Y:S04]  /*5920*/  LEA.HI R38, R38, R39, RZ, 0x4 ;  /* 0x0000002726267211 */ /* 0x000fe800078f20ff */
[----:B------:R-:W-:Y:S03]  /*5930*/  LEA.HI.SX32 R38, R38, R77, 0x1c ;  /* 0x0000004d26267211 */ /* 0x000fe600078fe2ff */
[--C-:B------:R-:W-:Y:S02]  /*5940*/  @!P0 SHF.R.U64 R28, R28, 0x10, R29.reuse ;  /* 0x000000101c1c8819 */ /* 0x100fe4000000121d */
        /* <DEDUP_REMOVED lines=15> */
[----:B------:R-:W-:Y:S01]  /*5a40*/  @!P0 PRMT R102, R102, 0x5410, R39 ;  /* 0x0000541066668816 */ /* 0x000fe20000000027 */
[----:B----4-:R-:W-:Y:S01]  /*5a50*/  @!P0 IMAD.U32 R46, R64, 0x10000, RZ ;  /* 0x00010000402e8824 */ /* 0x010fe200078e00ff */
[----:B------:R-:W-:Y:S01]  /*5a60*/  @!P0 PRMT R43, R43, 0x5410, R28 ;  /* 0x000054102b2b8816 */ /* 0x000fe2000000001c */
[----:B------:R-:W-:Y:S01]  /*5a70*/  @!P0 IMAD.U32 R48, R101, 0x10000, RZ ;  /* 0x0001000065308824 */ /* 0x000fe200078e00ff */
[----:B------:R-:W4:Y:S01]  /*5a80*/  LDS.128 R32, [R62+0xa080] ;  /* 0x00a080003e207984 */ /* 0x000f220000000c00 */
        /* <DEDUP_REMOVED lines=17> */
[----:B------:R-:W-:Y:S02]  /*5ba0*/  @!P0 SHF.L.U32 R50, R66, 0x10, RZ ;  /* 0x0000001042328819 */ /* 0x000fe400000006ff */
[C---:B------:R-:W-:Y:S01]  /*5bb0*/  @!P0 LOP3.LUT R52, R90.reuse, 0xffff0000, RZ, 0xc0, !PT ;  /* 0xffff00005a348812 */ /* 0x040fe200078ec0ff */
[----:B------:R-:W-:Y:S01]  /*5bc0*/  @!P0 IMAD.U32 R51, R90, 0x10000, RZ ;  /* 0x000100005a338824 */ /* 0x000fe200078e00ff */
[----:B------:R-:W-:Y:S01]  /*5bd0*/  @!P0 LOP3.LUT R53, R66, 0xffff0000, RZ, 0xc0, !PT ;  /* 0xffff000042358812 */ /* 0x000fe200078ec0ff */
[----:B----4-:R-:W-:Y:S01]  /*5be0*/  @!P0 IMAD.U32 R31, R33, 0x10000, RZ ;  /* 0x00010000211f8824 */ /* 0x010fe200078e00ff */
        /* <DEDUP_REMOVED lines=63> */
[C---:B---3--:R-:W-:Y:S04]  /*5fe0*/  LEA R62, P0, R145.reuse, R58, 0x1 ;  /* 0x0000003a913e7211 */ /* 0x048fe800078008ff */
[----:B--2---:R-:W-:Y:S02]  /*5ff0*/  LEA.HI.X R63, R145, R59, R142, 0x1, P0 ;  /* 0x0000003b913f7211 */ /* 0x004fe400000f0c8e */
[C---:B------:R-:W-:Y:S03]  /*6000*/  ISETP.GE.AND P0, PT, R60.reuse, c[0x0][0x1d4], PT ;  /* 0x000075003c007a0c */ /* 0x040fe60003f06270 */
[----:B------:R2:W-:Y:S10]  /*6010*/  ST.E.128 [R62.64], R64 ;  /* 0x000000403e007985 */ /* 0x0005f4000c101d10 */
[----:B------:R-:W-:Y:S05]  /*6020*/  @!P0 IMAD.WIDE R68, R60, 0x2, R58 ;  /* 0x000000023c448825 */ /* 0x000fea00078e023a */
[----:B------:R2:W-:Y:S02]  /*6030*/  @!P0 ST.E.128 [R68.64], R32 ;  /* 0x0000002044008985 */ /* 0x0005e4000c101d10 */
.L_x_866:
[----:B------:R-:W-:Y:S05]  /*6040*/  BSYNC B0 ;  /* 0x0000000000007941 */ /* 0x000fea0003800000 */
.L_x_865:
[----:B------:R-:W-:Y:S11]  /*6050*/  ISETP.GE.AND P0, PT, R15, c[0x0][0x1d4], PT ;  /* 0x000075000f007a0c */ /* 0x000ff60003f06270 */
[----:B------:R-:W-:Y:S02]  /*6060*/  @!UPT UIADD3 URZ, URZ, URZ, URZ ;  /* 0x0000003f3f3ff290 */ /* 0x000fe4000fffe03f */
[----:B------:R-:W-:-:S05]  /*6070*/  @P0 BRA `(.L_x_850) ;  /* 0x00000b2000000947 */ /* 0x000fca0003800000 */
[----:B------:R-:W-:Y:S01]  /*6080*/  SEL R91, R74, R91, !P2 ;  /* 0x0000005b4a5b7207 */ /* 0x000fe20005000000 */
[----:B------:R-:W4:Y:S01]  /*6090*/  LDS.128 R52, [R149+0xa080] ;  /* 0x00a0800095347984 */ /* 0x000f220000000c00 */
[C---:B---3--:R-:W-:Y:S02]  /*60a0*/  LEA R56, P0, R143.reuse, R58, 0x1 ;  /* 0x0000003a8f387211 */ /* 0x048fe400078008ff */
[----:B--2---:R-:W-:Y:S02]  /*60b0*/  SHF.R.S32.HI R34, RZ, 0x1f, R91 ;  /* 0x0000001fff227819 */ /* 0x004fe4000001145b */
[----:B------:R-:W-:Y:S02]  /*60c0*/  LEA.HI.X R57, R143, R59, R148, 0x1, P0 ;  /* 0x0000003b8f397211 */ /* 0x000fe400000f0c94 */
[----:B------:R-:W-:Y:S02]  /*60d0*/  LEA.HI R91, R34, R91, RZ, 0x4 ;  /* 0x0000005b225b7211 */ /* 0x000fe400078f20ff */
[----:B------:R-:W-:Y:S02]  /*60e0*/  ISETP.GE.AND P0, PT, R15, c[0x0][0x27c], PT ;  /* 0x00009f000f007a0c */ /* 0x000fe40003f06270 */
[----:B------:R-:W-:Y:S04]  /*60f0*/  LEA.HI.SX32 R34, R91, R76, 0x1c ;  /* 0x0000004c5b227211 */ /* 0x000fe800078fe2ff */
[----:B------:R-:W-:Y:S01]  /*6100*/  SHF.R.S32.HI R35, RZ, 0x1f, R34 ;  /* 0x0000001fff237819 */ /* 0x000fe20000011422 */
[----:B------:R-:W-:Y:S03]  /*6110*/  IMAD.SHL.U32 R51, R34, 0x8, RZ ;  /* 0x0000000822337824 */ /* 0x000fe600078e00ff */
[----:B------:R-:W-:Y:S02]  /*6120*/  LEA.HI R35, R35, R34, RZ, 0x3 ;  /* 0x0000002223237211 */ /* 0x000fe400078f18ff */
[----:B------:R-:W-:Y:S02]  /*6130*/  LOP3.LUT R63, R115, 0x38, R51, 0xf8, !PT ;  /* 0x00000038733f7812 */ /* 0x000fe400078ef833 */
[----:B------:R-:W-:Y:S02]  /*6140*/  SHF.R.S32.HI R35, RZ, 0x3, R35 ;  /* 0x00000003ff237819 */ /* 0x000fe40000011423 */
[----:B------:R-:W-:Y:S02]  /*6150*/  LOP3.LUT R63, R63, R126, RZ, 0x3c, !PT ;  /* 0x0000007e3f3f7212 */ /* 0x000fe400078e3cff */
[----:B------:R-:W-:Y:S01]  /*6160*/  @!P0 SHF.R.U32.HI R36, RZ, 0x10, R83 ;  /* 0x00000010ff248819 */ /* 0x000fe20000011653 */
[----:B------:R-:W-:Y:S01]  /*6170*/  IMAD R32, R35, 0xc00, R12 ;  /* 0x00000c0023207824 */ /* 0x000fe200078e020c */
[----:B------:R-:W-:Y:S02]  /*6180*/  @!P0 SHF.R.U64 R34, R80, 0x10, R81 ;  /* 0x0000001050228819 */ /* 0x000fe40000001251 */
[----:B------:R-:W-:Y:S01]  /*6190*/  @!P0 PRMT R79, R79, 0x5410, R36 ;  /* 0x000054104f4f8816 */ /* 0x000fe20000000024 */
[----:B------:R-:W-:Y:S01]  /*61a0*/  IMAD.IADD R63, R32, 0x1, R63 ;  /* 0x00000001203f7824 */ /* 0x000fe200078e023f */
[----:B------:R-:W-:Y:S02]  /*61b0*/  @!P0 PRMT R89, R89, 0x5410, R34 ;  /* 0x0000541059598816 */ /* 0x000fe40000000022 */
[----:B------:R-:W-:Y:S01]  /*61c0*/  @!P0 SHF.R.U64 R24, R24, 0x10, R25 ;  /* 0x0000001018188819 */ /* 0x000fe20000001219 */
[----:B------:R-:W-:Y:S01]  /*61d0*/  IMAD.SHL.U32 R50, R63, 0x2, RZ ;  /* 0x000000023f327824 */ /* 0x000fe200078e00ff */
[----:B------:R-:W-:Y:S01]  /*61e0*/  @!P0 SHF.R.U64 R26, R26, 0x10, R27 ;  /* 0x000000101a1a8819 */ /* 0x000fe2000000121b */
[----:B------:R-:W-:Y:S01]  /*61f0*/  @!P0 IMAD.U32 R34, R89, 0x10000, RZ ;  /* 0x0001000059228824 */ /* 0x000fe200078e00ff */
[----:B------:R-:W-:Y:S01]  /*6200*/  @!P0 PRMT R23, R23, 0x5410, R24 ;  /* 0x0000541017178816 */ /* 0x000fe20000000018 */
[----:B----4-:R-:W-:Y:S01]  /*6210*/  @!P0 IMAD.U32 R36, R52, 0x10000, RZ ;  /* 0x0001000034248824 */ /* 0x010fe200078e00ff */
[----:B------:R-:W2:Y:S01]  /*6220*/  LDS.128 R28, [R50+0xa080] ;  /* 0x00a08000321c7984 */ /* 0x000ea20000000c00 */
[----:B------:R-:W-:Y:S01]  /*6230*/  @!P0 IMAD.U32 R47, R79, 0x10000, RZ ;  /* 0x000100004f2f8824 */ /* 0x000fe200078e00ff */
[----:B------:R-:W-:Y:S01]  /*6240*/  @!P0 SHF.L.U32 R37, R53, 0x10, RZ ;  /* 0x0000001035258819 */ /* 0x000fe200000006ff */
[----:B------:R-:W-:Y:S01]  /*6250*/  @!P0 IMAD.U32 R46, R55, 0x10000, RZ ;  /* 0x00010000372e8824 */ /* 0x000fe200078e00ff */
[----:B------:R-:W-:Y:S02]  /*6260*/  @!P0 LOP3.LUT R39, R53, 0xffff0000, RZ, 0xc0, !PT ;  /* 0xffff000035278812 */ /* 0x000fe400078ec0ff */
[----:B------:R-:W-:Y:S02]  /*6270*/  @!P0 LOP3.LUT R49, R55, 0xffff0000, RZ, 0xc0, !PT ;  /* 0xffff000037318812 */ /* 0x000fe400078ec0ff */
[C---:B------:R-:W-:Y:S02]  /*6280*/  @!P0 SHF.L.U32 R42, R54.reuse, 0x10, RZ ;  /* 0x00000010362a8819 */ /* 0x040fe400000006ff */
[----:B------:R-:W-:Y:S02]  /*6290*/  @!P0 LOP3.LUT R45, R54, 0xffff0000, RZ, 0xc0, !PT ;  /* 0xffff0000362d8812 */ /* 0x000fe400078ec0ff */
[----:B------:R-:W-:Y:S02]  /*62a0*/  @!P0 SHF.R.U32.HI R25, RZ, 0x10, R25 ;  /* 0x00000010ff198819 */ /* 0x000fe40000011619 */
[----:B------:R-:W-:Y:S02]  /*62b0*/  @!P0 PRMT R41, R41, 0x5410, R26 ;  /* 0x0000541029298816 */ /* 0x000fe4000000001a */
[----:B------:R-:W-:Y:S01]  /*62c0*/  @!P0 PRMT R22, R22, 0x5410, R25 ;  /* 0x0000541016168816 */ /* 0x000fe20000000019 */
[C---:B------:R-:W-:Y:S01]  /*62d0*/  @!P0 IMAD.U32 R25, R23.reuse, 0x10000, RZ ;  /* 0x0001000017198824 */ /* 0x040fe200078e00ff */
[----:B------:R-:W-:Y:S02]  /*62e0*/  @!P0 LOP3.LUT R23, R23, 0xffff0000, RZ, 0xc0, !PT ;  /* 0xffff000017178812 */ /* 0x000fe400078ec0ff */
[----:B------:R-:W-:Y:S01]  /*62f0*/  @!P0 LOP3.LUT R35, R89, 0xffff0000, RZ, 0xc0, !PT ;  /* 0xffff000059238812 */ /* 0x000fe200078ec0ff */
[C---:B------:R-:W-:Y:S01]  /*6300*/  @!P0 IMAD.U32 R24, R22.reuse, 0x10000, RZ ;  /* 0x0001000016188824 */ /* 0x040fe200078e00ff */
[----:B------:R-:W-:Y:S02]  /*6310*/  @!P0 LOP3.LUT R22, R22, 0xffff0000, RZ, 0xc0, !PT ;  /* 0xffff000016168812 */ /* 0x000fe400078ec0ff */
[----:B------:R-:W-:Y:S02]  /*6320*/  @!P0 LOP3.LUT R48, R79, 0xffff0000, RZ, 0xc0, !PT ;  /* 0xffff00004f308812 */ /* 0x000fe400078ec0ff */
[----:B------:R-:W-:Y:S02]  /*6330*/  @!P0 SHF.R.U32.HI R33, RZ, 0x10, R27 ;  /* 0x00000010ff218819 */ /* 0x000fe4000001161b */
[----:B------:R-:W-:Y:S02]  /*6340*/  @!P0 SHF.R.U32.HI R81, RZ, 0x10, R81 ;  /* 0x00000010ff518819 */ /* 0x000fe40000011651 */
[----:B------:R-:W-:Y:S02]  /*6350*/  @!P0 PRMT R40, R40, 0x5410, R33 ;  /* 0x0000541028288816 */ /* 0x000fe40000000021 */
[----:B------:R-:W-:Y:S02]  /*6360*/  @!P0 PRMT R88, R88, 0x5410, R81 ;  /* 0x0000541058588816 */ /* 0x000fe40000000051 */
[----:B------:R-:W-:Y:S03]  /*6370*/  @!P0 SHF.R.U64 R83, R82, 0x10, R83 ;  /* 0x0000001052538819 */ /* 0x000fe60000001253 */
[----:B------:R-:W-:Y:S01]  /*6380*/  @!P0 IMAD.U32 R38, R88, 0x10000, RZ ;  /* 0x0001000058268824 */ /* 0x000fe200078e00ff */
[----:B------:R-:W-:Y:S01]  /*6390*/  @!P0 PRMT R78, R78, 0x5410, R83 ;  /* 0x000054104e4e8816 */ /* 0x000fe20000000053 */
[----:B--2---:R-:W-:Y:S01]  /*63a0*/  @!P0 IMAD.U32 R27, R29, 0x10000, RZ ;  /* 0x000100001d1b8824 */ /* 0x004fe200078e00ff */
[----:B------:R-:W-:Y:S03]  /*63b0*/  @!P0 SHF.L.U32 R26, R28, 0x10, RZ ;  /* 0x000000101c1a8819 */ /* 0x000fe600000006ff */
[C---:B------:R-:W-:Y:S01]  /*63c0*/  @!P0 IMAD.U32 R43, R78.reuse, 0x10000, RZ ;  /* 0x000100004e2b8824 */ /* 0x040fe200078e00ff */
[----:B------:R-:W-:Y:S01]  /*63d0*/  @!P0 LOP3.LUT R44, R78, 0xffff0000, RZ, 0xc0, !PT ;  /* 0xffff00004e2c8812 */ /* 0x000fe200078ec0ff */
[----:B------:R-:W-:Y:S02]  /*63e0*/  @!P0 FMUL.FTZ R60, R27, R38 ;  /* 0x000000261b3c8220 */ /* 0x000fe40000410000 */
[C---:B------:R-:W-:Y:S02]  /*63f0*/  @!P0 FMUL.FTZ R50, R26.reuse, R34 ;  /* 0x000000221a328220 */ /* 0x040fe40000410000 */
[-C--:B------:R-:W-:Y:S02]  /*6400*/  @!P0 FMUL.FTZ R3, R26, R25.reuse ;  /* 0x000000191a038220 */ /* 0x080fe40000410000 */
[----:B------:R-:W-:Y:S01]  /*6410*/  @!P0 FFMA.FTZ R50, R36, R25, -R50 ;  /* 0x0000001924328223 */ /* 0x000fe20000010832 */
[----:B------:R-:W-:Y:S01]  /*6420*/  @!P0 LOP3.LUT R25, R29, 0xffff0000, RZ, 0xc0, !PT ;  /* 0xffff00001d198812 */ /* 0x000fe200078ec0ff */
[----:B------:R-:W-:Y:S01]  /*6430*/  @!P0 FFMA.FTZ R3, R34, R36, R3 ;  /* 0x0000002422038223 */ /* 0x000fe20000010003 */
[----:B------:R-:W-:Y:S01]  /*6440*/  @!P0 LOP3.LUT R34, R52, 0xffff0000, RZ, 0xc0, !PT ;  /* 0xffff000034228812 */ /* 0x000fe200078ec0ff */
[-C--:B------:R-:W-:Y:S01]  /*6450*/  @!P0 FMUL.FTZ R5, R27, R24.reuse ;  /* 0x000000181b058220 */ /* 0x080fe20000410000 */
[----:B------:R-:W-:Y:S01]  /*6460*/  @!P0 LOP3.LUT R36, R88, 0xffff0000, RZ, 0xc0, !PT ;  /* 0xffff000058248812 */ /* 0x000fe200078ec0ff */
[----:B------:R-:W-:Y:S01]  /*6470*/  @!P0 FFMA.FTZ R60, R37, R24, -R60 ;  /* 0x00000018253c8223 */ /* 0x000fe2000001083c */
[----:B------:R-:W-:Y:S01]  /*6480*/  @!P0 LOP3.LUT R24, R28, 0xffff0000, RZ, 0xc0, !PT ;  /* 0xffff00001c188812 */ /* 0x000fe200078ec0ff */
[C---:B------:R-:W-:Y:S02]  /*6490*/  @!P0 FMUL.FTZ R6, R25.reuse, R22 ;  /* 0x0000001619068220 */ /* 0x040fe40000410000 */
[----:B------:R-:W-:Y:S01]  /*64a0*/  @!P0 FMUL.FTZ R63, R25, R36 ;  /* 0x00000024193f8220 */ /* 0x000fe20000410000 */
[----:B------:R-:W-:Y:S01]  /*64b0*/  @!P0 LOP3.LUT R25, R31, 0xffff0000, RZ, 0xc0, !PT ;  /* 0xffff00001f198812 */ /* 0x000fe200078ec0ff */
[----:B------:R-:W-:Y:S02]  /*64c0*/  @!P0 FMUL.FTZ R65, R24, R35 ;  /* 0x0000002318418220 */ /* 0x000fe40000410000 */
[----:B------:R-:W-:Y:S01]  /*64d0*/  @!P0 FFMA.FTZ R63, R39, R22, -R63 ;  /* 0x00000016273f8223 */ /* 0x000fe2000001083f */
[----:B------:R-:W-:Y:S01]  /*64e0*/  @!P0 LOP3.LUT R22, R40, 0xffff0000, RZ, 0xc0, !PT ;  /* 0xffff000028168812 */ /* 0x000fe200078ec0ff */
[-C--:B------:R-:W-:Y:S02]  /*64f0*/  @!P0 FMUL.FTZ R4, R24, R23.reuse ;  /* 0x0000001718048220 */ /* 0x080fe40000410000 */
[----:B------:R-:W-:Y:S01]  /*6500*/  @!P0 FFMA.FTZ R65, R34, R23, -R65 ;  /* 0x0000001722418223 */ /* 0x000fe20000010841 */
[----:B------:R-:W-:Y:S01]  /*6510*/  @!P0 F2FP.BF16.PACK_AB R60, R63, R60 ;  /* 0x0000003c3f3c823e */ /* 0x000fe200000010ff */
[----:B------:R-:W-:Y:S02]  /*6520*/  @!P0 IMAD.U32 R24, R31, 0x10000, RZ ;  /* 0x000100001f188824 */ /* 0x000fe400078e00ff */
[----:B------:R-:W-:Y:S01]  /*6530*/  @!P0 IMAD.U32 R23, R40, 0x10000, RZ ;  /* 0x0001000028178824 */ /* 0x000fe200078e00ff */
[----:B------:R-:W-:Y:S01]  /*6540*/  @!P0 MOV R53, R60 ;  /* 0x0000003c00358202 */ /* 0x000fe20000000f00 */
[----:B------:R-:W-:Y:S01]  /*6550*/  @!P0 FMUL.FTZ R67, R25, R48 ;  /* 0x0000003019438220 */ /* 0x000fe20000410000 */
[----:B------:R-:W-:Y:S01]  /*6560*/  @!P0 F2FP.BF16.PACK_AB R65, R65, R50 ;  /* 0x000000324141823e */ /* 0x000fe200000010ff */
[-C--:B------:R-:W-:Y:S01]  /*6570*/  @!P0 FMUL.FTZ R11, R25, R22.reuse ;  /* 0x00000016190b8220 */ /* 0x080fe20000410000 */
[----:B------:R-:W-:Y:S01]  /*6580*/  @!P0 LOP3.LUT R25, R30, 0xffff0000, RZ, 0xc0, !PT ;  /* 0xffff00001e198812 */ /* 0x000fe200078ec0ff */
[C---:B------:R-:W-:Y:S02]  /*6590*/  @!P0 FMUL.FTZ R62, R24.reuse, R47 ;  /* 0x0000002f183e8220 */ /* 0x040fe40000410000 */
[-C--:B------:R-:W-:Y:S02]  /*65a0*/  @!P0 FMUL.FTZ R10, R24, R23.reuse ;  /* 0x00000017180a8220 */ /* 0x080fe40000410000 */
[----:B------:R-:W-:Y:S02]  /*65b0*/  @!P0 IMAD.U32 R24, R30, 0x10000, RZ ;  /* 0x000100001e188824 */ /* 0x000fe400078e00ff */
[----:B------:R-:W-:Y:S01]  /*65c0*/  @!P0 FFMA.FTZ R67, R49, R22, -R67 ;  /* 0x0000001631438223 */ /* 0x000fe20000010843 */
[C---:B------:R-:W-:Y:S01]  /*65d0*/  @!P0 LOP3.LUT R22, R41.reuse, 0xffff0000, RZ, 0xc0, !PT ;  /* 0xffff000029168812 */ /* 0x040fe200078ec0ff */
[----:B------:R-:W-:Y:S02]  /*65e0*/  @!P0 FFMA.FTZ R62, R46, R23, -R62 ;  /* 0x000000172e3e8223 */ /* 0x000fe4000001083e */
[----:B------:R-:W-:Y:S02]  /*65f0*/  @!P0 IMAD.U32 R23, R41, 0x10000, RZ ;  /* 0x0001000029178824 */ /* 0x000fe400078e00ff */
[C---:B------:R-:W-:Y:S01]  /*6600*/  @!P0 FMUL.FTZ R64, R24.reuse, R43 ;  /* 0x0000002b18408220 */ /* 0x040fe20000410000 */
[----:B------:R-:W-:Y:S01]  /*6610*/  @!P0 F2FP.BF16.PACK_AB R62, R67, R62 ;  /* 0x0000003e433e823e */ /* 0x000fe200000010ff */
[----:B------:R-:W-:Y:S02]  /*6620*/  @!P0 FMUL.FTZ R69, R25, R44 ;  /* 0x0000002c19458220 */ /* 0x000fe40000410000 */
[----:B------:R-:W-:Y:S02]  /*6630*/  @!P0 FFMA.FTZ R4, R35, R34, R4 ;  /* 0x0000002223048223 */ /* 0x000fe40000010004 */
[-C--:B------:R-:W-:Y:S02]  /*6640*/  @!P0 FMUL.FTZ R8, R24, R23.reuse ;  /* 0x0000001718088220 */ /* 0x080fe40000410000 */
[----:B------:R-:W-:Y:S01]  /*6650*/  @!P0 FFMA.FTZ R64, R42, R23, -R64 ;  /* 0x000000172a408223 */ /* 0x000fe20000010840 */
[----:B------:R-:W-:Y:S01]  /*6660*/  @!P0 F2FP.BF16.PACK_AB R50, R4, R3 ;  /* 0x000000030432823e */ /* 0x000fe200000010ff */
[-C--:B------:R-:W-:Y:S02]  /*6670*/  @!P0 FFMA.FTZ R69, R45, R22.reuse, -R69 ;  /* 0x000000162d458223 */ /* 0x080fe40000010845 */
[----:B------:R-:W-:Y:S02]  /*6680*/  @!P0 FFMA.FTZ R5, R38, R37, R5 ;  /* 0x0000002526058223 */ /* 0x000fe40000010005 */
[----:B------:R-:W-:Y:S01]  /*6690*/  @!P0 FMUL.FTZ R9, R25, R22 ;  /* 0x0000001619098220 */ /* 0x000fe20000410000 */
[----:B------:R-:W-:Y:S01]  /*66a0*/  @!P0 F2FP.BF16.PACK_AB R69, R69, R64 ;  /* 0x000000404545823e */ /* 0x000fe200000010ff */
[----:B------:R-:W-:Y:S02]  /*66b0*/  @!P0 FFMA.FTZ R6, R36, R39, R6 ;  /* 0x0000002724068223 */ /* 0x000fe40000010006 */
[----:B------:R-:W-:Y:S02]  /*66c0*/  @!P0 FFMA.FTZ R8, R43, R42, R8 ;  /* 0x0000002a2b088223 */ /* 0x000fe40000010008 */
[----:B------:R-:W-:Y:S01]  /*66d0*/  @!P0 FFMA.FTZ R9, R44, R45, R9 ;  /* 0x0000002d2c098223 */ /* 0x000fe20000010009 */
[----:B------:R-:W-:Y:S01]  /*66e0*/  @!P0 F2FP.BF16.PACK_AB R63, R6, R5 ;  /* 0x00000005063f823e */ /* 0x000fe200000010ff */
[----:B------:R-:W-:Y:S02]  /*66f0*/  @!P0 FFMA.FTZ R10, R47, R46, R10 ;  /* 0x0000002e2f0a8223 */ /* 0x000fe4000001000a */
[----:B------:R-:W-:Y:S01]  /*6700*/  @!P0 FFMA.FTZ R11, R48, R49, R11 ;  /* 0x00000031300b8223 */ /* 0x000fe2000001000b */
[----:B------:R-:W-:Y:S01]  /*6710*/  @!P0 F2FP.BF16.PACK_AB R64, R9, R8 ;  /* 0x000000080940823e */ /* 0x000fe200000010ff */
[----:B------:R-:W-:Y:S01]  /*6720*/  @!P0 IMAD.MOV.U32 R52, RZ, RZ, R65 ;  /* 0x000000ffff348224 */ /* 0x000fe200078e0041 */
[----:B------:R-:W-:Y:S01]  /*6730*/  @!P0 MOV R29, R63 ;  /* 0x0000003f001d8202 */ /* 0x000fe20000000f00 */
[----:B------:R-:W-:Y:S01]  /*6740*/  @!P0 IMAD.MOV.U32 R54, RZ, RZ, R69 ;  /* 0x000000ffff368224 */ /* 0x000fe200078e0045 */
[----:B------:R-:W-:Y:S01]  /*6750*/  @!P0 F2FP.BF16.PACK_AB R67, R11, R10 ;  /* 0x0000000a0b43823e */ /* 0x000fe200000010ff */
[----:B------:R-:W-:Y:S02]  /*6760*/  @!P0 IMAD.MOV.U32 R55, RZ, RZ, R62 ;  /* 0x000000ffff378224 */ /* 0x000fe400078e003e */
[----:B------:R-:W-:Y:S02]  /*6770*/  @!P0 IMAD.MOV.U32 R28, RZ, RZ, R50 ;  /* 0x000000ffff1c8224 */ /* 0x000fe400078e0032 */
[----:B------:R-:W-:Y:S01]  /*6780*/  @!P0 IMAD.MOV.U32 R30, RZ, RZ, R64 ;  /* 0x000000ffff1e8224 */ /* 0x000fe200078e0040 */
[----:B------:R2:W-:Y:S01]  /*6790*/  ST.E.128 [R56.64], R52 ;  /* 0x0000003438007985 */ /* 0x0005e2000c101d10 */
[----:B------:R-:W-:Y:S01]  /*67a0*/  @!P0 IMAD.MOV.U32 R31, RZ, RZ, R67 ;  /* 0x000000ffff1f8224 */ /* 0x000fe200078e0043 */
[----:B------:R-:W-:Y:S11]  /*67b0*/  ISETP.GE.AND P0, PT, R51, c[0x0][0x1d4], PT ;  /* 0x0000750033007a0c */ /* 0x000ff60003f06270 */
[----:B------:R-:W-:Y:S02]  /*67c0*/  @!UPT UIADD3 URZ, URZ, URZ, URZ ;  /* 0x0000003f3f3ff290 */ /* 0x000fe4000fffe03f */
[----:B------:R-:W-:-:S05]  /*67d0*/  @P0 BRA `(.L_x_850) ;  /* 0x000003c000000947 */ /* 0x000fca0003800000 */
[C---:B------:R-:W-:Y:S04]  /*67e0*/  LEA R4, P0, R51.reuse, R58, 0x1 ;  /* 0x0000003a33047211 */ /* 0x040fe800078008ff */
[----:B------:R-:W-:Y:S05]  /*67f0*/  LEA.HI.X.SX32 R5, R51, R59, 0x1, P0 ;  /* 0x0000003b33057211 */ /* 0x000fea00000f0eff */
[----:B------:R3:W-:Y:S01]  /*6800*/  ST.E.128 [R4.64], R28 ;  /* 0x0000001c04007985 */ /* 0x0007e2000c101d10 */
[----:B------:R-:W-:-:S05]  /*6810*/  BRA `(.L_x_850) ;  /* 0x0000038000007947 */ /* 0x000fca0003800000 */
.L_x_836:
[----:B------:R1:W2:Y:S01]  /*6820*/  SHFL.IDX PT, R9, R180, RZ, 0x181f ;  /* 0x00181fffb4097589 */ /* 0x0002a200000e0000 */
[----:B------:R-:W-:Y:S01]  /*6830*/  IMAD R3, R61, -0x30, R2 ;  /* 0xffffffd03d037824 */ /* 0x000fe200078e0202 */
[----:B------:R-:W-:Y:S02]  /*6840*/  BSSY B0, `(.L_x_867) ;  /* 0x000001c000007945 */ /* 0x000fe40003800000 */
[----:B------:R1:W3:Y:S02]  /*6850*/  SHFL.IDX PT, R5, R181, RZ, 0x181f ;  /* 0x00181fffb5057589 */ /* 0x0002e400000e0000 */
[----:B------:R-:W-:Y:S04]  /*6860*/  IMNMX R138, R3, 0x30, PT ;  /* 0x00000030038a7817 */ /* 0x000fe80003800200 */
[----:B------:R-:W-:Y:S04]  /*6870*/  IADD3 R4, -R17, R138, RZ ;  /* 0x0000008a11047210 */ /* 0x000fe80007ffe1ff */
[----:B------:R-:W-:Y:S11]  /*6880*/  ISETP.GE.AND P0, PT, R4, 0x1, PT ;  /* 0x000000010400780c */ /* 0x000ff60003f06270 */
[----:B------:R-:W-:Y:S02]  /*6890*/  @!UPT UIADD3 URZ, URZ, URZ, URZ ;  /* 0x0000003f3f3ff290 */ /* 0x000fe4000fffe03f */
[----:B------:R-:W-:-:S05]  /*68a0*/  @!P0 BRA `(.L_x_868) ;  /* 0x0000015000008947 */ /* 0x000fca0003800000 */
[C---:B-12---:R-:W-:Y:S02]  /*68b0*/  ISETP.GE.AND P0, PT, R18.reuse, c[0x0][0x1d4], PT ;  /* 0x0000750012007a0c */ /* 0x046fe40003f06270 */
[----:B------:R-:W-:Y:S11]  /*68c0*/  ISETP.GE.AND P4, PT, R15, c[0x0][0x1d4], PT ;  /* 0x000075000f007a0c */ /* 0x000ff60003f86270 */
[----:B------:R-:W1:Y:S01]  /*68d0*/  @!P0 LDS.128 R32, [R117+0xa080] ;  /* 0x00a0800075208984 */ /* 0x000e620000000c00 */
[C---:B---3--:R-:W-:Y:S04]  /*68e0*/  @!P0 LEA R40, P3, R18.reuse, R5, 0x1 ;  /* 0x0000000512288211 */ /* 0x048fe800078608ff */
[----:B------:R-:W-:Y:S02]  /*68f0*/  @!P0 LEA.HI.X R41, R18, R9, R19, 0x1, P3 ;  /* 0x0000000912298211 */ /* 0x000fe400018f0c13 */
[C---:B------:R-:W-:Y:S04]  /*6900*/  @!P4 LEA R38, P3, R135.reuse, R5, 0x1 ;  /* 0x000000058726c211 */ /* 0x040fe800078608ff */
[----:B------:R-:W-:Y:S02]  /*6910*/  @!P4 LEA.HI.X R39, R135, R9, R144, 0x1, P3 ;  /* 0x000000098727c211 */ /* 0x000fe400018f0c90 */
[----:B------:R-:W-:Y:S11]  /*6920*/  ISETP.GE.AND P3, PT, R121, c[0x0][0x1d4], PT ;  /* 0x0000750079007a0c */ /* 0x000ff60003f66270 */
[----:B------:R-:W-:Y:S02]  /*6930*/  @!UPT UIADD3 URZ, URZ, URZ, URZ ;  /* 0x0000003f3f3ff290 */ /* 0x000fe4000fffe03f */
[C---:B------:R-:W-:Y:S04]  /*6940*/  @!P3 LEA R22, P5, R133.reuse, R5, 0x1 ;  /* 0x000000058516b211 */ /* 0x040fe800078a08ff */
[----:B------:R-:W-:Y:S01]  /*6950*/  @!P3 LEA.HI.X R23, R133, R9, R132, 0x1, P5 ;  /* 0x000000098517b211 */ /* 0x000fe200028f0c84 */
[----:B-1----:R-:W-:Y:S01]  /*6960*/  @!P0 ST.E.128 [R40.64], R32 ;  /* 0x0000002028008985 */ /* 0x002fe2000c101d10 */
[----:B------:R-:W-:Y:S03]  /*6970*/  ISETP.GE.AND P0, PT, R120, c[0x0][0x1d4], PT ;  /* 0x0000750078007a0c */ /* 0x000fe60003f06270 */
[----:B------:R-:W1:Y:S10]  /*6980*/  @!P4 LDS.128 R28, [R117+0xb880] ;  /* 0x00b88000751cc984 */ /* 0x000e740000000c00 */
[C---:B------:R-:W-:Y:S04]  /*6990*/  @!P0 LEA R36, P5, R134.reuse, R5, 0x1 ;  /* 0x0000000586248211 */ /* 0x040fe800078a08ff */
[----:B------:R-:W-:Y:S01]  /*69a0*/  @!P0 LEA.HI.X R37, R134, R9, R131, 0x1, P5 ;  /* 0x0000000986258211 */ /* 0x000fe200028f0c83 */
[----:B-1----:R-:W-:Y:S04]  /*69b0*/  @!P4 ST.E.128 [R38.64], R28 ;  /* 0x0000001c2600c985 */ /* 0x002fe8000c101d10 */
[----:B------:R-:W1:Y:S04]  /*69c0*/  @!P3 LDS.128 R24, [R117+0xd080] ;  /* 0x00d080007518b984 */ /* 0x000e680000000c00 */
[----:B-1----:R-:W-:Y:S04]  /*69d0*/  @!P3 ST.E.128 [R22.64], R24 ;  /* 0x000000181600b985 */ /* 0x002fe8000c101d10 */
[----:B------:R-:W1:Y:S04]  /*69e0*/  @!P0 LDS.128 R8, [R117+0xe880] ;  /* 0x00e8800075088984 */ /* 0x000e680000000c00 */
[----:B-1----:R1:W-:Y:S02]  /*69f0*/  @!P0 ST.E.128 [R36.64], R8 ;  /* 0x0000000824008985 */ /* 0x0023e4000c101d10 */
.L_x_868:
[----:B-12---:R-:W-:Y:S05]  /*6a00*/  BSYNC B0 ;  /* 0x0000000000007941 */ /* 0x006fea0003800000 */
.L_x_867:
[----:B------:R1:W2:Y:S01]  /*6a10*/  SHFL.IDX PT, R3, R180, 0x1, 0x181f ;  /* 0x00381f00b4037f89 */ /* 0x0002a200000e0000 */
[----:B------:R-:W-:Y:S03]  /*6a20*/  ISETP.GE.AND P0, PT, R4, 0x21, PT ;  /* 0x000000210400780c */ /* 0x000fe60003f06270 */
[----:B------:R-:W4:Y:S10]  /*6a30*/  SHFL.IDX PT, R181, R181, 0x1, 0x181f ;  /* 0x00381f00b5b57f89 */ /* 0x000f3400000e0000 */
[----:B------:R-:W-:-:S05]  /*6a40*/  @!P0 BRA `(.L_x_850) ;  /* 0x0000015000008947 */ /* 0x000fca0003800000 */
[C---:B------:R-:W-:Y:S02]  /*6a50*/  ISETP.GE.AND P0, PT, R18.reuse, c[0x0][0x1d4], PT ;  /* 0x0000750012007a0c */ /* 0x040fe40003f06270 */
[----:B------:R-:W-:Y:S11]  /*6a60*/  ISETP.GE.AND P4, PT, R15, c[0x0][0x1d4], PT ;  /* 0x000075000f007a0c */ /* 0x000ff60003f86270 */
[----:B------:R-:W5:Y:S01]  /*6a70*/  @!P0 LDS.128 R32, [R117+0xb080] ;  /* 0x00b0800075208984 */ /* 0x000f620000000c00 */
[C---:B----4-:R-:W-:Y:S04]  /*6a80*/  @!P0 LEA R38, P3, R18.reuse, R181, 0x1 ;  /* 0x000000b512268211 */ /* 0x050fe800078608ff */
[----:B--2---:R-:W-:Y:S02]  /*6a90*/  @!P0 LEA.HI.X R39, R18, R3, R19, 0x1, P3 ;  /* 0x0000000312278211 */ /* 0x004fe400018f0c13 */
[C---:B------:R-:W-:Y:S04]  /*6aa0*/  @!P4 LEA R36, P3, R135.reuse, R181, 0x1 ;  /* 0x000000b58724c211 */ /* 0x040fe800078608ff */
[----:B------:R-:W-:Y:S02]  /*6ab0*/  @!P4 LEA.HI.X R37, R135, R3, R144, 0x1, P3 ;  /* 0x000000038725c211 */ /* 0x000fe400018f0c90 */
[----:B------:R-:W-:Y:S11]  /*6ac0*/  ISETP.GE.AND P3, PT, R121, c[0x0][0x1d4], PT ;  /* 0x0000750079007a0c */ /* 0x000ff60003f66270 */
[----:B------:R-:W-:Y:S02]  /*6ad0*/  @!UPT UIADD3 URZ, URZ, URZ, URZ ;  /* 0x0000003f3f3ff290 */ /* 0x000fe4000fffe03f */
[C---:B------:R-:W-:Y:S04]  /*6ae0*/  @!P3 LEA R4, P5, R133.reuse, R181, 0x1 ;  /* 0x000000b58504b211 */ /* 0x040fe800078a08ff */
[----:B---3--:R-:W-:Y:S01]  /*6af0*/  @!P3 LEA.HI.X R5, R133, R3, R132, 0x1, P5 ;  /* 0x000000038505b211 */ /* 0x008fe200028f0c84 */
[----:B-----5:R-:W-:Y:S01]  /*6b00*/  @!P0 ST.E.128 [R38.64], R32 ;  /* 0x0000002026008985 */ /* 0x020fe2000c101d10 */
[----:B------:R-:W-:Y:S03]  /*6b10*/  ISETP.GE.AND P0, PT, R120, c[0x0][0x1d4], PT ;  /* 0x0000750078007a0c */ /* 0x000fe60003f06270 */
[----:B------:R-:W2:Y:S10]  /*6b20*/  @!P4 LDS.128 R28, [R117+0xc880] ;  /* 0x00c88000751cc984 */ /* 0x000eb40000000c00 */
[C---:B------:R-:W-:Y:S04]  /*6b30*/  @!P0 LEA R22, P5, R134.reuse, R181, 0x1 ;  /* 0x000000b586168211 */ /* 0x040fe800078a08ff */
[----:B------:R-:W-:Y:S01]  /*6b40*/  @!P0 LEA.HI.X R23, R134, R3, R131, 0x1, P5 ;  /* 0x0000000386178211 */ /* 0x000fe200028f0c83 */
[----:B--2---:R-:W-:Y:S04]  /*6b50*/  @!P4 ST.E.128 [R36.64], R28 ;  /* 0x0000001c2400c985 */ /* 0x004fe8000c101d10 */
[----:B------:R-:W2:Y:S04]  /*6b60*/  @!P3 LDS.128 R24, [R117+0xe080] ;  /* 0x00e080007518b984 */ /* 0x000ea80000000c00 */
[----:B--2---:R-:W-:Y:S04]  /*6b70*/  @!P3 ST.E.128 [R4.64], R24 ;  /* 0x000000180400b985 */ /* 0x004fe8000c101d10 */
[----:B------:R-:W2:Y:S04]  /*6b80*/  @!P0 LDS.128 R8, [R117+0xf880] ;  /* 0x00f8800075088984 */ /* 0x000ea80000000c00 */
[----:B--2---:R2:W-:Y:S02]  /*6b90*/  @!P0 ST.E.128 [R22.64], R8 ;  /* 0x0000000816008985 */ /* 0x0045e4000c101d10 */
.L_x_850:
[----:B------:R-:W-:Y:S05]  /*6ba0*/  BSYNC B2 ;  /* 0x0000000000027941 */ /* 0x000fea0003800000 */
.L_x_835:
[----:B------:R-:W-:Y:S01]  /*6bb0*/  IMAD.IADD R138, R138, 0x1, -R17 ;  /* 0x000000018a8a7824 */ /* 0x000fe200078e0a11 */
[----:B---3--:R-:W-:Y:S01]  /*6bc0*/  P2R R5, PR, RZ, 0x2 ;  /* 0x00000002ff057803 */ /* 0x008fe20000000000 */
[----:B--2---:R-:W-:Y:S01]  /*6bd0*/  IMAD.WIDE R22, R61, 0x30, R158 ;  /* 0x000000303d167825 */ /* 0x004fe200078e029e */
[----:B------:R-:W-:Y:S01]  /*6be0*/  ISETP.NE.AND P1, PT, R125, RZ, PT ;  /* 0x000000ff7d00720c */ /* 0x000fe20003f25270 */
[----:B------:R-:W-:Y:S01]  /*6bf0*/  BSSY B0, `(.L_x_869) ;  /* 0x0000049000007945 */ /* 0x000fe20003800000 */
[----:B------:R-:W-:Y:S01]  /*6c00*/  ISETP.GE.AND P3, PT, R138, 0x21, PT ;  /* 0x000000218a00780c */ /* 0x000fe20003f66270 */
[----:B------:R-:W-:Y:S01]  /*6c10*/  IMAD.WIDE.U32 R24, R155, c[0x0][0x208], RZ ;  /* 0x000082009b187a25 */ /* 0x000fe200078e00ff */
[----:B------:R-:W-:Y:S02]  /*6c20*/  ISETP.NE.AND P6, PT, R123, RZ, PT ;  /* 0x000000ff7b00720c */ /* 0x000fe40003fc5270 */
[----:B------:R-:W-:Y:S09]  /*6c30*/  ISETP.NE.AND P5, PT, R122, RZ, PT ;  /* 0x000000ff7a00720c */ /* 0x000ff20003fa5270 */
[----:B------:R-:W-:Y:S05]  /*6c40*/  @P3 IADD3 R9, P0, R22, 0x20, RZ ;  /* 0x0000002016093810 */ /* 0x000fea0007f1e0ff */
[----:B------:R-:W-:Y:S01]  /*6c50*/  @P3 IMAD.X R3, RZ, RZ, R23, P0 ;  /* 0x000000ffff033224 */ /* 0x000fe200000e0617 */
[----:B------:R-:W-:Y:S11]  /*6c60*/  ISETP.GE.AND P0, PT, R138, 0x1, PT ;  /* 0x000000018a00780c */ /* 0x000ff60003f06270 */
[----:B------:R-:W-:Y:S02]  /*6c70*/  @!UPT UIADD3 URZ, URZ, URZ, URZ ;  /* 0x0000003f3f3ff290 */ /* 0x000fe4000fffe03f */
[----:B------:R-:W-:Y:S01]  /*6c80*/  @P0 MOV R138, R160 ;  /* 0x000000a0008a0202 */ /* 0x000fe20000000f00 */
[----:B------:R-:W-:Y:S04]  /*6c90*/  @P0 IMAD R4, R23, c[0x0][0x258], RZ ;  /* 0x0000960017040a24 */ /* 0x000fe800078e02ff */
[C---:B------:R-:W-:Y:S04]  /*6ca0*/  @P0 IMAD.WIDE.U32 R10, R22.reuse, c[0x0][0x258], R138 ;  /* 0x00009600160a0a25 */ /* 0x040fe800078e008a */
[----:B------:R-:W-:Y:S01]  /*6cb0*/  @P0 IMAD R4, R22, c[0x0][0x25c], R4 ;  /* 0x0000970016040a24 */ /* 0x000fe200078e0204 */
[C---:B------:R-:W-:Y:S01]  /*6cc0*/  @P0 LEA R22, P4, R10.reuse, c[0x0][0x250], 0x1 ;  /* 0x000094000a160a11 */ /* 0x040fe200078808ff */
[----:B------:R-:W-:Y:S02]  /*6cd0*/  @P3 IMAD.MOV.U32 R138, RZ, RZ, R160 ;  /* 0x000000ffff8a3224 */ /* 0x000fe400078e00a0 */
[----:B------:R-:W-:Y:S05]  /*6ce0*/  @P0 IMAD.IADD R4, R11, 0x1, R4 ;  /* 0x000000010b040824 */ /* 0x000fea00078e0204 */
[----:B------:R-:W-:Y:S01]  /*6cf0*/  @P0 LEA.HI.X R23, R10, c[0x0][0x254], R4, 0x1, P4 ;  /* 0x000095000a170a11 */ /* 0x000fe200020f0c04 */
[----:B------:R-:W-:Y:S04]  /*6d00*/  IMAD R4, R154, c[0x0][0x208], RZ ;  /* 0x000082009a047a24 */ /* 0x000fe800078e02ff */
[----:B------:R-:W-:Y:S01]  /*6d10*/  @!PT LDS RZ, [RZ] ;  /* 0x00000000fffff984 */ /* 0x000fe20000000800 */
[----:B------:R-:W-:Y:S01]  /*6d20*/  @!PT LDS RZ, [RZ] ;  /* 0x00000000fffff984 */ /* 0x000fe20000000800 */
[----:B------:R-:W-:Y:S01]  /*6d30*/  @!PT LDS RZ, [RZ] ;  /* 0x00000000fffff984 */ /* 0x000fe20000000800 */
[----:B------:R2:W-:Y:S01]  /*6d40*/  @P0 LDGSTS.E.BYPASS.LTC128B.128 [R117+0x4080], [R22.64], !P1 ;  /* 0x0408000016750fae */ /* 0x0005e2000c901d50 */
[----:B------:R-:W-:Y:S05]  /*6d50*/  IMAD R4, R155, c[0x0][0x20c], R4 ;  /* 0x000083009b047a24 */ /* 0x000fea00078e0204 */
[----:B------:R-:W-:Y:S01]  /*6d60*/  IADD3 R25, R25, R4, RZ ;  /* 0x0000000419197210 */ /* 0x000fe20007ffe0ff */
[----:B------:R-:W-:Y:S04]  /*6d70*/  IMAD R4, R153, c[0x0][0x218], RZ ;  /* 0x0000860099047a24 */ /* 0x000fe800078e02ff */
[C---:B------:R-:W-:Y:S04]  /*6d80*/  IMAD.WIDE.U32 R24, R157.reuse, c[0x0][0x218], R24 ;  /* 0x000086009d187a25 */ /* 0x040fe800078e0018 */
[----:B------:R-:W-:Y:S01]  /*6d90*/  IMAD R157, R157, c[0x0][0x21c], R4 ;  /* 0x000087009d9d7a24 */ /* 0x000fe200078e0204 */
[----:B------:R-:W-:Y:S01]  /*6da0*/  IADD3 R11, P4, R166, R24, RZ ;  /* 0x00000018a60b7210 */ /* 0x000fe20007f9e0ff */
[----:B------:R-:W-:Y:S03]  /*6db0*/  @P3 IMAD R4, R3, c[0x0][0x258], RZ ;  /* 0x0000960003043a24 */ /* 0x000fe600078e02ff */
[----:B------:R-:W-:Y:S01]  /*6dc0*/  IADD3.X R6, R128, R25, R157, P4, !PT ;  /* 0x0000001980067210 */ /* 0x000fe200027fe49d */
[C---:B------:R-:W-:Y:S04]  /*6dd0*/  @P3 IMAD.WIDE.U32 R24, R9.reuse, c[0x0][0x258], R138 ;  /* 0x0000960009183a25 */ /* 0x040fe800078e008a */
[----:B------:R-:W-:Y:S01]  /*6de0*/  @P3 IMAD R4, R9, c[0x0][0x25c], R4 ;  /* 0x0000970009043a24 */ /* 0x000fe200078e0204 */
[C---:B------:R-:W-:Y:S04]  /*6df0*/  @P3 LEA R26, P4, R24.reuse, c[0x0][0x250], 0x1 ;  /* 0x00009400181a3a11 */ /* 0x040fe800078808ff */
[----:B------:R-:W-:Y:S04]  /*6e00*/  @P3 IADD3 R4, R25, R4, RZ ;  /* 0x0000000419043210 */ /* 0x000fe80007ffe0ff */
[----:B------:R-:W-:Y:S02]  /*6e10*/  @P3 LEA.HI.X R27, R24, c[0x0][0x254], R4, 0x1, P4 ;  /* 0x00009500181b3a11 */ /* 0x000fe400020f0c04 */
[C---:B------:R-:W-:Y:S04]  /*6e20*/  LEA R4, P4, R11.reuse, c[0x0][0x1f8], 0x1 ;  /* 0x00007e000b047a11 */ /* 0x040fe800078808ff */
[----:B------:R-:W-:Y:S02]  /*6e30*/  LEA.HI.X R3, R11, c[0x0][0x1fc], R6, 0x1, P4 ;  /* 0x00007f000b037a11 */ /* 0x000fe400020f0c06 */
[----:B------:R-:W-:Y:S03]  /*6e40*/  ISETP.NE.AND P4, PT, R124, RZ, PT ;  /* 0x000000ff7c00720c */ /* 0x000fe60003f85270 */
[----:B------:R2:W3:Y:S10]  /*6e50*/  SHFL.IDX PT, R9, R3, RZ, 0x181f ;  /* 0x00181fff03097589 */ /* 0x0004f400000e0000 */
[----:B------:R2:W-:Y:S04]  /*6e60*/  @P0 LDGSTS.E.BYPASS.LTC128B.128 [R117+0x5880], [R22.64+0x80], !P4 ;  /* 0x0588008016750fae */ /* 0x0005e8000e101d50 */
[----:B------:R2:W-:Y:S04]  /*6e70*/  @P0 LDGSTS.E.BYPASS.LTC128B.128 [R117+0x7080], [R22.64+0x100], !P6 ;  /* 0x0708010016750fae */ /* 0x0005e8000f101d50 */
[----:B------:R2:W-:Y:S04]  /*6e80*/  @P0 LDGSTS.E.BYPASS.LTC128B.128 [R117+0x8880], [R22.64+0x180], !P5 ;  /* 0x0888018016750fae */ /* 0x0005e8000e901d50 */
[----:B------:R2:W-:Y:S01]  /*6e90*/  @P3 LDGSTS.E.BYPASS.LTC128B.128 [R117+0x5080], [R26.64], !P1 ;  /* 0x050800001a753fae */ /* 0x0005e2000c901d50 */
[----:B------:R-:W-:Y:S03]  /*6ea0*/  ISETP.NE.AND P1, PT, R5, RZ, PT ;  /* 0x000000ff0500720c */ /* 0x000fe60003f25270 */
[----:B------:R2:W-:Y:S04]  /*6eb0*/  @P3 LDGSTS.E.BYPASS.LTC128B.128 [R117+0x6880], [R26.64+0x80], !P4 ;  /* 0x068800801a753fae */ /* 0x0005e8000e101d50 */
[----:B------:R2:W-:Y:S04]  /*6ec0*/  @P3 LDGSTS.E.BYPASS.LTC128B.128 [R117+0x8080], [R26.64+0x100], !P6 ;  /* 0x080801001a753fae */ /* 0x0005e8000f101d50 */
[----:B------:R2:W-:Y:S04]  /*6ed0*/  @P3 LDGSTS.E.BYPASS.LTC128B.128 [R117+0x9880], [R26.64+0x180], !P5 ;  /* 0x098801801a753fae */ /* 0x0005e8000e901d50 */
[----:B------:R-:W0:Y:S04]  /*6ee0*/  LDGDEPBAR ;  /* 0x00000000000079af */ /* 0x000e280000000000 */
[----:B------:R2:W1:Y:S01]  /*6ef0*/  SHFL.IDX PT, R5, R4, RZ, 0x181f ;  /* 0x00181fff04057589 */ /* 0x00046200000e0000 */
[----:B------:R-:W-:Y:S04]  /*6f00*/  DEPBAR.LE SB0, 0x0 ;  /* 0x000080000000791a */ /* 0x000fe80000000000 */
[----:B------:R-:W-:Y:S06]  /*6f10*/  BAR.SYNC.DEFER_BLOCKING 0x0 ;  /* 0x0000000000007b1d */ /* 0x000fec0000010000 */
[----:B------:R-:W-:-:S05]  /*6f20*/  @!P0 BRA `(.L_x_870) ;  /* 0x0000015000008947 */ /* 0x000fca0003800000 */
[C---:B-123--:R-:W-:Y:S02]  /*6f30*/  ISETP.GE.AND P0, PT, R18.reuse, c[0x0][0x1d4], PT ;  /* 0x0000750012007a0c */ /* 0x04efe40003f06270 */
[----:B------:R-:W-:Y:S11]  /*6f40*/  ISETP.GE.AND P5, PT, R15, c[0x0][0x1d4], PT ;  /* 0x000075000f007a0c */ /* 0x000ff60003fa6270 */
[----:B------:R-:W1:Y:S01]  /*6f50*/  @!P0 LDS.128 R32, [R117+0x4080] ;  /* 0x0040800075208984 */ /* 0x000e620000000c00 */
[C---:B------:R-:W-:Y:S04]  /*6f60*/  @!P0 LEA R40, P4, R18.reuse, R5, 0x1 ;  /* 0x0000000512288211 */ /* 0x040fe800078808ff */
        /* <DEDUP_REMOVED lines=17> */
.L_x_870:
[----:B-123--:R-:W-:Y:S05]  /*7080*/  BSYNC B0 ;  /* 0x0000000000007941 */ /* 0x00efea0003800000 */
.L_x_869:
[----:B------:R-:W1:Y:S01]  /*7090*/  SHFL.IDX PT, R3, R3, 0x1, 0x181f ;  /* 0x00381f0003037f89 */ /* 0x000e6200000e0000 */
[----:B------:R-:W-:Y:S03]  /*70a0*/  BSSY B0, `(.L_x_871) ;  /* 0x0000018000007945 */ /* 0x000fe60003800000 */
[----:B------:R-:W2:Y:S01]  /*70b0*/  SHFL.IDX PT, R4, R4, 0x1, 0x181f ;  /* 0x00381f0004047f89 */ /* 0x000ea200000e0000 */
[----:B------:R-:W-:-:S05]  /*70c0*/  @!P3 BRA `(.L_x_872) ;  /* 0x000001500000b947 */ /* 0x000fca0003800000 */
[C---:B------:R-:W-:Y:S02]  /*70d0*/  ISETP.GE.AND P0, PT, R18.reuse, c[0x0][0x1d4], PT ;  /* 0x0000750012007a0c */ /* 0x040fe40003f06270 */
[----:B------:R-:W-:Y:S11]  /*70e0*/  ISETP.GE.AND P4, PT, R15, c[0x0][0x1d4], PT ;  /* 0x000075000f007a0c */ /* 0x000ff60003f86270 */
[----:B------:R-:W3:Y:S01]  /*70f0*/  @!P0 LDS.128 R32, [R117+0x5080] ;  /* 0x0050800075208984 */ /* 0x000ee20000000c00 */
[CC--:B--2---:R-:W-:Y:S04]  /*7100*/  @!P0 LEA R38, P3, R18.reuse, R4.reuse, 0x1 ;  /* 0x0000000412268211 */ /* 0x0c4fe800078608ff */
[-C--:B-1----:R-:W-:Y:S02]  /*7110*/  @!P0 LEA.HI.X R39, R18, R3.reuse, R19, 0x1, P3 ;  /* 0x0000000312278211 */ /* 0x082fe400018f0c13 */
[CC--:B------:R-:W-:Y:S04]  /*7120*/  @!P4 LEA R36, P3, R135.reuse, R4.reuse, 0x1 ;  /* 0x000000048724c211 */ /* 0x0c0fe800078608ff */
[-C--:B------:R-:W-:Y:S02]  /*7130*/  @!P4 LEA.HI.X R37, R135, R3.reuse, R144, 0x1, P3 ;  /* 0x000000038725c211 */ /* 0x080fe400018f0c90 */
[----:B------:R-:W-:Y:S11]  /*7140*/  ISETP.GE.AND P3, PT, R121, c[0x0][0x1d4], PT ;  /* 0x0000750079007a0c */ /* 0x000ff60003f66270 */
[----:B------:R-:W-:Y:S02]  /*7150*/  @!UPT UIADD3 URZ, URZ, URZ, URZ ;  /* 0x0000003f3f3ff290 */ /* 0x000fe4000fffe03f */
[CC--:B------:R-:W-:Y:S04]  /*7160*/  @!P3 LEA R22, P5, R133.reuse, R4.reuse, 0x1 ;  /* 0x000000048516b211 */ /* 0x0c0fe800078a08ff */
[-C--:B------:R-:W-:Y:S01]  /*7170*/  @!P3 LEA.HI.X R23, R133, R3.reuse, R132, 0x1, P5 ;  /* 0x000000038517b211 */ /* 0x080fe200028f0c84 */
[----:B---3--:R-:W-:Y:S01]  /*7180*/  @!P0 ST.E.128 [R38.64], R32 ;  /* 0x0000002026008985 */ /* 0x008fe2000c101d10 */
        /* <DEDUP_REMOVED lines=9> */
.L_x_872:
[----:B------:R-:W-:Y:S05]  /*7220*/  BSYNC B0 ;  /* 0x0000000000007941 */ /* 0x000fea0003800000 */
.L_x_871:
[----:B------:R-:W-:Y:S11]  /*7230*/  ISETP.GT.AND P5, PT, R61, R114, PT ;  /* 0x000000723d00720c */ /* 0x000ff60003fa4270 */
[----:B------:R-:W-:Y:S02]  /*7240*/  @!UPT UIADD3 URZ, URZ, URZ, URZ ;  /* 0x0000003f3f3ff290 */ /* 0x000fe4000fffe03f */
[----:B------:R-:W-:-:S05]  /*7250*/  @!P5 BRA `(.L_x_873) ;  /* 0x000002600000d947 */ /* 0x000fca0003800000 */
[----:B-1----:R-:W-:Y:S01]  /*7260*/  IADD3 R5, R61, -0x1, RZ ;  /* 0xffffffff3d057810 */ /* 0x002fe20007ffe0ff */
[----:B------:R-:W-:Y:S01]  /*7270*/  IMAD.MOV.U32 R10, RZ, RZ, R162 ;  /* 0x000000ffff0a7224 */ /* 0x000fe200078e00a2 */
[----:B------:R-:W-:Y:S01]  /*7280*/  ISETP.GE.AND P3, PT, R129, 0x1, PT ;  /* 0x000000018100780c */ /* 0x000fe20003f66270 */
[----:B------:R-:W-:Y:S01]  /*7290*/  IMAD.MOV.U32 R11, RZ, RZ, R165 ;  /* 0x000000ffff0b7224 */ /* 0x000fe200078e00a5 */
[----:B--2---:R-:W-:Y:S01]  /*72a0*/  SHF.R.S32.HI R4, RZ, 0x1f, R5 ;  /* 0x0000001fff047819 */ /* 0x004fe20000011405 */
[C---:B------:R-:W-:Y:S01]  /*72b0*/  IMAD R3, R5.reuse, UR8, RZ ;  /* 0x0000000805037c24 */ /* 0x040fe2000f8e02ff */
[----:B------:R-:W-:Y:S01]  /*72c0*/  P2R R8, PR, RZ, 0x4 ;  /* 0x00000004ff087803 */ /* 0x000fe20000000000 */
[----:B------:R-:W-:Y:S01]  /*72d0*/  IMAD.WIDE.U32 R10, R5, UR10, R10 ;  /* 0x0000000a050a7c25 */ /* 0x000fe2000f8e000a */
[----:B------:R-:W-:Y:S02]  /*72e0*/  ISETP.NE.AND P2, PT, R125, RZ, PT ;  /* 0x000000ff7d00720c */ /* 0x000fe40003f45270 */
[----:B------:R-:W-:Y:S01]  /*72f0*/  P2R R6, PR, RZ, 0x2 ;  /* 0x00000002ff067803 */ /* 0x000fe20000000000 */
[----:B------:R-:W-:Y:S01]  /*7300*/  IMAD R3, R4, UR10, R3 ;  /* 0x0000000a04037c24 */ /* 0x000fe2000f8e0203 */
[----:B------:R-:W-:Y:S02]  /*7310*/  ISETP.NE.AND P1, PT, R124, RZ, PT ;  /* 0x000000ff7c00720c */ /* 0x000fe40003f25270 */
[----:B------:R-:W-:Y:S01]  /*7320*/  ISETP.NE.AND P6, PT, R122, RZ, PT ;  /* 0x000000ff7a00720c */ /* 0x000fe20003fc5270 */
[----:B------:R-:W-:Y:S01]  /*7330*/  IMAD.IADD R3, R11, 0x1, R3 ;  /* 0x000000010b037824 */ /* 0x000fe200078e0203 */
[C---:B------:R-:W-:Y:S04]  /*7340*/  @P3 LEA R22, P0, R10.reuse, c[0x0][0x220], 0x1 ;  /* 0x000088000a163a11 */ /* 0x040fe800078008ff */
[----:B------:R-:W-:Y:S02]  /*7350*/  @P3 LEA.HI.X R23, R10, c[0x0][0x224], R3, 0x1, P0 ;  /* 0x000089000a173a11 */ /* 0x000fe400000f0c03 */
[----:B------:R-:W-:Y:S03]  /*7360*/  ISETP.GE.AND P0, PT, R129, 0x21, PT ;  /* 0x000000218100780c */ /* 0x000fe60003f06270 */
[----:B------:R-:W-:Y:S01]  /*7370*/  @!PT LDS RZ, [RZ] ;  /* 0x00000000fffff984 */ /* 0x000fe20000000800 */
[----:B------:R-:W-:Y:S01]  /*7380*/  @!PT LDS RZ, [RZ] ;  /* 0x00000000fffff984 */ /* 0x000fe20000000800 */
[----:B------:R-:W-:Y:S01]  /*7390*/  @!PT LDS RZ, [RZ] ;  /* 0x00000000fffff984 */ /* 0x000fe20000000800 */
[----:B------:R1:W-:Y:S01]  /*73a0*/  @P3 LDGSTS.E.BYPASS.LTC128B.128 [R117+0xa080], [R22.64], !P2 ;  /* 0x0a08000016753fae */ /* 0x0003e2000d101d50 */
[----:B------:R-:W-:Y:S03]  /*73b0*/  ISETP.NE.AND P2, PT, R8, RZ, PT ;  /* 0x000000ff0800720c */ /* 0x000fe60003f45270 */
[----:B------:R1:W-:Y:S06]  /*73c0*/  @P3 LDGSTS.E.BYPASS.LTC128B.128 [R117+0xb880], [R22.64+0x80], !P1 ;  /* 0x0b88008016753fae */ /* 0x0003ec000c901d50 */
[----:B------:R-:W-:Y:S04]  /*73d0*/  @P0 IADD3 R4, P4, R10, UR12, RZ ;  /* 0x0000000c0a040c10 */ /* 0x000fe8000ff9e0ff */
[----:B------:R-:W-:Y:S02]  /*73e0*/  @P0 IADD3.X R3, R3, UR9, RZ, P4, !PT ;  /* 0x0000000903030c10 */ /* 0x000fe4000a7fe4ff */
[C---:B------:R-:W-:Y:S04]  /*73f0*/  @P0 LEA R10, P4, R4.reuse, c[0x0][0x220], 0x1 ;  /* 0x00008800040a0a11 */ /* 0x040fe800078808ff */
[----:B------:R-:W-:Y:S02]  /*7400*/  @P0 LEA.HI.X R11, R4, c[0x0][0x224], R3, 0x1, P4 ;  /* 0x00008900040b0a11 */ /* 0x000fe400020f0c03 */
[----:B------:R-:W-:Y:S11]  /*7410*/  ISETP.NE.AND P4, PT, R123, RZ, PT ;  /* 0x000000ff7b00720c */ /* 0x000ff60003f85270 */
[----:B------:R-:W-:Y:S02]  /*7420*/  @!UPT UIADD3 URZ, URZ, URZ, URZ ;  /* 0x0000003f3f3ff290 */ /* 0x000fe4000fffe03f */
[----:B------:R1:W-:Y:S04]  /*7430*/  @P3 LDGSTS.E.BYPASS.LTC128B.128 [R117+0xd080], [R22.64+0x100], !P4 ;  /* 0x0d08010016753fae */ /* 0x0003e8000e101d50 */
[----:B------:R1:W-:Y:S01]  /*7440*/  @P3 LDGSTS.E.BYPASS.LTC128B.128 [R117+0xe880], [R22.64+0x180], !P6 ;  /* 0x0e88018016753fae */ /* 0x0003e2000f101d50 */
[----:B------:R-:W-:Y:S11]  /*7450*/  ISETP.NE.AND P3, PT, R125, RZ, PT ;  /* 0x000000ff7d00720c */ /* 0x000ff60003f65270 */
[----:B------:R-:W-:Y:S02]  /*7460*/  @!UPT UIADD3 URZ, URZ, URZ, URZ ;  /* 0x0000003f3f3ff290 */ /* 0x000fe4000fffe03f */
[----:B------:R1:W-:Y:S04]  /*7470*/  @P0 LDGSTS.E.BYPASS.LTC128B.128 [R117+0xb080], [R10.64], !P3 ;  /* 0x0b0800000a750fae */ /* 0x0003e8000d901d50 */
[----:B------:R1:W-:Y:S01]  /*7480*/  @P0 LDGSTS.E.BYPASS.LTC128B.128 [R117+0xc880], [R10.64+0x80], !P1 ;  /* 0x0c8800800a750fae */ /* 0x0003e2000c901d50 */
[----:B------:R-:W-:Y:S03]  /*7490*/  ISETP.NE.AND P1, PT, R6, RZ, PT ;  /* 0x000000ff0600720c */ /* 0x000fe60003f25270 */
[----:B------:R1:W-:Y:S04]  /*74a0*/  @P0 LDGSTS.E.BYPASS.LTC128B.128 [R117+0xe080], [R10.64+0x100], !P4 ;  /* 0x0e0801000a750fae */ /* 0x0003e8000e101d50 */
[----:B------:R1:W-:Y:S04]  /*74b0*/  @P0 LDGSTS.E.BYPASS.LTC128B.128 [R117+0xf880], [R10.64+0x180], !P6 ;  /* 0x0f8801800a750fae */ /* 0x0003e8000f101d50 */
.L_x_873:
[----:B------:R-:W0:Y:S01]  /*74c0*/  LDGDEPBAR ;  /* 0x00000000000079af */ /* 0x000e220000000000 */
[----:B------:R-:W-:Y:S01]  /*74d0*/  IADD3 R61, R61, -0x1, RZ ;  /* 0xffffffff3d3d7810 */ /* 0x000fe20007ffe0ff */
[----:B------:R-:W-:-:S05]  /*74e0*/  @P5 BRA `(.L_x_874) ;  /* 0xffffa12000005947 */ /* 0x000fca000383ffff */
[----:B------:R-:W-:Y:S06]  /*74f0*/  BAR.SYNC.DEFER_BLOCKING 0x0 ;  /* 0x0000000000007b1d */ /* 0x000fec0000010000 */
.L_x_834:
[----:B-1----:R-:W-:Y:S01]  /*7500*/  ISETP.GE.AND P0, PT, R107, 0x1, PT ;  /* 0x000000016b00780c */ /* 0x002fe20003f06270 */
[----:B------:R-:W-:Y:S01]  /*7510*/  CS2R R2, SRZ ;  /* 0x0000000000027805 */ /* 0x000fe2000001ff00 */
[----:B------:R-:W-:Y:S01]  /*7520*/  PLOP3.LUT P2, PT, PT, PT, PT, 0x80, 0x0 ;  /* 0x000000000000781c */ /* 0x000fe20003f4f070 */
        /* <DEDUP_REMOVED lines=11> */
[----:B------:R-:W-:Y:S01]  /*75e0*/  MOV R13, RZ ;  /* 0x000000ff000d7202 */ /* 0x000fe20000000f00 */
[----:B--2---:R-:W-:Y:S01]  /*75f0*/  IMAD.MOV.U32 R4, RZ, RZ, RZ ;  /* 0x000000ffff047224 */ /* 0x004fe200078e00ff */
[----:B------:R-:W-:Y:S01]  /*7600*/  CS2R R6, SRZ ;  /* 0x0000000000067805 */ /* 0x000fe2000001ff00 */
[----:B------:R-:W-:Y:S01]  /*7610*/  MOV R11, RZ ;  /* 0x000000ff000b7202 */ /* 0x000fe20000000f00 */
        /* <DEDUP_REMOVED lines=52> */
[----:B------:R-:W-:Y:S05]  /*7960*/  @!P0 BRA `(.L_x_875) ;  /* 0x0000e5d000008947 */ /* 0x000fea0003800000 */
[----:B------:R-:W-:-:S04]  /*7970*/  ISETP.NE.U32.AND P0, PT, RZ, c[0x0][0x340], PT ;  /* 0x0000d000ff007a0c */ /* 0x000fc80003f05070 */
[----:B------:R-:W-:-:S13]  /*7980*/  ISETP.NE.AND.EX P2, PT, RZ, c[0x0][0x344], PT, P0 ;  /* 0x0000d100ff007a0c */ /* 0x000fda0003f45300 */
[----:B------:R-:W-:-:S04]  /*7990*/  @P2 IMAD.MOV.U32 R237, RZ, RZ, 0x4 ;  /* 0x00000004ffed2424 */ /* 0x000fc800078e00ff */
[----:B------:R-:W-:-:S06]  /*79a0*/  @P2 IMAD.WIDE R236, R226, R237, c[0x0][0x340] ;  /* 0x0000d000e2ec2625 */ /* 0x000fcc00078e02ed */
[----:B------:R1:W5:Y:S01]  /*79b0*/  @P2 LDG.E R236, [R236.64] ;  /* 0x00000010ecec2981 */ /* 0x000362000c1e1900 */
[----:B------:R-:W-:Y:S01]  /*79c0*/  SHF.R.S32.HI R0, RZ, 0x1f, R113 ;  /* 0x0000001fff007819 */ /* 0x000fe20000011471 */
[----:B------:R-:W-:Y:S01]  /*79d0*/  IMAD.WIDE.U32 R2, R113, c[0x0][0x178], RZ ;  /* 0x00005e0071027a25 */ /* 0x000fe200078e00ff */
[----:B------:R-:W-:Y:S01]  /*79e0*/  SHF.R.S32.HI R15, RZ, 0x1f, R224 ;  /* 0x0000001fff0f7819 */ /* 0x000fe200000114e0 */
[----:B------:R-:W-:Y:S01]  /*79f0*/  BSSY B0, `(.L_x_876) ;  /* 0x0000064000007945 */ /* 0x000fe20003800000 */
[----:B------:R-:W-:Y:S01]  /*7a00*/  ISETP.NE.U32.AND P0, PT, RZ, c[0x0][0x348], PT ;  /* 0x0000d200ff007a0c */ /* 0x000fe20003f05070 */
[----:B------:R-:W-:Y:S01]  /*7a10*/  IMAD R0, R0, c[0x0][0x178], RZ ;  /* 0x00005e0000007a24 */ /* 0x000fe200078e02ff */
[-C--:B------:R-:W-:Y:S01]  /*7a20*/  LEA.HI R80, R15, R224.reuse, RZ, 0x3 ;  /* 0x000000e00f507211 */ /* 0x080fe200078f18ff */
[----:B------:R-:W-:Y:S01]  /*7a30*/  IMAD R26, R111, c[0x0][0x2c4], RZ ;  /* 0x0000b1006f1a7a24 */ /* 0x000fe200078e02ff */
[----:B------:R-:W-:Y:S01]  /*7a40*/  SHF.R.S32.HI R9, RZ, 0x1f, R226 ;  /* 0x0000001fff097819 */ /* 0x000fe200000114e2 */
[----:B------:R-:W-:Y:S01]  /*7a50*/  IMAD R113, R113, c[0x0][0x17c], R0 ;  /* 0x00005f0071717a24 */ /* 0x000fe200078e0200 */
[----:B------:R-:W-:Y:S01]  /*7a60*/  LOP3.LUT R13, R80, 0xfffffff8, RZ, 0xc0, !PT ;  /* 0xfffffff8500d7812 */ /* 0x000fe200078ec0ff */
[----:B------:R-:W-:Y:S01]  /*7a70*/  IMAD.MOV.U32 R0, RZ, RZ, c[0x0][0x2c4] ;  /* 0x0000b100ff007624 */ /* 0x000fe200078e00ff */
[----:B------:R-:W-:Y:S01]  /*7a80*/  SHF.R.S32.HI R80, RZ, 0x3, R80 ;  /* 0x00000003ff507819 */ /* 0x000fe20000011450 */
[----:B------:R-:W-:Y:S01]  /*7a90*/  IMAD.IADD R3, R3, 0x1, R113 ;  /* 0x0000000103037824 */ /* 0x000fe200078e0271 */
[----:B------:R-:W-:Y:S01]  /*7aa0*/  ISETP.NE.AND.EX P0, PT, RZ, c[0x0][0x34c], PT, P0 ;  /* 0x0000d300ff007a0c */ /* 0x000fe20003f05300 */
[----:B------:R-:W-:Y:S01]  /*7ab0*/  IMAD.IADD R13, R224, 0x1, -R13 ;  /* 0x00000001e00d7824 */ /* 0x000fe200078e0a0d */
[----:B------:R-:W-:Y:S01]  /*7ac0*/  ISETP.NE.AND P1, PT, R0, 0x1, PT ;  /* 0x000000010000780c */ /* 0x000fe20003f25270 */
[----:B------:R-:W-:Y:S01]  /*7ad0*/  IMAD R0, R108, c[0x0][0x1b8], RZ ;  /* 0x00006e006c007a24 */ /* 0x000fe200078e02ff */
[----:B------:R-:W-:Y:S01]  /*7ae0*/  SEL R9, R9, RZ, !P0 ;  /* 0x000000ff09097207 */ /* 0x000fe20004000000 */
[----:B------:R-:W-:Y:S01]  /*7af0*/  IMAD R228, R13, 0x20, R80 ;  /* 0x000000200de47824 */ /* 0x000fe200078e0250 */
[----:B------:R-:W-:Y:S01]  /*7b00*/  SEL R4, R226, RZ, !P0 ;  /* 0x000000ffe2047207 */ /* 0x000fe20004000000 */
[----:B------:R-:W-:Y:S01]  /*7b10*/  IMAD R5, R223, c[0x0][0x1bc], R0 ;  /* 0x00006f00df057a24 */ /* 0x000fe200078e0200 */
[-C--:B------:R-:W-:Y:S01]  /*7b20*/  LEA.HI R14, R15, R224.reuse, RZ, 0x4 ;  /* 0x000000e00f0e7211 */ /* 0x080fe200078f20ff */
[----:B------:R-:W-:Y:S01]  /*7b30*/  IMAD R7, R109, 0x80, R228 ;  /* 0x000000806d077824 */ /* 0x000fe200078e02e4 */
[----:B------:R-:W-:Y:S01]  /*7b40*/  LEA.HI R42, R15, R224, RZ, 0x6 ;  /* 0x000000e00f2a7211 */ /* 0x000fe200078f30ff */
[----:B------:R-:W-:-:S04]  /*7b50*/  IMAD.WIDE.U32 R2, R223, c[0x0][0x1b8], R2 ;  /* 0x00006e00df027a25 */ /* 0x000fc800078e0002 */
[----:B------:R-:W-:-:S04]  /*7b60*/  @P1 IMAD.HI.U32 R0, R7, c[0x0][0x2c8], RZ ;  /* 0x0000b20007001a27 */ /* 0x000fc800078e00ff */
[----:B------:R-:W-:Y:S02]  /*7b70*/  IMAD R9, R9, c[0x0][0x1c0], RZ ;  /* 0x0000700009097a24 */ /* 0x000fe400078e02ff */
[----:B------:R-:W-:Y:S02]  /*7b80*/  IMAD.IADD R3, R3, 0x1, R5 ;  /* 0x0000000103037824 */ /* 0x000fe400078e0205 */
[----:B------:R-:W-:Y:S01]  /*7b90*/  IMAD.MOV.U32 R8, RZ, RZ, R7 ;  /* 0x000000ffff087224 */ /* 0x000fe200078e0007 */
[----:B------:R-:W-:Y:S01]  /*7ba0*/  @P1 SHF.R.U32.HI R8, RZ, c[0x0][0x2cc], R0 ;  /* 0x0000b300ff081a19 */ /* 0x000fe20000011600 */
[C---:B------:R-:W-:Y:S02]  /*7bb0*/  IMAD R9, R4.reuse, c[0x0][0x1c4], R9 ;  /* 0x0000710004097a24 */ /* 0x040fe400078e0209 */
[----:B------:R-:W-:Y:S01]  /*7bc0*/  IMAD.WIDE.U32 R4, R4, c[0x0][0x1c0], R2 ;  /* 0x0000700004047a25 */ /* 0x000fe200078e0002 */
[----:B------:R-:W-:-:S03]  /*7bd0*/  SHF.R.S32.HI R3, RZ, 0x1f, R8 ;  /* 0x0000001fff037819 */ /* 0x000fc60000011408 */
[----:B------:R-:W-:Y:S02]  /*7be0*/  IMAD.IADD R5, R5, 0x1, R9 ;  /* 0x0000000105057824 */ /* 0x000fe400078e0209 */
[----:B------:R-:W-:Y:S02]  /*7bf0*/  IMAD R3, R3, c[0x0][0x1b0], RZ ;  /* 0x00006c0003037a24 */ /* 0x000fe400078e02ff */
[----:B------:R-:W-:Y:S02]  /*7c00*/  IMAD.MOV R2, RZ, RZ, -R8 ;  /* 0x000000ffff027224 */ /* 0x000fe400078e0a08 */
[C---:B------:R-:W-:Y:S02]  /*7c10*/  IMAD R3, R8.reuse, c[0x0][0x1b4], R3 ;  /* 0x00006d0008037a24 */ /* 0x040fe400078e0203 */
[----:B------:R-:W-:Y:S01]  /*7c20*/  IMAD.WIDE.U32 R8, R8, c[0x0][0x1b0], R4 ;  /* 0x00006c0008087a25 */ /* 0x000fe200078e0004 */
[----:B------:R-:W-:-:S03]  /*7c30*/  LOP3.LUT R5, R14, 0xfffffff0, RZ, 0xc0, !PT ;  /* 0xfffffff00e057812 */ /* 0x000fc600078ec0ff */
[----:B------:R-:W-:Y:S02]  /*7c40*/  IMAD R2, R2, c[0x0][0x2c4], R7 ;  /* 0x0000b10002027a24 */ /* 0x000fe400078e0207 */
[----:B------:R-:W-:Y:S02]  /*7c50*/  IMAD.IADD R5, R224, 0x1, -R5 ;  /* 0x00000001e0057824 */ /* 0x000fe400078e0a05 */
[----:B------:R-:W-:Y:S01]  /*7c60*/  IMAD.IADD R9, R9, 0x1, R3 ;  /* 0x0000000109097824 */ /* 0x000fe200078e0203 */
[----:B------:R-:W-:Y:S01]  /*7c70*/  SHF.R.S32.HI R7, RZ, 0x1f, R2 ;  /* 0x0000001fff077819 */ /* 0x000fe20000011402 */
[----:B------:R-:W-:Y:S01]  /*7c80*/  IMAD.SHL.U32 R44, R80, 0x40, RZ ;  /* 0x00000040502c7824 */ /* 0x000fe200078e00ff */
[----:B------:R-:W-:Y:S01]  /*7c90*/  SHF.R.S32.HI R0, RZ, 0x1f, R5 ;  /* 0x0000001fff007819 */ /* 0x000fe20000011405 */
[----:B------:R-:W-:Y:S02]  /*7ca0*/  IMAD.SHL.U32 R42, R42, 0x8, RZ ;  /* 0x000000082a2a7824 */ /* 0x000fe400078e00ff */
[----:B------:R-:W-:Y:S01]  /*7cb0*/  IMAD R7, R7, c[0x0][0x1a8], RZ ;  /* 0x00006a0007077a24 */ /* 0x000fe200078e02ff */
[----:B------:R-:W-:Y:S01]  /*7cc0*/  LEA.HI R0, R0, R5, RZ, 0x3 ;  /* 0x0000000500007211 */ /* 0x000fe200078f18ff */
[----:B------:R-:W-:Y:S01]  /*7cd0*/  IMAD.MOV.U32 R221, RZ, RZ, 0x10 ;  /* 0x00000010ffdd7424 */ /* 0x000fe200078e00ff */
[----:B------:R-:W-:Y:S01]  /*7ce0*/  LOP3.LUT R44, R44, 0x1c0, RZ, 0xc0, !PT ;  /* 0x000001c02c2c7812 */ /* 0x000fe200078ec0ff */
[----:B------:R-:W-:Y:S01]  /*7cf0*/  IMAD R7, R2, c[0x0][0x1ac], R7 ;  /* 0x00006b0002077a24 */ /* 0x000fe200078e0207 */
[----:B------:R-:W-:Y:S01]  /*7d00*/  LOP3.LUT R12, R0, 0xfffffff8, RZ, 0xc0, !PT ;  /* 0xfffffff8000c7812 */ /* 0x000fe200078ec0ff */
[----:B------:R-:W-:Y:S01]  /*7d10*/  IMAD.WIDE.U32 R2, R2, c[0x0][0x1a8], R8 ;  /* 0x00006a0002027a25 */ /* 0x000fe200078e0008 */
[----:B------:R-:W-:-:S02]  /*7d20*/  SHF.R.U32.HI R43, RZ, 0x3, R44 ;  /* 0x00000003ff2b7819 */ /* 0x000fc4000001162c */
[----:B------:R-:W-:Y:S01]  /*7d30*/  LOP3.LUT R42, R42, 0xfffffe00, RZ, 0xc0, !PT ;  /* 0xfffffe002a2a7812 */ /* 0x000fe200078ec0ff */
[----:B------:R-:W-:Y:S01]  /*7d40*/  IMAD.IADD R12, R5, 0x1, -R12 ;  /* 0x00000001050c7824 */ /* 0x000fe200078e0a0c */
[----:B------:R-:W-:Y:S01]  /*7d50*/  IADD3 R7, R3, R7, RZ ;  /* 0x0000000703077210 */ /* 0x000fe20007ffe0ff */
[----:B------:R-:W-:Y:S01]  /*7d60*/  IMAD R5, R109, 0x80, R80 ;  /* 0x000000806d057824 */ /* 0x000fe200078e0250 */
[C---:B------:R-:W-:Y:S01]  /*7d70*/  LEA R6, P0, R2.reuse, c[0x0][0x160], 0x1 ;  /* 0x0000580002067a11 */ /* 0x040fe200078008ff */
[----:B------:R-:W-:Y:S02]  /*7d80*/  IMAD.SHL.U32 R3, R13, 0x8, RZ ;  /* 0x000000080d037824 */ /* 0x000fe400078e00ff */
[----:B------:R-:W-:Y:S01]  /*7d90*/  IMAD.MOV.U32 R219, RZ, RZ, 0x20 ;  /* 0x00000020ffdb7424 */ /* 0x000fe200078e00ff */
[----:B------:R-:W-:Y:S01]  /*7da0*/  LEA.HI.X R7, R2, c[0x0][0x164], R7, 0x1, P0 ;  /* 0x0000590002077a11 */ /* 0x000fe200000f0c07 */
[----:B------:R1:W2:Y:S01]  /*7db0*/  SHFL.IDX PT, R8, R6, RZ, 0x181f ;  /* 0x00181fff06087589 */ /* 0x0002a200000e0000 */
[----:B------:R-:W-:Y:S01]  /*7dc0*/  ISETP.GE.AND P0, PT, R5, R26, PT ;  /* 0x0000001a0500720c */ /* 0x000fe20003f06270 */
[----:B------:R-:W-:Y:S01]  /*7dd0*/  IMAD.MOV.U32 R230, RZ, RZ, 0x181f ;  /* 0x0000181fffe67424 */ /* 0x000fe200078e00ff */
[C---:B------:R-:W-:Y:S01]  /*7de0*/  IADD3 R229, R3.reuse, 0x40, RZ ;  /* 0x0000004003e57810 */ /* 0x040fe20007ffe0ff */
[----:B------:R1:W3:Y:S01]  /*7df0*/  SHFL.IDX PT, R9, R7, RZ, 0x181f ;  /* 0x00181fff07097589 */ /* 0x0002e200000e0000 */
[C---:B------:R-:W-:Y:S01]  /*7e00*/  IADD3 R19, R3.reuse, 0x80, RZ ;  /* 0x0000008003137810 */ /* 0x040fe20007ffe0ff */
[----:B------:R-:W-:Y:S01]  /*7e10*/  IMAD.MOV.U32 R227, RZ, RZ, -0x1 ;  /* 0xffffffffffe37424 */ /* 0x000fe200078e00ff */
[----:B------:R-:W-:-:S02]  /*7e20*/  IADD3 R18, R3, 0xc0, RZ ;  /* 0x000000c003127810 */ /* 0x000fc40007ffe0ff */
[----:B------:R-:W-:Y:S02]  /*7e30*/  ISETP.GE.AND P3, PT, R3, c[0x0][0x198], PT ;  /* 0x0000660003007a0c */ /* 0x000fe40003f66270 */
[----:B------:R-:W-:Y:S02]  /*7e40*/  LOP3.LUT R2, R44, 0x38, R3, 0xf8, !PT ;  /* 0x000000382c027812 */ /* 0x000fe400078ef803 */
[----:B------:R-:W-:Y:S02]  /*7e50*/  ISETP.GE.AND P4, PT, R229, c[0x0][0x198], PT ;  /* 0x00006600e5007a0c */ /* 0x000fe40003f86270 */
[----:B------:R-:W-:Y:S02]  /*7e60*/  ISETP.GE.AND P6, PT, R18, c[0x0][0x198], PT ;  /* 0x0000660012007a0c */ /* 0x000fe40003fc6270 */
[----:B------:R-:W-:Y:S02]  /*7e70*/  ISETP.GE.AND P5, PT, R19, c[0x0][0x198], PT ;  /* 0x0000660013007a0c */ /* 0x000fe40003fa6270 */
[----:B------:R-:W-:-:S02]  /*7e80*/  LOP3.LUT R11, R2, R43, RZ, 0x3c, !PT ;  /* 0x0000002b020b7212 */ /* 0x000fc400078e3cff */
[----:B------:R-:W-:-:S03]  /*7e90*/  P2R R4, PR, RZ, 0x1 ;  /* 0x00000001ff047803 */ /* 0x000fc60000000000 */
[----:B------:R-:W-:Y:S01]  /*7ea0*/  IMAD.IADD R2, R11, 0x1, R42 ;  /* 0x000000010b027824 */ /* 0x000fe200078e022a */
[----:B------:R-:W-:Y:S02]  /*7eb0*/  @!P2 MOV R236, R226 ;  /* 0x000000e200eca202 */ /* 0x000fe40000000f00 */
[----:B------:R-:W-:-:S05]  /*7ec0*/  R2P PR, R12, 0x6 ;  /* 0x000000060c007804 */ /* 0x000fca0000000000 */
[----:B------:R-:W-:Y:S02]  /*7ed0*/  SEL R221, R221, 0xfffffff0, !P1 ;  /* 0xfffffff0dddd7807 */ /* 0x000fe40004800000 */
[----:B------:R-:W-:Y:S01]  /*7ee0*/  SEL R219, R219, 0xffffffe0, !P2 ;  /* 0xffffffe0dbdb7807 */ /* 0x000fe20005000000 */
[----:B------:R-:W-:Y:S05]  /*7ef0*/  @P0 BRA `(.L_x_877) ;  /* 0x0000013000000947 */ /* 0x000fea0003800000 */
[----:B-123--:R-:W-:Y:S01]  /*7f00*/  SHF.R.S32.HI R16, RZ, 0x1f, R229 ;  /* 0x0000001fff107819 */ /* 0x00efe200000114e5 */
[----:B------:R-:W-:Y:S01]  /*7f10*/  IMAD.WIDE R22, R3, 0x2, R8 ;  /* 0x0000000203167825 */ /* 0x000fe200078e0208 */
[----:B------:R-:W-:Y:S02]  /*7f20*/  SHF.R.S32.HI R10, RZ, 0x1f, R19 ;  /* 0x0000001fff0a7819 */ /* 0x000fe40000011413 */
[----:B------:R-:W-:Y:S02]  /*7f30*/  SHF.R.S32.HI R11, RZ, 0x1f, R18 ;  /* 0x0000001fff0b7819 */ /* 0x000fe40000011412 */
[----:B------:R-:W-:Y:S02]  /*7f40*/  LEA.HI R21, R16, R229, RZ, 0x3 ;  /* 0x000000e510157211 */ /* 0x000fe400078f18ff */
[----:B------:R-:W-:Y:S01]  /*7f50*/  LEA.HI R17, R10, R19, RZ, 0x3 ;  /* 0x000000130a117211 */ /* 0x000fe200078f18ff */
[----:B------:R-:W-:Y:S01]  /*7f60*/  IMAD.SHL.U32 R10, R2, 0x2, RZ ;  /* 0x00000002020a7824 */ /* 0x000fe200078e00ff */
[----:B------:R-:W-:-:S02]  /*7f70*/  LEA.HI R11, R11, R18, RZ, 0x3 ;  /* 0x000000120b0b7211 */ /* 0x000fc400078f18ff */
[----:B------:R-:W-:Y:S02]  /*7f80*/  LOP3.LUT R21, R21, 0xfffffff8, RZ, 0xc0, !PT ;  /* 0xfffffff815157812 */ /* 0x000fe400078ec0ff */
[----:B------:R-:W-:Y:S01]  /*7f90*/  LOP3.LUT R17, R17, 0xfffffff8, RZ, 0xc0, !PT ;  /* 0xfffffff811117812 */ /* 0x000fe200078ec0ff */
[----:B------:R-:W-:Y:S01]  /*7fa0*/  @!PT LDS RZ, [RZ] ;  /* 0x00000000fffff984 */ /* 0x000fe20000000800 */
[----:B------:R1:W-:Y:S01]  /*7fb0*/  LDGSTS.E.BYPASS.LTC128B.128 [R10+0x10080], [R22.64], !P3 ;  /* 0x10080000160a7fae */ /* 0x0003e2000d901d50 */
[----:B------:R-:W-:Y:S01]  /*7fc0*/  LOP3.LUT R11, R11, 0xfffffff8, RZ, 0xc0, !PT ;  /* 0xfffffff80b0b7812 */ /* 0x000fe200078ec0ff */
[----:B------:R-:W-:-:S04]  /*7fd0*/  IMAD.WIDE R20, R21, 0x2, R8 ;  /* 0x0000000215147825 */ /* 0x000fc800078e0208 */
[--C-:B------:R-:W-:Y:S01]  /*7fe0*/  IMAD.WIDE R16, R17, 0x2, R8.reuse ;  /* 0x0000000211107825 */ /* 0x100fe200078e0208 */
[----:B------:R1:W-:Y:S03]  /*7ff0*/  LDGSTS.E.BYPASS.LTC128B.128 [R10+0x14080], [R20.64], !P4 ;  /* 0x14080000140a7fae */ /* 0x0003e6000e101d50 */
[----:B------:R-:W-:Y:S01]  /*8000*/  IMAD.WIDE R8, R11, 0x2, R8 ;  /* 0x000000020b087825 */ /* 0x000fe200078e0208 */
[----:B------:R1:W-:Y:S04]  /*8010*/  LDGSTS.E.BYPASS.LTC128B.128 [R10+0x18080], [R16.64], !P5 ;  /* 0x18080000100a7fae */ /* 0x0003e8000e901d50 */
[----:B------:R1:W-:Y:S02]  /*8020*/  LDGSTS.E.BYPASS.LTC128B.128 [R10+0x1c080], [R8.64], !P6 ;  /* 0x1c080000080a7fae */ /* 0x0003e4000f101d50 */
.L_x_877:
[----:B-123--:R-:W-:Y:S05]  /*8030*/  BSYNC B0 ;  /* 0x0000000000007941 */ /* 0x00efea0003800000 */
.L_x_876:
[----:B------:R-:W-:Y:S01]  /*8040*/  IADD3 R9, R5, 0x20, RZ ;  /* 0x0000002005097810 */ /* 0x000fe20007ffe0ff */
[----:B------:R1:W2:Y:S01]  /*8050*/  SHFL.IDX PT, R17, R7, 0x1, 0x181f ;  /* 0x00381f0007117f89 */ /* 0x0002a200000e0000 */
[----:B------:R-:W-:Y:S02]  /*8060*/  BSSY B0, `(.L_x_878) ;  /* 0x0000017000007945 */ /* 0x000fe40003800000 */
[----:B------:R-:W-:Y:S01]  /*8070*/  ISETP.GE.AND P0, PT, R9, R26, PT ;  /* 0x0000001a0900720c */ /* 0x000fe20003f06270 */
[----:B------:R1:W3:-:S12]  /*8080*/  SHFL.IDX PT, R16, R6, 0x1, 0x181f ;  /* 0x00381f0006107f89 */ /* 0x0002d800000e0000 */
        /* <DEDUP_REMOVED lines=20> */
.L_x_879:
[----:B------:R-:W-:Y:S05]  /*81d0*/  BSYNC B0 ;  /* 0x0000000000007941 */ /* 0x000fea0003800000 */
.L_x_878:
[----:B--2---:R-:W-:Y:S01]  /*81e0*/  IADD3 R9, R5, 0x40, RZ ;  /* 0x0000004005097810 */ /* 0x004fe20007ffe0ff */
[----:B------:R2:W1:Y:S01]  /*81f0*/  SHFL.IDX PT, R17, R7, 0x2, 0x181f ;  /* 0x00581f0007117f89 */ /* 0x00046200000e0000 */
[----:B------:R-:W-:Y:S02]  /*8200*/  BSSY B0, `(.L_x_880) ;  /* 0x0000017000007945 */ /* 0x000fe40003800000 */
[----:B------:R-:W-:Y:S01]  /*8210*/  ISETP.GE.AND P0, PT, R9, R26, PT ;  /* 0x0000001a0900720c */ /* 0x000fe20003f06270 */
[----:B---3--:R2:W3:-:S12]  /*8220*/  SHFL.IDX PT, R16, R6, 0x2, 0x181f ;  /* 0x00581f0006107f89 */ /* 0x0084d800000e0000 */
[----:B------:R-:W-:Y:S05]  /*8230*/  @P0 BRA `(.L_x_881) ;  /* 0x0000013000000947 */ /* 0x000fea0003800000 */
[----:B------:R-:W-:Y:S01]  /*8240*/  SHF.R.S32.HI R10, RZ, 0x1f, R229 ;  /* 0x0000001fff0a7819 */ /* 0x000fe200000114e5 */
[----:B-1-3--:R-:W-:Y:S01]  /*8250*/  IMAD.WIDE R20, R3, 0x2, R16 ;  /* 0x0000000203147825 */ /* 0x00afe200078e0210 */
        /* <DEDUP_REMOVED lines=17> */
.L_x_881:
[----:B------:R-:W-:Y:S05]  /*8370*/  BSYNC B0 ;  /* 0x0000000000007941 */ /* 0x000fea0003800000 */
.L_x_880:
[----:B-1----:R1:W-:Y:S01]  /*8380*/  SHFL.IDX PT, R20, R6, 0x3, 0x181f ;  /* 0x00781f0006147f89 */ /* 0x0023e200000e0000 */
[----:B------:R-:W-:Y:S01]  /*8390*/  IADD3 R5, R5, 0x60, RZ ;  /* 0x0000006005057810 */ /* 0x000fe20007ffe0ff */
[----:B------:R-:W-:Y:S01]  /*83a0*/  IMAD.MOV.U32 R85, RZ, RZ, 0x30 ;  /* 0x00000030ff557424 */ /* 0x000fe200078e00ff */
[----:B-----5:R-:W-:Y:S01]  /*83b0*/  SHF.R.S32.HI R9, RZ, 0x1f, R236 ;  /* 0x0000001fff097819 */ /* 0x020fe200000114ec */
[----:B------:R-:W2:Y:S01]  /*83c0*/  SHFL.IDX PT, R21, R7, 0x3, 0x181f ;  /* 0x00781f0007157f89 */ /* 0x000ea200000e0000 */
[----:B------:R-:W-:Y:S01]  /*83d0*/  ISETP.GE.AND P0, PT, R5, R26, PT ;  /* 0x0000001a0500720c */ /* 0x000fe20003f06270 */
[----:B------:R-:W-:Y:S01]  /*83e0*/  IMAD.MOV.U32 R231, RZ, RZ, c[0x0][0x2b8] ;  /* 0x0000ae00ffe77624 */ /* 0x000fe200078e00ff */
[----:B---3--:R-:W-:Y:S01]  /*83f0*/  LOP3.LUT R16, R16, 0xffffffef, RZ, 0xc0, !PT ;  /* 0xffffffef10107812 */ /* 0x008fe200078ec0ff */
[----:B------:R-:W-:-:S02]  /*8400*/  IMAD R85, R156, R85, -0x30 ;  /* 0xffffffd09c557424 */ /* 0x000fc400078e0255 */
[----:B------:R-:W-:Y:S01]  /*8410*/  IMAD R9, R9, c[0x0][0x2b0], RZ ;  /* 0x0000ac0009097a24 */ /* 0x000fe200078e02ff */
[----:B------:R-:W-:Y:S01]  /*8420*/  ISETP.NE.AND P2, PT, R231, 0x1, PT ;  /* 0x00000001e700780c */ /* 0x000fe20003f45270 */
[----:B------:R-:W-:Y:S02]  /*8430*/  IMAD.IADD R234, R228, 0x1, R85 ;  /* 0x00000001e4ea7824 */ /* 0x000fe400078e0255 */
[C---:B------:R-:W-:Y:S02]  /*8440*/  IMAD R9, R236.reuse, c[0x0][0x2b4], R9 ;  /* 0x0000ad00ec097a24 */ /* 0x040fe400078e0209 */
[----:B------:R-:W-:Y:S01]  /*8450*/  IMAD.WIDE.U32 R236, R236, c[0x0][0x2b0], RZ ;  /* 0x0000ac00ecec7a25 */ /* 0x000fe200078e00ff */
[----:B------:R-:W-:-:S03]  /*8460*/  ISETP.GE.AND P1, PT, R234, R107, PT ;  /* 0x0000006bea00720c */ /* 0x000fc60003f26270 */
[----:B------:R-:W-:Y:S01]  /*8470*/  @!P0 IMAD.SHL.U32 R5, R2, 0x2, RZ ;  /* 0x0000000202058824 */ /* 0x000fe200078e00ff */
[----:B------:R-:W-:Y:S01]  /*8480*/  ISETP.GT.OR P1, PT, R228, 0x2f, P1 ;  /* 0x0000002fe400780c */ /* 0x000fe20000f24670 */
[----:B------:R-:W-:Y:S01]  /*8490*/  IMAD.IADD R234, R234, 0x1, R225 ;  /* 0x00000001eaea7824 */ /* 0x000fe200078e02e1 */
[----:B-12---:R-:W-:Y:S01]  /*84a0*/  @!P0 SHF.R.S32.HI R6, RZ, 0x1f, R229 ;  /* 0x0000001fff068819 */ /* 0x006fe200000114e5 */
[----:B------:R-:W-:Y:S01]  /*84b0*/  IMAD.IADD R232, R237, 0x1, R9 ;  /* 0x00000001ede87824 */ /* 0x000fe200078e0209 */
[----:B------:R-:W-:Y:S01]  /*84c0*/  @P2 LOP3.LUT R16, R16, 0x10, RZ, 0xfc, !PT ;  /* 0x0000001010102812 */ /* 0x000fe200078efcff */
[----:B------:R-:W-:Y:S01]  /*84d0*/  @P2 IMAD.HI.U32 R8, R234, c[0x0][0x2bc], RZ ;  /* 0x0000af00ea082a27 */ /* 0x000fe200078e00ff */
[----:B------:R-:W-:Y:S02]  /*84e0*/  @!P0 LEA.HI R23, R6, R229, RZ, 0x3 ;  /* 0x000000e506178211 */ /* 0x000fe400078f18ff */
[----:B------:R-:W-:Y:S01]  /*84f0*/  @!P0 SHF.R.S32.HI R6, RZ, 0x1f, R19 ;  /* 0x0000001fff068819 */ /* 0x000fe20000011413 */
[----:B------:R-:W-:Y:S01]  /*8500*/  @!P0 IMAD.WIDE R10, R3, 0x2, R20 ;  /* 0x00000002030a8825 */ /* 0x000fe200078e0214 */
[----:B------:R-:W-:-:S02]  /*8510*/  @!P0 LOP3.LUT R23, R23, 0xfffffff8, RZ, 0xc0, !PT ;  /* 0xfffffff817178812 */ /* 0x000fc400078ec0ff */
[----:B------:R-:W-:Y:S01]  /*8520*/  @!P0 LEA.HI R6, R6, R19, RZ, 0x3 ;  /* 0x0000001306068211 */ /* 0x000fe200078f18ff */
[----:B------:R-:W-:Y:S01]  /*8530*/  IMAD.MOV.U32 R7, RZ, RZ, R234 ;  /* 0x000000ffff077224 */ /* 0x000fe200078e00ea */
[----:B------:R-:W-:Y:S01]  /*8540*/  @!PT LDS RZ, [RZ] ;  /* 0x00000000fffff984 */ /* 0x000fe20000000800 */
[----:B------:R1:W-:Y:S01]  /*8550*/  @!P0 LDGSTS.E.BYPASS.LTC128B.128 [R5+0x13080], [R10.64], !P3 ;  /* 0x130800000a058fae */ /* 0x0003e2000d901d50 */
[----:B------:R-:W-:Y:S01]  /*8560*/  @!P0 IMAD.WIDE R22, R23, 0x2, R20 ;  /* 0x0000000217168825 */ /* 0x000fe200078e0214 */
[----:B------:R-:W-:Y:S02]  /*8570*/  @!P0 LOP3.LUT R17, R6, 0xfffffff8, RZ, 0xc0, !PT ;  /* 0xfffffff806118812 */ /* 0x000fe400078ec0ff */
[----:B------:R-:W-:Y:S01]  /*8580*/  @P2 SHF.R.U32.HI R7, RZ, c[0x0][0x2c0], R8 ;  /* 0x0000b000ff072a19 */ /* 0x000fe20000011608 */
[----:B------:R-:W-:Y:S01]  /*8590*/  IMAD.MOV.U32 R233, RZ, RZ, RZ ;  /* 0x000000ffffe97224 */ /* 0x000fe200078e00ff */
[----:B------:R2:W-:Y:S01]  /*85a0*/  @!P0 LDGSTS.E.BYPASS.LTC128B.128 [R5+0x17080], [R22.64], !P4 ;  /* 0x1708000016058fae */ /* 0x0005e2000e101d50 */
[----:B------:R-:W-:Y:S01]  /*85b0*/  @!P0 IMAD.WIDE R24, R17, 0x2, R20 ;  /* 0x0000000211188825 */ /* 0x000fe200078e0214 */
[----:B------:R-:W-:-:S04]  /*85c0*/  @!P1 IADD3 R6, P2, R7, R236, RZ ;  /* 0x000000ec07069210 */ /* 0x000fc80007f5e0ff */
[----:B------:R3:W-:Y:S01]  /*85d0*/  @!P0 LDGSTS.E.BYPASS.LTC128B.128 [R5+0x1b080], [R24.64], !P5 ;  /* 0x1b08000018058fae */ /* 0x0007e2000e901d50 */
[----:B------:R-:W-:Y:S02]  /*85e0*/  @!P1 LEA.HI.X.SX32 R9, R7, R232, 0x1, P2 ;  /* 0x000000e807099211 */ /* 0x000fe400010f0eff */
[----:B------:R-:W-:-:S04]  /*85f0*/  @!P1 LEA R8, P2, R6, c[0x0][0x2a0], 0x2 ;  /* 0x0000a80006089a11 */ /* 0x000fc800078410ff */
[----:B------:R-:W-:Y:S02]  /*8600*/  @!P1 LEA.HI.X R9, R6, c[0x0][0x2a4], R9, 0x2, P2 ;  /* 0x0000a90006099a11 */ /* 0x000fe400010f1409 */
[----:B-1----:R-:W-:-:S04]  /*8610*/  @!P0 SHF.R.S32.HI R11, RZ, 0x1f, R18 ;  /* 0x0000001fff0b8819 */ /* 0x002fc80000011412 */
[----:B------:R-:W-:-:S04]  /*8620*/  @!P0 LEA.HI R11, R11, R18, RZ, 0x3 ;  /* 0x000000120b0b8211 */ /* 0x000fc800078f18ff */
[----:B------:R-:W-:-:S05]  /*8630*/  @!P0 LOP3.LUT R11, R11, 0xfffffff8, RZ, 0xc0, !PT ;  /* 0xfffffff80b0b8812 */ /* 0x000fca00078ec0ff */
[----:B------:R-:W-:-:S05]  /*8640*/  @!P0 IMAD.WIDE R28, R11, 0x2, R20 ;  /* 0x000000020b1c8825 */ /* 0x000fca00078e0214 */
[----:B------:R3:W-:Y:S04]  /*8650*/  @!P0 LDGSTS.E.BYPASS.LTC128B.128 [R5+0x1f080], [R28.64], !P6 ;  /* 0x1f0800001c058fae */ /* 0x0007e8000f101d50 */
[----:B------:R-:W0:Y:S04]  /*8660*/  LDGDEPBAR ;  /* 0x00000000000079af */ /* 0x000e280000000000 */
[----:B------:R-:W-:Y:S06]  /*8670*/  BAR.SYNC.DEFER_BLOCKING 0x0 ;  /* 0x0000000000007b1d */ /* 0x000fec0000010000 */
[----:B----4-:R1:W4:Y:S01]  /*8680*/  @!P1 LDG.E R233, [R8.64] ;  /* 0x0000001008e99981 */ /* 0x010322000c1e1900 */
[----:B------:R-:W-:Y:S01]  /*8690*/  IMAD.MOV R7, RZ, RZ, -R7 ;  /* 0x000000ffff077224 */ /* 0x000fe200078e0a07 */
[----:B------:R-:W-:Y:S01]  /*86a0*/  ISETP.GE.AND P6, PT, R3, c[0x0][0x1d4], PT ;  /* 0x0000750003007a0c */ /* 0x000fe20003fc6270 */
[----:B------:R-:W-:Y:S01]  /*86b0*/  IMAD R6, R108, c[0x0][0x1e8], RZ ;  /* 0x00007a006c067a24 */ /* 0x000fe200078e02ff */
[----:B------:R-:W-:Y:S01]  /*86c0*/  ISETP.GE.AND P3, PT, R229, c[0x0][0x1d4], PT ;  /* 0x00007500e5007a0c */ /* 0x000fe20003f66270 */
[----:B------:R-:W-:Y:S01]  /*86d0*/  IMAD R234, R7, c[0x0][0x2b8], R234 ;  /* 0x0000ae0007ea7a24 */ /* 0x000fe200078e02ea */
[----:B------:R-:W-:Y:S01]  /*86e0*/  ISETP.GE.AND P5, PT, R19, c[0x0][0x1d4], PT ;  /* 0x0000750013007a0c */ /* 0x000fe20003fa6270 */
[----:B------:R-:W-:Y:S01]  /*86f0*/  IMAD R81, R223, c[0x0][0x1ec], R6 ;  /* 0x00007b00df517a24 */ /* 0x000fe200078e0206 */
[----:B------:R-:W-:Y:S01]  /*8700*/  ISETP.GE.AND P4, PT, R18, c[0x0][0x1d4], PT ;  /* 0x0000750012007a0c */ /* 0x000fe20003f86270 */
[----:B--2---:R-:W-:Y:S01]  /*8710*/  IMAD.WIDE.U32 R22, R234, c[0x0][0x1e0], RZ ;  /* 0x00007800ea167a25 */ /* 0x004fe200078e00ff */
[----:B------:R-:W-:-:S02]  /*8720*/  SHF.R.S32.HI R21, RZ, 0x1f, R234 ;  /* 0x0000001fff157819 */ /* 0x000fc400000114ea */
[----:B------:R-:W-:Y:S01]  /*8730*/  LOP3.LUT R16, R16, 0xfffffffe, RZ, 0xc0, !PT ;  /* 0xfffffffe10107812 */ /* 0x000fe200078ec0ff */
[----:B------:R-:W-:-:S04]  /*8740*/  IMAD.WIDE.U32 R86, R223, c[0x0][0x1e8], RZ ;  /* 0x00007a00df567a25 */ /* 0x000fc800078e00ff */
[----:B------:R-:W-:Y:S01]  /*8750*/  IMAD R7, R21, c[0x0][0x1e0], RZ ;  /* 0x0000780015077a24 */ /* 0x000fe200078e02ff */
[----:B------:R-:W-:Y:S01]  /*8760*/  @P3 LOP3.LUT R16, R16, 0x1, RZ, 0xfc, !PT ;  /* 0x0000000110103812 */ /* 0x000fe200078efcff */
[----:B------:R-:W-:Y:S02]  /*8770*/  IMAD.IADD R81, R87, 0x1, R81 ;  /* 0x0000000157517824 */ /* 0x000fe400078e0251 */
[----:B------:R-:W-:Y:S02]  /*8780*/  IMAD R10, R234, c[0x0][0x1e4], R7 ;  /* 0x00007900ea0a7a24 */ /* 0x000fe400078e0207 */
[----:B------:R-:W-:Y:S02]  /*8790*/  IMAD R108, R108, c[0x0][0x210], RZ ;  /* 0x000084006c6c7a24 */ /* 0x000fe400078e02ff */
[----:B------:R-:W-:Y:S01]  /*87a0*/  IMAD.IADD R11, R23, 0x1, R10 ;  /* 0x00000001170b7824 */ /* 0x000fe200078e020a */
[----:B-1----:R-:W-:Y:S01]  /*87b0*/  IADD3 R8, R156, -0x1, RZ ;  /* 0xffffffff9c087810 */ /* 0x002fe20007ffe0ff */
[----:B------:R-:W-:-:S04]  /*87c0*/  IMAD.MOV.U32 R10, RZ, RZ, R22 ;  /* 0x000000ffff0a7224 */ /* 0x000fc800078e0016 */
[----:B------:R-:W-:-:S05]  /*87d0*/  IMAD R83, R8, -0x30, R107 ;  /* 0xffffffd008537824 */ /* 0x000fca00078e026b */
[----:B------:R-:W-:-:S05]  /*87e0*/  IMNMX R9, R83, 0x30, PT ;  /* 0x0000003053097817 */ /* 0x000fca0003800200 */
[----:B------:R-:W-:Y:S01]  /*87f0*/  IMAD.IADD R9, R9, 0x1, -R80 ;  /* 0x0000000109097824 */ /* 0x000fe200078e0a50 */
[----:B----4-:R-:W-:Y:S01]  /*8800*/  SHF.R.S32.HI R20, RZ, 0x1f, R233 ;  /* 0x0000001fff147819 */ /* 0x010fe200000114e9 */
[----:B------:R-:W-:-:S04]  /*8810*/  IMAD.WIDE.U32 R6, R233, c[0x0][0x1f0], R10 ;  /* 0x00007c00e9067a25 */ /* 0x000fc800078e000a */
[----:B------:R-:W-:Y:S01]  /*8820*/  IMAD R10, R20, c[0x0][0x1f0], RZ ;  /* 0x00007c00140a7a24 */ /* 0x000fe200078e02ff */
[----:B---3--:R-:W-:-:S03]  /*8830*/  IADD3 R5, P0, R86, R6, RZ ;  /* 0x0000000656057210 */ /* 0x008fc60007f1e0ff */
[----:B------:R-:W-:-:S05]  /*8840*/  IMAD R10, R233, c[0x0][0x1f4], R10 ;  /* 0x00007d00e90a7a24 */ /* 0x000fca00078e020a */
[----:B------:R-:W-:Y:S02]  /*8850*/  IADD3.X R10, R81, R7, R10, P0, !PT ;  /* 0x00000007510a7210 */ /* 0x000fe400007fe40a */
[----:B------:R-:W-:-:S04]  /*8860*/  LEA R11, P0, R5, c[0x0][0x1c8], 0x1 ;  /* 0x00007200050b7a11 */ /* 0x000fc800078008ff */
[----:B------:R-:W-:Y:S01]  /*8870*/  LEA.HI.X R10, R5, c[0x0][0x1cc], R10, 0x1, P0 ;  /* 0x00007300050a7a11 */ /* 0x000fe200000f0c0a */
[----:B------:R-:W-:Y:S01]  /*8880*/  SHFL.IDX PT, R22, R11, RZ, 0x181f ;  /* 0x00181fff0b167589 */ /* 0x000fe200000e0000 */
[----:B------:R-:W-:-:S03]  /*8890*/  ISETP.GE.AND P0, PT, R9, 0x1, PT ;  /* 0x000000010900780c */ /* 0x000fc60003f06270 */
[----:B------:R-:W1:Y:S10]  /*88a0*/  SHFL.IDX PT, R23, R10, RZ, 0x181f ;  /* 0x00181fff0a177589 */ /* 0x000e7400000e0000 */
[----:B------:R-:W-:-:S02]  /*88b0*/  @P0 SHF.R.S32.HI R8, RZ, 0x1f, R229 ;  /* 0x0000001fff080819 */ /* 0x000fc400000114e5 */
[----:B------:R-:W-:Y:S02]  /*88c0*/  @P0 SHF.R.S32.HI R6, RZ, 0x1f, R19 ;  /* 0x0000001fff060819 */ /* 0x000fe40000011413 */
[----:B------:R-:W-:Y:S02]  /*88d0*/  @P0 SHF.R.S32.HI R5, RZ, 0x1f, R18 ;  /* 0x0000001fff050819 */ /* 0x000fe40000011412 */
[----:B------:R-:W-:Y:S01]  /*88e0*/  @P0 LEA.HI R7, R8, R229, RZ, 0x3 ;  /* 0x000000e508070211 */ /* 0x000fe200078f18ff */
[----:B------:R-:W-:Y:S01]  /*88f0*/  @P0 IMAD.SHL.U32 R8, R2, 0x2, RZ ;  /* 0x0000000202080824 */ /* 0x000fe200078e00ff */
[----:B------:R-:W-:Y:S02]  /*8900*/  @P0 LEA.HI R6, R6, R19, RZ, 0x3 ;  /* 0x0000001306060211 */ /* 0x000fe400078f18ff */
[----:B------:R-:W-:Y:S02]  /*8910*/  @P0 LEA.HI R5, R5, R18, RZ, 0x3 ;  /* 0x0000001205050211 */ /* 0x000fe400078f18ff */
[----:B------:R-:W-:-:S02]  /*8920*/  @P0 LOP3.LUT R7, R7, 0xfffffff8, RZ, 0xc0, !PT ;  /* 0xfffffff807070812 */ /* 0x000fc400078ec0ff */
[----:B------:R-:W-:Y:S01]  /*8930*/  @P0 LOP3.LUT R6, R6, 0xfffffff8, RZ, 0xc0, !PT ;  /* 0xfffffff806060812 */ /* 0x000fe200078ec0ff */
[----:B-1----:R-:W-:Y:S01]  /*8940*/  @P0 IMAD.WIDE R24, R3, 0x2, R22 ;  /* 0x0000000203180825 */ /* 0x002fe200078e0216 */
[----:B------:R-:W-:-:S03]  /*8950*/  @P0 LOP3.LUT R5, R5, 0xfffffff8, RZ, 0xc0, !PT ;  /* 0xfffffff805050812 */ /* 0x000fc600078ec0ff */
        /* <DEDUP_REMOVED lines=8> */
[----:B------:R-:W-:-:S03]  /*89e0*/  ISETP.GE.AND P0, PT, R9, 0x21, PT ;  /* 0x000000210900780c */ /* 0x000fc60003f06270 */
[----:B------:R-:W-:Y:S04]  /*89f0*/  SHFL.IDX PT, R22, R11, 0x1, 0x181f ;  /* 0x00381f000b167f89 */ /* 0x000fe800000e0000 */
[----:B------:R-:W1:Y:S06]  /*8a00*/  SHFL.IDX PT, R23, R10, 0x1, 0x181f ;  /* 0x00381f000a177f89 */ /* 0x000e6c00000e0000 */
[----:B------:R-:W-:Y:S01]  /*8a10*/  @P0 SHF.R.S32.HI R34, RZ, 0x1f, R229 ;  /* 0x0000001fff220819 */ /* 0x000fe200000114e5 */
[----:B------:R-:W-:Y:S01]  /*8a20*/  @P0 IMAD.SHL.U32 R9, R2, 0x2, RZ ;  /* 0x0000000202090824 */ /* 0x000fe200078e00ff */
[----:B------:R-:W-:-:S02]  /*8a30*/  @P0 SHF.R.S32.HI R32, RZ, 0x1f, R19 ;  /* 0x0000001fff200819 */ /* 0x000fc40000011413 */
[----:B------:R-:W-:Y:S02]  /*8a40*/  @P0 SHF.R.S32.HI R5, RZ, 0x1f, R18 ;  /* 0x0000001fff050819 */ /* 0x000fe40000011412 */
[----:B------:R-:W-:Y:S02]  /*8a50*/  @P0 LEA.HI R27, R34, R229, RZ, 0x3 ;  /* 0x000000e5221b0211 */ /* 0x000fe400078f18ff */
[----:B------:R-:W-:Y:S02]  /*8a60*/  @P0 LEA.HI R17, R32, R19, RZ, 0x3 ;  /* 0x0000001320110211 */ /* 0x000fe400078f18ff */
[----:B------:R-:W-:Y:S02]  /*8a70*/  @P0 LEA.HI R5, R5, R18, RZ, 0x3 ;  /* 0x0000001205050211 */ /* 0x000fe400078f18ff */
[----:B---3--:R-:W-:Y:S02]  /*8a80*/  @P0 LOP3.LUT R7, R27, 0xfffffff8, RZ, 0xc0, !PT ;  /* 0xfffffff81b070812 */ /* 0x008fe400078ec0ff */
[----:B------:R-:W-:Y:S01]  /*8a90*/  @P0 LOP3.LUT R6, R17, 0xfffffff8, RZ, 0xc0, !PT ;  /* 0xfffffff811060812 */ /* 0x000fe200078ec0ff */
[----:B------:R-:W-:Y:S01]  /*8aa0*/  IMAD R17, R223, c[0x0][0x214], R108 ;  /* 0x00008500df117a24 */ /* 0x000fe200078e026c */
[----:B------:R-:W-:Y:S01]  /*8ab0*/  @P0 LOP3.LUT R5, R5, 0xfffffff8, RZ, 0xc0, !PT ;  /* 0xfffffff805050812 */ /* 0x000fe200078ec0ff */
[----:B-1----:R-:W-:-:S04]  /*8ac0*/  @P0 IMAD.WIDE R10, R3, 0x2, R22 ;  /* 0x00000002030a0825 */ /* 0x002fc800078e0216 */
[--C-:B------:R-:W-:Y:S01]  /*8ad0*/  @P0 IMAD.WIDE R24, R7, 0x2, R22.reuse ;  /* 0x0000000207180825 */ /* 0x100fe200078e0216 */
[----:B------:R4:W-:Y:S03]  /*8ae0*/  @P0 LDGSTS.E.BYPASS.LTC128B.128 [R9+0xb080], [R10.64], !P6 ;  /* 0x0b0800000a090fae */ /* 0x0009e6000f101d50 */
[--C-:B------:R-:W-:Y:S01]  /*8af0*/  @P0 IMAD.WIDE R6, R6, 0x2, R22.reuse ;  /* 0x0000000206060825 */ /* 0x100fe200078e0216 */
[----:B------:R4:W-:Y:S01]  /*8b00*/  @P0 LDGSTS.E.BYPASS.LTC128B.128 [R9+0xc880], [R24.64], !P3 ;  /* 0x0c88000018090fae */ /* 0x0009e2000d901d50 */
[----:B------:R-:W-:Y:S02]  /*8b10*/  ISETP.GT.AND P3, PT, R228, 0x2f, PT ;  /* 0x0000002fe400780c */ /* 0x000fe40003f64270 */
[----:B--2---:R-:W-:Y:S01]  /*8b20*/  @P0 IMAD.WIDE R28, R5, 0x2, R22 ;  /* 0x00000002051c0825 */ /* 0x004fe200078e0216 */
[----:B------:R4:W-:Y:S03]  /*8b30*/  @P0 LDGSTS.E.BYPASS.LTC128B.128 [R9+0xe080], [R6.64], !P5 ;  /* 0x0e08000006090fae */ /* 0x0009e6000e901d50 */
[----:B------:R-:W-:Y:S01]  /*8b40*/  IMAD.WIDE.U32 R22, R223, c[0x0][0x210], RZ ;  /* 0x00008400df167a25 */ /* 0x000fe200078e00ff */
[----:B------:R4:W-:Y:S01]  /*8b50*/  @P0 LDGSTS.E.BYPASS.LTC128B.128 [R9+0xf880], [R28.64], !P4 ;  /* 0x0f8800001c090fae */ /* 0x0009e2000e101d50 */
[----:B------:R-:W-:-:S02]  /*8b60*/  ISETP.LT.AND P0, PT, RZ, c[0x0][0x27c], PT ;  /* 0x00009f00ff007a0c */ /* 0x000fc40003f01270 */
[----:B------:R-:W-:Y:S01]  /*8b70*/  IMAD.IADD R17, R23, 0x1, R17 ;  /* 0x0000000117117824 */ /* 0x000fe200078e0211 */
[----:B------:R-:W0:Y:S10]  /*8b80*/  LDGDEPBAR ;  /* 0x00000000000079af */ /* 0x000e340000000000 */
[----:B------:R-:W-:Y:S05]  /*8b90*/  @P0 BRA `(.L_x_882) ;  /* 0x0000002000000947 */ /* 0x000fea0003800000 */
[----:B------:R-:W-:-:S04]  /*8ba0*/  DEPBAR.LE SB0, 0x1 ;  /* 0x000080400000791a */ /* 0x000fc80000000000 */
[----:B------:R-:W-:Y:S05]  /*8bb0*/  BRA `(.L_x_883) ;  /* 0x00006bf000007947 */ /* 0x000fea0003800000 */
.L_x_882:
[----:B------:R-:W-:Y:S01]  /*8bc0*/  SHF.R.S32.HI R5, RZ, 0x1f, R110 ;  /* 0x0000001fff057819 */ /* 0x000fe2000001146e */
[----:B----4-:R-:W-:Y:S01]  /*8bd0*/  IMAD.WIDE.U32 R8, R110, c[0x0][0x280], RZ ;  /* 0x0000a0006e087a25 */ /* 0x010fe200078e00ff */
[----:B------:R-:W-:Y:S01]  /*8be0*/  ULDC.U8 UR4, c[0x0][0x298] ;  /* 0x0000a60000047ab9 */ /* 0x000fe20000000000 */
[----:B------:R-:W-:Y:S01]  /*8bf0*/  BSSY B2, `(.L_x_883) ;  /* 0x00006bb000027945 */ /* 0x000fe20003800000 */
[----:B------:R-:W-:Y:S01]  /*8c00*/  SHF.L.U32 R24, R2, 0x1, RZ ;  /* 0x0000000102187819 */ /* 0x000fe200000006ff */
[C---:B------:R-:W-:Y:S01]  /*8c10*/  IMAD R7, R5.reuse, c[0x0][0x280], RZ ;  /* 0x0000a00005077a24 */ /* 0x040fe200078e02ff */
[----:B------:R-:W-:Y:S01]  /*8c20*/  LEA R36, P0, R8, c[0x0][0x270], 0x1 ;  /* 0x00009c0008247a11 */ /* 0x000fe200078008ff */
[----:B------:R-:W-:Y:S02]  /*8c30*/  IMAD R5, R5, c[0x0][0x290], RZ ;  /* 0x0000a40005057a24 */ /* 0x000fe400078e02ff */
[C---:B------:R-:W-:Y:S02]  /*8c40*/  IMAD R6, R110.reuse, c[0x0][0x284], R7 ;  /* 0x0000a1006e067a24 */ /* 0x040fe400078e0207 */
[----:B------:R-:W-:-:S03]  /*8c50*/  IMAD R5, R110, c[0x0][0x294], R5 ;  /* 0x0000a5006e057a24 */ /* 0x000fc600078e0205 */
[----:B------:R-:W-:-:S04]  /*8c60*/  IADD3 R6, R6, R9, RZ ;  /* 0x0000000906067210 */ /* 0x000fc80007ffe0ff */
[----:B------:R-:W-:Y:S01]  /*8c70*/  LEA.HI.X R37, R8, c[0x0][0x274], R6, 0x1, P0 ;  /* 0x00009d0008257a11 */ /* 0x000fe200000f0c06 */
[----:B------:R-:W-:-:S05]  /*8c80*/  IMAD.WIDE.U32 R6, R110, c[0x0][0x290], RZ ;  /* 0x0000a4006e067a25 */ /* 0x000fca00078e00ff */
[----:B------:R-:W-:Y:S02]  /*8c90*/  IADD3 R5, R5, R7, RZ ;  /* 0x0000000705057210 */ /* 0x000fe40007ffe0ff */
[----:B------:R-:W-:-:S04]  /*8ca0*/  LEA R38, P0, R6, c[0x0][0x288], 0x1 ;  /* 0x0000a20006267a11 */ /* 0x000fc800078008ff */
        /* <DEDUP_REMOVED lines=35> */
[----:B-1----:R-:W-:-:S12]  /*8ee0*/  CS2R R40, SRZ ;  /* 0x0000000000287805 */ /* 0x002fd8000001ff00 */
[----:B------:R-:W-:-:S04]  /*8ef0*/  @!P0 SHF.R.S32.HI R5, RZ, 0x1f, R4 ;  /* 0x0000001fff058819 */ /* 0x000fc80000011404 */
[----:B------:R-:W-:-:S04]  /*8f00*/  @!P0 LEA.HI R5, R5, R4, RZ, 0x2 ;  /* 0x0000000405058211 */ /* 0x000fc800078f10ff */
[----:B------:R-:W-:Y:S02]  /*8f10*/  @!P0 LOP3.LUT R9, R5, 0xfffffffc, RZ, 0xc0, !PT ;  /* 0xfffffffc05098812 */ /* 0x000fe400078ec0ff */
[----:B------:R-:W-:-:S03]  /*8f20*/  CS2R R4, SRZ ;  /* 0x0000000000047805 */ /* 0x000fc6000001ff00 */
[----:B--2---:R-:W-:-:S04]  /*8f30*/  @!P0 IMAD.WIDE R34, R9, 0x2, R36 ;  /* 0x0000000209228825 */ /* 0x004fc800078e0224 */
        /* <DEDUP_REMOVED lines=14> */
.L_x_886:
[----:B------:R-:W-:Y:S05]  /*9020*/  BSYNC B0 ;  /* 0x0000000000007941 */ /* 0x000fea0003800000 */
.L_x_885:
[----:B-----5:R-:W-:Y:S01]  /*9030*/  IMAD.MOV.U32 R49, RZ, RZ, R32 ;  /* 0x000000ffff317224 */ /* 0x020fe200078e0020 */
[----:B----4-:R-:W-:Y:S01]  /*9040*/  SHF.R.U64 R38, R32, 0x10, R33 ;  /* 0x0000001020267819 */ /* 0x010fe20000001221 */
[--C-:B------:R-:W-:Y:S01]  /*9050*/  IMAD.MOV.U32 R35, RZ, RZ, R29.reuse ;  /* 0x000000ffff237224 */ /* 0x100fe200078e001d */
[----:B------:R-:W-:Y:S01]  /*9060*/  SHF.R.U32.HI R32, RZ, 0x10, R29 ;  /* 0x00000010ff207819 */ /* 0x000fe2000001161d */
[----:B------:R-:W-:Y:S01]  /*9070*/  IMAD R26, R109, -0x80, R26 ;  /* 0xffffff806d1a7824 */ /* 0x000fe200078e021a */
[--C-:B------:R-:W-:Y:S01]  /*9080*/  SHF.R.U32.HI R37, RZ, 0x10, R33.reuse ;  /* 0x00000010ff257819 */ /* 0x100fe20000011621 */
[----:B------:R-:W-:Y:S01]  /*9090*/  IMAD.MOV.U32 R47, RZ, RZ, R33 ;  /* 0x000000ffff2f7224 */ /* 0x000fe200078e0021 */
[----:B------:R-:W-:Y:S01]  /*90a0*/  PRMT R32, R35, 0x5410, R32 ;  /* 0x0000541023207816 */ /* 0x000fe20000000020 */
[----:B------:R-:W-:Y:S01]  /*90b0*/  IMAD.MOV.U32 R50, RZ, RZ, R28 ;  /* 0x000000ffff327224 */ /* 0x000fe200078e001c */
[----:B------:R-:W-:Y:S01]  /*90c0*/  IMNMX R35, R26, 0x80, PT ;  /* 0x000000801a237817 */ /* 0x000fe20003800200 */
[----:B------:R-:W-:Y:S01]  /*90d0*/  IMAD.MOV.U32 R45, RZ, RZ, R41 ;  /* 0x000000ffff2d7224 */ /* 0x000fe200078e0029 */
[----:B------:R-:W-:Y:S01]  /*90e0*/  SHF.R.U64 R33, R28, 0x10, R29 ;  /* 0x000000101c217819 */ /* 0x000fe2000000121d */
[----:B------:R-:W-:Y:S01]  /*90f0*/  IMAD.MOV.U32 R43, RZ, RZ, R30 ;  /* 0x000000ffff2b7224 */ /* 0x000fe200078e001e */
[----:B------:R-:W-:Y:S01]  /*9100*/  ISETP.GE.AND P0, PT, R80, R35, PT ;  /* 0x000000235000720c */ /* 0x000fe20003f06270 */
[----:B------:R-:W-:Y:S01]  /*9110*/  IMAD.MOV.U32 R48, RZ, RZ, R40 ;  /* 0x000000ffff307224 */ /* 0x000fe200078e0028 */
[--C-:B------:R-:W-:Y:S01]  /*9120*/  SHF.R.U64 R29, R40, 0x10, R41.reuse ;  /* 0x00000010281d7819 */ /* 0x100fe20000001229 */
[----:B------:R-:W-:Y:S01]  /*9130*/  IMAD.MOV.U32 R42, RZ, RZ, R6 ;  /* 0x000000ffff2a7224 */ /* 0x000fe200078e0006 */
[----:B------:R-:W-:Y:S01]  /*9140*/  SHF.R.U32.HI R28, RZ, 0x10, R41 ;  /* 0x00000010ff1c7819 */ /* 0x000fe20000011629 */
[--C-:B------:R-:W-:Y:S01]  /*9150*/  IMAD.MOV.U32 R41, RZ, RZ, R31.reuse ;  /* 0x000000ffff297224 */ /* 0x100fe200078e001f */
[----:B------:R-:W-:Y:S01]  /*9160*/  SHF.R.U64 R36, R30, 0x10, R31 ;  /* 0x000000101e247819 */ /* 0x000fe2000000121f */
[----:B------:R-:W-:Y:S01]  /*9170*/  IMAD.MOV.U32 R39, RZ, RZ, R7 ;  /* 0x000000ffff277224 */ /* 0x000fe200078e0007 */
[----:B------:R-:W-:Y:S01]  /*9180*/  SHF.R.U32.HI R34, RZ, 0x10, R31 ;  /* 0x00000010ff227819 */ /* 0x000fe2000001161f */
        /* <DEDUP_REMOVED lines=9> */
[----:B------:R-:W-:Y:S01]  /*9220*/  SHF.R.U64 R25, R10, 0x10, R11 ;  /* 0x000000100a197819 */ /* 0x000fe2000000120b */
[----:B------:R-:W-:Y:S01]  /*9230*/  IMAD.MOV.U32 R4, RZ, RZ, R53 ;  /* 0x000000ffff047224 */ /* 0x000fe200078e0035 */
[----:B------:R-:W-:Y:S01]  /*9240*/  SHF.R.U32.HI R11, RZ, 0x10, R11 ;  /* 0x00000010ff0b7819 */ /* 0x000fe2000001160b */
[----:B------:R-:W-:-:S04]  /*9250*/  DEPBAR.LE SB0, 0x1 ;  /* 0x000080400000791a */ /* 0x000fc80000000000 */
[--C-:B------:R-:W-:Y:S01]  /*9260*/  SHF.R.U64 R10, R52, 0x10, R53.reuse ;  /* 0x00000010340a7819 */ /* 0x100fe20000001235 */
[----:B------:R-:W-:Y:S01]  /*9270*/  BSSY B1, `(.L_x_887) ;  /* 0x00000bc000017945 */ /* 0x000fe20003800000 */
[----:B------:R-:W-:Y:S02]  /*9280*/  SHF.R.U32.HI R9, RZ, 0x10, R53 ;  /* 0x00000010ff097819 */ /* 0x000fe40000011635 */
        /* <DEDUP_REMOVED lines=37> */
[C---:B------:R-:W-:Y:S01]  /*94e0*/  SHF.L.U32 R44, R37.reuse, 0x10, RZ ;  /* 0x00000010252c7819 */ /* 0x040fe200000006ff */
[----:B------:R-:W-:Y:S01]  /*94f0*/  FFMA.FTZ R40, R40, R42, R39 ;  /* 0x0000002a28287223 */ /* 0x000fe20000010027 */
[----:B------:R-:W-:Y:S01]  /*9500*/  SHF.L.U32 R42, R34, 0x10, RZ ;  /* 0x00000010222a7819 */ /* 0x000fe200000006ff */
        /* <DEDUP_REMOVED lines=18> */
.L_x_890:
[----:B------:R-:W-:Y:S05]  /*9630*/  BSYNC B0 ;  /* 0x0000000000007941 */ /* 0x000fea0003800000 */
.L_x_889:
        /* <DEDUP_REMOVED lines=20> */
[----:B------:R-:W-:Y:S01]  /*9780*/  FFMA.FTZ R5, R40, R44, -R5 ;  /* 0x0000002c28057223 */ /* 0x000fe20000010805 */
[----:B------:R-:W-:Y:S01]  /*9790*/  SHF.L.U32 R44, R32, 0x10, RZ ;  /* 0x00000010202c7819 */ /* 0x000fe200000006ff */
[----:B------:R-:W-:Y:S01]  /*97a0*/  FFMA.FTZ R40, R40, R42, R39 ;  /* 0x0000002a28287223 */ /* 0x000fe20000010027 */
[----:B------:R-:W-:Y:S01]  /*97b0*/  SHF.L.U32 R42, R30, 0x10, RZ ;  /* 0x000000101e2a7819 */ /* 0x000fe200000006ff */
[-C--:B------:R-:W-:Y:S01]  /*97c0*/  FMUL.FTZ R48, R48, R43.reuse ;  /* 0x0000002b30307220 */ /* 0x080fe20000410000 */
[----:B------:R-:W-:Y:S01]  /*97d0*/  LOP3.LUT R39, R30, 0xffff0000, RZ, 0xc0, !PT ;  /* 0xffff00001e277812 */ /* 0x000fe200078ec0ff */
[----:B------:R-:W-:Y:S01]  /*97e0*/  FFMA.FTZ R7, R4, R43, -R7 ;  /* 0x0000002b04077223 */ /* 0x000fe20000010807 */
        /* <DEDUP_REMOVED lines=15> */
.L_x_892:
[----:B------:R-:W-:Y:S05]  /*98e0*/  BSYNC B0 ;  /* 0x0000000000007941 */ /* 0x000fea0003800000 */
.L_x_891:
        /* <DEDUP_REMOVED lines=42> */
.L_x_894:
[----:B------:R-:W-:Y:S05]  /*9b90*/  BSYNC B0 ;  /* 0x0000000000007941 */ /* 0x000fea0003800000 */
.L_x_893:
[----:B-1----:R-:W-:-:S04]  /*9ba0*/  IADD3 R4, R8, 0x60, RZ ;  /* 0x0000006008047810 */ /* 0x002fc80007ffe0ff */
[----:B------:R-:W-:-:S13]  /*9bb0*/  ISETP.GE.AND P0, PT, R4, c[0x0][0x27c], PT ;  /* 0x00009f0004007a0c */ /* 0x000fda0003f06270 */
[----:B------:R-:W-:Y:S05]  /*9bc0*/  @P0 BRA `(.L_x_888) ;  /* 0x0000026000000947 */ /* 0x000fea0003800000 */
[----:B------:R-:W1:Y:S01]  /*9bd0*/  LDS.128 R4, [R24+0x1c080] ;  /* 0x01c0800018047984 */ /* 0x000e620000000c00 */
[C---:B------:R-:W-:Y:S01]  /*9be0*/  SHF.L.U32 R44, R25.reuse, 0x10, RZ ;  /* 0x00000010192c7819 */ /* 0x040fe200000006ff */
        /* <DEDUP_REMOVED lines=36> */
.L_x_888:
[----:B------:R-:W-:Y:S05]  /*9e30*/  BSYNC B1 ;  /* 0x0000000000017941 */ /* 0x000fea0003800000 */
.L_x_887:
[----:B-1----:R-:W-:Y:S01]  /*9e40*/  IADD3 R4, R80, 0x20, RZ ;  /* 0x0000002050047810 */ /* 0x002fe20007ffe0ff */
[----:B------:R-:W-:Y:S03]  /*9e50*/  BSSY B1, `(.L_x_895) ;  /* 0x00000ac000017945 */ /* 0x000fe60003800000 */
[----:B------:R-:W-:-:S13]  /*9e60*/  ISETP.GE.AND P0, PT, R4, R35, PT ;  /* 0x000000230400720c */ /* 0x000fda0003f06270 */
        /* <DEDUP_REMOVED lines=23> */
[C---:B------:R-:W-:Y:S01]  /*9fe0*/  SHF.L.U32 R41, R34.reuse, 0x10, RZ ;  /* 0x0000001022297819 */ /* 0x040fe200000006ff */
[C---:B------:R-:W-:Y:S01]  /*9ff0*/  FMUL.FTZ R48, R43.reuse, R48 ;  /* 0x000000302b307220 */ /* 0x040fe20000410000 */
        /* <DEDUP_REMOVED lines=17> */
.L_x_898:
[----:B------:R-:W-:Y:S05]  /*a110*/  BSYNC B0 ;  /* 0x0000000000007941 */ /* 0x000fea0003800000 */
.L_x_897:
        /* <DEDUP_REMOVED lines=42> */
.L_x_900:
[----:B------:R-:W-:Y:S05]  /*a3c0*/  BSYNC B0 ;  /* 0x0000000000007941 */ /* 0x000fea0003800000 */
.L_x_899:
        /* <DEDUP_REMOVED lines=42> */
.L_x_902:
[----:B------:R-:W-:Y:S05]  /*a670*/  BSYNC B0 ;  /* 0x0000000000007941 */ /* 0x000fea0003800000 */
.L_x_901:
[----:B-1----:R-:W-:-:S04]  /*a680*/  IADD3 R4, R8, 0x60, RZ ;  /* 0x0000006008047810 */ /* 0x002fc80007ffe0ff */
[----:B------:R-:W-:-:S13]  /*a690*/  ISETP.GE.AND P0, PT, R4, c[0x0][0x27c], PT ;  /* 0x00009f0004007a0c */ /* 0x000fda0003f06270 */
[----:B------:R-:W-:Y:S05]  /*a6a0*/  @P0 BRA `(.L_x_896) ;  /* 0x0000026000000947 */ /* 0x000fea0003800000 */
[----:B------:R-:W1:Y:S01]  /*a6b0*/  LDS.128 R4, [R24+0x1d080] ;  /* 0x01d0800018047984 */ /* 0x000e620000000c00 */
[C---:B------:R-:W-:Y:S01]  /*a6c0*/  SHF.L.U32 R42, R25.reuse, 0x10, RZ ;  /* 0x00000010192a7819 */ /* 0x040fe200000006ff */
        /* <DEDUP_REMOVED lines=36> */
.L_x_896:
[----:B------:R-:W-:Y:S05]  /*a910*/  BSYNC B1 ;  /* 0x0000000000017941 */ /* 0x000fea0003800000 */
.L_x_895:
        /* <DEDUP_REMOVED lines=45> */
.L_x_906:
[----:B------:R-:W-:Y:S05]  /*abf0*/  BSYNC B0 ;  /* 0x0000000000007941 */ /* 0x000fea0003800000 */
.L_x_905:
        /* <DEDUP_REMOVED lines=42> */
.L_x_908:
[----:B------:R-:W-:Y:S05]  /*aea0*/  BSYNC B0 ;  /* 0x0000000000007941 */ /* 0x000fea0003800000 */
.L_x_907:
        /* <DEDUP_REMOVED lines=42> */
.L_x_910:
[----:B------:R-:W-:Y:S05]  /*b150*/  BSYNC B0 ;  /* 0x0000000000007941 */ /* 0x000fea0003800000 */
.L_x_909:
        /* <DEDUP_REMOVED lines=41> */
.L_x_904:
[----:B------:R-:W-:Y:S05]  /*b3f0*/  BSYNC B1 ;  /* 0x0000000000017941 */ /* 0x000fea0003800000 */
.L_x_903:
[----:B-1----:R-:W-:-:S04]  /*b400*/  IADD3 R4, R80, 0x60, RZ ;  /* 0x0000006050047810 */ /* 0x002fc80007ffe0ff */
[----:B------:R-:W-:-:S13]  /*b410*/  ISETP.GE.AND P0, PT, R4, R35, PT ;  /* 0x000000230400720c */ /* 0x000fda0003f06270 */
[----:B------:R-:W-:Y:S05]  /*b420*/  @P0 BRA `(.L_x_911) ;  /* 0x0000437000000947 */ /* 0x000fea0003800000 */
[----:B------:R-:W-:Y:S01]  /*b430*/  ISETP.GE.AND P0, PT, R8, c[0x0][0x27c], PT ;  /* 0x00009f0008007a0c */ /* 0x000fe20003f06270 */
[----:B------:R-:W-:-:S12]  /*b440*/  BSSY B0, `(.L_x_912) ;  /* 0x0000028000007945 */ /* 0x000fd80003800000 */
[----:B------:R-:W-:Y:S05]  /*b450*/  @P0 BRA `(.L_x_913) ;  /* 0x0000026000000947 */ /* 0x000fea0003800000 */
[----:B------:R-:W1:Y:S01]  /*b460*/  LDS.128 R4, [R24+0x13080] ;  /* 0x0130800018047984 */ /* 0x000e620000000c00 */
[C---:B------:R-:W-:Y:S02]  /*b470*/  SHF.L.U32 R40, R38.reuse, 0x10, RZ ;  /* 0x0000001026287819 */ /* 0x040fe400000006ff */
[----:B------:R-:W-:Y:S01]  /*b480*/  LOP3.LUT R41, R38, 0xffff0000, RZ, 0xc0, !PT ;  /* 0xffff000026297812 */ /* 0x000fe200078ec0ff */
[C---:B------:R-:W-:Y:S01]  /*b490*/  IMAD.U32 R38, R36.reuse, 0x10000, RZ ;  /* 0x0001000024267824 */ /* 0x040fe200078e00ff */
[----:B------:R-:W-:Y:S02]  /*b4a0*/  LOP3.LUT R36, R36, 0xffff0000, RZ, 0xc0, !PT ;  /* 0xffff000024247812 */ /* 0x000fe400078ec0ff */
[C---:B-1----:R-:W-:Y:S01]  /*b4b0*/  LOP3.LUT R35, R4.reuse, 0xffff0000, RZ, 0xc0, !PT ;  /* 0xffff000004237812 */ /* 0x042fe200078ec0ff */
[----:B------:R-:W-:Y:S01]  /*b4c0*/  IMAD.U32 R42, R7, 0x10000, RZ ;  /* 0x00010000072a7824 */ /* 0x000fe200078e00ff */
[----:B------:R-:W-:Y:S02]  /*b4d0*/  SHF.L.U32 R39, R4, 0x10, RZ ;  /* 0x0000001004277819 */ /* 0x000fe400000006ff */
[----:B------:R-:W-:-:S02]  /*b4e0*/  SHF.L.U32 R44, R6, 0x10, RZ ;  /* 0x00000010062c7819 */ /* 0x000fc400000006ff */
[----:B------:R-:W-:Y:S01]  /*b4f0*/  LOP3.LUT R43, R6, 0xffff0000, RZ, 0xc0, !PT ;  /* 0xffff0000062b7812 */ /* 0x000fe200078ec0ff */
[-C--:B------:R-:W-:Y:S01]  /*b500*/  FMUL.FTZ R6, R38, R35.reuse ;  /* 0x0000002326067220 */ /* 0x080fe20000410000 */
[C---:B------:R-:W-:Y:S01]  /*b510*/  SHF.L.U32 R4, R5.reuse, 0x10, RZ ;  /* 0x0000001005047819 */ /* 0x040fe200000006ff */
[C---:B------:R-:W-:Y:S01]  /*b520*/  FMUL.FTZ R35, R40.reuse, R35 ;  /* 0x0000002328237220 */ /* 0x040fe20000410000 */
[----:B------:R-:W-:Y:S01]  /*b530*/  LOP3.LUT R5, R5, 0xffff0000, RZ, 0xc0, !PT ;  /* 0xffff000005057812 */ /* 0x000fe200078ec0ff */
[-C--:B------:R-:W-:Y:S01]  /*b540*/  FFMA.FTZ R6, R40, R39.reuse, -R6 ;  /* 0x0000002728067223 */ /* 0x080fe20000010806 */
[----:B------:R-:W-:Y:S01]  /*b550*/  LOP3.LUT R45, R7, 0xffff0000, RZ, 0xc0, !PT ;  /* 0xffff0000072d7812 */ /* 0x000fe200078ec0ff */
[----:B------:R-:W-:Y:S01]  /*b560*/  FFMA.FTZ R35, R38, R39, R35 ;  /* 0x0000002726237223 */ /* 0x000fe20000010023 */
[----:B------:R-:W-:Y:S01]  /*b570*/  SHF.L.U32 R38, R34, 0x10, RZ ;  /* 0x0000001022267819 */ /* 0x000fe200000006ff */
[-C--:B------:R-:W-:Y:S01]  /*b580*/  FMUL.FTZ R7, R36, R5.reuse ;  /* 0x0000000524077220 */ /* 0x080fe20000410000 */
[----:B------:R-:W-:Y:S01]  /*b590*/  SHF.L.U32 R39, R37, 0x10, RZ ;  /* 0x0000001025277819 */ /* 0x000fe200000006ff */
[C---:B------:R-:W-:Y:S01]  /*b5a0*/  FMUL.FTZ R5, R41.reuse, R5 ;  /* 0x0000000529057220 */ /* 0x040fe20000410000 */
[----:B------:R-:W-:Y:S01]  /*b5b0*/  LOP3.LUT R34, R34, 0xffff0000, RZ, 0xc0, !PT ;  /* 0xffff000022227812 */ /* 0x000fe200078ec0ff */
[-C--:B------:R-:W-:Y:S01]  /*b5c0*/  FFMA.FTZ R7, R41, R4.reuse, -R7 ;  /* 0x0000000429077223 */ /* 0x080fe20000010807 */
[----:B------:R-:W-:Y:S01]  /*b5d0*/  LOP3.LUT R37, R37, 0xffff0000, RZ, 0xc0, !PT ;  /* 0xffff000025257812 */ /* 0x000fe200078ec0ff */
[----:B------:R-:W-:-:S02]  /*b5e0*/  FFMA.FTZ R36, R36, R4, R5 ;  /* 0x0000000424247223 */ /* 0x000fc40000010005 */
[----:B------:R-:W-:Y:S02]  /*b5f0*/  FMUL.FTZ R4, R38, R43 ;  /* 0x0000002b26047220 */ /* 0x000fe40000410000 */
[----:B------:R-:W-:Y:S02]  /*b600*/  FMUL.FTZ R5, R34, R45 ;  /* 0x0000002d22057220 */ /* 0x000fe40000410000 */
[----:B------:R-:W-:Y:S02]  /*b610*/  FMUL.FTZ R43, R39, R43 ;  /* 0x0000002b272b7220 */ /* 0x000fe40000410000 */
[----:B------:R-:W-:Y:S02]  /*b620*/  FMUL.FTZ R45, R37, R45 ;  /* 0x0000002d252d7220 */ /* 0x000fe40000410000 */
[----:B------:R-:W-:Y:S01]  /*b630*/  FFMA.FTZ R39, R39, R44, -R4 ;  /* 0x0000002c27277223 */ /* 0x000fe20000010804 */
        /* <DEDUP_REMOVED lines=8> */
.L_x_913:
[----:B------:R-:W-:Y:S05]  /*b6c0*/  BSYNC B0 ;  /* 0x0000000000007941 */ /* 0x000fea0003800000 */
.L_x_912:
        /* <DEDUP_REMOVED lines=20> */
[-C--:B------:R-:W-:Y:S02]  /*b810*/  FFMA.FTZ R6, R5, R35.reuse, -R6 ;  /* 0x0000002305067223 */ /* 0x080fe40000010806 */
[----:B------:R-:W-:Y:S01]  /*b820*/  FFMA.FTZ R5, R37, R4, -R7 ;  /* 0x0000000425057223 */ /* 0x000fe20000010807 */
[----:B------:R-:W-:Y:S01]  /*b830*/  SHF.L.U32 R7, R30, 0x10, RZ ;  /* 0x000000101e077819 */ /* 0x000fe200000006ff */
[----:B------:R-:W-:Y:S01]  /*b840*/  FFMA.FTZ R33, R33, R35, R34 ;  /* 0x0000002321217223 */ /* 0x000fe20000010022 */
[----:B------:R-:W-:Y:S01]  /*b850*/  SHF.L.U32 R34, R32, 0x10, RZ ;  /* 0x0000001020227819 */ /* 0x000fe200000006ff */
[----:B------:R-:W-:Y:S01]  /*b860*/  FMUL.FTZ R36, R37, R36 ;  /* 0x0000002425247220 */ /* 0x000fe20000410000 */
[----:B------:R-:W-:-:S02]  /*b870*/  LOP3.LUT R30, R30, 0xffff0000, RZ, 0xc0, !PT ;  /* 0xffff00001e1e7812 */ /* 0x000fc400078ec0ff */
[----:B------:R-:W-:Y:S01]  /*b880*/  LOP3.LUT R32, R32, 0xffff0000, RZ, 0xc0, !PT ;  /* 0xffff000020207812 */ /* 0x000fe200078ec0ff */
[----:B------:R-:W-:Y:S01]  /*b890*/  FFMA.FTZ R36, R31, R4, R36 ;  /* 0x000000041f247223 */ /* 0x000fe20000010024 */
[----:B------:R-:W-:Y:S01]  /*b8a0*/  F2FP.BF16.PACK_AB R4, R33, R6 ;  /* 0x000000062104723e */ /* 0x000fe200000010ff */
[-C--:B------:R-:W-:Y:S02]  /*b8b0*/  FMUL.FTZ R31, R7, R39.reuse ;  /* 0x00000027071f7220 */ /* 0x080fe40000410000 */
[----:B------:R-:W-:Y:S01]  /*b8c0*/  FMUL.FTZ R39, R34, R39 ;  /* 0x0000002722277220 */ /* 0x000fe20000410000 */
[----:B------:R-:W-:Y:S01]  /*b8d0*/  F2FP.BF16.PACK_AB R5, R36, R5 ;  /* 0x000000052405723e */ /* 0x000fe200000010ff */
[-C--:B------:R-:W-:Y:S02]  /*b8e0*/  FMUL.FTZ R35, R30, R41.reuse ;  /* 0x000000291e237220 */ /* 0x080fe40000410000 */
[----:B------:R-:W-:Y:S02]  /*b8f0*/  FMUL.FTZ R41, R32, R41 ;  /* 0x0000002920297220 */ /* 0x000fe40000410000 */
[----:B------:R-:W-:-:S02]  /*b900*/  FFMA.FTZ R31, R34, R40, -R31 ;  /* 0x00000028221f7223 */ /* 0x000fc4000001081f */
[----:B------:R-:W-:Y:S02]  /*b910*/  FFMA.FTZ R40, R7, R40, R39 ;  /* 0x0000002807287223 */ /* 0x000fe40000010027 */
[-C--:B------:R-:W-:Y:S02]  /*b920*/  FFMA.FTZ R7, R32, R38.reuse, -R35 ;  /* 0x0000002620077223 */ /* 0x080fe40000010823 */
[----:B------:R-:W-:Y:S01]  /*b930*/  FFMA.FTZ R30, R30, R38, R41 ;  /* 0x000000261e1e7223 */ /* 0x000fe20000010029 */
[----:B------:R-:W-:-:S04]  /*b940*/  F2FP.BF16.PACK_AB R6, R40, R31 ;  /* 0x0000001f2806723e */ /* 0x000fc800000010ff */
[----:B------:R-:W-:-:S05]  /*b950*/  F2FP.BF16.PACK_AB R7, R30, R7 ;  /* 0x000000071e07723e */ /* 0x000fca00000010ff */
[----:B------:R1:W-:Y:S02]  /*b960*/  STS.128 [R24+0x17080], R4 ;  /* 0x0170800418007388 */ /* 0x0003e40000000c00 */
.L_x_915:
[----:B------:R-:W-:Y:S05]  /*b970*/  BSYNC B0 ;  /* 0x0000000000007941 */ /* 0x000fea0003800000 */
.L_x_914:
        /* <DEDUP_REMOVED lines=42> */
.L_x_917:
[----:B------:R-:W-:Y:S05]  /*bc20*/  BSYNC B0 ;  /* 0x0000000000007941 */ /* 0x000fea0003800000 */
.L_x_916:
[----:B------:R-:W-:-:S04]  /*bc30*/  IADD3 R8, R8, 0x60, RZ ;  /* 0x0000006008087810 */ /* 0x000fc80007ffe0ff */
[----:B------:R-:W-:-:S13]  /*bc40*/  ISETP.GE.AND P0, PT, R8, c[0x0][0x27c], PT ;  /* 0x00009f0008007a0c */ /* 0x000fda0003f06270 */
[----:B------:R-:W-:Y:S05]  /*bc50*/  @P0 BRA `(.L_x_911) ;  /* 0x00003b4000000947 */ /* 0x000fea0003800000 */
[----:B-1----:R-:W1:Y:S01]  /*bc60*/  LDS.128 R4, [R24+0x1f080] ;  /* 0x01f0800018047984 */ /* 0x002e620000000c00 */
        /* <DEDUP_REMOVED lines=11> */
[-C--:B------:R-:W-:Y:S01]  /*bd20*/  FMUL.FTZ R6, R25, R8.reuse ;  /* 0x0000000819067220 */ /* 0x080fe20000410000 */
[----:B------:R-:W-:Y:S01]  /*bd30*/  LOP3.LUT R32, R7, 0xffff0000, RZ, 0xc0, !PT ;  /* 0xffff000007207812 */ /* 0x000fe200078ec0ff */
[-C--:B------:R-:W-:Y:S02]  /*bd40*/  FMUL.FTZ R7, R10, R27.reuse ;  /* 0x0000001b0a077220 */ /* 0x080fe40000410000 */
[C---:B------:R-:W-:Y:S02]  /*bd50*/  FMUL.FTZ R8, R5.reuse, R8 ;  /* 0x0000000805087220 */ /* 0x040fe40000410000 */
[----:B------:R-:W-:Y:S02]  /*bd60*/  FFMA.FTZ R6, R5, R26, -R6 ;  /* 0x0000001a05067223 */ /* 0x000fe40000010806 */
[C---:B------:R-:W-:Y:S01]  /*bd70*/  FFMA.FTZ R5, R28.reuse, R4, -R7 ;  /* 0x000000041c057223 */ /* 0x040fe20000010807 */
        /* <DEDUP_REMOVED lines=19> */
[----:B------:R1:W-:Y:S01]  /*beb0*/  STS.128 [R24+0x1f080], R4 ;  /* 0x01f0800418007388 */ /* 0x0003e20000000c00 */
[----:B------:R-:W-:Y:S05]  /*bec0*/  BRA `(.L_x_911) ;  /* 0x000038d000007947 */ /* 0x000fea0003800000 */
.L_x_884:
        /* <DEDUP_REMOVED lines=28> */
.L_x_919:
[----:B------:R-:W-:Y:S05]  /*c090*/  BSYNC B0 ;  /* 0x0000000000007941 */ /* 0x000fea0003800000 */
.L_x_918:
[--C-:B-1---5:R-:W-:Y:S01]  /*c0a0*/  SHF.R.U64 R39, R30, 0x10, R31.reuse ;  /* 0x000000101e277819 */ /* 0x122fe2000000121f */
[--C-:B------:R-:W-:Y:S01]  /*c0b0*/  IMAD.MOV.U32 R38, RZ, RZ, R31.reuse ;  /* 0x000000ffff267224 */ /* 0x100fe200078e001f */
[----:B------:R-:W-:Y:S01]  /*c0c0*/  SHF.R.U32.HI R55, RZ, 0x10, R31 ;  /* 0x00000010ff377819 */ /* 0x000fe2000001161f */
[----:B------:R-:W-:Y:S01]  /*c0d0*/  IMAD.MOV.U32 R51, RZ, RZ, R32 ;  /* 0x000000ffff337224 */ /* 0x000fe200078e0020 */
[--C-:B------:R-:W-:Y:S01]  /*c0e0*/  SHF.R.U64 R32, R32, 0x10, R33.reuse ;  /* 0x0000001020207819 */ /* 0x100fe20000001221 */
[--C-:B------:R-:W-:Y:S01]  /*c0f0*/  IMAD.MOV.U32 R31, RZ, RZ, R33.reuse ;  /* 0x000000ffff1f7224 */ /* 0x100fe200078e0021 */
[----:B------:R-:W-:Y:S01]  /*c100*/  SHF.R.U32.HI R50, RZ, 0x10, R33 ;  /* 0x00000010ff327819 */ /* 0x000fe20000011621 */
[----:B------:R-:W-:Y:S01]  /*c110*/  IMAD R33, R109, -0x80, R26 ;  /* 0xffffff806d217824 */ /* 0x000fe200078e021a */
[--C-:B------:R-:W-:Y:S01]  /*c120*/  SHF.R.U64 R41, R28, 0x10, R29.reuse ;  /* 0x000000101c297819 */ /* 0x100fe2000000121d */
[--C-:B------:R-:W-:Y:S01]  /*c130*/  IMAD.MOV.U32 R40, RZ, RZ, R29.reuse ;  /* 0x000000ffff287224 */ /* 0x100fe200078e001d */
[----:B------:R-:W-:Y:S01]  /*c140*/  SHF.R.U32.HI R53, RZ, 0x10, R29 ;  /* 0x00000010ff357819 */ /* 0x000fe2000001161d */
[----:B------:R-:W-:Y:S01]  /*c150*/  IMAD.MOV.U32 R56, RZ, RZ, R30 ;  /* 0x000000ffff387224 */ /* 0x000fe200078e001e */
[----:B------:R-:W-:Y:S01]  /*c160*/  IMNMX R33, R33, 0x80, PT ;  /* 0x0000008021217817 */ /* 0x000fe20003800200 */
[----:B------:R-:W-:Y:S01]  /*c170*/  IMAD.MOV.U32 R45, RZ, RZ, R34 ;  /* 0x000000ffff2d7224 */ /* 0x000fe200078e0022 */
[--C-:B------:R-:W-:Y:S01]  /*c180*/  SHF.R.U64 R30, R34, 0x10, R35.reuse ;  /* 0x00000010221e7819 */ /* 0x100fe20000001223 */
[--C-:B------:R-:W-:Y:S01]  /*c190*/  IMAD.MOV.U32 R29, RZ, RZ, R35.reuse ;  /* 0x000000ffff1d7224 */ /* 0x100fe200078e0023 */
[----:B------:R-:W-:Y:S01]  /*c1a0*/  ISETP.GE.AND P0, PT, R80, R33, PT ;  /* 0x000000215000720c */ /* 0x000fe20003f06270 */
        /* <DEDUP_REMOVED lines=128> */
.L_x_923:
[----:B------:R-:W-:Y:S05]  /*c9b0*/  BSYNC B0 ;  /* 0x0000000000007941 */ /* 0x000fea0003800000 */
.L_x_922:
[----:B------:R-:W-:-:S13]  /*c9c0*/  ISETP.GE.AND P0, PT, R229, c[0x0][0x27c], PT ;  /* 0x00009f00e5007a0c */ /* 0x000fda0003f06270 */
[----:B------:R-:W-:Y:S05]  /*c9d0*/  @P0 BRA `(.L_x_921) ;  /* 0x0000061000000947 */ /* 0x000fea0003800000 */
[----:B-1----:R-:W-:Y:S01]  /*c9e0*/  SHF.R.S32.HI R6, RZ, 0x1f, R229 ;  /* 0x0000001fff067819 */ /* 0x002fe200000114e5 */
[----:B------:R-:W-:Y:S01]  /*c9f0*/  IMAD.MOV.U32 R7, RZ, RZ, c[0x0][0x27c] ;  /* 0x00009f00ff077624 */ /* 0x000fe200078e00ff */
[----:B------:R-:W-:Y:S01]  /*ca00*/  SHF.L.U32 R48, R32, 0x10, RZ ;  /* 0x0000001020307819 */ /* 0x000fe200000006ff */
[----:B------:R-:W-:Y:S01]  /*ca10*/  IMAD.U32 R50, R28, 0x10000, RZ ;  /* 0x000100001c327824 */ /* 0x000fe200078e00ff */
[CC--:B------:R-:W-:Y:S01]  /*ca20*/  LEA.HI R5, R6.reuse, R229.reuse, RZ, 0x3 ;  /* 0x000000e506057211 */ /* 0x0c0fe200078f18ff */
        /* <DEDUP_REMOVED lines=55> */
[----:B------:R-:W-:Y:S01]  /*cda0*/  FFMA.FTZ R50, R45, R50, -R55 ;  /* 0x000000322d327223 */ /* 0x000fe20000010837 */
[----:B------:R-:W-:Y:S01]  /*cdb0*/  SHF.L.U32 R7, R27, 0x10, RZ ;  /* 0x000000101b077819 */ /* 0x000fe200000006ff */
[----:B------:R-:W-:Y:S01]  /*cdc0*/  FFMA.FTZ R45, R45, R48, R51 ;  /* 0x000000302d2d7223 */ /* 0x000fe20000010033 */
[----:B------:R-:W-:Y:S01]  /*cdd0*/  F2FP.BF16.PACK_AB R4, R4, R43 ;  /* 0x0000002b0404723e */ /* 0x000fe200000010ff */
[----:B------:R-:W-:Y:S02]  /*cde0*/  FMUL.FTZ R51, R53, R6 ;  /* 0x0000000635337220 */ /* 0x000fe40000410000 */
        /* <DEDUP_REMOVED lines=32> */
.L_x_921:
[----:B------:R-:W-:Y:S05]  /*cff0*/  BSYNC B1 ;  /* 0x0000000000017941 */ /* 0x000fea0003800000 */
.L_x_920:
[----:B-1----:R-:W-:Y:S01]  /*d000*/  IADD3 R24, R80, 0x20, RZ ;  /* 0x0000002050187810 */ /* 0x002fe20007ffe0ff */
[----:B------:R-:W-:Y:S03]  /*d010*/  BSSY B1, `(.L_x_924) ;  /* 0x00000d2000017945 */ /* 0x000fe60003800000 */
[----:B------:R-:W-:-:S13]  /*d020*/  ISETP.GE.AND P0, PT, R24, R33, PT ;  /* 0x000000211800720c */ /* 0x000fda0003f06270 */
        /* <DEDUP_REMOVED lines=101> */
.L_x_927:
[----:B------:R-:W-:Y:S05]  /*d680*/  BSYNC B0 ;  /* 0x0000000000007941 */ /* 0x000fea0003800000 */
.L_x_926:
        /* <DEDUP_REMOVED lines=17> */
[----:B------:R-:W-:Y:S02]  /*d7a0*/  SHF.R.U32.HI R4, RZ, 0x3, R10 ;  /* 0x00000003ff047819 */ /* 0x000fe4000001160a */
[----:B------:R-:W-:Y:S02]  /*d7b0*/  LEA.HI R6, R6, R9, RZ, 0x3 ;  /* 0x0000000906067211 */ /* 0x000fe400078f18ff */
[----:B------:R-:W-:Y:S02]  /*d7c0*/  LOP3.LUT R7, R10, 0x38, R7, 0xf8, !PT ;  /* 0x000000380a077812 */ /* 0x000fe400078ef807 */
[----:B------:R-:W-:Y:S01]  /*d7d0*/  SHF.L.U32 R8, R8, 0x7, RZ ;  /* 0x0000000708087819 */ /* 0x000fe200000006ff */
[----:B------:R-:W-:Y:S01]  /*d7e0*/  IMAD.SHL.U32 R6, R6, 0x400, RZ ;  /* 0x0000040006067824 */ /* 0x000fe200078e00ff */
[----:B------:R-:W-:-:S02]  /*d7f0*/  LOP3.LUT R11, R10, 0x38, R11, 0xf8, !PT ;  /* 0x000000380a0b7812 */ /* 0x000fc400078ef80b */
[----:B------:R-:W-:Y:S02]  /*d800*/  LOP3.LUT R5, R5, 0xfffffe00, RZ, 0xc0, !PT ;  /* 0xfffffe0005057812 */ /* 0x000fe400078ec0ff */
[-C--:B------:R-:W-:Y:S02]  /*d810*/  LOP3.LUT R24, R7, R4.reuse, RZ, 0x3c, !PT ;  /* 0x0000000407187212 */ /* 0x080fe400078e3cff */
[----:B------:R-:W-:Y:S02]  /*d820*/  LOP3.LUT R6, R6, 0x7fffe000, RZ, 0xc0, !PT ;  /* 0x7fffe00006067812 */ /* 0x000fe400078ec0ff */
[----:B------:R-:W-:Y:S02]  /*d830*/  LOP3.LUT R8, R8, 0x7fffe000, RZ, 0xc0, !PT ;  /* 0x7fffe00008087812 */ /* 0x000fe400078ec0ff */
[----:B------:R-:W-:Y:S02]  /*d840*/  LOP3.LUT R11, R11, R4, RZ, 0x3c, !PT ;  /* 0x000000040b0b7212 */ /* 0x000fe400078e3cff */
        /* <DEDUP_REMOVED lines=11> */
[----:B--2---:R-:W-:Y:S01]  /*d900*/  IMAD.U32 R44, R8, 0x10000, RZ ;  /* 0x00010000082c7824 */ /* 0x004fe200078e00ff */
        /* <DEDUP_REMOVED lines=19> */
[----:B------:R-:W-:Y:S01]  /*da40*/  FMUL.FTZ R51, R52, R5 ;  /* 0x0000000534337220 */ /* 0x000fe20000410000 */
        /* <DEDUP_REMOVED lines=24> */
[C---:B------:R-:W-:Y:S01]  /*dbd0*/  FMUL.FTZ R45, R52.reuse, R45 ;  /* 0x0000002d342d7220 */ /* 0x040fe20000410000 */
        /* <DEDUP_REMOVED lines=21> */
.L_x_925:
[----:B------:R-:W-:Y:S05]  /*dd30*/  BSYNC B1 ;  /* 0x0000000000017941 */ /* 0x000fea0003800000 */
.L_x_924:
        /* <DEDUP_REMOVED lines=104> */
.L_x_931:
[----:B------:R-:W-:Y:S05]  /*e3c0*/  BSYNC B0 ;  /* 0x0000000000007941 */ /* 0x000fea0003800000 */
.L_x_930:
        /* <DEDUP_REMOVED lines=106> */
.L_x_929:
[----:B------:R-:W-:Y:S05]  /*ea70*/  BSYNC B1 ;  /* 0x0000000000017941 */ /* 0x000fea0003800000 */
.L_x_928:
[----:B-1----:R-:W-:-:S04]  /*ea80*/  IADD3 R24, R80, 0x60, RZ ;  /* 0x0000006050187810 */ /* 0x002fc80007ffe0ff */
        /* <DEDUP_REMOVED lines=8> */
[----:B------:R-:W-:Y:S01]  /*eb10*/  LOP3.LUT R54, R37, 0xffff0000, RZ, 0xc0, !PT ;  /* 0xffff000025367812 */ /* 0x000fe200078ec0ff */
[----:B------:R-:W-:Y:S01]  /*eb20*/  IMAD.U32 R48, R35, 0x10000, RZ ;  /* 0x0001000023307824 */ /* 0x000fe200078e00ff */
[----:B------:R-:W-:Y:S01]  /*eb30*/  LEA.HI R8, R8, R13, RZ, 0x1d ;  /* 0x0000000d08087211 */ /* 0x000fe200078fe8ff */
[----:B------:R-:W-:Y:S01]  /*eb40*/  IMAD.U32 R52, R39, 0x10000, RZ ;  /* 0x0001000027347824 */ /* 0x000fe200078e00ff */
[----:B------:R-:W-:Y:S02]  /*eb50*/  LEA.HI R4, R5, R24, RZ, 0x3 ;  /* 0x0000001805047211 */ /* 0x000fe400078f18ff */
[----:B------:R-:W-:Y:S01]  /*eb60*/  SHF.R.S32.HI R5, RZ, 0x1f, R8 ;  /* 0x0000001fff057819 */ /* 0x000fe20000011408 */
[----:B------:R-:W-:Y:S01]  /*eb70*/  IMAD.SHL.U32 R6, R8, 0x8, RZ ;  /* 0x0000000808067824 */ /* 0x000fe200078e00ff */
[----:B------:R-:W-:-:S02]  /*eb80*/  LOP3.LUT R10, R10, 0x1c0, RZ, 0xc0, !PT ;  /* 0x000001c00a0a7812 */ /* 0x000fc400078ec0ff */
[----:B------:R-:W-:Y:S02]  /*eb90*/  LEA.HI R5, R5, R8, RZ, 0x3 ;  /* 0x0000000805057211 */ /* 0x000fe400078f18ff */
[----:B------:R-:W-:Y:S02]  /*eba0*/  SHF.L.U32 R4, R4, 0x6, RZ ;  /* 0x0000000604047819 */ /* 0x000fe400000006ff */
[----:B------:R-:W-:Y:S01]  /*ebb0*/  SHF.R.U32.HI R7, RZ, 0x3, R10 ;  /* 0x00000003ff077819 */ /* 0x000fe2000001160a */
[----:B------:R-:W-:Y:S01]  /*ebc0*/  IMAD.SHL.U32 R5, R5, 0x400, RZ ;  /* 0x0000040005057824 */ /* 0x000fe200078e00ff */
[C---:B------:R-:W-:Y:S02]  /*ebd0*/  LOP3.LUT R6, R10.reuse, 0x38, R6, 0xf8, !PT ;  /* 0x000000380a067812 */ /* 0x040fe400078ef806 */
[----:B------:R-:W-:Y:S02]  /*ebe0*/  LOP3.LUT R9, R10, 0x38, R3, 0xf8, !PT ;  /* 0x000000380a097812 */ /* 0x000fe400078ef803 */
[----:B------:R-:W-:-:S02]  /*ebf0*/  LOP3.LUT R4, R4, 0xfffffe00, RZ, 0xc0, !PT ;  /* 0xfffffe0004047812 */ /* 0x000fc400078ec0ff */
[----:B------:R-:W-:Y:S02]  /*ec00*/  LOP3.LUT R33, R6, R7, RZ, 0x3c, !PT ;  /* 0x0000000706217212 */ /* 0x000fe400078e3cff */
[----:B------:R-:W-:Y:S02]  /*ec10*/  LOP3.LUT R5, R5, 0x7fffe000, RZ, 0xc0, !PT ;  /* 0x7fffe00005057812 */ /* 0x000fe400078ec0ff */
[----:B------:R-:W-:Y:S02]  /*ec20*/  LOP3.LUT R9, R4, R9, R7, 0xf6, !PT ;  /* 0x0000000904097212 */ /* 0x000fe400078ef607 */
[----:B------:R-:W-:Y:S02]  /*ec30*/  IADD3 R33, R33, R5, R4 ;  /* 0x0000000521217210 */ /* 0x000fe40007ffe004 */
[----:B------:R-:W-:Y:S02]  /*ec40*/  SHF.L.U32 R42, R9, 0x1, RZ ;  /* 0x00000001092a7819 */ /* 0x000fe400000006ff */
[----:B------:R-:W-:Y:S01]  /*ec50*/  LOP3.LUT R35, R35, 0xffff0000, RZ, 0xc0, !PT ;  /* 0xffff000023237812 */ /* 0x000fe200078ec0ff */
[----:B------:R-:W-:-:S02]  /*ec60*/  IMAD.SHL.U32 R33, R33, 0x2, RZ ;  /* 0x0000000221217824 */ /* 0x000fc400078e00ff */
[----:B------:R-:W1:Y:S04]  /*ec70*/  LDS.128 R8, [R42+0x10080] ;  /* 0x010080002a087984 */ /* 0x000e680000000c00 */
[----:B------:R-:W2:Y:S01]  /*ec80*/  LDS.128 R4, [R33+0x10080] ;  /* 0x0100800021047984 */ /* 0x000ea20000000c00 */
[C---:B-1----:R-:W-:Y:S01]  /*ec90*/  IMAD.U32 R44, R8.reuse, 0x10000, RZ ;  /* 0x00010000082c7824 */ /* 0x042fe200078e00ff */
[----:B------:R-:W-:Y:S01]  /*eca0*/  LOP3.LUT R43, R8, 0xffff0000, RZ, 0xc0, !PT ;  /* 0xffff0000082b7812 */ /* 0x000fe200078ec0ff */
[----:B------:R-:W-:Y:S01]  /*ecb0*/  IMAD.U32 R45, R10, 0x10000, RZ ;  /* 0x000100000a2d7824 */ /* 0x000fe200078e00ff */
[C---:B------:R-:W-:Y:S01]  /*ecc0*/  SHF.L.U32 R8, R9.reuse, 0x10, RZ ;  /* 0x0000001009087819 */ /* 0x040fe200000006ff */
[----:B--2---:R-:W-:Y:S01]  /*ecd0*/  IMAD.U32 R49, R4, 0x10000, RZ ;  /* 0x0001000004317824 */ /* 0x004fe200078e00ff */
[----:B------:R-:W-:-:S02]  /*ece0*/  LOP3.LUT R46, R9, 0xffff0000, RZ, 0xc0, !PT ;  /* 0xffff0000092e7812 */ /* 0x000fc400078ec0ff */
[C---:B------:R-:W-:Y:S02]  /*ecf0*/  SHF.L.U32 R9, R11.reuse, 0x10, RZ ;  /* 0x000000100b097819 */ /* 0x040fe400000006ff */
[----:B------:R-:W-:Y:S02]  /*ed00*/  LOP3.LUT R50, R11, 0xffff0000, RZ, 0xc0, !PT ;  /* 0xffff00000b327812 */ /* 0x000fe400078ec0ff */
[----:B------:R-:W-:Y:S02]  /*ed10*/  SHF.L.U32 R11, R6, 0x10, RZ ;  /* 0x00000010060b7819 */ /* 0x000fe400000006ff */
[----:B------:R-:W-:Y:S02]  /*ed20*/  LOP3.LUT R47, R4, 0xffff0000, RZ, 0xc0, !PT ;  /* 0xffff0000042f7812 */ /* 0x000fe400078ec0ff */
[C---:B------:R-:W-:Y:S02]  /*ed30*/  SHF.L.U32 R4, R5.reuse, 0x10, RZ ;  /* 0x0000001005047819 */ /* 0x040fe400000006ff */
        /* <DEDUP_REMOVED lines=9> */
[----:B------:R-:W-:Y:S01]  /*edd0*/  IMAD.U32 R39, R37, 0x10000, RZ ;  /* 0x0001000025277824 */ /* 0x000fe200078e00ff */
[----:B------:R-:W-:Y:S01]  /*ede0*/  SHF.L.U32 R6, R7, 0x10, RZ ;  /* 0x0000001007067819 */ /* 0x000fe200000006ff */
[-C--:B------:R-:W-:Y:S01]  /*edf0*/  FMUL.FTZ R55, R35, R51.reuse ;  /* 0x0000003323377220 */ /* 0x080fe20000410000 */
[----:B------:R-:W-:Y:S01]  /*ee00*/  LOP3.LUT R7, R7, 0xffff0000, RZ, 0xc0, !PT ;  /* 0xffff000007077812 */ /* 0x000fe200078ec0ff */
[----:B------:R-:W-:-:S02]  /*ee10*/  FMUL.FTZ R51, R52, R51 ;  /* 0x0000003334337220 */ /* 0x000fc40000410000 */
[-C--:B------:R-:W-:Y:S02]  /*ee20*/  FMUL.FTZ R48, R39, R49.reuse ;  /* 0x0000003127307220 */ /* 0x080fe40000410000 */
[----:B------:R-:W-:Y:S02]  /*ee30*/  FMUL.FTZ R49, R45, R49 ;  /* 0x000000312d317220 */ /* 0x000fe40000410000 */
[-C--:B------:R-:W-:Y:S02]  /*ee40*/  FFMA.FTZ R52, R52, R10.reuse, -R55 ;  /* 0x0000000a34347223 */ /* 0x080fe40000010837 */
[----:B------:R-:W-:Y:S01]  /*ee50*/  FFMA.FTZ R56, R35, R10, R51 ;  /* 0x0000000a23387223 */ /* 0x000fe20000010033 */
[----:B------:R-:W-:Y:S01]  /*ee60*/  LOP3.LUT R10, R41, 0xffff0000, RZ, 0xc0, !PT ;  /* 0xffff0000290a7812 */ /* 0x000fe200078ec0ff */
[-C--:B------:R-:W-:Y:S01]  /*ee70*/  FFMA.FTZ R49, R39, R44.reuse, R49 ;  /* 0x0000002c27317223 */ /* 0x080fe20000010031 */
[----:B------:R-:W-:Y:S01]  /*ee80*/  SHF.L.U32 R35, R36, 0x10, RZ ;  /* 0x0000001024237819 */ /* 0x000fe200000006ff */
[-C--:B------:R-:W-:Y:S01]  /*ee90*/  FMUL.FTZ R39, R54, R47.reuse ;  /* 0x0000002f36277220 */ /* 0x080fe20000410000 */
[----:B------:R-:W-:Y:S01]  /*eea0*/  SHF.L.U32 R41, R38, 0x10, RZ ;  /* 0x0000001026297819 */ /* 0x000fe200000006ff */
[----:B------:R-:W-:Y:S01]  /*eeb0*/  IMAD.U32 R37, R40, 0x10000, RZ ;  /* 0x0001000028257824 */ /* 0x000fe200078e00ff */
[----:B------:R-:W-:Y:S01]  /*eec0*/  LOP3.LUT R36, R36, 0xffff0000, RZ, 0xc0, !PT ;  /* 0xffff000024247812 */ /* 0x000fe200078ec0ff */
[----:B------:R-:W-:Y:S01]  /*eed0*/  FFMA.FTZ R48, R45, R44, -R48 ;  /* 0x0000002c2d307223 */ /* 0x000fe20000010830 */
[----:B------:R-:W-:Y:S01]  /*eee0*/  LOP3.LUT R40, R40, 0xffff0000, RZ, 0xc0, !PT ;  /* 0xffff000028287812 */ /* 0x000fe200078ec0ff */
[----:B------:R-:W-:Y:S01]  /*eef0*/  FMUL.FTZ R47, R10, R47 ;  /* 0x0000002f0a2f7220 */ /* 0x000fe20000410000 */
[----:B------:R-:W-:Y:S01]  /*ef00*/  LOP3.LUT R38, R38, 0xffff0000, RZ, 0xc0, !PT ;  /* 0xffff000026267812 */ /* 0x000fe200078ec0ff */
[----:B------:R-:W-:-:S02]  /*ef10*/  FFMA.FTZ R39, R10, R43, -R39 ;  /* 0x0000002b0a277223 */ /* 0x000fc40000010827 */
[-C--:B------:R-:W-:Y:S02]  /*ef20*/  FMUL.FTZ R44, R35, R4.reuse ;  /* 0x00000004232c7220 */ /* 0x080fe40000410000 */
[----:B------:R-:W-:Y:S02]  /*ef30*/  IMAD.U32 R10, R34, 0x10000, RZ ;  /* 0x00010000220a7824 */ /* 0x000fe400078e00ff */
[----:B------:R-:W-:Y:S02]  /*ef40*/  FMUL.FTZ R4, R37, R4 ;  /* 0x0000000425047220 */ /* 0x000fe40000410000 */
[----:B------:R-:W-:Y:S02]  /*ef50*/  FMUL.FTZ R58, R10, R6 ;  /* 0x000000060a3a7220 */ /* 0x000fe40000410000 */
[----:B------:R-:W-:Y:S01]  /*ef60*/  FFMA.FTZ R35, R35, R8, R4 ;  /* 0x0000000823237223 */ /* 0x000fe20000010004 */
[----:B------:R-:W-:Y:S01]  /*ef70*/  LOP3.LUT R4, R34, 0xffff0000, RZ, 0xc0, !PT ;  /* 0xffff000022047812 */ /* 0x000fe200078ec0ff */
[----:B------:R-:W-:-:S02]  /*ef80*/  FMUL.FTZ R6, R41, R6 ;  /* 0x0000000629067220 */ /* 0x000fc40000410000 */
[-C--:B------:R-:W-:Y:S02]  /*ef90*/  FFMA.FTZ R58, R41, R9.reuse, -R58 ;  /* 0x00000009293a7223 */ /* 0x080fe4000001083a */
[----:B------:R-:W-:Y:S01]  /*efa0*/  FFMA.FTZ R34, R10, R9, R6 ;  /* 0x000000090a227223 */ /* 0x000fe20000010006 */
[----:B------:R-:W-:Y:S01]  /*efb0*/  F2FP.BF16.PACK_AB R6, R56, R11 ;  /* 0x0000000b3806723e */ /* 0x000fe200000010ff */
[----:B------:R-:W-:Y:S01]  /*efc0*/  FFMA.FTZ R44, R37, R8, -R44 ;  /* 0x00000008252c7223 */ /* 0x000fe2000001082c */
[----:B------:R-:W-:Y:S01]  /*efd0*/  F2FP.BF16.PACK_AB R10, R52, R5 ;  /* 0x00000005340a723e */ /* 0x000fe200000010ff */
[----:B------:R-:W-:Y:S01]  /*efe0*/  FMUL.FTZ R9, R36, R53 ;  /* 0x0000003524097220 */ /* 0x000fe20000410000 */
[----:B------:R-:W-:Y:S01]  /*eff0*/  F2FP.BF16.PACK_AB R8, R39, R48 ;  /* 0x000000302708723e */ /* 0x000fe200000010ff */
[----:B------:R-:W-:Y:S02]  /*f000*/  FMUL.FTZ R41, R4, R7 ;  /* 0x0000000704297220 */ /* 0x000fe40000410000 */
[----:B------:R-:W-:-:S02]  /*f010*/  FMUL.FTZ R53, R40, R53 ;  /* 0x0000003528357220 */ /* 0x000fc40000410000 */
[----:B------:R-:W-:Y:S02]  /*f020*/  FMUL.FTZ R37, R38, R7 ;  /* 0x0000000726257220 */ /* 0x000fe40000410000 */
[----:B------:R-:W-:Y:S02]  /*f030*/  FFMA.FTZ R9, R40, R46, -R9 ;  /* 0x0000002e28097223 */ /* 0x000fe40000010809 */
[----:B------:R-:W-:Y:S02]  /*f040*/  FFMA.FTZ R7, R38, R50, -R41 ;  /* 0x0000003226077223 */ /* 0x000fe40000010829 */
[----:B------:R-:W-:Y:S01]  /*f050*/  FFMA.FTZ R54, R54, R43, R47 ;  /* 0x0000002b36367223 */ /* 0x000fe2000001002f */
[----:B------:R-:W-:Y:S01]  /*f060*/  F2FP.BF16.PACK_AB R9, R9, R44 ;  /* 0x0000002c0909723e */ /* 0x000fe200000010ff */
[----:B------:R-:W-:Y:S01]  /*f070*/  FFMA.FTZ R36, R36, R46, R53 ;  /* 0x0000002e24247223 */ /* 0x000fe20000010035 */
[----:B------:R-:W-:Y:S01]  /*f080*/  F2FP.BF16.PACK_AB R11, R7, R58 ;  /* 0x0000003a070b723e */ /* 0x000fe200000010ff */
[----:B------:R-:W-:Y:S01]  /*f090*/  FFMA.FTZ R37, R4, R50, R37 ;  /* 0x0000003204257223 */ /* 0x000fe20000010025 */
[----:B------:R-:W-:-:S02]  /*f0a0*/  F2FP.BF16.PACK_AB R4, R54, R49 ;  /* 0x000000313604723e */ /* 0x000fc400000010ff */
[----:B------:R-:W-:Y:S01]  /*f0b0*/  F2FP.BF16.PACK_AB R5, R36, R35 ;  /* 0x000000232405723e */ /* 0x000fe200000010ff */
[----:B------:R1:W-:Y:S01]  /*f0c0*/  STS.128 [R42+0x10080], R8 ;  /* 0x010080082a007388 */ /* 0x0003e20000000c00 */
[----:B------:R-:W-:-:S05]  /*f0d0*/  F2FP.BF16.PACK_AB R7, R37, R34 ;  /* 0x000000222507723e */ /* 0x000fca00000010ff */
[----:B------:R1:W-:Y:S02]  /*f0e0*/  STS.128 [R33+0x10080], R4 ;  /* 0x0100800421007388 */ /* 0x0003e40000000c00 */
.L_x_933:
[----:B------:R-:W-:Y:S05]  /*f0f0*/  BSYNC B0 ;  /* 0x0000000000007941 */ /* 0x000fea0003800000 */
.L_x_932:
[----:B------:R-:W-:-:S13]  /*f100*/  ISETP.GE.AND P0, PT, R229, c[0x0][0x27c], PT ;  /* 0x00009f00e5007a0c */ /* 0x000fda0003f06270 */
[----:B------:R-:W-:Y:S05]  /*f110*/  @P0 BRA `(.L_x_911) ;  /* 0x0000068000000947 */ /* 0x000fea0003800000 */
[----:B-1----:R-:W-:Y:S01]  /*f120*/  SHF.R.S32.HI R8, RZ, 0x1f, R229 ;  /* 0x0000001fff087819 */ /* 0x002fe200000114e5 */
[----:B------:R-:W-:Y:S01]  /*f130*/  IMAD.MOV.U32 R9, RZ, RZ, c[0x0][0x27c] ;  /* 0x00009f00ff097624 */ /* 0x000fe200078e00ff */
[----:B------:R-:W-:Y:S01]  /*f140*/  SHF.R.S32.HI R5, RZ, 0x1f, R24 ;  /* 0x0000001fff057819 */ /* 0x000fe20000011418 */
[----:B------:R-:W-:Y:S01]  /*f150*/  IMAD.SHL.U32 R10, R24, 0x40, RZ ;  /* 0x00000040180a7824 */ /* 0x000fe200078e00ff */
[-C--:B------:R-:W-:Y:S01]  /*f160*/  LEA.HI R11, R8, R229.reuse, RZ, 0x3 ;  /* 0x000000e5080b7211 */ /* 0x080fe200078f18ff */
[----:B------:R-:W-:Y:S01]  /*f170*/  IMAD.U32 R40, R32, 0x10000, RZ ;  /* 0x0001000020287824 */ /* 0x000fe200078e00ff */
[----:B------:R-:W-:Y:S01]  /*f180*/  LEA.HI R5, R5, R24, RZ, 0x3 ;  /* 0x0000001805057211 */ /* 0x000fe200078f18ff */
[----:B------:R-:W-:Y:S01]  /*f190*/  IMAD.U32 R49, R27, 0x10000, RZ ;  /* 0x000100001b317824 */ /* 0x000fe200078e00ff */
[----:B------:R-:W-:Y:S01]  /*f1a0*/  SHF.R.S32.HI R4, RZ, 0x3, R11 ;  /* 0x00000003ff047819 */ /* 0x000fe2000001140b */
[----:B------:R-:W-:Y:S01]  /*f1b0*/  IMAD.U32 R51, R31, 0x10000, RZ ;  /* 0x000100001f337824 */ /* 0x000fe200078e00ff */
        /* <DEDUP_REMOVED lines=23> */
[----:B------:R-:W-:Y:S02]  /*f330*/  SHF.L.U32 R24, R24, 0x1, RZ ;  /* 0x0000000118187819 */ /* 0x000fe400000006ff */
[----:B------:R-:W-:-:S03]  /*f340*/  LOP3.LUT R31, R31, 0xffff0000, RZ, 0xc0, !PT ;  /* 0xffff00001f1f7812 */ /* 0x000fc600078ec0ff */
        /* <DEDUP_REMOVED lines=22> */
[----:B------:R-:W-:Y:S01]  /*f4b0*/  IMAD.U32 R32, R26, 0x10000, RZ ;  /* 0x000100001a207824 */ /* 0x000fe200078e00ff */
[----:B------:R-:W-:Y:S01]  /*f4c0*/  LOP3.LUT R7, R7, 0xffff0000, RZ, 0xc0, !PT ;  /* 0xffff000007077812 */ /* 0x000fe200078ec0ff */
[----:B------:R-:W-:Y:S01]  /*f4d0*/  FFMA.FTZ R38, R5, R35, R38 ;  /* 0x0000002305267223 */ /* 0x000fe20000010026 */
[----:B------:R-:W-:Y:S01]  /*f4e0*/  SHF.L.U32 R5, R30, 0x10, RZ ;  /* 0x000000101e057819 */ /* 0x000fe200000006ff */
[----:B------:R-:W-:-:S02]  /*f4f0*/  FMUL.FTZ R35, R32, R43 ;  /* 0x0000002b20237220 */ /* 0x000fc40000410000 */
[----:B------:R-:W-:Y:S02]  /*f500*/  FMUL.FTZ R45, R28, R11 ;  /* 0x0000000b1c2d7220 */ /* 0x000fe40000410000 */
[C---:B------:R-:W-:Y:S02]  /*f510*/  FMUL.FTZ R43, R5.reuse, R43 ;  /* 0x0000002b052b7220 */ /* 0x040fe40000410000 */
[----:B------:R-:W-:Y:S01]  /*f520*/  FFMA.FTZ R35, R5, R36, -R35 ;  /* 0x0000002405237223 */ /* 0x000fe20000010823 */
[----:B------:R-:W-:Y:S01]  /*f530*/  LOP3.LUT R5, R30, 0xffff0000, RZ, 0xc0, !PT ;  /* 0xffff00001e057812 */ /* 0x000fe200078ec0ff */
[----:B------:R-:W-:Y:S02]  /*f540*/  FMUL.FTZ R11, R40, R11 ;  /* 0x0000000b280b7220 */ /* 0x000fe40000410000 */
[----:B------:R-:W-:Y:S02]  /*f550*/  FMUL.FTZ R26, R47, R42 ;  /* 0x0000002a2f1a7220 */ /* 0x000fe40000410000 */
[----:B------:R-:W-:Y:S01]  /*f560*/  FFMA.FTZ R11, R28, R34, R11 ;  /* 0x000000221c0b7223 */ /* 0x000fe2000001000b */
[----:B------:R-:W-:Y:S01]  /*f570*/  SHF.L.U32 R28, R25, 0x10, RZ ;  /* 0x00000010191c7819 */ /* 0x000fe200000006ff */
[----:B------:R-:W-:-:S02]  /*f580*/  FMUL.FTZ R42, R5, R42 ;  /* 0x0000002a052a7220 */ /* 0x000fc40000410000 */
[----:B------:R-:W-:Y:S02]  /*f590*/  FFMA.FTZ R26, R5, R10, -R26 ;  /* 0x0000000a051a7223 */ /* 0x000fe4000001081a */
[-C--:B------:R-:W-:Y:S02]  /*f5a0*/  FMUL.FTZ R5, R49, R4.reuse ;  /* 0x0000000431057220 */ /* 0x080fe40000410000 */
[----:B------:R-:W-:Y:S02]  /*f5b0*/  FMUL.FTZ R4, R51, R4 ;  /* 0x0000000433047220 */ /* 0x000fe40000410000 */
[----:B------:R-:W-:Y:S02]  /*f5c0*/  IMAD.U32 R30, R29, 0x10000, RZ ;  /* 0x000100001d1e7824 */ /* 0x000fe400078e00ff */
[----:B------:R-:W-:Y:S02]  /*f5d0*/  FFMA.FTZ R42, R47, R10, R42 ;  /* 0x0000000a2f2a7223 */ /* 0x000fe4000001002a */
[----:B------:R-:W-:-:S02]  /*f5e0*/  FMUL.FTZ R10, R28, R41 ;  /* 0x000000291c0a7220 */ /* 0x000fc40000410000 */
[-C--:B------:R-:W-:Y:S01]  /*f5f0*/  FFMA.FTZ R49, R49, R8.reuse, R4 ;  /* 0x0000000831317223 */ /* 0x080fe20000010004 */
[----:B------:R-:W-:Y:S01]  /*f600*/  LOP3.LUT R4, R25, 0xffff0000, RZ, 0xc0, !PT ;  /* 0xffff000019047812 */ /* 0x000fe200078ec0ff */
[----:B------:R-:W-:Y:S01]  /*f610*/  FFMA.FTZ R5, R51, R8, -R5 ;  /* 0x0000000833057223 */ /* 0x000fe20000010805 */
[----:B------:R-:W-:Y:S01]  /*f620*/  LOP3.LUT R8, R29, 0xffff0000, RZ, 0xc0, !PT ;  /* 0xffff00001d087812 */ /* 0x000fe200078ec0ff */
[C---:B------:R-:W-:Y:S02]  /*f630*/  FMUL.FTZ R41, R30.reuse, R41 ;  /* 0x000000291e297220 */ /* 0x040fe40000410000 */
[-C--:B------:R-:W-:Y:S02]  /*f640*/  FFMA.FTZ R30, R30, R9.reuse, -R10 ;  /* 0x000000091e1e7223 */ /* 0x080fe4000001080a */
[----:B------:R-:W-:Y:S02]  /*f650*/  FFMA.FTZ R41, R28, R9, R41 ;  /* 0x000000091c297223 */ /* 0x000fe40000010029 */
[----:B------:R-:W-:-:S02]  /*f660*/  FFMA.FTZ R43, R32, R36, R43 ;  /* 0x00000024202b7223 */ /* 0x000fc4000001002b */
[-C--:B------:R-:W-:Y:S02]  /*f670*/  FMUL.FTZ R28, R27, R44.reuse ;  /* 0x0000002c1b1c7220 */ /* 0x080fe40000410000 */
[-C--:B------:R-:W-:Y:S02]  /*f680*/  FMUL.FTZ R10, R4, R7.reuse ;  /* 0x00000007040a7220 */ /* 0x080fe40000410000 */
[C---:B------:R-:W-:Y:S02]  /*f690*/  FMUL.FTZ R32, R31.reuse, R44 ;  /* 0x0000002c1f207220 */ /* 0x040fe40000410000 */
[----:B------:R-:W-:Y:S02]  /*f6a0*/  FMUL.FTZ R9, R8, R7 ;  /* 0x0000000708097220 */ /* 0x000fe40000410000 */
[----:B------:R-:W-:Y:S02]  /*f6b0*/  FFMA.FTZ R45, R40, R34, -R45 ;  /* 0x00000022282d7223 */ /* 0x000fe4000001082d */
[----:B------:R-:W-:-:S02]  /*f6c0*/  FFMA.FTZ R28, R31, R37, -R28 ;  /* 0x000000251f1c7223 */ /* 0x000fc4000001081c */
[----:B------:R-:W-:Y:S01]  /*f6d0*/  FFMA.FTZ R7, R8, R39, -R10 ;  /* 0x0000002708077223 */ /* 0x000fe2000001080a */
[----:B------:R-:W-:Y:S01]  /*f6e0*/  F2FP.BF16.PACK_AB R8, R45, R6 ;  /* 0x000000062d08723e */ /* 0x000fe200000010ff */
        /* <DEDUP_REMOVED lines=8> */
[----:B------:R1:W-:Y:S01]  /*f770*/  STS.128 [R33+0x10080], R8 ;  /* 0x0100800821007388 */ /* 0x0003e20000000c00 */
[----:B------:R-:W-:-:S05]  /*f780*/  F2FP.BF16.PACK_AB R7, R34, R41 ;  /* 0x000000292207723e */ /* 0x000fca00000010ff */
[----:B------:R1:W-:Y:S02]  /*f790*/  STS.128 [R24+0x10080], R4 ;  /* 0x0100800418007388 */ /* 0x0003e40000000c00 */
.L_x_911:
[----:B------:R-:W-:Y:S05]  /*f7a0*/  BSYNC B2 ;  /* 0x0000000000027941 */ /* 0x000fea0003800000 */
.L_x_883:
[----:B------:R-:W-:Y:S01]  /*f7b0*/  IMAD R21, R21, c[0x0][0x208], RZ ;  /* 0x0000820015157a24 */ /* 0x000fe200078e02ff */
[----:B-1--4-:R-:W-:Y:S01]  /*f7c0*/  SHF.R.S32.HI R7, RZ, 0x4, R14 ;  /* 0x00000004ff077819 */ /* 0x012fe2000001140e */
[----:B------:R-:W-:Y:S01]  /*f7d0*/  IMAD.SHL.U32 R6, R13, 0x40, RZ ;  /* 0x000000400d067824 */ /* 0x000fe200078e00ff */
[----:B------:R-:W-:Y:S01]  /*f7e0*/  LEA.HI R82, R15, R224, RZ, 0x5 ;  /* 0x000000e00f527211 */ /* 0x000fe200078f28ff */
[----:B------:R-:W-:Y:S01]  /*f7f0*/  IMAD.WIDE.U32 R8, R234, c[0x0][0x208], RZ ;  /* 0x00008200ea087a25 */ /* 0x000fe200078e00ff */
[----:B------:R-:W-:Y:S01]  /*f800*/  LEA.HI R14, R14, R7, RZ, 0x1 ;  /* 0x000000070e0e7211 */ /* 0x000fe200078f08ff */
[----:B------:R-:W-:-:S04]  /*f810*/  DEPBAR.LE SB0, 0x0 ;  /* 0x000080000000791a */ /* 0x000fc80000000000 */
[----:B------:R-:W-:Y:S01]  /*f820*/  IMAD R4, R234, c[0x0][0x20c], R21 ;  /* 0x00008300ea047a24 */ /* 0x000fe200078e0215 */
[----:B------:R-:W-:Y:S01]  /*f830*/  LOP3.LUT R6, R6, 0x1c0, RZ, 0xc0, !PT ;  /* 0x000001c006067812 */ /* 0x000fe200078ec0ff */
[----:B------:R-:W-:Y:S01]  /*f840*/  IMAD.SHL.U32 R5, R80, 0x8, RZ ;  /* 0x0000000850057824 */ /* 0x000fe200078e00ff */
[----:B------:R-:W-:Y:S01]  /*f850*/  SHF.R.S32.HI R88, RZ, 0x1f, R229 ;  /* 0x0000001fff587819 */ /* 0x000fe200000114e5 */
[----:B------:R-:W-:Y:S01]  /*f860*/  IMAD.IADD R9, R9, 0x1, R4 ;  /* 0x0000000109097824 */ /* 0x000fe200078e0204 */
[----:B------:R-:W-:Y:S01]  /*f870*/  LOP3.LUT R4, R14, 0xfffffffe, RZ, 0xc0, !PT ;  /* 0xfffffffe0e047812 */ /* 0x000fe200078ec0ff */
[----:B------:R-:W-:Y:S01]  /*f880*/  IMAD R20, R20, c[0x0][0x218], RZ ;  /* 0x0000860014147a24 */ /* 0x000fe200078e02ff */
[----:B------:R-:W-:Y:S01]  /*f890*/  LOP3.LUT R5, R6, 0x8, R5, 0xf8, !PT ;  /* 0x0000000806057812 */ /* 0x000fe200078ef805 */
[----:B------:R-:W-:Y:S01]  /*f8a0*/  IMAD.WIDE.U32 R8, R233, c[0x0][0x218], R8 ;  /* 0x00008600e9087a25 */ /* 0x000fe200078e0008 */
[----:B------:R-:W-:Y:S01]  /*f8b0*/  SHF.R.U32.HI R6, RZ, 0x3, R6 ;  /* 0x00000003ff067819 */ /* 0x000fe20000011606 */
[----:B------:R-:W-:Y:S01]  /*f8c0*/  BSSY B0, `(.L_x_934) ;  /* 0x0000070000007945 */ /* 0x000fe20003800000 */
[----:B------:R-:W-:Y:S01]  /*f8d0*/  LOP3.LUT R16, R16, 0xfffffff7, RZ, 0xc0, !PT ;  /* 0xfffffff710107812 */ /* 0x000fe200078ec0ff */
[----:B------:R-:W-:Y:S01]  /*f8e0*/  IMAD.IADD R4, R7, 0x1, -R4 ;  /* 0x0000000107047824 */ /* 0x000fe200078e0a04 */
[----:B------:R-:W-:Y:S01]  /*f8f0*/  LOP3.LUT R5, R5, R6, RZ, 0x3c, !PT ;  /* 0x0000000605057212 */ /* 0x000fe200078e3cff */
[----:B------:R-:W-:Y:S01]  /*f900*/  IMAD R20, R233, c[0x0][0x21c], R20 ;  /* 0x00008700e9147a24 */ /* 0x000fe200078e0214 */
[----:B------:R-:W-:Y:S01]  /*f910*/  BAR.SYNC.DEFER_BLOCKING 0x0 ;  /* 0x0000000000007b1d */ /* 0x000fe20000010000 */
[----:B------:R-:W-:Y:S01]  /*f920*/  IADD3 R10, P0, R22, R8, RZ ;  /* 0x00000008160a7210 */ /* 0x000fe20007f1e0ff */
[----:B------:R-:W-:Y:S01]  /*f930*/  IMAD.SHL.U32 R8, R12, 0x40, RZ ;  /* 0x000000400c087824 */ /* 0x000fe200078e00ff */
[----:B------:R-:W-:Y:S01]  /*f940*/  LEA.HI R88, R88, R229, RZ, 0x3 ;  /* 0x000000e558587211 */ /* 0x000fe200078f18ff */
[----:B------:R-:W-:Y:S01]  /*f950*/  IMAD R217, R4, 0x200, R5 ;  /* 0x0000020004d97824 */ /* 0x000fe200078e0205 */
[----:B------:R-:W-:Y:S01]  /*f960*/  R2P PR, R13, 0x6 ;  /* 0x000000060d007804 */ /* 0x000fe20000000000 */
[----:B------:R-:W-:Y:S01]  /*f970*/  IMAD.IADD R29, R83, 0x1, -R80 ;  /* 0x00000001531d7824 */ /* 0x000fe200078e0a50 */
[----:B------:R-:W-:Y:S01]  /*f980*/  IADD3.X R17, R17, R9, R20, P0, !PT ;  /* 0x0000000911117210 */ /* 0x000fe200007fe414 */
[----:B------:R-:W-:Y:S01]  /*f990*/  IMAD.SHL.U32 R217, R217, 0x2, RZ ;  /* 0x00000002d9d97824 */ /* 0x000fe200078e00ff */
[----:B------:R-:W-:Y:S01]  /*f9a0*/  LEA R28, P0, R10, c[0x0][0x1f8], 0x1 ;  /* 0x00007e000a1c7a11 */ /* 0x000fe200078008ff */
[----:B------:R-:W-:Y:S01]  /*f9b0*/  IMAD.SHL.U32 R9, R0, 0x40, RZ ;  /* 0x0000004000097824 */ /* 0x000fe200078e00ff */
[----:B------:R-:W-:Y:S01]  /*f9c0*/  LOP3.LUT R8, R8, 0x1c0, RZ, 0xc0, !PT ;  /* 0x000001c008087812 */ /* 0x000fe200078ec0ff */
[----:B------:R-:W-:Y:S01]  /*f9d0*/  IMAD.SHL.U32 R0, R82, 0x20, RZ ;  /* 0x0000002052007824 */ /* 0x000fe200078e00ff */
[C---:B------:R-:W-:Y:S01]  /*f9e0*/  IADD3 R5, R217.reuse, 0xa080, RZ ;  /* 0x0000a080d9057810 */ /* 0x040fe20007ffe0ff */
[----:B------:R-:W-:Y:S01]  /*f9f0*/  SHFL.IDX PT, R30, R28, RZ, 0x181f ;  /* 0x00181fff1c1e7589 */ /* 0x000fe200000e0000 */
[----:B------:R-:W-:Y:S01]  /*fa00*/  LEA.HI.X R10, R10, c[0x0][0x1fc], R17, 0x1, P0 ;  /* 0x00007f000a0a7a11 */ /* 0x000fe200000f0c11 */
[----:B------:R-:W-:Y:S01]  /*fa10*/  IMAD.SHL.U32 R235, R2, 0x2, RZ ;  /* 0x0000000202eb7824 */ /* 0x000fe200078e00ff */
[----:B------:R-:W-:-:S02]  /*fa20*/  IADD3 R216, R217, 0xa0a0, RZ ;  /* 0x0000a0a0d9d87810 */ /* 0x000fc40007ffe0ff */
[----:B------:R-:W-:Y:S01]  /*fa30*/  @P1 IADD3 R216, R5, -0x20, RZ ;  /* 0xffffffe005d81810 */ /* 0x000fe20007ffe0ff */
[----:B------:R-:W-:Y:S01]  /*fa40*/  IMAD.SHL.U32 R5, R4, 0x8, RZ ;  /* 0x0000000804057824 */ /* 0x000fe200078e00ff */
[----:B------:R-:W1:Y:S01]  /*fa50*/  SHFL.IDX PT, R31, R10, RZ, 0x181f ;  /* 0x00181fff0a1f7589 */ /* 0x000e6200000e0000 */
[----:B------:R-:W-:Y:S02]  /*fa60*/  LOP3.LUT R9, R9, 0xfffffe00, RZ, 0xc0, !PT ;  /* 0xfffffe0009097812 */ /* 0x000fe400078ec0ff */
[----:B------:R-:W-:Y:S01]  /*fa70*/  LOP3.LUT R0, R0, 0x7ffffc00, RZ, 0xc0, !PT ;  /* 0x7ffffc0000007812 */ /* 0x000fe200078ec0ff */
[----:B------:R2:W3:Y:S01]  /*fa80*/  LDSM.16.M88.4 R12, [R217+0xa080] ;  /* 0x00a08000d90c783b */ /* 0x0004e20000000200 */
[----:B------:R-:W-:Y:S02]  /*fa90*/  LOP3.LUT R5, R8, 0x8, R5, 0xf8, !PT ;  /* 0x0000000808057812 */ /* 0x000fe400078ef805 */
[----:B------:R-:W-:Y:S01]  /*faa0*/  SHF.R.U32.HI R8, RZ, 0x3, R8 ;  /* 0x00000003ff087819 */ /* 0x000fe20000011608 */
[----:B------:R2:W4:Y:S01]  /*fab0*/  LDSM.16.M88.4 R40, [R217+0xa880] ;  /* 0x00a88000d928783b */ /* 0x0005220000000200 */
[----:B------:R-:W-:-:S02]  /*fac0*/  ISETP.GE.AND P1, PT, R3, c[0x0][0x1d4], PT ;  /* 0x0000750003007a0c */ /* 0x000fc40003f26270 */
[----:B------:R-:W-:Y:S01]  /*fad0*/  LOP3.LUT R8, R5, R8, RZ, 0x3c, !PT ;  /* 0x0000000805087212 */ /* 0x000fe200078e3cff */
[----:B------:R2:W2:Y:S01]  /*fae0*/  LDSM.16.M88.4 R20, [R217+0xb080] ;  /* 0x00b08000d914783b */ /* 0x0004a20000000200 */
[----:B------:R-:W-:Y:S02]  /*faf0*/  ISETP.LT.OR P0, PT, R29, 0x1, P1 ;  /* 0x000000011d00780c */ /* 0x000fe40000f01670 */
[----:B------:R-:W-:Y:S01]  /*fb00*/  IADD3 R0, R8, R9, R0 ;  /* 0x0000000908007210 */ /* 0x000fe20007ffe000 */
[----:B------:R2:W2:Y:S01]  /*fb10*/  LDSM.16.M88.4 R48, [R216] ;  /* 0x00000000d830783b */ /* 0x0004a20000000200 */
[----:B------:R-:W-:Y:S02]  /*fb20*/  LOP3.LUT R88, R88, 0xfffffff8, RZ, 0xc0, !PT ;  /* 0xfffffff858587812 */ /* 0x000fe400078ec0ff */
[C---:B------:R-:W-:Y:S01]  /*fb30*/  LEA R218, R0.reuse, 0x10080, 0x1 ;  /* 0x0001008000da7811 */ /* 0x040fe200078e08ff */
[----:B------:R-:W-:Y:S01]  /*fb40*/  IMAD.SHL.U32 R4, R0, 0x2, RZ ;  /* 0x0000000200047824 */ /* 0x000fe200078e00ff */
[----:B------:R2:W2:Y:S01]  /*fb50*/  LDSM.16.M88.4 R36, [R216+0x800] ;  /* 0x00080000d824783b */ /* 0x0004a20000000200 */
[----:B------:R-:W-:Y:S01]  /*fb60*/  SHF.R.S32.HI R84, RZ, 0x1f, R19 ;  /* 0x0000001fff547819 */ /* 0x000fe20000011413 */
[----:B------:R-:W-:Y:S01]  /*fb70*/  IMAD.MOV.U32 R0, RZ, RZ, 0x20 ;  /* 0x00000020ff007424 */ /* 0x000fe200078e00ff */
[----:B------:R-:W-:Y:S01]  /*fb80*/  SHF.R.S32.HI R11, RZ, 0x1f, R18 ;  /* 0x0000001fff0b7819 */ /* 0x000fe20000011412 */
[----:B------:R-:W-:Y:S01]  /*fb90*/  IMAD R96, R221, 0x2, R218 ;  /* 0x00000002dd607824 */ /* 0x000fe200078e02da */
[----:B------:R2:W2:Y:S01]  /*fba0*/  LDSM.16.M88.4 R24, [R216+0x1000] ;  /* 0x00100000d818783b */ /* 0x0004a20000000200 */
[----:B-1----:R-:W-:Y:S01]  /*fbb0*/  IMAD.WIDE R32, R3, 0x2, R30 ;  /* 0x0000000203207825 */ /* 0x002fe200078e021e */
[----:B------:R-:W-:-:S02]  /*fbc0*/  LEA.HI R84, R84, R19, RZ, 0x3 ;  /* 0x0000001354547211 */ /* 0x000fc400078f18ff */
[----:B------:R-:W1:Y:S01]  /*fbd0*/  LDSM.16.M88.4 R4, [R4+0x10080] ;  /* 0x010080000404783b */ /* 0x000e620000000200 */
[----:B------:R-:W-:Y:S01]  /*fbe0*/  IMAD.WIDE R34, R88, 0x2, R30 ;  /* 0x0000000258227825 */ /* 0x000fe200078e021e */
[----:B------:R-:W-:Y:S02]  /*fbf0*/  LOP3.LUT R84, R84, 0xfffffff8, RZ, 0xc0, !PT ;  /* 0xfffffff854547812 */ /* 0x000fe400078ec0ff */
[----:B------:R1:W1:Y:S01]  /*fc00*/  LDSM.16.M88.4 R64, [R96] ;  /* 0x000000006040783b */ /* 0x0002620000000200 */
[----:B------:R-:W-:Y:S02]  /*fc10*/  LEA.HI R238, R11, R18, RZ, 0x3 ;  /* 0x000000120bee7211 */ /* 0x000fe400078f18ff */
[----:B------:R-:W-:Y:S01]  /*fc20*/  SEL R220, R0, 0xffffffe0, !P2 ;  /* 0xffffffe000dc7807 */ /* 0x000fe20005000000 */
[----:B------:R-:W-:Y:S01]  /*fc30*/  @!PT LDS RZ, [RZ] ;  /* 0x00000000fffff984 */ /* 0x000fe20000000800 */
[----:B------:R-:W-:Y:S01]  /*fc40*/  @!PT LDS RZ, [RZ] ;  /* 0x00000000fffff984 */ /* 0x000fe20000000800 */
[----:B------:R-:W-:Y:S01]  /*fc50*/  @!PT LDS RZ, [RZ] ;  /* 0x00000000fffff984 */ /* 0x000fe20000000800 */
[----:B------:R5:W-:Y:S01]  /*fc60*/  LDGSTS.E.BYPASS.LTC128B.128 [R235+0x4080], [R32.64], !P0 ;  /* 0x0408000020eb7fae */ /* 0x000be2000c101d50 */
[----:B------:R-:W-:Y:S02]  /*fc70*/  ISETP.GE.AND P0, PT, R229, c[0x0][0x1d4], PT ;  /* 0x00007500e5007a0c */ /* 0x000fe40003f06270 */
[----:B------:R-:W-:-:S02]  /*fc80*/  LOP3.LUT R238, R238, 0xfffffff8, RZ, 0xc0, !PT ;  /* 0xfffffff8eeee7812 */ /* 0x000fc400078ec0ff */
[----:B------:R-:W-:Y:S02]  /*fc90*/  LOP3.LUT R2, R8, R9, RZ, 0xfc, !PT ;  /* 0x0000000908027212 */ /* 0x000fe400078efcff */
[----:B------:R-:W-:Y:S02]  /*fca0*/  SHF.R.S32.HI R0, RZ, 0x1f, R3 ;  /* 0x0000001fff007819 */ /* 0x000fe40000011403 */
[----:B------:R-:W-:Y:S02]  /*fcb0*/  SHF.R.S32.HI R93, RZ, 0x1f, R88 ;  /* 0x0000001fff5d7819 */ /* 0x000fe40000011458 */
[----:B------:R-:W-:Y:S02]  /*fcc0*/  SHF.R.S32.HI R91, RZ, 0x1f, R84 ;  /* 0x0000001fff5b7819 */ /* 0x000fe40000011454 */
[----:B------:R-:W-:Y:S02]  /*fcd0*/  SHF.R.S32.HI R89, RZ, 0x1f, R238 ;  /* 0x0000001fff597819 */ /* 0x000fe400000114ee */
[----:B------:R-:W-:-:S02]  /*fce0*/  @P0 LOP3.LUT R16, R16, 0x8, RZ, 0xfc, !PT ;  /* 0x0000000810100812 */ /* 0x000fc400078efcff */
[----:B------:R-:W-:Y:S02]  /*fcf0*/  ISETP.LT.OR P0, PT, R29, 0x1, P0 ;  /* 0x000000011d00780c */ /* 0x000fe40000701670 */
[----:B------:R-:W-:Y:S02]  /*fd00*/  LOP3.LUT R16, R16, 0xfffffffb, RZ, 0xc0, !PT ;  /* 0xfffffffb10107812 */ /* 0x000fe400078ec0ff */
[C---:B------:R-:W-:Y:S02]  /*fd10*/  IADD3 R211, R216.reuse, 0x800, RZ ;  /* 0x00000800d8d37810 */ /* 0x040fe40007ffe0ff */
[----:B------:R-:W-:Y:S01]  /*fd20*/  IADD3 R210, R216, 0x1000, RZ ;  /* 0x00001000d8d27810 */ /* 0x000fe20007ffe0ff */
[----:B-----5:R-:W-:-:S06]  /*fd30*/  IMAD.WIDE R32, R84, 0x2, R30 ;  /* 0x0000000254207825 */ /* 0x020fcc00078e021e */
[----:B------:R1:W-:Y:S01]  /*fd40*/  LDGSTS.E.BYPASS.LTC128B.128 [R235+0x5880], [R34.64], !P0 ;  /* 0x0588000022eb7fae */ /* 0x0003e2000c101d50 */
[----:B------:R-:W-:Y:S01]  /*fd50*/  ISETP.GE.AND P0, PT, R19, c[0x0][0x1d4], PT ;  /* 0x0000750013007a0c */ /* 0x000fe20003f06270 */
[----:B------:R-:W-:-:S12]  /*fd60*/  IMAD.WIDE R30, R238, 0x2, R30 ;  /* 0x00000002ee1e7825 */ /* 0x000fd800078e021e */
[----:B------:R-:W-:Y:S02]  /*fd70*/  @P0 LOP3.LUT R16, R16, 0x4, RZ, 0xfc, !PT ;  /* 0x0000000410100812 */ /* 0x000fe400078efcff */
[----:B------:R-:W-:Y:S02]  /*fd80*/  ISETP.LT.OR P0, PT, R29, 0x1, P0 ;  /* 0x000000011d00780c */ /* 0x000fe40000701670 */
[----:B------:R-:W-:-:S11]  /*fd90*/  LOP3.LUT R16, R16, 0xfffffffd, RZ, 0xc0, !PT ;  /* 0xfffffffd10107812 */ /* 0x000fd600078ec0ff */
[----:B------:R1:W-:Y:S01]  /*fda0*/  LDGSTS.E.BYPASS.LTC128B.128 [R235+0x7080], [R32.64], !P0 ;  /* 0x0708000020eb7fae */ /* 0x0003e2000c101d50 */
[----:B------:R-:W-:-:S13]  /*fdb0*/  ISETP.GE.AND P0, PT, R18, c[0x0][0x1d4], PT ;  /* 0x0000750012007a0c */ /* 0x000fda0003f06270 */
[----:B------:R-:W-:Y:S02]  /*fdc0*/  @P0 LOP3.LUT R16, R16, 0x2, RZ, 0xfc, !PT ;  /* 0x0000000210100812 */ /* 0x000fe400078efcff */
[----:B------:R-:W-:Y:S02]  /*fdd0*/  ISETP.LT.OR P0, PT, R29, 0x1, P0 ;  /* 0x000000011d00780c */ /* 0x000fe40000701670 */
[----:B------:R-:W-:-:S11]  /*fde0*/  LOP3.LUT R16, R16, 0xffffffdf, RZ, 0xc0, !PT ;  /* 0xffffffdf10107812 */ /* 0x000fd600078ec0ff */
[----:B------:R1:W-:Y:S01]  /*fdf0*/  LDGSTS.E.BYPASS.LTC128B.128 [R235+0x8880], [R30.64], !P0 ;  /* 0x088800001eeb7fae */ /* 0x0003e2000c101d50 */
[----:B------:R-:W-:-:S13]  /*fe00*/  ISETP.GT.AND P0, PT, R224, 0x7f, PT ;  /* 0x0000007fe000780c */ /* 0x000fda0003f04270 */
[----:B------:R-:W-:Y:S01]  /*fe10*/  @P0 LOP3.LUT R16, R16, 0x20, RZ, 0xfc, !PT ;  /* 0x0000002010100812 */ /* 0x000fe200078efcff */
[----:B------:R-:W-:Y:S05]  /*fe20*/  @P0 BRA `(.L_x_935) ;  /* 0x0000019000000947 */ /* 0x000fea0003800000 */
[----:B--234-:R-:W-:Y:S05]  /*fe30*/  BRA.DIV ~URZ, `(.L_x_936) ;  /* 0x000089427f007947 */ /* 0x01cfea000b800000 */
[----:B-1----:R1:W2:Y:S04]  /*fe40*/  SHFL.IDX PT, R30, R10, 0x1, 0x181f ;  /* 0x00381f000a1e7f89 */ /* 0x0022a800000e0000 */
[----:B------:R1:W3:Y:S02]  /*fe50*/  SHFL.IDX PT, R9, R28, 0x1, 0x181f ;  /* 0x00381f001c097f89 */ /* 0x0002e400000e0000 */
.L_x_964:
[CC--:B---3--:R-:W-:Y:S02]  /*fe60*/  LEA R16, P0, R88.reuse, R9.reuse, 0x1 ;  /* 0x0000000958107211 */ /* 0x0c8fe400078008ff */
[----:B------:R-:W-:Y:S02]  /*fe70*/  ISETP.GE.AND P2, PT, R229, c[0x0][0x1d4], PT ;  /* 0x00007500e5007a0c */ /* 0x000fe40003f46270 */
[----:B--2---:R-:W-:Y:S02]  /*fe80*/  LEA.HI.X R17, R88, R30, R93, 0x1, P0 ;  /* 0x0000001e58117211 */ /* 0x004fe400000f0c5d */
[----:B-1----:R-:W-:-:S04]  /*fe90*/  LEA R10, P0, R84, R9, 0x1 ;  /* 0x00000009540a7211 */ /* 0x002fc800078008ff */
[----:B------:R-:W-:Y:S02]  /*fea0*/  LEA.HI.X R11, R84, R30, R91, 0x1, P0 ;  /* 0x0000001e540b7211 */ /* 0x000fe400000f0c5b */
[----:B------:R-:W-:-:S04]  /*feb0*/  LEA R32, P0, R3, R9, 0x1 ;  /* 0x0000000903207211 */ /* 0x000fc800078008ff */
[----:B------:R-:W-:Y:S02]  /*fec0*/  LEA.HI.X R33, R3, R30, R0, 0x1, P0 ;  /* 0x0000001e03217211 */ /* 0x000fe400000f0c00 */
[----:B------:R-:W-:Y:S02]  /*fed0*/  ISETP.LT.OR P0, PT, R29, 0x21, P1 ;  /* 0x000000211d00780c */ /* 0x000fe40000f01670 */
[----:B------:R-:W-:-:S11]  /*fee0*/  ISETP.GE.AND P1, PT, R19, c[0x0][0x1d4], PT ;  /* 0x0000750013007a0c */ /* 0x000fd60003f26270 */
[----:B------:R-:W-:Y:S01]  /*fef0*/  @!PT LDS RZ, [RZ] ;  /* 0x00000000fffff984 */ /* 0x000fe20000000800 */
[----:B------:R-:W-:Y:S01]  /*ff00*/  @!PT LDS RZ, [RZ] ;  /* 0x00000000fffff984 */ /* 0x000fe20000000800 */
[----:B------:R-:W-:Y:S01]  /*ff10*/  @!PT LDS RZ, [RZ] ;  /* 0x00000000fffff984 */ /* 0x000fe20000000800 */
[----:B------:R1:W-:Y:S01]  /*ff20*/  LDGSTS.E.BYPASS.LTC128B.128 [R235+0x5080], [R32.64], !P0 ;  /* 0x0508000020eb7fae */ /* 0x0003e2000c101d50 */
[----:B------:R-:W-:-:S04]  /*ff30*/  LEA R8, P0, R238, R9, 0x1 ;  /* 0x00000009ee087211 */ /* 0x000fc800078008ff */
[----:B------:R-:W-:Y:S02]  /*ff40*/  LEA.HI.X R9, R238, R30, R89, 0x1, P0 ;  /* 0x0000001eee097211 */ /* 0x000fe400000f0c59 */
[----:B------:R-:W-:Y:S02]  /*ff50*/  ISETP.LT.OR P0, PT, R29, 0x21, P2 ;  /* 0x000000211d00780c */ /* 0x000fe40001701670 */
[----:B------:R-:W-:-:S11]  /*ff60*/  ISETP.GE.AND P2, PT, R18, c[0x0][0x1d4], PT ;  /* 0x0000750012007a0c */ /* 0x000fd60003f46270 */
[----:B------:R1:W-:Y:S01]  /*ff70*/  LDGSTS.E.BYPASS.LTC128B.128 [R235+0x6880], [R16.64], !P0 ;  /* 0x0688000010eb7fae */ /* 0x0003e2000c101d50 */
[----:B------:R-:W-:-:S13]  /*ff80*/  ISETP.LT.OR P0, PT, R29, 0x21, P1 ;  /* 0x000000211d00780c */ /* 0x000fda0000f01670 */
[----:B------:R1:W-:Y:S01]  /*ff90*/  LDGSTS.E.BYPASS.LTC128B.128 [R235+0x8080], [R10.64], !P0 ;  /* 0x080800000aeb7fae */ /* 0x0003e2000c101d50 */
[----:B------:R-:W-:-:S13]  /*ffa0*/  ISETP.LT.OR P0, PT, R29, 0x21, P2 ;  /* 0x000000211d00780c */ /* 0x000fda0001701670 */
[----:B------:R1:W-:Y:S02]  /*ffb0*/  LDGSTS.E.BYPASS.LTC128B.128 [R235+0x9880], [R8.64], !P0 ;  /* 0x0988000008eb7fae */ /* 0x0003e4000c101d50 */
.L_x_935:
[----:B--234-:R-:W-:Y:S05]  /*ffc0*/  BSYNC B0 ;  /* 0x0000000000007941 */ /* 0x01cfea0003800000 */
.L_x_934:
[----:B------:R-:W0:Y:S01]  /*ffd0*/  LDGDEPBAR ;  /* 0x00000000000079af */ /* 0x000e220000000000 */
[----:B------:R-:W-:Y:S02]  /*ffe0*/  WARPSYNC 0xffffffff ;  /* 0xffffffff00007948 */ /* 0x000fe40003800000 */
[C---:B-1----:R-:W-:Y:S01]  /*fff0*/  HMMA.16816.F32.BF16 R16, R4.reuse, R12, RZ ;  /* 0x0000000c0410723c */ /* 0x042fe200000418ff */
[C---:B------:R-:W-:Y:S01]  /*10000*/  LEA R94, R219.reuse, R218, 0x1 ;  /* 0x000000dadb5e7211 */ /* 0x040fe200078e08ff */
[----:B------:R-:W-:Y:S01]  /*10010*/  LDSM.16.M88.4 R72, [R217+0xf080] ;  /* 0x00f08000d948783b */ /* 0x000fe20000000200 */
[C---:B------:R-:W-:Y:S02]  /*10020*/  LEA R90, R220.reuse, R217, 0x1 ;  /* 0x000000d9dc5a7211 */ /* 0x040fe400078e08ff */
[----:B------:R-:W-:Y:S01]  /*10030*/  LEA R92, R219, R96, 0x1 ;  /* 0x00000060db5c7211 */ /* 0x000fe200078e08ff */
[----:B------:R-:W-:Y:S01]  /*10040*/  LDSM.16.M88.4 R8, [R94] ;  /* 0x000000005e08783b */ /* 0x000fe20000000200 */
[----:B------:R-:W-:Y:S01]  /*10050*/  LEA R209, R220, R216, 0x1 ;  /* 0x000000d8dcd17211 */ /* 0x000fe200078e08ff */
[----:B------:R-:W-:Y:S01]  /*10060*/  HMMA.16816.F32.BF16 R12, R4, R14, RZ ;  /* 0x0000000e040c723c */ /* 0x000fe200000418ff */
[----:B------:R-:W-:Y:S01]  /*10070*/  ISETP.GE.AND P1, PT, R107, 0x31, PT ;  /* 0x000000316b00780c */ /* 0x000fe20003f26270 */
[----:B------:R-:W1:Y:S01]  /*10080*/  LDSM.16.M88.4 R56, [R90+0xa080] ;  /* 0x00a080005a38783b */ /* 0x000e620000000200 */
[----:B------:R-:W-:-:S02]  /*10090*/  IADD3 R208, R216, 0x1800, RZ ;  /* 0x00001800d8d07810 */ /* 0x000fc40007ffe0ff */
[C---:B------:R-:W-:Y:S01]  /*100a0*/  IADD3 R207, R216.reuse, 0x2000, RZ ;  /* 0x00002000d8cf7810 */ /* 0x040fe20007ffe0ff */
[----:B------:R-:W-:Y:S01]  /*100b0*/  LDSM.16.M88.4 R60, [R209] ;  /* 0x00000000d13c783b */ /* 0x000fe20000000200 */
[C---:B------:R-:W-:Y:S01]  /*100c0*/  IADD3 R206, R216.reuse, 0x2800, RZ ;  /* 0x00002800d8ce7810 */ /* 0x040fe20007ffe0ff */
[----:B------:R-:W-:Y:S01]  /*100d0*/  HMMA.16816.F32.BF16 R28, R4, R40, RZ ;  /* 0x00000028041c723c */ /* 0x000fe200000418ff */
[C---:B------:R-:W-:Y:S01]  /*100e0*/  IADD3 R205, R216.reuse, 0x3000, RZ ;  /* 0x00003000d8cd7810 */ /* 0x040fe20007ffe0ff */
[----:B------:R-:W-:Y:S01]  /*100f0*/  LDSM.16.M88.4 R44, [R90+0xa880] ;  /* 0x00a880005a2c783b */ /* 0x000fe20000000200 */
[C---:B------:R-:W-:Y:S02]  /*10100*/  IADD3 R204, R216.reuse, 0x3800, RZ ;  /* 0x00003800d8cc7810 */ /* 0x040fe40007ffe0ff */
[C---:B------:R-:W-:Y:S01]  /*10110*/  IADD3 R203, R216.reuse, 0x4000, RZ ;  /* 0x00004000d8cb7810 */ /* 0x040fe20007ffe0ff */
[----:B------:R-:W-:Y:S01]  /*10120*/  LDSM.16.M88.4 R32, [R90+0xb080] ;  /* 0x00b080005a20783b */ /* 0x000fe20000000200 */
[C---:B------:R-:W-:Y:S01]  /*10130*/  IADD3 R202, R216.reuse, 0x4800, RZ ;  /* 0x00004800d8ca7810 */ /* 0x040fe20007ffe0ff */
[----:B------:R-:W-:Y:S01]  /*10140*/  HMMA.16816.F32.BF16 R16, R64, R48, R16 ;  /* 0x000000304010723c */ /* 0x000fe20000041810 */
[C---:B------:R-:W-:Y:S01]  /*10150*/  IADD3 R201, R216.reuse, 0x5000, RZ ;  /* 0x00005000d8c97810 */ /* 0x040fe20007ffe0ff */
[----:B------:R-:W-:Y:S01]  /*10160*/  LDSM.16.M88.4 R68, [R94+0x8000] ;  /* 0x008000005e44783b */ /* 0x000fe20000000200 */
[----:B------:R-:W-:-:S03]  /*10170*/  IADD3 R200, R216, 0x5800, RZ ;  /* 0x00005800d8c87810 */ /* 0x000fc60007ffe0ff */
[----:B------:R-:W-:Y:S02]  /*10180*/  LDSM.16.M88.4 R76, [R90+0xe080] ;  /* 0x00e080005a4c783b */ /* 0x000fe40000000200 */
[----:B------:R-:W-:Y:S02]  /*10190*/  HMMA.16816.F32.BF16 R12, R64, R50, R12 ;  /* 0x00000032400c723c */ /* 0x000fe4000004180c */
[----:B------:R-:W-:Y:S06]  /*101a0*/  LDSM.16.M88.4 R48, [R217+0xb880] ;  /* 0x00b88000d930783b */ /* 0x000fec0000000200 */
[C---:B------:R-:W-:Y:S08]  /*101b0*/  HMMA.16816.F32.BF16 R40, R4.reuse, R42, RZ ;  /* 0x0000002a0428723c */ /* 0x040ff000000418ff */
[C---:B------:R-:W-:Y:S08]  /*101c0*/  HMMA.16816.F32.BF16 R52, R4.reuse, R20, RZ ;  /* 0x000000140434723c */ /* 0x040ff000000418ff */
[----:B------:R-:W-:Y:S01]  /*101d0*/  HMMA.16816.F32.BF16 R4, R4, R22, RZ ;  /* 0x000000160404723c */ /* 0x000fe200000418ff */
[----:B------:R-:W2:Y:S07]  /*101e0*/  LDSM.16.M88.4 R20, [R92] ;  /* 0x000000005c14783b */ /* 0x000eae0000000200 */
[C---:B-1----:R-:W-:Y:S08]  /*101f0*/  HMMA.16816.F32.BF16 R16, R8.reuse, R56, R16 ;  /* 0x000000380810723c */ /* 0x042ff00000041810 */
[----:B------:R-:W-:Y:S01]  /*10200*/  HMMA.16816.F32.BF16 R12, R8, R58, R12 ;  /* 0x0000003a080c723c */ /* 0x000fe2000004180c */
[----:B------:R-:W-:Y:S07]  /*10210*/  LDSM.16.M88.4 R56, [R216+0x1800] ;  /* 0x00180000d838783b */ /* 0x000fee0000000200 */
[C---:B------:R-:W-:Y:S08]  /*10220*/  HMMA.16816.F32.BF16 R28, R64.reuse, R36, R28 ;  /* 0x00000024401c723c */ /* 0x040ff0000004181c */
[C---:B------:R-:W-:Y:S01]  /*10230*/  HMMA.16816.F32.BF16 R40, R64.reuse, R38, R40 ;  /* 0x000000264028723c */ /* 0x040fe20000041828 */
[----:B------:R-:W-:Y:S07]  /*10240*/  LDSM.16.M88.4 R36, [R209+0x800] ;  /* 0x00080000d124783b */ /* 0x000fee0000000200 */
[C---:B------:R-:W-:Y:S08]  /*10250*/  HMMA.16816.F32.BF16 R52, R64.reuse, R24, R52 ;  /* 0x000000184034723c */ /* 0x040ff00000041834 */
[----:B------:R-:W-:Y:S01]  /*10260*/  HMMA.16816.F32.BF16 R64, R64, R26, R4 ;  /* 0x0000001a4040723c */ /* 0x000fe20000041804 */
[----:B------:R-:W1:Y:S04]  /*10270*/  LDSM.16.M88.4 R4, [R218+0x4000] ;  /* 0x00400000da04783b */ /* 0x000e680000000200 */
[----:B------:R-:W3:Y:S03]  /*10280*/  LDSM.16.M88.4 R24, [R209+0x1000] ;  /* 0x00100000d118783b */ /* 0x000ee60000000200 */
[C---:B--2---:R-:W-:Y:S08]  /*10290*/  HMMA.16816.F32.BF16 R16, R20.reuse, R60, R16 ;  /* 0x0000003c1410723c */ /* 0x044ff00000041810 */
[----:B------:R-:W-:Y:S01]  /*102a0*/  HMMA.16816.F32.BF16 R12, R20, R62, R12 ;  /* 0x0000003e140c723c */ /* 0x000fe2000004180c */
[----:B------:R-:W-:Y:S07]  /*102b0*/  LDSM.16.M88.4 R60, [R90+0xb880] ;  /* 0x00b880005a3c783b */ /* 0x000fee0000000200 */
[C---:B------:R-:W-:Y:S08]  /*102c0*/  HMMA.16816.F32.BF16 R28, R8.reuse, R44, R28 ;  /* 0x0000002c081c723c */ /* 0x040ff0000004181c */
[C---:B------:R-:W-:Y:S01]  /*102d0*/  HMMA.16816.F32.BF16 R40, R8.reuse, R46, R40 ;  /* 0x0000002e0828723c */ /* 0x040fe20000041828 */
[----:B------:R-:W-:Y:S07]  /*102e0*/  LDSM.16.M88.4 R44, [R217+0xc080] ;  /* 0x00c08000d92c783b */ /* 0x000fee0000000200 */
[C---:B------:R-:W-:Y:S08]  /*102f0*/  HMMA.16816.F32.BF16 R52, R8.reuse, R32, R52 ;  /* 0x000000200834723c */ /* 0x040ff00000041834 */
[----:B------:R-:W-:Y:S01]  /*10300*/  HMMA.16816.F32.BF16 R64, R8, R34, R64 ;  /* 0x000000220840723c */ /* 0x000fe20000041840 */
[----:B------:R-:W2:Y:S04]  /*10310*/  LDSM.16.M88.4 R8, [R96+0x4000] ;  /* 0x004000006008783b */ /* 0x000ea80000000200 */
[----:B------:R-:W4:Y:S03]  /*10320*/  LDSM.16.M88.4 R32, [R217+0xc880] ;  /* 0x00c88000d920783b */ /* 0x000f260000000200 */
[C---:B-1----:R-:W-:Y:S08]  /*10330*/  HMMA.16816.F32.BF16 R16, R4.reuse, R48, R16 ;  /* 0x000000300410723c */ /* 0x042ff00000041810 */
[----:B------:R-:W-:Y:S01]  /*10340*/  HMMA.16816.F32.BF16 R12, R4, R50, R12 ;  /* 0x00000032040c723c */ /* 0x000fe2000004180c */
[----:B------:R-:W-:Y:S07]  /*10350*/  LDSM.16.M88.4 R48, [R90+0xc080] ;  /* 0x00c080005a30783b */ /* 0x000fee0000000200 */
[C---:B------:R-:W-:Y:S08]  /*10360*/  HMMA.16816.F32.BF16 R28, R20.reuse, R36, R28 ;  /* 0x00000024141c723c */ /* 0x040ff0000004181c */
[C---:B------:R-:W-:Y:S01]  /*10370*/  HMMA.16816.F32.BF16 R40, R20.reuse, R38, R40 ;  /* 0x000000261428723c */ /* 0x040fe20000041828 */
[----:B------:R-:W-:Y:S07]  /*10380*/  LDSM.16.M88.4 R36, [R216+0x2000] ;  /* 0x00200000d824783b */ /* 0x000fee0000000200 */
[C---:B---3--:R-:W-:Y:S08]  /*10390*/  HMMA.16816.F32.BF16 R52, R20.reuse, R24, R52 ;  /* 0x000000181434723c */ /* 0x048ff00000041834 */
        /* <DEDUP_REMOVED lines=9> */
[C---:B----4-:R-:W-:Y:S08]  /*10430*/  HMMA.16816.F32.BF16 R52, R4.reuse, R32, R52 ;  /* 0x000000200434723c */ /* 0x050ff00000041834 */
[----:B------:R-:W-:Y:S01]  /*10440*/  HMMA.16816.F32.BF16 R64, R4, R34, R64 ;  /* 0x000000220440723c */ /* 0x000fe20000041840 */
[----:B------:R-:W-:Y:S04]  /*10450*/  LDSM.16.M88.4 R32, [R92+0x4000] ;  /* 0x004000005c20783b */ /* 0x000fe80000000200 */
[----:B------:R-:W2:Y:S03]  /*10460*/  LDSM.16.M88.4 R4, [R209+0x1800] ;  /* 0x00180000d104783b */ /* 0x000ea60000000200 */
        /* <DEDUP_REMOVED lines=8> */
[----:B------:R-:W-:Y:S04]  /*104f0*/  LDSM.16.M88.4 R24, [R218+0x8000] ;  /* 0x00800000da18783b */ /* 0x000fe80000000200 */
[----:B------:R-:W1:Y:S03]  /*10500*/  LDSM.16.M88.4 R8, [R217+0xd080] ;  /* 0x00d08000d908783b */ /* 0x000e660000000200 */
        /* <DEDUP_REMOVED lines=9> */
[----:B------:R-:W3:Y:S03]  /*105a0*/  LDSM.16.M88.4 R44, [R217+0xe080] ;  /* 0x00e08000d92c783b */ /* 0x000ee60000000200 */
        /* <DEDUP_REMOVED lines=9> */
[----:B------:R-:W4:Y:S03]  /*10640*/  LDSM.16.M88.4 R36, [R216+0x3800] ;  /* 0x00380000d824783b */ /* 0x000f260000000200 */
[C---:B--2---:R-:W-:Y:S08]  /*10650*/  HMMA.16816.F32.BF16 R16, R4.reuse, R20, R16 ;  /* 0x000000140410723c */ /* 0x044ff00000041810 */
[----:B------:R-:W-:Y:S01]  /*10660*/  HMMA.16816.F32.BF16 R12, R4, R22, R12 ;  /* 0x00000016040c723c */ /* 0x000fe2000004180c */
[----:B------:R-:W2:Y:S07]  /*10670*/  LDSM.16.M88.4 R20, [R209+0x3000] ;  /* 0x00300000d114783b */ /* 0x000eae0000000200 */
[C---:B------:R-:W-:Y:S08]  /*10680*/  HMMA.16816.F32.BF16 R28, R24.reuse, R48, R28 ;  /* 0x00000030181c723c */ /* 0x040ff0000004181c */
[C---:B------:R-:W-:Y:S01]  /*10690*/  HMMA.16816.F32.BF16 R40, R24.reuse, R50, R40 ;  /* 0x000000321828723c */ /* 0x040fe20000041828 */
[----:B------:R-:W-:Y:S07]  /*106a0*/  LDSM.16.M88.4 R48, [R218+0xc000] ;  /* 0x00c00000da30783b */ /* 0x000fee0000000200 */
[C---:B---3--:R-:W-:Y:S08]  /*106b0*/  HMMA.16816.F32.BF16 R52, R24.reuse, R44, R52 ;  /* 0x0000002c1834723c */ /* 0x048ff00000041834 */
[----:B------:R-:W-:Y:S01]  /*106c0*/  HMMA.16816.F32.BF16 R64, R24, R46, R64 ;  /* 0x0000002e1840723c */ /* 0x000fe20000041840 */
[----:B------:R-:W3:Y:S04]  /*106d0*/  LDSM.16.M88.4 R24, [R90+0xd880] ;  /* 0x00d880005a18783b */ /* 0x000ee80000000200 */
[----:B------:R-:W-:Y:S03]  /*106e0*/  LDSM.16.M88.4 R44, [R216+0x4800] ;  /* 0x00480000d82c783b */ /* 0x000fe60000000200 */
[C---:B-1----:R-:W-:Y:S08]  /*106f0*/  HMMA.16816.F32.BF16 R16, R68.reuse, R32, R16 ;  /* 0x000000204410723c */ /* 0x042ff00000041810 */
[----:B------:R-:W-:Y:S01]  /*10700*/  HMMA.16816.F32.BF16 R12, R68, R34, R12 ;  /* 0x00000022440c723c */ /* 0x000fe2000004180c */
[----:B------:R-:W-:Y:S07]  /*10710*/  LDSM.16.M88.4 R32, [R216+0x5000] ;  /* 0x00500000d820783b */ /* 0x000fee0000000200 */
[C---:B----4-:R-:W-:Y:S08]  /*10720*/  HMMA.16816.F32.BF16 R28, R4.reuse, R36, R28 ;  /* 0x00000024041c723c */ /* 0x050ff0000004181c */
        /* <DEDUP_REMOVED lines=8> */
[----:B------:R-:W-:Y:S07]  /*107b0*/  LDSM.16.M88.4 R20, [R90+0xe880] ;  /* 0x00e880005a14783b */ /* 0x000fee0000000200 */
[C---:B---3--:R-:W-:Y:S08]  /*107c0*/  HMMA.16816.F32.BF16 R28, R68.reuse, R24, R28 ;  /* 0x00000018441c723c */ /* 0x048ff0000004181c */
[C---:B------:R-:W-:Y:S01]  /*107d0*/  HMMA.16816.F32.BF16 R40, R68.reuse, R26, R40 ;  /* 0x0000001a4428723c */ /* 0x040fe20000041828 */
[----:B------:R-:W2:Y:S07]  /*107e0*/  LDSM.16.M88.4 R24, [R94+0xc000] ;  /* 0x00c000005e18783b */ /* 0x000eae0000000200 */
[----:B------:R-:W-:Y:S08]  /*107f0*/  HMMA.16816.F32.BF16 R52, R68, R76, R52 ;  /* 0x0000004c4434723c */ /* 0x000ff00000041834 */
[C---:B-1----:R-:W-:Y:S08]  /*10800*/  HMMA.16816.F32.BF16 R16, R48.reuse, R4, R16 ;  /* 0x000000043010723c */ /* 0x042ff00000041810 */
[----:B------:R-:W-:Y:S01]  /*10810*/  HMMA.16816.F32.BF16 R12, R48, R6, R12 ;  /* 0x00000006300c723c */ /* 0x000fe2000004180c */
[----:B------:R-:W-:Y:S07]  /*10820*/  LDSM.16.M88.4 R4, [R209+0x4800] ;  /* 0x00480000d104783b */ /* 0x000fee0000000200 */
[----:B------:R-:W-:Y:S01]  /*10830*/  HMMA.16816.F32.BF16 R68, R68, R78, R64 ;  /* 0x0000004e4444723c */ /* 0x000fe20000041840 */
[----:B------:R-:W-:Y:S07]  /*10840*/  LDSM.16.M88.4 R64, [R90+0xf080] ;  /* 0x00f080005a40783b */ /* 0x000fee0000000200 */
[C---:B------:R-:W-:Y:S08]  /*10850*/  HMMA.16816.F32.BF16 R16, R36.reuse, R44, R16 ;  /* 0x0000002c2410723c */ /* 0x040ff00000041810 */
[----:B------:R-:W-:Y:S01]  /*10860*/  HMMA.16816.F32.BF16 R12, R36, R46, R12 ;  /* 0x0000002e240c723c */ /* 0x000fe2000004180c */
[----:B------:R-:W1:Y:S07]  /*10870*/  LDSM.16.M88.4 R44, [R217+0xf880] ;  /* 0x00f88000d92c783b */ /* 0x000e6e0000000200 */
[C---:B----4-:R-:W-:Y:S08]  /*10880*/  HMMA.16816.F32.BF16 R28, R60.reuse, R8, R28 ;  /* 0x000000083c1c723c */ /* 0x050ff0000004181c */
[C---:B------:R-:W-:Y:S01]  /*10890*/  HMMA.16816.F32.BF16 R40, R60.reuse, R10, R40 ;  /* 0x0000000a3c28723c */ /* 0x040fe20000041828 */
[----:B------:R-:W3:Y:S07]  /*108a0*/  LDSM.16.M88.4 R8, [R92+0xc000] ;  /* 0x00c000005c08783b */ /* 0x000eee0000000200 */
[C---:B------:R-:W-:Y:S08]  /*108b0*/  HMMA.16816.F32.BF16 R52, R60.reuse, R56, R52 ;  /* 0x000000383c34723c */ /* 0x040ff00000041834 */
[----:B------:R-:W-:Y:S08]  /*108c0*/  HMMA.16816.F32.BF16 R68, R60, R58, R68 ;  /* 0x0000003a3c44723c */ /* 0x000ff00000041844 */
[C---:B--2---:R-:W-:Y:S08]  /*108d0*/  HMMA.16816.F32.BF16 R16, R24.reuse, R20, R16 ;  /* 0x000000141810723c */ /* 0x044ff00000041810 */
[----:B------:R-:W-:Y:S01]  /*108e0*/  HMMA.16816.F32.BF16 R12, R24, R22, R12 ;  /* 0x00000016180c723c */ /* 0x000fe2000004180c */
[----:B------:R-:W2:Y:S07]  /*108f0*/  LDSM.16.M88.4 R20, [R216+0x5800] ;  /* 0x00580000d814783b */ /* 0x000eae0000000200 */
[C---:B------:R-:W-:Y:S08]  /*10900*/  HMMA.16816.F32.BF16 R28, R48.reuse, R72, R28 ;  /* 0x00000048301c723c */ /* 0x040ff0000004181c */
[C---:B------:R-:W-:Y:S08]  /*10910*/  HMMA.16816.F32.BF16 R40, R48.reuse, R74, R40 ;  /* 0x0000004a3028723c */ /* 0x040ff00000041828 */
[C---:B-1----:R-:W-:Y:S01]  /*10920*/  HMMA.16816.F32.BF16 R56, R48.reuse, R44, R52 ;  /* 0x0000002c3038723c */ /* 0x042fe20000041834 */
[----:B------:R-:W-:Y:S07]  /*10930*/  LDSM.16.M88.4 R52, [R209+0x5000] ;  /* 0x00500000d134783b */ /* 0x000fee0000000200 */
[----:B------:R-:W-:Y:S08]  /*10940*/  HMMA.16816.F32.BF16 R68, R48, R46, R68 ;  /* 0x0000002e3044723c */ /* 0x000ff00000041844 */
[C---:B---3--:R-:W-:Y:S08]  /*10950*/  HMMA.16816.F32.BF16 R16, R8.reuse, R4, R16 ;  /* 0x000000040810723c */ /* 0x048ff00000041810 */
[----:B------:R-:W-:Y:S01]  /*10960*/  HMMA.16816.F32.BF16 R12, R8, R6, R12 ;  /* 0x00000006080c723c */ /* 0x000fe2000004180c */
[----:B------:R-:W1:Y:S07]  /*10970*/  LDSM.16.M88.4 R4, [R90+0xf880] ;  /* 0x00f880005a04783b */ /* 0x000e6e0000000200 */
[C---:B------:R-:W-:Y:S08]  /*10980*/  HMMA.16816.F32.BF16 R28, R36.reuse, R32, R28 ;  /* 0x00000020241c723c */ /* 0x040ff0000004181c */
[----:B------:R-:W-:Y:S01]  /*10990*/  HMMA.16816.F32.BF16 R40, R36, R34, R40 ;  /* 0x000000222428723c */ /* 0x000fe20000041828 */
[----:B------:R-:W-:-:S02]  /*109a0*/  FMUL.FTZ R16, R16, c[0x0][0x320] ;  /* 0x0000c80010107a20 */ /* 0x000fc40000410000 */
[----:B------:R-:W-:Y:S02]  /*109b0*/  FMUL.FTZ R33, R17, c[0x0][0x320] ;  /* 0x0000c80011217a20 */ /* 0x000fe40000410000 */
[----:B------:R3:W4:Y:S03]  /*109c0*/  MUFU.TANH R32, R16 ;  /* 0x0000001000207308 */ /* 0x0007260000002400 */
[C---:B--2---:R-:W-:Y:S01]  /*109d0*/  HMMA.16816.F32.BF16 R56, R36.reuse, R20, R56 ;  /* 0x000000142438723c */ /* 0x044fe20000041838 */
[----:B------:R-:W-:Y:S02]  /*109e0*/  FMUL.FTZ R12, R12, c[0x0][0x320] ;  /* 0x0000c8000c0c7a20 */ /* 0x000fe40000410000 */
[----:B------:R-:W-:Y:S02]  /*109f0*/  FMUL.FTZ R13, R13, c[0x0][0x320] ;  /* 0x0000c8000d0d7a20 */ /* 0x000fe40000410000 */
[----:B------:R-:W-:Y:S01]  /*10a00*/  FMUL.FTZ R14, R14, c[0x0][0x320] ;  /* 0x0000c8000e0e7a20 */ /* 0x000fe20000410000 */
[----:B------:R-:W2:Y:S01]  /*10a10*/  MUFU.TANH R33, R33 ;  /* 0x0000002100217308 */ /* 0x000ea20000002400 */
[----:B------:R-:W-:Y:S01]  /*10a20*/  FMUL.FTZ R20, R18, c[0x0][0x320] ;  /* 0x0000c80012147a20 */ /* 0x000fe20000410000 */
[----:B------:R-:W-:Y:S01]  /*10a30*/  HMMA.16816.F32.BF16 R68, R36, R22, R68 ;  /* 0x000000162444723c */ /* 0x000fe20000041844 */
[----:B------:R-:W-:-:S02]  /*10a40*/  FMUL.FTZ R21, R19, c[0x0][0x320] ;  /* 0x0000c80013157a20 */ /* 0x000fc40000410000 */
[----:B---3--:R-:W3:Y:S03]  /*10a50*/  LDSM.16.M88.4 R16, [R209+0x5800] ;  /* 0x00580000d110783b */ /* 0x008ee60000000200 */
[----:B------:R-:W1:Y:S01]  /*10a60*/  MUFU.TANH R20, R20 ;  /* 0x0000001400147308 */ /* 0x000e620000002400 */
[----:B------:R-:W-:-:S04]  /*10a70*/  DEPBAR.LE SB0, 0x0 ;  /* 0x000080000000791a */ /* 0x000fc80000000000 */
[C---:B------:R-:W-:Y:S03]  /*10a80*/  HMMA.16816.F32.BF16 R28, R24.reuse, R64, R28 ;  /* 0x00000040181c723c */ /* 0x040fe6000004181c */
[----:B------:R-:W2:Y:S05]  /*10a90*/  MUFU.TANH R21, R21 ;  /* 0x0000001500157308 */ /* 0x000eaa0000002400 */
[C---:B------:R-:W-:Y:S03]  /*10aa0*/  HMMA.16816.F32.BF16 R40, R24.reuse, R66, R40 ;  /* 0x000000421828723c */ /* 0x040fe60000041828 */
[----:B------:R-:W2:Y:S05]  /*10ab0*/  MUFU.TANH R12, R12 ;  /* 0x0000000c000c7308 */ /* 0x000eaa0000002400 */
[C---:B-1----:R-:W-:Y:S03]  /*10ac0*/  HMMA.16816.F32.BF16 R56, R24.reuse, R4, R56 ;  /* 0x000000041838723c */ /* 0x042fe60000041838 */
[----:B------:R-:W1:Y:S04]  /*10ad0*/  MUFU.TANH R13, R13 ;  /* 0x0000000d000d7308 */ /* 0x000e680000002400 */
[----:B------:R-:W-:Y:S01]  /*10ae0*/  FMUL.FTZ R4, R15, c[0x0][0x320] ;  /* 0x0000c8000f047a20 */ /* 0x000fe20000410000 */
[----:B------:R-:W-:Y:S03]  /*10af0*/  HMMA.16816.F32.BF16 R68, R24, R6, R68 ;  /* 0x000000061844723c */ /* 0x000fe60000041844 */
[----:B------:R-:W1:Y:S05]  /*10b00*/  MUFU.TANH R14, R14 ;  /* 0x0000000e000e7308 */ /* 0x000e6a0000002400 */
[C---:B------:R-:W-:Y:S03]  /*10b10*/  HMMA.16816.F32.BF16 R28, R8.reuse, R52, R28 ;  /* 0x00000034081c723c */ /* 0x040fe6000004181c */
[----:B------:R-:W1:Y:S05]  /*10b20*/  MUFU.TANH R4, R4 ;  /* 0x0000000400047308 */ /* 0x000e6a0000002400 */
[C---:B------:R-:W-:Y:S08]  /*10b30*/  HMMA.16816.F32.BF16 R40, R8.reuse, R54, R40 ;  /* 0x000000360828723c */ /* 0x040ff00000041828 */
[C---:B---3--:R-:W-:Y:S08]  /*10b40*/  HMMA.16816.F32.BF16 R56, R8.reuse, R16, R56 ;  /* 0x000000100838723c */ /* 0x048ff00000041838 */
[----:B------:R-:W-:Y:S01]  /*10b50*/  HMMA.16816.F32.BF16 R68, R8, R18, R68 ;  /* 0x000000120844723c */ /* 0x000fe20000041844 */
[----:B------:R-:W-:-:S02]  /*10b60*/  FMUL.FTZ R15, R28, c[0x0][0x320] ;  /* 0x0000c8001c0f7a20 */ /* 0x000fc40000410000 */
[----:B------:R-:W-:Y:S02]  /*10b70*/  FMUL.FTZ R5, R29, c[0x0][0x320] ;  /* 0x0000c8001d057a20 */ /* 0x000fe40000410000 */
[----:B------:R-:W-:Y:S02]  /*10b80*/  FMUL.FTZ R6, R30, c[0x0][0x320] ;  /* 0x0000c8001e067a20 */ /* 0x000fe40000410000 */
[----:B------:R-:W-:Y:S01]  /*10b90*/  FMUL.FTZ R31, R31, c[0x0][0x320] ;  /* 0x0000c8001f1f7a20 */ /* 0x000fe20000410000 */
[----:B------:R-:W3:Y:S01]  /*10ba0*/  MUFU.TANH R15, R15 ;  /* 0x0000000f000f7308 */ /* 0x000ee20000002400 */
        /* <DEDUP_REMOVED lines=12> */
[----:B------:R-:W-:Y:S02]  /*10c70*/  FMUL.FTZ R70, R70, c[0x0][0x320] ;  /* 0x0000c80046467a20 */ /* 0x000fe40000410000 */
[----:B------:R-:W-:Y:S01]  /*10c80*/  FMUL.FTZ R71, R71, c[0x0][0x320] ;  /* 0x0000c80047477a20 */ /* 0x000fe20000410000 */
[----:B------:R1:W1:Y:S08]  /*10c90*/  MUFU.TANH R17, R31 ;  /* 0x0000001f00117308 */ /* 0x0002700000002400 */
[----:B------:R-:W1:Y:S08]  /*10ca0*/  MUFU.TANH R16, R16 ;  /* 0x0000001000107308 */ /* 0x000e700000002400 */
[----:B------:R-:W1:Y:S08]  /*10cb0*/  MUFU.TANH R7, R7 ;  /* 0x0000000700077308 */ /* 0x000e700000002400 */
[----:B------:R-:W1:Y:S08]  /*10cc0*/  MUFU.TANH R22, R22 ;  /* 0x0000001600167308 */ /* 0x000e700000002400 */
        /* <DEDUP_REMOVED lines=10> */
[----:B------:R-:W-:Y:S05]  /*10d70*/  @!P1 BRA `(.L_x_937) ;  /* 0x0000044000009947 */ /* 0x000fea0003800000 */
[----:B--234-:R-:W-:Y:S01]  /*10d80*/  ISETP.NE.AND P0, PT, R231, 0x1, PT ;  /* 0x00000001e700780c */ /* 0x01cfe20003f05270 */
[----:B------:R-:W-:Y:S01]  /*10d90*/  IMAD.MOV.U32 R233, RZ, RZ, RZ ;  /* 0x000000ffffe97224 */ /* 0x000fe200078e00ff */
[----:B------:R-:W-:-:S04]  /*10da0*/  IADD3 R234, R228, R85, R225 ;  /* 0x00000055e4ea7210 */ /* 0x000fc80007ffe0e1 */
[----:B------:R-:W-:-:S05]  /*10db0*/  IADD3 R234, R234, -0x30, RZ ;  /* 0xffffffd0eaea7810 */ /* 0x000fca0007ffe0ff */
        /* <DEDUP_REMOVED lines=8> */
[----:B------:R-:W-:Y:S01]  /*10e40*/  IMAD.MOV R9, RZ, RZ, -R9 ;  /* 0x000000ffff097224 */ /* 0x000fe200078e0a09 */
[----:B------:R-:W-:Y:S01]  /*10e50*/  IADD3 R80, -R80, 0x30, RZ ;  /* 0x0000003050507810 */ /* 0x000fe20007ffe1ff */
[----:B------:R-:W-:Y:S01]  /*10e60*/  BSSY B0, `(.L_x_938) ;  /* 0x0000022000007945 */ /* 0x000fe20003800000 */
[----:B------:R-:W-:Y:S01]  /*10e70*/  ISETP.GE.AND P2, PT, R229, c[0x0][0x1d4], PT ;  /* 0x00007500e5007a0c */ /* 0x000fe20003f46270 */
[----:B------:R-:W-:-:S04]  /*10e80*/  IMAD R234, R9, c[0x0][0x2b8], R234 ;  /* 0x0000ae0009ea7a24 */ /* 0x000fc800078e02ea */
[----:B------:R-:W-:Y:S01]  /*10e90*/  IMAD.WIDE.U32 R10, R234, c[0x0][0x1e0], RZ ;  /* 0x00007800ea0a7a25 */ /* 0x000fe200078e00ff */
[----:B------:R-:W-:-:S03]  /*10ea0*/  SHF.R.S32.HI R9, RZ, 0x1f, R234 ;  /* 0x0000001fff097819 */ /* 0x000fc600000114ea */
[----:B------:R-:W-:Y:S02]  /*10eb0*/  IMAD.MOV.U32 R24, RZ, RZ, R10 ;  /* 0x000000ffff187224 */ /* 0x000fe400078e000a */
[----:B------:R-:W-:-:S04]  /*10ec0*/  IMAD R9, R9, c[0x0][0x1e0], RZ ;  /* 0x0000780009097a24 */ /* 0x000fc800078e02ff */
[----:B------:R-:W-:-:S04]  /*10ed0*/  IMAD R9, R234, c[0x0][0x1e4], R9 ;  /* 0x00007900ea097a24 */ /* 0x000fc800078e0209 */
[----:B------:R-:W-:Y:S01]  /*10ee0*/  IMAD.IADD R25, R11, 0x1, R9 ;  /* 0x000000010b197824 */ /* 0x000fe200078e0209 */
[----:B--2---:R-:W-:-:S03]  /*10ef0*/  SHF.R.S32.HI R9, RZ, 0x1f, R233 ;  /* 0x0000001fff097819 */ /* 0x004fc600000114e9 */
[----:B------:R-:W-:-:S04]  /*10f00*/  IMAD.WIDE.U32 R18, R233, c[0x0][0x1f0], R24 ;  /* 0x00007c00e9127a25 */ /* 0x000fc800078e0018 */
[----:B------:R-:W-:Y:S01]  /*10f10*/  IMAD R10, R9, c[0x0][0x1f0], RZ ;  /* 0x00007c00090a7a24 */ /* 0x000fe200078e02ff */
[----:B------:R-:W-:-:S03]  /*10f20*/  IADD3 R9, P0, R86, R18, RZ ;  /* 0x0000001256097210 */ /* 0x000fc60007f1e0ff */
[----:B------:R-:W-:-:S05]  /*10f30*/  IMAD R10, R233, c[0x0][0x1f4], R10 ;  /* 0x00007d00e90a7a24 */ /* 0x000fca00078e020a */
[----:B------:R-:W-:Y:S02]  /*10f40*/  IADD3.X R18, R81, R19, R10, P0, !PT ;  /* 0x0000001351127210 */ /* 0x000fe400007fe40a */
[----:B------:R-:W-:-:S04]  /*10f50*/  LEA R10, P0, R9, c[0x0][0x1c8], 0x1 ;  /* 0x00007200090a7a11 */ /* 0x000fc800078008ff */
[----:B------:R-:W-:Y:S01]  /*10f60*/  LEA.HI.X R9, R9, c[0x0][0x1cc], R18, 0x1, P0 ;  /* 0x0000730009097a11 */ /* 0x000fe200000f0c12 */
[----:B------:R2:W3:Y:S01]  /*10f70*/  SHFL.IDX PT, R11, R10, RZ, 0x181f ;  /* 0x00181fff0a0b7589 */ /* 0x0004e200000e0000 */
[----:B------:R-:W-:-:S03]  /*10f80*/  ISETP.GE.AND P0, PT, R80, 0x1, PT ;  /* 0x000000015000780c */ /* 0x000fc60003f06270 */
[----:B------:R2:W4:Y:S10]  /*10f90*/  SHFL.IDX PT, R18, R9, RZ, 0x181f ;  /* 0x00181fff09127589 */ /* 0x00053400000e0000 */
[----:B------:R-:W-:Y:S05]  /*10fa0*/  @!P0 BRA `(.L_x_939) ;  /* 0x000000d000008947 */ /* 0x000fea0003800000 */
[----:B---3--:R-:W-:-:S04]  /*10fb0*/  LEA R28, P0, R3, R11, 0x1 ;  /* 0x0000000b031c7211 */ /* 0x008fc800078008ff */
[----:B----4-:R-:W-:Y:S02]  /*10fc0*/  LEA.HI.X R29, R3, R18, R0, 0x1, P0 ;  /* 0x00000012031d7211 */ /* 0x010fe400000f0c00 */
        /* <DEDUP_REMOVED lines=9> */
[----:B-1----:R-:W-:-:S05]  /*11060*/  LEA.HI.X R31, R238, R18, R89, 0x1, P0 ;  /* 0x00000012ee1f7211 */ /* 0x002fca00000f0c59 */
[----:B------:R3:W-:Y:S04]  /*11070*/  LDGSTS.E.BYPASS.LTC128B.128 [R235+0xe880], [R30.64], !P4 ;  /* 0x0e8800001eeb7fae */ /* 0x0007e8000e101d50 */
.L_x_939:
[----:B------:R-:W-:Y:S05]  /*11080*/  BSYNC B0 ;  /* 0x0000000000007941 */ /* 0x000fea0003800000 */
.L_x_938:
[----:B------:R-:W-:Y:S01]  /*11090*/  ISETP.GE.AND P0, PT, R80, 0x21, PT ;  /* 0x000000215000780c */ /* 0x000fe20003f06270 */
[----:B--2---:R-:W2:Y:S01]  /*110a0*/  SHFL.IDX PT, R9, R9, 0x1, 0x181f ;  /* 0x00381f0009097f89 */ /* 0x004ea200000e0000 */
[----:B------:R-:W-:Y:S03]  /*110b0*/  BSSY B0, `(.L_x_937) ;  /* 0x0000010000007945 */ /* 0x000fe60003800000 */
[----:B---3--:R3:W4:Y:S08]  /*110c0*/  SHFL.IDX PT, R11, R10, 0x1, 0x181f ;  /* 0x00381f000a0b7f89 */ /* 0x00873000000e0000 */
[----:B------:R-:W-:Y:S05]  /*110d0*/  @!P0 BRA `(.L_x_940) ;  /* 0x000000d000008947 */ /* 0x000fea0003800000 */
[----:B----4-:R-:W-:-:S04]  /*110e0*/  LEA R18, P0, R3, R11, 0x1 ;  /* 0x0000000b03127211 */ /* 0x010fc800078008ff */
[----:B--2---:R-:W-:Y:S02]  /*110f0*/  LEA.HI.X R19, R3, R9, R0, 0x1, P0 ;  /* 0x0000000903137211 */ /* 0x004fe400000f0c00 */
[----:B------:R-:W-:-:S03]  /*11100*/  LEA R24, P0, R88, R11, 0x1 ;  /* 0x0000000b58187211 */ /* 0x000fc600078008ff */
[----:B------:R-:W-:Y:S01]  /*11110*/  @!PT LDS RZ, [RZ] ;  /* 0x00000000fffff984 */ /* 0x000fe20000000800 */
[----:B------:R2:W-:Y:S01]  /*11120*/  LDGSTS.E.BYPASS.LTC128B.128 [R235+0xb080], [R18.64], !P6 ;  /* 0x0b08000012eb7fae */ /* 0x0005e2000f101d50 */
[----:B------:R-:W-:Y:S02]  /*11130*/  LEA.HI.X R25, R88, R9, R93, 0x1, P0 ;  /* 0x0000000958197211 */ /* 0x000fe400000f0c5d */
[----:B------:R-:W-:-:S03]  /*11140*/  LEA R26, P0, R84, R11, 0x1 ;  /* 0x0000000b541a7211 */ /* 0x000fc600078008ff */
[----:B------:R2:W-:Y:S01]  /*11150*/  LDGSTS.E.BYPASS.LTC128B.128 [R235+0xc880], [R24.64], !P2 ;  /* 0x0c88000018eb7fae */ /* 0x0005e2000d101d50 */
[----:B------:R-:W-:Y:S02]  /*11160*/  LEA.HI.X R27, R84, R9, R91, 0x1, P0 ;  /* 0x00000009541b7211 */ /* 0x000fe400000f0c5b */
[----:B---3--:R-:W-:-:S03]  /*11170*/  LEA R10, P0, R238, R11, 0x1 ;  /* 0x0000000bee0a7211 */ /* 0x008fc600078008ff */
[----:B------:R2:W-:Y:S01]  /*11180*/  LDGSTS.E.BYPASS.LTC128B.128 [R235+0xe080], [R26.64], !P5 ;  /* 0x0e0800001aeb7fae */ /* 0x0005e2000e901d50 */
[----:B------:R-:W-:-:S05]  /*11190*/  LEA.HI.X R11, R238, R9, R89, 0x1, P0 ;  /* 0x00000009ee0b7211 */ /* 0x000fca00000f0c59 */
[----:B------:R2:W-:Y:S04]  /*111a0*/  LDGSTS.E.BYPASS.LTC128B.128 [R235+0xf880], [R10.64], !P4 ;  /* 0x0f8800000aeb7fae */ /* 0x0005e8000e101d50 */
.L_x_940:
[----:B------:R-:W-:Y:S05]  /*111b0*/  BSYNC B0 ;  /* 0x0000000000007941 */ /* 0x000fea0003800000 */
.L_x_937:
[----:B--234-:R-:W-:Y:S01]  /*111c0*/  LOP3.LUT R3, R82, 0xffffffe0, RZ, 0xc0, !PT ;  /* 0xffffffe052037812 */ /* 0x01cfe200078ec0ff */
[----:B------:R-:W-:Y:S01]  /*111d0*/  IMAD.SHL.U32 R215, R2, 0x2, RZ ;  /* 0x0000000202d77824 */ /* 0x000fe200078e00ff */
[----:B------:R-:W0:Y:S03]  /*111e0*/  LDGDEPBAR ;  /* 0x00000000000079af */ /* 0x000e260000000000 */
[----:B------:R-:W-:Y:S01]  /*111f0*/  IMAD.IADD R3, R224, 0x1, -R3 ;  /* 0x00000001e0037824 */ /* 0x000fe200078e0a03 */
[----:B------:R-:W-:Y:S01]  /*11200*/  LDSM.16.MT88.4 R148, [R215+0x4080] ;  /* 0x00408000d794783b */ /* 0x000fe20000004200 */
[--C-:B------:R-:W-:Y:S02]  /*11210*/  IMAD R214, R221, 0x2, R215.reuse ;  /* 0x00000002ddd67824 */ /* 0x100fe400078e02d7 */
[C---:B------:R-:W-:Y:S01]  /*11220*/  IMAD R213, R219.reuse, 0x2, R215 ;  /* 0x00000002dbd57824 */ /* 0x040fe200078e02d7 */
[----:B------:R-:W-:Y:S01]  /*11230*/  SHF.R.S32.HI R0, RZ, 0x1f, R3 ;  /* 0x0000001fff007819 */ /* 0x000fe20000011403 */
[----:B------:R-:W-:Y:S01]  /*11240*/  IMAD R212, R219, 0x2, R214 ;  /* 0x00000002dbd47824 */ /* 0x000fe200078e02d6 */
[----:B------:R-:W-:Y:S02]  /*11250*/  LDSM.16.MT88.4 R140, [R214+0x4080] ;  /* 0x00408000d68c783b */ /* 0x000fe40000004200 */
[----:B------:R-:W-:-:S02]  /*11260*/  LEA.HI R0, R0, R3, RZ, 0x2 ;  /* 0x0000000300007211 */ /* 0x000fc400078f10ff */
[----:B------:R-:W-:Y:S02]  /*11270*/  LDSM.16.MT88.4 R132, [R213+0x4080] ;  /* 0x00408000d584783b */ /* 0x000fe40000004200 */
[----:B------:R-:W-:Y:S02]  /*11280*/  LOP3.LUT R0, R0, 0x7ffffffc, RZ, 0xc0, !PT ;  /* 0x7ffffffc00007812 */ /* 0x000fe400078ec0ff */
[----:B-1----:R-:W-:Y:S03]  /*11290*/  LDSM.16.MT88.4 R40, [R215+0x5880] ;  /* 0x00588000d728783b */ /* 0x002fe60000004200 */
        /* <DEDUP_REMOVED lines=10> */
[----:B------:R-:W-:Y:S03]  /*11340*/  LDSM.16.MT88.4 R88, [R213+0x7080] ;  /* 0x00708000d558783b */ /* 0x000fe60000004200 */
[----:B------:R-:W-:Y:S01]  /*11350*/  FSEL R21, R21, -INF , P0 ;  /* 0xff80000015157808 */ /* 0x000fe20000000000 */
[----:B------:R-:W-:Y:S01]  /*11360*/  LDSM.16.MT88.4 R96, [R212+0x7080] ;  /* 0x00708000d460783b */ /* 0x000fe20000004200 */
[----:B------:R-:W-:Y:S02]  /*11370*/  FSEL R33, R33, -INF , P0 ;  /* 0xff80000021217808 */ /* 0x000fe40000000000 */
[----:B------:R-:W-:Y:S01]  /*11380*/  ISETP.GT.AND P0, PT, R83, 0x8, PT ;  /* 0x000000085300780c */ /* 0x000fe20003f04270 */
        /* <DEDUP_REMOVED lines=18> */
[----:B------:R-:W-:Y:S02]  /*114b0*/  FMNMX.FTZ R5, R32, R33, !PT ;  /* 0x0000002120057209 */ /* 0x000fe40007810000 */
[----:B------:R-:W-:Y:S02]  /*114c0*/  FSEL R17, R17, -INF , P0 ;  /* 0xff80000011117808 */ /* 0x000fe40000000000 */
[----:B------:R-:W-:-:S02]  /*114d0*/  FMNMX.FTZ R5, R12, R5, !PT ;  /* 0x000000050c057209 */ /* 0x000fc40007810000 */
[C---:B------:R-:W-:Y:S02]  /*114e0*/  ISETP.GT.AND P0, PT, R83.reuse, 0x18, PT ;  /* 0x000000185300780c */ /* 0x040fe40003f04270 */
[----:B------:R-:W-:Y:S02]  /*114f0*/  FMNMX.FTZ R5, R14, R5, !PT ;  /* 0x000000050e057209 */ /* 0x000fe40007810000 */
[----:B------:R-:W-:Y:S02]  /*11500*/  FSEL R15, R22, -INF , P0 ;  /* 0xff800000160f7808 */ /* 0x000fe40000000000 */
[----:B------:R-:W-:Y:S02]  /*11510*/  FSEL R10, R16, -INF , P0 ;  /* 0xff800000100a7808 */ /* 0x000fe40000000000 */
[----:B------:R-:W-:Y:S02]  /*11520*/  ISETP.GT.AND P0, PT, R83, 0x19, PT ;  /* 0x000000195300780c */ /* 0x000fe40003f04270 */
[----:B------:R-:W-:-:S02]  /*11530*/  FMNMX.FTZ R5, R6, R5, !PT ;  /* 0x0000000506057209 */ /* 0x000fc40007810000 */
[----:B------:R-:W-:Y:S02]  /*11540*/  FSEL R13, R8, -INF , P0 ;  /* 0xff800000080d7808 */ /* 0x000fe40000000000 */
[----:B------:R-:W-:Y:S02]  /*11550*/  FSEL R8, R7, -INF , P0 ;  /* 0xff80000007087808 */ /* 0x000fe40000000000 */
[----:B------:R-:W-:Y:S02]  /*11560*/  FMNMX.FTZ R5, R4, R5, !PT ;  /* 0x0000000504057209 */ /* 0x000fe40007810000 */
[----:B------:R-:W-:Y:S02]  /*11570*/  ISETP.GT.AND P0, PT, R83, 0x20, PT ;  /* 0x000000205300780c */ /* 0x000fe40003f04270 */
[----:B------:R-:W-:Y:S02]  /*11580*/  FMNMX.FTZ R5, R10, R5, !PT ;  /* 0x000000050a057209 */ /* 0x000fe40007810000 */
[----:B------:R-:W-:-:S02]  /*11590*/  FSEL R181, R181, -INF , P0 ;  /* 0xff800000b5b57808 */ /* 0x000fc40000000000 */
[----:B------:R-:W-:Y:S02]  /*115a0*/  FSEL R196, R196, -INF , P0 ;  /* 0xff800000c4c47808 */ /* 0x000fe40000000000 */
[----:B------:R-:W-:Y:S02]  /*115b0*/  ISETP.GT.AND P0, PT, R83, 0x21, PT ;  /* 0x000000215300780c */ /* 0x000fe40003f04270 */
[----:B------:R-:W-:Y:S02]  /*115c0*/  FMNMX.FTZ R5, R8, R5, !PT ;  /* 0x0000000508057209 */ /* 0x000fe40007810000 */
[----:B------:R-:W-:Y:S02]  /*115d0*/  FSEL R179, R179, -INF , P0 ;  /* 0xff800000b3b37808 */ /* 0x000fe40000000000 */
[----:B------:R-:W-:Y:S02]  /*115e0*/  FSEL R198, R198, -INF , P0 ;  /* 0xff800000c6c67808 */ /* 0x000fe40000000000 */
[----:B------:R-:W-:-:S02]  /*115f0*/  ISETP.GT.AND P0, PT, R83, 0x28, PT ;  /* 0x000000285300780c */ /* 0x000fc40003f04270 */
[----:B------:R-:W-:Y:S02]  /*11600*/  FMNMX.FTZ R5, R196, R5, !PT ;  /* 0x00000005c4057209 */ /* 0x000fe40007810000 */
[----:B------:R-:W-:Y:S02]  /*11610*/  FSEL R177, R177, -INF , P0 ;  /* 0xff800000b1b17808 */ /* 0x000fe40000000000 */
[----:B------:R-:W-:Y:S02]  /*11620*/  FSEL R182, R182, -INF , P0 ;  /* 0xff800000b6b67808 */ /* 0x000fe40000000000 */
[----:B------:R-:W-:Y:S02]  /*11630*/  ISETP.GT.AND P0, PT, R83, 0x29, PT ;  /* 0x000000295300780c */ /* 0x000fe40003f04270 */
[----:B------:R-:W-:Y:S01]  /*11640*/  FMNMX.FTZ R5, R198, R5, !PT ;  /* 0x00000005c6057209 */ /* 0x000fe20007810000 */
[----:B------:R-:W-:Y:S01]  /*11650*/  LDSM.16.MT88.4 R80, [R214+0x7080] ;  /* 0x00708000d650783b */ /* 0x000fe20000004200 */
[----:B------:R-:W-:-:S02]  /*11660*/  FSEL R180, R180, -INF , P0 ;  /* 0xff800000b4b47808 */ /* 0x000fc40000000000 */
        /* <DEDUP_REMOVED lines=14> */
[----:B------:R-:W1:Y:S02]  /*11750*/  SHFL.BFLY PT, R0, R3, 0x1, 0x1f ;  /* 0x0c201f0003007f89 */ /* 0x000e6400000e0000 */
[----:B-1----:R-:W-:Y:S02]  /*11760*/  FMNMX.FTZ R0, R3, R0, !PT ;  /* 0x0000000003007209 */ /* 0x002fe40007810000 */
[----:B------:R-:W-:Y:S02]  /*11770*/  FMNMX.FTZ R3, R177, R16, !PT ;  /* 0x00000010b1037209 */ /* 0x000fe40007810000 */
[C---:B------:R-:W-:Y:S01]  /*11780*/  FSETP.NEU.FTZ.AND P0, PT, R0.reuse, -INF , PT ;  /* 0xff8000000000780b */ /* 0x040fe20003f1d000 */
[----:B------:R-:W-:Y:S01]  /*11790*/  FMUL.FTZ R183, R0, c[0x0][0x2d0] ;  /* 0x0000b40000b77a20 */ /* 0x000fe20000410000 */
[----:B------:R-:W-:-:S04]  /*117a0*/  FMNMX.FTZ R3, R176, R3, !PT ;  /* 0x00000003b0037209 */ /* 0x000fc80007810000 */
[----:B------:R-:W-:Y:S01]  /*117b0*/  FSEL R183, R183, RZ, P0 ;  /* 0x000000ffb7b77208 */ /* 0x000fe20000000000 */
[----:B------:R-:W1:Y:S04]  /*117c0*/  SHFL.BFLY PT, R16, R3, 0x2, 0x1f ;  /* 0x0c401f0003107f89 */ /* 0x000e6800000e0000 */
[--C-:B------:R-:W-:Y:S02]  /*117d0*/  FFMA.FTZ R184, R32, c[0x0][0x2d0], -R183.reuse ;  /* 0x0000b40020b87a23 */ /* 0x100fe400000108b7 */
[--C-:B------:R-:W-:Y:S02]  /*117e0*/  FFMA.FTZ R157, R33, c[0x0][0x2d0], -R183.reuse ;  /* 0x0000b400219d7a23 */ /* 0x100fe400000108b7 */
[--C-:B------:R-:W-:Y:S01]  /*117f0*/  FFMA.FTZ R158, R12, c[0x0][0x2d0], -R183.reuse ;  /* 0x0000b4000c9e7a23 */ /* 0x100fe200000108b7 */
[----:B------:R-:W-:Y:S01]  /*11800*/  LDSM.16.MT88.4 R32, [R212+0x4080] ;  /* 0x00408000d420783b */ /* 0x000fe20000004200 */
[--C-:B------:R-:W-:Y:S01]  /*11810*/  FFMA.FTZ R190, R6, c[0x0][0x2d0], -R183.reuse ;  /* 0x0000b40006be7a23 */ /* 0x100fe200000108b7 */
[----:B------:R-:W-:Y:S01]  /*11820*/  MUFU.EX2 R184, R184 ;  /* 0x000000b800b87308 */ /* 0x000fe20000000800 */
[----:B------:R-:W-:-:S02]  /*11830*/  FFMA.FTZ R189, R4, c[0x0][0x2d0], -R183 ;  /* 0x0000b40004bd7a23 */ /* 0x000fc400000108b7 */
[----:B------:R-:W-:Y:S01]  /*11840*/  LDSM.16.MT88.4 R4, [R212+0x8880] ;  /* 0x00888000d404783b */ /* 0x000fe20000004200 */
[--C-:B------:R-:W-:Y:S02]  /*11850*/  FFMA.FTZ R191, R10, c[0x0][0x2d0], -R183.reuse ;  /* 0x0000b4000abf7a23 */ /* 0x100fe400000108b7 */
[--C-:B------:R-:W-:Y:S02]  /*11860*/  FFMA.FTZ R188, R8, c[0x0][0x2d0], -R183.reuse ;  /* 0x0000b40008bc7a23 */ /* 0x100fe400000108b7 */
[----:B------:R-:W2:Y:S01]  /*11870*/  MUFU.EX2 R157, R157 ;  /* 0x0000009d009d7308 */ /* 0x000ea20000000800 */
[--C-:B------:R-:W-:Y:S02]  /*11880*/  FFMA.FTZ R197, R198, c[0x0][0x2d0], -R183.reuse ;  /* 0x0000b400c6c57a23 */ /* 0x100fe400000108b7 */
[--C-:B------:R-:W-:Y:S01]  /*11890*/  FFMA.FTZ R196, R196, c[0x0][0x2d0], -R183.reuse ;  /* 0x0000b400c4c47a23 */ /* 0x100fe200000108b7 */
[----:B-1----:R-:W-:Y:S01]  /*118a0*/  FMNMX.FTZ R16, R3, R16, !PT ;  /* 0x0000001003107209 */ /* 0x002fe20007810000 */
[----:B------:R-:W-:-:S03]  /*118b0*/  FFMA.FTZ R3, R14, c[0x0][0x2d0], -R183 ;  /* 0x0000b4000e037a23 */ /* 0x000fc600000108b7 */
[----:B------:R-:W-:Y:S01]  /*118c0*/  MUFU.EX2 R158, R158 ;  /* 0x0000009e009e7308 */ /* 0x000fe20000000800 */
[--C-:B------:R-:W-:Y:S01]  /*118d0*/  FFMA.FTZ R199, R182, c[0x0][0x2d0], -R183.reuse ;  /* 0x0000b400b6c77a23 */ /* 0x100fe200000108b7 */
[----:B------:R-:W1:Y:S01]  /*118e0*/  SHFL.BFLY PT, R159, R16, 0x1, 0x1f ;  /* 0x0c201f00109f7f89 */ /* 0x000e6200000e0000 */
[----:B------:R-:W-:-:S05]  /*118f0*/  FFMA.FTZ R248, R180, c[0x0][0x2d0], -R183 ;  /* 0x0000b400b4f87a23 */ /* 0x000fca00000108b7 */
[----:B------:R-:W3:Y:S01]  /*11900*/  MUFU.EX2 R3, R3 ;  /* 0x0000000300037308 */ /* 0x000ee20000000800 */
[----:B--2---:R-:W-:Y:S01]  /*11910*/  F2FP.BF16.PACK_AB R128, R157, R184 ;  /* 0x000000b89d80723e */ /* 0x004fe200000010ff */
[----:B------:R-:W-:-:S06]  /*11920*/  FADD.FTZ R157, R184, R157 ;  /* 0x0000009db89d7221 */ /* 0x000fcc0000010000 */
[----:B------:R-:W-:Y:S01]  /*11930*/  MUFU.EX2 R190, R190 ;  /* 0x000000be00be7308 */ /* 0x000fe20000000800 */
[----:B---3--:R-:W-:-:S07]  /*11940*/  F2FP.BF16.PACK_AB R130, R3, R158 ;  /* 0x0000009e0382723e */ /* 0x008fce00000010ff */
[----:B------:R-:W-:Y:S01]  /*11950*/  MUFU.EX2 R189, R189 ;  /* 0x000000bd00bd7308 */ /* 0x000fe20000000800 */
[----:B-1----:R-:W-:Y:S01]  /*11960*/  FMNMX.FTZ R159, R159, R16, !PT ;  /* 0x000000109f9f7209 */ /* 0x002fe20007810000 */
[----:B------:R-:W-:-:S03]  /*11970*/  FADD.FTZ R158, R158, R157 ;  /* 0x0000009d9e9e7221 */ /* 0x000fc60000010000 */
[C---:B------:R-:W-:Y:S01]  /*11980*/  FSETP.NEU.FTZ.AND P0, PT, R159.reuse, -INF , PT ;  /* 0xff8000009f00780b */ /* 0x040fe20003f1d000 */
[----:B------:R-:W-:Y:S02]  /*11990*/  FMUL.FTZ R178, R159, c[0x0][0x2d0] ;  /* 0x0000b4009fb27a20 */ /* 0x000fe40000410000 */
[----:B------:R-:W-:Y:S01]  /*119a0*/  MUFU.EX2 R191, R191 ;  /* 0x000000bf00bf7308 */ /* 0x000fe20000000800 */
[----:B------:R-:W-:Y:S02]  /*119b0*/  FADD.FTZ R3, R3, R158 ;  /* 0x0000009e03037221 */ /* 0x000fe40000010000 */
[----:B------:R-:W-:-:S05]  /*119c0*/  FSEL R178, R178, RZ, P0 ;  /* 0x000000ffb2b27208 */ /* 0x000fca0000000000 */
[--C-:B------:R-:W-:Y:S01]  /*119d0*/  FFMA.FTZ R187, R20, c[0x0][0x2d0], -R178.reuse ;  /* 0x0000b40014bb7a23 */ /* 0x100fe200000108b2 */
[----:B------:R-:W-:Y:S01]  /*119e0*/  MUFU.EX2 R188, R188 ;  /* 0x000000bc00bc7308 */ /* 0x000fe20000000800 */
[--C-:B------:R-:W-:Y:S02]  /*119f0*/  FFMA.FTZ R186, R21, c[0x0][0x2d0], -R178.reuse ;  /* 0x0000b40015ba7a23 */ /* 0x100fe400000108b2 */
[--C-:B------:R-:W-:Y:S01]  /*11a00*/  FFMA.FTZ R185, R19, c[0x0][0x2d0], -R178.reuse ;  /* 0x0000b40013b97a23 */ /* 0x100fe200000108b2 */
[----:B------:R-:W-:Y:S01]  /*11a10*/  LDSM.16.MT88.4 R20, [R214+0x7880] ;  /* 0x00788000d614783b */ /* 0x000fe20000004200 */
[--C-:B------:R-:W-:Y:S02]  /*11a20*/  FFMA.FTZ R2, R11, c[0x0][0x2d0], -R178.reuse ;  /* 0x0000b4000b027a23 */ /* 0x100fe400000108b2 */
[--C-:B------:R-:W-:Y:S01]  /*11a30*/  FFMA.FTZ R194, R9, c[0x0][0x2d0], -R178.reuse ;  /* 0x0000b40009c27a23 */ /* 0x100fe200000108b2 */
[----:B------:R-:W-:Y:S01]  /*11a40*/  MUFU.EX2 R187, R187 ;  /* 0x000000bb00bb7308 */ /* 0x000fe20000000800 */
[----:B------:R-:W1:Y:S01]  /*11a50*/  LDSM.16.MT88.4 R8, [R215+0x4880] ;  /* 0x00488000d708783b */ /* 0x000e620000004200 */
[----:B------:R-:W-:-:S02]  /*11a60*/  FFMA.FTZ R193, R17, c[0x0][0x2d0], -R178 ;  /* 0x0000b40011c17a23 */ /* 0x000fc400000108b2 */
[--C-:B------:R-:W-:Y:S01]  /*11a70*/  FFMA.FTZ R195, R15, c[0x0][0x2d0], -R178.reuse ;  /* 0x0000b4000fc37a23 */ /* 0x100fe200000108b2 */
[----:B------:R-:W2:Y:S01]  /*11a80*/  LDSM.16.MT88.4 R16, [R214+0x4880] ;  /* 0x00488000d610783b */ /* 0x000ea20000004200 */
[--C-:B------:R-:W-:Y:S02]  /*11a90*/  FFMA.FTZ R192, R13, c[0x0][0x2d0], -R178.reuse ;  /* 0x0000b4000dc07a23 */ /* 0x100fe400000108b2 */
[----:B------:R-:W3:Y:S01]  /*11aa0*/  MUFU.EX2 R186, R186 ;  /* 0x000000ba00ba7308 */ /* 0x000ee20000000800 */
[----:B------:R-:W4:Y:S01]  /*11ab0*/  LDSM.16.MT88.4 R12, [R213+0x4880] ;  /* 0x00488000d50c783b */ /* 0x000f220000004200 */
[--C-:B------:R-:W-:Y:S02]  /*11ac0*/  FFMA.FTZ R198, R181, c[0x0][0x2d0], -R178.reuse ;  /* 0x0000b400b5c67a23 */ /* 0x100fe400000108b2 */
[--C-:B------:R-:W-:Y:S01]  /*11ad0*/  FFMA.FTZ R239, R179, c[0x0][0x2d0], -R178.reuse ;  /* 0x0000b400b3ef7a23 */ /* 0x100fe200000108b2 */
[----:B------:R-:W-:Y:S01]  /*11ae0*/  LDSM.16.MT88.4 R180, [R215+0x6880] ;  /* 0x00688000d7b4783b */ /* 0x000fe20000004200 */
[----:B------:R-:W-:-:S02]  /*11af0*/  FFMA.FTZ R222, R177, c[0x0][0x2d0], -R178 ;  /* 0x0000b400b1de7a23 */ /* 0x000fc400000108b2 */
[----:B------:R-:W-:Y:S01]  /*11b00*/  MUFU.EX2 R185, R185 ;  /* 0x000000b900b97308 */ /* 0x000fe20000000800 */
[----:B------:R-:W-:Y:S02]  /*11b10*/  FFMA.FTZ R247, R176, c[0x0][0x2d0], -R178 ;  /* 0x0000b400b0f77a23 */ /* 0x000fe400000108b2 */
[----:B------:R-:W-:Y:S05]  /*11b20*/  LDSM.16.MT88.4 R176, [R213+0x6880] ;  /* 0x00688000d5b0783b */ /* 0x000fea0000004200 */
        /* <DEDUP_REMOVED lines=11> */
[----:B------:R-:W5:Y:S06]  /*11be0*/  MUFU.EX2 R192, R192 ;  /* 0x000000c000c07308 */ /* 0x000f6c0000000800 */
[C---:B------:R-:W-:Y:S02]  /*11bf0*/  HMMA.16816.F32.BF16 R144, R128.reuse, R140, RZ ;  /* 0x0000008c8090723c */ /* 0x040fe400000418ff */
[----:B------:R-:W-:Y:S06]  /*11c00*/  MUFU.EX2 R196, R196 ;  /* 0x000000c400c47308 */ /* 0x000fec0000000800 */
[C---:B------:R-:W-:Y:S02]  /*11c10*/  HMMA.16816.F32.BF16 R136, R128.reuse, R132, RZ ;  /* 0x000000848088723c */ /* 0x040fe400000418ff */
[----:B------:R-:W1:Y:S06]  /*11c20*/  MUFU.EX2 R197, R197 ;  /* 0x000000c500c57308 */ /* 0x000e6c0000000800 */
        /* <DEDUP_REMOVED lines=33> */
[----:B------:R-:W-:Y:S01]  /*11e40*/  F2FP.BF16.PACK_AB R4, R189, R190 ;  /* 0x000000bebd04723e */ /* 0x000fe200000010ff */
[----:B------:R-:W-:Y:S01]  /*11e50*/  HMMA.16816.F32.BF16 R128, R128, R6, RZ ;  /* 0x000000068080723c */ /* 0x000fe200000418ff */
[----:B---3--:R-:W-:Y:S01]  /*11e60*/  F2FP.BF16.PACK_AB R5, R193, R194 ;  /* 0x000000c2c105723e */ /* 0x008fe200000010ff */
[----:B------:R-:W-:-:S02]  /*11e70*/  FADD.FTZ R190, R190, R3 ;  /* 0x00000003bebe7221 */ /* 0x000fc40000010000 */
[----:B------:R-:W-:Y:S02]  /*11e80*/  FADD.FTZ R194, R194, R185 ;  /* 0x000000b9c2c27221 */ /* 0x000fe40000010000 */
[----:B------:R-:W-:Y:S01]  /*11e90*/  FADD.FTZ R190, R189, R190 ;  /* 0x000000bebdbe7221 */ /* 0x000fe20000010000 */
[----:B------:R-:W-:Y:S01]  /*11ea0*/  F2FP.BF16.PACK_AB R6, R188, R191 ;  /* 0x000000bfbc06723e */ /* 0x000fe200000010ff */
[----:B------:R-:W-:Y:S01]  /*11eb0*/  FADD.FTZ R194, R193, R194 ;  /* 0x000000c2c1c27221 */ /* 0x000fe20000010000 */
[----:B-----5:R-:W-:Y:S01]  /*11ec0*/  F2FP.BF16.PACK_AB R7, R192, R195 ;  /* 0x000000c3c007723e */ /* 0x020fe200000010ff */
[----:B------:R-:W-:Y:S02]  /*11ed0*/  FADD.FTZ R191, R191, R190 ;  /* 0x000000bebfbf7221 */ /* 0x000fe40000010000 */
[----:B------:R-:W-:Y:S02]  /*11ee0*/  FADD.FTZ R195, R195, R194 ;  /* 0x000000c2c3c37221 */ /* 0x000fe40000010000 */
[----:B------:R-:W-:-:S02]  /*11ef0*/  FADD.FTZ R191, R188, R191 ;  /* 0x000000bfbcbf7221 */ /* 0x000fc40000010000 */
[----:B-1----:R-:W-:Y:S01]  /*11f00*/  HMMA.16816.F32.BF16 R152, R4, R8, R152 ;  /* 0x000000080498723c */ /* 0x002fe20000041898 */
[----:B------:R-:W-:-:S07]  /*11f10*/  FADD.FTZ R195, R192, R195 ;  /* 0x000000c3c0c37221 */ /* 0x000fce0000010000 */
[C---:B------:R-:W-:Y:S01]  /*11f20*/  HMMA.16816.F32.BF16 R148, R4.reuse, R10, R148 ;  /* 0x0000000a0494723c */ /* 0x040fe20000041894 */
[----:B------:R-:W1:Y:S07]  /*11f30*/  LDSM.16.MT88.4 R8, [R212+0x6080] ;  /* 0x00608000d408783b */ /* 0x000e6e0000004200 */
[C---:B--2---:R-:W-:Y:S08]  /*11f40*/  HMMA.16816.F32.BF16 R144, R4.reuse, R16, R144 ;  /* 0x000000100490723c */ /* 0x044ff00000041890 */
[C---:B------:R-:W-:Y:S01]  /*11f50*/  HMMA.16816.F32.BF16 R140, R4.reuse, R18, R140 ;  /* 0x00000012048c723c */ /* 0x040fe2000004188c */
[----:B------:R-:W-:Y:S07]  /*11f60*/  LDSM.16.MT88.4 R16, [R213+0x7880] ;  /* 0x00788000d510783b */ /* 0x000fee0000004200 */
[C---:B----4-:R-:W-:Y:S08]  /*11f70*/  HMMA.16816.F32.BF16 R136, R4.reuse, R12, R136 ;  /* 0x0000000c0488723c */ /* 0x050ff00000041888 */
[C---:B------:R-:W-:Y:S01]  /*11f80*/  HMMA.16816.F32.BF16 R132, R4.reuse, R14, R132 ;  /* 0x0000000e0484723c */ /* 0x040fe20000041884 */
[----:B------:R-:W-:Y:S07]  /*11f90*/  LDSM.16.MT88.4 R12, [R212+0x7880] ;  /* 0x00788000d40c783b */ /* 0x000fee0000004200 */
[C---:B------:R-:W-:Y:S08]  /*11fa0*/  HMMA.16816.F32.BF16 R44, R4.reuse, R164, R44 ;  /* 0x000000a4042c723c */ /* 0x040ff0000004182c */
        /* <DEDUP_REMOVED lines=14> */
[C---:B------:R-:W-:Y:S08]  /*12090*/  HMMA.16816.F32.BF16 R28, R4.reuse, R172, R28 ;  /* 0x000000ac041c723c */ /* 0x040ff0000004181c */
[C---:B------:R-:W-:Y:S01]  /*120a0*/  HMMA.16816.F32.BF16 R32, R4.reuse, R174, R32 ;  /* 0x000000ae0420723c */ /* 0x040fe20000041820 */
[----:B------:R-:W-:Y:S07]  /*120b0*/  LDSM.16.MT88.4 R172, [R212+0x6880] ;  /* 0x00688000d4ac783b */ /* 0x000fee0000004200 */
[C---:B------:R-:W-:Y:S08]  /*120c0*/  HMMA.16816.F32.BF16 R36, R4.reuse, R168, R36 ;  /* 0x000000a80424723c */ /* 0x040ff00000041824 */
[C---:B------:R-:W-:Y:S01]  /*120d0*/  HMMA.16816.F32.BF16 R40, R4.reuse, R170, R40 ;  /* 0x000000aa0428723c */ /* 0x040fe20000041828 */
[----:B------:R-:W-:Y:S07]  /*120e0*/  LDSM.16.MT88.4 R168, [R215+0x8080] ;  /* 0x00808000d7a8783b */ /* 0x000fee0000004200 */
[C---:B------:R-:W-:Y:S08]  /*120f0*/  HMMA.16816.F32.BF16 R76, R4.reuse, R20, R76 ;  /* 0x00000014044c723c */ /* 0x040ff0000004184c */
[C---:B------:R-:W-:Y:S01]  /*12100*/  HMMA.16816.F32.BF16 R80, R4.reuse, R22, R80 ;  /* 0x000000160450723c */ /* 0x040fe20000041850 */
[----:B------:R-:W5:Y:S07]  /*12110*/  LDSM.16.MT88.4 R20, [R215+0x5080] ;  /* 0x00508000d714783b */ /* 0x000f6e0000004200 */
[C---:B------:R-:W-:Y:S08]  /*12120*/  HMMA.16816.F32.BF16 R84, R4.reuse, R16, R84 ;  /* 0x000000100454723c */ /* 0x040ff00000041854 */
[C---:B------:R-:W-:Y:S01]  /*12130*/  HMMA.16816.F32.BF16 R88, R4.reuse, R18, R88 ;  /* 0x000000120458723c */ /* 0x040fe20000041858 */
[----:B------:R-:W1:Y:S07]  /*12140*/  LDSM.16.MT88.4 R16, [R213+0x5080] ;  /* 0x00508000d510783b */ /* 0x000e6e0000004200 */
[C---:B------:R-:W-:Y:S08]  /*12150*/  HMMA.16816.F32.BF16 R92, R4.reuse, R12, R92 ;  /* 0x0000000c045c723c */ /* 0x040ff0000004185c */
[C---:B------:R-:W-:Y:S01]  /*12160*/  HMMA.16816.F32.BF16 R96, R4.reuse, R14, R96 ;  /* 0x0000000e0460723c */ /* 0x040fe20000041860 */
[----:B------:R-:W1:Y:S07]  /*12170*/  LDSM.16.MT88.4 R12, [R212+0x5080] ;  /* 0x00508000d40c783b */ /* 0x000e6e0000004200 */
[C---:B--2---:R-:W-:Y:S08]  /*12180*/  HMMA.16816.F32.BF16 R108, R4.reuse, R164, R108 ;  /* 0x000000a4046c723c */ /* 0x044ff0000004186c */
[C---:B------:R-:W-:Y:S01]  /*12190*/  HMMA.16816.F32.BF16 R112, R4.reuse, R166, R112 ;  /* 0x000000a60470723c */ /* 0x040fe20000041870 */
[----:B------:R-:W-:Y:S07]  /*121a0*/  LDSM.16.MT88.4 R164, [R214+0x8080] ;  /* 0x00808000d6a4783b */ /* 0x000fee0000004200 */
[C---:B---3--:R-:W-:Y:S08]  /*121b0*/  HMMA.16816.F32.BF16 R116, R4.reuse, R160, R116 ;  /* 0x000000a00474723c */ /* 0x048ff00000041874 */
[C---:B------:R-:W-:Y:S01]  /*121c0*/  HMMA.16816.F32.BF16 R120, R4.reuse, R162, R120 ;  /* 0x000000a20478723c */ /* 0x040fe20000041878 */
[----:B------:R-:W-:Y:S07]  /*121d0*/  LDSM.16.MT88.4 R160, [R213+0x8080] ;  /* 0x00808000d5a0783b */ /* 0x000fee0000004200 */
[C---:B----4-:R-:W-:Y:S08]  /*121e0*/  HMMA.16816.F32.BF16 R124, R4.reuse, R24, R124 ;  /* 0x00000018047c723c */ /* 0x050ff0000004187c */
[----:B------:R-:W-:Y:S01]  /*121f0*/  HMMA.16816.F32.BF16 R128, R4, R26, R128 ;  /* 0x0000001a0480723c */ /* 0x000fe20000041880 */
[----:B------:R-:W-:Y:S06]  /*12200*/  LDSM.16.MT88.4 R24, [R212+0x8080] ;  /* 0x00808000d418783b */ /* 0x000fec0000004200 */
        /* <DEDUP_REMOVED lines=12> */
[----:B------:R-:W-:-:S03]  /*122d0*/  FADD.FTZ R247, R247, R222 ;  /* 0x000000def7f77221 */ /* 0x000fc60000010000 */
[C---:B------:R-:W-:Y:S01]  /*122e0*/  HMMA.16816.F32.BF16 R140, R4.reuse, R10, R140 ;  /* 0x0000000a048c723c */ /* 0x040fe2000004188c */
[----:B------:R-:W1:Y:S07]  /*122f0*/  LDSM.16.MT88.4 R8, [R214+0x6880] ;  /* 0x00688000d608783b */ /* 0x000e6e0000004200 */
[C---:B-----5:R-:W-:Y:S08]  /*12300*/  HMMA.16816.F32.BF16 R152, R4.reuse, R20, R152 ;  /* 0x000000140498723c */ /* 0x060ff00000041898 */
        /* <DEDUP_REMOVED lines=25> */
[C---:B--2---:R-:W-:Y:S08]  /*124a0*/  HMMA.16816.F32.BF16 R100, R4.reuse, R20, R100 ;  /* 0x000000140464723c */ /* 0x044ff00000041864 */
[C---:B------:R-:W-:Y:S08]  /*124b0*/  HMMA.16816.F32.BF16 R104, R4.reuse, R22, R104 ;  /* 0x000000160468723c */ /* 0x040ff00000041868 */
[C---:B---3--:R-:W-:Y:S08]  /*124c0*/  HMMA.16816.F32.BF16 R108, R4.reuse, R16, R108 ;  /* 0x00000010046c723c */ /* 0x048ff0000004186c */
[C---:B------:R-:W-:Y:S08]  /*124d0*/  HMMA.16816.F32.BF16 R112, R4.reuse, R18, R112 ;  /* 0x000000120470723c */ /* 0x040ff00000041870 */
[C---:B----4-:R-:W-:Y:S08]  /*124e0*/  HMMA.16816.F32.BF16 R116, R4.reuse, R12, R116 ;  /* 0x0000000c0474723c */ /* 0x050ff00000041874 */
[C---:B------:R-:W-:Y:S08]  /*124f0*/  HMMA.16816.F32.BF16 R120, R4.reuse, R14, R120 ;  /* 0x0000000e0478723c */ /* 0x040ff00000041878 */
[C---:B-1----:R-:W-:Y:S08]  /*12500*/  HMMA.16816.F32.BF16 R124, R4.reuse, R8, R124 ;  /* 0x00000008047c723c */ /* 0x042ff0000004187c */
[----:B------:R-:W-:Y:S01]  /*12510*/  HMMA.16816.F32.BF16 R128, R4, R10, R128 ;  /* 0x0000000a0480723c */ /* 0x000fe20000041880 */
[----:B------:R-:W-:Y:S07]  /*12520*/  @!P1 BRA `(.L_x_941) ;  /* 0x0000306000009947 */ /* 0x000fee0003800000 */
[----:B------:R-:W1:Y:S01]  /*12530*/  S2R R3, SR_TID.X ;  /* 0x0000000000037919 */ /* 0x000e620000002100 */
[----:B------:R-:W-:-:S02]  /*12540*/  IADD3 R246, R156, -0x2, RZ ;  /* 0xfffffffe9cf67810 */ /* 0x000fc40007ffe0ff */
[----:B-1----:R-:W-:-:S04]  /*12550*/  SHF.R.S32.HI R2, RZ, 0x1f, R3 ;  /* 0x0000001fff027819 */ /* 0x002fc80000011403 */
[----:B------:R-:W-:-:S04]  /*12560*/  LEA.HI R239, R2, R3, RZ, 0x3 ;  /* 0x0000000302ef7211 */ /* 0x000fc800078f18ff */
[----:B------:R-:W-:Y:S02]  /*12570*/  LOP3.LUT R2, R239, 0xfffffff8, RZ, 0xc0, !PT ;  /* 0xfffffff8ef027812 */ /* 0x000fe400078ec0ff */
[----:B------:R-:W-:-:S03]  /*12580*/  SHF.R.S32.HI R239, RZ, 0x3, R239 ;  /* 0x00000003ffef7819 */ /* 0x000fc600000114ef */
[----:B------:R-:W-:Y:S01]  /*12590*/  IMAD.IADD R2, R3, 0x1, -R2 ;  /* 0x0000000103027824 */ /* 0x000fe200078e0a02 */
[----:B------:R-:W-:-:S03]  /*125a0*/  IADD3 R239, -R239, 0x30, RZ ;  /* 0x00000030efef7810 */ /* 0x000fc60007ffe1ff */
[----:B------:R-:W-:-:S05]  /*125b0*/  IMAD.SHL.U32 R241, R2, 0x8, RZ ;  /* 0x0000000802f17824 */ /* 0x000fca00078e00ff */
[C---:B------:R-:W-:Y:S02]  /*125c0*/  IADD3 R4, R241.reuse, 0x40, RZ ;  /* 0x00000040f1047810 */ /* 0x040fe40007ffe0ff */
[----:B------:R-:W-:Y:S02]  /*125d0*/  IADD3 R2, R241, 0x80, RZ ;  /* 0x00000080f1027810 */ /* 0x000fe40007ffe0ff */
[----:B------:R-:W-:Y:S02]  /*125e0*/  SHF.R.S32.HI R243, RZ, 0x1f, R4 ;  /* 0x0000001ffff37819 */ /* 0x000fe40000011404 */
[----:B------:R-:W-:Y:S02]  /*125f0*/  SHF.R.S32.HI R245, RZ, 0x1f, R2 ;  /* 0x0000001ffff57819 */ /* 0x000fe40000011402 */
[----:B------:R-:W-:Y:S02]  /*12600*/  LEA.HI R243, R243, R4, RZ, 0x3 ;  /* 0x00000004f3f37211 */ /* 0x000fe400078f18ff */
[----:B------:R-:W-:-:S02]  /*12610*/  LEA.HI R245, R245, R2, RZ, 0x3 ;  /* 0x00000002f5f57211 */ /* 0x000fc400078f18ff */
[----:B------:R-:W-:Y:S02]  /*12620*/  LOP3.LUT R243, R243, 0xfffffff8, RZ, 0xc0, !PT ;  /* 0xfffffff8f3f37812 */ /* 0x000fe400078ec0ff */
[----:B------:R-:W-:Y:S02]  /*12630*/  LOP3.LUT R245, R245, 0xfffffff8, RZ, 0xc0, !PT ;  /* 0xfffffff8f5f57812 */ /* 0x000fe400078ec0ff */
[----:B------:R-:W-:Y:S02]  /*12640*/  SHF.R.S32.HI R240, RZ, 0x1f, R241 ;  /* 0x0000001ffff07819 */ /* 0x000fe400000114f1 */
[----:B------:R-:W-:Y:S02]  /*12650*/  SHF.R.S32.HI R242, RZ, 0x1f, R243 ;  /* 0x0000001ffff27819 */ /* 0x000fe400000114f3 */
[----:B------:R-:W-:Y:S02]  /*12660*/  SHF.R.S32.HI R244, RZ, 0x1f, R245 ;  /* 0x0000001ffff47819 */ /* 0x000fe400000114f5 */
[C---:B------:R-:W-:Y:S01]  /*12670*/  SHF.L.U64.HI R240, R241.reuse, 0x1, R240 ;  /* 0x00000001f1f07819 */ /* 0x040fe200000102f0 */
[----:B------:R-:W-:Y:S01]  /*12680*/  IMAD.SHL.U32 R241, R241, 0x2, RZ ;  /* 0x00000002f1f17824 */ /* 0x000fe200078e00ff */
[C---:B------:R-:W-:Y:S01]  /*12690*/  SHF.L.U64.HI R242, R243.reuse, 0x1, R242 ;  /* 0x00000001f3f27819 */ /* 0x040fe200000102f2 */
[----:B------:R-:W-:Y:S01]  /*126a0*/  IMAD.SHL.U32 R243, R243, 0x2, RZ ;  /* 0x00000002f3f37824 */ /* 0x000fe200078e00ff */
[C---:B------:R-:W-:Y:S01]  /*126b0*/  SHF.L.U64.HI R244, R245.reuse, 0x1, R244 ;  /* 0x00000001f5f47819 */ /* 0x040fe200000102f4 */
[----:B------:R-:W-:-:S02]  /*126c0*/  IMAD.SHL.U32 R245, R245, 0x2, RZ ;  /* 0x00000002f5f57824 */ /* 0x000fc400078e00ff */
.L_x_946:
[----:B------:R-:W-:Y:S01]  /*126d0*/  SHF.R.S32.HI R5, RZ, 0x1f, R234 ;  /* 0x0000001fff057819 */ /* 0x000fe200000114ea */
[C---:B------:R-:W-:Y:S01]  /*126e0*/  IMAD.WIDE.U32 R8, R234.reuse, c[0x0][0x208], RZ ;  /* 0x00008200ea087a25 */ /* 0x040fe200078e00ff */
[----:B------:R-:W-:Y:S01]  /*126f0*/  SHF.R.S32.HI R249, RZ, 0x1f, R223 ;  /* 0x0000001ffff97819 */ /* 0x000fe200000114df */
[----:B------:R-:W-:Y:S04]  /*12700*/  DEPBAR.LE SB0, 0x0 ;  /* 0x000080000000791a */ /* 0x000fe80000000000 */
[----:B------:R-:W-:Y:S01]  /*12710*/  BAR.SYNC.DEFER_BLOCKING 0x0 ;  /* 0x0000000000007b1d */ /* 0x000fe20000010000 */
[----:B------:R-:W-:Y:S01]  /*12720*/  IMAD R5, R5, c[0x0][0x208], RZ ;  /* 0x0000820005057a24 */ /* 0x000fe200078e02ff */
[----:B------:R-:W-:Y:S01]  /*12730*/  SHF.R.S32.HI R6, RZ, 0x1f, R233 ;  /* 0x0000001fff067819 */ /* 0x000fe200000114e9 */
[----:B------:R-:W-:Y:S01]  /*12740*/  IMAD.WIDE.U32 R10, R223, c[0x0][0x210], RZ ;  /* 0x00008400df0a7a25 */ /* 0x000fe200078e00ff */
[----:B------:R-:W-:Y:S02]  /*12750*/  ISETP.GE.AND P1, PT, R229, c[0x0][0x1d4], PT ;  /* 0x00007500e5007a0c */ /* 0x000fe40003f26270 */
[----:B------:R-:W-:Y:S01]  /*12760*/  SHF.R.S32.HI R251, RZ, 0x1f, R238 ;  /* 0x0000001ffffb7819 */ /* 0x000fe200000114ee */
[----:B------:R-:W-:Y:S01]  /*12770*/  IMAD R5, R234, c[0x0][0x20c], R5 ;  /* 0x00008300ea057a24 */ /* 0x000fe200078e0205 */
[----:B------:R-:W-:Y:S01]  /*12780*/  MOV R3, R0 ;  /* 0x0000000000037202 */ /* 0x000fe20000000f00 */
[----:B------:R-:W-:Y:S02]  /*12790*/  IMAD R6, R6, c[0x0][0x218], RZ ;  /* 0x0000860006067a24 */ /* 0x000fe400078e02ff */
[----:B------:R-:W-:Y:S02]  /*127a0*/  IMAD.IADD R9, R9, 0x1, R5 ;  /* 0x0000000109097824 */ /* 0x000fe400078e0205 */
[----:B------:R-:W-:Y:S02]  /*127b0*/  IMAD R5, R249, c[0x0][0x210], RZ ;  /* 0x00008400f9057a24 */ /* 0x000fe400078e02ff */
[----:B------:R-:W-:Y:S04]  /*127c0*/  IMAD.WIDE.U32 R8, R233, c[0x0][0x218], R8 ;  /* 0x00008600e9087a25 */ /* 0x000fe800078e0008 */
[----:B------:R-:W-:Y:S01]  /*127d0*/  IMAD R5, R223, c[0x0][0x214], R5 ;  /* 0x00008500df057a24 */ /* 0x000fe200078e0205 */
[----:B------:R-:W-:Y:S01]  /*127e0*/  IADD3 R4, P0, R10, R8, RZ ;  /* 0x000000080a047210 */ /* 0x000fe20007f1e0ff */
[----:B------:R-:W-:Y:S02]  /*127f0*/  IMAD R6, R233, c[0x0][0x21c], R6 ;  /* 0x00008700e9067a24 */ /* 0x000fe400078e0206 */
[----:B------:R-:W-:Y:S01]  /*12800*/  IMAD.IADD R5, R11, 0x1, R5 ;  /* 0x000000010b057824 */ /* 0x000fe200078e0205 */
[----:B------:R-:W-:Y:S01]  /*12810*/  LDSM.16.M88.4 R160, [R218] ;  /* 0x00000000daa0783b */ /* 0x000fe20000000200 */
[----:B------:R-:W-:Y:S01]  /*12820*/  IMAD R158, R221, 0x2, R218 ;  /* 0x00000002dd9e7824 */ /* 0x000fe200078e02da */
[----:B------:R-:W-:Y:S01]  /*12830*/  ULDC.64 UR4, c[0x0][0x118] ;  /* 0x0000460000047ab9 */ /* 0x000fe20000000a00 */
[----:B------:R-:W-:Y:S01]  /*12840*/  BSSY B0, `(.L_x_942) ;  /* 0x0000031000007945 */ /* 0x000fe20003800000 */
[----:B------:R-:W-:Y:S01]  /*12850*/  LDSM.16.M88.4 R164, [R217+0xa080] ;  /* 0x00a08000d9a4783b */ /* 0x000fe20000000200 */
[----:B------:R-:W-:Y:S02]  /*12860*/  IADD3.X R5, R5, R9, R6, P0, !PT ;  /* 0x0000000905057210 */ /* 0x000fe400007fe406 */
[C---:B------:R-:W-:Y:S01]  /*12870*/  LEA R2, P0, R4.reuse, c[0x0][0x1f8], 0x1 ;  /* 0x00007e0004027a11 */ /* 0x040fe200078008ff */
[----:B------:R-:W-:Y:S03]  /*12880*/  LDSM.16.M88.4 R168, [R217+0xa880] ;  /* 0x00a88000d9a8783b */ /* 0x000fe60000000200 */
[----:B------:R-:W-:Y:S01]  /*12890*/  LEA.HI.X R10, R4, c[0x0][0x1fc], R5, 0x1, P0 ;  /* 0x00007f00040a7a11 */ /* 0x000fe200000f0c05 */
[----:B------:R-:W-:Y:S04]  /*128a0*/  LDSM.16.M88.4 R24, [R217+0xb080] ;  /* 0x00b08000d918783b */ /* 0x000fe80000000200 */
[----:B------:R-:W1:Y:S04]  /*128b0*/  SHFL.IDX PT, R4, R2, RZ, 0x181f ;  /* 0x00181fff02047589 */ /* 0x000e6800000e0000 */
[----:B------:R-:W-:Y:S04]  /*128c0*/  LDSM.16.M88.4 R172, [R158] ;  /* 0x000000009eac783b */ /* 0x000fe80000000200 */
[----:B------:R-:W2:Y:S04]  /*128d0*/  SHFL.IDX PT, R5, R10, RZ, 0x181f ;  /* 0x00181fff0a057589 */ /* 0x000ea800000e0000 */
[----:B------:R3:W4:Y:S04]  /*128e0*/  LDSM.16.M88.4 R176, [R216] ;  /* 0x00000000d8b0783b */ /* 0x0007280000000200 */
[----:B------:R3:W3:Y:S04]  /*128f0*/  LDSM.16.M88.4 R180, [R211] ;  /* 0x00000000d3b4783b */ /* 0x0006e80000000200 */
[----:B------:R3:W3:Y:S01]  /*12900*/  LDSM.16.M88.4 R184, [R210] ;  /* 0x00000000d2b8783b */ /* 0x0006e20000000200 */
[C---:B-1----:R-:W-:Y:S05]  /*12910*/  IADD3 R12, P0, R4.reuse, R241, RZ ;  /* 0x000000f1040c7210 */ /* 0x042fea0007f1e0ff */
[C---:B--2---:R-:W-:Y:S01]  /*12920*/  IMAD.X R13, R5.reuse, 0x1, R240, P0 ;  /* 0x00000001050d7824 */ /* 0x044fe200000e06f0 */
[C---:B------:R-:W-:Y:S04]  /*12930*/  IADD3 R8, P0, R4.reuse, R243, RZ ;  /* 0x000000f304087210 */ /* 0x040fe80007f1e0ff */
[----:B------:R-:W-:Y:S01]  /*12940*/  @!PT LDS RZ, [RZ] ;  /* 0x00000000fffff984 */ /* 0x000fe20000000800 */
[----:B------:R-:W-:Y:S01]  /*12950*/  @!PT LDS RZ, [RZ] ;  /* 0x00000000fffff984 */ /* 0x000fe20000000800 */
[----:B------:R-:W-:Y:S01]  /*12960*/  @!PT LDS RZ, [RZ] ;  /* 0x00000000fffff984 */ /* 0x000fe20000000800 */
[----:B------:R1:W-:Y:S01]  /*12970*/  LDGSTS.E.BYPASS.LTC128B.128 [R235+0x4080], [R12.64], !P6 ;  /* 0x040800000ceb7fae */ /* 0x0003e2000f101d44 */
[C---:B------:R-:W-:Y:S02]  /*12980*/  IADD3.X R9, R5.reuse, R242, RZ, P0, !PT ;  /* 0x000000f205097210 */ /* 0x040fe400007fe4ff */
[----:B------:R-:W-:Y:S03]  /*12990*/  IADD3 R6, P0, R4, R245, RZ ;  /* 0x000000f504067210 */ /* 0x000fe60007f1e0ff */
[----:B------:R1:W-:Y:S01]  /*129a0*/  LDGSTS.E.BYPASS.LTC128B.128 [R235+0x5880], [R8.64], !P1 ;  /* 0x0588000008eb7fae */ /* 0x0003e2000c901d44 */
[----:B------:R-:W-:Y:S01]  /*129b0*/  ISETP.GT.AND P1, PT, R224, 0x7f, PT ;  /* 0x0000007fe000780c */ /* 0x000fe20003f24270 */
[----:B------:R-:W-:Y:S01]  /*129c0*/  IMAD.X R7, R5, 0x1, R244, P0 ;  /* 0x0000000105077824 */ /* 0x000fe200000e06f4 */
[C---:B------:R-:W-:Y:S04]  /*129d0*/  LEA R4, P0, R238.reuse, R4, 0x1 ;  /* 0x00000004ee047211 */ /* 0x040fe800078008ff */
[----:B------:R1:W-:Y:S01]  /*129e0*/  LDGSTS.E.BYPASS.LTC128B.128 [R235+0x7080], [R6.64], !P5 ;  /* 0x0708000006eb7fae */ /* 0x0003e2000e901d44 */
[----:B------:R-:W-:Y:S05]  /*129f0*/  LEA.HI.X R5, R238, R5, R251, 0x1, P0 ;  /* 0x00000005ee057211 */ /* 0x000fea00000f0cfb */
[----:B------:R1:W-:Y:S01]  /*12a00*/  LDGSTS.E.BYPASS.LTC128B.128 [R235+0x8880], [R4.64], !P4 ;  /* 0x0888000004eb7fae */ /* 0x0003e2000e101d44 */
[----:B------:R-:W-:-:S05]  /*12a10*/  @P1 BRA `(.L_x_943) ;  /* 0x0000013000001947 */ /* 0x000fca0003800000 */
[----:B----4-:R-:W-:-:S05]  /*12a20*/  BRA.DIV ~URZ, `(.L_x_944) ;  /* 0x00005de27f007947 */ /* 0x010fca000b800000 */
[----:B-1----:R1:W2:Y:S04]  /*12a30*/  SHFL.IDX PT, R5, R10, 0x1, 0x181f ;  /* 0x00381f000a057f89 */ /* 0x0022a800000e0000 */
[----:B------:R1:W4:Y:S02]  /*12a40*/  SHFL.IDX PT, R9, R2, 0x1, 0x181f ;  /* 0x00381f0002097f89 */ /* 0x00032400000e0000 */
.L_x_965:
[----:B----4-:R-:W-:Y:S02]  /*12a50*/  IADD3 R12, P0, R9, R241, RZ ;  /* 0x000000f1090c7210 */ /* 0x010fe40007f1e0ff */
[----:B------:R-:W-:Y:S03]  /*12a60*/  ISETP.GE.AND P1, PT, R229, c[0x0][0x1d4], PT ;  /* 0x00007500e5007a0c */ /* 0x000fe60003f26270 */
[----:B--2---:R-:W-:Y:S01]  /*12a70*/  IMAD.X R13, R5, 0x1, R240, P0 ;  /* 0x00000001050d7824 */ /* 0x004fe200000e06f0 */
[----:B-1----:R-:W-:Y:S04]  /*12a80*/  IADD3 R10, P0, R9, R243, RZ ;  /* 0x000000f3090a7210 */ /* 0x002fe80007f1e0ff */
[----:B------:R-:W-:Y:S01]  /*12a90*/  @!PT LDS RZ, [RZ] ;  /* 0x00000000fffff984 */ /* 0x000fe20000000800 */
[----:B------:R-:W-:Y:S01]  /*12aa0*/  @!PT LDS RZ, [RZ] ;  /* 0x00000000fffff984 */ /* 0x000fe20000000800 */
[----:B------:R-:W-:Y:S01]  /*12ab0*/  @!PT LDS RZ, [RZ] ;  /* 0x00000000fffff984 */ /* 0x000fe20000000800 */
[----:B------:R1:W-:Y:S01]  /*12ac0*/  LDGSTS.E.BYPASS.LTC128B.128 [R235+0x5080], [R12.64], !P6 ;  /* 0x050800000ceb7fae */ /* 0x0003e2000f101d44 */
[----:B------:R-:W-:Y:S01]  /*12ad0*/  IMAD.X R11, R5, 0x1, R242, P0 ;  /* 0x00000001050b7824 */ /* 0x000fe200000e06f2 */
[----:B------:R-:W-:Y:S04]  /*12ae0*/  IADD3 R6, P0, R9, R245, RZ ;  /* 0x000000f509067210 */ /* 0x000fe80007f1e0ff */
[----:B------:R1:W-:Y:S01]  /*12af0*/  LDGSTS.E.BYPASS.LTC128B.128 [R235+0x6880], [R10.64], !P1 ;  /* 0x068800000aeb7fae */ /* 0x0003e2000c901d44 */
[----:B------:R-:W-:Y:S01]  /*12b00*/  IMAD.X R7, R5, 0x1, R244, P0 ;  /* 0x0000000105077824 */ /* 0x000fe200000e06f4 */
[C---:B------:R-:W-:Y:S04]  /*12b10*/  LEA R4, P0, R238.reuse, R9, 0x1 ;  /* 0x00000009ee047211 */ /* 0x040fe800078008ff */
[----:B------:R1:W-:Y:S01]  /*12b20*/  LDGSTS.E.BYPASS.LTC128B.128 [R235+0x8080], [R6.64], !P5 ;  /* 0x0808000006eb7fae */ /* 0x0003e2000e901d44 */
[----:B------:R-:W-:Y:S05]  /*12b30*/  LEA.HI.X R5, R238, R5, R251, 0x1, P0 ;  /* 0x00000005ee057211 */ /* 0x000fea00000f0cfb */
[----:B------:R1:W-:Y:S03]  /*12b40*/  LDGSTS.E.BYPASS.LTC128B.128 [R235+0x9880], [R4.64], !P4 ;  /* 0x0988000004eb7fae */ /* 0x0003e6000e101d44 */
.L_x_943:
[----:B----4-:R-:W-:Y:S05]  /*12b50*/  BSYNC B0 ;  /* 0x0000000000007941 */ /* 0x010fea0003800000 */
.L_x_942:
[----:B------:R-:W0:Y:S01]  /*12b60*/  LDGDEPBAR ;  /* 0x00000000000079af */ /* 0x000e220000000000 */
[----:B------:R-:W-:Y:S01]  /*12b70*/  WARPSYNC 0xffffffff ;  /* 0xffffffff00007948 */ /* 0x000fe20003800000 */
[C---:B-1----:R-:W-:Y:S03]  /*12b80*/  HMMA.16816.F32.BF16 R4, R160.reuse, R164, RZ ;  /* 0x000000a4a004723c */ /* 0x042fe600000418ff */
[----:B------:R-:W-:Y:S02]  /*12b90*/  ISETP.GE.AND P0, PT, R246, 0x1, PT ;  /* 0x00000001f600780c */ /* 0x000fe40003f06270 */
[----:B------:R-:W-:Y:S01]  /*12ba0*/  LDSM.16.M88.4 R196, [R209] ;  /* 0x00000000d1c4783b */ /* 0x000fe20000000200 */
[C---:B------:R-:W-:Y:S02]  /*12bb0*/  LEA R222, R219.reuse, R218, 0x1 ;  /* 0x000000dadbde7211 */ /* 0x040fe400078e08ff */
[C---:B------:R-:W-:Y:S01]  /*12bc0*/  HMMA.16816.F32.BF16 R8, R160.reuse, R166, RZ ;  /* 0x000000a6a008723c */ /* 0x040fe200000418ff */
[----:B------:R-:W-:Y:S03]  /*12bd0*/  LEA R2, R220, R217, 0x1 ;  /* 0x000000d9dc027211 */ /* 0x000fe600078e08ff */
[----:B------:R-:W-:Y:S01]  /*12be0*/  LDSM.16.M88.4 R188, [R222] ;  /* 0x00000000debc783b */ /* 0x000fe20000000200 */
[----:B------:R-:W-:Y:S03]  /*12bf0*/  LEA R156, R219, R158, 0x1 ;  /* 0x0000009edb9c7211 */ /* 0x000fe600078e08ff */
[C---:B------:R-:W-:Y:S03]  /*12c00*/  HMMA.16816.F32.BF16 R12, R160.reuse, R168, RZ ;  /* 0x000000a8a00c723c */ /* 0x040fe600000418ff */
[----:B------:R-:W1:Y:S05]  /*12c10*/  LDSM.16.M88.4 R192, [R2+0xa080] ;  /* 0x00a0800002c0783b */ /* 0x000e6a0000000200 */
[C---:B------:R-:W-:Y:S02]  /*12c20*/  HMMA.16816.F32.BF16 R16, R160.reuse, R170, RZ ;  /* 0x000000aaa010723c */ /* 0x040fe400000418ff */
[----:B------:R-:W-:Y:S06]  /*12c30*/  LDSM.16.M88.4 R164, [R2+0xb080] ;  /* 0x00b0800002a4783b */ /* 0x000fec0000000200 */
[C---:B------:R-:W-:Y:S01]  /*12c40*/  HMMA.16816.F32.BF16 R20, R160.reuse, R24, RZ ;  /* 0x00000018a014723c */ /* 0x040fe200000418ff */
[----:B------:R-:W-:Y:S07]  /*12c50*/  LDSM.16.M88.4 R168, [R156] ;  /* 0x000000009ca8783b */ /* 0x000fee0000000200 */
[----:B------:R-:W-:Y:S01]  /*12c60*/  HMMA.16816.F32.BF16 R24, R160, R26, RZ ;  /* 0x0000001aa018723c */ /* 0x000fe200000418ff */
[----:B------:R-:W2:Y:S07]  /*12c70*/  LDSM.16.M88.4 R160, [R2+0xa880] ;  /* 0x00a8800002a0783b */ /* 0x000eae0000000200 */
[C---:B------:R-:W-:Y:S08]  /*12c80*/  HMMA.16816.F32.BF16 R4, R172.reuse, R176, R4 ;  /* 0x000000b0ac04723c */ /* 0x040ff00000041804 */
[C---:B------:R-:W-:Y:S01]  /*12c90*/  HMMA.16816.F32.BF16 R8, R172.reuse, R178, R8 ;  /* 0x000000b2ac08723c */ /* 0x040fe20000041808 */
[----:B------:R-:W-:Y:S07]  /*12ca0*/  LDSM.16.M88.4 R176, [R209+0x1000] ;  /* 0x00100000d1b0783b */ /* 0x000fee0000000200 */
[C---:B---3--:R-:W-:Y:S08]  /*12cb0*/  HMMA.16816.F32.BF16 R12, R172.reuse, R180, R12 ;  /* 0x000000b4ac0c723c */ /* 0x048ff0000004180c */
[C---:B------:R-:W-:Y:S01]  /*12cc0*/  HMMA.16816.F32.BF16 R16, R172.reuse, R182, R16 ;  /* 0x000000b6ac10723c */ /* 0x040fe20000041810 */
[----:B------:R-:W-:Y:S07]  /*12cd0*/  LDSM.16.M88.4 R180, [R218+0x4000] ;  /* 0x00400000dab4783b */ /* 0x000fee0000000200 */
[C---:B------:R-:W-:Y:S08]  /*12ce0*/  HMMA.16816.F32.BF16 R20, R172.reuse, R184, R20 ;  /* 0x000000b8ac14723c */ /* 0x040ff00000041814 */
[----:B------:R-:W-:Y:S01]  /*12cf0*/  HMMA.16816.F32.BF16 R24, R172, R186, R24 ;  /* 0x000000baac18723c */ /* 0x000fe20000041818 */
[----:B------:R-:W3:Y:S07]  /*12d00*/  LDSM.16.M88.4 R172, [R209+0x800] ;  /* 0x00080000d1ac783b */ /* 0x000eee0000000200 */
[C---:B-1----:R-:W-:Y:S01]  /*12d10*/  HMMA.16816.F32.BF16 R4, R188.reuse, R192, R4 ;  /* 0x000000c0bc04723c */ /* 0x042fe20000041804 */
[----:B------:R-:W1:Y:S07]  /*12d20*/  LDSM.16.M88.4 R184, [R217+0xb880] ;  /* 0x00b88000d9b8783b */ /* 0x000e6e0000000200 */
[C---:B------:R-:W-:Y:S01]  /*12d30*/  HMMA.16816.F32.BF16 R8, R188.reuse, R194, R8 ;  /* 0x000000c2bc08723c */ /* 0x040fe20000041808 */
[----:B------:R-:W-:Y:S07]  /*12d40*/  LDSM.16.M88.4 R192, [R208] ;  /* 0x00000000d0c0783b */ /* 0x000fee0000000200 */
[C---:B--2---:R-:W-:Y:S08]  /*12d50*/  HMMA.16816.F32.BF16 R12, R188.reuse, R160, R12 ;  /* 0x000000a0bc0c723c */ /* 0x044ff0000004180c */
[C---:B------:R-:W-:Y:S01]  /*12d60*/  HMMA.16816.F32.BF16 R16, R188.reuse, R162, R16 ;  /* 0x000000a2bc10723c */ /* 0x040fe20000041810 */
[----:B------:R-:W2:Y:S07]  /*12d70*/  LDSM.16.M88.4 R160, [R217+0xc080] ;  /* 0x00c08000d9a0783b */ /* 0x000eae0000000200 */
[C---:B------:R-:W-:Y:S08]  /*12d80*/  HMMA.16816.F32.BF16 R20, R188.reuse, R164, R20 ;  /* 0x000000a4bc14723c */ /* 0x040ff00000041814 */
[----:B------:R-:W-:Y:S01]  /*12d90*/  HMMA.16816.F32.BF16 R24, R188, R166, R24 ;  /* 0x000000a6bc18723c */ /* 0x000fe20000041818 */
[----:B------:R-:W4:Y:S07]  /*12da0*/  LDSM.16.M88.4 R164, [R217+0xc880] ;  /* 0x00c88000d9a4783b */ /* 0x000f2e0000000200 */
[C---:B------:R-:W-:Y:S01]  /*12db0*/  HMMA.16816.F32.BF16 R4, R168.reuse, R196, R4 ;  /* 0x000000c4a804723c */ /* 0x040fe20000041804 */
[----:B------:R-:W5:Y:S07]  /*12dc0*/  LDSM.16.M88.4 R188, [R158+0x4000] ;  /* 0x004000009ebc783b */ /* 0x000f6e0000000200 */
[C---:B------:R-:W-:Y:S01]  /*12dd0*/  HMMA.16816.F32.BF16 R8, R168.reuse, R198, R8 ;  /* 0x000000c6a808723c */ /* 0x040fe20000041808 */
[----:B------:R-:W-:Y:S07]  /*12de0*/  LDSM.16.M88.4 R196, [R2+0xb880] ;  /* 0x00b8800002c4783b */ /* 0x000fee0000000200 */
[C---:B---3--:R-:W-:Y:S08]  /*12df0*/  HMMA.16816.F32.BF16 R12, R168.reuse, R172, R12 ;  /* 0x000000aca80c723c */ /* 0x048ff0000004180c */
[C---:B------:R-:W-:Y:S01]  /*12e00*/  HMMA.16816.F32.BF16 R16, R168.reuse, R174, R16 ;  /* 0x000000aea810723c */ /* 0x040fe20000041810 */
[----:B------:R-:W-:Y:S07]  /*12e10*/  LDSM.16.M88.4 R172, [R206] ;  /* 0x00000000ceac783b */ /* 0x000fee0000000200 */
[C---:B------:R-:W-:Y:S08]  /*12e20*/  HMMA.16816.F32.BF16 R20, R168.reuse, R176, R20 ;  /* 0x000000b0a814723c */ /* 0x040ff00000041814 */
[----:B------:R-:W-:Y:S01]  /*12e30*/  HMMA.16816.F32.BF16 R24, R168, R178, R24 ;  /* 0x000000b2a818723c */ /* 0x000fe20000041818 */
[----:B------:R-:W3:Y:S07]  /*12e40*/  LDSM.16.M88.4 R168, [R207] ;  /* 0x00000000cfa8783b */ /* 0x000eee0000000200 */
[C---:B-1----:R-:W-:Y:S01]  /*12e50*/  HMMA.16816.F32.BF16 R4, R180.reuse, R184, R4 ;  /* 0x000000b8b404723c */ /* 0x042fe20000041804 */
[----:B------:R-:W1:Y:S07]  /*12e60*/  LDSM.16.M88.4 R176, [R222+0x4000] ;  /* 0x00400000deb0783b */ /* 0x000e6e0000000200 */
[C---:B------:R-:W-:Y:S01]  /*12e70*/  HMMA.16816.F32.BF16 R8, R180.reuse, R186, R8 ;  /* 0x000000bab408723c */ /* 0x040fe20000041808 */
[----:B------:R-:W-:Y:S07]  /*12e80*/  LDSM.16.M88.4 R184, [R209+0x1800] ;  /* 0x00180000d1b8783b */ /* 0x000fee0000000200 */
[C---:B--2---:R-:W-:Y:S08]  /*12e90*/  HMMA.16816.F32.BF16 R12, R180.reuse, R160, R12 ;  /* 0x000000a0b40c723c */ /* 0x044ff0000004180c */
[C---:B------:R-:W-:Y:S01]  /*12ea0*/  HMMA.16816.F32.BF16 R16, R180.reuse, R162, R16 ;  /* 0x000000a2b410723c */ /* 0x040fe20000041810 */
[----:B------:R-:W2:Y:S07]  /*12eb0*/  LDSM.16.M88.4 R160, [R2+0xc080] ;  /* 0x00c0800002a0783b */ /* 0x000eae0000000200 */
[C---:B----4-:R-:W-:Y:S08]  /*12ec0*/  HMMA.16816.F32.BF16 R20, R180.reuse, R164, R20 ;  /* 0x000000a4b414723c */ /* 0x050ff00000041814 */
[----:B------:R-:W-:Y:S01]  /*12ed0*/  HMMA.16816.F32.BF16 R24, R180, R166, R24 ;  /* 0x000000a6b418723c */ /* 0x000fe20000041818 */
[----:B------:R-:W4:Y:S07]  /*12ee0*/  LDSM.16.M88.4 R164, [R2+0xc880] ;  /* 0x00c8800002a4783b */ /* 0x000f2e0000000200 */
[C---:B-----5:R-:W-:Y:S01]  /*12ef0*/  HMMA.16816.F32.BF16 R4, R188.reuse, R192, R4 ;  /* 0x000000c0bc04723c */ /* 0x060fe20000041804 */
[----:B------:R-:W5:Y:S07]  /*12f00*/  LDSM.16.M88.4 R180, [R156+0x4000] ;  /* 0x004000009cb4783b */ /* 0x000f6e0000000200 */
[C---:B------:R-:W-:Y:S01]  /*12f10*/  HMMA.16816.F32.BF16 R8, R188.reuse, R194, R8 ;  /* 0x000000c2bc08723c */ /* 0x040fe20000041808 */
[----:B------:R-:W-:Y:S07]  /*12f20*/  LDSM.16.M88.4 R192, [R217+0xd080] ;  /* 0x00d08000d9c0783b */ /* 0x000fee0000000200 */
[C---:B---3--:R-:W-:Y:S08]  /*12f30*/  HMMA.16816.F32.BF16 R12, R188.reuse, R168, R12 ;  /* 0x000000a8bc0c723c */ /* 0x048ff0000004180c */
[C---:B------:R-:W-:Y:S01]  /*12f40*/  HMMA.16816.F32.BF16 R16, R188.reuse, R170, R16 ;  /* 0x000000aabc10723c */ /* 0x040fe20000041810 */
[----:B------:R-:W3:Y:S07]  /*12f50*/  LDSM.16.M88.4 R168, [R209+0x2000] ;  /* 0x00200000d1a8783b */ /* 0x000eee0000000200 */
        /* <DEDUP_REMOVED lines=19> */
[----:B------:R-:W3:Y:S07]  /*13090*/  LDSM.16.M88.4 R168, [R204] ;  /* 0x00000000cca8783b */ /* 0x000eee0000000200 */
        /* <DEDUP_REMOVED lines=43> */
[----:B------:R-:W3:Y:S01]  /*13350*/  LDSM.16.M88.4 R188, [R222+0xc000] ;  /* 0x00c00000debc783b */ /* 0x000ee20000000200 */
[C---:B-1----:R-:W-:Y:S08]  /*13360*/  HMMA.16816.F32.BF16 R4, R176.reuse, R196, R4 ;  /* 0x000000c4b004723c */ /* 0x042ff00000041804 */
[C---:B------:R-:W-:Y:S01]  /*13370*/  HMMA.16816.F32.BF16 R8, R176.reuse, R198, R8 ;  /* 0x000000c6b008723c */ /* 0x040fe20000041808 */
[----:B------:R-:W-:Y:S07]  /*13380*/  LDSM.16.M88.4 R196, [R209+0x4800] ;  /* 0x00480000d1c4783b */ /* 0x000fee0000000200 */
[C---:B--2---:R-:W-:Y:S08]  /*13390*/  HMMA.16816.F32.BF16 R12, R176.reuse, R160, R12 ;  /* 0x000000a0b00c723c */ /* 0x044ff0000004180c */
[C---:B------:R-:W-:Y:S01]  /*133a0*/  HMMA.16816.F32.BF16 R16, R176.reuse, R162, R16 ;  /* 0x000000a2b010723c */ /* 0x040fe20000041810 */
[----:B------:R-:W1:Y:S07]  /*133b0*/  LDSM.16.M88.4 R160, [R2+0xf080] ;  /* 0x00f0800002a0783b */ /* 0x000e6e0000000200 */
[C---:B----4-:R-:W-:Y:S08]  /*133c0*/  HMMA.16816.F32.BF16 R20, R176.reuse, R164, R20 ;  /* 0x000000a4b014723c */ /* 0x050ff00000041814 */
[----:B------:R-:W-:Y:S01]  /*133d0*/  HMMA.16816.F32.BF16 R24, R176, R166, R24 ;  /* 0x000000a6b018723c */ /* 0x000fe20000041818 */
[----:B------:R-:W2:Y:S07]  /*133e0*/  LDSM.16.M88.4 R164, [R2+0xf880] ;  /* 0x00f8800002a4783b */ /* 0x000eae0000000200 */
[----:B------:R-:W4:Y:S01]  /*133f0*/  LDSM.16.M88.4 R176, [R156+0xc000] ;  /* 0x00c000009cb0783b */ /* 0x000f220000000200 */
[C---:B-----5:R-:W-:Y:S08]  /*13400*/  HMMA.16816.F32.BF16 R4, R180.reuse, R184, R4 ;  /* 0x000000b8b404723c */ /* 0x060ff00000041804 */
[C---:B------:R-:W-:Y:S08]  /*13410*/  HMMA.16816.F32.BF16 R8, R180.reuse, R186, R8 ;  /* 0x000000bab408723c */ /* 0x040ff00000041808 */
[C---:B---3--:R-:W-:Y:S08]  /*13420*/  HMMA.16816.F32.BF16 R12, R180.reuse, R168, R12 ;  /* 0x000000a8b40c723c */ /* 0x048ff0000004180c */
[C---:B------:R-:W-:Y:S08]  /*13430*/  HMMA.16816.F32.BF16 R16, R180.reuse, R170, R16 ;  /* 0x000000aab410723c */ /* 0x040ff00000041810 */
[C---:B------:R-:W-:Y:S08]  /*13440*/  HMMA.16816.F32.BF16 R20, R180.reuse, R172, R20 ;  /* 0x000000acb414723c */ /* 0x040ff00000041814 */
[----:B------:R-:W-:Y:S08]  /*13450*/  HMMA.16816.F32.BF16 R24, R180, R174, R24 ;  /* 0x000000aeb418723c */ /* 0x000ff00000041818 */
[C---:B------:R-:W-:Y:S08]  /*13460*/  HMMA.16816.F32.BF16 R4, R188.reuse, R192, R4 ;  /* 0x000000c0bc04723c */ /* 0x040ff00000041804 */
[C---:B------:R-:W-:Y:S08]  /*13470*/  HMMA.16816.F32.BF16 R8, R188.reuse, R194, R8 ;  /* 0x000000c2bc08723c */ /* 0x040ff00000041808 */
[C---:B-1----:R-:W-:Y:S08]  /*13480*/  HMMA.16816.F32.BF16 R12, R188.reuse, R160, R12 ;  /* 0x000000a0bc0c723c */ /* 0x042ff0000004180c */
[C---:B------:R-:W-:Y:S01]  /*13490*/  HMMA.16816.F32.BF16 R16, R188.reuse, R162, R16 ;  /* 0x000000a2bc10723c */ /* 0x040fe20000041810 */
[----:B------:R-:W1:Y:S07]  /*134a0*/  LDSM.16.M88.4 R160, [R209+0x5000] ;  /* 0x00500000d1a0783b */ /* 0x000e6e0000000200 */
[C---:B--2---:R-:W-:Y:S08]  /*134b0*/  HMMA.16816.F32.BF16 R20, R188.reuse, R164, R20 ;  /* 0x000000a4bc14723c */ /* 0x044ff00000041814 */
[----:B------:R-:W-:Y:S01]  /*134c0*/  HMMA.16816.F32.BF16 R24, R188, R166, R24 ;  /* 0x000000a6bc18723c */ /* 0x000fe20000041818 */
[----:B------:R-:W2:Y:S01]  /*134d0*/  LDSM.16.M88.4 R164, [R209+0x5800] ;  /* 0x00580000d1a4783b */ /* 0x000ea20000000200 */
[----:B------:R-:W-:Y:S06]  /*134e0*/  DEPBAR.LE SB0, 0x0 ;  /* 0x000080000000791a */ /* 0x000fec0000000000 */
[----:B------:R-:W-:Y:S01]  /*134f0*/  BAR.SYNC.DEFER_BLOCKING 0x0 ;  /* 0x0000000000007b1d */ /* 0x000fe20000010000 */
[C---:B----4-:R-:W-:Y:S08]  /*13500*/  HMMA.16816.F32.BF16 R4, R176.reuse, R196, R4 ;  /* 0x000000c4b004723c */ /* 0x050ff00000041804 */
[C---:B------:R-:W-:Y:S08]  /*13510*/  HMMA.16816.F32.BF16 R8, R176.reuse, R198, R8 ;  /* 0x000000c6b008723c */ /* 0x040ff00000041808 */
[C---:B-1----:R-:W-:Y:S08]  /*13520*/  HMMA.16816.F32.BF16 R12, R176.reuse, R160, R12 ;  /* 0x000000a0b00c723c */ /* 0x042ff0000004180c */
[C---:B------:R-:W-:Y:S04]  /*13530*/  HMMA.16816.F32.BF16 R16, R176.reuse, R162, R16 ;  /* 0x000000a2b010723c */ /* 0x040fe80000041810 */
[----:B------:R-:W-:Y:S02]  /*13540*/  FMUL.FTZ R157, R4, c[0x0][0x320] ;  /* 0x0000c800049d7a20 */ /* 0x000fe40000410000 */
[----:B------:R-:W-:Y:S02]  /*13550*/  FMUL.FTZ R156, R6, c[0x0][0x320] ;  /* 0x0000c800069c7a20 */ /* 0x000fe40000410000 */
[----:B------:R1:W3:Y:S01]  /*13560*/  MUFU.TANH R169, R157 ;  /* 0x0000009d00a97308 */ /* 0x0002e20000002400 */
[C---:B--2---:R-:W-:Y:S03]  /*13570*/  HMMA.16816.F32.BF16 R20, R176.reuse, R164, R20 ;  /* 0x000000a4b014723c */ /* 0x044fe60000041814 */
[----:B------:R-:W-:Y:S02]  /*13580*/  FMUL.FTZ R181, R5, c[0x0][0x320] ;  /* 0x0000c80005b57a20 */ /* 0x000fe40000410000 */
[----:B------:R-:W-:Y:S02]  /*13590*/  FMUL.FTZ R252, R7, c[0x0][0x320] ;  /* 0x0000c80007fc7a20 */ /* 0x000fe40000410000 */
[----:B------:R-:W-:Y:S01]  /*135a0*/  FMUL.FTZ R180, R8, c[0x0][0x320] ;  /* 0x0000c80008b47a20 */ /* 0x000fe20000410000 */
[----:B------:R-:W-:Y:S01]  /*135b0*/  HMMA.16816.F32.BF16 R24, R176, R166, R24 ;  /* 0x000000a6b018723c */ /* 0x000fe20000041818 */
[----:B------:R2:W4:Y:S03]  /*135c0*/  MUFU.TANH R6, R156 ;  /* 0x0000009c00067308 */ /* 0x0005260000002400 */
[----:B------:R-:W-:Y:S02]  /*135d0*/  FMUL.FTZ R184, R9, c[0x0][0x320] ;  /* 0x0000c80009b87a20 */ /* 0x000fe40000410000 */
[----:B------:R-:W-:Y:S02]  /*135e0*/  FMUL.FTZ R250, R12, c[0x0][0x320] ;  /* 0x0000c8000cfa7a20 */ /* 0x000fe40000410000 */
[----:B------:R-:W-:Y:S03]  /*135f0*/  FMUL.FTZ R198, R13, c[0x0][0x320] ;  /* 0x0000c8000dc67a20 */ /* 0x000fe60000410000 */
[----:B------:R-:W3:Y:S01]  /*13600*/  MUFU.TANH R181, R181 ;  /* 0x000000b500b57308 */ /* 0x000ee20000002400 */
[----:B------:R-:W-:Y:S02]  /*13610*/  FMUL.FTZ R174, R14, c[0x0][0x320] ;  /* 0x0000c8000eae7a20 */ /* 0x000fe40000410000 */
[----:B------:R-:W-:Y:S02]  /*13620*/  FMUL.FTZ R172, R15, c[0x0][0x320] ;  /* 0x0000c8000fac7a20 */ /* 0x000fe40000410000 */
[----:B-1----:R-:W-:Y:S02]  /*13630*/  FMUL.FTZ R157, R10, c[0x0][0x320] ;  /* 0x0000c8000a9d7a20 */ /* 0x002fe40000410000 */
[----:B------:R-:W-:Y:S02]  /*13640*/  FMUL.FTZ R170, R16, c[0x0][0x320] ;  /* 0x0000c80010aa7a20 */ /* 0x000fe40000410000 */
[----:B------:R-:W-:Y:S01]  /*13650*/  FMUL.FTZ R196, R20, c[0x0][0x320] ;  /* 0x0000c80014c47a20 */ /* 0x000fe20000410000 */
[----:B------:R-:W1:Y:S01]  /*13660*/  MUFU.TANH R252, R252 ;  /* 0x000000fc00fc7308 */ /* 0x000e620000002400 */
[----:B------:R-:W-:Y:S02]  /*13670*/  FMUL.FTZ R17, R17, c[0x0][0x320] ;  /* 0x0000c80011117a20 */ /* 0x000fe40000410000 */
[----:B------:R-:W-:Y:S02]  /*13680*/  FMUL.FTZ R185, R24, c[0x0][0x320] ;  /* 0x0000c80018b97a20 */ /* 0x000fe40000410000 */
[----:B--2---:R-:W-:Y:S02]  /*13690*/  FMUL.FTZ R156, R11, c[0x0][0x320] ;  /* 0x0000c8000b9c7a20 */ /* 0x004fe40000410000 */
[----:B------:R-:W-:Y:S02]  /*136a0*/  FMUL.FTZ R18, R18, c[0x0][0x320] ;  /* 0x0000c80012127a20 */ /* 0x000fe40000410000 */
[----:B------:R-:W-:Y:S01]  /*136b0*/  FMUL.FTZ R19, R19, c[0x0][0x320] ;  /* 0x0000c80013137a20 */ /* 0x000fe20000410000 */
[----:B------:R-:W2:Y:S01]  /*136c0*/  MUFU.TANH R180, R180 ;  /* 0x000000b400b47308 */ /* 0x000ea20000002400 */
[----:B------:R-:W-:Y:S02]  /*136d0*/  FMUL.FTZ R21, R21, c[0x0][0x320] ;  /* 0x0000c80015157a20 */ /* 0x000fe40000410000 */
[----:B------:R-:W-:Y:S02]  /*136e0*/  FMUL.FTZ R22, R22, c[0x0][0x320] ;  /* 0x0000c80016167a20 */ /* 0x000fe40000410000 */
[----:B------:R-:W-:Y:S02]  /*136f0*/  FMUL.FTZ R23, R23, c[0x0][0x320] ;  /* 0x0000c80017177a20 */ /* 0x000fe40000410000 */
[----:B------:R-:W-:Y:S02]  /*13700*/  FMUL.FTZ R25, R25, c[0x0][0x320] ;  /* 0x0000c80019197a20 */ /* 0x000fe40000410000 */
[----:B------:R-:W-:Y:S01]  /*13710*/  FMUL.FTZ R26, R26, c[0x0][0x320] ;  /* 0x0000c8001a1a7a20 */ /* 0x000fe20000410000 */
[----:B------:R-:W1:Y:S01]  /*13720*/  MUFU.TANH R184, R184 ;  /* 0x000000b800b87308 */ /* 0x000e620000002400 */
[----:B------:R-:W-:Y:S09]  /*13730*/  FMUL.FTZ R27, R27, c[0x0][0x320] ;  /* 0x0000c8001b1b7a20 */ /* 0x000ff20000410000 */
[----:B------:R1:W1:Y:S10]  /*13740*/  MUFU.TANH R189, R157 ;  /* 0x0000009d00bd7308 */ /* 0x0002740000002400 */
[----:B------:R1:W1:Y:S10]  /*13750*/  MUFU.TANH R9, R156 ;  /* 0x0000009c00097308 */ /* 0x0002740000002400 */
[----:B------:R-:W1:Y:S10]  /*13760*/  MUFU.TANH R250, R250 ;  /* 0x000000fa00fa7308 */ /* 0x000e740000002400 */
        /* <DEDUP_REMOVED lines=15> */
[----:B------:R-:W-:-:S05]  /*13860*/  @!P0 BRA `(.L_x_945) ;  /* 0x0000040000008947 */ /* 0x000fca0003800000 */
[----:B--234-:R-:W-:Y:S01]  /*13870*/  IMAD R5, R246, 0x30, R225 ;  /* 0x00000030f6057824 */ /* 0x01cfe200078e02e1 */
[----:B------:R-:W-:Y:S01]  /*13880*/  ISETP.NE.AND P1, PT, R231, 0x1, PT ;  /* 0x00000001e700780c */ /* 0x000fe20003f25270 */
[----:B------:R-:W-:Y:S03]  /*13890*/  IMAD.MOV.U32 R233, RZ, RZ, RZ ;  /* 0x000000ffffe97224 */ /* 0x000fe600078e00ff */
[----:B------:R-:W-:Y:S05]  /*138a0*/  IADD3 R234, R5, -0x30, R228 ;  /* 0xffffffd005ea7810 */ /* 0x000fea0007ffe0e4 */
[----:B------:R-:W-:Y:S04]  /*138b0*/  IMAD.MOV.U32 R5, RZ, RZ, R234 ;  /* 0x000000ffff057224 */ /* 0x000fe800078e00ea */
[----:B------:R-:W-:Y:S05]  /*138c0*/  @P1 IMAD.HI.U32 R2, R234, c[0x0][0x2bc], RZ ;  /* 0x0000af00ea021a27 */ /* 0x000fea00078e00ff */
[----:B------:R-:W-:Y:S02]  /*138d0*/  @P1 SHF.R.U32.HI R5, RZ, c[0x0][0x2c0], R2 ;  /* 0x0000b000ff051a19 */ /* 0x000fe40000011602 */
[----:B------:R-:W-:Y:S02]  /*138e0*/  ISETP.GE.AND P1, PT, R239, 0x1, PT ;  /* 0x00000001ef00780c */ /* 0x000fe40003f26270 */
[C---:B------:R-:W-:Y:S04]  /*138f0*/  @!P3 IADD3 R7, P0, R5.reuse, R236, RZ ;  /* 0x000000ec0507b210 */ /* 0x040fe80007f1e0ff */
[----:B------:R-:W-:Y:S01]  /*13900*/  @!P3 LEA.HI.X.SX32 R2, R5, R232, 0x1, P0 ;  /* 0x000000e80502b211 */ /* 0x000fe200000f0eff */
[----:B------:R-:W-:Y:S01]  /*13910*/  IMAD.MOV R5, RZ, RZ, -R5 ;  /* 0x000000ffff057224 */ /* 0x000fe200078e0a05 */
[----:B------:R-:W-:Y:S03]  /*13920*/  @!P3 LEA R12, P0, R7, c[0x0][0x2a0], 0x2 ;  /* 0x0000a800070cba11 */ /* 0x000fe600078010ff */
[----:B------:R-:W-:Y:S01]  /*13930*/  IMAD R234, R5, c[0x0][0x2b8], R234 ;  /* 0x0000ae0005ea7a24 */ /* 0x000fe200078e02ea */
[----:B------:R-:W-:Y:S01]  /*13940*/  @!P3 LEA.HI.X R13, R7, c[0x0][0x2a4], R2, 0x2, P0 ;  /* 0x0000a900070dba11 */ /* 0x000fe200000f1402 */
[----:B------:R-:W-:Y:S02]  /*13950*/  IMAD R7, R249, c[0x0][0x1e8], RZ ;  /* 0x00007a00f9077a24 */ /* 0x000fe400078e02ff */
[C---:B------:R-:W-:Y:S01]  /*13960*/  IMAD.WIDE.U32 R10, R234.reuse, c[0x0][0x1e0], RZ ;  /* 0x00007800ea0a7a25 */ /* 0x040fe200078e00ff */
[----:B------:R-:W-:Y:S01]  /*13970*/  SHF.R.S32.HI R5, RZ, 0x1f, R234 ;  /* 0x0000001fff057819 */ /* 0x000fe200000114ea */
[----:B------:R2:W3:Y:S02]  /*13980*/  @!P3 LDG.E R233, [R12.64] ;  /* 0x000000040ce9b981 */ /* 0x0004e4000c1e1900 */
[----:B------:R-:W-:Y:S02]  /*13990*/  IMAD R7, R223, c[0x0][0x1ec], R7 ;  /* 0x00007b00df077a24 */ /* 0x000fe400078e0207 */
[----:B------:R-:W-:Y:S04]  /*139a0*/  IMAD R5, R5, c[0x0][0x1e0], RZ ;  /* 0x0000780005057a24 */ /* 0x000fe800078e02ff */
[----:B------:R-:W-:Y:S04]  /*139b0*/  IMAD R5, R234, c[0x0][0x1e4], R5 ;  /* 0x00007900ea057a24 */ /* 0x000fe800078e0205 */
[----:B------:R-:W-:Y:S02]  /*139c0*/  IMAD.IADD R11, R11, 0x1, R5 ;  /* 0x000000010b0b7824 */ /* 0x000fe400078e0205 */
[----:B--2---:R-:W-:Y:S04]  /*139d0*/  IMAD.WIDE.U32 R12, R223, c[0x0][0x1e8], RZ ;  /* 0x00007a00df0c7a25 */ /* 0x004fe800078e00ff */
[----:B------:R-:W-:Y:S01]  /*139e0*/  IMAD.IADD R7, R13, 0x1, R7 ;  /* 0x000000010d077824 */ /* 0x000fe200078e0207 */
[----:B---3--:R-:W-:Y:S01]  /*139f0*/  SHF.R.S32.HI R8, RZ, 0x1f, R233 ;  /* 0x0000001fff087819 */ /* 0x008fe200000114e9 */
[C---:B------:R-:W-:Y:S04]  /*13a00*/  IMAD.WIDE.U32 R10, R233.reuse, c[0x0][0x1f0], R10 ;  /* 0x00007c00e90a7a25 */ /* 0x040fe800078e000a */
[----:B------:R-:W-:Y:S01]  /*13a10*/  IMAD R8, R8, c[0x0][0x1f0], RZ ;  /* 0x00007c0008087a24 */ /* 0x000fe200078e02ff */
[----:B------:R-:W-:Y:S03]  /*13a20*/  IADD3 R5, P0, R12, R10, RZ ;  /* 0x0000000a0c057210 */ /* 0x000fe60007f1e0ff */
[----:B------:R-:W-:Y:S05]  /*13a30*/  IMAD R8, R233, c[0x0][0x1f4], R8 ;  /* 0x00007d00e9087a24 */ /* 0x000fea00078e0208 */
[----:B------:R-:W-:Y:S02]  /*13a40*/  IADD3.X R8, R7, R11, R8, P0, !PT ;  /* 0x0000000b07087210 */ /* 0x000fe400007fe408 */
[C---:B------:R-:W-:Y:S04]  /*13a50*/  LEA R4, P0, R5.reuse, c[0x0][0x1c8], 0x1 ;  /* 0x0000720005047a11 */ /* 0x040fe800078008ff */
[----:B------:R-:W-:Y:S02]  /*13a60*/  LEA.HI.X R2, R5, c[0x0][0x1cc], R8, 0x1, P0 ;  /* 0x0000730005027a11 */ /* 0x000fe400000f0c08 */
[----:B------:R-:W2:Y:S04]  /*13a70*/  SHFL.IDX PT, R8, R4, RZ, 0x181f ;  /* 0x00181fff04087589 */ /* 0x000ea800000e0000 */
[----:B------:R-:W3:Y:S04]  /*13a80*/  SHFL.IDX PT, R5, R2, RZ, 0x181f ;  /* 0x00181fff02057589 */ /* 0x000ee800000e0000 */
[----:B------:R-:W4:Y:S01]  /*13a90*/  SHFL.IDX PT, R4, R4, 0x1, 0x181f ;  /* 0x00381f0004047f89 */ /* 0x000f2200000e0000 */
[C---:B--2---:R-:W-:Y:S05]  /*13aa0*/  @P1 IADD3 R14, P0, R8.reuse, R241, RZ ;  /* 0x000000f1080e1210 */ /* 0x044fea0007f1e0ff */
[C---:B---3--:R-:W-:Y:S01]  /*13ab0*/  @P1 IMAD.X R15, R5.reuse, 0x1, R240, P0 ;  /* 0x00000001050f1824 */ /* 0x048fe200000e06f0 */
[C---:B------:R-:W-:Y:S04]  /*13ac0*/  @P1 IADD3 R12, P0, R8.reuse, R243, RZ ;  /* 0x000000f3080c1210 */ /* 0x040fe80007f1e0ff */
[----:B------:R2:W-:Y:S01]  /*13ad0*/  @P1 LDGSTS.E.BYPASS.LTC128B.128 [R235+0xa080], [R14.64], !P6 ;  /* 0x0a0800000eeb1fae */ /* 0x0005e2000f101d44 */
[C---:B------:R-:W-:Y:S01]  /*13ae0*/  @P1 IMAD.X R13, R5.reuse, 0x1, R242, P0 ;  /* 0x00000001050d1824 */ /* 0x040fe200000e06f2 */
[----:B------:R-:W-:Y:S05]  /*13af0*/  @P1 IADD3 R10, P0, R8, R245, RZ ;  /* 0x000000f5080a1210 */ /* 0x000fea0007f1e0ff */
[----:B------:R-:W-:Y:S01]  /*13b00*/  @P1 IMAD.X R11, R5, 0x1, R244, P0 ;  /* 0x00000001050b1824 */ /* 0x000fe200000e06f4 */
[C---:B------:R-:W-:Y:S04]  /*13b10*/  @P1 LEA R16, P0, R238.reuse, R8, 0x1 ;  /* 0x00000008ee101211 */ /* 0x040fe800078008ff */
[C-C-:B-1----:R-:W-:Y:S02]  /*13b20*/  @P1 LEA.HI.X R17, R238.reuse, R5, R251.reuse, 0x1, P0 ;  /* 0x00000005ee111211 */ /* 0x142fe400000f0cfb */
[----:B------:R-:W1:Y:S01]  /*13b30*/  SHFL.IDX PT, R5, R2, 0x1, 0x181f ;  /* 0x00381f0002057f89 */ /* 0x000e6200000e0000 */
[----:B------:R-:W-:Y:S11]  /*13b40*/  ISETP.GE.AND P0, PT, R239, 0x21, PT ;  /* 0x00000021ef00780c */ /* 0x000ff60003f06270 */
[----:B------:R-:W-:Y:S02]  /*13b50*/  @!UPT UIADD3 URZ, URZ, URZ, URZ ;  /* 0x0000003f3f3ff290 */ /* 0x000fe4000fffe03f */
[C---:B----4-:R-:W-:Y:S04]  /*13b60*/  @P0 LEA R18, P2, R238.reuse, R4, 0x1 ;  /* 0x00000004ee120211 */ /* 0x050fe800078408ff */
[----:B-1----:R-:W-:Y:S02]  /*13b70*/  @P0 LEA.HI.X R19, R238, R5, R251, 0x1, P2 ;  /* 0x00000005ee130211 */ /* 0x002fe400010f0cfb */
[C---:B------:R-:W-:Y:S05]  /*13b80*/  @P0 IADD3 R22, P2, R4.reuse, R241, RZ ;  /* 0x000000f104160210 */ /* 0x040fea0007f5e0ff */
[C---:B------:R-:W-:Y:S01]  /*13b90*/  @P0 IMAD.X R23, R5.reuse, 0x1, R240, P2 ;  /* 0x0000000105170824 */ /* 0x040fe200010e06f0 */
[C---:B------:R-:W-:Y:S05]  /*13ba0*/  @P0 IADD3 R20, P2, R4.reuse, R243, RZ ;  /* 0x000000f304140210 */ /* 0x040fea0007f5e0ff */
[C---:B------:R-:W-:Y:S01]  /*13bb0*/  @P0 IMAD.X R21, R5.reuse, 0x1, R242, P2 ;  /* 0x0000000105150824 */ /* 0x040fe200010e06f2 */
[----:B------:R-:W-:Y:S05]  /*13bc0*/  @P0 IADD3 R24, P2, R4, R245, RZ ;  /* 0x000000f504180210 */ /* 0x000fea0007f5e0ff */
[----:B------:R-:W-:Y:S01]  /*13bd0*/  @P0 IMAD.X R25, R5, 0x1, R244, P2 ;  /* 0x0000000105190824 */ /* 0x000fe200010e06f4 */
[----:B------:R-:W-:Y:S11]  /*13be0*/  ISETP.GE.AND P2, PT, R229, c[0x0][0x1d4], PT ;  /* 0x00007500e5007a0c */ /* 0x000ff60003f46270 */
[----:B------:R-:W-:Y:S02]  /*13bf0*/  @!UPT UIADD3 URZ, URZ, URZ, URZ ;  /* 0x0000003f3f3ff290 */ /* 0x000fe4000fffe03f */
[----:B------:R2:W-:Y:S04]  /*13c00*/  @P1 LDGSTS.E.BYPASS.LTC128B.128 [R235+0xb880], [R12.64], !P2 ;  /* 0x0b8800000ceb1fae */ /* 0x0005e8000d101d44 */
[----:B------:R2:W-:Y:S04]  /*13c10*/  @P1 LDGSTS.E.BYPASS.LTC128B.128 [R235+0xd080], [R10.64], !P5 ;  /* 0x0d0800000aeb1fae */ /* 0x0005e8000e901d44 */
[----:B------:R2:W-:Y:S04]  /*13c20*/  @P1 LDGSTS.E.BYPASS.LTC128B.128 [R235+0xe880], [R16.64], !P4 ;  /* 0x0e88000010eb1fae */ /* 0x0005e8000e101d44 */
[----:B------:R2:W-:Y:S04]  /*13c30*/  @P0 LDGSTS.E.BYPASS.LTC128B.128 [R235+0xb080], [R22.64], !P6 ;  /* 0x0b08000016eb0fae */ /* 0x0005e8000f101d44 */
[----:B------:R2:W-:Y:S04]  /*13c40*/  @P0 LDGSTS.E.BYPASS.LTC128B.128 [R235+0xc880], [R20.64], !P2 ;  /* 0x0c88000014eb0fae */ /* 0x0005e8000d101d44 */
[----:B------:R2:W-:Y:S04]  /*13c50*/  @P0 LDGSTS.E.BYPASS.LTC128B.128 [R235+0xe080], [R24.64], !P5 ;  /* 0x0e08000018eb0fae */ /* 0x0005e8000e901d44 */
[----:B------:R2:W-:Y:S02]  /*13c60*/  @P0 LDGSTS.E.BYPASS.LTC128B.128 [R235+0xf880], [R18.64], !P4 ;  /* 0x0f88000012eb0fae */ /* 0x0005e4000e101d44 */
.L_x_945:
[----:B--234-:R-:W-:Y:S01]  /*13c70*/  FMNMX.FTZ R2, R169, R0, !PT ;  /* 0x00000000a9027209 */ /* 0x01cfe20007810000 */
[----:B-1----:R-:W-:Y:S01]  /*13c80*/  LDSM.16.MT88.4 R20, [R214+0x4080] ;  /* 0x00408000d614783b */ /* 0x002fe20000004200 */
        /* <DEDUP_REMOVED lines=27> */
[----:B------:R-:W-:Y:S01]  /*13e40*/  ISETP.GT.AND P0, PT, R246, RZ, PT ;  /* 0x000000fff600720c */ /* 0x000fe20003f04270 */
[----:B------:R-:W-:Y:S08]  /*13e50*/  SHFL.BFLY PT, R11, R10, 0x2, 0x1f ;  /* 0x0c401f000a0b7f89 */ /* 0x000ff000000e0000 */
[----:B------:R-:W1:Y:S02]  /*13e60*/  SHFL.BFLY PT, R7, R4, 0x2, 0x1f ;  /* 0x0c401f0004077f89 */ /* 0x000e6400000e0000 */
[----:B-1----:R-:W-:Y:S02]  /*13e70*/  FMNMX.FTZ R5, R4, R7, !PT ;  /* 0x0000000704057209 */ /* 0x002fe40007810000 */
[----:B------:R-:W-:Y:S04]  /*13e80*/  FMNMX.FTZ R8, R10, R11, !PT ;  /* 0x0000000b0a087209 */ /* 0x000fe80007810000 */
[----:B------:R-:W1:Y:S08]  /*13e90*/  SHFL.BFLY PT, R156, R5, 0x1, 0x1f ;  /* 0x0c201f00059c7f89 */ /* 0x000e7000000e0000 */
[----:B------:R-:W2:Y:S01]  /*13ea0*/  SHFL.BFLY PT, R11, R8, 0x1, 0x1f ;  /* 0x0c201f00080b7f89 */ /* 0x000ea200000e0000 */
[----:B-1----:R-:W-:Y:S02]  /*13eb0*/  FMNMX.FTZ R156, R156, R5, !PT ;  /* 0x000000059c9c7209 */ /* 0x002fe40007810000 */
[----:B--2---:R-:W-:Y:S05]  /*13ec0*/  FMNMX.FTZ R0, R8, R11, !PT ;  /* 0x0000000b08007209 */ /* 0x004fea0007810000 */
[C---:B------:R-:W-:Y:S02]  /*13ed0*/  FMUL.FTZ R186, R0.reuse, c[0x0][0x2d0] ;  /* 0x0000b40000ba7a20 */ /* 0x040fe40000410000 */
[----:B------:R-:W-:Y:S02]  /*13ee0*/  FADD.FTZ R2, -R0, R3 ;  /* 0x0000000300027221 */ /* 0x000fe40000010100 */
[--C-:B------:R-:W-:Y:S02]  /*13ef0*/  FFMA.FTZ R179, R184, c[0x0][0x2d0], -R186.reuse ;  /* 0x0000b400b8b37a23 */ /* 0x100fe400000108ba */
[----:B------:R-:W-:Y:S02]  /*13f00*/  FMUL.FTZ R184, R156, c[0x0][0x2d0] ;  /* 0x0000b4009cb87a20 */ /* 0x000fe40000410000 */
[----:B------:R-:W-:Y:S02]  /*13f10*/  FMUL.FTZ R3, R2, c[0x0][0x2d0] ;  /* 0x0000b40002037a20 */ /* 0x000fe40000410000 */
[----:B------:R-:W-:Y:S01]  /*13f20*/  FADD.FTZ R2, -R156, R159 ;  /* 0x0000009f9c027221 */ /* 0x000fe20000010100 */
[----:B------:R-:W-:Y:S01]  /*13f30*/  MUFU.EX2 R179, R179 ;  /* 0x000000b300b37308 */ /* 0x000fe20000000800 */
[----:B------:R-:W-:Y:S02]  /*13f40*/  FFMA.FTZ R182, R169, c[0x0][0x2d0], -R186 ;  /* 0x0000b400a9b67a23 */ /* 0x000fe400000108ba */
[----:B------:R-:W-:Y:S02]  /*13f50*/  FFMA.FTZ R159, R9, c[0x0][0x2d0], -R184 ;  /* 0x0000b400099f7a23 */ /* 0x000fe400000108b8 */
[--C-:B------:R-:W-:Y:S02]  /*13f60*/  FFMA.FTZ R181, R181, c[0x0][0x2d0], -R186.reuse ;  /* 0x0000b400b5b57a23 */ /* 0x100fe400000108ba */
[----:B------:R-:W-:Y:S02]  /*13f70*/  FFMA.FTZ R180, R180, c[0x0][0x2d0], -R186 ;  /* 0x0000b400b4b47a23 */ /* 0x000fe400000108ba */
[--C-:B------:R-:W-:Y:S01]  /*13f80*/  FFMA.FTZ R178, R6, c[0x0][0x2d0], -R184.reuse ;  /* 0x0000b40006b27a23 */ /* 0x100fe200000108b8 */
[----:B------:R-:W1:Y:S01]  /*13f90*/  MUFU.EX2 R3, R3 ;  /* 0x0000000300037308 */ /* 0x000e620000000800 */
[--C-:B------:R-:W-:Y:S02]  /*13fa0*/  FFMA.FTZ R177, R252, c[0x0][0x2d0], -R184.reuse ;  /* 0x0000b400fcb17a23 */ /* 0x100fe400000108b8 */
[--C-:B------:R-:W-:Y:S02]  /*13fb0*/  FFMA.FTZ R176, R189, c[0x0][0x2d0], -R184.reuse ;  /* 0x0000b400bdb07a23 */ /* 0x100fe400000108b8 */
[----:B------:R-:W-:Y:S02]  /*13fc0*/  FMUL.FTZ R4, R2, c[0x0][0x2d0] ;  /* 0x0000b40002047a20 */ /* 0x000fe40000410000 */
[--C-:B------:R-:W-:Y:S02]  /*13fd0*/  FFMA.FTZ R190, R174, c[0x0][0x2d0], -R184.reuse ;  /* 0x0000b400aebe7a23 */ /* 0x100fe400000108b8 */
[----:B------:R-:W-:Y:S01]  /*13fe0*/  FFMA.FTZ R191, R172, c[0x0][0x2d0], -R184 ;  /* 0x0000b400acbf7a23 */ /* 0x000fe200000108b8 */
[----:B------:R2:W3:Y:S01]  /*13ff0*/  MUFU.EX2 R2, R4 ;  /* 0x0000000400027308 */ /* 0x0004e20000000800 */
[--C-:B------:R-:W-:Y:S02]  /*14000*/  FFMA.FTZ R193, R170, c[0x0][0x2d0], -R186.reuse ;  /* 0x0000b400aac17a23 */ /* 0x100fe400000108ba */
[----:B------:R-:W-:Y:S02]  /*14010*/  FFMA.FTZ R192, R175, c[0x0][0x2d0], -R186 ;  /* 0x0000b400afc07a23 */ /* 0x000fe400000108ba */
[--C-:B------:R-:W-:Y:S02]  /*14020*/  FFMA.FTZ R194, R173, c[0x0][0x2d0], -R184.reuse ;  /* 0x0000b400adc27a23 */ /* 0x100fe400000108b8 */
[----:B------:R-:W-:Y:S01]  /*14030*/  LDSM.16.MT88.4 R172, [R215+0x7880] ;  /* 0x00788000d7ac783b */ /* 0x000fe20000004200 */
[----:B------:R-:W-:Y:S02]  /*14040*/  FFMA.FTZ R195, R171, c[0x0][0x2d0], -R184 ;  /* 0x0000b400abc37a23 */ /* 0x000fe400000108b8 */
[----:B------:R-:W-:Y:S01]  /*14050*/  MUFU.EX2 R182, R182 ;  /* 0x000000b600b67308 */ /* 0x000fe20000000800 */
        /* <DEDUP_REMOVED lines=8> */
[C---:B------:R-:W-:Y:S02]  /*140e0*/  FMUL.FTZ R17, R3.reuse, R141 ;  /* 0x0000008d03117220 */ /* 0x040fe40000410000 */
[C---:B--2---:R-:W-:Y:S02]  /*140f0*/  FMUL.FTZ R4, R3.reuse, R152 ;  /* 0x0000009803047220 */ /* 0x044fe40000410000 */
[C---:B---3--:R-:W-:Y:S02]  /*14100*/  FMUL.FTZ R6, R2.reuse, R154 ;  /* 0x0000009a02067220 */ /* 0x048fe40000410000 */
[C---:B------:R-:W-:Y:S01]  /*14110*/  FMUL.FTZ R7, R2.reuse, R155 ;  /* 0x0000009b02077220 */ /* 0x040fe20000410000 */
[----:B------:R-:W2:Y:S01]  /*14120*/  MUFU.EX2 R180, R180 ;  /* 0x000000b400b47308 */ /* 0x000ea20000000800 */
[C---:B------:R-:W-:Y:S02]  /*14130*/  FMUL.FTZ R10, R2.reuse, R150 ;  /* 0x00000096020a7220 */ /* 0x040fe40000410000 */
[C---:B------:R-:W-:Y:S02]  /*14140*/  FMUL.FTZ R11, R2.reuse, R151 ;  /* 0x00000097020b7220 */ /* 0x040fe40000410000 */
[C---:B------:R-:W-:Y:S01]  /*14150*/  FMUL.FTZ R18, R2.reuse, R142 ;  /* 0x0000008e02127220 */ /* 0x040fe20000410000 */
[----:B------:R-:W-:Y:S01]  /*14160*/  LDSM.16.MT88.4 R148, [R213+0x4880] ;  /* 0x00488000d594783b */ /* 0x000fe20000004200 */
[C---:B------:R-:W-:Y:S02]  /*14170*/  FMUL.FTZ R19, R2.reuse, R143 ;  /* 0x0000008f02137220 */ /* 0x040fe40000410000 */
[C---:B------:R-:W-:Y:S01]  /*14180*/  FMUL.FTZ R24, R3.reuse, R132 ;  /* 0x0000008403187220 */ /* 0x040fe20000410000 */
[----:B------:R-:W-:Y:S01]  /*14190*/  MUFU.EX2 R178, R178 ;  /* 0x000000b200b27308 */ /* 0x000fe20000000800 */
[----:B------:R-:W-:Y:S02]  /*141a0*/  FMUL.FTZ R25, R3, R133 ;  /* 0x0000008503197220 */ /* 0x000fe40000410000 */
[C---:B------:R-:W-:Y:S01]  /*141b0*/  FMUL.FTZ R26, R2.reuse, R134 ;  /* 0x00000086021a7220 */ /* 0x040fe20000410000 */
[----:B-1----:R-:W-:Y:S01]  /*141c0*/  F2FP.BF16.PACK_AB R152, R181, R182 ;  /* 0x000000b6b598723e */ /* 0x002fe200000010ff */
[----:B------:R-:W-:Y:S01]  /*141d0*/  LDSM.16.MT88.4 R140, [R213+0x5880] ;  /* 0x00588000d58c783b */ /* 0x000fe20000004200 */
[C---:B------:R-:W-:Y:S02]  /*141e0*/  FMUL.FTZ R27, R2.reuse, R135 ;  /* 0x00000087021b7220 */ /* 0x040fe40000410000 */
[C---:B------:R-:W-:Y:S02]  /*141f0*/  FMUL.FTZ R28, R3.reuse, R28 ;  /* 0x0000001c031c7220 */ /* 0x040fe40000410000 */
[----:B------:R-:W1:Y:S01]  /*14200*/  MUFU.EX2 R177, R177 ;  /* 0x000000b100b17308 */ /* 0x000e620000000800 */
[----:B------:R-:W-:Y:S02]  /*14210*/  FMUL.FTZ R29, R3, R29 ;  /* 0x0000001d031d7220 */ /* 0x000fe40000410000 */
[----:B------:R-:W-:Y:S01]  /*14220*/  LDSM.16.MT88.4 R132, [R214+0x5880] ;  /* 0x00588000d684783b */ /* 0x000fe20000004200 */
        /* <DEDUP_REMOVED lines=45> */
[----:B------:R-:W4:Y:S01]  /*14500*/  MUFU.EX2 R192, R192 ;  /* 0x000000c000c07308 */ /* 0x000f220000000800 */
        /* <DEDUP_REMOVED lines=9> */
[----:B------:R-:W5:Y:S01]  /*145a0*/  LDSM.16.MT88.4 R136, [R215+0x5880] ;  /* 0x00588000d788783b */ /* 0x000f620000004200 */
[C---:B------:R-:W-:Y:S01]  /*145b0*/  FMUL.FTZ R60, R3.reuse, R60 ;  /* 0x0000003c033c7220 */ /* 0x040fe20000410000 */
[----:B------:R-:W1:Y:S01]  /*145c0*/  MUFU.EX2 R195, R195 ;  /* 0x000000c300c37308 */ /* 0x000e620000000800 */
        /* <DEDUP_REMOVED lines=9> */
[C---:B---3--:R-:W-:Y:S04]  /*14660*/  HMMA.16816.F32.BF16 R28, R152.reuse, R144, R28 ;  /* 0x00000090981c723c */ /* 0x048fe8000004181c */
[C---:B------:R-:W-:Y:S02]  /*14670*/  FMUL.FTZ R67, R2.reuse, R67 ;  /* 0x0000004302437220 */ /* 0x040fe40000410000 */
[C---:B------:R-:W-:Y:S02]  /*14680*/  FMUL.FTZ R68, R3.reuse, R68 ;  /* 0x0000004403447220 */ /* 0x040fe40000410000 */
[C---:B------:R-:W-:Y:S01]  /*14690*/  HMMA.16816.F32.BF16 R32, R152.reuse, R146, R32 ;  /* 0x000000929820723c */ /* 0x040fe20000041820 */
[----:B------:R-:W-:Y:S03]  /*146a0*/  LDSM.16.MT88.4 R144, [R214+0x4880] ;  /* 0x00488000d690783b */ /* 0x000fe60000004200 */
[C---:B------:R-:W-:Y:S02]  /*146b0*/  FMUL.FTZ R69, R3.reuse, R69 ;  /* 0x0000004503457220 */ /* 0x040fe40000410000 */
[C---:B------:R-:W-:Y:S02]  /*146c0*/  FMUL.FTZ R70, R2.reuse, R70 ;  /* 0x0000004602467220 */ /* 0x040fe40000410000 */
[C---:B------:R-:W-:Y:S01]  /*146d0*/  FMUL.FTZ R71, R2.reuse, R71 ;  /* 0x0000004702477220 */ /* 0x040fe20000410000 */
[C---:B-----5:R-:W-:Y:S03]  /*146e0*/  HMMA.16816.F32.BF16 R36, R152.reuse, R136, R36 ;  /* 0x000000889824723c */ /* 0x060fe60000041824 */
[C---:B------:R-:W-:Y:S02]  /*146f0*/  FMUL.FTZ R72, R3.reuse, R72 ;  /* 0x0000004803487220 */ /* 0x040fe40000410000 */
[C---:B------:R-:W-:Y:S02]  /*14700*/  FMUL.FTZ R73, R3.reuse, R73 ;  /* 0x0000004903497220 */ /* 0x040fe40000410000 */
[C---:B------:R-:W-:Y:S01]  /*14710*/  FMUL.FTZ R74, R2.reuse, R74 ;  /* 0x0000004a024a7220 */ /* 0x040fe20000410000 */
        /* <DEDUP_REMOVED lines=8> */
[----:B------:R-:W5:Y:S03]  /*147a0*/  LDSM.16.MT88.4 R132, [R215+0x7080] ;  /* 0x00708000d784783b */ /* 0x000f660000004200 */
        /* <DEDUP_REMOVED lines=9> */
[C---:B------:R-:W-:Y:S01]  /*14840*/  FMUL.FTZ R85, R3.reuse, R85 ;  /* 0x0000005503557220 */ /* 0x040fe20000410000 */
[C---:B---3--:R-:W-:Y:S03]  /*14850*/  HMMA.16816.F32.BF16 R60, R152.reuse, R136, R60 ;  /* 0x00000088983c723c */ /* 0x048fe6000004183c */
[C---:B------:R-:W-:Y:S02]  /*14860*/  FMUL.FTZ R86, R2.reuse, R86 ;  /* 0x0000005602567220 */ /* 0x040fe40000410000 */
[C---:B------:R-:W-:Y:S02]  /*14870*/  FMUL.FTZ R87, R2.reuse, R87 ;  /* 0x0000005702577220 */ /* 0x040fe40000410000 */
[C---:B------:R-:W-:Y:S01]  /*14880*/  FMUL.FTZ R88, R3.reuse, R88 ;  /* 0x0000005803587220 */ /* 0x040fe20000410000 */
[C---:B------:R-:W-:Y:S01]  /*14890*/  HMMA.16816.F32.BF16 R64, R152.reuse, R138, R64 ;  /* 0x0000008a9840723c */ /* 0x040fe20000041840 */
[----:B------:R-:W3:Y:S03]  /*148a0*/  LDSM.16.MT88.4 R136, [R213+0x7080] ;  /* 0x00708000d588783b */ /* 0x000ee60000004200 */
[C---:B------:R-:W-:Y:S02]  /*148b0*/  FMUL.FTZ R89, R3.reuse, R89 ;  /* 0x0000005903597220 */ /* 0x040fe40000410000 */
[C---:B------:R-:W-:Y:S02]  /*148c0*/  FMUL.FTZ R90, R2.reuse, R90 ;  /* 0x0000005a025a7220 */ /* 0x040fe40000410000 */
[C---:B-----5:R-:W-:Y:S04]  /*148d0*/  HMMA.16816.F32.BF16 R68, R152.reuse, R132, R68 ;  /* 0x000000849844723c */ /* 0x060fe80000041844 */
[C---:B------:R-:W-:Y:S02]  /*148e0*/  FMUL.FTZ R91, R2.reuse, R91 ;  /* 0x0000005b025b7220 */ /* 0x040fe40000410000 */
[C---:B------:R-:W-:Y:S02]  /*148f0*/  FMUL.FTZ R92, R3.reuse, R92 ;  /* 0x0000005c035c7220 */ /* 0x040fe40000410000 */
[C---:B------:R-:W-:Y:S01]  /*14900*/  HMMA.16816.F32.BF16 R72, R152.reuse, R134, R72 ;  /* 0x000000869848723c */ /* 0x040fe20000041848 */
[----:B------:R-:W5:Y:S03]  /*14910*/  LDSM.16.MT88.4 R132, [R212+0x7080] ;  /* 0x00708000d484783b */ /* 0x000f660000004200 */
        /* <DEDUP_REMOVED lines=44> */
[C---:B-----5:R-:W-:Y:S03]  /*14be0*/  HMMA.16816.F32.BF16 R116, R152.reuse, R132, R116 ;  /* 0x000000849874723c */ /* 0x060fe60000041874 */
[C---:B------:R-:W-:Y:S02]  /*14bf0*/  FMUL.FTZ R122, R2.reuse, R122 ;  /* 0x0000007a027a7220 */ /* 0x040fe40000410000 */
[C---:B------:R-:W-:Y:S02]  /*14c00*/  FMUL.FTZ R123, R2.reuse, R123 ;  /* 0x0000007b027b7220 */ /* 0x040fe40000410000 */
[----:B------:R-:W-:Y:S01]  /*14c10*/  FMUL.FTZ R124, R3, R124 ;  /* 0x0000007c037c7220 */ /* 0x000fe20000410000 */
[----:B------:R-:W-:Y:S01]  /*14c20*/  F2FP.BF16.PACK_AB R132, R189, R188 ;  /* 0x000000bcbd84723e */ /* 0x000fe200000010ff */
[----:B------:R-:W-:Y:S03]  /*14c30*/  FMUL.FTZ R125, R3, R125 ;  /* 0x0000007d037d7220 */ /* 0x000fe60000410000 */
[C---:B------:R-:W-:Y:S03]  /*14c40*/  HMMA.16816.F32.BF16 R120, R152.reuse, R134, R120 ;  /* 0x000000869878723c */ /* 0x040fe60000041878 */
[C---:B------:R-:W-:Y:S01]  /*14c50*/  FMUL.FTZ R126, R2.reuse, R126 ;  /* 0x0000007e027e7220 */ /* 0x040fe20000410000 */
[----:B--2---:R-:W-:Y:S01]  /*14c60*/  F2FP.BF16.PACK_AB R133, R191, R190 ;  /* 0x000000bebf85723e */ /* 0x004fe200000010ff */
[----:B------:R-:W-:Y:S02]  /*14c70*/  FMUL.FTZ R127, R2, R127 ;  /* 0x0000007f027f7220 */ /* 0x000fe40000410000 */
[C---:B------:R-:W-:Y:S01]  /*14c80*/  FMUL.FTZ R128, R3.reuse, R128 ;  /* 0x0000008003807220 */ /* 0x040fe20000410000 */
[----:B----4-:R-:W-:Y:S01]  /*14c90*/  F2FP.BF16.PACK_AB R134, R192, R193 ;  /* 0x000000c1c086723e */ /* 0x010fe200000010ff */
[----:B------:R-:W-:Y:S03]  /*14ca0*/  FMUL.FTZ R129, R3, R129 ;  /* 0x0000008103817220 */ /* 0x000fe60000410000 */
[C---:B-1----:R-:W-:Y:S03]  /*14cb0*/  HMMA.16816.F32.BF16 R124, R152.reuse, R140, R124 ;  /* 0x0000008c987c723c */ /* 0x042fe6000004187c */
[C---:B------:R-:W-:Y:S01]  /*14cc0*/  FMUL.FTZ R130, R2.reuse, R130 ;  /* 0x0000008202827220 */ /* 0x040fe20000410000 */
[----:B------:R-:W-:Y:S01]  /*14cd0*/  F2FP.BF16.PACK_AB R135, R195, R194 ;  /* 0x000000c2c387723e */ /* 0x000fe200000010ff */
[----:B------:R-:W-:Y:S02]  /*14ce0*/  FMUL.FTZ R131, R2, R131 ;  /* 0x0000008302837220 */ /* 0x000fe40000410000 */
[--C-:B------:R-:W-:Y:S02]  /*14cf0*/  FFMA.FTZ R196, R196, c[0x0][0x2d0], -R186.reuse ;  /* 0x0000b400c4c47a23 */ /* 0x100fe400000108ba */
[----:B------:R-:W-:Y:S03]  /*14d00*/  FFMA.FTZ R199, R199, c[0x0][0x2d0], -R186 ;  /* 0x0000b400c7c77a23 */ /* 0x000fe600000108ba */
[----:B------:R-:W-:Y:S01]  /*14d10*/  HMMA.16816.F32.BF16 R128, R152, R142, R128 ;  /* 0x0000008e9880723c */ /* 0x000fe20000041880 */
[----:B------:R-:W1:Y:S01]  /*14d20*/  LDSM.16.MT88.4 R140, [R215+0x6080] ;  /* 0x00608000d78c783b */ /* 0x000e620000004200 */
[----:B------:R-:W-:Y:S01]  /*14d30*/  MUFU.EX2 R196, R196 ;  /* 0x000000c400c47308 */ /* 0x000fe20000000800 */
[--C-:B------:R-:W-:Y:S02]  /*14d40*/  FFMA.FTZ R197, R197, c[0x0][0x2d0], -R184.reuse ;  /* 0x0000b400c5c57a23 */ /* 0x100fe400000108b8 */
[----:B------:R-:W-:Y:S02]  /*14d50*/  FFMA.FTZ R198, R187, c[0x0][0x2d0], -R184 ;  /* 0x0000b400bbc67a23 */ /* 0x000fe400000108b8 */
[--C-:B------:R-:W-:Y:S01]  /*14d60*/  FFMA.FTZ R185, R185, c[0x0][0x2d0], -R186.reuse ;  /* 0x0000b400b9b97a23 */ /* 0x100fe200000108ba */
[C---:B---3--:R-:W-:Y:S01]  /*14d70*/  HMMA.16816.F32.BF16 R4, R132.reuse, R136, R4 ;  /* 0x000000888404723c */ /* 0x048fe20000041804 */
[----:B------:R-:W2:Y:S03]  /*14d80*/  LDSM.16.MT88.4 R152, [R214+0x6080] ;  /* 0x00608000d698783b */ /* 0x000ea60000004200 */
[----:B------:R-:W3:Y:S01]  /*14d90*/  MUFU.EX2 R199, R199 ;  /* 0x000000c700c77308 */ /* 0x000ee20000000800 */
[----:B------:R-:W-:Y:S02]  /*14da0*/  FFMA.FTZ R186, R183, c[0x0][0x2d0], -R186 ;  /* 0x0000b400b7ba7a23 */ /* 0x000fe400000108ba */
[--C-:B------:R-:W-:Y:S01]  /*14db0*/  FFMA.FTZ R158, R158, c[0x0][0x2d0], -R184.reuse ;  /* 0x0000b4009e9e7a23 */ /* 0x100fe200000108b8 */
[C---:B------:R-:W-:Y:S01]  /*14dc0*/  HMMA.16816.F32.BF16 R8, R132.reuse, R138, R8 ;  /* 0x0000008a8408723c */ /* 0x040fe20000041808 */
[----:B------:R-:W4:Y:S03]  /*14dd0*/  LDSM.16.MT88.4 R136, [R214+0x7880] ;  /* 0x00788000d688783b */ /* 0x000f260000004200 */
[----:B------:R-:W-:Y:S02]  /*14de0*/  FFMA.FTZ R184, R157, c[0x0][0x2d0], -R184 ;  /* 0x0000b4009db87a23 */ /* 0x000fe400000108b8 */
[----:B------:R-:W-:Y:S01]  /*14df0*/  MUFU.EX2 R197, R197 ;  /* 0x000000c500c57308 */ /* 0x000fe20000000800 */
[----:B------:R-:W-:Y:S01]  /*14e00*/  FFMA.FTZ R182, R3, R248, R182 ;  /* 0x000000f803b67223 */ /* 0x000fe200000100b6 */
[C---:B------:R-:W-:Y:S04]  /*14e10*/  HMMA.16816.F32.BF16 R12, R132.reuse, R144, R12 ;  /* 0x00000090840c723c */ /* 0x040fe8000004180c */
[----:B------:R-:W-:Y:S02]  /*14e20*/  FFMA.FTZ R178, R2, R247, R178 ;  /* 0x000000f702b27223 */ /* 0x000fe400000100b2 */
[----:B------:R-:W-:Y:S02]  /*14e30*/  FADD.FTZ R181, R181, R182 ;  /* 0x000000b6b5b57221 */ /* 0x000fe40000010000 */
[C---:B------:R-:W-:Y:S01]  /*14e40*/  HMMA.16816.F32.BF16 R16, R132.reuse, R146, R16 ;  /* 0x000000928410723c */ /* 0x040fe20000041810 */
[----:B------:R-:W5:Y:S01]  /*14e50*/  LDSM.16.MT88.4 R144, [R213+0x7880] ;  /* 0x00788000d590783b */ /* 0x000f620000004200 */
[----:B------:R-:W1:Y:S02]  /*14e60*/  MUFU.EX2 R198, R198 ;  /* 0x000000c600c67308 */ /* 0x000e640000000800 */
[----:B------:R-:W-:Y:S02]  /*14e70*/  FADD.FTZ R177, R177, R178 ;  /* 0x000000b2b1b17221 */ /* 0x000fe40000010000 */
[----:B------:R-:W-:Y:S02]  /*14e80*/  FADD.FTZ R180, R180, R181 ;  /* 0x000000b5b4b47221 */ /* 0x000fe40000010000 */
[C---:B------:R-:W-:Y:S04]  /*14e90*/  HMMA.16816.F32.BF16 R20, R132.reuse, R148, R20 ;  /* 0x000000948414723c */ /* 0x040fe80000041814 */
[----:B------:R-:W-:Y:S01]  /*14ea0*/  MUFU.EX2 R185, R185 ;  /* 0x000000b900b97308 */ /* 0x000fe20000000800 */
[----:B------:R-:W-:Y:S02]  /*14eb0*/  FADD.FTZ R176, R176, R177 ;  /* 0x000000b1b0b07221 */ /* 0x000fe40000010000 */
[----:B------:R-:W-:Y:S01]  /*14ec0*/  FADD.FTZ R179, R179, R180 ;  /* 0x000000b4b3b37221 */ /* 0x000fe20000010000 */
[C---:B------:R-:W-:Y:S01]  /*14ed0*/  HMMA.16816.F32.BF16 R24, R132.reuse, R150, R24 ;  /* 0x000000968418723c */ /* 0x040fe20000041818 */
[----:B------:R-:W-:Y:S03]  /*14ee0*/  LDSM.16.MT88.4 R148, [R215+0x9080] ;  /* 0x00908000d794783b */ /* 0x000fe60000004200 */
[----:B------:R-:W-:Y:S02]  /*14ef0*/  FADD.FTZ R159, R159, R176 ;  /* 0x000000b09f9f7221 */ /* 0x000fe40000010000 */
[----:B------:R-:W2:Y:S01]  /*14f00*/  MUFU.EX2 R186, R186 ;  /* 0x000000ba00ba7308 */ /* 0x000ea20000000800 */
[----:B------:R-:W-:Y:S01]  /*14f10*/  FADD.FTZ R2, R188, R179 ;  /* 0x000000b3bc027221 */ /* 0x000fe20000010000 */
[C---:B------:R-:W-:Y:S04]  /*14f20*/  HMMA.16816.F32.BF16 R28, R132.reuse, R160, R28 ;  /* 0x000000a0841c723c */ /* 0x040fe8000004181c */
[----:B------:R-:W-:Y:S01]  /*14f30*/  FADD.FTZ R190, R190, R159 ;  /* 0x0000009fbebe7221 */ /* 0x000fe20000010000 */
[----:B------:R-:W-:Y:S01]  /*14f40*/  MOV R159, R156 ;  /* 0x0000009c009f7202 */ /* 0x000fe20000000f00 */
[----:B------:R-:W-:Y:S01]  /*14f50*/  FADD.FTZ R2, R189, R2 ;  /* 0x00000002bd027221 */ /* 0x000fe20000010000 */
[----:B---3--:R-:W-:Y:S01]  /*14f60*/  F2FP.BF16.PACK_AB R160, R199, R196 ;  /* 0x000000c4c7a0723e */ /* 0x008fe200000010ff */
[C---:B------:R-:W-:Y:S01]  /*14f70*/  HMMA.16816.F32.BF16 R32, R132.reuse, R162, R32 ;  /* 0x000000a28420723c */ /* 0x040fe20000041820 */
[----:B------:R-:W-:Y:S03]  /*14f80*/  MUFU.EX2 R158, R158 ;  /* 0x0000009e009e7308 */ /* 0x000fe60000000800 */
[----:B-1----:R-:W-:Y:S01]  /*14f90*/  F2FP.BF16.PACK_AB R161, R198, R197 ;  /* 0x000000c5c6a1723e */ /* 0x002fe200000010ff */
[----:B------:R-:W-:Y:S02]  /*14fa0*/  FADD.FTZ R191, R191, R190 ;  /* 0x000000bebfbf7221 */ /* 0x000fe40000010000 */
[----:B------:R-:W-:Y:S01]  /*14fb0*/  FADD.FTZ R3, R193, R2 ;  /* 0x00000002c1037221 */ /* 0x000fe20000010000 */
[C---:B------:R-:W-:Y:S03]  /*14fc0*/  HMMA.16816.F32.BF16 R36, R132.reuse, R140, R36 ;  /* 0x0000008c8424723c */ /* 0x040fe60000041824 */
[----:B------:R-:W1:Y:S01]  /*14fd0*/  MUFU.EX2 R157, R184 ;  /* 0x000000b8009d7308 */ /* 0x000e620000000800 */
[----:B------:R-:W-:Y:S01]  /*14fe0*/  FADD.FTZ R194, R194, R191 ;  /* 0x000000bfc2c27221 */ /* 0x000fe20000010000 */
[----:B--2---:R-:W-:Y:S01]  /*14ff0*/  F2FP.BF16.PACK_AB R162, R186, R185 ;  /* 0x000000b9baa2723e */ /* 0x004fe200000010ff */
[----:B------:R-:W-:Y:S02]  /*15000*/  FADD.FTZ R3, R192, R3 ;  /* 0x00000003c0037221 */ /* 0x000fe40000010000 */
[C---:B------:R-:W-:Y:S01]  /*15010*/  HMMA.16816.F32.BF16 R40, R132.reuse, R142, R40 ;  /* 0x0000008e8428723c */ /* 0x040fe20000041828 */
[----:B------:R-:W2:Y:S03]  /*15020*/  LDSM.16.MT88.4 R140, [R212+0x7880] ;  /* 0x00788000d48c783b */ /* 0x000ea60000004200 */
[----:B------:R-:W-:Y:S02]  /*15030*/  FADD.FTZ R194, R195, R194 ;  /* 0x000000c2c3c27221 */ /* 0x000fe40000010000 */
[----:B------:R-:W-:Y:S02]  /*15040*/  FADD.FTZ R2, R196, R3 ;  /* 0x00000003c4027221 */ /* 0x000fe40000010000 */
[C---:B------:R-:W-:Y:S04]  /*15050*/  HMMA.16816.F32.BF16 R44, R132.reuse, R152, R44 ;  /* 0x00000098842c723c */ /* 0x040fe8000004182c */
[----:B------:R-:W-:Y:S02]  /*15060*/  FADD.FTZ R197, R197, R194 ;  /* 0x000000c2c5c57221 */ /* 0x000fe40000010000 */
[----:B------:R-:W-:Y:S02]  /*15070*/  FADD.FTZ R2, R199, R2 ;  /* 0x00000002c7027221 */ /* 0x000fe40000010000 */
[C---:B------:R-:W-:Y:S04]  /*15080*/  HMMA.16816.F32.BF16 R48, R132.reuse, R154, R48 ;  /* 0x0000009a8430723c */ /* 0x040fe80000041830 */
[----:B-1----:R-:W-:Y:S01]  /*15090*/  F2FP.BF16.PACK_AB R163, R157, R158 ;  /* 0x0000009e9da3723e */ /* 0x002fe200000010ff */
[----:B------:R-:W-:Y:S02]  /*150a0*/  FADD.FTZ R197, R198, R197 ;  /* 0x000000c5c6c57221 */ /* 0x000fe40000010000 */
[----:B------:R-:W-:Y:S01]  /*150b0*/  FADD.FTZ R185, R185, R2 ;  /* 0x00000002b9b97221 */ /* 0x000fe20000010000 */
[C---:B------:R-:W-:Y:S04]  /*150c0*/  HMMA.16816.F32.BF16 R52, R132.reuse, R164, R52 ;  /* 0x000000a48434723c */ /* 0x040fe80000041834 */
[----:B------:R-:W-:Y:S01]  /*150d0*/  IADD3 R2, R246, -0x1, RZ ;  /* 0xfffffffff6027810 */ /* 0x000fe20007ffe0ff */
[----:B------:R-:W-:Y:S02]  /*150e0*/  FADD.FTZ R158, R158, R197 ;  /* 0x000000c59e9e7221 */ /* 0x000fe40000010000 */
[----:B------:R-:W-:Y:S01]  /*150f0*/  FADD.FTZ R248, R186, R185 ;  /* 0x000000b9baf87221 */ /* 0x000fe20000010000 */
[C---:B------:R-:W-:Y:S01]  /*15100*/  HMMA.16816.F32.BF16 R56, R132.reuse, R166, R56 ;  /* 0x000000a68438723c */ /* 0x040fe20000041838 */
[----:B------:R-:W-:Y:S03]  /*15110*/  LDSM.16.MT88.4 R164, [R213+0x5080] ;  /* 0x00508000d5a4783b */ /* 0x000fe60000004200 */
[----:B------:R-:W-:Y:S01]  /*15120*/  FADD.FTZ R247, R157, R158 ;  /* 0x0000009e9df77221 */ /* 0x000fe20000010000 */
[----:B------:R-:W-:Y:S03]  /*15130*/  MOV R246, R2 ;  /* 0x0000000200f67202 */ /* 0x000fe60000000f00 */
[C---:B------:R-:W-:Y:S08]  /*15140*/  HMMA.16816.F32.BF16 R60, R132.reuse, R168, R60 ;  /* 0x000000a8843c723c */ /* 0x040ff0000004183c */
[C---:B------:R-:W-:Y:S01]  /*15150*/  HMMA.16816.F32.BF16 R64, R132.reuse, R170, R64 ;  /* 0x000000aa8440723c */ /* 0x040fe20000041840 */
[----:B------:R-:W-:Y:S07]  /*15160*/  LDSM.16.MT88.4 R168, [R212+0x5080] ;  /* 0x00508000d4a8783b */ /* 0x000fee0000004200 */
[C---:B------:R-:W-:Y:S08]  /*15170*/  HMMA.16816.F32.BF16 R68, R132.reuse, R172, R68 ;  /* 0x000000ac8444723c */ /* 0x040ff00000041844 */
[C---:B------:R-:W-:Y:S01]  /*15180*/  HMMA.16816.F32.BF16 R72, R132.reuse, R174, R72 ;  /* 0x000000ae8448723c */ /* 0x040fe20000041848 */
[----:B------:R-:W-:Y:S07]  /*15190*/  LDSM.16.MT88.4 R172, [R212+0x8080] ;  /* 0x00808000d4ac783b */ /* 0x000fee0000004200 */
[C---:B----4-:R-:W-:Y:S08]  /*151a0*/  HMMA.16816.F32.BF16 R76, R132.reuse, R136, R76 ;  /* 0x00000088844c723c */ /* 0x050ff0000004184c */
[C---:B------:R-:W-:Y:S01]  /*151b0*/  HMMA.16816.F32.BF16 R80, R132.reuse, R138, R80 ;  /* 0x0000008a8450723c */ /* 0x040fe20000041850 */
[----:B------:R-:W1:Y:S07]  /*151c0*/  LDSM.16.MT88.4 R136, [R214+0x9080] ;  /* 0x00908000d688783b */ /* 0x000e6e0000004200 */
[C---:B-----5:R-:W-:Y:S08]  /*151d0*/  HMMA.16816.F32.BF16 R84, R132.reuse, R144, R84 ;  /* 0x000000908454723c */ /* 0x060ff00000041854 */
        /* <DEDUP_REMOVED lines=12> */
[C---:B------:R-:W-:Y:S08]  /*152a0*/  HMMA.16816.F32.BF16 R120, R132.reuse, R146, R120 ;  /* 0x000000928478723c */ /* 0x040ff00000041878 */
[C---:B--2---:R-:W-:Y:S08]  /*152b0*/  HMMA.16816.F32.BF16 R124, R132.reuse, R140, R124 ;  /* 0x0000008c847c723c */ /* 0x044ff0000004187c */
[----:B------:R-:W-:Y:S08]  /*152c0*/  HMMA.16816.F32.BF16 R128, R132, R142, R128 ;  /* 0x0000008e8480723c */ /* 0x000ff00000041880 */
[C---:B----4-:R-:W-:Y:S01]  /*152d0*/  HMMA.16816.F32.BF16 R152, R160.reuse, R148, R4 ;  /* 0x00000094a098723c */ /* 0x050fe20000041804 */
[----:B------:R-:W2:Y:S07]  /*152e0*/  LDSM.16.MT88.4 R4, [R215+0x6880] ;  /* 0x00688000d704783b */ /* 0x000eae0000004200 */
[C---:B------:R-:W-:Y:S01]  /*152f0*/  HMMA.16816.F32.BF16 R148, R160.reuse, R150, R8 ;  /* 0x00000096a094723c */ /* 0x040fe20000041808 */
[----:B------:R-:W3:Y:S07]  /*15300*/  LDSM.16.MT88.4 R8, [R214+0x6880] ;  /* 0x00688000d608783b */ /* 0x000eee0000004200 */
[C---:B-1----:R-:W-:Y:S01]  /*15310*/  HMMA.16816.F32.BF16 R144, R160.reuse, R136, R12 ;  /* 0x00000088a090723c */ /* 0x042fe2000004180c */
[----:B------:R-:W1:Y:S07]  /*15320*/  LDSM.16.MT88.4 R12, [R213+0x6880] ;  /* 0x00688000d50c783b */ /* 0x000e6e0000004200 */
[C---:B------:R-:W-:Y:S01]  /*15330*/  HMMA.16816.F32.BF16 R140, R160.reuse, R138, R16 ;  /* 0x0000008aa08c723c */ /* 0x040fe20000041810 */
[----:B------:R-:W4:Y:S07]  /*15340*/  LDSM.16.MT88.4 R16, [R212+0x6880] ;  /* 0x00688000d410783b */ /* 0x000f2e0000004200 */
[C---:B------:R-:W-:Y:S01]  /*15350*/  HMMA.16816.F32.BF16 R136, R160.reuse, R164, R20 ;  /* 0x000000a4a088723c */ /* 0x040fe20000041814 */
[----:B------:R-:W5:Y:S07]  /*15360*/  LDSM.16.MT88.4 R20, [R215+0x8080] ;  /* 0x00808000d714783b */ /* 0x000f6e0000004200 */
[C---:B------:R-:W-:Y:S01]  /*15370*/  HMMA.16816.F32.BF16 R132, R160.reuse, R166, R24 ;  /* 0x000000a6a084723c */ /* 0x040fe20000041818 */
[----:B------:R-:W1:Y:S07]  /*15380*/  LDSM.16.MT88.4 R24, [R214+0x8080] ;  /* 0x00808000d618783b */ /* 0x000e6e0000004200 */
[C---:B------:R-:W-:Y:S01]  /*15390*/  HMMA.16816.F32.BF16 R28, R160.reuse, R168, R28 ;  /* 0x000000a8a01c723c */ /* 0x040fe2000004181c */
[----:B------:R-:W1:Y:S07]  /*153a0*/  LDSM.16.MT88.4 R164, [R213+0x8080] ;  /* 0x00808000d5a4783b */ /* 0x000e6e0000004200 */
        /* <DEDUP_REMOVED lines=12> */
[C---:B------:R-:W-:Y:S08]  /*15470*/  HMMA.16816.F32.BF16 R64, R160.reuse, R18, R64 ;  /* 0x00000012a040723c */ /* 0x040ff00000041840 */
[C---:B-----5:R-:W-:Y:S08]  /*15480*/  HMMA.16816.F32.BF16 R68, R160.reuse, R20, R68 ;  /* 0x00000014a044723c */ /* 0x060ff00000041844 */
        /* <DEDUP_REMOVED lines=13> */
[C---:B-1----:R-:W-:Y:S08]  /*15560*/  HMMA.16816.F32.BF16 R124, R160.reuse, R12, R124 ;  /* 0x0000000ca07c723c */ /* 0x042ff0000004187c */
[----:B------:R-:W-:Y:S01]  /*15570*/  HMMA.16816.F32.BF16 R128, R160, R14, R128 ;  /* 0x0000000ea080723c */ /* 0x000fe20000041880 */
[----:B------:R-:W-:-:S07]  /*15580*/  @P0 BRA `(.L_x_946) ;  /* 0xffffd14000000947 */ /* 0x000fce000383ffff */
.L_x_941:
        /* <DEDUP_REMOVED lines=10> */
[----:B-1----:R-:W-:Y:S02]  /*15630*/  FADD.FTZ R5, R6, R5 ;  /* 0x0000000506057221 */ /* 0x002fe40000010000 */
[----:B--2---:R-:W-:-:S03]  /*15640*/  FADD.FTZ R2, R2, R7 ;  /* 0x0000000702027221 */ /* 0x004fc60000010000 */
[----:B------:R-:W-:Y:S02]  /*15650*/  FSETP.NE.FTZ.AND P1, PT, R5, RZ, PT ;  /* 0x000000ff0500720b */ /* 0x000fe40003f35000 */
[----:B------:R-:W-:-:S11]  /*15660*/  FSETP.NE.FTZ.AND P0, PT, R2, RZ, PT ;  /* 0x000000ff0200720b */ /* 0x000fd60003f15000 */
[----:B------:R-:W1:Y:S01]  /*15670*/  @P1 MUFU.RCP R4, R5 ;  /* 0x0000000500041308 */ /* 0x000e620000001000 */
[----:B------:R-:W-:Y:S02]  /*15680*/  @P1 MOV R12, 0x3f317218 ;  /* 0x3f317218000c1802 */ /* 0x000fe40000000f00 */
[----:B------:R-:W-:-:S03]  /*15690*/  @P0 MOV R15, 0x3f317218 ;  /* 0x3f317218000f0802 */ /* 0x000fc60000000f00 */
[----:B------:R-:W-:Y:S02]  /*156a0*/  @P1 FMUL.FTZ R12, R12, c[0x0][0x2d0] ;  /* 0x0000b4000c0c1a20 */ /* 0x000fe40000410000 */
[----:B------:R-:W2:Y:S08]  /*156b0*/  @P0 MUFU.LG2 R10, R2 ;  /* 0x00000002000a0308 */ /* 0x000eb00000000c00 */
[----:B------:R-:W3:Y:S01]  /*156c0*/  @P1 MUFU.LG2 R5, R5 ;  /* 0x0000000500051308 */ /* 0x000ee20000000c00 */
[----:B-1----:R-:W-:-:S02]  /*156d0*/  FMUL.FTZ R152, R4, R152 ;  /* 0x0000009804987220 */ /* 0x002fc40000410000 */
[C---:B------:R-:W-:Y:S02]  /*156e0*/  FMUL.FTZ R153, R4.reuse, R153 ;  /* 0x0000009904997220 */ /* 0x040fe40000410000 */
[C---:B------:R-:W-:Y:S02]  /*156f0*/  FMUL.FTZ R148, R4.reuse, R148 ;  /* 0x0000009404947220 */ /* 0x040fe40000410000 */
[----:B------:R-:W-:Y:S01]  /*15700*/  FMUL.FTZ R149, R4, R149 ;  /* 0x0000009504957220 */ /* 0x000fe20000410000 */
[----:B------:R1:W4:Y:S01]  /*15710*/  @P0 MUFU.RCP R3, R2 ;  /* 0x0000000200030308 */ /* 0x0003220000001000 */
[----:B--2---:R-:W-:Y:S02]  /*15720*/  @P0 FMUL.FTZ R14, R10, 0.69314718246459960938 ;  /* 0x3f3172180a0e0820 */ /* 0x004fe40000410000 */
[----:B------:R-:W-:Y:S02]  /*15730*/  @P0 FMUL.FTZ R10, R15, c[0x0][0x2d0] ;  /* 0x0000b4000f0a0a20 */ /* 0x000fe40000410000 */
[----:B------:R-:W-:-:S02]  /*15740*/  FMUL.FTZ R144, R4, R144 ;  /* 0x0000009004907220 */ /* 0x000fc40000410000 */
[C---:B------:R-:W-:Y:S02]  /*15750*/  FMUL.FTZ R145, R4.reuse, R145 ;  /* 0x0000009104917220 */ /* 0x040fe40000410000 */
[----:B---3--:R-:W-:Y:S02]  /*15760*/  @P1 FMUL.FTZ R5, R5, 0.69314718246459960938 ;  /* 0x3f31721805051820 */ /* 0x008fe40000410000 */
[C---:B------:R-:W-:Y:S02]  /*15770*/  FMUL.FTZ R140, R4.reuse, R140 ;  /* 0x0000008c048c7220 */ /* 0x040fe40000410000 */
[C---:B------:R-:W-:Y:S02]  /*15780*/  FMUL.FTZ R141, R4.reuse, R141 ;  /* 0x0000008d048d7220 */ /* 0x040fe40000410000 */
[C---:B------:R-:W-:Y:S01]  /*15790*/  FMUL.FTZ R136, R4.reuse, R136 ;  /* 0x0000008804887220 */ /* 0x040fe20000410000 */
[----:B-1----:R-:W-:Y:S01]  /*157a0*/  MOV R2, 0xff800000 ;  /* 0xff80000000027802 */ /* 0x002fe20000000f00 */
        /* <DEDUP_REMOVED lines=55> */
[C---:B----4-:R-:W-:Y:S02]  /*15b20*/  FMUL.FTZ R154, R3.reuse, R154 ;  /* 0x0000009a039a7220 */ /* 0x050fe40000410000 */
        /* <DEDUP_REMOVED lines=65> */
.L_x_875:
[----:B------:R-:W-:Y:S01]  /*15f40*/  ULDC.64 UR4, c[0x0][0x118] ;  /* 0x0000460000047ab9 */ /* 0x000fe20000000a00 */
[----:B------:R-:W-:Y:S01]  /*15f50*/  SHF.R.S32.HI R0, RZ, 0x1f, R223 ;  /* 0x0000001fff007819 */ /* 0x000fe200000114df */
[----:B------:R-:W-:Y:S05]  /*15f60*/  @P2 BRA `(.L_x_947) ;  /* 0x00001a8000002947 */ /* 0x000fea0003800000 */
[----:B------:R-:W1:Y:S01]  /*15f70*/  S2R R5, SR_TID.X ;  /* 0x0000000000057919 */ /* 0x000e620000002100 */
[----:B------:R-:W-:-:S02]  /*15f80*/  F2FP.BF16.PACK_AB R16, R7, R6 ;  /* 0x000000060710723e */ /* 0x000fc400000010ff */
[----:B------:R-:W-:Y:S01]  /*15f90*/  F2FP.BF16.PACK_AB R112, R9, R112 ;  /* 0x000000700970723e */ /* 0x000fe200000010ff */
[----:B------:R-:W-:Y:S01]  /*15fa0*/  BAR.SYNC.DEFER_BLOCKING 0x1, 0x100 ;  /* 0x0044000000007b1d */ /* 0x000fe20000010000 */
[----:B------:R-:W-:Y:S01]  /*15fb0*/  F2FP.BF16.PACK_AB R4, R13, R4 ;  /* 0x000000040d04723e */ /* 0x000fe200000010ff */
[----:B------:R-:W-:Y:S01]  /*15fc0*/  IMAD.MOV.U32 R13, RZ, RZ, 0x20 ;  /* 0x00000020ff0d7424 */ /* 0x000fe200078e00ff */
        /* <DEDUP_REMOVED lines=9> */
[----:B-1----:R-:W-:-:S02]  /*16060*/  SHF.R.S32.HI R10, RZ, 0x1f, R5 ;  /* 0x0000001fff0a7819 */ /* 0x002fc40000011405 */
[----:B------:R-:W-:Y:S02]  /*16070*/  F2FP.BF16.PACK_AB R138, R139, R138 ;  /* 0x0000008a8b8a723e */ /* 0x000fe400000010ff */
[----:B------:R-:W-:Y:S02]  /*16080*/  LEA.HI R12, R10, R5, RZ, 0x2 ;  /* 0x000000050a0c7211 */ /* 0x000fe400078f10ff */
[----:B------:R-:W-:Y:S02]  /*16090*/  F2FP.BF16.PACK_AB R132, R133, R132 ;  /* 0x000000848584723e */ /* 0x000fe400000010ff */
[--C-:B------:R-:W-:Y:S02]  /*160a0*/  SHF.R.S32.HI R15, RZ, 0x2, R12.reuse ;  /* 0x00000002ff0f7819 */ /* 0x100fe4000001140c */
[----:B------:R-:W-:Y:S02]  /*160b0*/  SHF.R.S32.HI R14, RZ, 0x1f, R12 ;  /* 0x0000001fff0e7819 */ /* 0x000fe4000001140c */
[----:B------:R-:W-:-:S02]  /*160c0*/  LOP3.LUT R12, R12, 0xfffffffc, RZ, 0xc0, !PT ;  /* 0xfffffffc0c0c7812 */ /* 0x000fc400078ec0ff */
[----:B------:R-:W-:Y:S02]  /*160d0*/  LEA.HI R14, R14, R15, RZ, 0x3 ;  /* 0x0000000f0e0e7211 */ /* 0x000fe400078f18ff */
[----:B------:R-:W-:Y:S01]  /*160e0*/  F2FP.BF16.PACK_AB R134, R135, R134 ;  /* 0x000000868786723e */ /* 0x000fe200000010ff */
[----:B------:R-:W-:Y:S01]  /*160f0*/  IMAD.IADD R17, R5, 0x1, -R12 ;  /* 0x0000000105117824 */ /* 0x000fe200078e0a0c */
[----:B------:R-:W-:Y:S02]  /*16100*/  LOP3.LUT R14, R14, 0xfffffff8, RZ, 0xc0, !PT ;  /* 0xfffffff80e0e7812 */ /* 0x000fe400078ec0ff */
[----:B------:R-:W-:Y:S02]  /*16110*/  F2FP.BF16.PACK_AB R28, R29, R28 ;  /* 0x0000001c1d1c723e */ /* 0x000fe400000010ff */
[----:B------:R-:W-:Y:S01]  /*16120*/  F2FP.BF16.PACK_AB R30, R31, R30 ;  /* 0x0000001e1f1e723e */ /* 0x000fe200000010ff */
[----:B------:R-:W-:Y:S01]  /*16130*/  IMAD.IADD R15, R15, 0x1, -R14 ;  /* 0x000000010f0f7824 */ /* 0x000fe200078e0a0e */
[----:B------:R-:W-:-:S02]  /*16140*/  LEA.HI R14, R10, R5, RZ, 0x5 ;  /* 0x000000050a0e7211 */ /* 0x000fc400078f28ff */
[----:B------:R-:W-:Y:S01]  /*16150*/  F2FP.BF16.PACK_AB R32, R33, R32 ;  /* 0x000000202120723e */ /* 0x000fe200000010ff */
[C---:B------:R-:W-:Y:S01]  /*16160*/  IMAD.SHL.U32 R7, R15.reuse, 0x40, RZ ;  /* 0x000000400f077824 */ /* 0x040fe200078e00ff */
[----:B------:R-:W-:Y:S02]  /*16170*/  SHF.R.S32.HI R6, RZ, 0x5, R14 ;  /* 0x00000005ff067819 */ /* 0x000fe4000001140e */
[----:B------:R-:W-:Y:S02]  /*16180*/  LOP3.LUT R12, R15, 0x1, RZ, 0xc0, !PT ;  /* 0x000000010f0c7812 */ /* 0x000fe400078ec0ff */
[----:B------:R-:W-:Y:S01]  /*16190*/  LOP3.LUT R7, R7, 0x1c0, RZ, 0xc0, !PT ;  /* 0x000001c007077812 */ /* 0x000fe200078ec0ff */
[----:B------:R-:W-:Y:S01]  /*161a0*/  IMAD R9, R6, 0x200, R17 ;  /* 0x0000020006097824 */ /* 0x000fe200078e0211 */
[----:B------:R-:W-:Y:S02]  /*161b0*/  ISETP.NE.U32.AND P0, PT, R12, 0x1, PT ;  /* 0x000000010c00780c */ /* 0x000fe40003f05070 */
[----:B------:R-:W-:-:S02]  /*161c0*/  LEA.HI R18, R7, R7, RZ, 0x1d ;  /* 0x0000000707127211 */ /* 0x000fc400078fe8ff */
[----:B------:R-:W-:Y:S02]  /*161d0*/  R2P PR, R15, 0x6 ;  /* 0x000000060f007804 */ /* 0x000fe40000000000 */
[----:B------:R-:W-:Y:S01]  /*161e0*/  F2FP.BF16.PACK_AB R34, R35, R34 ;  /* 0x000000222322723e */ /* 0x000fe200000010ff */
[----:B------:R-:W-:Y:S01]  /*161f0*/  IMAD.U32 R9, R9, 0x2, R18 ;  /* 0x0000000209097824 */ /* 0x000fe200078e0012 */
[----:B------:R-:W-:Y:S02]  /*16200*/  F2FP.BF16.PACK_AB R36, R37, R36 ;  /* 0x000000242524723e */ /* 0x000fe400000010ff */
[----:B------:R-:W-:Y:S01]  /*16210*/  F2FP.BF16.PACK_AB R38, R39, R38 ;  /* 0x000000262726723e */ /* 0x000fe200000010ff */
[----:B------:R-:W-:Y:S01]  /*16220*/  IMAD.SHL.U32 R9, R9, 0x2, RZ ;  /* 0x0000000209097824 */ /* 0x000fe200078e00ff */
[----:B------:R-:W-:Y:S02]  /*16230*/  F2FP.BF16.PACK_AB R40, R41, R40 ;  /* 0x000000282928723e */ /* 0x000fe400000010ff */
[----:B------:R-:W-:-:S02]  /*16240*/  F2FP.BF16.PACK_AB R42, R43, R42 ;  /* 0x0000002a2b2a723e */ /* 0x000fc400000010ff */
[C---:B------:R-:W-:Y:S01]  /*16250*/  IADD3 R12, R9.reuse, 0x80, RZ ;  /* 0x00000080090c7810 */ /* 0x040fe20007ffe0ff */
[----:B------:R-:W-:Y:S01]  /*16260*/  STS [R9+0x80], R152 ;  /* 0x0000809809007388 */ /* 0x000fe20000000800 */
[----:B------:R-:W-:Y:S02]  /*16270*/  IADD3 R7, R9, 0x70, RZ ;  /* 0x0000007009077810 */ /* 0x000fe40007ffe0ff */
[----:B------:R-:W-:Y:S01]  /*16280*/  @P0 IADD3 R7, R12, 0x10, RZ ;  /* 0x000000100c070810 */ /* 0x000fe20007ffe0ff */
[----:B------:R-:W-:Y:S01]  /*16290*/  STS [R9+0x480], R154 ;  /* 0x0004809a09007388 */ /* 0x000fe20000000800 */
[----:B------:R-:W-:Y:S01]  /*162a0*/  SEL R12, R13, 0xffffffe0, !P1 ;  /* 0xffffffe00d0c7807 */ /* 0x000fe20004800000 */
[----:B------:R-:W-:Y:S01]  /*162b0*/  IMAD.MOV.U32 R13, RZ, RZ, 0x40 ;  /* 0x00000040ff0d7424 */ /* 0x000fe200078e00ff */
[----:B------:R-:W-:Y:S01]  /*162c0*/  F2FP.BF16.PACK_AB R44, R45, R44 ;  /* 0x0000002c2d2c723e */ /* 0x000fe200000010ff */
[----:B------:R-:W-:Y:S01]  /*162d0*/  STS [R7], R148 ;  /* 0x0000009407007388 */ /* 0x000fe20000000800 */
[----:B------:R-:W-:Y:S01]  /*162e0*/  F2FP.BF16.PACK_AB R46, R47, R46 ;  /* 0x0000002e2f2e723e */ /* 0x000fe200000010ff */
[----:B------:R-:W-:Y:S01]  /*162f0*/  IMAD.IADD R15, R9, 0x1, R12 ;  /* 0x00000001090f7824 */ /* 0x000fe200078e020c */
[----:B------:R-:W-:Y:S01]  /*16300*/  SEL R18, R13, 0xffffffc0, !P2 ;  /* 0xffffffc00d127807 */ /* 0x000fe20005000000 */
[----:B------:R-:W-:Y:S01]  /*16310*/  IMAD.IADD R13, R12, 0x1, R7 ;  /* 0x000000010c0d7824 */ /* 0x000fe200078e0207 */
[----:B------:R-:W-:Y:S01]  /*16320*/  STS [R7+0x400], R150 ;  /* 0x0004009607007388 */ /* 0x000fe20000000800 */
[----:B------:R-:W-:-:S02]  /*16330*/  F2FP.BF16.PACK_AB R48, R49, R48 ;  /* 0x000000303130723e */ /* 0x000fc400000010ff */
[--C-:B------:R-:W-:Y:S01]  /*16340*/  IMAD.IADD R19, R9, 0x1, R18.reuse ;  /* 0x0000000109137824 */ /* 0x100fe200078e0212 */
[----:B------:R-:W-:Y:S01]  /*16350*/  STS [R15+0x80], R144 ;  /* 0x000080900f007388 */ /* 0x000fe20000000800 */
[C---:B------:R-:W-:Y:S01]  /*16360*/  IMAD.IADD R21, R18.reuse, 0x1, R7 ;  /* 0x0000000112157824 */ /* 0x040fe200078e0207 */
[----:B------:R-:W-:Y:S01]  /*16370*/  F2FP.BF16.PACK_AB R50, R51, R50 ;  /* 0x000000323332723e */ /* 0x000fe200000010ff */
[----:B------:R-:W-:Y:S01]  /*16380*/  IMAD.IADD R23, R18, 0x1, R15 ;  /* 0x0000000112177824 */ /* 0x000fe200078e020f */
[----:B------:R-:W-:Y:S01]  /*16390*/  STS [R15+0x480], R146 ;  /* 0x000480920f007388 */ /* 0x000fe20000000800 */
[----:B------:R-:W-:Y:S01]  /*163a0*/  IMAD.IADD R25, R13, 0x1, R18 ;  /* 0x000000010d197824 */ /* 0x000fe200078e0212 */
[----:B------:R-:W-:Y:S02]  /*163b0*/  F2FP.BF16.PACK_AB R52, R53, R52 ;  /* 0x000000343534723e */ /* 0x000fe400000010ff */
        /* <DEDUP_REMOVED lines=55> */
[----:B------:R-:W-:-:S02]  /*16730*/  ISETP.NE.U32.AND P1, PT, RZ, c[0x0][0x508], PT ;  /* 0x00014200ff007a0c */ /* 0x000fc40003f25070 */
[----:B------:R-:W-:Y:S01]  /*16740*/  ISETP.NE.U32.AND P0, PT, RZ, c[0x0][0x500], PT ;  /* 0x00014000ff007a0c */ /* 0x000fe20003f05070 */
[----:B------:R-:W-:Y:S01]  /*16750*/  STS [R19+0x4480], R54 ;  /* 0x0044803613007388 */ /* 0x000fe20000000800 */
[----:B------:R-:W-:Y:S02]  /*16760*/  ISETP.NE.AND.EX P1, PT, RZ, c[0x0][0x50c], PT, P1 ;  /* 0x00014300ff007a0c */ /* 0x000fe40003f25310 */
[----:B------:R-:W-:Y:S01]  /*16770*/  ISETP.NE.AND.EX P0, PT, RZ, c[0x0][0x504], PT, P0 ;  /* 0x00014100ff007a0c */ /* 0x000fe20003f05300 */
        /* <DEDUP_REMOVED lines=28> */
[----:B------:R-:W-:Y:S04]  /*16940*/  STS [R13+0xc000], R112 ;  /* 0x00c000700d007388 */ /* 0x000fe80000000800 */
[----:B------:R-:W-:Y:S01]  /*16950*/  STS [R13+0xc400], R114 ;  /* 0x00c400720d007388 */ /* 0x000fe20000000800 */
[----:B-1----:R-:W-:-:S03]  /*16960*/  IMAD.MOV.U32 R9, RZ, RZ, 0x4 ;  /* 0x00000004ff097424 */ /* 0x002fc600078e00ff */
[----:B------:R-:W-:Y:S01]  /*16970*/  STS [R19+0xc080], R116 ;  /* 0x00c0807413007388 */ /* 0x000fe20000000800 */
[----:B------:R-:W-:-:S03]  /*16980*/  IMAD.WIDE R26, R226, R9, c[0x0][0x500] ;  /* 0x00014000e21a7625 */ /* 0x000fc600078e0209 */
        /* <DEDUP_REMOVED lines=8> */
[----:B--2---:R-:W-:-:S02]  /*16a10*/  IMAD.MOV.U32 R4, RZ, RZ, c[0x0][0x388] ;  /* 0x0000e200ff047624 */ /* 0x004fc400078e00ff */
[----:B-1----:R-:W-:-:S03]  /*16a20*/  @P1 IMAD.WIDE R18, R226, R9, c[0x0][0x508] ;  /* 0x00014200e2121625 */ /* 0x002fc600078e0209 */
[----:B------:R-:W2:Y:S04]  /*16a30*/  @P0 LDG.E R7, [R26.64] ;  /* 0x000000041a070981 */ /* 0x000ea8000c1e1900 */
[----:B------:R3:W5:Y:S01]  /*16a40*/  @P1 LDG.E R4, [R18.64] ;  /* 0x0000000412041981 */ /* 0x000762000c1e1900 */
[----:B------:R-:W-:Y:S02]  /*16a50*/  CS2R R12, SRZ ;  /* 0x00000000000c7805 */ /* 0x000fe4000001ff00 */
[--C-:B--2---:R-:W-:Y:S01]  /*16a60*/  @P0 SHF.R.S32.HI R13, RZ, 0x1f, R7.reuse ;  /* 0x0000001fff0d0819 */ /* 0x104fe20000011407 */
[----:B------:R-:W-:Y:S01]  /*16a70*/  @P0 IMAD.MOV.U32 R12, RZ, RZ, R7 ;  /* 0x000000ffff0c0224 */ /* 0x000fe200078e0007 */
[----:B------:R-:W-:Y:S05]  /*16a80*/  @P1 BRA `(.L_x_948) ;  /* 0x0000004000001947 */ /* 0x000fea0003800000 */
[----:B---3--:R-:W-:Y:S05]  /*16a90*/  @!P0 BRA `(.L_x_948) ;  /* 0x0000003000008947 */ /* 0x008fea0003800000 */
[----:B-----5:R-:W2:Y:S04]  /*16aa0*/  LDG.E R4, [R26.64] ;  /* 0x000000041a047981 */ /* 0x020ea8000c1e1900 */
[----:B------:R-:W2:Y:S02]  /*16ab0*/  LDG.E R3, [R26.64+0x4] ;  /* 0x000004041a037981 */ /* 0x000ea4000c1e1900 */
[----:B--2---:R-:W-:-:S02]  /*16ac0*/  IADD3 R4, -R4, R3, RZ ;  /* 0x0000000304047210 */ /* 0x004fc40007ffe1ff */
.L_x_948:
[----:B---3--:R-:W-:Y:S01]  /*16ad0*/  LOP3.LUT R14, R14, 0xffffffe0, RZ, 0xc0, !PT ;  /* 0xffffffe00e0e7812 */ /* 0x008fe200078ec0ff */
[----:B------:R-:W1:Y:S01]  /*16ae0*/  S2R R72, SR_CTAID.X ;  /* 0x0000000000487919 */ /* 0x000e620000002500 */
[----:B------:R-:W-:Y:S01]  /*16af0*/  SHF.R.S32.HI R15, RZ, 0x1f, R6 ;  /* 0x0000001fff0f7819 */ /* 0x000fe20000011406 */
[----:B------:R-:W-:Y:S01]  /*16b00*/  IMAD.MOV.U32 R9, RZ, RZ, c[0x0][0x4e8] ;  /* 0x00013a00ff097624 */ /* 0x000fe200078e00ff */
[----:B------:R-:W-:Y:S01]  /*16b10*/  LEA.HI R11, R17, R17, RZ, 0x1 ;  /* 0x00000011110b7211 */ /* 0x000fe200078f08ff */
[----:B------:R-:W-:Y:S01]  /*16b20*/  IMAD.IADD R7, R5, 0x1, -R14 ;  /* 0x0000000105077824 */ /* 0x000fe200078e0a0e */
[----:B------:R-:W-:Y:S01]  /*16b30*/  LEA.HI R15, R15, R6, RZ, 0x3 ;  /* 0x000000060f0f7211 */ /* 0x000fe200078f18ff */
[----:B------:R-:W-:Y:S01]  /*16b40*/  IMAD.MOV.U32 R19, RZ, RZ, R13 ;  /* 0x000000ffff137224 */ /* 0x000fe200078e000d */
[----:B------:R-:W-:Y:S01]  /*16b50*/  ISETP.NE.AND P1, PT, R9, 0x1, PT ;  /* 0x000000010900780c */ /* 0x000fe20003f25270 */
[----:B------:R-:W-:Y:S01]  /*16b60*/  BSSY B0, `(.L_x_949) ;  /* 0x000008b000007945 */ /* 0x000fe20003800000 */
[----:B------:R-:W-:-:S02]  /*16b70*/  SHF.R.S32.HI R14, RZ, 0x1f, R7 ;  /* 0x0000001fff0e7819 */ /* 0x000fc40000011407 */
[----:B------:R-:W-:Y:S02]  /*16b80*/  LOP3.LUT R15, R15, 0xffffff8, RZ, 0xc0, !PT ;  /* 0x0ffffff80f0f7812 */ /* 0x000fe400078ec0ff */
[----:B------:R-:W-:Y:S02]  /*16b90*/  LEA.HI R3, R14, R7, RZ, 0x2 ;  /* 0x000000070e037211 */ /* 0x000fe400078f10ff */
[----:B------:R-:W-:Y:S02]  /*16ba0*/  IADD3 R14, R6, -R15, RZ ;  /* 0x8000000f060e7210 */ /* 0x000fe40007ffe0ff */
[----:B------:R-:W-:Y:S02]  /*16bb0*/  LOP3.LUT R6, R11, 0x1ffffffe, RZ, 0xc0, !PT ;  /* 0x1ffffffe0b067812 */ /* 0x000fe400078ec0ff */
[----:B------:R-:W-:Y:S02]  /*16bc0*/  SHF.R.S32.HI R3, RZ, 0x2, R3 ;  /* 0x00000002ff037819 */ /* 0x000fe40000011403 */
[----:B------:R-:W-:Y:S01]  /*16bd0*/  MOV R18, R12 ;  /* 0x0000000c00127202 */ /* 0x000fe20000000f00 */
[----:B------:R-:W-:Y:S01]  /*16be0*/  IMAD.IADD R6, R17, 0x1, -R6 ;  /* 0x0000000111067824 */ /* 0x000fe200078e0a06 */
[----:B------:R-:W-:Y:S01]  /*16bf0*/  LOP3.LUT P2, RZ, R7, 0x3, RZ, 0xc0, !PT ;  /* 0x0000000307ff7812 */ /* 0x000fe2000784c0ff */
[----:B------:R-:W-:Y:S01]  /*16c00*/  IMAD R3, R14, 0x10, R3 ;  /* 0x000000100e037824 */ /* 0x000fe200078e0203 */
[-C--:B------:R-:W-:Y:S01]  /*16c10*/  LEA.HI R17, R10, R5.reuse, RZ, 0x3 ;  /* 0x000000050a117211 */ /* 0x080fe200078f18ff */
[----:B------:R-:W-:Y:S01]  /*16c20*/  IMAD R14, R0, c[0x0][0x490], RZ ;  /* 0x00012400000e7a24 */ /* 0x000fe200078e02ff */
[----:B------:R-:W-:Y:S01]  /*16c30*/  LEA.HI R10, R10, R5, RZ, 0x6 ;  /* 0x000000050a0a7211 */ /* 0x000fe200078f30ff */
[----:B------:R-:W-:Y:S01]  /*16c40*/  IMAD R9, R6, 0x8, R3 ;  /* 0x0000000806097824 */ /* 0x000fe200078e0203 */
[----:B------:R-:W-:Y:S01]  /*16c50*/  LOP3.LUT R6, R17, 0xfffffff8, RZ, 0xc0, !PT ;  /* 0xfffffff811067812 */ /* 0x000fe200078ec0ff */
[----:B------:R-:W-:Y:S01]  /*16c60*/  IMAD R7, R13, c[0x0][0x3a0], RZ ;  /* 0x0000e8000d077a24 */ /* 0x000fe200078e02ff */
[----:B------:R-:W-:Y:S01]  /*16c70*/  SHF.R.S32.HI R17, RZ, 0x3, R17 ;  /* 0x00000003ff117819 */ /* 0x000fe20000011411 */
[----:B------:R-:W-:Y:S01]  /*16c80*/  IMAD.WIDE.U32 R18, R223, c[0x0][0x490], R18 ;  /* 0x00012400df127a25 */ /* 0x000fe200078e0012 */
[----:B-1----:R-:W-:-:S02]  /*16c90*/  LEA R9, R72, R9, 0x7 ;  /* 0x0000000948097211 */ /* 0x002fc400078e38ff */
[----:B------:R-:W-:Y:S01]  /*16ca0*/  SHF.L.U32 R10, R10, 0x3, RZ ;  /* 0x000000030a0a7819 */ /* 0x000fe200000006ff */
[----:B------:R-:W-:Y:S02]  /*16cb0*/  IMAD R11, R223, c[0x0][0x494], R14 ;  /* 0x00012500df0b7a24 */ /* 0x000fe400078e020e */
[C---:B------:R-:W-:Y:S02]  /*16cc0*/  IMAD R7, R12.reuse, c[0x0][0x3a4], R7 ;  /* 0x0000e9000c077a24 */ /* 0x040fe400078e0207 */
[----:B------:R-:W-:-:S04]  /*16cd0*/  IMAD.WIDE.U32 R12, R12, c[0x0][0x3a0], RZ ;  /* 0x0000e8000c0c7a25 */ /* 0x000fc800078e00ff */
[----:B------:R-:W-:Y:S01]  /*16ce0*/  IMAD.IADD R19, R19, 0x1, R11 ;  /* 0x0000000113137824 */ /* 0x000fe200078e020b */
[----:B------:R-:W-:Y:S01]  /*16cf0*/  IADD3 R13, R13, R7, RZ ;  /* 0x000000070d0d7210 */ /* 0x000fe20007ffe0ff */
[----:B------:R-:W-:-:S04]  /*16d00*/  @P1 IMAD.HI.U32 R11, R9, c[0x0][0x4ec], RZ ;  /* 0x00013b00090b1a27 */ /* 0x000fc800078e00ff */
[----:B------:R-:W-:Y:S01]  /*16d10*/  IMAD.IADD R6, R5, 0x1, -R6 ;  /* 0x0000000105067824 */ /* 0x000fe200078e0a06 */
[----:B------:R-:W-:Y:S01]  /*16d20*/  SHF.R.S32.HI R5, RZ, 0x1f, R226 ;  /* 0x0000001fff057819 */ /* 0x000fe200000114e2 */
[----:B------:R-:W-:Y:S01]  /*16d30*/  IMAD.MOV.U32 R7, RZ, RZ, R9 ;  /* 0x000000ffff077224 */ /* 0x000fe200078e0009 */
[----:B------:R-:W-:Y:S01]  /*16d40*/  @P1 SHF.R.U32.HI R7, RZ, c[0x0][0x4f0], R11 ;  /* 0x00013c00ff071a19 */ /* 0x000fe2000001160b */
[----:B------:R-:W-:Y:S01]  /*16d50*/  IMAD R14, R0, c[0x0][0x3e8], RZ ;  /* 0x0000fa00000e7a24 */ /* 0x000fe200078e02ff */
[----:B------:R-:W-:Y:S01]  /*16d60*/  SEL R226, R226, RZ, !P0 ;  /* 0x000000ffe2e27207 */ /* 0x000fe20004000000 */
[----:B------:R-:W-:Y:S01]  /*16d70*/  IMAD.WIDE.U32 R12, R223, c[0x0][0x3e8], R12 ;  /* 0x0000fa00df0c7a25 */ /* 0x000fe200078e000c */
[----:B------:R-:W-:Y:S02]  /*16d80*/  SEL R5, R5, RZ, !P0 ;  /* 0x000000ff05057207 */ /* 0x000fe40004000000 */
[----:B------:R-:W-:Y:S01]  /*16d90*/  LEA R23, R6, R17, 0x5 ;  /* 0x0000001106177211 */ /* 0x000fe200078e28ff */
[----:B------:R-:W-:-:S02]  /*16da0*/  IMAD.MOV R0, RZ, RZ, -R7 ;  /* 0x000000ffff007224 */ /* 0x000fc400078e0a07 */
[----:B------:R-:W-:Y:S02]  /*16db0*/  IMAD R15, R223, c[0x0][0x3ec], R14 ;  /* 0x0000fb00df0f7a24 */ /* 0x000fe400078e020e */
[----:B------:R-:W-:-:S03]  /*16dc0*/  IMAD.WIDE.U32 R18, R226, c[0x0][0x498], R18 ;  /* 0x00012600e2127a25 */ /* 0x000fc600078e0012 */
[----:B------:R-:W-:Y:S01]  /*16dd0*/  IADD3 R13, R13, R15, RZ ;  /* 0x0000000f0d0d7210 */ /* 0x000fe20007ffe0ff */
[----:B------:R-:W-:Y:S01]  /*16de0*/  IMAD R11, R0, c[0x0][0x4e8], R9 ;  /* 0x00013a00000b7a24 */ /* 0x000fe200078e0209 */
[----:B------:R-:W-:Y:S01]  /*16df0*/  IADD3 R20, P0, R7, R18, RZ ;  /* 0x0000001207147210 */ /* 0x000fe20007f1e0ff */
[----:B------:R-:W-:Y:S01]  /*16e00*/  IMAD R21, R5, c[0x0][0x498], RZ ;  /* 0x0001260005157a24 */ /* 0x000fe200078e02ff */
[----:B------:R-:W-:Y:S01]  /*16e10*/  SHF.R.S32.HI R15, RZ, 0x1f, R7 ;  /* 0x0000001fff0f7819 */ /* 0x000fe20000011407 */
[----:B------:R-:W-:Y:S01]  /*16e20*/  IMAD.SHL.U32 R0, R17, 0x40, RZ ;  /* 0x0000004011007824 */ /* 0x000fe200078e00ff */
[----:B------:R-:W-:Y:S01]  /*16e30*/  SHF.R.S32.HI R18, RZ, 0x1f, R11 ;  /* 0x0000001fff127819 */ /* 0x000fe2000001140b */
[----:B------:R-:W-:Y:S02]  /*16e40*/  IMAD R14, R226, c[0x0][0x49c], R21 ;  /* 0x00012700e20e7a24 */ /* 0x000fe400078e0215 */
[----:B------:R-:W-:Y:S02]  /*16e50*/  IMAD R9, R72, 0x80, R23 ;  /* 0x0000008048097824 */ /* 0x000fe400078e0217 */
[----:B------:R-:W-:Y:S01]  /*16e60*/  IMAD R18, R18, c[0x0][0x488], RZ ;  /* 0x0001220012127a24 */ /* 0x000fe200078e02ff */
[----:B------:R-:W-:Y:S01]  /*16e70*/  IADD3.X R21, R15, R19, R14, P0, !PT ;  /* 0x000000130f157210 */ /* 0x000fe200007fe40e */
[----:B------:R-:W-:Y:S01]  /*16e80*/  @P1 IMAD.HI.U32 R16, R9, c[0x0][0x4ec], RZ ;  /* 0x00013b0009101a27 */ /* 0x000fe200078e00ff */
[----:B------:R-:W-:-:S03]  /*16e90*/  LOP3.LUT R15, R0, 0x1c0, RZ, 0xc0, !PT ;  /* 0x000001c0000f7812 */ /* 0x000fc600078ec0ff */
[----:B------:R-:W-:Y:S02]  /*16ea0*/  IMAD.SHL.U32 R0, R6, 0x8, RZ ;  /* 0x0000000806007824 */ /* 0x000fe400078e00ff */
[----:B------:R-:W-:-:S03]  /*16eb0*/  IMAD.WIDE.U32 R20, R11, c[0x0][0x488], R20 ;  /* 0x000122000b147a25 */ /* 0x000fc600078e0014 */
[----:B------:R-:W-:Y:S01]  /*16ec0*/  LOP3.LUT R6, R15, 0x38, R0, 0xf8, !PT ;  /* 0x000000380f067812 */ /* 0x000fe200078ef800 */
[----:B------:R-:W-:Y:S01]  /*16ed0*/  IMAD R18, R11, c[0x0][0x48c], R18 ;  /* 0x000123000b127a24 */ /* 0x000fe200078e0212 */
[----:B------:R-:W-:Y:S01]  /*16ee0*/  LEA R14, P0, R20, c[0x0][0x450], 0x2 ;  /* 0x00011400140e7a11 */ /* 0x000fe200078010ff */
[----:B------:R-:W-:Y:S01]  /*16ef0*/  IMAD R11, R5, c[0x0][0x3f0], RZ ;  /* 0x0000fc00050b7a24 */ /* 0x000fe200078e02ff */
[----:B------:R-:W-:Y:S01]  /*16f00*/  SHF.R.U32.HI R5, RZ, 0x3, R15 ;  /* 0x00000003ff057819 */ /* 0x000fe2000001160f */
[----:B------:R-:W-:Y:S01]  /*16f10*/  IMAD.MOV.U32 R7, RZ, RZ, R9 ;  /* 0x000000ffff077224 */ /* 0x000fe200078e0009 */
[----:B------:R-:W-:Y:S01]  /*16f20*/  IADD3 R15, R21, R18, RZ ;  /* 0x00000012150f7210 */ /* 0x000fe20007ffe0ff */
[----:B------:R-:W-:Y:S01]  /*16f30*/  SHFL.IDX PT, R32, R14, 0x1, 0x1c1f ;  /* 0x003c1f000e207f89 */ /* 0x000fe200000e0000 */
[----:B------:R-:W-:Y:S01]  /*16f40*/  @P1 SHF.R.U32.HI R7, RZ, c[0x0][0x4f0], R16 ;  /* 0x00013c00ff071a19 */ /* 0x000fe20000011610 */
[----:B------:R-:W-:Y:S01]  /*16f50*/  IMAD R11, R226, c[0x0][0x3f4], R11 ;  /* 0x0000fd00e20b7a24 */ /* 0x000fe200078e020b */
[----:B------:R-:W-:Y:S01]  /*16f60*/  LEA.HI.X R15, R20, c[0x0][0x454], R15, 0x2, P0 ;  /* 0x00011500140f7a11 */ /* 0x000fe200000f140f */
[----:B------:R-:W-:Y:S01]  /*16f70*/  SHFL.IDX PT, R18, R14, RZ, 0x1c1f ;  /* 0x001c1fff0e127589 */ /* 0x000fe200000e0000 */
[----:B------:R-:W-:Y:S01]  /*16f80*/  IMAD R20, R72, 0x80, R3 ;  /* 0x0000008048147824 */ /* 0x000fe200078e0203 */
[----:B------:R-:W-:Y:S01]  /*16f90*/  LOP3.LUT R5, R6, R5, RZ, 0x3c, !PT ;  /* 0x0000000506057212 */ /* 0x000fe200078e3cff */
[----:B------:R-:W-:Y:S01]  /*16fa0*/  IMAD.WIDE.U32 R12, R226, c[0x0][0x3f0], R12 ;  /* 0x0000fc00e20c7a25 */ /* 0x000fe200078e000c */
[----:B------:R-:W1:Y:S01]  /*16fb0*/  SHFL.IDX PT, R19, R15, RZ, 0x1c1f ;  /* 0x001c1fff0f137589 */ /* 0x000e6200000e0000 */
[----:B------:R-:W-:-:S02]  /*16fc0*/  SHF.R.S32.HI R16, RZ, 0x1f, R7 ;  /* 0x0000001fff107819 */ /* 0x000fc40000011407 */
[----:B------:R-:W-:Y:S01]  /*16fd0*/  IMAD.MOV R6, RZ, RZ, -R7 ;  /* 0x000000ffff067224 */ /* 0x000fe200078e0a07 */
[----:B------:R-:W2:Y:S01]  /*16fe0*/  SHFL.IDX PT, R33, R15, 0x1, 0x1c1f ;  /* 0x003c1f000f217f89 */ /* 0x000ea200000e0000 */
[----:B-----5:R-:W-:Y:S01]  /*16ff0*/  IMAD R3, R4, c[0x0][0x4e8], RZ ;  /* 0x00013a0004037a24 */ /* 0x020fe200078e02ff */
[----:B------:R-:W-:Y:S01]  /*17000*/  IADD3 R4, R20, 0x8, RZ ;  /* 0x0000000814047810 */ /* 0x000fe20007ffe0ff */
[----:B------:R-:W-:Y:S01]  /*17010*/  IMAD R6, R6, c[0x0][0x4e8], R9 ;  /* 0x00013a0006067a24 */ /* 0x000fe200078e0209 */
[----:B------:R-:W-:Y:S01]  /*17020*/  IADD3 R13, R13, R11, RZ ;  /* 0x0000000b0d0d7210 */ /* 0x000fe20007ffe0ff */
[----:B------:R-:W-:Y:S01]  /*17030*/  IMAD R16, R16, c[0x0][0x3e0], RZ ;  /* 0x0000f80010107a24 */ /* 0x000fe200078e02ff */
[-C--:B------:R-:W-:Y:S02]  /*17040*/  ISETP.GE.OR P1, PT, R20, R3.reuse, P2 ;  /* 0x000000031400720c */ /* 0x080fe40001726670 */
[----:B------:R-:W-:Y:S01]  /*17050*/  ISETP.GE.OR P0, PT, R4, R3, P2 ;  /* 0x000000030400720c */ /* 0x000fe20001706670 */
[----:B------:R-:W-:Y:S01]  /*17060*/  IMAD R16, R7, c[0x0][0x3e4], R16 ;  /* 0x0000f90007107a24 */ /* 0x000fe200078e0210 */
[----:B------:R-:W-:Y:S01]  /*17070*/  LOP3.LUT R5, R5, 0x7ffffe00, R10, 0xf8, !PT ;  /* 0x7ffffe0005057812 */ /* 0x000fe200078ef80a */
[----:B------:R-:W-:Y:S01]  /*17080*/  IMAD.WIDE.U32 R12, R7, c[0x0][0x3e0], R12 ;  /* 0x0000f800070c7a25 */ /* 0x000fe200078e000c */
[----:B------:R-:W-:-:S02]  /*17090*/  SHF.R.S32.HI R7, RZ, 0x1f, R6 ;  /* 0x0000001fff077819 */ /* 0x000fc40000011406 */
[----:B------:R-:W-:Y:S01]  /*170a0*/  SHF.L.U32 R76, R5, 0x1, RZ ;  /* 0x00000001054c7819 */ /* 0x000fe200000006ff */
[----:B------:R-:W-:Y:S01]  /*170b0*/  IMAD.IADD R13, R13, 0x1, R16 ;  /* 0x000000010d0d7824 */ /* 0x000fe200078e0210 */
[----:B------:R-:W-:Y:S01]  /*170c0*/  LEA R72, R72, R17, 0x7 ;  /* 0x0000001148487211 */ /* 0x000fe200078e38ff */
[----:B------:R-:W-:Y:S02]  /*170d0*/  IMAD R7, R7, c[0x0][0x3d8], RZ ;  /* 0x0000f60007077a24 */ /* 0x000fe400078e02ff */
[C---:B------:R-:W-:Y:S01]  /*170e0*/  IMAD.WIDE.U32 R74, R6.reuse, c[0x0][0x3d8], R12 ;  /* 0x0000f600064a7a25 */ /* 0x040fe200078e000c */
[----:B-1----:R1:W-:Y:S03]  /*170f0*/  @!P1 ST.E [R18.64], R2 ;  /* 0x0000000212009985 */ /* 0x0023e6000c101904 */
[----:B------:R-:W-:Y:S01]  /*17100*/  IMAD R16, R6, c[0x0][0x3dc], R7 ;  /* 0x0000f70006107a24 */ /* 0x000fe200078e0207 */
[----:B--2---:R1:W-:Y:S03]  /*17110*/  @!P0 ST.E [R32.64], R8 ;  /* 0x0000000820008985 */ /* 0x0043e6000c101904 */
[----:B------:R-:W-:Y:S01]  /*17120*/  IMAD.IADD R16, R75, 0x1, R16 ;  /* 0x000000014b107824 */ /* 0x000fe200078e0210 */
[----:B------:R1:W2:Y:S01]  /*17130*/  LDS.128 R60, [R76+0x1080] ;  /* 0x001080004c3c7984 */ /* 0x0002a20000000c00 */
[----:B------:R-:W-:-:S03]  /*17140*/  LEA R75, P0, R74, c[0x0][0x380], 0x1 ;  /* 0x0000e0004a4b7a11 */ /* 0x000fc600078008ff */
[----:B------:R1:W3:Y:S01]  /*17150*/  LDS.128 R56, [R76+0x2080] ;  /* 0x002080004c387984 */ /* 0x0002e20000000c00 */
[----:B------:R-:W-:Y:S02]  /*17160*/  LEA.HI.X R74, R74, c[0x0][0x384], R16, 0x1, P0 ;  /* 0x0000e1004a4a7a11 */ /* 0x000fe400000f0c10 */
[----:B------:R-:W-:Y:S01]  /*17170*/  ISETP.GE.AND P0, PT, R72, R3, PT ;  /* 0x000000034800720c */ /* 0x000fe20003f06270 */
        /* <DEDUP_REMOVED lines=22> */
[----:B------:R4:W5:Y:S01]  /*172e0*/  LDS.128 R16, [R76+0xc080] ;  /* 0x00c080004c107984 */ /* 0x0009620000000c00 */
        /* <DEDUP_REMOVED lines=9> */
[----:B----4-:R-:W-:Y:S01]  /*17380*/  @!P3 IMAD.WIDE R76, R0, 0x2, R78 ;  /* 0x00000002004cb825 */ /* 0x010fe200078e024e */
[----:B------:R-:W-:-:S03]  /*17390*/  @!P0 LOP3.LUT R2, R2, 0xfffffff8, RZ, 0xc0, !PT ;  /* 0xfffffff802028812 */ /* 0x000fc600078ec0ff */
[--C-:B------:R-:W-:Y:S01]  /*173a0*/  @!P2 IMAD.WIDE R70, R70, 0x2, R78.reuse ;  /* 0x000000024646a825 */ /* 0x100fe200078e024e */
[----:B--2---:R2:W-:Y:S03]  /*173b0*/  @!P3 ST.E.128 [R76.64], R64 ;  /* 0x000000404c00b985 */ /* 0x0045e6000c101d04 */
[--C-:B------:R-:W-:Y:S01]  /*173c0*/  @!P1 IMAD.WIDE R68, R68, 0x2, R78.reuse ;  /* 0x0000000244449825 */ /* 0x100fe200078e024e */
[----:B---3--:R2:W-:Y:S03]  /*173d0*/  @!P2 ST.E.128 [R70.64], R48 ;  /* 0x000000304600a985 */ /* 0x0085e6000c101d04 */
[----:B------:R-:W-:Y:S01]  /*173e0*/  @!P0 IMAD.WIDE R78, R2, 0x2, R78 ;  /* 0x00000002024e8825 */ /* 0x000fe200078e024e */
[----:B-1----:R2:W-:Y:S04]  /*173f0*/  @!P1 ST.E.128 [R68.64], R32 ;  /* 0x0000002044009985 */ /* 0x0025e8000c101d04 */
[----:B-----5:R2:W-:Y:S02]  /*17400*/  @!P0 ST.E.128 [R78.64], R16 ;  /* 0x000000104e008985 */ /* 0x0205e4000c101d04 */
.L_x_950:
[----:B--234-:R-:W-:Y:S05]  /*17410*/  BSYNC B0 ;  /* 0x0000000000007941 */ /* 0x01cfea0003800000 */
.L_x_949:
        /* <DEDUP_REMOVED lines=30> */
.L_x_952:
[----:B------:R-:W-:Y:S05]  /*17600*/  BSYNC B0 ;  /* 0x0000000000007941 */ /* 0x000fea0003800000 */
.L_x_951:
        /* <DEDUP_REMOVED lines=30> */
.L_x_954:
[----:B------:R-:W-:Y:S05]  /*177f0*/  BSYNC B0 ;  /* 0x0000000000007941 */ /* 0x000fea0003800000 */
.L_x_953:
        /* <DEDUP_REMOVED lines=31> */
.L_x_947:
[----:B------:R-:W-:Y:S01]  /*179f0*/  ISETP.NE.U32.AND P1, PT, RZ, c[0x0][0x508], PT ;  /* 0x00014200ff007a0c */ /* 0x000fe20003f25070 */
[----:B------:R-:W-:Y:S01]  /*17a00*/  IMAD.MOV.U32 R9, RZ, RZ, 0x4 ;  /* 0x00000004ff097424 */ /* 0x000fe200078e00ff */
[----:B------:R-:W-:Y:S02]  /*17a10*/  ISETP.NE.U32.AND P0, PT, RZ, c[0x0][0x500], PT ;  /* 0x00014000ff007a0c */ /* 0x000fe40003f05070 */
[----:B------:R-:W-:Y:S01]  /*17a20*/  ISETP.NE.AND.EX P1, PT, RZ, c[0x0][0x50c], PT, P1 ;  /* 0x00014300ff007a0c */ /* 0x000fe20003f25310 */
[----:B------:R-:W-:Y:S01]  /*17a30*/  IMAD.WIDE R6, R226, R9, c[0x0][0x500] ;  /* 0x00014000e2067625 */ /* 0x000fe200078e0209 */
[----:B------:R-:W-:-:S03]  /*17a40*/  ISETP.NE.AND.EX P0, PT, RZ, c[0x0][0x504], PT, P0 ;  /* 0x00014100ff007a0c */ /* 0x000fc60003f05300 */
[----:B------:R-:W-:-:S08]  /*17a50*/  IMAD.MOV.U32 R3, RZ, RZ, c[0x0][0x388] ;  /* 0x0000e200ff037624 */ /* 0x000fd000078e00ff */
[----:B------:R-:W-:Y:S02]  /*17a60*/  @P1 IMAD.WIDE R8, R226, R9, c[0x0][0x508] ;  /* 0x00014200e2081625 */ /* 0x000fe400078e0209 */
[----:B------:R-:W2:Y:S04]  /*17a70*/  @P0 LDG.E R5, [R6.64] ;  /* 0x0000000406050981 */ /* 0x000ea8000c1e1900 */
[----:B------:R1:W5:Y:S01]  /*17a80*/  @P1 LDG.E R3, [R8.64] ;  /* 0x0000000408031981 */ /* 0x000362000c1e1900 */
[----:B------:R-:W-:Y:S02]  /*17a90*/  CS2R R10, SRZ ;  /* 0x00000000000a7805 */ /* 0x000fe4000001ff00 */
[--C-:B--2---:R-:W-:Y:S01]  /*17aa0*/  @P0 SHF.R.S32.HI R11, RZ, 0x1f, R5.reuse ;  /* 0x0000001fff0b0819 */ /* 0x104fe20000011405 */
[----:B------:R-:W-:Y:S01]  /*17ab0*/  @P0 IMAD.MOV.U32 R10, RZ, RZ, R5 ;  /* 0x000000ffff0a0224 */ /* 0x000fe200078e0005 */
[----:B------:R-:W-:Y:S05]  /*17ac0*/  @P1 BRA `(.L_x_955) ;  /* 0x0000004000001947 */ /* 0x000fea0003800000 */
[----:B-1----:R-:W-:Y:S05]  /*17ad0*/  @!P0 BRA `(.L_x_955) ;  /* 0x0000003000008947 */ /* 0x002fea0003800000 */
[----:B-----5:R-:W2:Y:S04]  /*17ae0*/  LDG.E R3, [R6.64] ;  /* 0x0000000406037981 */ /* 0x020ea8000c1e1900 */
[----:B------:R-:W2:Y:S02]  /*17af0*/  LDG.E R2, [R6.64+0x4] ;  /* 0x0000040406027981 */ /* 0x000ea4000c1e1900 */
[----:B--2---:R-:W-:-:S02]  /*17b00*/  IADD3 R3, -R3, R2, RZ ;  /* 0x0000000203037210 */ /* 0x004fc40007ffe1ff */
.L_x_955:
[----:B-1----:R-:W1:Y:S01]  /*17b10*/  S2R R2, SR_TID.X ;  /* 0x0000000000027919 */ /* 0x002e620000002100 */
[----:B------:R-:W-:Y:S01]  /*17b20*/  SHF.R.S32.HI R5, RZ, 0x1f, R226 ;  /* 0x0000001fff057819 */ /* 0x000fe200000114e2 */
[----:B------:R-:W-:Y:S01]  /*17b30*/  BSSY B0, `(.L_x_956) ;  /* 0x0000027000007945 */ /* 0x000fe20003800000 */
[----:B------:R-:W-:-:S02]  /*17b40*/  SEL R226, R226, RZ, !P0 ;  /* 0x000000ffe2e27207 */ /* 0x000fc40004000000 */
[----:B------:R-:W-:Y:S02]  /*17b50*/  SEL R5, R5, RZ, !P0 ;  /* 0x000000ff05057207 */ /* 0x000fe40004000000 */
[----:B-1----:R-:W-:-:S13]  /*17b60*/  ISETP.GE.AND P1, PT, R2, 0x80, PT ;  /* 0x000000800200780c */ /* 0x002fda0003f26270 */
[----:B------:R-:W-:Y:S05]  /*17b70*/  @P1 BRA `(.L_x_957) ;  /* 0x0000022000001947 */ /* 0x000fea0003800000 */
[----:B------:R-:W1:Y:S01]  /*17b80*/  S2R R9, SR_CTAID.X ;  /* 0x0000000000097919 */ /* 0x000e620000002500 */
[----:B-----5:R-:W-:Y:S01]  /*17b90*/  IMAD R7, R3, c[0x0][0x4e8], RZ ;  /* 0x00013a0003077a24 */ /* 0x020fe200078e02ff */
[----:B-1----:R-:W-:-:S04]  /*17ba0*/  LEA R8, R9, R2, 0x7 ;  /* 0x0000000209087211 */ /* 0x002fc800078e38ff */
[----:B------:R-:W-:-:S13]  /*17bb0*/  ISETP.GE.AND P0, PT, R8, R7, PT ;  /* 0x000000070800720c */ /* 0x000fda0003f06270 */
[----:B------:R-:W-:Y:S05]  /*17bc0*/  @P0 BRA `(.L_x_957) ;  /* 0x000001d000000947 */ /* 0x000fea0003800000 */
[----:B------:R-:W-:Y:S01]  /*17bd0*/  MOV R4, c[0x0][0x4e8] ;  /* 0x00013a0000047a02 */ /* 0x000fe20000000f00 */
[----:B------:R-:W-:Y:S01]  /*17be0*/  IMAD.MOV.U32 R12, RZ, RZ, R10 ;  /* 0x000000ffff0c7224 */ /* 0x000fe200078e000a */
[----:B------:R-:W-:Y:S02]  /*17bf0*/  MOV R13, R11 ;  /* 0x0000000b000d7202 */ /* 0x000fe40000000f00 */
[----:B------:R-:W-:Y:S01]  /*17c00*/  ISETP.NE.AND P0, PT, R4, 0x1, PT ;  /* 0x000000010400780c */ /* 0x000fe20003f05270 */
[----:B------:R-:W-:Y:S01]  /*17c10*/  IMAD R4, R0, c[0x0][0x490], RZ ;  /* 0x0001240000047a24 */ /* 0x000fe200078e02ff */
[----:B------:R-:W-:Y:S01]  /*17c20*/  MOV R7, R8 ;  /* 0x0000000800077202 */ /* 0x000fe20000000f00 */
[----:B------:R-:W-:-:S04]  /*17c30*/  IMAD.WIDE.U32 R12, R223, c[0x0][0x490], R12 ;  /* 0x00012400df0c7a25 */ /* 0x000fc800078e000c */
[----:B------:R-:W-:Y:S02]  /*17c40*/  IMAD R4, R223, c[0x0][0x494], R4 ;  /* 0x00012500df047a24 */ /* 0x000fe400078e0204 */
[----:B------:R-:W-:Y:S02]  /*17c50*/  IMAD.MOV.U32 R14, RZ, RZ, R12 ;  /* 0x000000ffff0e7224 */ /* 0x000fe400078e000c */
[----:B------:R-:W-:Y:S02]  /*17c60*/  IMAD.IADD R15, R4, 0x1, R13 ;  /* 0x00000001040f7824 */ /* 0x000fe400078e020d */
[----:B------:R-:W-:-:S04]  /*17c70*/  @P0 IMAD.HI.U32 R6, R8, c[0x0][0x4ec], RZ ;  /* 0x00013b0008060a27 */ /* 0x000fc800078e00ff */
[----:B------:R-:W-:Y:S01]  /*17c80*/  IMAD R13, R5, c[0x0][0x498], RZ ;  /* 0x00012600050d7a24 */ /* 0x000fe200078e02ff */
[----:B------:R-:W-:Y:S01]  /*17c90*/  @P0 SHF.R.U32.HI R7, RZ, c[0x0][0x4f0], R6 ;  /* 0x00013c00ff070a19 */ /* 0x000fe20000011606 */
[----:B------:R-:W-:-:S03]  /*17ca0*/  IMAD.WIDE.U32 R14, R226, c[0x0][0x498], R14 ;  /* 0x00012600e20e7a25 */ /* 0x000fc600078e000e */
[C---:B------:R-:W-:Y:S01]  /*17cb0*/  IADD3 R9, -R7.reuse, RZ, RZ ;  /* 0x000000ff07097210 */ /* 0x040fe20007ffe1ff */
[----:B------:R-:W-:Y:S01]  /*17cc0*/  IMAD R13, R226, c[0x0][0x49c], R13 ;  /* 0x00012700e20d7a24 */ /* 0x000fe200078e020d */
[----:B------:R-:W-:Y:S02]  /*17cd0*/  SHF.R.S32.HI R4, RZ, 0x1f, R7 ;  /* 0x0000001fff047819 */ /* 0x000fe40000011407 */
[----:B------:R-:W-:Y:S01]  /*17ce0*/  IADD3 R12, P0, R7, R14, RZ ;  /* 0x0000000e070c7210 */ /* 0x000fe20007f1e0ff */
[----:B------:R-:W-:-:S03]  /*17cf0*/  IMAD R9, R9, c[0x0][0x4e8], R8 ;  /* 0x00013a0009097a24 */ /* 0x000fc600078e0208 */
[----:B------:R-:W-:Y:S02]  /*17d00*/  IADD3.X R13, R4, R15, R13, P0, !PT ;  /* 0x0000000f040d7210 */ /* 0x000fe400007fe40d */
[----:B------:R-:W-:Y:S02]  /*17d10*/  SHF.R.S32.HI R6, RZ, 0x1f, R9 ;  /* 0x0000001fff067819 */ /* 0x000fe40000011409 */
[----:B------:R-:W-:Y:S01]  /*17d20*/  MOV R4, 0xff800000 ;  /* 0xff80000000047802 */ /* 0x000fe20000000f00 */
[----:B------:R-:W-:-:S04]  /*17d30*/  IMAD.WIDE.U32 R12, R9, c[0x0][0x488], R12 ;  /* 0x00012200090c7a25 */ /* 0x000fc800078e000c */
[----:B------:R-:W-:-:S04]  /*17d40*/  IMAD R6, R6, c[0x0][0x488], RZ ;  /* 0x0001220006067a24 */ /* 0x000fc800078e02ff */
[----:B------:R-:W-:Y:S01]  /*17d50*/  IMAD R7, R9, c[0x0][0x48c], R6 ;  /* 0x0001230009077a24 */ /* 0x000fe200078e0206 */
[----:B------:R-:W-:-:S04]  /*17d60*/  LEA R6, P0, R12, c[0x0][0x450], 0x2 ;  /* 0x000114000c067a11 */ /* 0x000fc800078010ff */
[----:B------:R-:W-:-:S04]  /*17d70*/  IADD3 R7, R13, R7, RZ ;  /* 0x000000070d077210 */ /* 0x000fc80007ffe0ff */
[----:B------:R-:W-:-:S05]  /*17d80*/  LEA.HI.X R7, R12, c[0x0][0x454], R7, 0x2, P0 ;  /* 0x000115000c077a11 */ /* 0x000fca00000f1407 */
[----:B------:R1:W-:Y:S02]  /*17d90*/  STG.E [R6.64], R4 ;  /* 0x0000000406007986 */ /* 0x0003e4000c101904 */
.L_x_957:
[----:B------:R-:W-:Y:S05]  /*17da0*/  BSYNC B0 ;  /* 0x0000000000007941 */ /* 0x000fea0003800000 */
.L_x_956:
[----:B-1----:R-:W1:Y:S01]  /*17db0*/  S2R R6, SR_CTAID.X ;  /* 0x0000000000067919 */ /* 0x002e620000002500 */
[----:B------:R-:W-:Y:S01]  /*17dc0*/  SHF.R.S32.HI R7, RZ, 0x1f, R2 ;  /* 0x0000001fff077819 */ /* 0x000fe20000011402 */
[----:B------:R-:W-:Y:S01]  /*17dd0*/  IMAD R9, R11, c[0x0][0x3a0], RZ ;  /* 0x0000e8000b097a24 */ /* 0x000fe200078e02ff */
[----:B------:R-:W-:Y:S01]  /*17de0*/  BSSY B0, `(.L_x_958) ;  /* 0x0000045000007945 */ /* 0x000fe20003800000 */
[----:B------:R-:W-:Y:S01]  /*17df0*/  IMAD R0, R0, c[0x0][0x3e8], RZ ;  /* 0x0000fa0000007a24 */ /* 0x000fe200078e02ff */
[-C--:B------:R-:W-:Y:S01]  /*17e00*/  LEA.HI R8, R7, R2.reuse, RZ, 0x3 ;  /* 0x0000000207087211 */ /* 0x080fe200078f18ff */
[C---:B------:R-:W-:Y:S01]  /*17e10*/  IMAD R4, R10.reuse, c[0x0][0x3a4], R9 ;  /* 0x0000e9000a047a24 */ /* 0x040fe200078e0209 */
[----:B------:R-:W-:Y:S01]  /*17e20*/  MOV R7, c[0x0][0x4e8] ;  /* 0x00013a0000077a02 */ /* 0x000fe20000000f00 */
[----:B------:R-:W-:Y:S01]  /*17e30*/  IMAD.WIDE.U32 R10, R10, c[0x0][0x3a0], RZ ;  /* 0x0000e8000a0a7a25 */ /* 0x000fe200078e00ff */
[----:B------:R-:W-:Y:S02]  /*17e40*/  LOP3.LUT R9, R8, 0xfffffff8, RZ, 0xc0, !PT ;  /* 0xfffffff808097812 */ /* 0x000fe400078ec0ff */
[----:B------:R-:W-:Y:S01]  /*17e50*/  ISETP.NE.AND P0, PT, R7, 0x1, PT ;  /* 0x000000010700780c */ /* 0x000fe20003f05270 */
[----:B------:R-:W-:Y:S01]  /*17e60*/  IMAD.IADD R13, R11, 0x1, R4 ;  /* 0x000000010b0d7824 */ /* 0x000fe200078e0204 */
[----:B------:R-:W-:Y:S01]  /*17e70*/  IADD3 R11, -R9, R2, RZ ;  /* 0x00000002090b7210 */ /* 0x000fe20007ffe1ff */
[----:B------:R-:W-:Y:S01]  /*17e80*/  IMAD.MOV.U32 R12, RZ, RZ, R10 ;  /* 0x000000ffff0c7224 */ /* 0x000fe200078e000a */
[----:B------:R-:W-:Y:S01]  /*17e90*/  SHF.R.S32.HI R8, RZ, 0x3, R8 ;  /* 0x00000003ff087819 */ /* 0x000fe20000011408 */
[----:B------:R-:W-:-:S02]  /*17ea0*/  IMAD R0, R223, c[0x0][0x3ec], R0 ;  /* 0x0000fb00df007a24 */ /* 0x000fc400078e0200 */
[----:B------:R-:W-:Y:S01]  /*17eb0*/  IMAD.WIDE.U32 R12, R223, c[0x0][0x3e8], R12 ;  /* 0x0000fa00df0c7a25 */ /* 0x000fe200078e000c */
[CC--:B------:R-:W-:Y:S02]  /*17ec0*/  LEA R7, R11.reuse, R8.reuse, 0x5 ;  /* 0x000000080b077211 */ /* 0x0c0fe400078e28ff */
[----:B------:R-:W-:Y:S01]  /*17ed0*/  SHF.L.U32 R11, R11, 0x3, RZ ;  /* 0x000000030b0b7819 */ /* 0x000fe200000006ff */
[----:B------:R-:W-:Y:S01]  /*17ee0*/  IMAD R5, R5, c[0x0][0x3f0], RZ ;  /* 0x0000fc0005057a24 */ /* 0x000fe200078e02ff */
[----:B------:R-:W-:Y:S01]  /*17ef0*/  IADD3 R13, R0, R13, RZ ;  /* 0x0000000d000d7210 */ /* 0x000fe20007ffe0ff */
[C---:B-1----:R-:W-:Y:S01]  /*17f00*/  IMAD R7, R6.reuse, 0x80, R7 ;  /* 0x0000008006077824 */ /* 0x042fe200078e0207 */
[----:B------:R-:W-:Y:S01]  /*17f10*/  LEA R6, R6, R8, 0x7 ;  /* 0x0000000806067211 */ /* 0x000fe200078e38ff */
[----:B------:R-:W-:Y:S01]  /*17f20*/  IMAD R5, R226, c[0x0][0x3f4], R5 ;  /* 0x0000fd00e2057a24 */ /* 0x000fe200078e0205 */
[----:B------:R-:W-:Y:S01]  /*17f30*/  IADD3 R10, R11, 0x40, RZ ;  /* 0x000000400b0a7810 */ /* 0x000fe20007ffe0ff */
[----:B------:R-:W-:Y:S01]  /*17f40*/  @P0 IMAD.HI.U32 R0, R7, c[0x0][0x4ec], RZ ;  /* 0x00013b0007000a27 */ /* 0x000fe200078e00ff */
[----:B------:R-:W-:-:S02]  /*17f50*/  MOV R2, R7 ;  /* 0x0000000700027202 */ /* 0x000fc40000000f00 */
[C---:B------:R-:W-:Y:S01]  /*17f60*/  IADD3 R9, R11.reuse, 0x80, RZ ;  /* 0x000000800b097810 */ /* 0x040fe20007ffe0ff */
[----:B------:R-:W-:Y:S01]  /*17f70*/  IMAD.WIDE.U32 R12, R226, c[0x0][0x3f0], R12 ;  /* 0x0000fc00e20c7a25 */ /* 0x000fe200078e000c */
[----:B------:R-:W-:Y:S02]  /*17f80*/  @P0 SHF.R.U32.HI R2, RZ, c[0x0][0x4f0], R0 ;  /* 0x00013c00ff020a19 */ /* 0x000fe40000011600 */
[----:B------:R-:W-:Y:S02]  /*17f90*/  IADD3 R8, R11, 0xc0, RZ ;  /* 0x000000c00b087810 */ /* 0x000fe40007ffe0ff */
[--C-:B------:R-:W-:Y:S01]  /*17fa0*/  SHF.R.S32.HI R4, RZ, 0x1f, R2.reuse ;  /* 0x0000001fff047819 */ /* 0x100fe20000011402 */
[----:B------:R-:W-:Y:S01]  /*17fb0*/  IMAD.MOV R0, RZ, RZ, -R2 ;  /* 0x000000ffff007224 */ /* 0x000fe200078e0a02 */
[----:B------:R-:W-:-:S03]  /*17fc0*/  IADD3 R13, R13, R5, RZ ;  /* 0x000000050d0d7210 */ /* 0x000fc60007ffe0ff */
[----:B------:R-:W-:Y:S02]  /*17fd0*/  IMAD R5, R4, c[0x0][0x3e0], RZ ;  /* 0x0000f80004057a24 */ /* 0x000fe400078e02ff */
[----:B------:R-:W-:Y:S02]  /*17fe0*/  IMAD R0, R0, c[0x0][0x4e8], R7 ;  /* 0x00013a0000007a24 */ /* 0x000fe400078e0207 */
[----:B------:R-:W-:-:S04]  /*17ff0*/  IMAD.WIDE.U32 R12, R2, c[0x0][0x3e0], R12 ;  /* 0x0000f800020c7a25 */ /* 0x000fc800078e000c */
[----:B------:R-:W-:Y:S01]  /*18000*/  IMAD R5, R2, c[0x0][0x3e4], R5 ;  /* 0x0000f90002057a24 */ /* 0x000fe200078e0205 */
[----:B------:R-:W-:Y:S01]  /*18010*/  SHF.R.S32.HI R2, RZ, 0x1f, R0 ;  /* 0x0000001fff027819 */ /* 0x000fe20000011400 */
[----:B-----5:R-:W-:-:S03]  /*18020*/  IMAD R7, R3, c[0x0][0x4e8], RZ ;  /* 0x00013a0003077a24 */ /* 0x020fc600078e02ff */
[----:B------:R-:W-:Y:S01]  /*18030*/  IADD3 R13, R13, R5, RZ ;  /* 0x000000050d0d7210 */ /* 0x000fe20007ffe0ff */
[----:B------:R-:W-:-:S04]  /*18040*/  IMAD R5, R2, c[0x0][0x3d8], RZ ;  /* 0x0000f60002057a24 */ /* 0x000fc800078e02ff */
[C---:B------:R-:W-:Y:S02]  /*18050*/  IMAD R5, R0.reuse, c[0x0][0x3dc], R5 ;  /* 0x0000f70000057a24 */ /* 0x040fe400078e0205 */
[----:B------:R-:W-:-:S04]  /*18060*/  IMAD.WIDE.U32 R12, R0, c[0x0][0x3d8], R12 ;  /* 0x0000f600000c7a25 */ /* 0x000fc800078e000c */
[----:B------:R-:W-:Y:S01]  /*18070*/  IMAD.IADD R5, R13, 0x1, R5 ;  /* 0x000000010d057824 */ /* 0x000fe200078e0205 */
        /* <DEDUP_REMOVED lines=27> */
.L_x_959:
[----:B------:R-:W-:Y:S05]  /*18230*/  BSYNC B0 ;  /* 0x0000000000007941 */ /* 0x000fea0003800000 */
.L_x_958:
[----:B--2---:R-:W-:Y:S01]  /*18240*/  IADD3 R4, R6, 0x20, RZ ;  /* 0x0000002006047810 */ /* 0x004fe20007ffe0ff */
[----:B------:R2:W1:Y:S01]  /*18250*/  SHFL.IDX PT, R13, R0, 0x1, 0x181f ;  /* 0x00381f00000d7f89 */ /* 0x00046200000e0000 */
        /* <DEDUP_REMOVED lines=8> */
[----:B---3--:R-:W-:Y:S02]  /*182e0*/  @!P2 SHF.R.S32.HI R5, RZ, 0x1f, R10 ;  /* 0x0000001fff05a819 */ /* 0x008fe4000001140a */
        /* <DEDUP_REMOVED lines=16> */
.L_x_961:
[----:B------:R-:W-:Y:S05]  /*183f0*/  BSYNC B0 ;  /* 0x0000000000007941 */ /* 0x000fea0003800000 */
.L_x_960:
[----:B-1----:R-:W-:Y:S01]  /*18400*/  IADD3 R4, R6, 0x40, RZ ;  /* 0x0000004006047810 */ /* 0x002fe20007ffe0ff */
[----:B------:R1:W2:Y:S01]  /*18410*/  SHFL.IDX PT, R13, R0, 0x2, 0x181f ;  /* 0x00581f00000d7f89 */ /* 0x0002a200000e0000 */
        /* <DEDUP_REMOVED lines=12> */
[----:B--2-4-:R-:W-:Y:S01]  /*184e0*/  @!P3 IMAD.WIDE R14, R11, 0x2, R12 ;  /* 0x000000020b0eb825 */ /* 0x014fe200078e020c */
        /* <DEDUP_REMOVED lines=12> */
.L_x_963:
[----:B------:R-:W-:Y:S05]  /*185b0*/  BSYNC B0 ;  /* 0x0000000000007941 */ /* 0x000fea0003800000 */
.L_x_962:
[----:B------:R-:W-:Y:S01]  /*185c0*/  IADD3 R6, R6, 0x60, RZ ;  /* 0x0000006006067810 */ /* 0x000fe20007ffe0ff */
[----:B------:R1:W4:Y:S03]  /*185d0*/  SHFL.IDX PT, R3, R0, 0x3, 0x181f ;  /* 0x00781f0000037f89 */ /* 0x00032600000e0000 */
[----:B------:R-:W-:Y:S01]  /*185e0*/  ISETP.GE.AND P0, PT, R6, R7, PT ;  /* 0x000000070600720c */ /* 0x000fe20003f06270 */
[----:B-12---:R-:W1:-:S12]  /*185f0*/  SHFL.IDX PT, R2, R2, 0x3, 0x181f ;  /* 0x00781f0002027f89 */ /* 0x006e5800000e0000 */
[----:B------:R-:W-:Y:S05]  /*18600*/  @P0 EXIT ;  /* 0x000000000000094d */ /* 0x000fea0003800000 */
[----:B------:R-:W-:Y:S02]  /*18610*/  ISETP.GE.AND P1, PT, R10, c[0x0][0x3c8], PT ;  /* 0x0000f2000a007a0c */ /* 0x000fe40003f26270 */
[----:B------:R-:W-:Y:S02]  /*18620*/  ISETP.GE.AND P0, PT, R9, c[0x0][0x3c8], PT ;  /* 0x0000f20009007a0c */ /* 0x000fe40003f06270 */
[----:B------:R-:W-:-:S09]  /*18630*/  ISETP.GE.AND P2, PT, R11, c[0x0][0x3c8], PT ;  /* 0x0000f2000b007a0c */ /* 0x000fd20003f46270 */
[----:B---3--:R-:W-:Y:S02]  /*18640*/  @!P1 SHF.R.S32.HI R5, RZ, 0x1f, R10 ;  /* 0x0000001fff059819 */ /* 0x008fe4000001140a */
        /* <DEDUP_REMOVED lines=19> */
.L_x_936:
[----:B------:R-:W-:Y:S02]  /*18780*/  MOV R9, 0x1 ;  /* 0x0000000100097802 */ /* 0x000fe40000000f00 */
[----:B------:R-:W-:Y:S02]  /*18790*/  MOV R8, 0x187b0 ;  /* 0x000187b000087802 */ /* 0x000fe40000000f00 */
[----:B-1----:R-:W-:Y:S05]  /*187a0*/  CALL.REL.NOINC `($__internal_4_$__cuda_sm70_shflsync_idx_p) ;  /* 0x000000f000007944 */ /* 0x002fea0003c00000 */
[----:B--2---:R-:W-:Y:S01]  /*187b0*/  IMAD.MOV.U32 R30, RZ, RZ, R9 ;  /* 0x000000ffff1e7224 */ /* 0x004fe200078e0009 */
[----:B-1----:R-:W-:Y:S01]  /*187c0*/  MOV R10, R28 ;  /* 0x0000001c000a7202 */ /* 0x002fe20000000f00 */
[----:B------:R-:W-:Y:S01]  /*187d0*/  IMAD.MOV.U32 R9, RZ, RZ, 0x1 ;  /* 0x00000001ff097424 */ /* 0x000fe200078e00ff */
[----:B------:R-:W-:Y:S02]  /*187e0*/  MOV R8, 0x18800 ;  /* 0x0001880000087802 */ /* 0x000fe40000000f00 */
[----:B------:R-:W-:Y:S05]  /*187f0*/  CALL.REL.NOINC `($__internal_4_$__cuda_sm70_shflsync_idx_p) ;  /* 0x000000a000007944 */ /* 0x000fea0003c00000 */
[----:B-12---:R-:W-:Y:S05]  /*18800*/  BRA `(.L_x_964) ;  /* 0xffff765000007947 */ /* 0x006fea000383ffff */
.L_x_944:
[----:B-1----:R-:W-:Y:S02]  /*18810*/  MOV R9, 0x1 ;  /* 0x0000000100097802 */ /* 0x002fe40000000f00 */
[----:B------:R-:W-:Y:S02]  /*18820*/  MOV R8, 0x18840 ;  /* 0x0001884000087802 */ /* 0x000fe40000000f00 */
[----:B---3--:R-:W-:Y:S05]  /*18830*/  CALL.REL.NOINC `($__internal_4_$__cuda_sm70_shflsync_idx_p) ;  /* 0x0000006000007944 */ /* 0x008fea0003c00000 */
[----:B-1----:R-:W-:Y:S01]  /*18840*/  MOV R10, R2 ;  /* 0x00000002000a7202 */ /* 0x002fe20000000f00 */
[----:B--2---:R-:W-:Y:S01]  /*18850*/  IMAD.MOV.U32 R5, RZ, RZ, R9 ;  /* 0x000000ffff057224 */ /* 0x004fe200078e0009 */
[----:B------:R-:W-:Y:S01]  /*18860*/  MOV R8, 0x18890 ;  /* 0x0001889000087802 */ /* 0x000fe20000000f00 */
[----:B------:R-:W-:Y:S02]  /*18870*/  IMAD.MOV.U32 R9, RZ, RZ, 0x1 ;  /* 0x00000001ff097424 */ /* 0x000fe400078e00ff */
[----:B------:R-:W-:Y:S05]  /*18880*/  CALL.REL.NOINC `($__internal_4_$__cuda_sm70_shflsync_idx_p) ;  /* 0x0000001000007944 */ /* 0x000fea0003c00000 */
[----:B-12---:R-:W-:-:S05]  /*18890*/  BRA `(.L_x_965) ;  /* 0xffffa1b000007947 */ /* 0x006fca000383ffff */
        .weak           $__internal_4_$__cuda_sm70_shflsync_idx_p
        .type           $__internal_4_$__cuda_sm70_shflsync_idx_p,@function
        .size           $__internal_4_$__cuda_sm70_shflsync_idx_p,(.L_x_3642 - $__internal_4_$__cuda_sm70_shflsync_idx_p)
$__internal_4_$__cuda_sm70_shflsync_idx_p:
[----:B------:R-:W-:Y:S01]  /*188a0*/  MOV R16, R8 ;  /* 0x0000000800107202 */ /* 0x000fe20000000f00 */
[----:B------:R-:W-:Y:S04]  /*188b0*/  WARPSYNC R227 ;  /* 0x000000e300007348 */ /* 0x000fe80003800000 */
[----:B------:R-:W-:Y:S01]  /*188c0*/  MOV R17, 0x0 ;  /* 0x0000000000117802 */ /* 0x000fe20000000f00 */
[----:B------:R1:W2:Y:S03]  /*188d0*/  SHFL.IDX PT, R9, R10, R9, R230 ;  /* 0x000000090a097389 */ /* 0x0002a600000e00e6 */
[----:B------:R-:W-:Y:S05]  /*188e0*/  RET.REL.NODEC R16 `(_ZN7cutlass13device_kernelIN5flash19enable_sm80_to_sm89INS1_16FlashAttnFwdSm80INS1_25CollectiveMainloopFwdSm80ILi8ELi1ELb0EN4cute5tupleIJNS5_1CILi128EEENS7_ILi48EEENS7_ILi256EEEEEELi256ENS_10bfloat16_tEfNS_4arch4Sm80ELb0ELb0ELb1ELb1ELb1ELb1ELb1ELb0EEENS1_21CollectiveEpilogueFwdINS6_IJS8_SA_S9_EEENS6_IJNS7_ILi1EEESI_SI_EEESC_SE_Li256ELb1ELb1ELb0ELb0EEENS1_19SingleTileSchedulerILb1ELb0ELb1ELi128EEEEEEEEEvNT_6ParamsE) ;  /* 0xfffe771010007950 */ /* 0x000fea0003c3ffff */
.L_x_966:
        /* <DEDUP_REMOVED lines=9> */
.L_x_3642:


//--------------------- .text._ZN7cutlass13device_kernelIN5flash19enable_sm80_to_sm89INS1_16FlashAttnFwdSm80INS1_25CollectiveMainloopFwdSm80ILi8ELi1ELb0EN4cute5tupleIJNS5_1CILi128EEENS7_ILi64EEENS7_ILi256EEEEEELi256ENS_10bfloat16_tEfNS_4arch4Sm80ELb0ELb1ELb1ELb0ELb1ELb0ELb1ELb0EEENS1_21CollectiveEpilogueFwdINS6_IJS8_SA_S9_EEENS6_IJNS7_ILi1EEESI_SI_EEESC_SE_Li256ELb0ELb1ELb0ELb0EEENS1_19SingleTileSchedulerILb0ELb0ELb1ELi128EEEEEEEEEvNT_6ParamsE --------------------------
	.section	.text._ZN7cutlass13device_kernelIN5flash19enable_sm80_to_sm89INS1_16FlashAttnFwdSm80INS1_25CollectiveMainloopFwdSm80ILi8ELi1ELb0EN4cute5tupleIJNS5_1CILi128EEENS7_ILi64EEENS7_ILi256EEEEEELi256ENS_10bfloat16_tEfNS_4arch4Sm80ELb0ELb1ELb1ELb0ELb1ELb0ELb1ELb0EEENS1_21CollectiveEpilogueFwdINS6_IJS8_SA_S9_EEENS6_IJNS7_ILi1EEESI_SI_EEESC_SE_Li256ELb0ELb1ELb0ELb0EEENS1_19SingleTileSchedulerILb0ELb0ELb1ELi128EEEEEEEEEvNT_6ParamsE,"ax",@progbits
	.sectioninfo	@"SHI_REGISTERS=255"
	.align	128
.text._ZN7cutlass13device_kernelIN5flash19enable_sm80_to_sm89INS1_16FlashAttnFwdSm80INS1_25CollectiveMainloopFwdSm80ILi8ELi1ELb0EN4cute5tupleIJNS5_1CILi128EEENS7_ILi64EEENS7_ILi256EEEEEELi256ENS_10bfloat16_tEfNS_4arch4Sm80ELb0ELb1ELb1ELb0ELb1ELb0ELb1ELb0EEENS1_21CollectiveEpilogueFwdINS6_IJS8_SA_S9_EEENS6_IJNS7_ILi1EEESI_SI_EEESC_SE_Li256ELb0ELb1ELb0ELb0EEENS1_19SingleTileSchedulerILb0ELb0ELb1ELi128EEEEEEEEEvNT_6ParamsE:
        .type           _ZN7cutlass13device_kernelIN5flash19enable_sm80_to_sm89INS1_16FlashAttnFwdSm80INS1_25CollectiveMainloopFwdSm80ILi8ELi1ELb0EN4cute5tupleIJNS5_1CILi128EEENS7_ILi64EEENS7_ILi256EEEEEELi256ENS_10bfloat16_tEfNS_4arch4Sm80ELb0ELb1ELb1ELb0ELb1ELb0ELb1ELb0EEENS1_21CollectiveEpilogueFwdINS6_IJS8_SA_S9_EEENS6_IJNS7_ILi1EEESI_SI_EEESC_SE_Li256ELb0ELb1ELb0ELb0EEENS1_19SingleTileSchedulerILb0ELb0ELb1ELi128EEEEEEEEEvNT_6ParamsE,@function
        .size           _ZN7cutlass13device_kernelIN5flash19enable_sm80_to_sm89INS1_16FlashAttnFwdSm80INS1_25CollectiveMainloopFwdSm80ILi8ELi1ELb0EN4cute5tupleIJNS5_1CILi128EEENS7_ILi64EEENS7_ILi256EEEEEELi256ENS_10bfloat16_tEfNS_4arch4Sm80ELb0ELb1ELb1ELb0ELb1ELb0ELb1ELb0EEENS1_21CollectiveEpilogueFwdINS6_IJS8_SA_S9_EEENS6_IJNS7_ILi1EEESI_SI_EEESC_SE_Li256ELb0ELb1ELb0ELb0EEENS1_19SingleTileSchedulerILb0ELb0ELb1ELi128EEEEEEEEEvNT_6ParamsE,(.L_x_3644 - _ZN7cutlass13device_kernelIN5flash19enable_sm80_to_sm89INS1_16FlashAttnFwdSm80INS1_25CollectiveMainloopFwdSm80ILi8ELi1ELb0EN4cute5tupleIJNS5_1CILi128EEENS7_ILi64EEENS7_ILi256EEEEEELi256ENS_10bfloat16_tEfNS_4arch4Sm80ELb0ELb1ELb1ELb0ELb1ELb0ELb1ELb0EEENS1_21CollectiveEpilogueFwdINS6_IJS8_SA_S9_EEENS6_IJNS7_ILi1EEESI_SI_EEESC_SE_Li256ELb0ELb1ELb0ELb0EEENS1_19SingleTileSchedulerILb0ELb0ELb1ELi128EEEEEEEEEvNT_6ParamsE)
        .other          _ZN7cutlass13device_kernelIN5flash19enable_sm80_to_sm89INS1_16FlashAttnFwdSm80INS1_25CollectiveMainloopFwdSm80ILi8ELi1ELb0EN4cute5tupleIJNS5_1CILi128EEENS7_ILi64EEENS7_ILi256EEEEEELi256ENS_10bfloat16_tEfNS_4arch4Sm80ELb0ELb1ELb1ELb0ELb1ELb0ELb1ELb0EEENS1_21CollectiveEpilogueFwdINS6_IJS8_SA_S9_EEENS6_IJNS7_ILi1EEESI_SI_EEESC_SE_Li256ELb0ELb1ELb0ELb0EEENS1_19SingleTileSchedulerILb0ELb0ELb1ELi128EEEEEEEEEvNT_6ParamsE,@"STO_CUDA_ENTRY STV_DEFAULT"
_ZN7cutlass13device_kernelIN5flash19enable_sm80_to_sm89INS1_16FlashAttnFwdSm80INS1_25CollectiveMainloopFwdSm80ILi8ELi1ELb0EN4cute5tupleIJNS5_1CILi128EEENS7_ILi64EEENS7_ILi256EEEEEELi256ENS_10bfloat16_tEfNS_4arch4Sm80ELb0ELb1ELb1ELb0ELb1ELb0ELb1ELb0EEENS1_21CollectiveEpilogueFwdINS6_IJS8_SA_S9_EEENS6_IJNS7_ILi1EEESI_SI_EEESC_SE_Li256ELb0ELb1ELb0ELb0EEENS1_19SingleTileSchedulerILb0ELb0ELb1ELi128EEEEEEEEEvNT_6ParamsE:
        /* <DEDUP_REMOVED lines=20> */
[----:B------:R-:W-:Y:S01]  /*0140*/  UMOV UR13, 0x1 ;  /* 0x00000001000d7882 */ /* 0x000fe20000000000 */
[----:B------:R-:W3:Y:S01]  /*0150*/  S2UR UR9, SR_CTAID.Y ;  /* 0x00000000000979c3 */ /* 0x000ee20000002600 */
[----:B------:R-:W4:Y:S01]  /*0160*/  S2R R105, SR_TID.X ;  /* 0x0000000000697919 */ /* 0x000f220000002100 */
[----:B------:R-:W-:-:S02]  /*0170*/  ULDC UR8, c[0x0][0x1d0] ;  /* 0x0000740000087ab9 */ /* 0x000fc40000000800 */
[----:B------:R-:W-:Y:S02]  /*0180*/  ULDC UR14, c[0x0][0x168] ;  /* 0x00005a00000e7ab9 */ /* 0x000fe40000000800 */
[----:B-1----:R-:W-:-:S04]  /*0190*/  USHF.L.U32 UR25, UR25, 0x7, URZ ;  /* 0x0000000719197899 */ /* 0x002fc8000800063f */
[----:B------:R-:W-:Y:S02]  /*01a0*/  @UP2 UIADD3 UR10, UR25, 0x7f, URZ ;  /* 0x0000007f190a2890 */ /* 0x000fe4000fffe03f */
[----:B------:R-:W-:Y:S02]  /*01b0*/  UIADD3 UR7, UR25, 0x7f, URZ ;  /* 0x0000007f19077890 */ /* 0x000fe4000fffe03f */
[----:B------:R-:W-:Y:S02]  /*01c0*/  UIMAD.WIDE.U32 UR10, UR10, UR4, URZ ;  /* 0x000000040a0a72a5 */ /* 0x000fe4000f8e003f */
[----:B---3--:R-:W-:Y:S02]  /*01d0*/  USHF.R.S32.HI UR18, URZ, 0x1f, UR9 ;  /* 0x0000001f3f127899 */ /* 0x008fe40008011409 */
[----:B------:R-:W-:-:S03]  /*01e0*/  @UP2 USHF.R.U32.HI UR7, URZ, UR5, UR11 ;  /* 0x000000053f072299 */ /* 0x000fc6000801160b */
[----:B------:R-:W-:Y:S02]  /*01f0*/  ULDC.64 UR4, c[0x0][0x328] ;  /* 0x0000ca0000047ab9 */ /* 0x000fe40000000a00 */
[----:B------:R-:W-:Y:S02]  /*0200*/  UISETP.LE.AND UP1, UPT, UR13, UR5, UPT ;  /* 0x000000050d00728c */ /* 0x000fe4000bf23270 */
[----:B------:R-:W-:Y:S02]  /*0210*/  UMOV UR10, URZ ;  /* 0x0000003f000a7c82 */ /* 0x000fe40008000000 */
[----:B------:R-:W-:Y:S02]  /*0220*/  ULDC UR11, c[0x0][0x2ac] ;  /* 0x0000ab00000b7ab9 */ /* 0x000fe40000000800 */
[----:B------:R-:W-:-:S04]  /*0230*/  UIMAD UR8, UR11, UR8, URZ ;  /* 0x000000080b0872a4 */ /* 0x000fc8000f8e023f */
[----:B------:R-:W-:-:S04]  /*0240*/  UIADD3 UR14, UR8, -UR14, UR13 ;  /* 0x8000000e080e7290 */ /* 0x000fc8000fffe00d */
[----:B------:R-:W-:-:S04]  /*0250*/  UIADD3 UR5, UR14, UR7, URZ ;  /* 0x000000070e057290 */ /* 0x000fc8000fffe03f */
        /* <DEDUP_REMOVED lines=16> */
.L_x_968:
[----:B------:R-:W-:Y:S02]  /*0360*/  ULDC UR4, c[0x0][0x32c] ;  /* 0x0000cb0000047ab9 */ /* 0x000fe40000000800 */
[----:B------:R-:W-:-:S03]  /*0370*/  UISETP.NE.AND UP0, UPT, UR13, UR4, UPT ;  /* 0x000000040d00728c */ /* 0x000fc6000bf05270 */
[----:B------:R-:W-:Y:S02]  /*0380*/  ULDC.64 UR4, c[0x0][0x330] ;  /* 0x0000cc0000047ab9 */ /* 0x000fe40000000a00 */
[----:B------:R-:W-:-:S07]  /*0390*/  UIMAD.WIDE.U32 UR20, UR14, UR4, URZ ;  /* 0x000000040e1472a5 */ /* 0x000fce000f8e003f */
[----:B------:R-:W-:Y:S02]  /*03a0*/  @UP0 UMOV UR13, UR21 ;  /* 0x00000015000d0c82 */ /* 0x000fe40008000000 */
[----:B------:R-:W-:Y:S02]  /*03b0*/  @UP0 USHF.R.U32.HI UR14, URZ, UR5, UR13 ;  /* 0x000000053f0e0299 */ /* 0x000fe4000801160d */
.L_x_969:
[----:B------:R-:W-:Y:S02]  /*03c0*/  ULDC UR4, c[0x0][0x32c] ;  /* 0x0000cb0000047ab9 */ /* 0x000fe40000000800 */
[----:B------:R-:W-:-:S04]  /*03d0*/  UIMAD UR4, UR14, UR4, UR4 ;  /* 0x000000040e0472a4 */ /* 0x000fc8000f8e0204 */
[----:B------:R-:W-:-:S04]  /*03e0*/  UISETP.LT.AND UP0, UPT, UR7, UR4, UPT ;  /* 0x000000040700728c */ /* 0x000fc8000bf01270 */
[----:B------:R-:W-:Y:S02]  /*03f0*/  USEL UR7, UR7, UR4, UP0 ;  /* 0x0000000407077287 */ /* 0x000fe40008000000 */
.L_x_967:
[----:B----4-:R-:W-:Y:S01]  /*0400*/  UIADD3 UR13, UR8, 0x3f, URZ ;  /* 0x0000003f080d7890 */ /* 0x010fe2000fffe03f */
[----:B------:R-:W-:Y:S01]  /*0410*/  PLOP3.LUT P0, PT, PT, PT, UP1, 0x40, 0x0 ;  /* 0x000000000000781c */ /* 0x000fe20003f0e818 */
[----:B------:R-:W-:Y:S02]  /*0420*/  UIADD3 UR14, UR7, 0x3f, URZ ;  /* 0x0000003f070e7890 */ /* 0x000fe4000fffe03f */
[----:B------:R-:W-:Y:S02]  /*0430*/  ULDC.64 UR4, c[0x0][0x2c8] ;  /* 0x0000b20000047ab9 */ /* 0x000fe40000000a00 */
[----:B------:R-:W-:Y:S02]  /*0440*/  UIMAD.WIDE.U32 UR20, UR25, UR4, URZ ;  /* 0x00000004191472a5 */ /* 0x000fe4000f8e003f */
[----:B------:R-:W-:Y:S02]  /*0450*/  USHF.R.S32.HI UR15, URZ, 0x1f, UR13 ;  /* 0x0000001f3f0f7899 */ /* 0x000fe4000801140d */
[----:B------:R-:W-:-:S02]  /*0460*/  USHF.R.S32.HI UR7, URZ, 0x1f, UR14 ;  /* 0x0000001f3f077899 */ /* 0x000fc4000801140e */
[----:B------:R-:W-:Y:S02]  /*0470*/  UMOV UR4, UR25 ;  /* 0x0000001900047c82 */ /* 0x000fe40008000000 */
[----:B------:R-:W-:Y:S02]  /*0480*/  @UP2 USHF.R.U32.HI UR4, URZ, UR5, UR21 ;  /* 0x000000053f042299 */ /* 0x000fe40008011615 */
[----:B------:R-:W-:Y:S02]  /*0490*/  ULEA.HI UR5, UR15, UR13, URZ, 0x6 ;  /* 0x0000000d0f057291 */ /* 0x000fe4000f8f303f */
[----:B------:R-:W-:Y:S02]  /*04a0*/  ULEA.HI UR21, UR7, UR14, URZ, 0x6 ;  /* 0x0000000e07157291 */ /* 0x000fe4000f8f303f */
[----:B------:R-:W-:Y:S02]  /*04b0*/  ULDC UR24, c[0x0][0x168] ;  /* 0x00005a0000187ab9 */ /* 0x000fe40000000800 */
[----:B------:R-:W-:-:S02]  /*04c0*/  USHF.R.S32.HI UR5, URZ, 0x6, UR5 ;  /* 0x000000063f057899 */ /* 0x000fc40008011405 */
[----:B------:R-:W-:Y:S02]  /*04d0*/  USHF.R.S32.HI UR21, URZ, 0x6, UR21 ;  /* 0x000000063f157899 */ /* 0x000fe40008011415 */
[----:B------:R-:W-:Y:S02]  /*04e0*/  UIADD3 UR24, UR8, -UR24, URZ ;  /* 0x8000001808187290 */ /* 0x000fe4000fffe03f */
[----:B------:R-:W-:Y:S02]  /*04f0*/  UISETP.LT.AND UP0, UPT, UR5, UR21, UPT ;  /* 0x000000150500728c */ /* 0x000fe4000bf01270 */
[----:B------:R-:W-:Y:S02]  /*0500*/  UIADD3 UR4, UR24, UR4, URZ ;  /* 0x0000000418047290 */ /* 0x000fe4000fffe03f */
[----:B------:R-:W-:Y:S02]  /*0510*/  ULDC UR7, c[0x0][0x324] ;  /* 0x0000c90000077ab9 */ /* 0x000fe40000000800 */
        /* <DEDUP_REMOVED lines=15> */
.L_x_971:
[----:B------:R-:W-:Y:S02]  /*0610*/  ULDC UR4, c[0x0][0x32c] ;  /* 0x0000cb0000047ab9 */ /* 0x000fe40000000800 */
[----:B------:R-:W-:-:S03]  /*0620*/  UISETP.NE.AND UP0, UPT, UR4, 0x1, UPT ;  /* 0x000000010400788c */ /* 0x000fc6000bf05270 */
[----:B------:R-:W-:Y:S02]  /*0630*/  ULDC.64 UR4, c[0x0][0x330] ;  /* 0x0000cc0000047ab9 */ /* 0x000fe40000000a00 */
[----:B------:R-:W-:-:S06]  /*0640*/  UIMAD.WIDE.U32 UR14, UR13, UR4, URZ ;  /* 0x000000040d0e72a5 */ /* 0x000fcc000f8e003f */
[----:B------:R-:W-:Y:S02]  /*0650*/  @UP0 USHF.R.U32.HI UR13, URZ, UR5, UR15 ;  /* 0x000000053f0d0299 */ /* 0x000fe4000801160f */
.L_x_972:
[----:B------:R-:W-:Y:S02]  /*0660*/  ULDC UR4, c[0x0][0x32c] ;  /* 0x0000cb0000047ab9 */ /* 0x000fe40000000800 */
[----:B------:R-:W-:-:S04]  /*0670*/  UIMAD UR4, UR13, UR4, URZ ;  /* 0x000000040d0472a4 */ /* 0x000fc8000f8e023f */
[----:B------:R-:W-:-:S04]  /*0680*/  UISETP.LT.AND UP0, UPT, UR7, UR4, UPT ;  /* 0x000000040700728c */ /* 0x000fc8000bf01270 */
[----:B------:R-:W-:-:S04]  /*0690*/  USEL UR7, UR7, UR4, !UP0 ;  /* 0x0000000407077287 */ /* 0x000fc8000c000000 */
.L_x_970:
[----:B------:R-:W-:Y:S01]  /*06a0*/  USHF.R.S32.HI UR4, URZ, 0x1f, UR7 ;  /* 0x0000001f3f047899 */ /* 0x000fe20008011407 */
[----:B------:R-:W-:Y:S01]  /*06b0*/  PLOP3.LUT P2, PT, PT, PT, PT, 0x80, 0x0 ;  /* 0x000000000000781c */ /* 0x000fe20003f4f070 */
[----:B------:R-:W-:Y:S01]  /*06c0*/  CS2R R130, SRZ ;  /* 0x0000000000827805 */ /* 0x000fe2000001ff00 */
[----:B------:R-:W-:Y:S01]  /*06d0*/  IMAD.MOV.U32 R23, RZ, RZ, RZ ;  /* 0x000000ffff177224 */ /* 0x000fe200078e00ff */
[----:B------:R-:W-:Y:S01]  /*06e0*/  ULEA.HI UR7, UR4, UR7, URZ, 0x6 ;  /* 0x0000000704077291 */ /* 0x000fe2000f8f303f */
[----:B------:R-:W-:Y:S01]  /*06f0*/  IMAD.MOV.U32 R128, RZ, RZ, RZ ;  /* 0x000000ffff807224 */ /* 0x000fe200078e00ff */
[----:B------:R-:W-:Y:S01]  /*0700*/  CS2R R126, SRZ ;  /* 0x00000000007e7805 */ /* 0x000fe2000001ff00 */
[----:B------:R-:W-:Y:S01]  /*0710*/  CS2R R24, SRZ ;  /* 0x0000000000187805 */ /* 0x000fe2000001ff00 */
[----:B------:R-:W-:Y:S01]  /*0720*/  USHF.R.S32.HI UR7, URZ, 0x6, UR7 ;  /* 0x000000063f077899 */ /* 0x000fe20008011407 */
[----:B------:R-:W-:Y:S01]  /*0730*/  MOV R124, RZ ;  /* 0x000000ff007c7202 */ /* 0x000fe20000000f00 */
[----:B------:R-:W-:Y:S01]  /*0740*/  CS2R R122, SRZ ;  /* 0x00000000007a7805 */ /* 0x000fe2000001ff00 */
[----:B------:R-:W-:Y:S01]  /*0750*/  IMAD.MOV.U32 R120, RZ, RZ, RZ ;  /* 0x000000ffff787224 */ /* 0x000fe200078e00ff */
[----:B------:R-:W-:Y:S01]  /*0760*/  UISETP.LT.AND UP0, UPT, URZ, UR7, UPT ;  /* 0x000000073f00728c */ /* 0x000fe2000bf01270 */
[----:B------:R-:W-:Y:S01]  /*0770*/  CS2R R118, SRZ ;  /* 0x0000000000767805 */ /* 0x000fe2000001ff00 */
[----:B------:R-:W-:Y:S01]  /*0780*/  CS2R R26, SRZ ;  /* 0x00000000001a7805 */ /* 0x000fe2000001ff00 */
[----:B------:R-:W-:Y:S01]  /*0790*/  MOV R116, RZ ;  /* 0x000000ff00747202 */ /* 0x000fe20000000f00 */
[----:B------:R-:W-:Y:S01]  /*07a0*/  USEL UR7, URZ, UR7, !UP0 ;  /* 0x000000073f077287 */ /* 0x000fe2000c000000 */
[----:B------:R-:W-:Y:S01]  /*07b0*/  CS2R R114, SRZ ;  /* 0x0000000000727805 */ /* 0x000fe2000001ff00 */
[----:B------:R-:W-:Y:S01]  /*07c0*/  IMAD.MOV.U32 R112, RZ, RZ, RZ ;  /* 0x000000ffff707224 */ /* 0x000fe200078e00ff */
[----:B------:R-:W-:Y:S01]  /*07d0*/  CS2R R110, SRZ ;  /* 0x00000000006e7805 */ /* 0x000fe2000001ff00 */
[----:B------:R-:W-:Y:S01]  /*07e0*/  UISETP.GT.AND UP0, UPT, UR21, UR7, UPT ;  /* 0x000000071500728c */ /* 0x000fe2000bf04270 */
[----:B------:R-:W-:Y:S01]  /*07f0*/  CS2R R28, SRZ ;  /* 0x00000000001c7805 */ /* 0x000fe2000001ff00 */
[----:B------:R-:W-:Y:S01]  /*0800*/  MOV R108, RZ ;  /* 0x000000ff006c7202 */ /* 0x000fe20000000f00 */
[----:B------:R-:W-:Y:S01]  /*0810*/  CS2R R106, SRZ ;  /* 0x00000000006a7805 */ /* 0x000fe2000001ff00 */
[----:B------:R-:W-:Y:S01]  /*0820*/  IMAD.MOV.U32 R104, RZ, RZ, RZ ;  /* 0x000000ffff687224 */ /* 0x000fe200078e00ff */
[----:B------:R-:W-:Y:S01]  /*0830*/  CS2R R102, SRZ ;  /* 0x0000000000667805 */ /* 0x000fe2000001ff00 */
[----:B------:R-:W-:Y:S01]  /*0840*/  PLOP3.LUT P0, PT, PT, PT, UP0, 0x80, 0x0 ;  /* 0x000000000000781c */ /* 0x000fe20003f0f008 */
        /* <DEDUP_REMOVED lines=63> */
[----:B-1----:R-:W-:Y:S02]  /*0c40*/  IMAD.U32 R2, RZ, RZ, UR4 ;  /* 0x00000004ff027e24 */ /* 0x002fe4000f8e00ff */
[----:B------:R-:W-:Y:S01]  /*0c50*/  IMAD.U32 R3, RZ, RZ, UR5 ;  /* 0x00000005ff037e24 */ /* 0x000fe2000f8e00ff */
[----:B------:R-:W-:Y:S01]  /*0c60*/  SHF.R.S32.HI R101, RZ, 0x1f, R105 ;  /* 0x0000001fff657819 */ /* 0x000fe20000011469 */
[----:B------:R-:W-:Y:S02]  /*0c70*/  ULDC.64 UR4, c[0x0][0x1b8] ;  /* 0x00006e0000047ab9 */ /* 0x000fe40000000a00 */
[----:B------:R-:W-:Y:S01]  /*0c80*/  UIMAD UR13, UR18, UR4, URZ ;  /* 0x00000004120d72a4 */ /* 0x000fe2000f8e023f */
[----:B------:R1:W3:Y:S01]  /*0c90*/  @P0 LDG.E R9, [R2.64] ;  /* 0x0000001002090981 */ /* 0x0002e2000c1e1900 */
[----:B------:R-:W-:Y:S01]  /*0ca0*/  PLOP3.LUT P2, PT, PT, PT, UP2, 0x80, 0x0 ;  /* 0x000000000000781c */ /* 0x000fe20003f4f028 */
[----:B------:R-:W-:Y:S01]  /*0cb0*/  UIMAD.WIDE.U32 UR22, UR9, UR4, URZ ;  /* 0x00000004091672a5 */ /* 0x000fe2000f8e003f */
[----:B------:R-:W-:Y:S01]  /*0cc0*/  PLOP3.LUT P1, PT, PT, PT, UP2, 0x80, 0x0 ;  /* 0x000000000000781c */ /* 0x000fe20003f2f028 */
[----:B------:R-:W-:Y:S01]  /*0cd0*/  UIMAD UR13, UR9, UR5, UR13 ;  /* 0x00000005090d72a4 */ /* 0x000fe2000f8e020d */
[----:B------:R-:W-:Y:S01]  /*0ce0*/  IMAD.MOV.U32 R240, RZ, RZ, RZ ;  /* 0x000000fffff07224 */ /* 0x000fe200078e00ff */
[----:B------:R-:W-:-:S02]  /*0cf0*/  USHF.R.S32.HI UR14, URZ, 0x1f, UR6 ;  /* 0x0000001f3f0e7899 */ /* 0x000fc40008011406 */
[----:B------:R-:W-:Y:S02]  /*0d00*/  ULDC.64 UR4, c[0x0][0x1c0] ;  /* 0x0000700000047ab9 */ /* 0x000fe40000000a00 */
[----:B------:R-:W-:Y:S02]  /*0d10*/  UIADD3 UR23, UR23, UR13, URZ ;  /* 0x0000000d17177290 */ /* 0x000fe4000fffe03f */
[----:B------:R-:W-:Y:S02]  /*0d20*/  UIMAD UR14, UR14, UR4, URZ ;  /* 0x000000040e0e72a4 */ /* 0x000fe4000f8e023f */
[----:B------:R-:W-:Y:S02]  /*0d30*/  UIMAD.WIDE.U32 UR22, UR6, UR4, UR22 ;  /* 0x00000004061672a5 */ /* 0x000fe4000f8e0016 */
[----:B------:R-:W-:Y:S02]  /*0d40*/  UIMAD UR5, UR6, UR5, UR14 ;  /* 0x00000005060572a4 */ /* 0x000fe4000f8e020e */
[----:B------:R-:W-:-:S02]  /*0d50*/  ULDC UR4, c[0x0][0x168] ;  /* 0x00005a0000047ab9 */ /* 0x000fc40000000800 */
[----:B------:R-:W-:Y:S02]  /*0d60*/  UIADD3 UR5, UR23, UR5, URZ ;  /* 0x0000000517057290 */ /* 0x000fe4000fffe03f */
[----:B------:R-:W-:Y:S02]  /*0d70*/  UIMAD UR12, UR12, UR4, URZ ;  /* 0x000000040c0c72a4 */ /* 0x000fe4000f8e023f */
[----:B------:R-:W-:Y:S01]  /*0d80*/  UIADD3 UR26, UR21, -0x1, URZ ;  /* 0xffffffff151a7890 */ /* 0x000fe2000fffe03f */
[----:B-1----:R-:W-:Y:S01]  /*0d90*/  LEA.HI R2, R101, R105, RZ, 0x3 ;  /* 0x0000006965027211 */ /* 0x002fe200078f18ff */
[----:B------:R-:W-:Y:S02]  /*0da0*/  IMAD.U32 R3, RZ, RZ, UR23 ;  /* 0x00000017ff037e24 */ /* 0x000fe4000f8e00ff */
[----:B------:R-:W-:Y:S01]  /*0db0*/  IMAD.U32 R3, RZ, RZ, UR5 ;  /* 0x00000005ff037e24 */ /* 0x000fe2000f8e00ff */
[----:B------:R-:W-:Y:S01]  /*0dc0*/  LOP3.LUT R0, R2, 0xfffffff8, RZ, 0xc0, !PT ;  /* 0xfffffff802007812 */ /* 0x000fe200078ec0ff */
[----:B------:R-:W-:Y:S01]  /*0dd0*/  USHF.L.U32 UR20, UR26, 0x6, URZ ;  /* 0x000000061a147899 */ /* 0x000fe2000800063f */
[----:B------:R-:W-:Y:S01]  /*0de0*/  SHF.R.S32.HI R18, RZ, 0x3, R2 ;  /* 0x00000003ff127819 */ /* 0x000fe20000011402 */
[----:B------:R-:W-:Y:S01]  /*0df0*/  IMAD.U32 R2, RZ, RZ, UR22 ;  /* 0x00000016ff027e24 */ /* 0x000fe2000f8e00ff */
[----:B------:R-:W-:Y:S01]  /*0e00*/  ULDC.64 UR4, c[0x0][0x2b0] ;  /* 0x0000ac0000047ab9 */ /* 0x000fe20000000a00 */
[----:B------:R-:W-:Y:S01]  /*0e10*/  IMAD.IADD R26, R105, 0x1, -R0 ;  /* 0x00000001691a7824 */ /* 0x000fe200078e0a00 */
[----:B------:R-:W-:-:S03]  /*0e20*/  IADD3 R16, R18, UR25, RZ ;  /* 0x0000001912107c10 */ /* 0x000fc6000fffe0ff */
[----:B------:R-:W-:Y:S01]  /*0e30*/  IMAD R251, R26, 0x20, R18 ;  /* 0x000000201afb7824 */ /* 0x000fe200078e0212 */
[----:B------:R-:W-:Y:S01]  /*0e40*/  ISETP.GE.AND P3, PT, R16, UR12, PT ;  /* 0x0000000c10007c0c */ /* 0x000fe2000bf66270 */
[----:B------:R-:W-:Y:S01]  /*0e50*/  IMAD.SHL.U32 R252, R26, 0x8, RZ ;  /* 0x000000081afc7824 */ /* 0x000fe200078e00ff */
[----:B------:R-:W-:Y:S02]  /*0e60*/  IADD3 R17, R16, 0x40, RZ ;  /* 0x0000004010117810 */ /* 0x000fe40007ffe0ff */
[----:B------:R-:W-:Y:S02]  /*0e70*/  IADD3 R5, R251, UR25, RZ ;  /* 0x00000019fb057c10 */ /* 0x000fe4000fffe0ff */
[C---:B------:R-:W-:Y:S02]  /*0e80*/  IADD3 R42, R252.reuse, 0x40, RZ ;  /* 0x00000040fc2a7810 */ /* 0x040fe40007ffe0ff */
[C---:B------:R-:W-:Y:S01]  /*0e90*/  IADD3 R27, R252.reuse, 0x80, RZ ;  /* 0x00000080fc1b7810 */ /* 0x040fe20007ffe0ff */
[----:B------:R-:W-:Y:S01]  /*0ea0*/  @P2 IMAD.HI.U32 R0, R5, c[0x0][0x2c8], RZ ;  /* 0x0000b20005002a27 */ /* 0x000fe200078e00ff */
[----:B------:R-:W-:-:S02]  /*0eb0*/  IADD3 R43, R252, 0xc0, RZ ;  /* 0x000000c0fc2b7810 */ /* 0x000fc40007ffe0ff */
[----:B------:R-:W-:Y:S01]  /*0ec0*/  ISETP.GE.AND P5, PT, R42, c[0x0][0x198], PT ;  /* 0x000066002a007a0c */ /* 0x000fe20003fa6270 */
[----:B------:R-:W-:Y:S01]  /*0ed0*/  IMAD.MOV.U32 R4, RZ, RZ, R5 ;  /* 0x000000ffff047224 */ /* 0x000fe200078e0005 */
[----:B------:R-:W-:Y:S02]  /*0ee0*/  @P1 SHF.R.U32.HI R4, RZ, c[0x0][0x2cc], R0 ;  /* 0x0000b300ff041a19 */ /* 0x000fe40000011600 */
[----:B------:R-:W-:Y:S02]  /*0ef0*/  ISETP.GE.AND P4, PT, R27, c[0x0][0x198], PT ;  /* 0x000066001b007a0c */ /* 0x000fe40003f86270 */
[--C-:B------:R-:W-:Y:S01]  /*0f00*/  SHF.R.S32.HI R6, RZ, 0x1f, R4.reuse ;  /* 0x0000001fff067819 */ /* 0x100fe20000011404 */
[----:B------:R-:W-:Y:S01]  /*0f10*/  IMAD.MOV R0, RZ, RZ, -R4 ;  /* 0x000000ffff007224 */ /* 0x000fe200078e0a04 */
[----:B------:R-:W-:Y:S01]  /*0f20*/  ISETP.GE.AND P2, PT, R43, c[0x0][0x198], PT ;  /* 0x000066002b007a0c */ /* 0x000fe20003f46270 */
[----:B------:R-:W-:Y:S01]  /*0f30*/  IMAD.WIDE.U32 R2, R4, c[0x0][0x1b0], R2 ;  /* 0x00006c0004027a25 */ /* 0x000fe200078e0002 */
[----:B------:R-:W-:-:S03]  /*0f40*/  ISETP.GE.AND P6, PT, R17, UR12, PT ;  /* 0x0000000c11007c0c */ /* 0x000fc6000bfc6270 */
[----:B------:R-:W-:Y:S02]  /*0f50*/  IMAD R6, R6, c[0x0][0x1b0], RZ ;  /* 0x00006c0006067a24 */ /* 0x000fe400078e02ff */
[----:B------:R-:W-:Y:S02]  /*0f60*/  IMAD R5, R0, c[0x0][0x2c4], R5 ;  /* 0x0000b10000057a24 */ /* 0x000fe400078e0205 */
[----:B------:R-:W-:Y:S02]  /*0f70*/  IMAD.SHL.U32 R0, R18, 0x40, RZ ;  /* 0x0000004012007824 */ /* 0x000fe400078e00ff */
[----:B------:R-:W-:Y:S01]  /*0f80*/  IMAD R4, R4, c[0x0][0x1b4], R6 ;  /* 0x00006d0004047a24 */ /* 0x000fe200078e0206 */
[----:B------:R-:W-:Y:S02]  /*0f90*/  SHF.R.S32.HI R6, RZ, 0x1f, R5 ;  /* 0x0000001fff067819 */ /* 0x000fe40000011405 */
[----:B------:R-:W-:Y:S01]  /*0fa0*/  LOP3.LUT R0, R0, 0x1c0, RZ, 0xc0, !PT ;  /* 0x000001c000007812 */ /* 0x000fe200078ec0ff */
[----:B------:R-:W-:-:S02]  /*0fb0*/  IMAD.IADD R3, R3, 0x1, R4 ;  /* 0x0000000103037824 */ /* 0x000fc400078e0204 */
[----:B------:R-:W-:Y:S01]  /*0fc0*/  IMAD R4, R6, c[0x0][0x1a8], RZ ;  /* 0x00006a0006047a24 */ /* 0x000fe200078e02ff */
[----:B------:R-:W-:Y:S01]  /*0fd0*/  SHF.R.U32.HI R7, RZ, 0x3, R0 ;  /* 0x00000003ff077819 */ /* 0x000fe20000011600 */
[----:B------:R-:W-:Y:S01]  /*0fe0*/  IMAD.WIDE.U32 R2, R5, c[0x0][0x1a8], R2 ;  /* 0x00006a0005027a25 */ /* 0x000fe200078e0002 */
[----:B------:R-:W-:-:S03]  /*0ff0*/  LOP3.LUT R6, R0, 0x38, R252, 0xf8, !PT ;  /* 0x0000003800067812 */ /* 0x000fc600078ef8fc */
[----:B------:R-:W-:Y:S01]  /*1000*/  IMAD R0, R5, c[0x0][0x1ac], R4 ;  /* 0x00006b0005007a24 */ /* 0x000fe200078e0204 */
[----:B------:R-:W-:Y:S02]  /*1010*/  LOP3.LUT R5, R6, R7, RZ, 0x3c, !PT ;  /* 0x0000000706057212 */ /* 0x000fe400078e3cff */
[----:B------:R-:W-:Y:S01]  /*1020*/  LEA.HI R6, R101, R105, RZ, 0x6 ;  /* 0x0000006965067211 */ /* 0x000fe200078f30ff */
[----:B------:R-:W-:Y:S01]  /*1030*/  IMAD.IADD R0, R3, 0x1, R0 ;  /* 0x0000000103007824 */ /* 0x000fe200078e0200 */
[----:B------:R-:W-:Y:S02]  /*1040*/  LEA R15, P1, R2, c[0x0][0x160], 0x1 ;  /* 0x00005800020f7a11 */ /* 0x000fe400078208ff */
[----:B------:R-:W-:Y:S01]  /*1050*/  IADD3 R4, R16, 0x20, RZ ;  /* 0x0000002010047810 */ /* 0x000fe20007ffe0ff */
[----:B------:R-:W-:Y:S01]  /*1060*/  IMAD.SHL.U32 R3, R6, 0x8, RZ ;  /* 0x0000000806037824 */ /* 0x000fe200078e00ff */
[----:B------:R-:W-:Y:S02]  /*1070*/  LEA.HI.X R14, R2, c[0x0][0x164], R0, 0x1, P1 ;  /* 0x00005900020e7a11 */ /* 0x000fe400008f0c00 */
[----:B------:R-:W-:Y:S01]  /*1080*/  ISETP.GE.AND P1, PT, R4, UR12, PT ;  /* 0x0000000c04007c0c */ /* 0x000fe2000bf26270 */
[----:B------:R-:W-:Y:S01]  /*1090*/  SHFL.IDX PT, R2, R15, 0x1, 0x181f ;  /* 0x00381f000f027f89 */ /* 0x000fe200000e0000 */
[----:B------:R-:W-:-:S02]  /*10a0*/  LOP3.LUT R8, R5, 0xfffffe00, R3, 0xf8, !PT ;  /* 0xfffffe0005087812 */ /* 0x000fc400078ef803 */
[----:B------:R-:W-:Y:S01]  /*10b0*/  SHF.R.S32.HI R7, RZ, 0x1f, R42 ;  /* 0x0000001fff077819 */ /* 0x000fe2000001142a */
[----:B------:R-:W-:Y:S01]  /*10c0*/  SHFL.IDX PT, R4, R15, RZ, 0x181f ;  /* 0x00181fff0f047589 */ /* 0x000fe200000e0000 */
[----:B------:R-:W-:Y:S01]  /*10d0*/  SHF.R.S32.HI R6, RZ, 0x1f, R27 ;  /* 0x0000001fff067819 */ /* 0x000fe2000001141b */
[----:B------:R-:W-:Y:S01]  /*10e0*/  IMAD.SHL.U32 R239, R8, 0x2, RZ ;  /* 0x0000000208ef7824 */ /* 0x000fe200078e00ff */
[----:B------:R-:W-:Y:S01]  /*10f0*/  SHF.R.S32.HI R0, RZ, 0x1f, R43 ;  /* 0x0000001fff007819 */ /* 0x000fe2000001142b */
[----:B------:R-:W1:Y:S01]  /*1100*/  SHFL.IDX PT, R5, R14, RZ, 0x181f ;  /* 0x00181fff0e057589 */ /* 0x000e6200000e0000 */
[----:B------:R-:W-:Y:S02]  /*1110*/  LEA.HI R7, R7, R42, RZ, 0x3 ;  /* 0x0000002a07077211 */ /* 0x000fe400078f18ff */
[----:B------:R-:W-:Y:S01]  /*1120*/  LEA.HI R6, R6, R27, RZ, 0x3 ;  /* 0x0000001b06067211 */ /* 0x000fe200078f18ff */
[----:B------:R-:W4:Y:S01]  /*1130*/  SHFL.IDX PT, R3, R14, 0x1, 0x181f ;  /* 0x00381f000e037f89 */ /* 0x000f2200000e0000 */
[----:B------:R-:W-:-:S02]  /*1140*/  LEA.HI R0, R0, R43, RZ, 0x3 ;  /* 0x0000002b00007211 */ /* 0x000fc400078f18ff */
[----:B------:R-:W-:Y:S02]  /*1150*/  LOP3.LUT R107, R7, 0xfffffff8, RZ, 0xc0, !PT ;  /* 0xfffffff8076b7812 */ /* 0x000fe400078ec0ff */
[----:B------:R-:W-:Y:S01]  /*1160*/  LOP3.LUT R104, R6, 0xfffffff8, RZ, 0xc0, !PT ;  /* 0xfffffff806687812 */ /* 0x000fe200078ec0ff */
[----:B------:R-:W-:Y:S01]  /*1170*/  SHFL.IDX PT, R7, R14, 0x2, 0x181f ;  /* 0x00581f000e077f89 */ /* 0x000fe200000e0000 */
[----:B------:R-:W-:Y:S01]  /*1180*/  LOP3.LUT R250, R0, 0xfffffff8, RZ, 0xc0, !PT ;  /* 0xfffffff800fa7812 */ /* 0x000fe200078ec0ff */
[----:B------:R-:W-:Y:S02]  /*1190*/  IMAD.MOV.U32 R0, RZ, RZ, c[0x0][0x2b8] ;  /* 0x0000ae00ff007624 */ /* 0x000fe400078e00ff */
[----:B------:R-:W5:Y:S01]  /*11a0*/  SHFL.IDX PT, R6, R15, 0x2, 0x181f ;  /* 0x00581f000f067f89 */ /* 0x000f6200000e0000 */
[----:B-1----:R-:W-:-:S04]  /*11b0*/  @!P3 IMAD.WIDE R12, R252, 0x2, R4 ;  /* 0x00000002fc0cb825 */ /* 0x002fc800078e0204 */
[----:B------:R-:W-:Y:S01]  /*11c0*/  @!P3 IMAD.WIDE R10, R107, 0x2, R4 ;  /* 0x000000026b0ab825 */ /* 0x000fe200078e0204 */
[----:B---3--:R1:W3:Y:S01]  /*11d0*/  @P0 R2UR UR14, R9 ;  /* 0x00000000090e03c2 */ /* 0x0082e200000e0000 */
[----:B------:R-:W-:Y:S01]  /*11e0*/  ISETP.GE.AND P0, PT, R252, c[0x0][0x198], PT ;  /* 0x00006600fc007a0c */ /* 0x000fe20003f06270 */
[----:B---3--:R-:W-:Y:S02]  /*11f0*/  @!UP0 UMOV UR14, UR6 ;  /* 0x00000006000e8c82 */ /* 0x008fe40008000000 */
[----:B------:R-:W-:-:S04]  /*1200*/  USHF.R.S32.HI UR6, URZ, 0x1f, UR14 ;  /* 0x0000001f3f067899 */ /* 0x000fc8000801140e */
[----:B------:R-:W-:-:S04]  /*1210*/  UIMAD UR6, UR6, UR4, URZ ;  /* 0x00000004060672a4 */ /* 0x000fc8000f8e023f */
[----:B------:R-:W-:Y:S02]  /*1220*/  UIMAD UR6, UR14, UR5, UR6 ;  /* 0x000000050e0672a4 */ /* 0x000fe4000f8e0206 */
[----:B------:R3:W-:Y:S04]  /*1230*/  @!P3 LDGSTS.E.BYPASS.LTC128B.128 [R239+0x10100], [R12.64], !P0 ;  /* 0x101000000cefbfae */ /* 0x0007e8000c101d50 */
[----:B------:R4:W-:Y:S01]  /*1240*/  @!P3 LDGSTS.E.BYPASS.LTC128B.128 [R239+0x14100], [R10.64], !P5 ;  /* 0x141000000aefbfae */ /* 0x0009e2000e901d50 */
[----:B-1----:R-:W-:-:S04]  /*1250*/  @!P3 IMAD.WIDE R8, R104, 0x2, R4 ;  /* 0x000000026808b825 */ /* 0x002fc800078e0204 */
[----:B------:R-:W-:Y:S01]  /*1260*/  @!P3 IMAD.WIDE R4, R250, 0x2, R4 ;  /* 0x00000002fa04b825 */ /* 0x000fe200078e0204 */
[----:B------:R1:W-:Y:S04]  /*1270*/  @!P3 LDGSTS.E.BYPASS.LTC128B.128 [R239+0x18100], [R8.64], !P4 ;  /* 0x1810000008efbfae */ /* 0x0003e8000e101d50 */
[----:B------:R2:W-:Y:S01]  /*1280*/  @!P3 LDGSTS.E.BYPASS.LTC128B.128 [R239+0x1c100], [R4.64], !P2 ;  /* 0x1c10000004efbfae */ /* 0x0005e2000d101d50 */
[----:B------:R-:W-:Y:S02]  /*1290*/  ISETP.NE.AND P3, PT, R0, 0x1, PT ;  /* 0x000000010000780c */ /* 0x000fe40003f65270 */
[----:B------:R-:W-:Y:S01]  /*12a0*/  IADD3 R0, R16, 0x60, RZ ;  /* 0x0000006010007810 */ /* 0x000fe20007ffe0ff */
[----:B----4-:R-:W-:-:S05]  /*12b0*/  @!P1 IMAD.WIDE R10, R252, 0x2, R2 ;  /* 0x00000002fc0a9825 */ /* 0x010fca00078e0202 */
[----:B------:R5:W-:Y:S01]  /*12c0*/  @!P1 LDGSTS.E.BYPASS.LTC128B.128 [R239+0x11100], [R10.64], !P0 ;  /* 0x111000000aef9fae */ /* 0x000be2000c101d50 */
[----:B-1----:R-:W-:-:S04]  /*12d0*/  @!P1 IMAD.WIDE R8, R107, 0x2, R2 ;  /* 0x000000026b089825 */ /* 0x002fc800078e0202 */
[--C-:B--2---:R-:W-:Y:S01]  /*12e0*/  @!P1 IMAD.WIDE R4, R104, 0x2, R2.reuse ;  /* 0x0000000268049825 */ /* 0x104fe200078e0202 */
[----:B------:R1:W-:Y:S03]  /*12f0*/  @!P1 LDGSTS.E.BYPASS.LTC128B.128 [R239+0x15100], [R8.64], !P5 ;  /* 0x1510000008ef9fae */ /* 0x0003e6000e901d50 */
[----:B------:R-:W-:Y:S01]  /*1300*/  @!P1 IMAD.WIDE R2, R250, 0x2, R2 ;  /* 0x00000002fa029825 */ /* 0x000fe200078e0202 */
[----:B------:R2:W-:Y:S04]  /*1310*/  @!P1 LDGSTS.E.BYPASS.LTC128B.128 [R239+0x19100], [R4.64], !P4 ;  /* 0x1910000004ef9fae */ /* 0x0005e8000e101d50 */
[----:B------:R4:W-:Y:S01]  /*1320*/  @!P1 LDGSTS.E.BYPASS.LTC128B.128 [R239+0x1d100], [R2.64], !P2 ;  /* 0x1d10000002ef9fae */ /* 0x0009e2000d101d50 */
[----:B------:R-:W-:Y:S01]  /*1330*/  ISETP.GE.AND P1, PT, R0, UR12, PT ;  /* 0x0000000c00007c0c */ /* 0x000fe2000bf26270 */
[----:B------:R-:W-:Y:S01]  /*1340*/  UIMAD.WIDE.U32 UR12, UR14, UR4, URZ ;  /* 0x000000040e0c72a5 */ /* 0x000fe2000f8e003f */
[----:B------:R-:W-:-:S02]  /*1350*/  IADD3 R0, R251, UR20, RZ ;  /* 0x00000014fb007c10 */ /* 0x000fc4000fffe0ff */
[----:B------:R-:W-:Y:S02]  /*1360*/  ULDC.64 UR4, c[0x0][0x210] ;  /* 0x0000840000047ab9 */ /* 0x000fe40000000a00 */
[----:B------:R-:W-:Y:S01]  /*1370*/  UIADD3 UR6, UR13, UR6, URZ ;  /* 0x000000060d067290 */ /* 0x000fe2000fffe03f */
[----:B-----5:R-:W-:-:S04]  /*1380*/  @!P6 IMAD.WIDE R10, R107, 0x2, R6 ;  /* 0x000000026b0ae825 */ /* 0x020fc800078e0206 */
[----:B-1----:R-:W-:-:S04]  /*1390*/  @!P6 IMAD.WIDE R8, R104, 0x2, R6 ;  /* 0x000000026808e825 */ /* 0x002fc800078e0206 */
[--C-:B--2---:R-:W-:Y:S01]  /*13a0*/  @!P6 IMAD.WIDE R4, R252, 0x2, R6.reuse ;  /* 0x00000002fc04e825 */ /* 0x104fe200078e0206 */
[----:B----4-:R-:W-:Y:S03]  /*13b0*/  SHFL.IDX PT, R2, R15, 0x3, 0x181f ;  /* 0x00781f000f027f89 */ /* 0x010fe600000e0000 */
[----:B------:R-:W-:Y:S01]  /*13c0*/  @!P6 IMAD.WIDE R6, R250, 0x2, R6 ;  /* 0x00000002fa06e825 */ /* 0x000fe200078e0206 */
[----:B------:R-:W1:Y:S04]  /*13d0*/  SHFL.IDX PT, R3, R14, 0x3, 0x181f ;  /* 0x00781f000e037f89 */ /* 0x000e6800000e0000 */
[----:B------:R1:W-:Y:S04]  /*13e0*/  @!P6 LDGSTS.E.BYPASS.LTC128B.128 [R239+0x12100], [R4.64], !P0 ;  /* 0x1210000004efefae */ /* 0x0003e8000c101d50 */
[----:B------:R2:W-:Y:S04]  /*13f0*/  @!P6 LDGSTS.E.BYPASS.LTC128B.128 [R239+0x16100], [R10.64], !P5 ;  /* 0x161000000aefefae */ /* 0x0005e8000e901d50 */
[----:B------:R4:W-:Y:S04]  /*1400*/  @!P6 LDGSTS.E.BYPASS.LTC128B.128 [R239+0x1a100], [R8.64], !P4 ;  /* 0x1a10000008efefae */ /* 0x0009e8000e101d50 */
[----:B------:R5:W-:Y:S01]  /*1410*/  @!P6 LDGSTS.E.BYPASS.LTC128B.128 [R239+0x1e100], [R6.64], !P2 ;  /* 0x1e10000006efefae */ /* 0x000be2000d101d50 */
[----:B------:R-:W-:-:S04]  /*1420*/  ISETP.GE.AND P6, PT, R0, UR8, PT ;  /* 0x0000000800007c0c */ /* 0x000fc8000bfc6270 */
[----:B------:R-:W-:Y:S01]  /*1430*/  ISETP.GT.OR P6, PT, R251, 0x3f, P6 ;  /* 0x0000003ffb00780c */ /* 0x000fe200037c4670 */
[----:B-1----:R-:W-:-:S04]  /*1440*/  @!P1 IMAD.WIDE R4, R252, 0x2, R2 ;  /* 0x00000002fc049825 */ /* 0x002fc800078e0202 */
[--C-:B--2---:R-:W-:Y:S01]  /*1450*/  @!P1 IMAD.WIDE R10, R107, 0x2, R2.reuse ;  /* 0x000000026b0a9825 */ /* 0x104fe200078e0202 */
[----:B------:R1:W-:Y:S03]  /*1460*/  @!P1 LDGSTS.E.BYPASS.LTC128B.128 [R239+0x13100], [R4.64], !P0 ;  /* 0x1310000004ef9fae */ /* 0x0003e6000c101d50 */
[--C-:B----4-:R-:W-:Y:S01]  /*1470*/  @!P1 IMAD.WIDE R8, R104, 0x2, R2.reuse ;  /* 0x0000000268089825 */ /* 0x110fe200078e0202 */
[----:B------:R2:W-:Y:S03]  /*1480*/  @!P1 LDGSTS.E.BYPASS.LTC128B.128 [R239+0x17100], [R10.64], !P5 ;  /* 0x171000000aef9fae */ /* 0x0005e6000e901d50 */
[----:B------:R-:W-:Y:S01]  /*1490*/  @!P1 IMAD.WIDE R2, R250, 0x2, R2 ;  /* 0x00000002fa029825 */ /* 0x000fe200078e0202 */
[----:B-----5:R-:W-:Y:S01]  /*14a0*/  IADD3 R7, R0, UR10, RZ ;  /* 0x0000000a00077c10 */ /* 0x020fe2000fffe0ff */
[----:B------:R4:W-:Y:S04]  /*14b0*/  @!P1 LDGSTS.E.BYPASS.LTC128B.128 [R239+0x1b100], [R8.64], !P4 ;  /* 0x1b10000008ef9fae */ /* 0x0009e8000e101d50 */
[----:B------:R5:W-:Y:S01]  /*14c0*/  @!P1 LDGSTS.E.BYPASS.LTC128B.128 [R239+0x1f100], [R2.64], !P2 ;  /* 0x1f10000002ef9fae */ /* 0x000be2000d101d50 */
[----:B------:R-:W-:-:S03]  /*14d0*/  @P3 IMAD.HI.U32 R0, R7, c[0x0][0x2bc], RZ ;  /* 0x0000af0007003a27 */ /* 0x000fc600078e00ff */
[----:B------:R-:W0:Y:S01]  /*14e0*/  LDGDEPBAR ;  /* 0x00000000000079af */ /* 0x000e220000000000 */
[----:B------:R-:W-:Y:S01]  /*14f0*/  IMAD.MOV.U32 R6, RZ, RZ, R7 ;  /* 0x000000ffff067224 */ /* 0x000fe200078e0007 */
[----:B------:R-:W-:-:S04]  /*1500*/  @P3 SHF.R.U32.HI R6, RZ, c[0x0][0x2c0], R0 ;  /* 0x0000b000ff063a19 */ /* 0x000fc80000011600 */
[----:B------:R-:W-:-:S04]  /*1510*/  @!P6 IADD3 R0, P0, R6, UR12, RZ ;  /* 0x0000000c0600ec10 */ /* 0x000fc8000ff1e0ff */
[----:B-1----:R-:W-:Y:S02]  /*1520*/  @!P6 LEA.HI.X.SX32 R5, R6, UR6, 0x1, P0 ;  /* 0x000000060605ec11 */ /* 0x002fe400080f0eff */
[----:B------:R-:W-:-:S04]  /*1530*/  @!P6 LEA R4, P0, R0, c[0x0][0x2a0], 0x2 ;  /* 0x0000a8000004ea11 */ /* 0x000fc800078010ff */
[----:B------:R-:W-:Y:S01]  /*1540*/  @!P6 LEA.HI.X R5, R0, c[0x0][0x2a4], R5, 0x2, P0 ;  /* 0x0000a9000005ea11 */ /* 0x000fe200000f1405 */
[----:B------:R-:W-:Y:S06]  /*1550*/  BAR.SYNC.DEFER_BLOCKING 0x0 ;  /* 0x0000000000007b1d */ /* 0x000fec0000010000 */
[----:B------:R1:W2:Y:S01]  /*1560*/  @!P6 LDG.E R240, [R4.64] ;  /* 0x0000001004f0e981 */ /* 0x0002a2000c1e1900 */
[----:B------:R-:W-:Y:S01]  /*1570*/  IMAD.MOV R0, RZ, RZ, -R6 ;  /* 0x000000ffff007224 */ /* 0x000fe200078e0a06 */
[----:B------:R-:W-:Y:S01]  /*1580*/  UIMAD UR19, UR18, UR4, URZ ;  /* 0x00000004121372a4 */ /* 0x000fe2000f8e023f */
[----:B------:R-:W-:Y:S01]  /*1590*/  IMAD.U32 R96, RZ, RZ, UR20 ;  /* 0x00000014ff607e24 */ /* 0x000fe2000f8e00ff */
[----:B------:R-:W-:Y:S01]  /*15a0*/  UIMAD.WIDE.U32 UR14, UR9, UR4, URZ ;  /* 0x00000004090e72a5 */ /* 0x000fe2000f8e003f */
[----:B------:R-:W-:Y:S01]  /*15b0*/  IMAD R242, R0, c[0x0][0x2b8], R7 ;  /* 0x0000ae0000f27a24 */ /* 0x000fe200078e0207 */
[----:B------:R-:W-:Y:S01]  /*15c0*/  UIMAD UR19, UR9, UR5, UR19 ;  /* 0x00000005091372a4 */ /* 0x000fe2000f8e0213 */
[----:B------:R-:W-:Y:S01]  /*15d0*/  ISETP.GE.AND P6, PT, R42, c[0x0][0x1d4], PT ;  /* 0x000075002a007a0c */ /* 0x000fe20003fc6270 */
[----:B------:R-:W-:Y:S01]  /*15e0*/  UISETP.GT.AND UP0, UPT, UR26, UR7, UPT ;  /* 0x000000071a00728c */ /* 0x000fe2000bf04270 */
[----:B------:R-:W-:Y:S01]  /*15f0*/  IADD3 R14, -R18, UR8, -R96 ;  /* 0x00000008120e7c10 */ /* 0x000fe2000fffe960 */
[----:B------:R-:W-:Y:S01]  /*1600*/  UIADD3 UR19, UR15, UR19, URZ ;  /* 0x000000130f137290 */ /* 0x000fe2000fffe03f */
[----:B------:R-:W-:Y:S01]  /*1610*/  SHF.R.S32.HI R0, RZ, 0x1f, R242 ;  /* 0x0000001fff007819 */ /* 0x000fe200000114f2 */
[----:B------:R-:W-:Y:S01]  /*1620*/  ULDC.64 UR4, c[0x0][0x1e8] ;  /* 0x00007a0000047ab9 */ /* 0x000fe20000000a00 */
[----:B------:R-:W-:Y:S01]  /*1630*/  ISETP.GE.AND P5, PT, R27, c[0x0][0x1d4], PT ;  /* 0x000075001b007a0c */ /* 0x000fe20003fa6270 */
[----:B------:R-:W-:Y:S01]  /*1640*/  UIMAD UR18, UR18, UR4, URZ ;  /* 0x00000004121272a4 */ /* 0x000fe2000f8e023f */
[----:B------:R-:W-:Y:S01]  /*1650*/  ISETP.GE.AND P4, PT, R252, c[0x0][0x1d4], PT ;  /* 0x00007500fc007a0c */ /* 0x000fe20003f86270 */
[C---:B-----5:R-:W-:Y:S01]  /*1660*/  IMAD R2, R0.reuse, c[0x0][0x1e0], RZ ;  /* 0x0000780000027a24 */ /* 0x060fe200078e02ff */
[----:B------:R-:W-:Y:S01]  /*1670*/  UIMAD.WIDE.U32 UR22, UR9, UR4, URZ ;  /* 0x00000004091672a5 */ /* 0x000fe2000f8e003f */
[----:B------:R-:W-:Y:S01]  /*1680*/  IMAD R6, R0, c[0x0][0x208], RZ ;  /* 0x0000820000067a24 */ /* 0x000fe200078e02ff */
[----:B------:R-:W-:Y:S01]  /*1690*/  UIMAD UR18, UR9, UR5, UR18 ;  /* 0x00000005091272a4 */ /* 0x000fe2000f8e0212 */
[C---:B------:R-:W-:Y:S01]  /*16a0*/  IMAD R0, R242.reuse, c[0x0][0x1e4], R2 ;  /* 0x00007900f2007a24 */ /* 0x040fe200078e0202 */
[----:B------:R-:W-:Y:S01]  /*16b0*/  ISETP.GE.AND P4, PT, R43, c[0x0][0x1d4], PT ;  /* 0x000075002b007a0c */ /* 0x000fe20003f86270 */
[----:B------:R-:W-:Y:S01]  /*16c0*/  IMAD.WIDE.U32 R2, R242, c[0x0][0x208], RZ ;  /* 0x00008200f2027a25 */ /* 0x000fe200078e00ff */
[----:B------:R-:W-:Y:S01]  /*16d0*/  UIADD3 UR18, UR23, UR18, URZ ;  /* 0x0000001217127290 */ /* 0x000fe2000fffe03f */
[----:B---3--:R-:W-:-:S02]  /*16e0*/  LEA.HI R12, R101, R105, RZ, 0x4 ;  /* 0x00000069650c7211 */ /* 0x008fc400078f20ff */
[C---:B-1----:R-:W-:Y:S01]  /*16f0*/  IMAD.WIDE.U32 R4, R242.reuse, c[0x0][0x1e0], RZ ;  /* 0x00007800f2047a25 */ /* 0x042fe200078e00ff */
[----:B------:R-:W-:Y:S02]  /*1700*/  LEA.HI R100, R101, R105, RZ, 0x5 ;  /* 0x0000006965647211 */ /* 0x000fe400078f28ff */
[----:B------:R-:W-:Y:S01]  /*1710*/  SHF.R.S32.HI R108, RZ, 0x1f, R107 ;  /* 0x0000001fff6c7819 */ /* 0x000fe2000001146b */
[----:B------:R-:W-:Y:S01]  /*1720*/  IMAD R6, R242, c[0x0][0x20c], R6 ;  /* 0x00008300f2067a24 */ /* 0x000fe200078e0206 */
[----:B------:R-:W-:Y:S01]  /*1730*/  SHF.R.S32.HI R99, RZ, 0x5, R100 ;  /* 0x00000005ff637819 */ /* 0x000fe20000011464 */
[----:B------:R-:W-:Y:S01]  /*1740*/  IMAD.IADD R5, R5, 0x1, R0 ;  /* 0x0000000105057824 */ /* 0x000fe200078e0200 */
[----:B------:R-:W-:Y:S01]  /*1750*/  SHF.R.S32.HI R106, RZ, 0x1f, R104 ;  /* 0x0000001fff6a7819 */ /* 0x000fe20000011468 */
[----:B------:R-:W-:Y:S01]  /*1760*/  IMAD.IADD R3, R3, 0x1, R6 ;  /* 0x0000000103037824 */ /* 0x000fe200078e0206 */
[----:B------:R-:W-:Y:S01]  /*1770*/  STL [R1+0x14], R108 ;  /* 0x0000146c01007387 */ /* 0x000fe20000100800 */
[----:B------:R-:W-:-:S02]  /*1780*/  SHF.R.S32.HI R109, RZ, 0x1f, R252 ;  /* 0x0000001fff6d7819 */ /* 0x000fc400000114fc */
[----:B------:R-:W-:Y:S01]  /*1790*/  SEL R102, RZ, 0x10, P4 ;  /* 0x00000010ff667807 */ /* 0x000fe20002000000 */
[----:B------:R-:W-:Y:S01]  /*17a0*/  STL [R1+0x18], R106 ;  /* 0x0000186a01007387 */ /* 0x000fe20000100800 */
[----:B------:R-:W-:Y:S02]  /*17b0*/  SHF.R.S32.HI R103, RZ, 0x1f, R250 ;  /* 0x0000001fff677819 */ /* 0x000fe400000114fa */
[----:B------:R-:W-:Y:S02]  /*17c0*/  IADD3 R241, R239, 0x100, RZ ;  /* 0x00000100eff17810 */ /* 0x000fe40007ffe0ff */
[----:B--2---:R-:W-:Y:S01]  /*17d0*/  SHF.R.S32.HI R0, RZ, 0x1f, R240 ;  /* 0x0000001fff007819 */ /* 0x004fe200000114f0 */
[----:B------:R-:W-:-:S04]  /*17e0*/  IMAD.WIDE.U32 R2, R240, c[0x0][0x218], R2 ;  /* 0x00008600f0027a25 */ /* 0x000fc800078e0002 */
[----:B----4-:R-:W-:Y:S01]  /*17f0*/  IMAD R8, R0, c[0x0][0x218], RZ ;  /* 0x0000860000087a24 */ /* 0x010fe200078e02ff */
[----:B------:R-:W-:Y:S01]  /*1800*/  IADD3 R7, P0, R2, UR14, RZ ;  /* 0x0000000e02077c10 */ /* 0x000fe2000ff1e0ff */
[----:B------:R-:W-:Y:S02]  /*1810*/  IMAD R0, R0, c[0x0][0x1f0], RZ ;  /* 0x00007c0000007a24 */ /* 0x000fe400078e02ff */
[C---:B------:R-:W-:Y:S02]  /*1820*/  IMAD R8, R240.reuse, c[0x0][0x21c], R8 ;  /* 0x00008700f0087a24 */ /* 0x040fe400078e0208 */
[C---:B------:R-:W-:Y:S02]  /*1830*/  IMAD R9, R240.reuse, c[0x0][0x1f4], R0 ;  /* 0x00007d00f0097a24 */ /* 0x040fe400078e0200 */
[----:B------:R-:W-:Y:S01]  /*1840*/  IMAD.WIDE.U32 R4, R240, c[0x0][0x1f0], R4 ;  /* 0x00007c00f0047a25 */ /* 0x000fe200078e0004 */
[----:B------:R-:W-:Y:S02]  /*1850*/  IADD3.X R0, R3, UR19, R8, P0, !PT ;  /* 0x0000001303007c10 */ /* 0x000fe400087fe408 */
[----:B------:R-:W-:-:S02]  /*1860*/  LEA R2, P0, R7, c[0x0][0x1f8], 0x1 ;  /* 0x00007e0007027a11 */ /* 0x000fc400078008ff */
[----:B------:R-:W-:Y:S02]  /*1870*/  IADD3 R6, P1, R4, UR22, RZ ;  /* 0x0000001604067c10 */ /* 0x000fe4000ff3e0ff */
[----:B------:R-:W-:Y:S01]  /*1880*/  LEA.HI.X R0, R7, c[0x0][0x1fc], R0, 0x1, P0 ;  /* 0x00007f0007007a11 */ /* 0x000fe200000f0c00 */
[----:B------:R-:W1:Y:S01]  /*1890*/  SHFL.IDX PT, R16, R2, RZ, 0x181f ;  /* 0x00181fff02107589 */ /* 0x000e6200000e0000 */
[----:B------:R-:W-:Y:S02]  /*18a0*/  IADD3.X R4, R5, UR18, R9, P1, !PT ;  /* 0x0000001205047c10 */ /* 0x000fe40008ffe409 */
[C---:B------:R-:W-:Y:S01]  /*18b0*/  LEA R11, P1, R6.reuse, c[0x0][0x1c8], 0x1 ;  /* 0x00007200060b7a11 */ /* 0x040fe200078208ff */
[----:B------:R-:W2:Y:S03]  /*18c0*/  SHFL.IDX PT, R17, R0, RZ, 0x181f ;  /* 0x00181fff00117589 */ /* 0x000ea600000e0000 */
[----:B------:R-:W-:Y:S01]  /*18d0*/  LEA.HI.X R10, R6, c[0x0][0x1cc], R4, 0x1, P1 ;  /* 0x00007300060a7a11 */ /* 0x000fe200008f0c04 */
[----:B------:R-:W3:Y:S01]  /*18e0*/  SHFL.IDX PT, R19, R2, 0x1, 0x181f ;  /* 0x00381f0002137f89 */ /* 0x000ee200000e0000 */
[----:B------:R-:W-:Y:S01]  /*18f0*/  IMAD.WIDE R6, R252, 0x2, RZ ;  /* 0x00000002fc067825 */ /* 0x000fe200078e02ff */
[----:B------:R-:W-:-:S02]  /*1900*/  ISETP.GE.AND P1, PT, R14, 0x1, PT ;  /* 0x000000010e00780c */ /* 0x000fc40003f26270 */
[----:B------:R-:W4:Y:S01]  /*1910*/  SHFL.IDX PT, R20, R0, 0x1, 0x181f ;  /* 0x00381f0000147f89 */ /* 0x000f2200000e0000 */
[----:B------:R-:W-:-:S03]  /*1920*/  IMAD.WIDE R4, R107, 0x2, RZ ;  /* 0x000000026b047825 */ /* 0x000fc600078e02ff */
[----:B------:R-:W-:Y:S04]  /*1930*/  SHFL.IDX PT, R2, R11, RZ, 0x181f ;  /* 0x00181fff0b027589 */ /* 0x000fe800000e0000 */
[----:B------:R-:W5:Y:S01]  /*1940*/  SHFL.IDX PT, R3, R10, RZ, 0x181f ;  /* 0x00181fff0a037589 */ /* 0x000f6200000e0000 */
[----:B-1----:R-:W-:-:S05]  /*1950*/  IADD3 R40, P2, R16, R6, RZ ;  /* 0x0000000610287210 */ /* 0x002fca0007f5e0ff */
[----:B--2---:R-:W-:Y:S01]  /*1960*/  IMAD.X R41, R17, 0x1, R7, P2 ;  /* 0x0000000111297824 */ /* 0x004fe200010e0607 */
[----:B------:R-:W-:Y:S02]  /*1970*/  IADD3 R38, P2, R16, R4, RZ ;  /* 0x0000000410267210 */ /* 0x000fe40007f5e0ff */
[----:B---3--:R-:W-:-:S03]  /*1980*/  IADD3 R36, P0, R6, R19, RZ ;  /* 0x0000001306247210 */ /* 0x008fc60007f1e0ff */
[----:B------:R-:W-:Y:S01]  /*1990*/  IMAD.X R39, R17, 0x1, R5, P2 ;  /* 0x0000000111277824 */ /* 0x000fe200010e0605 */
[----:B------:R-:W-:Y:S01]  /*19a0*/  ISETP.GE.AND P2, PT, R252, c[0x0][0x1d4], PT ;  /* 0x00007500fc007a0c */ /* 0x000fe20003f46270 */
[----:B----4-:R-:W-:Y:S01]  /*19b0*/  IMAD.X R37, R7, 0x1, R20, P0 ;  /* 0x0000000107257824 */ /* 0x010fe200000e0614 */
[----:B------:R-:W-:Y:S02]  /*19c0*/  IADD3 R30, P0, R4, R19, RZ ;  /* 0x00000013041e7210 */ /* 0x000fe40007f1e0ff */
[----:B------:R-:W-:-:S03]  /*19d0*/  LOP3.LUT R0, R12, 0xfffffff0, RZ, 0xc0, !PT ;  /* 0xfffffff00c007812 */ /* 0x000fc600078ec0ff */
[----:B------:R-:W-:Y:S02]  /*19e0*/  IMAD.X R31, R5, 0x1, R20, P0 ;  /* 0x00000001051f7824 */ /* 0x000fe400000e0614 */
[----:B-----5:R-:W-:-:S04]  /*19f0*/  @P1 IMAD.WIDE R6, R252, 0x2, R2 ;  /* 0x00000002fc061825 */ /* 0x020fc800078e0202 */
[--C-:B------:R-:W-:Y:S01]  /*1a00*/  @P1 IMAD.WIDE R8, R107, 0x2, R2.reuse ;  /* 0x000000026b081825 */ /* 0x100fe200078e0202 */
[----:B------:R1:W-:Y:S03]  /*1a10*/  @P1 LDGSTS.E.BYPASS.LTC128B.128 [R239+0x8100], [R6.64], !P2 ;  /* 0x0810000006ef1fae */ /* 0x0003e6000d101d50 */
[----:B------:R-:W-:Y:S01]  /*1a20*/  @P1 IMAD.WIDE R4, R250, 0x2, R2 ;  /* 0x00000002fa041825 */ /* 0x000fe200078e0202 */
[----:B------:R2:W-:Y:S03]  /*1a30*/  @P1 LDGSTS.E.BYPASS.LTC128B.128 [R239+0xa100], [R8.64], !P6 ;  /* 0x0a10000008ef1fae */ /* 0x0005e6000f101d50 */
[----:B------:R-:W-:-:S05]  /*1a40*/  IMAD.IADD R0, R105, 0x1, -R0 ;  /* 0x0000000169007824 */ /* 0x000fca00078e0a00 */
[----:B------:R-:W-:-:S04]  /*1a50*/  SHF.R.S32.HI R15, RZ, 0x1f, R0 ;  /* 0x0000001fff0f7819 */ /* 0x000fc80000011400 */
[----:B------:R-:W-:Y:S01]  /*1a60*/  LEA.HI R15, R15, R0, RZ, 0x3 ;  /* 0x000000000f0f7211 */ /* 0x000fe200078f18ff */
[----:B-1----:R-:W-:Y:S02]  /*1a70*/  @P1 IMAD.WIDE R6, R104, 0x2, R2 ;  /* 0x0000000268061825 */ /* 0x002fe400078e0202 */
[----:B------:R-:W-:Y:S02]  /*1a80*/  SHFL.IDX PT, R2, R11, 0x1, 0x181f ;  /* 0x00381f000b027f89 */ /* 0x000fe400000e0000 */
[----:B--2---:R-:W-:Y:S02]  /*1a90*/  IMAD.SHL.U32 R8, R18, 0x8, RZ ;  /* 0x0000000812087824 */ /* 0x004fe400078e00ff */
[----:B------:R1:W2:Y:S04]  /*1aa0*/  SHFL.IDX PT, R3, R10, 0x1, 0x181f ;  /* 0x00381f000a037f89 */ /* 0x0002a800000e0000 */
[----:B------:R3:W-:Y:S04]  /*1ab0*/  @P1 LDGSTS.E.BYPASS.LTC128B.128 [R239+0xc100], [R6.64], !P5 ;  /* 0x0c10000006ef1fae */ /* 0x0007e8000e901d50 */
[----:B------:R4:W-:Y:S01]  /*1ac0*/  @P1 LDGSTS.E.BYPASS.LTC128B.128 [R239+0xe100], [R4.64], !P4 ;  /* 0x0e10000004ef1fae */ /* 0x0009e2000e101d50 */
[----:B------:R-:W-:-:S02]  /*1ad0*/  ISETP.GT.AND P1, PT, R14, 0x20, PT ;  /* 0x000000200e00780c */ /* 0x000fc40003f24270 */
[----:B---3--:R-:W-:Y:S01]  /*1ae0*/  SHF.R.S32.HI R7, RZ, 0x4, R12 ;  /* 0x00000004ff077819 */ /* 0x008fe2000001140c */
[----:B------:R-:W-:-:S03]  /*1af0*/  IMAD.SHL.U32 R6, R26, 0x40, RZ ;  /* 0x000000401a067824 */ /* 0x000fc600078e00ff */
[----:B------:R-:W-:Y:S01]  /*1b00*/  LEA.HI R9, R12, R7, RZ, 0x1 ;  /* 0x000000070c097211 */ /* 0x000fe200078f08ff */
[----:B----4-:R-:W-:Y:S01]  /*1b10*/  IMAD.WIDE R4, R104, 0x2, RZ ;  /* 0x0000000268047825 */ /* 0x010fe200078e02ff */
[----:B------:R-:W-:Y:S02]  /*1b20*/  LOP3.LUT R6, R6, 0x1c0, RZ, 0xc0, !PT ;  /* 0x000001c006067812 */ /* 0x000fe400078ec0ff */
[----:B-1----:R-:W-:Y:S02]  /*1b30*/  LOP3.LUT R10, R9, 0xfffffffe, RZ, 0xc0, !PT ;  /* 0xfffffffe090a7812 */ /* 0x002fe400078ec0ff */
[----:B------:R-:W-:Y:S02]  /*1b40*/  LOP3.LUT R9, R6, 0x8, R8, 0xf8, !PT ;  /* 0x0000000806097812 */ /* 0x000fe400078ef808 */
[----:B------:R-:W-:Y:S01]  /*1b50*/  LOP3.LUT R8, R15, 0xfffffff8, RZ, 0xc0, !PT ;  /* 0xfffffff80f087812 */ /* 0x000fe200078ec0ff */
[----:B------:R-:W-:Y:S01]  /*1b60*/  IMAD.IADD R12, R7, 0x1, -R10 ;  /* 0x00000001070c7824 */ /* 0x000fe200078e0a0a */
[----:B------:R-:W-:Y:S01]  /*1b70*/  SHF.R.U32.HI R6, RZ, 0x3, R6 ;  /* 0x00000003ff067819 */ /* 0x000fe20000011606 */
[----:B--2---:R-:W-:Y:S01]  /*1b80*/  @P1 IMAD.WIDE R10, R252, 0x2, R2 ;  /* 0x00000002fc0a1825 */ /* 0x004fe200078e0202 */
[----:B------:R-:W-:-:S02]  /*1b90*/  IADD3 R28, P0, R16, R4, RZ ;  /* 0x00000004101c7210 */ /* 0x000fc40007f1e0ff */
[----:B------:R-:W-:Y:S01]  /*1ba0*/  LOP3.LUT R13, R9, R6, RZ, 0x3c, !PT ;  /* 0x00000006090d7212 */ /* 0x000fe200078e3cff */
[----:B------:R-:W-:Y:S01]  /*1bb0*/  IMAD.IADD R18, R0, 0x1, -R8 ;  /* 0x0000000100127824 */ /* 0x000fe200078e0a08 */
[----:B------:R1:W-:Y:S01]  /*1bc0*/  @P1 LDGSTS.E.BYPASS.LTC128B.128 [R239+0x9100], [R10.64], !P2 ;  /* 0x091000000aef1fae */ /* 0x0003e2000d101d50 */
[----:B------:R-:W-:-:S04]  /*1bd0*/  @P1 IMAD.WIDE R8, R107, 0x2, R2 ;  /* 0x000000026b081825 */ /* 0x000fc800078e0202 */
[--C-:B------:R-:W-:Y:S01]  /*1be0*/  @P1 IMAD.WIDE R6, R104, 0x2, R2.reuse ;  /* 0x0000000268061825 */ /* 0x100fe200078e0202 */
[----:B------:R1:W-:Y:S03]  /*1bf0*/  @P1 LDGSTS.E.BYPASS.LTC128B.128 [R239+0xb100], [R8.64], !P6 ;  /* 0x0b10000008ef1fae */ /* 0x0003e6000f101d50 */
[----:B------:R-:W-:Y:S01]  /*1c00*/  @P1 IMAD.WIDE R2, R250, 0x2, R2 ;  /* 0x00000002fa021825 */ /* 0x000fe200078e0202 */
[----:B------:R2:W-:Y:S03]  /*1c10*/  @P1 LDGSTS.E.BYPASS.LTC128B.128 [R239+0xd100], [R6.64], !P5 ;  /* 0x0d10000006ef1fae */ /* 0x0005e6000e901d50 */
[----:B------:R-:W-:Y:S01]  /*1c20*/  IMAD R0, R12, 0x200, R13 ;  /* 0x000002000c007824 */ /* 0x000fe200078e020d */
[----:B------:R3:W-:Y:S01]  /*1c30*/  @P1 LDGSTS.E.BYPASS.LTC128B.128 [R239+0xf100], [R2.64], !P4 ;  /* 0x0f10000002ef1fae */ /* 0x0007e2000e101d50 */
[----:B------:R-:W-:Y:S01]  /*1c40*/  IMAD.X R29, R17, 0x1, R5, P0 ;  /* 0x00000001111d7824 */ /* 0x000fe200000e0605 */
[----:B------:R-:W-:Y:S01]  /*1c50*/  IADD3 R24, P0, R4, R19, RZ ;  /* 0x0000001304187210 */ /* 0x000fe20007f1e0ff */
[----:B------:R-:W-:Y:S01]  /*1c60*/  IMAD.SHL.U32 R212, R0, 0x2, RZ ;  /* 0x0000000200d47824 */ /* 0x000fe200078e00ff */
[----:B------:R-:W0:Y:S01]  /*1c70*/  LDGDEPBAR ;  /* 0x00000000000079af */ /* 0x000e220000000000 */
[----:B------:R-:W-:Y:S01]  /*1c80*/  LOP3.LUT P1, RZ, R26, 0x2, RZ, 0xc0, !PT ;  /* 0x000000021aff7812 */ /* 0x000fe2000782c0ff */
[----:B------:R-:W-:-:S02]  /*1c90*/  IMAD.SHL.U32 R4, R12, 0x8, RZ ;  /* 0x000000080c047824 */ /* 0x000fc400078e00ff */
[----:B------:R-:W-:Y:S01]  /*1ca0*/  IMAD.X R25, R5, 0x1, R20, P0 ;  /* 0x0000000105197824 */ /* 0x000fe200000e0614 */
[----:B------:R-:W-:Y:S01]  /*1cb0*/  IADD3 R223, R212, 0x8120, RZ ;  /* 0x00008120d4df7810 */ /* 0x000fe20007ffe0ff */
[----:B------:R-:W-:-:S05]  /*1cc0*/  IMAD.SHL.U32 R5, R15, 0x40, RZ ;  /* 0x000000400f057824 */ /* 0x000fca00078e00ff */
[----:B------:R-:W-:Y:S01]  /*1cd0*/  LOP3.LUT R98, R5, 0xfffffe00, RZ, 0xc0, !PT ;  /* 0xfffffe0005627812 */ /* 0x000fe200078ec0ff */
[----:B---3--:R-:W-:Y:S01]  /*1ce0*/  IMAD.SHL.U32 R2, R18, 0x40, RZ ;  /* 0x0000004012027824 */ /* 0x008fe200078e00ff */
[----:B------:R-:W-:-:S04]  /*1cf0*/  DEPBAR.LE SB0, 0x1 ;  /* 0x000080400000791a */ /* 0x000fc80000000000 */
[----:B------:R-:W-:Y:S01]  /*1d00*/  LOP3.LUT R0, R2, 0x1c0, RZ, 0xc0, !PT ;  /* 0x000001c002007812 */ /* 0x000fe200078ec0ff */
[----:B------:R-:W-:Y:S01]  /*1d10*/  IMAD.WIDE R2, R250, 0x2, RZ ;  /* 0x00000002fa027825 */ /* 0x000fe200078e02ff */
[----:B------:R-:W-:-:S04]  /*1d20*/  DEPBAR.LE SB0, 0x0 ;  /* 0x000080000000791a */ /* 0x000fc80000000000 */
[----:B------:R-:W-:Y:S01]  /*1d30*/  BAR.SYNC.DEFER_BLOCKING 0x0 ;  /* 0x0000000000007b1d */ /* 0x000fe20000010000 */
[----:B--2---:R-:W-:Y:S02]  /*1d40*/  IADD3 R6, P0, R16, R2, RZ ;  /* 0x0000000210067210 */ /* 0x004fe40007f1e0ff */
[----:B------:R-:W-:Y:S02]  /*1d50*/  LOP3.LUT R5, R0, 0x8, R4, 0xf8, !PT ;  /* 0x0000000800057812 */ /* 0x000fe400078ef804 */
[----:B------:R-:W-:Y:S01]  /*1d60*/  IADD3 R4, R212, 0x8100, RZ ;  /* 0x00008100d4047810 */ /* 0x000fe20007ffe0ff */
[----:B------:R-:W-:Y:S01]  /*1d70*/  IMAD.X R7, R17, 0x1, R3, P0 ;  /* 0x0000000111077824 */ /* 0x000fe200000e0603 */
[----:B------:R-:W-:Y:S02]  /*1d80*/  SHF.R.U32.HI R0, RZ, 0x3, R0 ;  /* 0x00000003ff007819 */ /* 0x000fe40000011600 */
[----:B------:R-:W-:Y:S01]  /*1d90*/  IADD3 R12, P0, R2, R19, RZ ;  /* 0x00000013020c7210 */ /* 0x000fe20007f1e0ff */
[----:B------:R-:W-:Y:S01]  /*1da0*/  IMAD.MOV.U32 R2, RZ, RZ, 0x40 ;  /* 0x00000040ff027424 */ /* 0x000fe200078e00ff */
[----:B------:R-:W-:Y:S01]  /*1db0*/  @P1 IADD3 R223, R4, -0x20, RZ ;  /* 0xffffffe004df1810 */ /* 0x000fe20007ffe0ff */
[----:B------:R-:W-:Y:S01]  /*1dc0*/  IMAD.MOV.U32 R4, RZ, RZ, 0x10 ;  /* 0x00000010ff047424 */ /* 0x000fe200078e00ff */
[----:B------:R-:W-:Y:S01]  /*1dd0*/  LOP3.LUT R97, R5, R0, RZ, 0x3c, !PT ;  /* 0x0000000005617212 */ /* 0x000fe200078e3cff */
[----:B------:R-:W-:Y:S01]  /*1de0*/  IMAD R0, R99, 0x400, R98 ;  /* 0x0000040063007824 */ /* 0x000fe200078e0262 */
[----:B------:R-:W-:Y:S01]  /*1df0*/  R2P PR, R18, 0x6 ;  /* 0x0000000612007804 */ /* 0x000fe20000000000 */
[----:B------:R-:W-:Y:S01]  /*1e00*/  IMAD.X R13, R3, 0x1, R20, P0 ;  /* 0x00000001030d7824 */ /* 0x000fe200000e0614 */
[----:B------:R-:W-:Y:S01]  /*1e10*/  ISETP.GE.AND P0, PT, R252, c[0x0][0x1d4], PT ;  /* 0x00007500fc007a0c */ /* 0x000fe20003f06270 */
[----:B------:R-:W-:Y:S01]  /*1e20*/  IMAD.IADD R0, R97, 0x1, R0 ;  /* 0x0000000161007824 */ /* 0x000fe200078e0200 */
[----:B------:R-:W-:-:S02]  /*1e30*/  IADD3 R238, R223, 0x800, RZ ;  /* 0x00000800dfee7810 */ /* 0x000fc40007ffe0ff */
[----:B------:R-:W-:Y:S01]  /*1e40*/  ISETP.LT.OR P0, PT, R14, 0x1, P0 ;  /* 0x000000010e00780c */ /* 0x000fe20000701670 */
[----:B------:R-:W-:Y:S01]  /*1e50*/  IMAD.SHL.U32 R219, R0, 0x2, RZ ;  /* 0x0000000200db7824 */ /* 0x000fe200078e00ff */
[----:B------:R-:W-:Y:S01]  /*1e60*/  SEL R4, R4, 0xfffffff0, !P1 ;  /* 0xfffffff004047807 */ /* 0x000fe20004800000 */
[----:B------:R-:W-:Y:S01]  /*1e70*/  LDSM.16.M88.4 R20, [R212+0x8100] ;  /* 0x00810000d414783b */ /* 0x000fe20000000200 */
[----:B------:R-:W-:Y:S01]  /*1e80*/  ISETP.GE.AND P1, PT, R42, c[0x0][0x1d4], PT ;  /* 0x000075002a007a0c */ /* 0x000fe20003f26270 */
[----:B------:R-:W-:Y:S01]  /*1e90*/  IMAD.MOV.U32 R0, RZ, RZ, 0x20 ;  /* 0x00000020ff007424 */ /* 0x000fe200078e00ff */
[C---:B------:R-:W-:Y:S01]  /*1ea0*/  IADD3 R237, R223.reuse, 0x1000, RZ ;  /* 0x00001000dfed7810 */ /* 0x040fe20007ffe0ff */
[----:B------:R-:W-:Y:S01]  /*1eb0*/  IMAD R220, R4, 0x2, R219 ;  /* 0x0000000204dc7824 */ /* 0x000fe200078e02db */
[----:B-1----:R-:W-:Y:S01]  /*1ec0*/  LDSM.16.M88.4 R8, [R219+0x10100] ;  /* 0x01010000db08783b */ /* 0x002fe20000000200 */
[C---:B------:R-:W-:Y:S02]  /*1ed0*/  IADD3 R236, R223.reuse, 0x1800, RZ ;  /* 0x00001800dfec7810 */ /* 0x040fe40007ffe0ff */
[----:B------:R-:W-:Y:S01]  /*1ee0*/  SEL R0, R0, 0xffffffe0, !P2 ;  /* 0xffffffe000007807 */ /* 0x000fe20005000000 */
[----:B------:R-:W-:Y:S01]  /*1ef0*/  LDSM.16.M88.4 R16, [R220+0x10100] ;  /* 0x01010000dc10783b */ /* 0x000fe20000000200 */
[----:B------:R-:W-:-:S02]  /*1f00*/  IADD3 R235, R223, 0x2000, RZ ;  /* 0x00002000dfeb7810 */ /* 0x000fc40007ffe0ff */
[C---:B------:R-:W-:Y:S01]  /*1f10*/  IADD3 R234, R223.reuse, 0x2800, RZ ;  /* 0x00002800dfea7810 */ /* 0x040fe20007ffe0ff */
[----:B------:R-:W-:Y:S01]  /*1f20*/  LDSM.16.M88.4 R32, [R212+0x8900] ;  /* 0x00890000d420783b */ /* 0x000fe20000000200 */
[C---:B------:R-:W-:Y:S01]  /*1f30*/  IMAD R222, R0.reuse, 0x2, R219 ;  /* 0x0000000200de7824 */ /* 0x040fe200078e02db */
[C---:B------:R-:W-:Y:S01]  /*1f40*/  IADD3 R233, R223.reuse, 0x3000, RZ ;  /* 0x00003000dfe97810 */ /* 0x040fe20007ffe0ff */
[----:B------:R-:W-:Y:S01]  /*1f50*/  IMAD R221, R0, 0x2, R220 ;  /* 0x0000000200dd7824 */ /* 0x000fe200078e02dc */
[----:B------:R-:W1:Y:S01]  /*1f60*/  LDSM.16.M88.4 R44, [R212+0x9100] ;  /* 0x00910000d42c783b */ /* 0x000e620000000200 */
[C---:B------:R-:W-:Y:S02]  /*1f70*/  IADD3 R232, R223.reuse, 0x3800, RZ ;  /* 0x00003800dfe87810 */ /* 0x040fe40007ffe0ff */
[C---:B------:R-:W-:Y:S01]  /*1f80*/  IADD3 R231, R223.reuse, 0x4000, RZ ;  /* 0x00004000dfe77810 */ /* 0x040fe20007ffe0ff */
[----:B------:R-:W2:Y:S01]  /*1f90*/  LDSM.16.M88.4 R48, [R212+0x9900] ;  /* 0x00990000d430783b */ /* 0x000ea20000000200 */
[----:B------:R-:W-:-:S02]  /*1fa0*/  IADD3 R230, R223, 0x4800, RZ ;  /* 0x00004800dfe67810 */ /* 0x000fc40007ffe0ff */
[C---:B------:R-:W-:Y:S01]  /*1fb0*/  IADD3 R229, R223.reuse, 0x5000, RZ ;  /* 0x00005000dfe57810 */ /* 0x040fe20007ffe0ff */
[----:B------:R-:W-:Y:S01]  /*1fc0*/  LDSM.16.M88.4 R60, [R223] ;  /* 0x00000000df3c783b */ /* 0x000fe20000000200 */
[C---:B------:R-:W-:Y:S02]  /*1fd0*/  IADD3 R228, R223.reuse, 0x5800, RZ ;  /* 0x00005800dfe47810 */ /* 0x040fe40007ffe0ff */
[C---:B------:R-:W-:Y:S01]  /*1fe0*/  IADD3 R227, R223.reuse, 0x6000, RZ ;  /* 0x00006000dfe37810 */ /* 0x040fe20007ffe0ff */
[----:B------:R-:W-:Y:S01]  /*1ff0*/  LDSM.16.M88.4 R72, [R223+0x800] ;  /* 0x00080000df48783b */ /* 0x000fe20000000200 */
[C---:B------:R-:W-:Y:S02]  /*2000*/  IADD3 R226, R223.reuse, 0x6800, RZ ;  /* 0x00006800dfe27810 */ /* 0x040fe40007ffe0ff */
[C---:B------:R-:W-:Y:S01]  /*2010*/  IADD3 R225, R223.reuse, 0x7000, RZ ;  /* 0x00007000dfe17810 */ /* 0x040fe20007ffe0ff */
[----:B------:R-:W-:Y:S01]  /*2020*/  LDSM.16.M88.4 R76, [R223+0x1000] ;  /* 0x00100000df4c783b */ /* 0x000fe20000000200 */
[----:B------:R-:W-:-:S03]  /*2030*/  IADD3 R224, R223, 0x7800, RZ ;  /* 0x00007800dfe07810 */ /* 0x000fc60007ffe0ff */
[----:B------:R-:W3:Y:S04]  /*2040*/  LDSM.16.M88.4 R80, [R223+0x1800] ;  /* 0x00180000df50783b */ /* 0x000ee80000000200 */
[----:B------:R-:W-:Y:S01]  /*2050*/  @!PT LDS RZ, [RZ] ;  /* 0x00000000fffff984 */ /* 0x000fe20000000800 */
[----:B------:R-:W-:Y:S01]  /*2060*/  @!PT LDS RZ, [RZ] ;  /* 0x00000000fffff984 */ /* 0x000fe20000000800 */
[----:B------:R-:W-:Y:S01]  /*2070*/  @!PT LDS RZ, [RZ] ;  /* 0x00000000fffff984 */ /* 0x000fe20000000800 */
[----:B------:R4:W-:Y:S01]  /*2080*/  LDGSTS.E.BYPASS.LTC128B.128 [R239+0x100], [R40.64], !P0 ;  /* 0x0010000028ef7fae */ /* 0x0009e2000c101d50 */
[----:B------:R-:W-:Y:S02]  /*2090*/  ISETP.LT.OR P0, PT, R14, 0x1, P1 ;  /* 0x000000010e00780c */ /* 0x000fe40000f01670 */
[----:B------:R-:W-:-:S11]  /*20a0*/  ISETP.GE.AND P1, PT, R27, c[0x0][0x1d4], PT ;  /* 0x000075001b007a0c */ /* 0x000fd60003f26270 */
[----:B------:R5:W-:Y:S01]  /*20b0*/  LDGSTS.E.BYPASS.LTC128B.128 [R239+0x2100], [R38.64], !P0 ;  /* 0x0210000026ef7fae */ /* 0x000be2000c101d50 */
[----:B------:R-:W-:Y:S01]  /*20c0*/  ISETP.LT.OR P0, PT, R14, 0x1, P1 ;  /* 0x000000010e00780c */ /* 0x000fe20000f01670 */
[----:B-1----:R-:W-:Y:S01]  /*20d0*/  HMMA.16816.F32.BF16 R56, R8, R44, RZ ;  /* 0x0000002c0838723c */ /* 0x002fe200000418ff */
[----:B------:R-:W-:-:S07]  /*20e0*/  ISETP.GE.AND P1, PT, R43, c[0x0][0x1d4], PT ;  /* 0x000075002b007a0c */ /* 0x000fce0003f26270 */
[----:B--2---:R-:W-:Y:S04]  /*20f0*/  HMMA.16816.F32.BF16 R52, R8, R48, RZ ;  /* 0x000000300834723c */ /* 0x004fe800000418ff */
[----:B------:R1:W-:Y:S01]  /*2100*/  LDGSTS.E.BYPASS.LTC128B.128 [R239+0x4100], [R28.64], !P0 ;  /* 0x041000001cef7fae */ /* 0x0003e2000c101d50 */
[C---:B------:R-:W-:Y:S02]  /*2110*/  ISETP.LT.OR P0, PT, R14.reuse, 0x1, P1 ;  /* 0x000000010e00780c */ /* 0x040fe40000f01670 */
[----:B------:R-:W-:-:S11]  /*2120*/  ISETP.LT.OR P1, PT, R14, 0x21, P1 ;  /* 0x000000210e00780c */ /* 0x000fd60000f21670 */
[----:B------:R2:W-:Y:S01]  /*2130*/  LDGSTS.E.BYPASS.LTC128B.128 [R239+0x6100], [R6.64], !P0 ;  /* 0x0610000006ef7fae */ /* 0x0005e2000c101d50 */
[----:B------:R-:W-:-:S04]  /*2140*/  ISETP.GE.AND P0, PT, R252, c[0x0][0x1d4], PT ;  /* 0x00007500fc007a0c */ /* 0x000fc80003f06270 */
[----:B------:R-:W-:Y:S01]  /*2150*/  ISETP.LT.OR P0, PT, R14, 0x21, P0 ;  /* 0x000000210e00780c */ /* 0x000fe20000701670 */
[----:B---3--:R-:W-:Y:S11]  /*2160*/  HMMA.16816.F32.BF16 R52, R16, R80, R52 ;  /* 0x000000501034723c */ /* 0x008ff60000041834 */
[----:B------:R-:W-:Y:S01]  /*2170*/  @!UPT UIADD3 URZ, URZ, URZ, URZ ;  /* 0x0000003f3f3ff290 */ /* 0x000fe2000fffe03f */
[----:B------:R5:W-:Y:S01]  /*2180*/  LDGSTS.E.BYPASS.LTC128B.128 [R239+0x1100], [R36.64], !P0 ;  /* 0x0110000024ef7fae */ /* 0x000be2000c101d50 */
[----:B------:R-:W-:-:S04]  /*2190*/  ISETP.GE.AND P0, PT, R42, c[0x0][0x1d4], PT ;  /* 0x000075002a007a0c */ /* 0x000fc80003f06270 */
[----:B------:R-:W-:Y:S11]  /*21a0*/  ISETP.LT.OR P0, PT, R14, 0x21, P0 ;  /* 0x000000210e00780c */ /* 0x000ff60000701670 */
[----:B------:R-:W-:Y:S02]  /*21b0*/  @!UPT UIADD3 URZ, URZ, URZ, URZ ;  /* 0x0000003f3f3ff290 */ /* 0x000fe4000fffe03f */
[----:B------:R1:W-:Y:S01]  /*21c0*/  LDGSTS.E.BYPASS.LTC128B.128 [R239+0x3100], [R30.64], !P0 ;  /* 0x031000001eef7fae */ /* 0x0003e2000c101d50 */
[----:B------:R-:W-:-:S04]  /*21d0*/  ISETP.GE.AND P0, PT, R27, c[0x0][0x1d4], PT ;  /* 0x000075001b007a0c */ /* 0x000fc80003f06270 */
[----:B------:R-:W-:Y:S01]  /*21e0*/  ISETP.LT.OR P0, PT, R14, 0x21, P0 ;  /* 0x000000210e00780c */ /* 0x000fe20000701670 */
[C---:B-----5:R-:W-:Y:S08]  /*21f0*/  HMMA.16816.F32.BF16 R36, R8.reuse, R32, RZ ;  /* 0x000000200824723c */ /* 0x060ff000000418ff */
[----:B------:R-:W-:Y:S04]  /*2200*/  HMMA.16816.F32.BF16 R32, R8, R34, RZ ;  /* 0x000000220820723c */ /* 0x000fe800000418ff */
[----:B------:R3:W-:Y:S01]  /*2210*/  LDGSTS.E.BYPASS.LTC128B.128 [R239+0x5100], [R24.64], !P0 ;  /* 0x0510000018ef7fae */ /* 0x0007e2000c101d50 */
[----:B------:R-:W-:-:S03]  /*2220*/  LOP3.LUT P0, RZ, R26, 0x4, RZ, 0xc0, !PT ;  /* 0x000000041aff7812 */ /* 0x000fc6000780c0ff */
[----:B------:R5:W-:Y:S01]  /*2230*/  LDGSTS.E.BYPASS.LTC128B.128 [R239+0x7100], [R12.64], !P1 ;  /* 0x071000000cef7fae */ /* 0x000be2000c901d50 */
[----:B------:R-:W-:Y:S02]  /*2240*/  SEL R2, R2, 0xffffffc0, !P0 ;  /* 0xffffffc002027807 */ /* 0x000fe40004000000 */
[----:B------:R-:W-:Y:S01]  /*2250*/  PLOP3.LUT P0, PT, PT, PT, UP0, 0x40, 0x0 ;  /* 0x000000000000781c */ /* 0x000fe20003f0e808 */
[----:B------:R-:W0:Y:S01]  /*2260*/  LDGDEPBAR ;  /* 0x00000000000079af */ /* 0x000e220000000000 */
[----:B-1----:R-:W-:Y:S01]  /*2270*/  HMMA.16816.F32.BF16 R28, R8, R20, RZ ;  /* 0x00000014081c723c */ /* 0x002fe200000418ff */
[----:B------:R-:W-:Y:S01]  /*2280*/  IMAD.IADD R218, R212, 0x1, R2 ;  /* 0x00000001d4da7824 */ /* 0x000fe200078e0202 */
[----:B------:R-:W-:Y:S01]  /*2290*/  ISETP.GT.AND P1, PT, R251, 0x3f, PT ;  /* 0x0000003ffb00780c */ /* 0x000fe20003f24270 */
[----:B------:R-:W-:-:S03]  /*22a0*/  IMAD.IADD R217, R2, 0x1, R223 ;  /* 0x0000000102d97824 */ /* 0x000fc600078e02df */
[----:B------:R-:W-:Y:S02]  /*22b0*/  LDSM.16.M88.4 R68, [R218+0x8100] ;  /* 0x00810000da44783b */ /* 0x000fe40000000200 */
[----:B------:R-:W-:Y:S02]  /*22c0*/  HMMA.16816.F32.BF16 R20, R8, R22, RZ ;  /* 0x000000160814723c */ /* 0x000fe400000418ff */
[----:B------:R-:W-:Y:S04]  /*22d0*/  LDSM.16.M88.4 R64, [R218+0x9100] ;  /* 0x00910000da40783b */ /* 0x000fe80000000200 */
[----:B------:R-:W-:Y:S02]  /*22e0*/  LDSM.16.M88.4 R84, [R218+0x9900] ;  /* 0x00990000da54783b */ /* 0x000fe40000000200 */
[----:B------:R-:W-:Y:S02]  /*22f0*/  HMMA.16816.F32.BF16 R36, R16, R72, R36 ;  /* 0x000000481024723c */ /* 0x000fe40000041824 */
[----:B------:R-:W-:Y:S04]  /*2300*/  LDSM.16.M88.4 R88, [R217] ;  /* 0x00000000d958783b */ /* 0x000fe80000000200 */
[----:B-----5:R-:W1:Y:S02]  /*2310*/  LDSM.16.M88.4 R12, [R222+0x10100] ;  /* 0x01010000de0c783b */ /* 0x020e640000000200 */
[C---:B---3--:R-:W-:Y:S02]  /*2320*/  HMMA.16816.F32.BF16 R24, R8.reuse, R46, RZ ;  /* 0x0000002e0818723c */ /* 0x048fe400000418ff */
[----:B------:R-:W-:Y:S06]  /*2330*/  LDSM.16.M88.4 R92, [R217+0x2800] ;  /* 0x00280000d95c783b */ /* 0x000fec0000000200 */
[----:B------:R-:W-:Y:S01]  /*2340*/  HMMA.16816.F32.BF16 R44, R8, R50, RZ ;  /* 0x00000032082c723c */ /* 0x000fe200000418ff */
[----:B------:R-:W3:Y:S07]  /*2350*/  LDSM.16.M88.4 R48, [R218+0x8900] ;  /* 0x00890000da30783b */ /* 0x000eee0000000200 */
[C---:B------:R-:W-:Y:S08]  /*2360*/  HMMA.16816.F32.BF16 R8, R16.reuse, R60, R28 ;  /* 0x0000003c1008723c */ /* 0x040ff0000004181c */
[C---:B------:R-:W-:Y:S01]  /*2370*/  HMMA.16816.F32.BF16 R32, R16.reuse, R74, R32 ;  /* 0x0000004a1020723c */ /* 0x040fe20000041820 */
[----:B------:R-:W-:Y:S07]  /*2380*/  LDSM.16.M88.4 R72, [R212+0xb100] ;  /* 0x00b10000d448783b */ /* 0x000fee0000000200 */
[C---:B----4-:R-:W-:Y:S01]  /*2390*/  HMMA.16816.F32.BF16 R40, R16.reuse, R62, R20 ;  /* 0x0000003e1028723c */ /* 0x050fe20000041814 */
[----:B------:R-:W4:Y:S07]  /*23a0*/  LDSM.16.M88.4 R20, [R221+0x10100] ;  /* 0x01010000dd14783b */ /* 0x000f2e0000000200 */
[C---:B------:R-:W-:Y:S08]  /*23b0*/  HMMA.16816.F32.BF16 R28, R16.reuse, R76, R56 ;  /* 0x0000004c101c723c */ /* 0x040ff00000041838 */
[C---:B------:R-:W-:Y:S01]  /*23c0*/  HMMA.16816.F32.BF16 R24, R16.reuse, R78, R24 ;  /* 0x0000004e1018723c */ /* 0x040fe20000041818 */
[----:B------:R-:W5:Y:S07]  /*23d0*/  LDSM.16.M88.4 R76, [R217+0x800] ;  /* 0x00080000d94c783b */ /* 0x000f6e0000000200 */
[----:B------:R-:W-:Y:S01]  /*23e0*/  HMMA.16816.F32.BF16 R16, R16, R82, R44 ;  /* 0x000000521010723c */ /* 0x000fe2000004182c */
[----:B------:R-:W2:Y:S07]  /*23f0*/  LDSM.16.M88.4 R80, [R217+0x1000] ;  /* 0x00100000d950783b */ /* 0x000eae0000000200 */
[C---:B-1----:R-:W-:Y:S08]  /*2400*/  HMMA.16816.F32.BF16 R8, R12.reuse, R68, R8 ;  /* 0x000000440c08723c */ /* 0x042ff00000041808 */
[C---:B---3--:R-:W-:Y:S08]  /*2410*/  HMMA.16816.F32.BF16 R60, R12.reuse, R48, R36 ;  /* 0x000000300c3c723c */ /* 0x048ff00000041824 */
[C---:B------:R-:W-:Y:S01]  /*2420*/  HMMA.16816.F32.BF16 R56, R12.reuse, R50, R32 ;  /* 0x000000320c38723c */ /* 0x040fe20000041820 */
[----:B------:R-:W-:Y:S07]  /*2430*/  LDSM.16.M88.4 R32, [R212+0xa100] ;  /* 0x00a10000d420783b */ /* 0x000fee0000000200 */
[C---:B------:R-:W-:Y:S08]  /*2440*/  HMMA.16816.F32.BF16 R48, R12.reuse, R64, R28 ;  /* 0x000000400c30723c */ /* 0x040ff0000004181c */
[C---:B------:R-:W-:Y:S01]  /*2450*/  HMMA.16816.F32.BF16 R44, R12.reuse, R70, R40 ;  /* 0x000000460c2c723c */ /* 0x040fe20000041828 */
[----:B------:R-:W-:Y:S07]  /*2460*/  LDSM.16.M88.4 R68, [R212+0xa900] ;  /* 0x00a90000d444783b */ /* 0x000fee0000000200 */
[C---:B------:R-:W-:Y:S01]  /*2470*/  HMMA.16816.F32.BF16 R28, R12.reuse, R86, R16 ;  /* 0x000000560c1c723c */ /* 0x040fe20000041810 */
[----:B------:R-:W1:Y:S07]  /*2480*/  LDSM.16.M88.4 R16, [R217+0x1800] ;  /* 0x00180000d910783b */ /* 0x000e6e0000000200 */
[C---:B------:R-:W-:Y:S08]  /*2490*/  HMMA.16816.F32.BF16 R40, R12.reuse, R66, R24 ;  /* 0x000000420c28723c */ /* 0x040ff00000041818 */
[----:B------:R-:W-:Y:S01]  /*24a0*/  HMMA.16816.F32.BF16 R64, R12, R84, R52 ;  /* 0x000000540c40723c */ /* 0x000fe20000041834 */
[----:B------:R-:W-:Y:S04]  /*24b0*/  LDSM.16.M88.4 R12, [R220+0x14100] ;  /* 0x01410000dc0c783b */ /* 0x000fe80000000200 */
[----:B------:R-:W-:Y:S03]  /*24c0*/  LDSM.16.M88.4 R84, [R223+0x2000] ;  /* 0x00200000df54783b */ /* 0x000fe60000000200 */
[C---:B----4-:R-:W-:Y:S01]  /*24d0*/  HMMA.16816.F32.BF16 R24, R20.reuse, R88, R8 ;  /* 0x000000581418723c */ /* 0x050fe20000041808 */
[----:B------:R-:W3:Y:S07]  /*24e0*/  LDSM.16.M88.4 R8, [R219+0x14100] ;  /* 0x01410000db08783b */ /* 0x000eee0000000200 */
[C---:B------:R-:W-:Y:S01]  /*24f0*/  HMMA.16816.F32.BF16 R36, R20.reuse, R90, R44 ;  /* 0x0000005a1424723c */ /* 0x040fe2000004182c */
[----:B------:R-:W-:Y:S07]  /*2500*/  LDSM.16.M88.4 R88, [R217+0x2000] ;  /* 0x00200000d958783b */ /* 0x000fee0000000200 */
[C---:B-----5:R-:W-:Y:S08]  /*2510*/  HMMA.16816.F32.BF16 R44, R20.reuse, R76, R60 ;  /* 0x0000004c142c723c */ /* 0x060ff0000004183c */
[C---:B------:R-:W-:Y:S01]  /*2520*/  HMMA.16816.F32.BF16 R56, R20.reuse, R78, R56 ;  /* 0x0000004e1438723c */ /* 0x040fe20000041838 */
[----:B------:R-:W4:Y:S07]  /*2530*/  LDSM.16.M88.4 R76, [R212+0xb900] ;  /* 0x00b90000d44c783b */ /* 0x000f2e0000000200 */
[C---:B--2---:R-:W-:Y:S08]  /*2540*/  HMMA.16816.F32.BF16 R52, R20.reuse, R80, R48 ;  /* 0x000000501434723c */ /* 0x044ff00000041830 */
[C---:B------:R-:W-:Y:S01]  /*2550*/  HMMA.16816.F32.BF16 R48, R20.reuse, R82, R40 ;  /* 0x000000521430723c */ /* 0x040fe20000041828 */
[----:B------:R-:W2:Y:S07]  /*2560*/  LDSM.16.M88.4 R80, [R223+0x2800] ;  /* 0x00280000df50783b */ /* 0x000eae0000000200 */
[C---:B-1----:R-:W-:Y:S08]  /*2570*/  HMMA.16816.F32.BF16 R60, R20.reuse, R16, R64 ;  /* 0x00000010143c723c */ /* 0x042ff00000041840 */
[----:B------:R-:W-:Y:S08]  /*2580*/  HMMA.16816.F32.BF16 R20, R20, R18, R28 ;  /* 0x000000121414723c */ /* 0x000ff0000004181c */
[C---:B---3--:R-:W-:Y:S08]  /*2590*/  HMMA.16816.F32.BF16 R16, R8.reuse, R32, R24 ;  /* 0x000000200810723c */ /* 0x048ff00000041818 */
[C---:B------:R-:W-:Y:S01]  /*25a0*/  HMMA.16816.F32.BF16 R64, R8.reuse, R72, R52 ;  /* 0x000000480840723c */ /* 0x040fe20000041834 */
[----:B------:R-:W1:Y:S07]  /*25b0*/  LDSM.16.M88.4 R52, [R223+0x3000] ;  /* 0x00300000df34783b */ /* 0x000e6e0000000200 */
[C---:B------:R-:W-:Y:S08]  /*25c0*/  HMMA.16816.F32.BF16 R24, R8.reuse, R34, R36 ;  /* 0x000000220818723c */ /* 0x040ff00000041824 */
[C---:B------:R-:W-:Y:S08]  /*25d0*/  HMMA.16816.F32.BF16 R40, R8.reuse, R70, R56 ;  /* 0x000000460828723c */ /* 0x040ff00000041838 */
[C---:B------:R-:W-:Y:S01]  /*25e0*/  HMMA.16816.F32.BF16 R28, R8.reuse, R68, R44 ;  /* 0x00000044081c723c */ /* 0x040fe2000004182c */
[----:B------:R-:W-:Y:S04]  /*25f0*/  LDSM.16.M88.4 R68, [R218+0xa100] ;  /* 0x00a10000da44783b */ /* 0x000fe80000000200 */
[----:B------:R-:W-:Y:S03]  /*2600*/  LDSM.16.M88.4 R44, [R223+0x3800] ;  /* 0x00380000df2c783b */ /* 0x000fe60000000200 */
[C---:B------:R-:W-:Y:S01]  /*2610*/  HMMA.16816.F32.BF16 R48, R8.reuse, R74, R48 ;  /* 0x0000004a0830723c */ /* 0x040fe20000041830 */
[----:B------:R-:W-:Y:S07]  /*2620*/  LDSM.16.M88.4 R72, [R218+0xa900] ;  /* 0x00a90000da48783b */ /* 0x000fee0000000200 */
[C---:B----4-:R-:W-:Y:S08]  /*2630*/  HMMA.16816.F32.BF16 R56, R8.reuse, R76, R60 ;  /* 0x0000004c0838723c */ /* 0x050ff0000004183c */
[----:B------:R-:W-:Y:S01]  /*2640*/  HMMA.16816.F32.BF16 R36, R8, R78, R20 ;  /* 0x0000004e0824723c */ /* 0x000fe20000041814 */
[----:B------:R-:W3:Y:S04]  /*2650*/  LDSM.16.M88.4 R8, [R222+0x14100] ;  /* 0x01410000de08783b */ /* 0x000ee80000000200 */
[----:B------:R-:W4:Y:S03]  /*2660*/  LDSM.16.M88.4 R76, [R218+0xb100] ;  /* 0x00b10000da4c783b */ /* 0x000f260000000200 */
[C---:B------:R-:W-:Y:S01]  /*2670*/  HMMA.16816.F32.BF16 R32, R12.reuse, R84, R16 ;  /* 0x000000540c20723c */ /* 0x040fe20000041810 */
[----:B------:R-:W-:Y:S07]  /*2680*/  LDSM.16.M88.4 R16, [R221+0x14100] ;  /* 0x01410000dd10783b */ /* 0x000fee0000000200 */
[C---:B--2---:R-:W-:Y:S08]  /*2690*/  HMMA.16816.F32.BF16 R20, R12.reuse, R80, R28 ;  /* 0x000000500c14723c */ /* 0x044ff0000004181c */
[C---:B------:R-:W-:Y:S01]  /*26a0*/  HMMA.16816.F32.BF16 R24, R12.reuse, R86, R24 ;  /* 0x000000560c18723c */ /* 0x040fe20000041818 */
[----:B------:R-:W2:Y:S07]  /*26b0*/  LDSM.16.M88.4 R84, [R218+0xb900] ;  /* 0x00b90000da54783b */ /* 0x000eae0000000200 */
[C---:B------:R-:W-:Y:S01]  /*26c0*/  HMMA.16816.F32.BF16 R28, R12.reuse, R82, R40 ;  /* 0x000000520c1c723c */ /* 0x040fe20000041828 */
[----:B------:R-:W-:Y:S07]  /*26d0*/  LDSM.16.M88.4 R80, [R217+0x3800] ;  /* 0x00380000d950783b */ /* 0x000fee0000000200 */
[C---:B-1----:R-:W-:Y:S08]  /*26e0*/  HMMA.16816.F32.BF16 R60, R12.reuse, R52, R64 ;  /* 0x000000340c3c723c */ /* 0x042ff00000041840 */
[----:B------:R-:W-:Y:S01]  /*26f0*/  HMMA.16816.F32.BF16 R48, R12, R54, R48 ;  /* 0x000000360c30723c */ /* 0x000fe20000041830 */
[----:B------:R-:W-:Y:S07]  /*2700*/  LDSM.16.M88.4 R52, [R212+0xc900] ;  /* 0x00c90000d434783b */ /* 0x000fee0000000200 */
[----:B---3--:R-:W-:Y:S01]  /*2710*/  HMMA.16816.F32.BF16 R40, R8, R68, R32 ;  /* 0x000000440828723c */ /* 0x008fe20000041820 */
[----:B------:R-:W1:Y:S07]  /*2720*/  LDSM.16.M88.4 R32, [R217+0x3000] ;  /* 0x00300000d920783b */ /* 0x000e6e0000000200 */
[C---:B------:R-:W-:Y:S08]  /*2730*/  HMMA.16816.F32.BF16 R56, R12.reuse, R44, R56 ;  /* 0x0000002c0c38723c */ /* 0x040ff00000041838 */
[----:B------:R-:W-:Y:S08]  /*2740*/  HMMA.16816.F32.BF16 R44, R12, R46, R36 ;  /* 0x0000002e0c2c723c */ /* 0x000ff00000041824 */
[C---:B------:R-:W-:Y:S08]  /*2750*/  HMMA.16816.F32.BF16 R36, R8.reuse, R70, R24 ;  /* 0x000000460824723c */ /* 0x040ff00000041818 */
[C---:B------:R-:W-:Y:S08]  /*2760*/  HMMA.16816.F32.BF16 R12, R8.reuse, R72, R20 ;  /* 0x00000048080c723c */ /* 0x040ff00000041814 */
[C---:B------:R-:W-:Y:S08]  /*2770*/  HMMA.16816.F32.BF16 R28, R8.reuse, R74, R28 ;  /* 0x0000004a081c723c */ /* 0x040ff0000004181c */
[C---:B----4-:R-:W-:Y:S08]  /*2780*/  HMMA.16816.F32.BF16 R24, R8.reuse, R76, R60 ;  /* 0x0000004c0818723c */ /* 0x050ff0000004183c */
[C---:B------:R-:W-:Y:S01]  /*2790*/  HMMA.16816.F32.BF16 R20, R8.reuse, R78, R48 ;  /* 0x0000004e0814723c */ /* 0x040fe20000041830 */
[----:B------:R-:W-:Y:S07]  /*27a0*/  LDSM.16.M88.4 R76, [R223+0x4000] ;  /* 0x00400000df4c783b */ /* 0x000fee0000000200 */
[C---:B--2---:R-:W-:Y:S08]  /*27b0*/  HMMA.16816.F32.BF16 R56, R8.reuse, R84, R56 ;  /* 0x000000540838723c */ /* 0x044ff00000041838 */
[----:B------:R-:W-:Y:S01]  /*27c0*/  HMMA.16816.F32.BF16 R72, R8, R86, R44 ;  /* 0x000000560848723c */ /* 0x000fe2000004182c */
[----:B------:R-:W-:Y:S04]  /*27d0*/  LDSM.16.M88.4 R8, [R219+0x18100] ;  /* 0x01810000db08783b */ /* 0x000fe80000000200 */
[----:B------:R-:W-:Y:S03]  /*27e0*/  LDSM.16.M88.4 R84, [R217+0x5800] ;  /* 0x00580000d954783b */ /* 0x000fe60000000200 */
[C---:B------:R-:W-:Y:S01]  /*27f0*/  HMMA.16816.F32.BF16 R68, R16.reuse, R88, R40 ;  /* 0x000000581044723c */ /* 0x040fe20000041828 */
[----:B------:R-:W2:Y:S07]  /*2800*/  LDSM.16.M88.4 R40, [R212+0xc100] ;  /* 0x00c10000d428783b */ /* 0x000eae0000000200 */
[C---:B------:R-:W-:Y:S01]  /*2810*/  HMMA.16816.F32.BF16 R64, R16.reuse, R90, R36 ;  /* 0x0000005a1040723c */ /* 0x040fe20000041824 */
[----:B------:R-:W3:Y:S04]  /*2820*/  LDSM.16.M88.4 R36, [R212+0xd100] ;  /* 0x00d10000d424783b */ /* 0x000ee80000000200 */
[----:B------:R-:W-:Y:S03]  /*2830*/  LDSM.16.M88.4 R88, [R218+0xf900] ;  /* 0x00f90000da58783b */ /* 0x000fe60000000200 */
[C---:B------:R-:W-:Y:S08]  /*2840*/  HMMA.16816.F32.BF16 R48, R16.reuse, R94, R28 ;  /* 0x0000005e1030723c */ /* 0x040ff0000004181c */
[C---:B-1----:R-:W-:Y:S08]  /*2850*/  HMMA.16816.F32.BF16 R44, R16.reuse, R32, R24 ;  /* 0x00000020102c723c */ /* 0x042ff00000041818 */
[C---:B------:R-:W-:Y:S01]  /*2860*/  HMMA.16816.F32.BF16 R28, R16.reuse, R34, R20 ;  /* 0x00000022101c723c */ /* 0x040fe20000041814 */
[----:B------:R-:W1:Y:S07]  /*2870*/  LDSM.16.M88.4 R32, [R212+0xd900] ;  /* 0x00d90000d420783b */ /* 0x000e6e0000000200 */
[C---:B------:R-:W-:Y:S01]  /*2880*/  HMMA.16816.F32.BF16 R60, R16.reuse, R92, R12 ;  /* 0x0000005c103c723c */ /* 0x040fe2000004180c */
[----:B------:R-:W4:Y:S07]  /*2890*/  LDSM.16.M88.4 R12, [R220+0x18100] ;  /* 0x01810000dc0c783b */ /* 0x000f2e0000000200 */
[C---:B------:R-:W-:Y:S08]  /*28a0*/  HMMA.16816.F32.BF16 R24, R16.reuse, R80, R56 ;  /* 0x000000501018723c */ /* 0x040ff00000041838 */
[----:B------:R-:W-:Y:S01]  /*28b0*/  HMMA.16816.F32.BF16 R20, R16, R82, R72 ;  /* 0x000000521014723c */ /* 0x000fe20000041848 */
[----:B------:R-:W5:Y:S04]  /*28c0*/  LDSM.16.M88.4 R80, [R223+0x4800] ;  /* 0x00480000df50783b */ /* 0x000f680000000200 */
[----:B------:R-:W-:Y:S03]  /*28d0*/  LDSM.16.M88.4 R72, [R223+0x5800] ;  /* 0x00580000df48783b */ /* 0x000fe60000000200 */
[C---:B--2---:R-:W-:Y:S01]  /*28e0*/  HMMA.16816.F32.BF16 R16, R8.reuse, R40, R68 ;  /* 0x000000280810723c */ /* 0x044fe20000041844 */
[----:B------:R-:W2:Y:S07]  /*28f0*/  LDSM.16.M88.4 R68, [R223+0x5000] ;  /* 0x00500000df44783b */ /* 0x000eae0000000200 */
[C---:B------:R-:W-:Y:S01]  /*2900*/  HMMA.16816.F32.BF16 R40, R8.reuse, R42, R64 ;  /* 0x0000002a0828723c */ /* 0x040fe20000041840 */
[----:B------:R-:W-:Y:S07]  /*2910*/  LDSM.16.M88.4 R64, [R218+0xd100] ;  /* 0x00d10000da40783b */ /* 0x000fee0000000200 */
[C---:B------:R-:W-:Y:S08]  /*2920*/  HMMA.16816.F32.BF16 R60, R8.reuse, R52, R60 ;  /* 0x00000034083c723c */ /* 0x040ff0000004183c */
[C---:B------:R-:W-:Y:S08]  /*2930*/  HMMA.16816.F32.BF16 R56, R8.reuse, R54, R48 ;  /* 0x000000360838723c */ /* 0x040ff00000041830 */
[C---:B---3--:R-:W-:Y:S08]  /*2940*/  HMMA.16816.F32.BF16 R52, R8.reuse, R36, R44 ;  /* 0x000000240834723c */ /* 0x048ff0000004182c */
[C---:B------:R-:W-:Y:S01]  /*2950*/  HMMA.16816.F32.BF16 R48, R8.reuse, R38, R28 ;  /* 0x000000260830723c */ /* 0x040fe2000004181c */
[----:B------:R-:W-:Y:S07]  /*2960*/  LDSM.16.M88.4 R36, [R218+0xc900] ;  /* 0x00c90000da24783b */ /* 0x000fee0000000200 */
[C---:B-1----:R-:W-:Y:S01]  /*2970*/  HMMA.16816.F32.BF16 R44, R8.reuse, R32, R24 ;  /* 0x00000020082c723c */ /* 0x042fe20000041818 */
[----:B------:R-:W-:Y:S07]  /*2980*/  LDSM.16.M88.4 R24, [R218+0xc100] ;  /* 0x00c10000da18783b */ /* 0x000fee0000000200 */
[----:B------:R-:W-:Y:S01]  /*2990*/  HMMA.16816.F32.BF16 R28, R8, R34, R20 ;  /* 0x00000022081c723c */ /* 0x000fe20000041814 */
[----:B------:R-:W1:Y:S07]  /*29a0*/  LDSM.16.M88.4 R8, [R222+0x18100] ;  /* 0x01810000de08783b */ /* 0x000e6e0000000200 */
[C---:B----4-:R-:W-:Y:S08]  /*29b0*/  HMMA.16816.F32.BF16 R20, R12.reuse, R76, R16 ;  /* 0x0000004c0c14723c */ /* 0x050ff00000041810 */
[C---:B------:R-:W-:Y:S01]  /*29c0*/  HMMA.16816.F32.BF16 R16, R12.reuse, R78, R40 ;  /* 0x0000004e0c10723c */ /* 0x040fe20000041828 */
[----:B------:R-:W3:Y:S07]  /*29d0*/  LDSM.16.M88.4 R76, [R218+0xd900] ;  /* 0x00d90000da4c783b */ /* 0x000eee0000000200 */
[C---:B-----5:R-:W-:Y:S08]  /*29e0*/  HMMA.16816.F32.BF16 R32, R12.reuse, R80, R60 ;  /* 0x000000500c20723c */ /* 0x060ff0000004183c */
[C---:B------:R-:W-:Y:S01]  /*29f0*/  HMMA.16816.F32.BF16 R56, R12.reuse, R82, R56 ;  /* 0x000000520c38723c */ /* 0x040fe20000041838 */
[----:B------:R-:W-:Y:S07]  /*2a00*/  LDSM.16.M88.4 R80, [R223+0x6000] ;  /* 0x00600000df50783b */ /* 0x000fee0000000200 */
[C---:B--2---:R-:W-:Y:S08]  /*2a10*/  HMMA.16816.F32.BF16 R52, R12.reuse, R68, R52 ;  /* 0x000000440c34723c */ /* 0x044ff00000041834 */
[C---:B------:R-:W-:Y:S08]  /*2a20*/  HMMA.16816.F32.BF16 R60, R12.reuse, R70, R48 ;  /* 0x000000460c3c723c */ /* 0x040ff00000041830 */
[C---:B------:R-:W-:Y:S01]  /*2a30*/  HMMA.16816.F32.BF16 R68, R12.reuse, R72, R44 ;  /* 0x000000480c44723c */ /* 0x040fe2000004182c */
[----:B------:R-:W-:Y:S07]  /*2a40*/  LDSM.16.M88.4 R44, [R217+0x4000] ;  /* 0x00400000d92c783b */ /* 0x000fee0000000200 */
[----:B------:R-:W-:Y:S01]  /*2a50*/  HMMA.16816.F32.BF16 R48, R12, R74, R28 ;  /* 0x0000004a0c30723c */ /* 0x000fe2000004181c */
[----:B------:R-:W2:Y:S07]  /*2a60*/  LDSM.16.M88.4 R12, [R221+0x18100] ;  /* 0x01810000dd0c783b */ /* 0x000eae0000000200 */
[C---:B-1----:R-:W-:Y:S08]  /*2a70*/  HMMA.16816.F32.BF16 R40, R8.reuse, R24, R20 ;  /* 0x000000180828723c */ /* 0x042ff00000041814 */
[C---:B------:R-:W-:Y:S08]  /*2a80*/  HMMA.16816.F32.BF16 R16, R8.reuse, R26, R16 ;  /* 0x0000001a0810723c */ /* 0x040ff00000041810 */
[C---:B------:R-:W-:Y:S01]  /*2a90*/  HMMA.16816.F32.BF16 R28, R8.reuse, R36, R32 ;  /* 0x00000024081c723c */ /* 0x040fe20000041820 */
[----:B------:R-:W1:Y:S07]  /*2aa0*/  LDSM.16.M88.4 R32, [R217+0x4800] ;  /* 0x00480000d920783b */ /* 0x000e6e0000000200 */
[C---:B------:R-:W-:Y:S01]  /*2ab0*/  HMMA.16816.F32.BF16 R24, R8.reuse, R38, R56 ;  /* 0x000000260818723c */ /* 0x040fe20000041838 */
[----:B------:R-:W4:Y:S07]  /*2ac0*/  LDSM.16.M88.4 R36, [R217+0x5000] ;  /* 0x00500000d924783b */ /* 0x000f2e0000000200 */
[C---:B------:R-:W-:Y:S01]  /*2ad0*/  HMMA.16816.F32.BF16 R20, R8.reuse, R64, R52 ;  /* 0x000000400814723c */ /* 0x040fe20000041834 */
[----:B------:R-:W-:Y:S07]  /*2ae0*/  LDSM.16.M88.4 R52, [R212+0xe900] ;  /* 0x00e90000d434783b */ /* 0x000fee0000000200 */
[C---:B------:R-:W-:Y:S01]  /*2af0*/  HMMA.16816.F32.BF16 R56, R8.reuse, R66, R60 ;  /* 0x000000420838723c */ /* 0x040fe2000004183c */
[----:B------:R-:W-:Y:S07]  /*2b00*/  LDSM.16.M88.4 R60, [R212+0xe100] ;  /* 0x00e10000d43c783b */ /* 0x000fee0000000200 */
[C---:B---3--:R-:W-:Y:S08]  /*2b10*/  HMMA.16816.F32.BF16 R68, R8.reuse, R76, R68 ;  /* 0x0000004c0844723c */ /* 0x048ff00000041844 */
[----:B------:R-:W-:Y:S01]  /*2b20*/  HMMA.16816.F32.BF16 R76, R8, R78, R48 ;  /* 0x0000004e084c723c */ /* 0x000fe20000041830 */
[----:B------:R-:W3:Y:S07]  /*2b30*/  LDSM.16.M88.4 R8, [R219+0x1c100] ;  /* 0x01c10000db08783b */ /* 0x000eee0000000200 */
[C---:B--2---:R-:W-:Y:S01]  /*2b40*/  HMMA.16816.F32.BF16 R72, R12.reuse, R44, R40 ;  /* 0x0000002c0c48723c */ /* 0x044fe20000041828 */
[----:B------:R-:W2:Y:S07]  /*2b50*/  LDSM.16.M88.4 R40, [R212+0xf100] ;  /* 0x00f10000d428783b */ /* 0x000eae0000000200 */
[C---:B------:R-:W-:Y:S01]  /*2b60*/  HMMA.16816.F32.BF16 R64, R12.reuse, R46, R16 ;  /* 0x0000002e0c40723c */ /* 0x040fe20000041810 */
[----:B------:R-:W-:Y:S07]  /*2b70*/  LDSM.16.M88.4 R16, [R220+0x1c100] ;  /* 0x01c10000dc10783b */ /* 0x000fee0000000200 */
[C---:B-1----:R-:W-:Y:S08]  /*2b80*/  HMMA.16816.F32.BF16 R48, R12.reuse, R32, R28 ;  /* 0x000000200c30723c */ /* 0x042ff0000004181c */
[C---:B------:R-:W-:Y:S08]  /*2b90*/  HMMA.16816.F32.BF16 R44, R12.reuse, R34, R24 ;  /* 0x000000220c2c723c */ /* 0x040ff00000041818 */
[C---:B----4-:R-:W-:Y:S08]  /*2ba0*/  HMMA.16816.F32.BF16 R32, R12.reuse, R36, R20 ;  /* 0x000000240c20723c */ /* 0x050ff00000041814 */
[C---:B------:R-:W-:Y:S01]  /*2bb0*/  HMMA.16816.F32.BF16 R28, R12.reuse, R38, R56 ;  /* 0x000000260c1c723c */ /* 0x040fe20000041838 */
[----:B------:R-:W1:Y:S07]  /*2bc0*/  LDSM.16.M88.4 R36, [R212+0xf900] ;  /* 0x00f90000d424783b */ /* 0x000e6e0000000200 */
[C---:B------:R-:W-:Y:S08]  /*2bd0*/  HMMA.16816.F32.BF16 R24, R12.reuse, R84, R68 ;  /* 0x000000540c18723c */ /* 0x040ff00000041844 */
[----:B------:R-:W-:Y:S01]  /*2be0*/  HMMA.16816.F32.BF16 R20, R12, R86, R76 ;  /* 0x000000560c14723c */ /* 0x000fe2000004184c */
[----:B------:R-:W-:Y:S04]  /*2bf0*/  LDSM.16.M88.4 R76, [R223+0x7800] ;  /* 0x00780000df4c783b */ /* 0x000fe80000000200 */
[----:B------:R-:W-:Y:S03]  /*2c00*/  LDSM.16.M88.4 R84, [R217+0x6000] ;  /* 0x00600000d954783b */ /* 0x000fe60000000200 */
[C---:B---3--:R-:W-:Y:S01]  /*2c10*/  HMMA.16816.F32.BF16 R12, R8.reuse, R60, R72 ;  /* 0x0000003c080c723c */ /* 0x048fe20000041848 */
[----:B------:R-:W-:Y:S07]  /*2c20*/  LDSM.16.M88.4 R72, [R223+0x7000] ;  /* 0x00700000df48783b */ /* 0x000fee0000000200 */
[C---:B------:R-:W-:Y:S08]  /*2c30*/  HMMA.16816.F32.BF16 R68, R8.reuse, R52, R48 ;  /* 0x000000340844723c */ /* 0x040ff00000041830 */
[C---:B------:R-:W-:Y:S01]  /*2c40*/  HMMA.16816.F32.BF16 R56, R8.reuse, R62, R64 ;  /* 0x0000003e0838723c */ /* 0x040fe20000041840 */
[----:B------:R-:W3:Y:S07]  /*2c50*/  LDSM.16.M88.4 R64, [R223+0x6800] ;  /* 0x00680000df40783b */ /* 0x000eee0000000200 */
[C---:B------:R-:W-:Y:S08]  /*2c60*/  HMMA.16816.F32.BF16 R52, R8.reuse, R54, R44 ;  /* 0x000000360834723c */ /* 0x040ff0000004182c */
[C---:B--2---:R-:W-:Y:S01]  /*2c70*/  HMMA.16816.F32.BF16 R48, R8.reuse, R40, R32 ;  /* 0x000000280830723c */ /* 0x044fe20000041820 */
[----:B------:R-:W-:Y:S07]  /*2c80*/  LDSM.16.M88.4 R32, [R218+0xe100] ;  /* 0x00e10000da20783b */ /* 0x000fee0000000200 */
[C---:B------:R-:W-:Y:S01]  /*2c90*/  HMMA.16816.F32.BF16 R44, R8.reuse, R42, R28 ;  /* 0x0000002a082c723c */ /* 0x040fe2000004181c */
[----:B------:R-:W-:Y:S07]  /*2ca0*/  LDSM.16.M88.4 R28, [R218+0xe900] ;  /* 0x00e90000da1c783b */ /* 0x000fee0000000200 */
[----:B-1----:R-:W-:Y:S08]  /*2cb0*/  HMMA.16816.F32.BF16 R40, R8, R36, R24 ;  /* 0x000000240828723c */ /* 0x002ff00000041818 */
[----:B------:R-:W-:Y:S01]  /*2cc0*/  HMMA.16816.F32.BF16 R24, R16, R80, R12 ;  /* 0x000000501018723c */ /* 0x000fe2000004180c */
[----:B------:R-:W1:Y:S07]  /*2cd0*/  LDSM.16.M88.4 R12, [R222+0x1c100] ;  /* 0x01c10000de0c783b */ /* 0x000e6e0000000200 */
[----:B------:R-:W-:Y:S01]  /*2ce0*/  HMMA.16816.F32.BF16 R36, R8, R38, R20 ;  /* 0x000000260824723c */ /* 0x000fe20000041814 */
[----:B------:R-:W2:Y:S07]  /*2cf0*/  LDSM.16.M88.4 R8, [R221+0x1c100] ;  /* 0x01c10000dd08783b */ /* 0x000eae0000000200 */
[C---:B------:R-:W-:Y:S01]  /*2d00*/  HMMA.16816.F32.BF16 R20, R16.reuse, R82, R56 ;  /* 0x000000521014723c */ /* 0x040fe20000041838 */
[----:B------:R-:W4:Y:S07]  /*2d10*/  LDSM.16.M88.4 R80, [R218+0xf100] ;  /* 0x00f10000da50783b */ /* 0x000f2e0000000200 */
[C---:B---3--:R-:W-:Y:S08]  /*2d20*/  HMMA.16816.F32.BF16 R68, R16.reuse, R64, R68 ;  /* 0x000000401044723c */ /* 0x048ff00000041844 */
[C---:B------:R-:W-:Y:S08]  /*2d30*/  HMMA.16816.F32.BF16 R64, R16.reuse, R66, R52 ;  /* 0x000000421040723c */ /* 0x040ff00000041834 */
[----:B------:R-:W-:Y:S08]  /*2d40*/  HMMA.16816.F32.BF16 R52, R16, R76, R40 ;  /* 0x0000004c1034723c */ /* 0x000ff00000041828 */
[----:B-1----:R-:W-:Y:S08]  /*2d50*/  HMMA.16816.F32.BF16 R40, R12, R32, R24 ;  /* 0x000000200c28723c */ /* 0x002ff00000041818 */
[C---:B------:R-:W-:Y:S08]  /*2d60*/  HMMA.16816.F32.BF16 R60, R16.reuse, R72, R48 ;  /* 0x00000048103c723c */ /* 0x040ff00000041830 */
[C---:B------:R-:W-:Y:S01]  /*2d70*/  HMMA.16816.F32.BF16 R48, R16.reuse, R78, R36 ;  /* 0x0000004e1030723c */ /* 0x040fe20000041824 */
[----:B------:R-:W1:Y:S07]  /*2d80*/  LDSM.16.M88.4 R76, [R217+0x6800] ;  /* 0x00680000d94c783b */ /* 0x000e6e0000000200 */
[----:B------:R-:W-:Y:S01]  /*2d90*/  HMMA.16816.F32.BF16 R56, R16, R74, R44 ;  /* 0x0000004a1038723c */ /* 0x000fe2000004182c */
[----:B------:R-:W3:Y:S04]  /*2da0*/  LDSM.16.M88.4 R72, [R217+0x7000] ;  /* 0x00700000d948783b */ /* 0x000ee80000000200 */
[----:B------:R-:W5:Y:S01]  /*2db0*/  LDSM.16.M88.4 R44, [R217+0x7800] ;  /* 0x00780000d92c783b */ /* 0x000f620000000200 */
[----:B------:R-:W-:-:S04]  /*2dc0*/  DEPBAR.LE SB0, 0x0 ;  /* 0x000080000000791a */ /* 0x000fc80000000000 */
[----:B--2---:R-:W-:Y:S08]  /*2dd0*/  HMMA.16816.F32.BF16 R40, R8, R84, R40 ;  /* 0x000000540828723c */ /* 0x004ff00000041828 */
[C---:B------:R-:W-:Y:S08]  /*2de0*/  HMMA.16816.F32.BF16 R36, R12.reuse, R34, R20 ;  /* 0x000000220c24723c */ /* 0x040ff00000041814 */
[C---:B------:R-:W-:Y:S08]  /*2df0*/  HMMA.16816.F32.BF16 R32, R12.reuse, R28, R68 ;  /* 0x0000001c0c20723c */ /* 0x040ff00000041844 */
[----:B------:R-:W-:Y:S01]  /*2e00*/  HMMA.16816.F32.BF16 R28, R12, R30, R64 ;  /* 0x0000001e0c1c723c */ /* 0x000fe20000041840 */
[----:B------:R-:W-:-:S07]  /*2e10*/  FMUL.FTZ R2, R40, c[0x0][0x320] ;  /* 0x0000c80028027a20 */ /* 0x000fce0000410000 */
[C---:B----4-:R-:W-:Y:S08]  /*2e20*/  HMMA.16816.F32.BF16 R24, R12.reuse, R80, R60 ;  /* 0x000000500c18723c */ /* 0x050ff0000004183c */
[C---:B------:R-:W-:Y:S08]  /*2e30*/  HMMA.16816.F32.BF16 R20, R12.reuse, R82, R56 ;  /* 0x000000520c14723c */ /* 0x040ff00000041838 */
[C---:B------:R-:W-:Y:S08]  /*2e40*/  HMMA.16816.F32.BF16 R16, R12.reuse, R88, R52 ;  /* 0x000000580c10723c */ /* 0x040ff00000041834 */
[----:B------:R-:W-:Y:S08]  /*2e50*/  HMMA.16816.F32.BF16 R12, R12, R90, R48 ;  /* 0x0000005a0c0c723c */ /* 0x000ff00000041830 */
[C---:B-1----:R-:W-:Y:S08]  /*2e60*/  HMMA.16816.F32.BF16 R52, R8.reuse, R76, R32 ;  /* 0x0000004c0834723c */ /* 0x042ff00000041820 */
[C---:B------:R-:W-:Y:S01]  /*2e70*/  HMMA.16816.F32.BF16 R76, R8.reuse, R78, R28 ;  /* 0x0000004e084c723c */ /* 0x040fe2000004181c */
[----:B------:R1:W2:Y:S07]  /*2e80*/  MUFU.TANH R28, R2 ;  /* 0x00000002001c7308 */ /* 0x0002ae0000002400 */
[C---:B---3--:R-:W-:Y:S08]  /*2e90*/  HMMA.16816.F32.BF16 R48, R8.reuse, R72, R24 ;  /* 0x000000480830723c */ /* 0x048ff00000041818 */
[----:B------:R-:W-:Y:S01]  /*2ea0*/  HMMA.16816.F32.BF16 R84, R8, R86, R36 ;  /* 0x000000560854723c */ /* 0x000fe20000041824 */
[----:B-1----:R-:W-:-:S04]  /*2eb0*/  FMUL.FTZ R2, R41, c[0x0][0x320] ;  /* 0x0000c80029027a20 */ /* 0x002fc80000410000 */
[----:B------:R1:W3:Y:S03]  /*2ec0*/  MUFU.TANH R27, R2 ;  /* 0x00000002001b7308 */ /* 0x0002e60000002400 */
[C---:B-----5:R-:W-:Y:S08]  /*2ed0*/  HMMA.16816.F32.BF16 R36, R8.reuse, R44, R16 ;  /* 0x0000002c0824723c */ /* 0x060ff00000041810 */
[----:B------:R-:W-:Y:S01]  /*2ee0*/  HMMA.16816.F32.BF16 R32, R8, R74, R20 ;  /* 0x0000004a0820723c */ /* 0x000fe20000041814 */
[----:B-1----:R-:W-:-:S07]  /*2ef0*/  FMUL.FTZ R2, R42, c[0x0][0x320] ;  /* 0x0000c8002a027a20 */ /* 0x002fce0000410000 */
[----:B------:R-:W-:Y:S01]  /*2f00*/  HMMA.16816.F32.BF16 R44, R8, R46, R12 ;  /* 0x0000002e082c723c */ /* 0x000fe2000004180c */
[----:B------:R1:W4:Y:S01]  /*2f10*/  MUFU.TANH R31, R2 ;  /* 0x00000002001f7308 */ /* 0x0003220000002400 */
[----:B------:R-:W-:Y:S06]  /*2f20*/  BAR.SYNC.DEFER_BLOCKING 0x0 ;  /* 0x0000000000007b1d */ /* 0x000fec0000010000 */
[----:B------:R-:W-:Y:S05]  /*2f30*/  @P0 BRA `(.L_x_974) ;  /* 0x000004f000000947 */ /* 0x000fea0003800000 */
[----:B--23--:R-:W-:Y:S01]  /*2f40*/  IADD3 R3, R251, UR10, R96 ;  /* 0x0000000afb037c10 */ /* 0x00cfe2000fffe060 */
[----:B------:R-:W-:-:S03]  /*2f50*/  IMAD.MOV.U32 R240, RZ, RZ, RZ ;  /* 0x000000fffff07224 */ /* 0x000fc600078e00ff */
[----:B------:R-:W-:-:S05]  /*2f60*/  IADD3 R3, R3, -0x40, RZ ;  /* 0xffffffc003037810 */ /* 0x000fca0007ffe0ff */
[----:B------:R-:W-:-:S04]  /*2f70*/  @P3 IMAD.HI.U32 R5, R3, c[0x0][0x2bc], RZ ;  /* 0x0000af0003053a27 */ /* 0x000fc800078e00ff */
[----:B-1----:R-:W-:Y:S01]  /*2f80*/  IMAD.MOV.U32 R2, RZ, RZ, R3 ;  /* 0x000000ffff027224 */ /* 0x002fe200078e0003 */
[----:B------:R-:W-:-:S04]  /*2f90*/  @P3 SHF.R.U32.HI R2, RZ, c[0x0][0x2c0], R5 ;  /* 0x0000b000ff023a19 */ /* 0x000fc80000011605 */
[----:B------:R-:W-:-:S04]  /*2fa0*/  @!P1 IADD3 R5, P0, R2, UR12, RZ ;  /* 0x0000000c02059c10 */ /* 0x000fc8000ff1e0ff */
[----:B------:R-:W-:Y:S02]  /*2fb0*/  @!P1 LEA.HI.X.SX32 R7, R2, UR6, 0x1, P0 ;  /* 0x0000000602079c11 */ /* 0x000fe400080f0eff */
[----:B------:R-:W-:-:S04]  /*2fc0*/  @!P1 LEA R6, P0, R5, c[0x0][0x2a0], 0x2 ;  /* 0x0000a80005069a11 */ /* 0x000fc800078010ff */
[----:B------:R-:W-:-:S05]  /*2fd0*/  @!P1 LEA.HI.X R7, R5, c[0x0][0x2a4], R7, 0x2, P0 ;  /* 0x0000a90005079a11 */ /* 0x000fca00000f1407 */
[----:B------:R1:W2:Y:S01]  /*2fe0*/  @!P1 LDG.E R240, [R6.64] ;  /* 0x0000001006f09981 */ /* 0x0002a2000c1e1900 */
[----:B------:R-:W-:Y:S01]  /*2ff0*/  IMAD.MOV R2, RZ, RZ, -R2 ;  /* 0x000000ffff027224 */ /* 0x000fe200078e0a02 */
[C---:B------:R-:W-:Y:S01]  /*3000*/  ISETP.GE.AND P2, PT, R252.reuse, c[0x0][0x1d4], PT ;  /* 0x00007500fc007a0c */ /* 0x040fe20003f46270 */
[----:B------:R-:W-:Y:S01]  /*3010*/  IMAD.SHL.U32 R11, R252, 0x2, RZ ;  /* 0x00000002fc0b7824 */ /* 0x000fe200078e00ff */
[----:B------:R-:W-:Y:S01]  /*3020*/  SEL R26, RZ, 0x10, P6 ;  /* 0x00000010ff1a7807 */ /* 0x000fe20003000000 */
[----:B------:R-:W-:Y:S01]  /*3030*/  IMAD R242, R2, c[0x0][0x2b8], R3 ;  /* 0x0000ae0002f27a24 */ /* 0x000fe200078e0203 */
[----:B------:R-:W-:Y:S01]  /*3040*/  SEL R24, RZ, 0x10, P2 ;  /* 0x00000010ff187807 */ /* 0x000fe20001000000 */
[----:B------:R-:W-:Y:S01]  /*3050*/  IMAD.SHL.U32 R20, R104, 0x2, RZ ;  /* 0x0000000268147824 */ /* 0x000fe200078e00ff */
[----:B------:R-:W-:Y:S01]  /*3060*/  IADD3 R10, -R26, 0x10, RZ ;  /* 0x000000101a0a7810 */ /* 0x000fe20007ffe1ff */
[----:B------:R-:W-:Y:S01]  /*3070*/  IMAD.SHL.U32 R22, R250, 0x2, RZ ;  /* 0x00000002fa167824 */ /* 0x000fe200078e00ff */
[----:B------:R-:W-:-:S02]  /*3080*/  SHF.R.S32.HI R2, RZ, 0x1f, R242 ;  /* 0x0000001fff027819 */ /* 0x000fc400000114f2 */
[----:B------:R-:W-:Y:S02]  /*3090*/  LOP3.LUT R10, R10, 0xf, RZ, 0xc0, !PT ;  /* 0x0000000f0a0a7812 */ /* 0x000fe400078ec0ff */
[----:B------:R-:W-:Y:S01]  /*30a0*/  SEL R25, RZ, 0x10, P5 ;  /* 0x00000010ff197807 */ /* 0x000fe20002800000 */
[----:B------:R-:W-:Y:S01]  /*30b0*/  IMAD R5, R2, c[0x0][0x1e0], RZ ;  /* 0x0000780002057a24 */ /* 0x000fe200078e02ff */
[----:B------:R-:W-:Y:S01]  /*30c0*/  SHF.L.U64.HI R9, R107, 0x1, R108 ;  /* 0x000000016b097819 */ /* 0x000fe2000001026c */
[----:B------:R-:W-:Y:S01]  /*30d0*/  IMAD.WIDE.U32 R2, R242, c[0x0][0x1e0], RZ ;  /* 0x00007800f2027a25 */ /* 0x000fe200078e00ff */
[----:B------:R-:W-:Y:S02]  /*30e0*/  SHF.L.U64.HI R21, R104, 0x1, R106 ;  /* 0x0000000168157819 */ /* 0x000fe4000001026a */
[----:B------:R-:W-:Y:S01]  /*30f0*/  SHF.L.U64.HI R23, R250, 0x1, R103 ;  /* 0x00000001fa177819 */ /* 0x000fe20000010267 */
[----:B------:R-:W-:-:S04]  /*3100*/  IMAD R5, R242, c[0x0][0x1e4], R5 ;  /* 0x00007900f2057a24 */ /* 0x000fc800078e0205 */
[----:B------:R-:W-:Y:S01]  /*3110*/  IMAD.IADD R3, R3, 0x1, R5 ;  /* 0x0000000103037824 */ /* 0x000fe200078e0205 */
[----:B-1----:R-:W-:-:S04]  /*3120*/  IADD3 R7, -R24, 0x10, RZ ;  /* 0x0000001018077810 */ /* 0x002fc80007ffe1ff */
[----:B------:R-:W-:Y:S02]  /*3130*/  LOP3.LUT R8, R7, 0xf, RZ, 0xc0, !PT ;  /* 0x0000000f07087812 */ /* 0x000fe400078ec0ff */
[----:B------:R-:W-:Y:S02]  /*3140*/  SHF.L.U64.HI R7, R252, 0x1, R109 ;  /* 0x00000001fc077819 */ /* 0x000fe4000001026d */
[----:B--2---:R-:W-:Y:S01]  /*3150*/  SHF.R.S32.HI R5, RZ, 0x1f, R240 ;  /* 0x0000001fff057819 */ /* 0x004fe200000114f0 */
[----:B------:R-:W-:-:S04]  /*3160*/  IMAD.WIDE.U32 R2, R240, c[0x0][0x1f0], R2 ;  /* 0x00007c00f0027a25 */ /* 0x000fc800078e0002 */
[----:B------:R-:W-:Y:S01]  /*3170*/  IMAD R5, R5, c[0x0][0x1f0], RZ ;  /* 0x00007c0005057a24 */ /* 0x000fe200078e02ff */
[----:B------:R-:W-:-:S03]  /*3180*/  IADD3 R2, P0, R2, UR22, RZ ;  /* 0x0000001602027c10 */ /* 0x000fc6000ff1e0ff */
[----:B------:R-:W-:-:S05]  /*3190*/  IMAD R5, R240, c[0x0][0x1f4], R5 ;  /* 0x00007d00f0057a24 */ /* 0x000fca00078e0205 */
[----:B------:R-:W-:Y:S02]  /*31a0*/  IADD3.X R3, R3, UR18, R5, P0, !PT ;  /* 0x0000001203037c10 */ /* 0x000fe400087fe405 */
[----:B------:R-:W-:-:S04]  /*31b0*/  LEA R6, P0, R2, c[0x0][0x1c8], 0x1 ;  /* 0x0000720002067a11 */ /* 0x000fc800078008ff */
[----:B------:R-:W-:Y:S02]  /*31c0*/  LEA.HI.X R5, R2, c[0x0][0x1cc], R3, 0x1, P0 ;  /* 0x0000730002057a11 */ /* 0x000fe400000f0c03 */
[----:B------:R-:W1:Y:S04]  /*31d0*/  SHFL.IDX PT, R2, R6, 0x1, 0x181f ;  /* 0x00381f0006027f89 */ /* 0x000e6800000e0000 */
[----:B------:R-:W2:Y:S01]  /*31e0*/  SHFL.IDX PT, R3, R5, 0x1, 0x181f ;  /* 0x00381f0005037f89 */ /* 0x000ea200000e0000 */
[----:B-1----:R-:W-:Y:S01]  /*31f0*/  IADD3 R18, P2, P0, R8, R2, R11 ;  /* 0x0000000208127210 */ /* 0x002fe2000785e00b */
[----:B------:R-:W-:-:S03]  /*3200*/  IMAD.SHL.U32 R8, R107, 0x2, RZ ;  /* 0x000000026b087824 */ /* 0x000fc600078e00ff */
[-C--:B--2---:R-:W-:Y:S02]  /*3210*/  IADD3.X R19, RZ, R3.reuse, R7, P2, P0 ;  /* 0x00000003ff137210 */ /* 0x084fe400017e0407 */
        /* <DEDUP_REMOVED lines=12> */
[----:B------:R-:W-:Y:S02]  /*32e0*/  ISETP.GE.AND P2, PT, R252, c[0x0][0x1d4], PT ;  /* 0x00007500fc007a0c */ /* 0x000fe40003f46270 */
[----:B-1----:R-:W-:-:S05]  /*32f0*/  IADD3 R10, P0, R2, R11, RZ ;  /* 0x0000000b020a7210 */ /* 0x002fca0007f1e0ff */
[----:B--2---:R-:W-:Y:S01]  /*3300*/  IMAD.X R11, R3, 0x1, R7, P0 ;  /* 0x00000001030b7824 */ /* 0x004fe200000e0607 */
[----:B------:R-:W-:-:S05]  /*3310*/  IADD3 R8, P0, R2, R8, RZ ;  /* 0x0000000802087210 */ /* 0x000fca0007f1e0ff */
        /* <DEDUP_REMOVED lines=17> */
.L_x_974:
[----:B-123--:R-:W-:Y:S01]  /*3430*/  FMUL.FTZ R2, R84, c[0x0][0x320] ;  /* 0x0000c80054027a20 */ /* 0x00efe20000410000 */
[----:B------:R-:W-:Y:S01]  /*3440*/  LOP3.LUT R3, R100, 0xffffffe0, RZ, 0xc0, !PT ;  /* 0xffffffe064037812 */ /* 0x000fe200078ec0ff */
[----:B------:R-:W-:Y:S01]  /*3450*/  UIADD3 UR4, UR8, 0x1, -UR20 ;  /* 0x0000000108047890 */ /* 0x000fe2000fffe814 */
[----:B------:R-:W-:Y:S01]  /*3460*/  LEA.HI R5, R101, R105, RZ, 0x2 ;  /* 0x0000006965057211 */ /* 0x000fe200078f10ff */
[----:B------:R1:W2:Y:S01]  /*3470*/  MUFU.TANH R25, R2 ;  /* 0x0000000200197308 */ /* 0x0002a20000002400 */
[----:B------:R-:W-:Y:S01]  /*3480*/  SHF.R.S32.HI R6, RZ, 0x1f, R99 ;  /* 0x0000001fff067819 */ /* 0x000fe20000011463 */
[----:B------:R-:W-:Y:S01]  /*3490*/  ULDC UR5, c[0x0][0x324] ;  /* 0x0000c90000057ab9 */ /* 0x000fe20000000800 */
[----:B------:R-:W-:Y:S01]  /*34a0*/  LOP3.LUT R5, R5, 0xfffffffc, RZ, 0xc0, !PT ;  /* 0xfffffffc05057812 */ /* 0x000fe200078ec0ff */
[----:B------:R-:W0:Y:S01]  /*34b0*/  LDGDEPBAR ;  /* 0x00000000000079af */ /* 0x000e220000000000 */
[----:B------:R-:W-:Y:S02]  /*34c0*/  LEA.HI R6, R6, R99, RZ, 0x3 ;  /* 0x0000006306067211 */ /* 0x000fe400078f18ff */
[----:B------:R-:W-:-:S02]  /*34d0*/  PLOP3.LUT P0, PT, PT, PT, UP2, 0x80, 0x0 ;  /* 0x000000000000781c */ /* 0x000fc40003f0f028 */
[----:B------:R-:W-:-:S04]  /*34e0*/  LOP3.LUT R6, R6, 0xffffff8, RZ, 0xc0, !PT ;  /* 0x0ffffff806067812 */ /* 0x000fc800078ec0ff */
[----:B------:R-:W-:Y:S01]  /*34f0*/  IADD3 R9, -R6, R99, RZ ;  /* 0x0000006306097210 */ /* 0x000fe20007ffe1ff */
[----:B-1----:R-:W-:-:S04]  /*3500*/  FMUL.FTZ R2, R85, c[0x0][0x320] ;  /* 0x0000c80055027a20 */ /* 0x002fc80000410000 */
[----:B------:R1:W3:Y:S02]  /*3510*/  MUFU.TANH R24, R2 ;  /* 0x0000000200187308 */ /* 0x0002e40000002400 */
[----:B-1----:R-:W-:-:S06]  /*3520*/  FMUL.FTZ R2, R52, c[0x0][0x320] ;  /* 0x0000c80034027a20 */ /* 0x002fcc0000410000 */
[----:B------:R1:W4:Y:S02]  /*3530*/  MUFU.TANH R23, R2 ;  /* 0x0000000200177308 */ /* 0x0003240000002400 */
[----:B-1----:R-:W-:-:S06]  /*3540*/  FMUL.FTZ R2, R53, c[0x0][0x320] ;  /* 0x0000c80035027a20 */ /* 0x002fcc0000410000 */
[----:B------:R1:W1:Y:S02]  /*3550*/  MUFU.TANH R22, R2 ;  /* 0x0000000200167308 */ /* 0x0002640000002400 */
[----:B-1----:R-:W-:-:S06]  /*3560*/  FMUL.FTZ R2, R76, c[0x0][0x320] ;  /* 0x0000c8004c027a20 */ /* 0x002fcc0000410000 */
[----:B------:R1:W1:Y:S02]  /*3570*/  MUFU.TANH R21, R2 ;  /* 0x0000000200157308 */ /* 0x0002640000002400 */
[----:B-1----:R-:W-:Y:S02]  /*3580*/  IMAD.IADD R2, R105, 0x1, -R3 ;  /* 0x0000000169027824 */ /* 0x002fe400078e0a03 */
[----:B------:R-:W-:-:S03]  /*3590*/  FMUL.FTZ R3, R77, c[0x0][0x320] ;  /* 0x0000c8004d037a20 */ /* 0x000fc60000410000 */
[----:B------:R-:W-:Y:S01]  /*35a0*/  SHF.R.S32.HI R7, RZ, 0x1f, R2 ;  /* 0x0000001fff077819 */ /* 0x000fe20000011402 */
[----:B------:R1:W1:Y:S02]  /*35b0*/  MUFU.TANH R20, R3 ;  /* 0x0000000300147308 */ /* 0x0002640000002400 */
[----:B-1----:R-:W-:Y:S01]  /*35c0*/  IMAD.IADD R3, R105, 0x1, -R5 ;  /* 0x0000000169037824 */ /* 0x002fe200078e0a05 */
[----:B------:R-:W-:Y:S01]  /*35d0*/  LEA.HI R5, R7, R2, RZ, 0x2 ;  /* 0x0000000207057211 */ /* 0x000fe200078f10ff */
[----:B------:R-:W-:-:S03]  /*35e0*/  FMUL.FTZ R7, R48, c[0x0][0x320] ;  /* 0x0000c80030077a20 */ /* 0x000fc60000410000 */
[----:B------:R-:W-:Y:S01]  /*35f0*/  LEA.HI R8, R3, R3, RZ, 0x1 ;  /* 0x0000000303087211 */ /* 0x000fe200078f08ff */
[----:B------:R1:W1:Y:S01]  /*3600*/  MUFU.TANH R19, R7 ;  /* 0x0000000700137308 */ /* 0x0002620000002400 */
[----:B------:R-:W-:Y:S02]  /*3610*/  LEA.HI.SX32 R6, R5, UR25, 0x1e ;  /* 0x0000001905067c11 */ /* 0x000fe4000f8ff2ff */
[----:B------:R-:W-:-:S05]  /*3620*/  LOP3.LUT R8, R8, 0x1ffffffe, RZ, 0xc0, !PT ;  /* 0x1ffffffe08087812 */ /* 0x000fca00078ec0ff */
[----:B------:R-:W-:Y:S02]  /*3630*/  IMAD.IADD R3, R3, 0x1, -R8 ;  /* 0x0000000103037824 */ /* 0x000fe400078e0a08 */
[----:B-1----:R-:W-:Y:S02]  /*3640*/  IMAD R7, R9, 0x10, R6 ;  /* 0x0000001009077824 */ /* 0x002fe400078e0206 */
[----:B------:R-:W-:-:S03]  /*3650*/  FMUL.FTZ R6, R49, c[0x0][0x320] ;  /* 0x0000c80031067a20 */ /* 0x000fc60000410000 */
[----:B------:R-:W-:Y:S01]  /*3660*/  LEA R10, R3, R7, 0x3 ;  /* 0x00000007030a7211 */ /* 0x000fe200078e18ff */
[----:B------:R-:W-:Y:S01]  /*3670*/  FMUL.FTZ R3, R32, c[0x0][0x320] ;  /* 0x0000c80020037a20 */ /* 0x000fe20000410000 */
[----:B------:R1:W1:Y:S03]  /*3680*/  MUFU.TANH R18, R6 ;  /* 0x0000000600127308 */ /* 0x0002660000002400 */
[----:B------:R-:W-:Y:S01]  /*3690*/  IMAD.MOV.U32 R7, RZ, RZ, R10 ;  /* 0x000000ffff077224 */ /* 0x000fe200078e000a */
[----:B------:R5:W-:Y:S04]  /*36a0*/  STL [R1+0xc], R10 ;  /* 0x00000c0a01007387 */ /* 0x000be80000100800 */
[----:B------:R2:W2:Y:S01]  /*36b0*/  MUFU.TANH R17, R3 ;  /* 0x0000000300117308 */ /* 0x0004a20000002400 */
[----:B-1----:R-:W-:Y:S01]  /*36c0*/  @P0 IMAD.HI.U32 R6, R10, c[0x0][0x2c8], RZ ;  /* 0x0000b2000a060a27 */ /* 0x002fe200078e00ff */
[----:B------:R-:W-:-:S03]  /*36d0*/  PLOP3.LUT P0, PT, PT, PT, UP2, 0x80, 0x0 ;  /* 0x000000000000781c */ /* 0x000fc60003f0f028 */
[----:B--2---:R-:W-:-:S04]  /*36e0*/  FMUL.FTZ R3, R33, c[0x0][0x320] ;  /* 0x0000c80021037a20 */ /* 0x004fc80000410000 */
[----:B------:R1:W2:Y:S06]  /*36f0*/  MUFU.TANH R16, R3 ;  /* 0x0000000300107308 */ /* 0x0002ac0000002400 */
[----:B------:R-:W-:Y:S02]  /*3700*/  @P0 SHF.R.U32.HI R7, RZ, c[0x0][0x2cc], R6 ;  /* 0x0000b300ff070a19 */ /* 0x000fe40000011606 */
[----:B------:R-:W-:-:S03]  /*3710*/  PLOP3.LUT P0, PT, PT, PT, UP1, 0x40, 0x0 ;  /* 0x000000000000781c */ /* 0x000fc60003f0e818 */
[----:B------:R-:W2:Y:S01]  /*3720*/  SHFL.IDX PT, R6, R7, RZ, 0x1c1f ;  /* 0x001c1fff07067589 */ /* 0x000ea200000e0000 */
[----:B-1----:R-:W-:-:S04]  /*3730*/  FMUL.FTZ R3, R36, c[0x0][0x320] ;  /* 0x0000c80024037a20 */ /* 0x002fc80000410000 */
[----:B------:R1:W1:Y:S02]  /*3740*/  MUFU.TANH R15, R3 ;  /* 0x00000003000f7308 */ /* 0x0002640000002400 */
[----:B-1----:R-:W-:-:S06]  /*3750*/  FMUL.FTZ R3, R37, c[0x0][0x320] ;  /* 0x0000c80025037a20 */ /* 0x002fcc0000410000 */
[----:B------:R1:W1:Y:S02]  /*3760*/  MUFU.TANH R14, R3 ;  /* 0x00000003000e7308 */ /* 0x0002640000002400 */
[----:B-1----:R-:W-:Y:S01]  /*3770*/  LOP3.LUT R3, R5, 0x7ffffffc, RZ, 0xc0, !PT ;  /* 0x7ffffffc05037812 */ /* 0x002fe200078ec0ff */
[----:B------:R-:W-:-:S04]  /*3780*/  FMUL.FTZ R5, R44, c[0x0][0x320] ;  /* 0x0000c8002c057a20 */ /* 0x000fc80000410000 */
[----:B------:R-:W-:Y:S01]  /*3790*/  IMAD.IADD R3, R2, 0x1, -R3 ;  /* 0x0000000102037824 */ /* 0x000fe200078e0a03 */
[----:B------:R-:W-:Y:S01]  /*37a0*/  MOV R2, UR4 ;  /* 0x0000000400027c02 */ /* 0x000fe20008000f00 */
[----:B------:R-:W-:Y:S01]  /*37b0*/  ULDC UR4, c[0x0][0x1d0] ;  /* 0x0000740000047ab9 */ /* 0x000fe20000000800 */
[----:B------:R2:W1:Y:S01]  /*37c0*/  MUFU.TANH R13, R5 ;  /* 0x00000005000d7308 */ /* 0x0004620000002400 */
[----:B------:R-:W-:Y:S01]  /*37d0*/  IMAD.SHL.U32 R32, R3, 0x2, RZ ;  /* 0x0000000203207824 */ /* 0x000fe200078e00ff */
[----:B------:R-:W-:Y:S01]  /*37e0*/  UIMAD UR4, UR11, UR4, -UR20 ;  /* 0x000000040b0472a4 */ /* 0x000fe2000f8e0a14 */
[----:B------:R-:W-:Y:S01]  /*37f0*/  FMUL.FTZ R3, R45, c[0x0][0x320] ;  /* 0x0000c8002d037a20 */ /* 0x000fe20000410000 */
[----:B------:R-:W-:Y:S02]  /*3800*/  ULOP3.LUT UR20, URZ, UR5, URZ, 0x33, !UPT ;  /* 0x000000053f147292 */ /* 0x000fe4000f8e333f */
[----:B------:R1:W-:Y:S01]  /*3810*/  STL [R1+0x8], R32 ;  /* 0x0000082001007387 */ /* 0x0003e20000100800 */
[----:B------:R-:W-:Y:S01]  /*3820*/  IADD3 R2, R2, -c[0x0][0x168], -R32 ;  /* 0x80005a0002027a10 */ /* 0x000fe20007ffe820 */
[----:B------:R3:W1:Y:S01]  /*3830*/  MUFU.TANH R12, R3 ;  /* 0x00000003000c7308 */ /* 0x0006620000002400 */
[----:B-----5:R-:W-:-:S02]  /*3840*/  IADD3 R10, -R32, UR4, RZ ;  /* 0x00000004200a7c10 */ /* 0x020fc4000fffe1ff */
[C---:B------:R-:W-:Y:S02]  /*3850*/  IADD3 R9, R2.reuse, c[0x0][0x328], RZ ;  /* 0x0000ca0002097a10 */ /* 0x040fe40007ffe0ff */
[----:B------:R-:W-:Y:S01]  /*3860*/  IADD3 R11, R2, UR20, RZ ;  /* 0x00000014020b7c10 */ /* 0x000fe2000fffe0ff */
[----:B------:R-:W-:Y:S01]  /*3870*/  IMAD.IADD R2, R98, 0x1, R97 ;  /* 0x0000000162027824 */ /* 0x000fe200078e0261 */
[----:B--2---:R-:W-:-:S04]  /*3880*/  IADD3 R5, R9, R6, RZ ;  /* 0x0000000609057210 */ /* 0x004fc80007ffe0ff */
[----:B------:R-:W-:Y:S02]  /*3890*/  IMNMX R5, R5, R10, PT ;  /* 0x0000000a05057217 */ /* 0x000fe40003800200 */
[----:B---3--:R-:W-:Y:S01]  /*38a0*/  IADD3 R3, R11, R6, RZ ;  /* 0x000000060b037210 */ /* 0x008fe20007ffe0ff */
[----:B------:R-:W-:Y:S05]  /*38b0*/  @P0 BRA `(.L_x_975) ;  /* 0x0000016000000947 */ /* 0x000fea0003800000 */
[----:B----4-:R-:W-:Y:S01]  /*38c0*/  IMAD.U32 R8, RZ, RZ, UR8 ;  /* 0x00000008ff087e24 */ /* 0x010fe2000f8e00ff */
        /* <DEDUP_REMOVED lines=11> */
.L_x_977:
[----:B------:R-:W-:-:S04]  /*3980*/  MOV R8, c[0x0][0x32c] ;  /* 0x0000cb0000087a02 */ /* 0x000fc80000000f00 */
[----:B------:R-:W-:-:S13]  /*3990*/  ISETP.NE.AND P0, PT, R8, 0x1, PT ;  /* 0x000000010800780c */ /* 0x000fda0003f05270 */
[----:B------:R-:W-:-:S05]  /*39a0*/  @P0 IMAD.HI.U32 R8, R6, c[0x0][0x330], RZ ;  /* 0x0000cc0006080a27 */ /* 0x000fca00078e00ff */
[----:B------:R-:W-:Y:S02]  /*39b0*/  @P0 SHF.R.U32.HI R6, RZ, c[0x0][0x334], R8 ;  /* 0x0000cd00ff060a19 */ /* 0x000fe40000011608 */
.L_x_978:
[----:B------:R-:W-:Y:S05]  /*39c0*/  BSYNC B0 ;  /* 0x0000000000007941 */ /* 0x000fea0003800000 */
.L_x_976:
[----:B------:R-:W-:-:S04]  /*39d0*/  IMAD R6, R6, c[0x0][0x32c], -R96 ;  /* 0x0000cb0006067a24 */ /* 0x000fc800078e0a60 */
[----:B------:R-:W-:-:S05]  /*39e0*/  IMAD.IADD R6, R6, 0x1, -R32 ;  /* 0x0000000106067824 */ /* 0x000fca00078e0a20 */
[----:B------:R-:W-:Y:S02]  /*39f0*/  IADD3 R8, R6, c[0x0][0x32c], RZ ;  /* 0x0000cb0006087a10 */ /* 0x000fe40007ffe0ff */
[----:B------:R-:W-:Y:S02]  /*3a00*/  IMNMX R3, R3, R6, !PT ;  /* 0x0000000603037217 */ /* 0x000fe40007800200 */
[----:B------:R-:W-:Y:S02]  /*3a10*/  IMNMX R5, R5, R8, PT ;  /* 0x0000000805057217 */ /* 0x000fe40003800200 */
.L_x_975:
[----:B----4-:R-:W-:Y:S01]  /*3a20*/  ISETP.LT.AND P2, PT, RZ, UR21, PT ;  /* 0x00000015ff007c0c */ /* 0x010fe2000bf41270 */
[----:B------:R-:W2:Y:S03]  /*3a30*/  SHFL.IDX PT, R6, R7, 0x1, 0x1c1f ;  /* 0x003c1f0007067f89 */ /* 0x000ea600000e0000 */
[----:B------:R-:W-:-:S04]  /*3a40*/  ISETP.GT.AND P0, PT, R3, RZ, P2 ;  /* 0x000000ff0300720c */ /* 0x000fc80001704270 */
        /* <DEDUP_REMOVED lines=43> */
[----:B-1----:R-:W-:Y:S02]  /*3d00*/  FSEL R189, R13, -INF , !P0 ;  /* 0xff8000000dbd7808 */ /* 0x002fe40004000000 */
[----:B------:R-:W-:Y:S01]  /*3d10*/  ISETP.GT.AND P0, PT, R3, 0x39, P2 ;  /* 0x000000390300780c */ /* 0x000fe20001704270 */
[----:B------:R-:W-:-:S03]  /*3d20*/  FMUL.FTZ R3, R51, c[0x0][0x320] ;  /* 0x0000c80033037a20 */ /* 0x000fc60000410000 */
[----:B------:R-:W-:Y:S01]  /*3d30*/  ISETP.LT.OR P0, PT, R5, 0x3a, P0 ;  /* 0x0000003a0500780c */ /* 0x000fe20000701670 */
[----:B------:R1:W3:Y:S03]  /*3d40*/  MUFU.TANH R25, R3 ;  /* 0x0000000300197308 */ /* 0x0002e60000002400 */
[----:B------:R-:W-:Y:S02]  /*3d50*/  FSEL R5, R12, -INF , !P0 ;  /* 0xff8000000c057808 */ /* 0x000fe40004000000 */
[----:B------:R-:W-:-:S03]  /*3d60*/  PLOP3.LUT P0, PT, PT, PT, UP1, 0x40, 0x0 ;  /* 0x000000000000781c */ /* 0x000fc60003f0e818 */
[----:B------:R2:W-:Y:S01]  /*3d70*/  STL [R1+0x10], R5 ;  /* 0x0000100501007387 */ /* 0x0005e20000100800 */
[----:B-1----:R-:W-:-:S04]  /*3d80*/  FMUL.FTZ R3, R86, c[0x0][0x320] ;  /* 0x0000c80056037a20 */ /* 0x002fc80000410000 */
[----:B------:R1:W4:Y:S01]  /*3d90*/  MUFU.TANH R23, R3 ;  /* 0x0000000300177308 */ /* 0x0003220000002400 */
[----:B--2---:R-:W-:Y:S02]  /*3da0*/  IMAD.IADD R5, R9, 0x1, R6 ;  /* 0x0000000109057824 */ /* 0x004fe400078e0206 */
[----:B-1----:R-:W-:-:S03]  /*3db0*/  FMUL.FTZ R3, R87, c[0x0][0x320] ;  /* 0x0000c80057037a20 */ /* 0x002fc60000410000 */
[----:B------:R-:W-:Y:S02]  /*3dc0*/  IMNMX R5, R5, R10, PT ;  /* 0x0000000a05057217 */ /* 0x000fe40003800200 */
[----:B------:R1:W2:Y:S02]  /*3dd0*/  MUFU.TANH R22, R3 ;  /* 0x0000000300167308 */ /* 0x0002a40000002400 */
[----:B-1----:R-:W-:-:S06]  /*3de0*/  FMUL.FTZ R3, R34, c[0x0][0x320] ;  /* 0x0000c80022037a20 */ /* 0x002fcc0000410000 */
[----:B------:R1:W1:Y:S02]  /*3df0*/  MUFU.TANH R21, R3 ;  /* 0x0000000300157308 */ /* 0x0002640000002400 */
        /* <DEDUP_REMOVED lines=22> */
[----:B-1----:R-:W-:Y:S01]  /*3f60*/  IMAD.IADD R3, R11, 0x1, R6 ;  /* 0x000000010b037824 */ /* 0x002fe200078e0206 */
[----:B------:R-:W-:Y:S05]  /*3f70*/  @P0 BRA `(.L_x_979) ;  /* 0x0000016000000947 */ /* 0x000fea0003800000 */
[----:B--234-:R-:W-:Y:S01]  /*3f80*/  IMAD.U32 R7, RZ, RZ, UR8 ;  /* 0x00000008ff077e24 */ /* 0x01cfe2000f8e00ff */
        /* <DEDUP_REMOVED lines=11> */
.L_x_981:
[----:B------:R-:W-:-:S04]  /*4040*/  MOV R7, c[0x0][0x32c] ;  /* 0x0000cb0000077a02 */ /* 0x000fc80000000f00 */
[----:B------:R-:W-:-:S13]  /*4050*/  ISETP.NE.AND P0, PT, R7, 0x1, PT ;  /* 0x000000010700780c */ /* 0x000fda0003f05270 */
[----:B------:R-:W-:-:S05]  /*4060*/  @P0 IMAD.HI.U32 R7, R6, c[0x0][0x330], RZ ;  /* 0x0000cc0006070a27 */ /* 0x000fca00078e00ff */
[----:B------:R-:W-:Y:S02]  /*4070*/  @P0 SHF.R.U32.HI R6, RZ, c[0x0][0x334], R7 ;  /* 0x0000cd00ff060a19 */ /* 0x000fe40000011607 */
.L_x_982:
[----:B------:R-:W-:Y:S05]  /*4080*/  BSYNC B0 ;  /* 0x0000000000007941 */ /* 0x000fea0003800000 */
.L_x_980:
[----:B------:R-:W-:-:S04]  /*4090*/  IMAD R6, R6, c[0x0][0x32c], -R96 ;  /* 0x0000cb0006067a24 */ /* 0x000fc800078e0a60 */
[----:B------:R-:W-:-:S05]  /*40a0*/  IMAD.IADD R6, R6, 0x1, -R32 ;  /* 0x0000000106067824 */ /* 0x000fca00078e0a20 */
[----:B------:R-:W-:Y:S02]  /*40b0*/  IADD3 R7, R6, c[0x0][0x32c], RZ ;  /* 0x0000cb0006077a10 */ /* 0x000fe40007ffe0ff */
[----:B------:R-:W-:Y:S02]  /*40c0*/  IMNMX R3, R3, R6, !PT ;  /* 0x0000000603037217 */ /* 0x000fe40007800200 */
[----:B------:R-:W-:Y:S02]  /*40d0*/  IMNMX R5, R5, R7, PT ;  /* 0x0000000705057217 */ /* 0x000fe40003800200 */
.L_x_979:
[----:B--234-:R-:W-:Y:S01]  /*40e0*/  STL [R1+0x28], R219 ;  /* 0x000028db01007387 */ /* 0x01cfe20000100800 */
[----:B------:R-:W-:Y:S02]  /*40f0*/  ISETP.GT.AND P0, PT, R3, 0x1, P2 ;  /* 0x000000010300780c */ /* 0x000fe40001704270 */
[----:B------:R-:W-:Y:S01]  /*4100*/  FMNMX.FTZ R132, R26, R27, !PT ;  /* 0x0000001b1a847209 */ /* 0x000fe20007810000 */
[----:B------:R1:W-:Y:S01]  /*4110*/  STL [R1+0x24], R218 ;  /* 0x000024da01007387 */ /* 0x0003e20000100800 */
[----:B------:R-:W-:Y:S01]  /*4120*/  IMAD.SHL.U32 R213, R2, 0x2, RZ ;  /* 0x0000000202d57824 */ /* 0x000fe200078e00ff */
[----:B------:R-:W-:-:S02]  /*4130*/  ULDC.64 UR4, c[0x0][0x2c8] ;  /* 0x0000b20000047ab9 */ /* 0x000fc40000000a00 */
[----:B-1----:R-:W2:Y:S01]  /*4140*/  LDL.LU R218, [R1+0x10] ;  /* 0x0000100001da7983 */ /* 0x002ea20000300800 */
[----:B------:R-:W-:Y:S01]  /*4150*/  ISETP.LT.OR P0, PT, R5, 0x2, P0 ;  /* 0x000000020500780c */ /* 0x000fe20000701670 */
[----:B------:R-:W-:Y:S01]  /*4160*/  IMAD R214, R4, 0x2, R213 ;  /* 0x0000000204d67824 */ /* 0x000fe200078e02d5 */
[----:B------:R-:W-:Y:S01]  /*4170*/  FMNMX.FTZ R132, R28, R132, !PT ;  /* 0x000000841c847209 */ /* 0x000fe20007810000 */
[----:B------:R-:W-:Y:S01]  /*4180*/  STL [R1+0x20], R217 ;  /* 0x000020d901007387 */ /* 0x000fe20000100800 */
[----:B------:R-:W-:Y:S01]  /*4190*/  FSEL R12, R12, -INF , !P0 ;  /* 0xff8000000c0c7808 */ /* 0x000fe20004000000 */
[----:B------:R-:W-:Y:S01]  /*41a0*/  IMAD R215, R0, 0x2, R214 ;  /* 0x0000000200d77824 */ /* 0x000fe200078e02d6 */
[----:B------:R-:W-:Y:S01]  /*41b0*/  ISETP.GT.AND P0, PT, R3, 0x8, P2 ;  /* 0x000000080300780c */ /* 0x000fe20001704270 */
[----:B------:R-:W-:Y:S01]  /*41c0*/  STL [R1+0x1c], R212 ;  /* 0x00001cd401007387 */ /* 0x000fe20000100800 */
[----:B------:R-:W-:Y:S02]  /*41d0*/  FMNMX.FTZ R132, R29, R132, !PT ;  /* 0x000000841d847209 */ /* 0x000fe40007810000 */
[----:B------:R-:W-:Y:S01]  /*41e0*/  ISETP.LT.OR P0, PT, R5, 0x9, P0 ;  /* 0x000000090500780c */ /* 0x000fe20000701670 */
[----:B------:R-:W-:Y:S01]  /*41f0*/  LDSM.16.MT88.4 R40, [R213+0x100] ;  /* 0x00010000d528783b */ /* 0x000fe20000004200 */
[----:B------:R-:W-:-:S02]  /*4200*/  FMNMX.FTZ R132, R72, R132, !PT ;  /* 0x0000008448847209 */ /* 0x000fc40007810000 */
[----:B------:R-:W-:Y:S01]  /*4210*/  FSEL R11, R23, -INF , !P0 ;  /* 0xff800000170b7808 */ /* 0x000fe20004000000 */
[----:B------:R-:W-:Y:S01]  /*4220*/  LDSM.16.MT88.4 R36, [R215+0x2100] ;  /* 0x00210000d724783b */ /* 0x000fe20000004200 */
[----:B------:R-:W-:Y:S02]  /*4230*/  ISETP.GT.AND P0, PT, R3, 0x9, P2 ;  /* 0x000000090300780c */ /* 0x000fe40001704270 */
[----:B------:R-:W-:Y:S01]  /*4240*/  FMNMX.FTZ R132, R74, R132, !PT ;  /* 0x000000844a847209 */ /* 0x000fe20007810000 */
[----:B------:R-:W-:Y:S01]  /*4250*/  LDSM.16.MT88.4 R52, [R213+0x4100] ;  /* 0x00410000d534783b */ /* 0x000fe20000004200 */
[----:B------:R-:W-:Y:S02]  /*4260*/  ISETP.LT.OR P0, PT, R5, 0xa, P0 ;  /* 0x0000000a0500780c */ /* 0x000fe40000701670 */
[----:B------:R-:W-:Y:S01]  /*4270*/  FMNMX.FTZ R132, R73, R132, !PT ;  /* 0x0000008449847209 */ /* 0x000fe20007810000 */
[----:B------:R-:W-:Y:S01]  /*4280*/  LDSM.16.MT88.4 R48, [R214+0x4100] ;  /* 0x00410000d630783b */ /* 0x000fe20000004200 */
[----:B------:R-:W-:-:S02]  /*4290*/  FSEL R24, R22, -INF , !P0 ;  /* 0xff80000016187808 */ /* 0x000fc40004000000 */
[----:B------:R-:W-:Y:S02]  /*42a0*/  ISETP.GT.AND P0, PT, R3, 0x10, P2 ;  /* 0x000000100300780c */ /* 0x000fe40001704270 */
[----:B------:R-:W-:Y:S02]  /*42b0*/  FMNMX.FTZ R132, R75, R132, !PT ;  /* 0x000000844b847209 */ /* 0x000fe40007810000 */
[----:B------:R-:W-:Y:S02]  /*42c0*/  ISETP.LT.OR P0, PT, R5, 0x11, P0 ;  /* 0x000000110500780c */ /* 0x000fe40000701670 */
[----:B------:R-:W-:Y:S02]  /*42d0*/  FMNMX.FTZ R132, R165, R132, !PT ;  /* 0x00000084a5847209 */ /* 0x000fe40007810000 */
[----:B------:R-:W-:Y:S02]  /*42e0*/  FSEL R57, R15, -INF , !P0 ;  /* 0xff8000000f397808 */ /* 0x000fe40004000000 */
[----:B------:R-:W-:-:S02]  /*42f0*/  ISETP.GT.AND P0, PT, R3, 0x11, P2 ;  /* 0x000000110300780c */ /* 0x000fc40001704270 */
[----:B------:R-:W-:Y:S02]  /*4300*/  FMNMX.FTZ R132, R166, R132, !PT ;  /* 0x00000084a6847209 */ /* 0x000fe40007810000 */
[----:B------:R-:W-:Y:S02]  /*4310*/  ISETP.LT.OR P0, PT, R5, 0x12, P0 ;  /* 0x000000120500780c */ /* 0x000fe40000701670 */
[----:B------:R-:W-:Y:S02]  /*4320*/  FMNMX.FTZ R132, R167, R132, !PT ;  /* 0x00000084a7847209 */ /* 0x000fe40007810000 */
[----:B------:R-:W-:Y:S02]  /*4330*/  FSEL R56, R14, -INF , !P0 ;  /* 0xff8000000e387808 */ /* 0x000fe40004000000 */
[----:B------:R-:W-:Y:S02]  /*4340*/  ISETP.GT.AND P0, PT, R3, 0x18, P2 ;  /* 0x000000180300780c */ /* 0x000fe40001704270 */
[----:B------:R-:W-:-:S02]  /*4350*/  FMNMX.FTZ R132, R188, R132, !PT ;  /* 0x00000084bc847209 */ /* 0x000fc40007810000 */
[----:B------:R-:W-:Y:S02]  /*4360*/  ISETP.LT.OR P0, PT, R5, 0x19, P0 ;  /* 0x000000190500780c */ /* 0x000fe40000701670 */
[----:B------:R-:W-:Y:S02]  /*4370*/  FMNMX.FTZ R132, R243, R132, !PT ;  /* 0x00000084f3847209 */ /* 0x000fe40007810000 */
[----:B------:R-:W-:Y:S02]  /*4380*/  FSEL R58, R19, -INF , !P0 ;  /* 0xff800000133a7808 */ /* 0x000fe40004000000 */
[----:B------:R-:W-:Y:S02]  /*4390*/  ISETP.GT.AND P0, PT, R3, 0x19, P2 ;  /* 0x000000190300780c */ /* 0x000fe40001704270 */
[----:B------:R-:W-:Y:S02]  /*43a0*/  FMNMX.FTZ R132, R190, R132, !PT ;  /* 0x00000084be847209 */ /* 0x000fe40007810000 */
[----:B------:R-:W-:-:S02]  /*43b0*/  ISETP.LT.OR P0, PT, R5, 0x1a, P0 ;  /* 0x0000001a0500780c */ /* 0x000fc40000701670 */
[----:B------:R-:W-:Y:S02]  /*43c0*/  FMNMX.FTZ R132, R189, R132, !PT ;  /* 0x00000084bd847209 */ /* 0x000fe40007810000 */
[----:B------:R-:W-:Y:S02]  /*43d0*/  FSEL R59, R18, -INF , !P0 ;  /* 0xff800000123b7808 */ /* 0x000fe40004000000 */
[----:B------:R-:W-:Y:S02]  /*43e0*/  ISETP.GT.AND P0, PT, R3, 0x20, P2 ;  /* 0x000000200300780c */ /* 0x000fe40001704270 */
[----:B------:R-:W-:Y:S02]  /*43f0*/  LEA R216, R0, R213, 0x1 ;  /* 0x000000d500d87211 */ /* 0x000fe400078e08ff */
[----:B------:R-:W-:-:S03]  /*4400*/  ISETP.LT.OR P0, PT, R5, 0x21, P0 ;  /* 0x000000210500780c */ /* 0x000fc60000701670 */
[----:B------:R-:W-:Y:S01]  /*4410*/  LDSM.16.MT88.4 R44, [R216+0x4100] ;  /* 0x00410000d82c783b */ /* 0x000fe20000004200 */
        /* <DEDUP_REMOVED lines=10> */
[----:B------:R-:W-:Y:S01]  /*44c0*/  ISETP.GT.AND P0, PT, R3, 0x30, P2 ;  /* 0x000000300300780c */ /* 0x000fe20001704270 */
[----:B------:R-:W-:Y:S03]  /*44d0*/  LDSM.16.MT88.4 R20, [R214+0x100] ;  /* 0x00010000d614783b */ /* 0x000fe60000004200 */
        /* <DEDUP_REMOVED lines=9> */
[----:B------:R-:W-:-:S04]  /*4570*/  ISETP.GT.AND P0, PT, R3, RZ, P2 ;  /* 0x000000ff0300720c */ /* 0x000fc80001704270 */
[----:B------:R-:W-:-:S04]  /*4580*/  ISETP.LT.OR P0, PT, R5, 0x1, P0 ;  /* 0x000000010500780c */ /* 0x000fc80000701670 */
[----:B------:R-:W-:Y:S02]  /*4590*/  FSEL R10, R31, -INF , !P0 ;  /* 0xff8000001f0a7808 */ /* 0x000fe40004000000 */
[----:B------:R-:W-:Y:S02]  /*45a0*/  ISETP.GT.AND P0, PT, R3, 0x39, P2 ;  /* 0x000000390300780c */ /* 0x000fe40001704270 */
[----:B------:R-:W-:Y:S02]  /*45b0*/  FMNMX.FTZ R6, R10, R12, !PT ;  /* 0x0000000c0a067209 */ /* 0x000fe40007810000 */
[----:B------:R-:W-:Y:S02]  /*45c0*/  ISETP.LT.OR P0, PT, R5, 0x3a, P0 ;  /* 0x0000003a0500780c */ /* 0x000fe40000701670 */
[----:B------:R-:W-:Y:S02]  /*45d0*/  FMNMX.FTZ R6, R11, R6, !PT ;  /* 0x000000060b067209 */ /* 0x000fe40007810000 */
[----:B------:R-:W-:-:S02]  /*45e0*/  FSEL R249, R30, -INF , !P0 ;  /* 0xff8000001ef97808 */ /* 0x000fc40004000000 */
[----:B------:R-:W-:-:S04]  /*45f0*/  FMNMX.FTZ R6, R24, R6, !PT ;  /* 0x0000000618067209 */ /* 0x000fc80007810000 */
        /* <DEDUP_REMOVED lines=11> */
[----:B------:R-:W-:-:S05]  /*46b0*/  FMNMX.FTZ R3, R249, R3, !PT ;  /* 0x00000003f9037209 */ /* 0x000fca0007810000 */
[----:B------:R-:W1:Y:S02]  /*46c0*/  SHFL.BFLY PT, R5, R3, 0x2, 0x1f ;  /* 0x0c401f0003057f89 */ /* 0x000e6400000e0000 */
[----:B-1----:R-:W-:Y:S02]  /*46d0*/  FMNMX.FTZ R3, R3, R5, !PT ;  /* 0x0000000503037209 */ /* 0x002fe40007810000 */
[----:B--2---:R-:W-:-:S05]  /*46e0*/  FMNMX.FTZ R132, R218, R132, !PT ;  /* 0x00000084da847209 */ /* 0x004fca0007810000 */
[----:B------:R-:W1:Y:S02]  /*46f0*/  SHFL.BFLY PT, R7, R132, 0x2, 0x1f ;  /* 0x0c401f0084077f89 */ /* 0x000e6400000e0000 */
[----:B-1----:R-:W-:-:S05]  /*4700*/  FMNMX.FTZ R132, R132, R7, !PT ;  /* 0x0000000784847209 */ /* 0x002fca0007810000 */
[----:B------:R-:W1:Y:S02]  /*4710*/  SHFL.BFLY PT, R6, R132, 0x1, 0x1f ;  /* 0x0c201f0084067f89 */ /* 0x000e6400000e0000 */
[----:B-1----:R-:W-:Y:S02]  /*4720*/  FMNMX.FTZ R132, R132, R6, !PT ;  /* 0x0000000684847209 */ /* 0x002fe40007810000 */
[----:B------:R-:W1:Y:S02]  /*4730*/  SHFL.BFLY PT, R6, R3, 0x1, 0x1f ;  /* 0x0c201f0003067f89 */ /* 0x000e6400000e0000 */
[C---:B------:R-:W-:Y:S01]  /*4740*/  FSETP.NEU.FTZ.AND P0, PT, R132.reuse, -INF , PT ;  /* 0xff8000008400780b */ /* 0x040fe20003f1d000 */
[----:B------:R-:W-:-:S05]  /*4750*/  FMUL.FTZ R9, R132, c[0x0][0x2d0] ;  /* 0x0000b40084097a20 */ /* 0x000fca0000410000 */
[----:B------:R-:W-:-:S05]  /*4760*/  FSEL R9, R9, RZ, P0 ;  /* 0x000000ff09097208 */ /* 0x000fca0000000000 */
[----:B------:R-:W-:-:S04]  /*4770*/  FFMA.FTZ R5, R26, c[0x0][0x2d0], -R9 ;  /* 0x0000b4001a057a23 */ /* 0x000fc80000010809 */
[----:B------:R2:W-:Y:S01]  /*4780*/  MUFU.EX2 R32, R5 ;  /* 0x0000000500207308 */ /* 0x0005e20000000800 */
[----:B-1----:R-:W-:-:S04]  /*4790*/  FMNMX.FTZ R3, R3, R6, !PT ;  /* 0x0000000603037209 */ /* 0x002fc80007810000 */
[C---:B------:R-:W-:Y:S01]  /*47a0*/  FSETP.NEU.FTZ.AND P0, PT, R3.reuse, -INF , PT ;  /* 0xff8000000300780b */ /* 0x040fe20003f1d000 */
[----:B------:R-:W-:Y:S02]  /*47b0*/  FMUL.FTZ R8, R3, c[0x0][0x2d0] ;  /* 0x0000b40003087a20 */ /* 0x000fe40000410000 */
[----:B--2---:R-:W-:-:S03]  /*47c0*/  FFMA.FTZ R5, R27, c[0x0][0x2d0], -R9 ;  /* 0x0000b4001b057a23 */ /* 0x004fc60000010809 */
[----:B------:R-:W-:Y:S01]  /*47d0*/  FSEL R8, R8, RZ, P0 ;  /* 0x000000ff08087208 */ /* 0x000fe20000000000 */
[----:B------:R1:W-:Y:S04]  /*47e0*/  MUFU.EX2 R171, R5 ;  /* 0x0000000500ab7308 */ /* 0x0003e80000000800 */
[--C-:B------:R-:W-:Y:S02]  /*47f0*/  FFMA.FTZ R2, R12, c[0x0][0x2d0], -R8.reuse ;  /* 0x0000b4000c027a23 */ /* 0x100fe40000010808 */
[----:B------:R-:W2:Y:S01]  /*4800*/  LDSM.16.MT88.4 R12, [R215+0x100] ;  /* 0x00010000d70c783b */ /* 0x000ea20000004200 */
[----:B------:R-:W-:-:S03]  /*4810*/  FFMA.FTZ R0, R24, c[0x0][0x2d0], -R8 ;  /* 0x0000b40018007a23 */ /* 0x000fc60000010808 */
[----:B------:R-:W3:Y:S01]  /*4820*/  LDSM.16.MT88.4 R24, [R216+0x2100] ;  /* 0x00210000d818783b */ /* 0x000ee20000004200 */
[----:B------:R4:W-:Y:S01]  /*4830*/  MUFU.EX2 R179, R0 ;  /* 0x0000000000b37308 */ /* 0x0009e20000000800 */
[----:B-1----:R-:W-:-:S07]  /*4840*/  FFMA.FTZ R5, R28, c[0x0][0x2d0], -R9 ;  /* 0x0000b4001c057a23 */ /* 0x002fce0000010809 */
[----:B------:R1:W-:Y:S01]  /*4850*/  MUFU.EX2 R212, R5 ;  /* 0x0000000500d47308 */ /* 0x0003e20000000800 */
[----:B----4-:R-:W-:-:S07]  /*4860*/  FFMA.FTZ R0, R72, c[0x0][0x2d0], -R9 ;  /* 0x0000b40048007a23 */ /* 0x010fce0000010809 */
[----:B------:R4:W-:Y:S01]  /*4870*/  MUFU.EX2 R217, R0 ;  /* 0x0000000000d97308 */ /* 0x0009e20000000800 */
[--C-:B-1----:R-:W-:Y:S02]  /*4880*/  FFMA.FTZ R5, R29, c[0x0][0x2d0], -R9.reuse ;  /* 0x0000b4001d057a23 */ /* 0x102fe40000010809 */
[----:B------:R-:W-:Y:S05]  /*4890*/  LDSM.16.MT88.4 R28, [R214+0x2100] ;  /* 0x00210000d61c783b */ /* 0x000fea0000004200 */
[----:B------:R1:W1:Y:S01]  /*48a0*/  MUFU.EX2 R219, R5 ;  /* 0x0000000500db7308 */ /* 0x0002620000000800 */
[----:B----4-:R-:W-:-:S07]  /*48b0*/  FFMA.FTZ R0, R74, c[0x0][0x2d0], -R9 ;  /* 0x0000b4004a007a23 */ /* 0x010fce0000010809 */
[----:B------:R4:W-:Y:S01]  /*48c0*/  MUFU.EX2 R168, R0 ;  /* 0x0000000000a87308 */ /* 0x0009e20000000800 */
[----:B-1----:R-:W-:Y:S01]  /*48d0*/  FFMA.FTZ R5, R10, c[0x0][0x2d0], -R8 ;  /* 0x0000b4000a057a23 */ /* 0x002fe20000010808 */
[----:B------:R-:W-:-:S06]  /*48e0*/  F2FP.BF16.PACK_AB R6, R219, R212 ;  /* 0x000000d4db06723e */ /* 0x000fcc00000010ff */
[----:B------:R1:W-:Y:S01]  /*48f0*/  MUFU.EX2 R10, R2 ;  /* 0x00000002000a7308 */ /* 0x0003e20000000800 */
[----:B----4-:R-:W-:-:S07]  /*4900*/  FFMA.FTZ R0, R73, c[0x0][0x2d0], -R9 ;  /* 0x0000b40049007a23 */ /* 0x010fce0000010809 */
[----:B------:R-:W4:Y:S01]  /*4910*/  MUFU.EX2 R191, R5 ;  /* 0x0000000500bf7308 */ /* 0x000f220000000800 */
[----:B-1----:R-:W-:-:S07]  /*4920*/  FFMA.FTZ R2, R11, c[0x0][0x2d0], -R8 ;  /* 0x0000b4000b027a23 */ /* 0x002fce0000010808 */
[----:B------:R1:W-:Y:S01]  /*4930*/  MUFU.EX2 R170, R0 ;  /* 0x0000000000aa7308 */ /* 0x0003e20000000800 */
[----:B----4-:R-:W-:-:S07]  /*4940*/  F2FP.BF16.PACK_AB R5, R10, R191 ;  /* 0x000000bf0a05723e */ /* 0x010fce00000010ff */
[----:B------:R4:W2:Y:S01]  /*4950*/  MUFU.EX2 R183, R2 ;  /* 0x0000000200b77308 */ /* 0x0008a20000000800 */
[----:B-1----:R-:W-:-:S07]  /*4960*/  FFMA.FTZ R0, R75, c[0x0][0x2d0], -R9 ;  /* 0x0000b4004b007a23 */ /* 0x002fce0000010809 */
[----:B------:R1:W1:Y:S01]  /*4970*/  MUFU.EX2 R181, R0 ;  /* 0x0000000000b57308 */ /* 0x0002620000000800 */
[----:B----4-:R-:W-:Y:S01]  /*4980*/  IMAD.MOV.U32 R2, RZ, RZ, R32 ;  /* 0x000000ffff027224 */ /* 0x010fe200078e0020 */
[----:B--2---:R-:W-:Y:S01]  /*4990*/  F2FP.BF16.PACK_AB R7, R179, R183 ;  /* 0x000000b7b307723e */ /* 0x004fe200000010ff */
[----:B------:R-:W-:Y:S03]  /*49a0*/  LDSM.16.MT88.4 R32, [R213+0x2100] ;  /* 0x00210000d520783b */ /* 0x000fe60000004200 */
[----:B------:R-:W-:-:S07]  /*49b0*/  F2FP.BF16.PACK_AB R4, R171, R2 ;  /* 0x00000002ab04723e */ /* 0x000fce00000010ff */
[----:B------:R-:W-:Y:S01]  /*49c0*/  HMMA.16816.F32.BF16 R100, R4, R12, RZ ;  /* 0x0000000c0464723c */ /* 0x000fe200000418ff */
[----:B-1----:R-:W-:-:S04]  /*49d0*/  FFMA.FTZ R0, R57, c[0x0][0x2d0], -R8 ;  /* 0x0000b40039007a23 */ /* 0x002fc80000010808 */
[----:B------:R1:W-:Y:S03]  /*49e0*/  MUFU.EX2 R11, R0 ;  /* 0x00000000000b7308 */ /* 0x0003e60000000800 */
[C---:B------:R-:W-:Y:S01]  /*49f0*/  HMMA.16816.F32.BF16 R80, R4.reuse, R14, RZ ;  /* 0x0000000e0450723c */ /* 0x040fe200000418ff */
[----:B------:R-:W2:Y:S07]  /*4a00*/  LDSM.16.MT88.4 R12, [R215+0x4100] ;  /* 0x00410000d70c783b */ /* 0x000eae0000004200 */
[----:B------:R-:W-:Y:S01]  /*4a10*/  HMMA.16816.F32.BF16 R108, R4, R20, RZ ;  /* 0x00000014046c723c */ /* 0x000fe200000418ff */
[----:B-1----:R-:W-:-:S07]  /*4a20*/  FFMA.FTZ R0, R56, c[0x0][0x2d0], -R8 ;  /* 0x0000b40038007a23 */ /* 0x002fce0000010808 */
[C---:B------:R-:W-:Y:S01]  /*4a30*/  HMMA.16816.F32.BF16 R84, R4.reuse, R22, RZ ;  /* 0x000000160454723c */ /* 0x040fe200000418ff */
[----:B------:R-:W-:Y:S01]  /*4a40*/  LDSM.16.MT88.4 R20, [R216+0x6100] ;  /* 0x00610000d814783b */ /* 0x000fe20000004200 */
[----:B------:R1:W4:Y:S06]  /*4a50*/  MUFU.EX2 R180, R0 ;  /* 0x0000000000b47308 */ /* 0x00032c0000000800 */
[C---:B------:R-:W-:Y:S08]  /*4a60*/  HMMA.16816.F32.BF16 R104, R4.reuse, R16, RZ ;  /* 0x000000100468723c */ /* 0x040ff000000418ff */
[----:B------:R-:W-:Y:S01]  /*4a70*/  HMMA.16816.F32.BF16 R120, R4, R18, RZ ;  /* 0x000000120478723c */ /* 0x000fe200000418ff */
[----:B------:R-:W4:Y:S01]  /*4a80*/  LDSM.16.MT88.4 R16, [R213+0x6100] ;  /* 0x00610000d510783b */ /* 0x000f220000004200 */
[----:B-1----:R-:W-:-:S04]  /*4a90*/  FFMA.FTZ R0, R58, c[0x0][0x2d0], -R8 ;  /* 0x0000b4003a007a23 */ /* 0x002fc80000010808 */
[----:B------:R1:W-:Y:S02]  /*4aa0*/  MUFU.EX2 R182, R0 ;  /* 0x0000000000b67308 */ /* 0x0003e40000000800 */
[C---:B---3--:R-:W-:Y:S08]  /*4ab0*/  HMMA.16816.F32.BF16 R96, R4.reuse, R24, RZ ;  /* 0x000000180460723c */ /* 0x048ff000000418ff */
[----:B------:R-:W-:Y:S01]  /*4ac0*/  HMMA.16816.F32.BF16 R64, R4, R26, RZ ;  /* 0x0000001a0440723c */ /* 0x000fe200000418ff */
[----:B------:R-:W3:Y:S01]  /*4ad0*/  LDSM.16.MT88.4 R24, [R214+0x6100] ;  /* 0x00610000d618783b */ /* 0x000ee20000004200 */
[----:B-1----:R-:W-:-:S06]  /*4ae0*/  FFMA.FTZ R0, R59, c[0x0][0x2d0], -R8 ;  /* 0x0000b4003b007a23 */ /* 0x002fcc0000010808 */
[C---:B--2---:R-:W-:Y:S01]  /*4af0*/  HMMA.16816.F32.BF16 R140, R4.reuse, R12, RZ ;  /* 0x0000000c048c723c */ /* 0x044fe200000418ff */
[----:B------:R-:W1:Y:S07]  /*4b00*/  MUFU.EX2 R176, R0 ;  /* 0x0000000000b07308 */ /* 0x000e6e0000000800 */
[C---:B------:R-:W-:Y:S01]  /*4b10*/  HMMA.16816.F32.BF16 R136, R4.reuse, R14, RZ ;  /* 0x0000000e0488723c */ /* 0x040fe200000418ff */
[----:B------:R-:W2:Y:S07]  /*4b20*/  LDSM.16.MT88.4 R12, [R215+0x6100] ;  /* 0x00610000d70c783b */ /* 0x000eae0000004200 */
[C---:B------:R-:W-:Y:S08]  /*4b30*/  HMMA.16816.F32.BF16 R60, R4.reuse, R32, RZ ;  /* 0x00000020043c723c */ /* 0x040ff000000418ff */
[C---:B------:R-:W-:Y:S01]  /*4b40*/  HMMA.16816.F32.BF16 R76, R4.reuse, R34, RZ ;  /* 0x00000022044c723c */ /* 0x040fe200000418ff */
        /* <DEDUP_REMOVED lines=9> */
[C---:B------:R-:W-:Y:S01]  /*4be0*/  HMMA.16816.F32.BF16 R68, R4.reuse, R30, RZ ;  /* 0x0000001e0444723c */ /* 0x040fe200000418ff */
[----:B------:R-:W1:Y:S07]  /*4bf0*/  LDSM.16.MT88.4 R28, [R214+0x900] ;  /* 0x00090000d61c783b */ /* 0x000e6e0000004200 */
[C---:B------:R-:W-:Y:S08]  /*4c00*/  HMMA.16816.F32.BF16 R52, R4.reuse, R54, RZ ;  /* 0x000000360434723c */ /* 0x040ff000000418ff */
[C---:B------:R-:W-:Y:S08]  /*4c10*/  HMMA.16816.F32.BF16 R48, R4.reuse, R50, RZ ;  /* 0x000000320430723c */ /* 0x040ff000000418ff */
[C---:B------:R-:W-:Y:S08]  /*4c20*/  HMMA.16816.F32.BF16 R44, R4.reuse, R46, RZ ;  /* 0x0000002e042c723c */ /* 0x040ff000000418ff */
[C---:B----4-:R-:W-:Y:S08]  /*4c30*/  HMMA.16816.F32.BF16 R144, R4.reuse, R16, RZ ;  /* 0x000000100490723c */ /* 0x050ff000000418ff */
[C---:B------:R-:W-:Y:S01]  /*4c40*/  HMMA.16816.F32.BF16 R148, R4.reuse, R18, RZ ;  /* 0x000000120494723c */ /* 0x040fe200000418ff */
[----:B------:R-:W4:Y:S07]  /*4c50*/  LDSM.16.MT88.4 R16, [R215+0x900] ;  /* 0x00090000d710783b */ /* 0x000f2e0000004200 */
[C---:B---3--:R-:W-:Y:S08]  /*4c60*/  HMMA.16816.F32.BF16 R152, R4.reuse, R24, RZ ;  /* 0x000000180498723c */ /* 0x048ff000000418ff */
[C---:B------:R-:W-:Y:S08]  /*4c70*/  HMMA.16816.F32.BF16 R156, R4.reuse, R26, RZ ;  /* 0x0000001a049c723c */ /* 0x040ff000000418ff */
[C---:B------:R-:W-:Y:S08]  /*4c80*/  HMMA.16816.F32.BF16 R160, R4.reuse, R20, RZ ;  /* 0x0000001404a0723c */ /* 0x040ff000000418ff */
[C---:B------:R-:W-:Y:S01]  /*4c90*/  HMMA.16816.F32.BF16 R56, R4.reuse, R22, RZ ;  /* 0x000000160438723c */ /* 0x040fe200000418ff */
[----:B------:R-:W3:Y:S07]  /*4ca0*/  LDSM.16.MT88.4 R20, [R216+0x900] ;  /* 0x00090000d814783b */ /* 0x000eee0000004200 */
[C---:B--2---:R-:W-:Y:S08]  /*4cb0*/  HMMA.16816.F32.BF16 R184, R4.reuse, R12, RZ ;  /* 0x0000000c04b8723c */ /* 0x044ff000000418ff */
[----:B------:R-:W-:Y:S01]  /*4cc0*/  HMMA.16816.F32.BF16 R192, R4, R14, RZ ;  /* 0x0000000e04c0723c */ /* 0x000fe200000418ff */
[----:B------:R-:W2:Y:S06]  /*4cd0*/  LDSM.16.MT88.4 R12, [R213+0x2900] ;  /* 0x00290000d50c783b */ /* 0x000eac0000004200 */
[----:B------:R-:W-:-:S02]  /*4ce0*/  F2FP.BF16.PACK_AB R4, R168, R217 ;  /* 0x000000d9a804723e */ /* 0x000fc400000010ff */
[----:B------:R-:W-:Y:S02]  /*4cf0*/  F2FP.BF16.PACK_AB R6, R181, R170 ;  /* 0x000000aab506723e */ /* 0x000fe400000010ff */
[----:B------:R-:W-:Y:S02]  /*4d00*/  F2FP.BF16.PACK_AB R5, R180, R11 ;  /* 0x0000000bb405723e */ /* 0x000fe400000010ff */
[----:B-1----:R-:W-:-:S07]  /*4d10*/  F2FP.BF16.PACK_AB R7, R176, R182 ;  /* 0x000000b6b007723e */ /* 0x002fce00000010ff */
[C---:B------:R-:W-:Y:S04]  /*4d20*/  HMMA.16816.F32.BF16 R24, R4.reuse, R32, R112 ;  /* 0x000000200418723c */ /* 0x040fe80000041870 */
[----:B------:R-:W-:Y:S01]  /*4d30*/  MOV R177, R192 ;  /* 0x000000c000b17202 */ /* 0x000fe20000000f00 */
[----:B------:R-:W-:Y:S01]  /*4d40*/  IMAD.MOV.U32 R174, RZ, RZ, R193 ;  /* 0x000000ffffae7224 */ /* 0x000fe200078e00c1 */
[----:B------:R-:W-:Y:S01]  /*4d50*/  MOV R172, R195 ;  /* 0x000000c300ac7202 */ /* 0x000fe20000000f00 */
[----:B------:R-:W-:Y:S01]  /*4d60*/  IMAD.MOV.U32 R173, RZ, RZ, R194 ;  /* 0x000000ffffad7224 */ /* 0x000fe200078e00c2 */
[C---:B------:R-:W-:Y:S08]  /*4d70*/  HMMA.16816.F32.BF16 R32, R4.reuse, R34, R124 ;  /* 0x000000220420723c */ /* 0x040ff0000004187c */
[C---:B------:R-:W-:Y:S08]  /*4d80*/  HMMA.16816.F32.BF16 R200, R4.reuse, R28, R108 ;  /* 0x0000001c04c8723c */ /* 0x040ff0000004186c */
[----:B------:R-:W-:Y:S01]  /*4d90*/  IMAD.MOV.U32 R113, RZ, RZ, R27 ;  /* 0x000000ffff717224 */ /* 0x000fe200078e001b */
[----:B------:R-:W-:Y:S01]  /*4da0*/  MOV R248, R24 ;  /* 0x0000001800f87202 */ /* 0x000fe20000000f00 */
[----:B------:R-:W-:Y:S01]  /*4db0*/  IMAD.MOV.U32 R112, RZ, RZ, R26 ;  /* 0x000000ffff707224 */ /* 0x000fe200078e001a */
[C---:B------:R-:W-:Y:S01]  /*4dc0*/  HMMA.16816.F32.BF16 R192, R4.reuse, R30, R84 ;  /* 0x0000001e04c0723c */ /* 0x040fe20000041854 */
[----:B------:R-:W-:Y:S01]  /*4dd0*/  IMAD.MOV.U32 R75, RZ, RZ, R25 ;  /* 0x000000ffff4b7224 */ /* 0x000fe200078e0019 */
[----:B------:R-:W-:Y:S03]  /*4de0*/  LDSM.16.MT88.4 R28, [R216+0x2900] ;  /* 0x00290000d81c783b */ /* 0x000fe60000004200 */
[----:B------:R-:W-:Y:S01]  /*4df0*/  IMAD.MOV.U32 R74, RZ, RZ, R33 ;  /* 0x000000ffff4a7224 */ /* 0x000fe200078e0021 */
[----:B------:R-:W1:Y:S01]  /*4e00*/  LDSM.16.MT88.4 R24, [R214+0x2900] ;  /* 0x00290000d618783b */ /* 0x000e620000004200 */
[----:B------:R-:W-:Y:S01]  /*4e10*/  MOV R73, R34 ;  /* 0x0000002200497202 */ /* 0x000fe20000000f00 */
[C---:B----4-:R-:W-:Y:S01]  /*4e20*/  HMMA.16816.F32.BF16 R108, R4.reuse, R18, R80 ;  /* 0x00000012046c723c */ /* 0x050fe20000041850 */
[----:B------:R-:W-:Y:S01]  /*4e30*/  IMAD.MOV.U32 R72, RZ, RZ, R35 ;  /* 0x000000ffff487224 */ /* 0x000fe200078e0023 */
[----:B------:R-:W-:Y:S01]  /*4e40*/  MOV R87, R183 ;  /* 0x000000b700577202 */ /* 0x000fe20000000f00 */
[----:B------:R-:W-:Y:S01]  /*4e50*/  IMAD.MOV.U32 R0, RZ, RZ, R32 ;  /* 0x000000ffff007224 */ /* 0x000fe200078e0020 */
[----:B------:R-:W-:Y:S01]  /*4e60*/  MOV R84, R180 ;  /* 0x000000b400547202 */ /* 0x000fe20000000f00 */
[----:B------:R-:W4:Y:S01]  /*4e70*/  LDSM.16.MT88.4 R32, [R215+0x2900] ;  /* 0x00290000d720783b */ /* 0x000f220000004200 */
[----:B------:R-:W-:Y:S01]  /*4e80*/  IMAD.MOV.U32 R86, RZ, RZ, R182 ;  /* 0x000000ffff567224 */ /* 0x000fe200078e00b6 */
[----:B------:R-:W-:Y:S01]  /*4e90*/  MOV R81, R176 ;  /* 0x000000b000517202 */ /* 0x000fe20000000f00 */
[----:B---3--:R-:W-:Y:S01]  /*4ea0*/  HMMA.16816.F32.BF16 R104, R4, R20, R104 ;  /* 0x000000140468723c */ /* 0x008fe20000041868 */
[----:B------:R-:W-:-:S02]  /*4eb0*/  IMAD.MOV.U32 R83, RZ, RZ, R113 ;  /* 0x000000ffff537224 */ /* 0x000fc400078e0071 */
[----:B------:R-:W-:Y:S02]  /*4ec0*/  IMAD.MOV.U32 R82, RZ, RZ, R112 ;  /* 0x000000ffff527224 */ /* 0x000fe400078e0070 */
[----:B------:R-:W-:Y:S02]  /*4ed0*/  IMAD.MOV.U32 R85, RZ, RZ, R181 ;  /* 0x000000ffff557224 */ /* 0x000fe400078e00b5 */
[----:B------:R-:W-:Y:S01]  /*4ee0*/  IMAD.MOV.U32 R80, RZ, RZ, R177 ;  /* 0x000000ffff507224 */ /* 0x000fe200078e00b1 */
[C---:B------:R-:W-:Y:S01]  /*4ef0*/  HMMA.16816.F32.BF16 R244, R4.reuse, R22, R120 ;  /* 0x0000001604f4723c */ /* 0x040fe20000041878 */
[----:B------:R-:W3:Y:S07]  /*4f00*/  LDSM.16.MT88.4 R20, [R213+0x4900] ;  /* 0x00490000d514783b */ /* 0x000eee0000004200 */
[C---:B------:R-:W-:Y:S01]  /*4f10*/  HMMA.16816.F32.BF16 R196, R4.reuse, R16, R100 ;  /* 0x0000001004c4723c */ /* 0x040fe20000041864 */
[----:B------:R-:W3:Y:S06]  /*4f20*/  LDSM.16.MT88.4 R16, [R214+0x4900] ;  /* 0x00490000d610783b */ /* 0x000eec0000004200 */
[----:B------:R-:W-:Y:S01]  /*4f30*/  IMAD.MOV.U32 R100, RZ, RZ, R175 ;  /* 0x000000ffff647224 */ /* 0x000fe200078e00af */
[----:B--2---:R-:W-:Y:S01]  /*4f40*/  HMMA.16816.F32.BF16 R112, R4, R12, R60 ;  /* 0x0000000c0470723c */ /* 0x004fe2000004183c */
[----:B------:R-:W-:Y:S01]  /*4f50*/  MOV R102, R179 ;  /* 0x000000b300667202 */ /* 0x000fe20000000f00 */
[----:B------:R-:W-:Y:S01]  /*4f60*/  IMAD.MOV.U32 R101, RZ, RZ, R178 ;  /* 0x000000ffff657224 */ /* 0x000fe200078e00b2 */
[----:B------:R-:W-:-:S04]  /*4f70*/  MOV R103, R168 ;  /* 0x000000a800677202 */ /* 0x000fc80000000f00 */
[----:B------:R-:W-:Y:S01]  /*4f80*/  IMAD.MOV.U32 R61, RZ, RZ, R174 ;  /* 0x000000ffff3d7224 */ /* 0x000fe200078e00ae */
[----:B------:R-:W-:Y:S01]  /*4f90*/  HMMA.16816.F32.BF16 R124, R4, R14, R76 ;  /* 0x0000000e047c723c */ /* 0x000fe2000004184c */
[----:B------:R-:W2:Y:S01]  /*4fa0*/  LDSM.16.MT88.4 R12, [R216+0x4900] ;  /* 0x00490000d80c783b */ /* 0x000ea20000004200 */
[----:B------:R-:W-:Y:S01]  /*4fb0*/  MOV R62, R173 ;  /* 0x000000ad003e7202 */ /* 0x000fe20000000f00 */
[----:B------:R-:W-:-:S05]  /*4fc0*/  IMAD.MOV.U32 R63, RZ, RZ, R172 ;  /* 0x000000ffff3f7224 */ /* 0x000fca00078e00ac */
[C---:B-1----:R-:W-:Y:S08]  /*4fd0*/  HMMA.16816.F32.BF16 R120, R4.reuse, R24, R40 ;  /* 0x000000180478723c */ /* 0x042ff00000041828 */
[C---:B------:R-:W-:Y:S01]  /*4fe0*/  HMMA.16816.F32.BF16 R208, R4.reuse, R26, R68 ;  /* 0x0000001a04d0723c */ /* 0x040fe20000041844 */
[----:B------:R-:W1:Y:S07]  /*4ff0*/  LDSM.16.MT88.4 R24, [R215+0x4900] ;  /* 0x00490000d718783b */ /* 0x000e6e0000004200 */
[C---:B------:R-:W-:Y:S08]  /*5000*/  HMMA.16816.F32.BF16 R96, R4.reuse, R28, R96 ;  /* 0x0000001c0460723c */ /* 0x040ff00000041860 */
[C---:B----4-:R-:W-:Y:S08]  /*5010*/  HMMA.16816.F32.BF16 R180, R4.reuse, R32, R92 ;  /* 0x0000002004b4723c */ /* 0x050ff0000004185c */
[C---:B---3--:R-:W-:Y:S08]  /*5020*/  HMMA.16816.F32.BF16 R172, R4.reuse, R20, R88 ;  /* 0x0000001404ac723c */ /* 0x048ff00000041858 */
[----:B------:R-:W-:Y:S01]  /*5030*/  HMMA.16816.F32.BF16 R92, R4, R18, R48 ;  /* 0x00000012045c723c */ /* 0x000fe20000041830 */
[----:B------:R-:W-:Y:S01]  /*5040*/  IMAD.MOV.U32 R43, RZ, RZ, R96 ;  /* 0x000000ffff2b7224 */ /* 0x000fe200078e0060 */
[----:B------:R-:W-:Y:S01]  /*5050*/  MOV R42, R97 ;  /* 0x00000061002a7202 */ /* 0x000fe20000000f00 */
[----:B------:R-:W-:-:S02]  /*5060*/  IMAD.MOV.U32 R41, RZ, RZ, R98 ;  /* 0x000000ffff297224 */ /* 0x000fc400078e0062 */
[----:B------:R-:W-:Y:S02]  /*5070*/  IMAD.MOV.U32 R40, RZ, RZ, R99 ;  /* 0x000000ffff287224 */ /* 0x000fe400078e0063 */
[----:B------:R-:W-:Y:S01]  /*5080*/  MOV R19, R75 ;  /* 0x0000004b00137202 */ /* 0x000fe20000000f00 */
[----:B--2---:R-:W-:Y:S01]  /*5090*/  HMMA.16816.F32.BF16 R88, R4, R12, R128 ;  /* 0x0000000c0458723c */ /* 0x004fe20000041880 */
[----:B------:R-:W-:-:S06]  /*50a0*/  IMAD.MOV.U32 R18, RZ, RZ, R248 ;  /* 0x000000ffff127224 */ /* 0x000fcc00078e00f8 */
[----:B------:R-:W-:Y:S01]  /*50b0*/  IMAD.MOV.U32 R128, RZ, RZ, R74 ;  /* 0x000000ffff807224 */ /* 0x000fe200078e004a */
[----:B------:R-:W-:Y:S01]  /*50c0*/  MOV R130, R72 ;  /* 0x0000004800827202 */ /* 0x000fe20000000f00 */
[----:B------:R-:W-:Y:S01]  /*50d0*/  IMAD.MOV.U32 R129, RZ, RZ, R73 ;  /* 0x000000ffff817224 */ /* 0x000fe200078e0049 */
[C---:B------:R-:W-:Y:S01]  /*50e0*/  HMMA.16816.F32.BF16 R204, R4.reuse, R30, R64 ;  /* 0x0000001e04cc723c */ /* 0x040fe20000041840 */
[----:B------:R-:W2:Y:S07]  /*50f0*/  LDSM.16.MT88.4 R28, [R213+0x6900] ;  /* 0x00690000d51c783b */ /* 0x000eae0000004200 */
[C---:B------:R-:W-:Y:S01]  /*5100*/  HMMA.16816.F32.BF16 R72, R4.reuse, R14, R44 ;  /* 0x0000000e0448723c */ /* 0x040fe2000004182c */
[----:B------:R-:W3:Y:S06]  /*5110*/  LDSM.16.MT88.4 R12, [R216+0x6900] ;  /* 0x00690000d80c783b */ /* 0x000eec0000004200 */
[----:B------:R-:W-:Y:S01]  /*5120*/  IMAD.MOV.U32 R47, RZ, RZ, R0 ;  /* 0x000000ffff2f7224 */ /* 0x000fe200078e0000 */
[C---:B------:R-:W-:Y:S01]  /*5130*/  HMMA.16816.F32.BF16 R176, R4.reuse, R34, R116 ;  /* 0x0000002204b0723c */ /* 0x040fe20000041874 */
[----:B------:R-:W-:Y:S01]  /*5140*/  FFMA.FTZ R0, R165, c[0x0][0x2d0], -R9 ;  /* 0x0000b400a5007a23 */ /* 0x000fe20000010809 */
[----:B------:R-:W-:Y:S03]  /*5150*/  LDSM.16.MT88.4 R32, [R215+0x6900] ;  /* 0x00690000d720783b */ /* 0x000fe60000004200 */
[----:B------:R4:W-:Y:S02]  /*5160*/  MUFU.EX2 R45, R0 ;  /* 0x00000000002d7308 */ /* 0x0009e40000000800 */
[----:B------:R-:W-:Y:S01]  /*5170*/  MOV R118, R171 ;  /* 0x000000ab00767202 */ /* 0x000fe20000000f00 */
[----:B------:R-:W-:Y:S01]  /*5180*/  IMAD.MOV.U32 R117, RZ, RZ, R170 ;  /* 0x000000ffff757224 */ /* 0x000fe200078e00aa */
[----:B------:R-:W-:Y:S01]  /*5190*/  HMMA.16816.F32.BF16 R96, R4, R16, R36 ;  /* 0x000000100460723c */ /* 0x000fe20000041824 */
[----:B------:R-:W-:-:S02]  /*51a0*/  IMAD.MOV.U32 R116, RZ, RZ, R169 ;  /* 0x000000ffff747224 */ /* 0x000fc400078e00a9 */
[----:B------:R-:W-:Y:S01]  /*51b0*/  IMAD.MOV.U32 R119, RZ, RZ, R81 ;  /* 0x000000ffff777224 */ /* 0x000fe200078e0051 */
[----:B------:R-:W-:-:S03]  /*51c0*/  MOV R165, R117 ;  /* 0x0000007500a57202 */ /* 0x000fc60000000f00 */
[----:B------:R-:W-:Y:S01]  /*51d0*/  IMAD.MOV.U32 R36, RZ, RZ, R80 ;  /* 0x000000ffff247224 */ /* 0x000fe200078e0050 */
[C---:B------:R-:W-:Y:S01]  /*51e0*/  HMMA.16816.F32.BF16 R168, R4.reuse, R22, R52 ;  /* 0x0000001604a8723c */ /* 0x040fe20000041834 */
[----:B------:R-:W3:Y:S01]  /*51f0*/  LDSM.16.MT88.4 R20, [R214+0x6900] ;  /* 0x00690000d614783b */ /* 0x000ee20000004200 */
[----:B------:R-:W-:Y:S01]  /*5200*/  MOV R16, R82 ;  /* 0x0000005200107202 */ /* 0x000fe20000000f00 */
[----:B------:R-:W-:Y:S01]  /*5210*/  IMAD.MOV.U32 R17, RZ, RZ, R83 ;  /* 0x000000ffff117224 */ /* 0x000fe200078e0053 */
[----:B------:R-:W-:Y:S01]  /*5220*/  MOV R39, R63 ;  /* 0x0000003f00277202 */ /* 0x000fe20000000f00 */
[----:B----4-:R-:W-:Y:S02]  /*5230*/  FFMA.FTZ R0, R166, c[0x0][0x2d0], -R9 ;  /* 0x0000b400a6007a23 */ /* 0x010fe40000010809 */
[----:B------:R-:W-:Y:S01]  /*5240*/  IMAD.MOV.U32 R38, RZ, RZ, R62 ;  /* 0x000000ffff267224 */ /* 0x000fe200078e003e */
[----:B-1----:R-:W-:Y:S01]  /*5250*/  HMMA.16816.F32.BF16 R52, R4, R24, R140 ;  /* 0x000000180434723c */ /* 0x002fe2000004188c */
[----:B------:R1:W4:Y:S01]  /*5260*/  MUFU.EX2 R46, R0 ;  /* 0x00000000002e7308 */ /* 0x0003220000000800 */
[----:B------:R-:W-:-:S05]  /*5270*/  IMAD.MOV.U32 R37, RZ, RZ, R61 ;  /* 0x000000ffff257224 */ /* 0x000fca00078e003d */
[----:B------:R-:W-:Y:S01]  /*5280*/  MOV R140, R18 ;  /* 0x00000012008c7202 */ /* 0x000fe20000000f00 */
[C---:B------:R-:W-:Y:S01]  /*5290*/  HMMA.16816.F32.BF16 R80, R4.reuse, R26, R136 ;  /* 0x0000001a0450723c */ /* 0x040fe20000041888 */
[----:B------:R-:W3:Y:S01]  /*52a0*/  LDSM.16.MT88.4 R24, [R213+0x1100] ;  /* 0x00110000d518783b */ /* 0x000ee20000004200 */
[----:B------:R-:W-:Y:S01]  /*52b0*/  IMAD.MOV.U32 R141, RZ, RZ, R19 ;  /* 0x000000ffff8d7224 */ /* 0x000fe200078e0013 */
[----:B------:R-:W-:Y:S01]  /*52c0*/  MOV R143, R17 ;  /* 0x00000011008f7202 */ /* 0x000fe20000000f00 */
[----:B------:R-:W-:Y:S02]  /*52d0*/  IMAD.MOV.U32 R142, RZ, RZ, R16 ;  /* 0x000000ffff8e7224 */ /* 0x000fe400078e0010 */
[----:B------:R-:W-:Y:S01]  /*52e0*/  LDSM.16.MT88.4 R16, [R215+0x1100] ;  /* 0x00110000d710783b */ /* 0x000fe20000004200 */
[----:B------:R-:W-:Y:S01]  /*52f0*/  IMAD.MOV.U32 R136, RZ, RZ, R118 ;  /* 0x000000ffff887224 */ /* 0x000fe200078e0076 */
[----:B--2---:R-:W-:Y:S01]  /*5300*/  HMMA.16816.F32.BF16 R76, R4, R30, R148 ;  /* 0x0000001e044c723c */ /* 0x004fe20000041894 */
[----:B-1----:R-:W-:Y:S01]  /*5310*/  FFMA.FTZ R0, R167, c[0x0][0x2d0], -R9 ;  /* 0x0000b400a7007a23 */ /* 0x002fe20000010809 */
[----:B------:R-:W-:Y:S01]  /*5320*/  MOV R138, R42 ;  /* 0x0000002a008a7202 */ /* 0x000fe20000000f00 */
[----:B------:R-:W-:-:S02]  /*5330*/  IMAD.MOV.U32 R137, RZ, RZ, R43 ;  /* 0x000000ffff897224 */ /* 0x000fc400078e002b */
[----:B------:R1:W2:Y:S01]  /*5340*/  MUFU.EX2 R44, R0 ;  /* 0x00000000002c7308 */ /* 0x0002a20000000800 */
[----:B------:R-:W-:Y:S01]  /*5350*/  IMAD.MOV.U32 R118, RZ, RZ, R243 ;  /* 0x000000ffff767224 */ /* 0x000fe200078e00f3 */
[----:B------:R-:W-:Y:S01]  /*5360*/  MOV R149, R128 ;  /* 0x0000008000957202 */ /* 0x000fe20000000f00 */
[C---:B---3--:R-:W-:Y:S01]  /*5370*/  HMMA.16816.F32.BF16 R60, R4.reuse, R12, R160 ;  /* 0x0000000c043c723c */ /* 0x048fe200000418a0 */
[----:B------:R-:W-:Y:S02]  /*5380*/  IMAD.MOV.U32 R148, RZ, RZ, R47 ;  /* 0x000000ffff947224 */ /* 0x000fe400078e002f */
[----:B------:R-:W-:Y:S02]  /*5390*/  IMAD.MOV.U32 R47, RZ, RZ, R39 ;  /* 0x000000ffff2f7224 */ /* 0x000fe400078e0027 */
[----:B------:R-:W-:Y:S01]  /*53a0*/  IMAD.MOV.U32 R150, RZ, RZ, R129 ;  /* 0x000000ffff967224 */ /* 0x000fe200078e0081 */
[----:B------:R-:W-:Y:S01]  /*53b0*/  MOV R129, R84 ;  /* 0x0000005400817202 */ /* 0x000fe20000000f00 */
[----:B----4-:R-:W-:Y:S01]  /*53c0*/  IMAD.MOV.U32 R162, RZ, RZ, R46 ;  /* 0x000000ffffa27224 */ /* 0x010fe200078e002e */
[----:B------:R-:W-:Y:S01]  /*53d0*/  MOV R163, R45 ;  /* 0x0000002d00a37202 */ /* 0x000fe20000000f00 */
[----:B------:R-:W-:Y:S01]  /*53e0*/  HMMA.16816.F32.BF16 R64, R4, R20, R152 ;  /* 0x000000140440723c */ /* 0x000fe20000041898 */
[----:B------:R-:W-:Y:S01]  /*53f0*/  IMAD.MOV.U32 R45, RZ, RZ, R37 ;  /* 0x000000ffff2d7224 */ /* 0x000fe200078e0025 */
[----:B------:R-:W-:Y:S01]  /*5400*/  MOV R46, R38 ;  /* 0x00000026002e7202 */ /* 0x000fe20000000f00 */
[----:B------:R-:W-:Y:S01]  /*5410*/  IMAD.MOV.U32 R151, RZ, RZ, R130 ;  /* 0x000000ffff977224 */ /* 0x000fe200078e0082 */
[----:B------:R-:W-:Y:S01]  /*5420*/  MOV R37, R87 ;  /* 0x0000005700257202 */ /* 0x000fe20000000f00 */
[----:B-1----:R-:W-:-:S02]  /*5430*/  FFMA.FTZ R0, R188, c[0x0][0x2d0], -R9 ;  /* 0x0000b400bc007a23 */ /* 0x002fc40000010809 */
[----:B--2---:R-:W-:Y:S01]  /*5440*/  IMAD.MOV.U32 R161, RZ, RZ, R44 ;  /* 0x000000ffffa17224 */ /* 0x004fe200078e002c */
[C---:B------:R-:W-:Y:S01]  /*5450*/  HMMA.16816.F32.BF16 R48, R4.reuse, R22, R156 ;  /* 0x000000160430723c */ /* 0x040fe2000004189c */
[----:B------:R1:W2:Y:S01]  /*5460*/  MUFU.EX2 R131, R0 ;  /* 0x0000000000837308 */ /* 0x0002a20000000800 */
[----:B------:R-:W-:Y:S01]  /*5470*/  IMAD.MOV.U32 R44, RZ, RZ, R36 ;  /* 0x000000ffff2c7224 */ /* 0x000fe200078e0024 */
[----:B------:R-:W3:Y:S01]  /*5480*/  LDSM.16.MT88.4 R20, [R214+0x1100] ;  /* 0x00110000d614783b */ /* 0x000ee20000004200 */
[----:B------:R-:W-:Y:S02]  /*5490*/  IMAD.MOV.U32 R130, RZ, RZ, R85 ;  /* 0x000000ffff827224 */ /* 0x000fe400078e0055 */
[----:B------:R-:W-:Y:S02]  /*54a0*/  IMAD.MOV.U32 R36, RZ, RZ, R86 ;  /* 0x000000ffff247224 */ /* 0x000fe400078e0056 */
[----:B------:R-:W-:Y:S01]  /*54b0*/  HMMA.16816.F32.BF16 R68, R4, R28, R144 ;  /* 0x0000001c0444723c */ /* 0x000fe20000041890 */
[----:B------:R-:W-:-:S02]  /*54c0*/  IMAD.MOV.U32 R139, RZ, RZ, R41 ;  /* 0x000000ffff8b7224 */ /* 0x000fc400078e0029 */
[----:B------:R-:W-:Y:S02]  /*54d0*/  IMAD.MOV.U32 R128, RZ, RZ, R40 ;  /* 0x000000ffff807224 */ /* 0x000fe400078e0028 */
[----:B------:R-:W-:Y:S01]  /*54e0*/  IMAD.MOV.U32 R38, RZ, RZ, R219 ;  /* 0x000000ffff267224 */ /* 0x000fe200078e00db */
[----:B------:R-:W-:Y:S01]  /*54f0*/  LDSM.16.MT88.4 R40, [R216+0x1100] ;  /* 0x00110000d828783b */ /* 0x000fe20000004200 */
[----:B-1----:R-:W-:Y:S01]  /*5500*/  FFMA.FTZ R0, R133, c[0x0][0x2d0], -R8 ;  /* 0x0000b40085007a23 */ /* 0x002fe20000010808 */
[C---:B------:R-:W-:Y:S02]  /*5510*/  HMMA.16816.F32.BF16 R84, R4.reuse, R14, R56 ;  /* 0x0000000e0454723c */ /* 0x040fe40000041838 */
[----:B------:R-:W1:Y:S01]  /*5520*/  LDSM.16.MT88.4 R12, [R213+0x3100] ;  /* 0x00310000d50c783b */ /* 0x000e620000004200 */
[----:B------:R-:W-:Y:S01]  /*5530*/  IMAD.MOV.U32 R39, RZ, RZ, R218 ;  /* 0x000000ffff277224 */ /* 0x000fe200078e00da */
[----:B------:R4:W-:Y:S04]  /*5540*/  MUFU.EX2 R248, R0 ;  /* 0x0000000000f87308 */ /* 0x0009e80000000800 */
[----:B------:R-:W-:Y:S01]  /*5550*/  HMMA.16816.F32.BF16 R44, R4, R34, R44 ;  /* 0x00000022042c723c */ /* 0x000fe2000004182c */
[----:B------:R-:W-:Y:S01]  /*5560*/  MOV R146, R136 ;  /* 0x0000008800927202 */ /* 0x000fe20000000f00 */
[----:B------:R-:W-:-:S02]  /*5570*/  IMAD.MOV.U32 R145, RZ, RZ, R129 ;  /* 0x000000ffff917224 */ /* 0x000fc400078e0081 */
[----:B------:R-:W-:Y:S02]  /*5580*/  IMAD.MOV.U32 R154, RZ, RZ, R36 ;  /* 0x000000ffff9a7224 */ /* 0x000fe400078e0024 */
[----:B------:R-:W-:Y:S02]  /*5590*/  IMAD.MOV.U32 R117, RZ, RZ, R212 ;  /* 0x000000ffff757224 */ /* 0x000fe400078e00d4 */
[----:B------:R-:W-:Y:S01]  /*55a0*/  IMAD.MOV.U32 R188, RZ, RZ, R101 ;  /* 0x000000ffffbc7224 */ /* 0x000fe200078e0065 */
[----:B------:R-:W-:Y:S01]  /*55b0*/  MOV R144, R130 ;  /* 0x0000008200907202 */ /* 0x000fe20000000f00 */
[----:B------:R-:W-:Y:S01]  /*55c0*/  IMAD.MOV.U32 R147, RZ, RZ, R116 ;  /* 0x000000ffff937224 */ /* 0x000fe200078e0074 */
[----:B------:R1:W5:Y:S01]  /*55d0*/  LDL.LU R219, [R1+0x28] ;  /* 0x0000280001db7983 */ /* 0x0003620000300800 */
[----:B----4-:R-:W-:Y:S01]  /*55e0*/  FFMA.FTZ R0, R134, c[0x0][0x2d0], -R8 ;  /* 0x0000b40086007a23 */ /* 0x010fe20000010808 */
[----:B------:R-:W-:Y:S01]  /*55f0*/  HMMA.16816.F32.BF16 R56, R4, R32, R184 ;  /* 0x000000200438723c */ /* 0x000fe200000418b8 */
[----:B------:R-:W-:Y:S01]  /*5600*/  IMAD.MOV.U32 R136, RZ, RZ, R137 ;  /* 0x000000ffff887224 */ /* 0x000fe200078e0089 */
[----:B------:R-:W4:Y:S01]  /*5610*/  LDSM.16.MT88.4 R32, [R214+0x3100] ;  /* 0x00310000d620783b */ /* 0x000f220000004200 */
[----:B------:R2:W1:Y:S01]  /*5620*/  MUFU.EX2 R243, R0 ;  /* 0x0000000000f37308 */ /* 0x0004620000000800 */
[----:B------:R-:W-:-:S02]  /*5630*/  IMAD.MOV.U32 R129, RZ, RZ, R37 ;  /* 0x000000ffff817224 */ /* 0x000fc400078e0025 */
[----:B------:R-:W-:Y:S01]  /*5640*/  IMAD.MOV.U32 R152, RZ, RZ, R39 ;  /* 0x000000ffff987224 */ /* 0x000fe200078e0027 */
[----:B------:R-:W-:Y:S01]  /*5650*/  MOV R116, R217 ;  /* 0x000000d900747202 */ /* 0x000fe20000000f00 */
[----:B------:R-:W-:Y:S01]  /*5660*/  IMAD.MOV.U32 R155, RZ, RZ, R147 ;  /* 0x000000ffff9b7224 */ /* 0x000fe200078e0093 */
[----:B------:R-:W-:Y:S01]  /*5670*/  MOV R153, R117 ;  /* 0x0000007500997202 */ /* 0x000fe20000000f00 */
[----:B------:R-:W-:Y:S01]  /*5680*/  IMAD.MOV.U32 R160, RZ, RZ, R119 ;  /* 0x000000ffffa07224 */ /* 0x000fe200078e0077 */
[----:B------:R3:W5:Y:S01]  /*5690*/  LDL.LU R218, [R1+0x24] ;  /* 0x0000240001da7983 */ /* 0x0007620000300800 */
[----:B--2---:R-:W-:Y:S01]  /*56a0*/  FFMA.FTZ R0, R164, c[0x0][0x2d0], -R8 ;  /* 0x0000b400a4007a23 */ /* 0x004fe20000010808 */
[----:B------:R-:W-:Y:S02]  /*56b0*/  F2FP.BF16.PACK_AB R4, R162, R163 ;  /* 0x000000a3a204723e */ /* 0x000fe400000010ff */
[----:B------:R-:W-:Y:S01]  /*56c0*/  F2FP.BF16.PACK_AB R6, R131, R161 ;  /* 0x000000a18306723e */ /* 0x000fe200000010ff */
[----:B------:R2:W-:Y:S01]  /*56d0*/  MUFU.EX2 R134, R0 ;  /* 0x0000000000867308 */ /* 0x0005e20000000800 */
[----:B-1----:R-:W-:Y:S01]  /*56e0*/  F2FP.BF16.PACK_AB R5, R243, R248 ;  /* 0x000000f8f305723e */ /* 0x002fe200000010ff */
[----:B------:R-:W-:Y:S01]  /*56f0*/  IMAD.MOV.U32 R137, RZ, RZ, R138 ;  /* 0x000000ffff897224 */ /* 0x000fe200078e008a */
[----:B------:R1:W5:Y:S01]  /*5700*/  LDL.LU R217, [R1+0x20] ;  /* 0x0000200001d97983 */ /* 0x0003620000300800 */
[----:B--2---:R-:W-:Y:S01]  /*5710*/  FFMA.FTZ R0, R135, c[0x0][0x2d0], -R8 ;  /* 0x0000b40087007a23 */ /* 0x004fe20000010808 */
[----:B------:R-:W-:Y:S01]  /*5720*/  MOV R138, R139 ;  /* 0x0000008b008a7202 */ /* 0x000fe20000000f00 */
[----:B------:R-:W-:Y:S01]  /*5730*/  IMAD.MOV.U32 R147, RZ, RZ, R165 ;  /* 0x000000ffff937224 */ /* 0x000fe200078e00a5 */
[----:B------:R1:W5:Y:S01]  /*5740*/  LDL.LU R212, [R1+0x1c] ;  /* 0x00001c0001d47983 */ /* 0x0003620000300800 */
[----:B------:R-:W2:Y:S01]  /*5750*/  MUFU.EX2 R133, R0 ;  /* 0x0000000000857308 */ /* 0x000ea20000000800 */
[----:B------:R-:W-:Y:S01]  /*5760*/  IMAD.MOV.U32 R139, RZ, RZ, R128 ;  /* 0x000000ffff8b7224 */ /* 0x000fe200078e0080 */
[----:B------:R-:W-:Y:S01]  /*5770*/  MOV R128, R38 ;  /* 0x0000002600807202 */ /* 0x000fe20000000f00 */
[----:B------:R-:W-:Y:S01]  /*5780*/  IMAD.MOV.U32 R130, RZ, RZ, R116 ;  /* 0x000000ffff827224 */ /* 0x000fe200078e0074 */
[----:B------:R-:W1:Y:S01]  /*5790*/  LDSM.16.MT88.4 R36, [R215+0x3100] ;  /* 0x00310000d724783b */ /* 0x000e620000004200 */
[----:B------:R-:W-:Y:S01]  /*57a0*/  MOV R135, R100 ;  /* 0x0000006400877202 */ /* 0x000fe20000000f00 */
[----:B------:R-:W-:Y:S01]  /*57b0*/  UIMAD.WIDE.U32 UR26, UR25, UR4, URZ ;  /* 0x00000004191a72a5 */ /* 0x000fe2000f8e003f */
[----:B------:R-:W-:Y:S01]  /*57c0*/  PLOP3.LUT P0, PT, PT, PT, UP1, 0x40, 0x0 ;  /* 0x000000000000781c */ /* 0x000fe20003f0e818 */
[----:B------:R-:W-:-:S02]  /*57d0*/  UIADD3 UR21, UR21, -0x2, URZ ;  /* 0xfffffffe15157890 */ /* 0x000fc4000fffe03f */
[----:B------:R-:W-:-:S04]  /*57e0*/  @UP2 USHF.R.U32.HI UR25, URZ, UR5, UR27 ;  /* 0x000000053f192299 */ /* 0x000fc8000801161b */
[----:B------:R-:W-:Y:S01]  /*57f0*/  UIADD3 UR4, UR24, UR25, URZ ;  /* 0x0000001918047290 */ /* 0x000fe2000fffe03f */
[----:B--2---:R-:W-:Y:S01]  /*5800*/  F2FP.BF16.PACK_AB R7, R133, R134 ;  /* 0x000000868507723e */ /* 0x004fe200000010ff */
[----:B------:R-:W-:Y:S01]  /*5810*/  IMAD.MOV.U32 R0, RZ, RZ, R118 ;  /* 0x000000ffff007224 */ /* 0x000fe200078e0076 */
[----:B------:R-:W-:Y:S02]  /*5820*/  ULDC UR25, c[0x0][0x328] ;  /* 0x0000ca0000197ab9 */ /* 0x000fe40000000800 */
[----:B------:R-:W-:Y:S01]  /*5830*/  UIADD3 UR25, UR4, UR25, URZ ;  /* 0x0000001904197290 */ /* 0x000fe2000fffe03f */
[----:B------:R-:W-:Y:S02]  /*5840*/  FFMA.FTZ R0, R0, c[0x0][0x2d0], -R9 ;  /* 0x0000b40000007a23 */ /* 0x000fe40000010809 */
[C---:B------:R-:W-:Y:S08]  /*5850*/  HMMA.16816.F32.BF16 R28, R4.reuse, R26, R148 ;  /* 0x0000001a041c723c */ /* 0x040ff00000041894 */
[C---:B------:R-:W-:Y:S01]  /*5860*/  HMMA.16816.F32.BF16 R140, R4.reuse, R24, R140 ;  /* 0x00000018048c723c */ /* 0x040fe2000004188c */
[----:B------:R-:W-:Y:S07]  /*5870*/  LDSM.16.MT88.4 R24, [R213+0x5100] ;  /* 0x00510000d518783b */ /* 0x000fee0000004200 */
[C---:B---3--:R-:W-:Y:S07]  /*5880*/  HMMA.16816.F32.BF16 R148, R4.reuse, R20, R200 ;  /* 0x000000140494723c */ /* 0x048fee00000418c8 */
[----:B------:R-:W-:Y:S01]  /*5890*/  IMAD.MOV.U32 R202, RZ, RZ, R102 ;  /* 0x000000ffffca7224 */ /* 0x000fe200078e0066 */
[----:B------:R-:W-:Y:S01]  /*58a0*/  MOV R187, R28 ;  /* 0x0000001c00bb7202 */ /* 0x000fe20000000f00 */
[----:B------:R-:W-:Y:S01]  /*58b0*/  IMAD.MOV.U32 R186, RZ, RZ, R29 ;  /* 0x000000ffffba7224 */ /* 0x000fe200078e001d */
[----:B------:R-:W-:Y:S01]  /*58c0*/  MOV R184, R31 ;  /* 0x0000001f00b87202 */ /* 0x000fe20000000f00 */
[----:B------:R-:W-:Y:S01]  /*58d0*/  IMAD.MOV.U32 R185, RZ, RZ, R30 ;  /* 0x000000ffffb97224 */ /* 0x000fe200078e001e */
[----:B------:R-:W-:Y:S01]  /*58e0*/  MOV R203, R103 ;  /* 0x0000006700cb7202 */ /* 0x000fe20000000f00 */
[----:B------:R-:W2:Y:S01]  /*58f0*/  LDSM.16.MT88.4 R28, [R216+0x3100] ;  /* 0x00310000d81c783b */ /* 0x000ea20000004200 */
[C---:B------:R-:W-:Y:S08]  /*5900*/  HMMA.16816.F32.BF16 R164, R4.reuse, R16, R196 ;  /* 0x0000001004a4723c */ /* 0x040ff000000418c4 */
[C---:B------:R-:W-:Y:S01]  /*5910*/  HMMA.16816.F32.BF16 R108, R4.reuse, R18, R108 ;  /* 0x00000012046c723c */ /* 0x040fe2000004186c */
[----:B------:R-:W3:Y:S07]  /*5920*/  LDSM.16.MT88.4 R16, [R214+0x5100] ;  /* 0x00510000d610783b */ /* 0x000eee0000004200 */
[C---:B------:R-:W-:Y:S01]  /*5930*/  HMMA.16816.F32.BF16 R100, R4.reuse, R22, R192 ;  /* 0x000000160464723c */ /* 0x040fe200000418c0 */
[----:B------:R-:W2:Y:S07]  /*5940*/  LDSM.16.MT88.4 R20, [R215+0x5100] ;  /* 0x00510000d714783b */ /* 0x000eae0000004200 */
[C---:B------:R-:W-:Y:S08]  /*5950*/  HMMA.16816.F32.BF16 R112, R4.reuse, R12, R112 ;  /* 0x0000000c0470723c */ /* 0x040ff00000041870 */
[C---:B------:R-:W-:Y:S01]  /*5960*/  HMMA.16816.F32.BF16 R116, R4.reuse, R14, R124 ;  /* 0x0000000e0474723c */ /* 0x040fe2000004187c */
[----:B------:R-:W2:Y:S07]  /*5970*/  LDSM.16.MT88.4 R12, [R216+0x5100] ;  /* 0x00510000d80c783b */ /* 0x000eae0000004200 */
[C---:B----4-:R-:W-:Y:S08]  /*5980*/  HMMA.16816.F32.BF16 R120, R4.reuse, R32, R120 ;  /* 0x000000200478723c */ /* 0x050ff00000041878 */
[C---:B------:R-:W-:Y:S08]  /*5990*/  HMMA.16816.F32.BF16 R124, R4.reuse, R34, R208 ;  /* 0x00000022047c723c */ /* 0x040ff000000418d0 */
[C---:B-1----:R-:W-:Y:S07]  /*59a0*/  HMMA.16816.F32.BF16 R32, R4.reuse, R36, R180 ;  /* 0x000000240420723c */ /* 0x042fee00000418b4 */
[----:B------:R-:W-:Y:S01]  /*59b0*/  MOV R181, R135 ;  /* 0x0000008700b57202 */ /* 0x000fe20000000f00 */
[----:B------:R-:W-:Y:S01]  /*59c0*/  HMMA.16816.F32.BF16 R156, R4, R40, R104 ;  /* 0x00000028049c723c */ /* 0x000fe20000041868 */
[----:B------:R-:W-:Y:S01]  /*59d0*/  IMAD.MOV.U32 R135, RZ, RZ, R188 ;  /* 0x000000ffff877224 */ /* 0x000fe200078e00bc */
[----:B------:R-:W-:Y:S01]  /*59e0*/  MOV R183, R202 ;  /* 0x000000ca00b77202 */ /* 0x000fe20000000f00 */
[----:B------:R-:W-:-:S02]  /*59f0*/  IMAD.MOV.U32 R182, RZ, RZ, R203 ;  /* 0x000000ffffb67224 */ /* 0x000fc400078e00cb */
[----:B------:R-:W-:-:S03]  /*5a00*/  IMAD.MOV.U32 R180, RZ, RZ, R187 ;  /* 0x000000ffffb47224 */ /* 0x000fc600078e00bb */
[C---:B------:R-:W-:Y:S08]  /*5a10*/  HMMA.16816.F32.BF16 R104, R4.reuse, R42, R244 ;  /* 0x0000002a0468723c */ /* 0x040ff000000418f4 */
[----:B--2---:R-:W-:Y:S01]  /*5a20*/  HMMA.16816.F32.BF16 R136, R4, R28, R136 ;  /* 0x0000001c0488723c */ /* 0x004fe20000041888 */
[----:B------:R-:W-:Y:S01]  /*5a30*/  IMAD.MOV.U32 R41, RZ, RZ, R32 ;  /* 0x000000ffff297224 */ /* 0x000fe200078e0020 */
[----:B------:R-:W-:Y:S01]  /*5a40*/  MOV R43, R34 ;  /* 0x00000022002b7202 */ /* 0x000fe20000000f00 */
[----:B------:R-:W-:-:S02]  /*5a50*/  IMAD.MOV.U32 R40, RZ, RZ, R33 ;  /* 0x000000ffff287224 */ /* 0x000fc400078e0021 */
[----:B------:R-:W-:-:S03]  /*5a60*/  IMAD.MOV.U32 R42, RZ, RZ, R35 ;  /* 0x000000ffff2a7224 */ /* 0x000fc600078e0023 */
[C---:B------:R-:W-:Y:S01]  /*5a70*/  HMMA.16816.F32.BF16 R204, R4.reuse, R30, R204 ;  /* 0x0000001e04cc723c */ /* 0x040fe200000418cc */
[----:B------:R-:W1:Y:S07]  /*5a80*/  LDSM.16.MT88.4 R28, [R213+0x7100] ;  /* 0x00710000d51c783b */ /* 0x000e6e0000004200 */
[C---:B------:R-:W-:Y:S07]  /*5a90*/  HMMA.16816.F32.BF16 R244, R4.reuse, R24, R172 ;  /* 0x0000001804f4723c */ /* 0x040fee00000418ac */
[----:B------:R-:W-:Y:S01]  /*5aa0*/  MOV R174, R190 ;  /* 0x000000be00ae7202 */ /* 0x000fe20000000f00 */
[----:B------:R-:W-:Y:S01]  /*5ab0*/  HMMA.16816.F32.BF16 R32, R4, R38, R176 ;  /* 0x000000260420723c */ /* 0x000fe200000418b0 */
[----:B------:R-:W-:-:S06]  /*5ac0*/  IMAD.MOV.U32 R175, RZ, RZ, R189 ;  /* 0x000000ffffaf7224 */ /* 0x000fcc00078e00bd */
[----:B------:R-:W-:Y:S01]  /*5ad0*/  MOV R176, R152 ;  /* 0x0000009800b07202 */ /* 0x000fe20000000f00 */
[C---:B---3--:R-:W-:Y:S01]  /*5ae0*/  HMMA.16816.F32.BF16 R196, R4.reuse, R18, R92 ;  /* 0x0000001204c4723c */ /* 0x048fe2000004185c */
[----:B------:R-:W-:Y:S01]  /*5af0*/  IMAD.MOV.U32 R152, RZ, RZ, R154 ;  /* 0x000000ffff987224 */ /* 0x000fe200078e009a */
[----:B------:R-:W-:Y:S01]  /*5b00*/  MOV R154, R155 ;  /* 0x0000009b009a7202 */ /* 0x000fe20000000f00 */
[----:B------:R-:W-:Y:S01]  /*5b10*/  IMAD.MOV.U32 R155, RZ, RZ, R191 ;  /* 0x000000ffff9b7224 */ /* 0x000fe200078e00bf */
[----:B------:R-:W-:Y:S01]  /*5b20*/  MOV R177, R181 ;  /* 0x000000b500b17202 */ /* 0x000fe20000000f00 */
[----:B------:R-:W-:Y:S01]  /*5b30*/  IMAD.MOV.U32 R178, RZ, RZ, R182 ;  /* 0x000000ffffb27224 */ /* 0x000fe200078e00b6 */
[----:B------:R-:W-:Y:S01]  /*5b40*/  MOV R181, R186 ;  /* 0x000000ba00b57202 */ /* 0x000fe20000000f00 */
[----:B------:R-:W-:Y:S01]  /*5b50*/  IMAD.MOV.U32 R182, RZ, RZ, R185 ;  /* 0x000000ffffb67224 */ /* 0x000fe200078e00b9 */
[----:B------:R-:W-:Y:S01]  /*5b60*/  HMMA.16816.F32.BF16 R92, R4, R20, R52 ;  /* 0x00000014045c723c */ /* 0x000fe20000041834 */
[----:B------:R2:W3:Y:S01]  /*5b70*/  MUFU.EX2 R53, R0 ;  /* 0x0000000000357308 */ /* 0x0004e20000000800 */
[----:B------:R-:W-:Y:S01]  /*5b80*/  MOV R179, R183 ;  /* 0x000000b700b37202 */ /* 0x000fe20000000f00 */
[----:B------:R-:W-:Y:S01]  /*5b90*/  IMAD.MOV.U32 R172, RZ, RZ, R181 ;  /* 0x000000ffffac7224 */ /* 0x000fe200078e00b5 */
[----:B------:R-:W-:-:S02]  /*5ba0*/  MOV R181, R163 ;  /* 0x000000a300b57202 */ /* 0x000fc40000000f00 */
[----:B------:R-:W-:Y:S02]  /*5bb0*/  MOV R163, R11 ;  /* 0x0000000b00a37202 */ /* 0x000fe40000000f00 */
[C---:B------:R-:W-:Y:S01]  /*5bc0*/  HMMA.16816.F32.BF16 R192, R4.reuse, R12, R88 ;  /* 0x0000000c04c0723c */ /* 0x040fe20000041858 */
[----:B------:R-:W-:Y:S01]  /*5bd0*/  MOV R183, R184 ;  /* 0x000000b800b77202 */ /* 0x000fe20000000f00 */
[----:B------:R-:W-:Y:S01]  /*5be0*/  IMAD.MOV.U32 R39, RZ, RZ, R32 ;  /* 0x000000ffff277224 */ /* 0x000fe200078e0020 */
[----:B------:R-:W-:Y:S01]  /*5bf0*/  MOV R38, R33 ;  /* 0x0000002100267202 */ /* 0x000fe20000000f00 */
[----:B------:R-:W-:Y:S01]  /*5c00*/  IMAD.MOV.U32 R37, RZ, RZ, R34 ;  /* 0x000000ffff257224 */ /* 0x000fe200078e0022 */
[----:B------:R-:W-:Y:S02]  /*5c10*/  MOV R36, R35 ;  /* 0x0000002300247202 */ /* 0x000fe40000000f00 */
[----:B------:R-:W-:Y:S01]  /*5c20*/  LDSM.16.MT88.4 R32, [R214+0x7100] ;  /* 0x00710000d620783b */ /* 0x000fe20000004200 */
[C---:B------:R-:W-:Y:S01]  /*5c30*/  HMMA.16816.F32.BF16 R188, R4.reuse, R14, R72 ;  /* 0x0000000e04bc723c */ /* 0x040fe20000041848 */
[----:B--2---:R-:W-:Y:S01]  /*5c40*/  FFMA.FTZ R0, R174, c[0x0][0x2d0], -R9 ;  /* 0x0000b400ae007a23 */ /* 0x004fe20000010809 */
[----:B------:R-:W-:Y:S01]  /*5c50*/  MOV R173, R182 ;  /* 0x000000b600ad7202 */ /* 0x000fe20000000f00 */
[----:B------:R-:W2:Y:S01]  /*5c60*/  LDSM.16.MT88.4 R12, [R215+0x7100] ;  /* 0x00710000d70c783b */ /* 0x000ea20000004200 */
[----:B------:R-:W-:Y:S01]  /*5c70*/  IMAD.MOV.U32 R174, RZ, RZ, R183 ;  /* 0x000000ffffae7224 */ /* 0x000fe200078e00b7 */
[----:B------:R4:W-:Y:S01]  /*5c80*/  MUFU.EX2 R52, R0 ;  /* 0x0000000000347308 */ /* 0x0009e20000000800 */
[----:B------:R-:W-:Y:S01]  /*5c90*/  IMAD.MOV.U32 R182, RZ, RZ, R152 ;  /* 0x000000ffffb67224 */ /* 0x000fe200078e0098 */
[----:B------:R-:W-:Y:S01]  /*5ca0*/  MOV R152, R146 ;  /* 0x0000009200987202 */ /* 0x000fe20000000f00 */
[C---:B------:R-:W-:Y:S01]  /*5cb0*/  HMMA.16816.F32.BF16 R200, R4.reuse, R26, R168 ;  /* 0x0000001a04c8723c */ /* 0x040fe200000418a8 */
[----:B------:R-:W-:Y:S01]  /*5cc0*/  IMAD.MOV.U32 R55, RZ, RZ, R173 ;  /* 0x000000ffff377224 */ /* 0x000fe200078e00ad */
[----:B------:R-:W-:Y:S01]  /*5cd0*/  MOV R72, R174 ;  /* 0x000000ae00487202 */ /* 0x000fe20000000f00 */
[----:B------:R-:W-:Y:S01]  /*5ce0*/  IMAD.MOV.U32 R75, RZ, RZ, R181 ;  /* 0x000000ffff4b7224 */ /* 0x000fe200078e00b5 */
[----:B------:R-:W-:Y:S01]  /*5cf0*/  MOV R183, R144 ;  /* 0x0000009000b77202 */ /* 0x000fe20000000f00 */
[----:B------:R-:W-:Y:S01]  /*5d00*/  IMAD.MOV.U32 R91, RZ, RZ, R161 ;  /* 0x000000ffff5b7224 */ /* 0x000fe200078e00a1 */
[----:B------:R-:W-:Y:S01]  /*5d10*/  MOV R88, R182 ;  /* 0x000000b600587202 */ /* 0x000fe20000000f00 */
[----:B------:R-:W-:Y:S01]  /*5d20*/  IMAD.MOV.U32 R168, RZ, RZ, R135 ;  /* 0x000000ffffa87224 */ /* 0x000fe200078e0087 */
[C---:B------:R-:W-:Y:S01]  /*5d30*/  HMMA.16816.F32.BF16 R208, R4.reuse, R16, R96 ;  /* 0x0000001004d0723c */ /* 0x040fe20000041860 */
[----:B------:R-:W2:Y:S01]  /*5d40*/  LDSM.16.MT88.4 R16, [R216+0x7100] ;  /* 0x00710000d810783b */ /* 0x000ea20000004200 */
[----:B------:R-:W-:Y:S01]  /*5d50*/  MOV R169, R178 ;  /* 0x000000b200a97202 */ /* 0x000fe20000000f00 */
[----:B------:R-:W-:Y:S01]  /*5d60*/  IMAD.MOV.U32 R170, RZ, RZ, R179 ;  /* 0x000000ffffaa7224 */ /* 0x000fe200078e00b3 */
[----:B------:R-:W-:Y:S01]  /*5d70*/  MOV R171, R180 ;  /* 0x000000b400ab7202 */ /* 0x000fe20000000f00 */
[----:B----4-:R-:W-:Y:S01]  /*5d80*/  FFMA.FTZ R0, R175, c[0x0][0x2d0], -R9 ;  /* 0x0000b400af007a23 */ /* 0x010fe20000010809 */
[----:B------:R-:W-:Y:S01]  /*5d90*/  MOV R175, R160 ;  /* 0x000000a000af7202 */ /* 0x000fe20000000f00 */
[----:B------:R-:W-:Y:S01]  /*5da0*/  IMAD.MOV.U32 R99, RZ, RZ, R169 ;  /* 0x000000ffff637224 */ /* 0x000fe200078e00a9 */
[----:B------:R-:W-:Y:S01]  /*5db0*/  HMMA.16816.F32.BF16 R184, R4, R22, R80 ;  /* 0x0000001604b8723c */ /* 0x000fe20000041850 */
[----:B------:R4:W2:Y:S01]  /*5dc0*/  MUFU.EX2 R54, R0 ;  /* 0x0000000000367308 */ /* 0x0008a20000000800 */
[----:B------:R-:W-:Y:S01]  /*5dd0*/  MOV R98, R170 ;  /* 0x000000aa00627202 */ /* 0x000fe20000000f00 */
[----:B------:R-:W-:Y:S01]  /*5de0*/  IMAD.MOV.U32 R73, RZ, RZ, R175 ;  /* 0x000000ffff497224 */ /* 0x000fe200078e00af */
[----:B------:R-:W-:Y:S01]  /*5df0*/  MOV R170, R41 ;  /* 0x0000002900aa7202 */ /* 0x000fe20000000f00 */
[----:B------:R-:W-:-:S02]  /*5e00*/  IMAD.MOV.U32 R169, RZ, RZ, R153 ;  /* 0x000000ffffa97224 */ /* 0x000fc400078e0099 */
[----:B---3--:R-:W-:Y:S01]  /*5e10*/  MOV R83, R53 ;  /* 0x0000003500537202 */ /* 0x008fe20000000f00 */
[----:B------:R-:W-:Y:S01]  /*5e20*/  IMAD.MOV.U32 R53, RZ, RZ, R171 ;  /* 0x000000ffff357224 */ /* 0x000fe200078e00ab */
[C---:B-1----:R-:W-:Y:S01]  /*5e30*/  HMMA.16816.F32.BF16 R24, R4.reuse, R28, R68 ;  /* 0x0000001c0418723c */ /* 0x042fe20000041844 */
[----:B------:R-:W-:Y:S02]  /*5e40*/  IMAD.MOV.U32 R171, RZ, RZ, R40 ;  /* 0x000000ffffab7224 */ /* 0x000fe400078e0028 */
[----:B------:R-:W-:Y:S02]  /*5e50*/  IMAD.MOV.U32 R180, RZ, RZ, R162 ;  /* 0x000000ffffb47224 */ /* 0x000fe400078e00a2 */
[----:B------:R-:W-:Y:S02]  /*5e60*/  IMAD.MOV.U32 R160, RZ, RZ, R145 ;  /* 0x000000ffffa07224 */ /* 0x000fe400078e0091 */
[----:B------:R-:W-:Y:S01]  /*5e70*/  MOV R71, R73 ;  /* 0x0000004900477202 */ /* 0x000fe20000000f00 */
[----:B----4-:R-:W-:Y:S01]  /*5e80*/  FFMA.FTZ R0, R176, c[0x0][0x2d0], -R9 ;  /* 0x0000b400b0007a23 */ /* 0x010fe20000010809 */
[C---:B------:R-:W-:Y:S01]  /*5e90*/  HMMA.16816.F32.BF16 R28, R4.reuse, R30, R76 ;  /* 0x0000001e041c723c */ /* 0x040fe2000004184c */
[----:B------:R-:W-:Y:S01]  /*5ea0*/  MOV R73, R171 ;  /* 0x000000ab00497202 */ /* 0x000fe20000000f00 */
[----:B------:R-:W-:Y:S01]  /*5eb0*/  IMAD.MOV.U32 R162, RZ, RZ, R147 ;  /* 0x000000ffffa27224 */ /* 0x000fe200078e0093 */
[----:B------:R1:W3:Y:S01]  /*5ec0*/  MUFU.EX2 R135, R0 ;  /* 0x0000000000877308 */ /* 0x0002e20000000800 */
[----:B------:R-:W4:Y:S01]  /*5ed0*/  LDSM.16.MT88.4 R144, [R213+0x1900] ;  /* 0x00190000d590783b */ /* 0x000f220000004200 */
[----:B------:R-:W-:Y:S01]  /*5ee0*/  MOV R74, R180 ;  /* 0x000000b4004a7202 */ /* 0x000fe20000000f00 */
[----:B------:R-:W-:Y:S01]  /*5ef0*/  IMAD.MOV.U32 R89, RZ, RZ, R183 ;  /* 0x000000ffff597224 */ /* 0x000fe200078e00b7 */
[----:B------:R-:W-:Y:S01]  /*5f00*/  MOV R78, R55 ;  /* 0x00000037004e7202 */ /* 0x000fe20000000f00 */
[----:B------:R-:W-:Y:S01]  /*5f10*/  IMAD.MOV.U32 R79, RZ, RZ, R72 ;  /* 0x000000ffff4f7224 */ /* 0x000fe200078e0048 */
[----:B------:R-:W-:Y:S01]  /*5f20*/  MOV R55, R169 ;  /* 0x000000a900377202 */ /* 0x000fe20000000f00 */
[----:B------:R-:W-:Y:S01]  /*5f30*/  IMAD.MOV.U32 R72, RZ, RZ, R170 ;  /* 0x000000ffff487224 */ /* 0x000fe200078e00aa */
[C---:B--2---:R-:W-:Y:S01]  /*5f40*/  HMMA.16816.F32.BF16 R180, R4.reuse, R12, R56 ;  /* 0x0000000c04b4723c */ /* 0x044fe20000041838 */
[----:B------:R-:W-:Y:S01]  /*5f50*/  LDSM.16.MT88.4 R56, [R216+0x3900] ;  /* 0x00390000d838783b */ /* 0x000fe20000004200 */
[----:B------:R-:W-:Y:S01]  /*5f60*/  IMAD.MOV.U32 R70, RZ, RZ, R74 ;  /* 0x000000ffff467224 */ /* 0x000fe200078e004a */
[----:B------:R-:W-:Y:S01]  /*5f70*/  MOV R69, R75 ;  /* 0x0000004b00457202 */ /* 0x000fe20000000f00 */
[----:B------:R-:W-:Y:S01]  /*5f80*/  IMAD.MOV.U32 R80, RZ, RZ, R88 ;  /* 0x000000ffff507224 */ /* 0x000fe200078e0058 */
[----:B------:R-:W-:Y:S01]  /*5f90*/  MOV R81, R89 ;  /* 0x0000005900517202 */ /* 0x000fe20000000f00 */
[----:B------:R-:W-:Y:S01]  /*5fa0*/  IMAD.MOV.U32 R74, RZ, RZ, R43 ;  /* 0x000000ffff4a7224 */ /* 0x000fe200078e002b */
[----:B------:R-:W-:Y:S01]  /*5fb0*/  MOV R75, R42 ;  /* 0x0000002a004b7202 */ /* 0x000fe20000000f00 */
[----:B-1----:R-:W-:Y:S01]  /*5fc0*/  FFMA.FTZ R0, R177, c[0x0][0x2d0], -R8 ;  /* 0x0000b400b1007a23 */ /* 0x002fe20000010808 */
[C---:B------:R-:W-:Y:S01]  /*5fd0*/  HMMA.16816.F32.BF16 R20, R4.reuse, R32, R64 ;  /* 0x000000200414723c */ /* 0x040fe20000041840 */
[----:B------:R-:W-:Y:S01]  /*5fe0*/  MOV R90, R160 ;  /* 0x000000a0005a7202 */ /* 0x000fe20000000f00 */
[----:B------:R-:W-:Y:S01]  /*5ff0*/  IMAD.MOV.U32 R97, RZ, RZ, R163 ;  /* 0x000000ffff617224 */ /* 0x000fe200078e00a3 */
[----:B------:R1:W-:Y:S01]  /*6000*/  MUFU.EX2 R11, R0 ;  /* 0x00000000000b7308 */ /* 0x0003e20000000800 */
[----:B------:R-:W-:Y:S01]  /*6010*/  MOV R96, R162 ;  /* 0x000000a200607202 */ /* 0x000fe20000000f00 */
[----:B------:R-:W-:Y:S01]  /*6020*/  IMAD.MOV.U32 R68, RZ, RZ, R80 ;  /* 0x000000ffff447224 */ /* 0x000fe200078e0050 */
[----:B------:R-:W-:Y:S01]  /*6030*/  MOV R76, R53 ;  /* 0x00000035004c7202 */ /* 0x000fe20000000f00 */
[----:B------:R-:W-:Y:S01]  /*6040*/  IMAD.MOV.U32 R82, RZ, RZ, R90 ;  /* 0x000000ffff527224 */ /* 0x000fe200078e005a */
[C---:B------:R-:W-:Y:S01]  /*6050*/  HMMA.16816.F32.BF16 R32, R4.reuse, R34, R48 ;  /* 0x000000220420723c */ /* 0x040fe20000041830 */
[----:B------:R-:W-:Y:S01]  /*6060*/  LDSM.16.MT88.4 R48, [R214+0x3900] ;  /* 0x00390000d630783b */ /* 0x000fe20000004200 */
[----:B------:R-:W-:Y:S01]  /*6070*/  MOV R53, R97 ;  /* 0x0000006100357202 */ /* 0x000fe20000000f00 */
[----:B------:R-:W-:Y:S01]  /*6080*/  IMAD.MOV.U32 R90, RZ, RZ, R128 ;  /* 0x000000ffff5a7224 */ /* 0x000fe200078e0080 */
[----:B------:R-:W-:Y:S01]  /*6090*/  MOV R97, R131 ;  /* 0x0000008300617202 */ /* 0x000fe20000000f00 */
[----:B------:R-:W-:Y:S03]  /*60a0*/  LDSM.16.MT88.4 R160, [R216+0x1900] ;  /* 0x00190000d8a0783b */ /* 0x000fe60000004200 */
[----:B------:R-:W-:Y:S01]  /*60b0*/  HMMA.16816.F32.BF16 R176, R4, R16, R60 ;  /* 0x0000001004b0723c */ /* 0x000fe2000004183c */
[----:B------:R-:W-:Y:S01]  /*60c0*/  LDSM.16.MT88.4 R64, [R215+0x3900] ;  /* 0x00390000d740783b */ /* 0x000fe20000004200 */
[----:B-1----:R-:W-:-:S02]  /*60d0*/  FFMA.FTZ R0, R154, c[0x0][0x2d0], -R8 ;  /* 0x0000b4009a007a23 */ /* 0x002fc40000010808 */
[----:B------:R-:W-:Y:S01]  /*60e0*/  IMAD.MOV.U32 R154, RZ, RZ, R155 ;  /* 0x000000ffff9a7224 */ /* 0x000fe200078e009b */
[----:B------:R-:W-:Y:S02]  /*60f0*/  MOV R155, R10 ;  /* 0x0000000a009b7202 */ /* 0x000fe40000000f00 */
[----:B------:R-:W-:Y:S01]  /*6100*/  IMAD.MOV.U32 R60, RZ, RZ, R72 ;  /* 0x000000ffff3c7224 */ /* 0x000fe200078e0048 */
[----:B------:R1:W2:Y:S01]  /*6110*/  MUFU.EX2 R10, R0 ;  /* 0x00000000000a7308 */ /* 0x0002a20000000800 */
[----:B------:R-:W-:Y:S01]  /*6120*/  MOV R61, R73 ;  /* 0x00000049003d7202 */ /* 0x000fe20000000f00 */
[----:B------:R-:W-:Y:S01]  /*6130*/  IMAD.MOV.U32 R62, RZ, RZ, R74 ;  /* 0x000000ffff3e7224 */ /* 0x000fe200078e004a */
[----:B------:R-:W-:Y:S01]  /*6140*/  MOV R40, R154 ;  /* 0x0000009a00287202 */ /* 0x000fe20000000f00 */
[----:B------:R-:W-:Y:S01]  /*6150*/  IMAD.MOV.U32 R41, RZ, RZ, R155 ;  /* 0x000000ffff297224 */ /* 0x000fe200078e009b */
[----:B------:R-:W-:Y:S02]  /*6160*/  MOV R63, R75 ;  /* 0x0000004b003f7202 */ /* 0x000fe40000000f00 */
[----:B------:R-:W-:Y:S01]  /*6170*/  LDSM.16.MT88.4 R72, [R213+0x5900] ;  /* 0x00590000d548783b */ /* 0x000fe20000004200 */
[----:B------:R-:W-:Y:S01]  /*6180*/  IMAD.MOV.U32 R88, RZ, RZ, R40 ;  /* 0x000000ffff587224 */ /* 0x000fe200078e0028 */
[----:B------:R-:W-:-:S02]  /*6190*/  MOV R89, R41 ;  /* 0x0000002900597202 */ /* 0x000fc40000000f00 */
[----:B------:R-:W-:Y:S01]  /*61a0*/  LDSM.16.MT88.4 R40, [R213+0x3900] ;  /* 0x00390000d528783b */ /* 0x000fe20000004200 */
[--C-:B-1----:R-:W-:Y:S01]  /*61b0*/  FFMA.FTZ R0, R168, c[0x0][0x2d0], -R8.reuse ;  /* 0x0000b400a8007a23 */ /* 0x102fe20000010808 */
[----:B------:R-:W-:Y:S02]  /*61c0*/  MOV R168, R152 ;  /* 0x0000009800a87202 */ /* 0x000fe40000000f00 */
[----:B------:R-:W-:Y:S01]  /*61d0*/  LDSM.16.MT88.4 R152, [R214+0x1900] ;  /* 0x00190000d698783b */ /* 0x000fe20000004200 */
[----:B------:R1:W-:Y:S02]  /*61e0*/  MUFU.EX2 R9, R0 ;  /* 0x0000000000097308 */ /* 0x0003e40000000800 */
[----:B-1----:R-:W-:Y:S02]  /*61f0*/  FFMA.FTZ R0, R249, c[0x0][0x2d0], -R8 ;  /* 0x0000b400f9007a23 */ /* 0x002fe40000010808 */
[----:B------:R-:W-:Y:S01]  /*6200*/  IMAD.MOV.U32 R249, RZ, RZ, R54 ;  /* 0x000000fffff97224 */ /* 0x000fe200078e0036 */
[----:B------:R-:W-:-:S03]  /*6210*/  MOV R54, R172 ;  /* 0x000000ac00367202 */ /* 0x000fc60000000f00 */
[----:B------:R1:W1:Y:S01]  /*6220*/  MUFU.EX2 R8, R0 ;  /* 0x0000000000087308 */ /* 0x0002620000000800 */
[C---:B------:R-:W-:Y:S01]  /*6230*/  HMMA.16816.F32.BF16 R172, R4.reuse, R18, R84 ;  /* 0x0000001204ac723c */ /* 0x040fe20000041854 */
[----:B------:R-:W-:Y:S02]  /*6240*/  IMAD.MOV.U32 R77, RZ, RZ, R54 ;  /* 0x000000ffff4d7224 */ /* 0x000fe400078e0036 */
[----:B------:R-:W-:Y:S02]  /*6250*/  IMAD.MOV.U32 R54, RZ, RZ, R168 ;  /* 0x000000ffff367224 */ /* 0x000fe400078e00a8 */
[----:B------:R-:W4:Y:S03]  /*6260*/  LDSM.16.MT88.4 R168, [R215+0x1900] ;  /* 0x00190000d7a8783b */ /* 0x000f260000004200 */
[----:B------:R-:W-:Y:S01]  /*6270*/  HMMA.16816.F32.BF16 R16, R4, R14, R44 ;  /* 0x0000000e0410723c */ /* 0x000fe2000004182c */
[----:B------:R-:W-:Y:S01]  /*6280*/  MOV R87, R53 ;  /* 0x0000003500577202 */ /* 0x000fe20000000f00 */
[----:B------:R-:W-:Y:S01]  /*6290*/  IMAD.MOV.U32 R85, RZ, RZ, R98 ;  /* 0x000000ffff557224 */ /* 0x000fe200078e0062 */
[----:B------:R-:W-:-:S02]  /*62a0*/  MOV R86, R99 ;  /* 0x0000006300567202 */ /* 0x000fc40000000f00 */
[----:B------:R-:W-:Y:S02]  /*62b0*/  MOV R84, R97 ;  /* 0x0000006100547202 */ /* 0x000fe40000000f00 */
[----:B------:R-:W-:Y:S01]  /*62c0*/  IMAD.MOV.U32 R7, RZ, RZ, R52 ;  /* 0x000000ffff077224 */ /* 0x000fe200078e0034 */
[----:B------:R-:W-:Y:S01]  /*62d0*/  MOV R6, R83 ;  /* 0x0000005300067202 */ /* 0x000fe20000000f00 */
[----:B------:R-:W-:Y:S01]  /*62e0*/  IMAD.MOV.U32 R52, RZ, RZ, R96 ;  /* 0x000000ffff347224 */ /* 0x000fe200078e0060 */
[----:B------:R-:W-:Y:S01]  /*62f0*/  MOV R83, R91 ;  /* 0x0000005b00537202 */ /* 0x000fe20000000f00 */
[----:B------:R-:W-:Y:S01]  /*6300*/  IMAD.MOV.U32 R96, RZ, RZ, R130 ;  /* 0x000000ffff607224 */ /* 0x000fe200078e0082 */
[----:B------:R-:W-:Y:S01]  /*6310*/  MOV R91, R129 ;  /* 0x00000081005b7202 */ /* 0x000fe20000000f00 */
[----:B------:R-:W-:Y:S01]  /*6320*/  IMAD.MOV.U32 R4, RZ, RZ, R54 ;  /* 0x000000ffff047224 */ /* 0x000fe200078e0036 */
[----:B------:R-:W-:Y:S01]  /*6330*/  F2FP.BF16.PACK_AB R128, R7, R6 ;  /* 0x000000060780723e */ /* 0x000fe200000010ff */
[----:B------:R-:W-:Y:S01]  /*6340*/  IMAD.MOV.U32 R15, RZ, RZ, R90 ;  /* 0x000000ffff0f7224 */ /* 0x000fe200078e005a */
[----:B---3--:R-:W-:Y:S01]  /*6350*/  F2FP.BF16.PACK_AB R130, R135, R249 ;  /* 0x000000f98782723e */ /* 0x008fe200000010ff */
[----:B-1----:R-:W-:Y:S01]  /*6360*/  IMAD.MOV.U32 R0, RZ, RZ, R88 ;  /* 0x000000ffff007224 */ /* 0x002fe200078e0058 */
[----:B--2---:R-:W-:Y:S01]  /*6370*/  F2FP.BF16.PACK_AB R129, R10, R11 ;  /* 0x0000000b0a81723e */ /* 0x004fe200000010ff */
[----:B------:R-:W-:Y:S01]  /*6380*/  IMAD.MOV.U32 R13, RZ, RZ, R96 ;  /* 0x000000ffff0d7224 */ /* 0x000fe200078e0060 */
[----:B------:R-:W-:Y:S01]  /*6390*/  F2FP.BF16.PACK_AB R131, R8, R9 ;  /* 0x000000090883723e */ /* 0x000fe200000010ff */
[----:B------:R-:W-:Y:S01]  /*63a0*/  LDSM.16.MT88.4 R96, [R215+0x5900] ;  /* 0x00590000d760783b */ /* 0x000fe20000004200 */
[----:B------:R-:W-:-:S02]  /*63b0*/  MOV R5, R55 ;  /* 0x0000003700057202 */ /* 0x000fc40000000f00 */
[----:B------:R-:W-:Y:S02]  /*63c0*/  MOV R14, R89 ;  /* 0x00000059000e7202 */ /* 0x000fe40000000f00 */
[----:B------:R-:W-:Y:S01]  /*63d0*/  MOV R12, R91 ;  /* 0x0000005b000c7202 */ /* 0x000fe20000000f00 */
[C---:B----4-:R-:W-:Y:S01]  /*63e0*/  HMMA.16816.F32.BF16 R140, R128.reuse, R144, R140 ;  /* 0x00000090808c723c */ /* 0x050fe2000004188c */
[----:B------:R-:W-:Y:S07]  /*63f0*/  LDSM.16.MT88.4 R88, [R216+0x5900] ;  /* 0x00590000d858783b */ /* 0x000fee0000004200 */
[C---:B------:R-:W-:Y:S07]  /*6400*/  HMMA.16816.F32.BF16 R144, R128.reuse, R146, R76 ;  /* 0x000000928090723c */ /* 0x040fee000004184c */
[----:B------:R-:W-:Y:S01]  /*6410*/  IMAD.MOV.U32 R76, RZ, RZ, R52 ;  /* 0x000000ffff4c7224 */ /* 0x000fe200078e0034 */
[----:B------:R-:W-:Y:S01]  /*6420*/  HMMA.16816.F32.BF16 R164, R128, R168, R164 ;  /* 0x000000a880a4723c */ /* 0x000fe200000418a4 */
[----:B------:R-:W-:Y:S01]  /*6430*/  IMAD.MOV.U32 R78, RZ, RZ, R82 ;  /* 0x000000ffff4e7224 */ /* 0x000fe200078e0052 */
[----:B------:R-:W-:-:S02]  /*6440*/  MOV R79, R81 ;  /* 0x00000051004f7202 */ /* 0x000fc40000000f00 */
[----:B------:R-:W-:Y:S02]  /*6450*/  MOV R77, R83 ;  /* 0x00000053004d7202 */ /* 0x000fe40000000f00 */
[----:B------:R-:W1:Y:S02]  /*6460*/  LDSM.16.MT88.4 R80, [R214+0x5900] ;  /* 0x00590000d650783b */ /* 0x000e640000004200 */
[C---:B------:R-:W-:Y:S07]  /*6470*/  HMMA.16816.F32.BF16 R168, R128.reuse, R170, R108 ;  /* 0x000000aa80a8723c */ /* 0x040fee000004186c */
[----:B------:R-:W-:Y:S01]  /*6480*/  IMAD.MOV.U32 R110, RZ, RZ, R4 ;  /* 0x000000ffff6e7224 */ /* 0x000fe200078e0004 */
[----:B------:R-:W-:Y:S01]  /*6490*/  HMMA.16816.F32.BF16 R52, R128, R56, R136 ;  /* 0x000000388034723c */ /* 0x000fe20000041888 */
[----:B------:R-:W-:Y:S01]  /*64a0*/  MOV R111, R5 ;  /* 0x00000005006f7202 */ /* 0x000fe20000000f00 */
[----:B------:R-:W-:Y:S01]  /*64b0*/  IMAD.MOV.U32 R5, RZ, RZ, R84 ;  /* 0x000000ffff057224 */ /* 0x000fe200078e0054 */
[----:B------:R-:W-:Y:S01]  /*64c0*/  MOV R4, R13 ;  /* 0x0000000d00047202 */ /* 0x000fe20000000f00 */
[----:B------:R-:W-:-:S03]  /*64d0*/  FADD.FTZ R2, R2, R110 ;  /* 0x0000006e02027221 */ /* 0x000fc60000010000 */
[----:B------:R-:W-:Y:S01]  /*64e0*/  IMAD.MOV.U32 R136, RZ, RZ, R12 ;  /* 0x000000ffff887224 */ /* 0x000fe200078e000c */
[C---:B------:R-:W-:Y:S01]  /*64f0*/  HMMA.16816.F32.BF16 R56, R128.reuse, R58, R204 ;  /* 0x0000003a8038723c */ /* 0x040fe200000418cc */
[----:B------:R-:W-:Y:S01]  /*6500*/  FADD.FTZ R2, R111, R2 ;  /* 0x000000026f027221 */ /* 0x000fe20000010000 */
[----:B------:R-:W-:Y:S01]  /*6510*/  MOV R138, R79 ;  /* 0x0000004f008a7202 */ /* 0x000fe20000000f00 */
[----:B------:R-:W-:Y:S02]  /*6520*/  IMAD.MOV.U32 R137, RZ, RZ, R78 ;  /* 0x000000ffff897224 */ /* 0x000fe400078e004e */
[----:B------:R-:W-:Y:S02]  /*6530*/  IMAD.MOV.U32 R139, RZ, RZ, R68 ;  /* 0x000000ffff8b7224 */ /* 0x000fe400078e0044 */
[----:B------:R-:W-:Y:S01]  /*6540*/  IMAD.MOV.U32 R206, RZ, RZ, R14 ;  /* 0x000000ffffce7224 */ /* 0x000fe200078e000e */
[----:B------:R-:W-:Y:S01]  /*6550*/  HMMA.16816.F32.BF16 R148, R128, R152, R148 ;  /* 0x000000988094723c */ /* 0x000fe20000041894 */
[----:B------:R-:W-:-:S02]  /*6560*/  MOV R207, R15 ;  /* 0x0000000f00cf7202 */ /* 0x000fc40000000f00 */
[----:B------:R-:W-:Y:S01]  /*6570*/  FADD.FTZ R0, R0, R206 ;  /* 0x000000ce00007221 */ /* 0x000fe20000010000 */
[----:B------:R-:W-:Y:S02]  /*6580*/  LDSM.16.MT88.4 R12, [R215+0x7900] ;  /* 0x00790000d70c783b */ /* 0x000fe40000004200 */
[----:B------:R-:W-:Y:S02]  /*6590*/  FADD.FTZ R2, R207, R2 ;  /* 0x00000002cf027221 */ /* 0x000fe40000010000 */
[----:B------:R-:W-:Y:S01]  /*65a0*/  HMMA.16816.F32.BF16 R152, R128, R154, R100 ;  /* 0x0000009a8098723c */ /* 0x000fe20000041864 */
[----:B------:R-:W-:Y:S02]  /*65b0*/  FADD.FTZ R0, R136, R0 ;  /* 0x0000000088007221 */ /* 0x000fe40000010000 */
[----:B------:R-:W-:-:S04]  /*65c0*/  FADD.FTZ R4, R4, R2 ;  /* 0x0000000204047221 */ /* 0x000fc80000010000 */
[----:B------:R-:W-:Y:S01]  /*65d0*/  IMAD.MOV.U32 R100, RZ, RZ, R39 ;  /* 0x000000ffff647224 */ /* 0x000fe200078e0027 */
[----:B------:R-:W-:Y:S01]  /*65e0*/  MOV R101, R38 ;  /* 0x0000002600657202 */ /* 0x000fe20000000f00 */
[----:B------:R-:W-:Y:S01]  /*65f0*/  IMAD.MOV.U32 R102, RZ, RZ, R37 ;  /* 0x000000ffff667224 */ /* 0x000fe200078e0025 */
[----:B------:R-:W-:Y:S01]  /*6600*/  MOV R103, R36 ;  /* 0x0000002400677202 */ /* 0x000fe20000000f00 */
[C---:B------:R-:W-:Y:S01]  /*6610*/  HMMA.16816.F32.BF16 R44, R128.reuse, R48, R120 ;  /* 0x00000030802c723c */ /* 0x040fe20000041878 */
[----:B------:R-:W-:Y:S07]  /*6620*/  LDSM.16.MT88.4 R120, [R216+0x7900] ;  /* 0x00790000d878783b */ /* 0x000fee0000004200 */
[C---:B------:R-:W-:Y:S01]  /*6630*/  HMMA.16816.F32.BF16 R36, R128.reuse, R40, R112 ;  /* 0x000000288024723c */ /* 0x040fe20000041870 */
[----:B------:R-:W-:Y:S07]  /*6640*/  LDSM.16.MT88.4 R112, [R214+0x7900] ;  /* 0x00790000d670783b */ /* 0x000fee0000004200 */
[C---:B------:R-:W-:Y:S07]  /*6650*/  HMMA.16816.F32.BF16 R40, R128.reuse, R42, R116 ;  /* 0x0000002a8028723c */ /* 0x040fee0000041874 */
[----:B------:R-:W-:Y:S01]  /*6660*/  MOV R116, R85 ;  /* 0x0000005500747202 */ /* 0x000fe20000000f00 */
[----:B------:R-:W-:Y:S01]  /*6670*/  IMAD.MOV.U32 R117, RZ, RZ, R86 ;  /* 0x000000ffff757224 */ /* 0x000fe200078e0056 */
[----:B------:R-:W-:Y:S01]  /*6680*/  MOV R118, R87 ;  /* 0x0000005700767202 */ /* 0x000fe20000000f00 */
[----:B------:R-:W-:Y:S01]  /*6690*/  IMAD.MOV.U32 R119, RZ, RZ, R76 ;  /* 0x000000ffff777224 */ /* 0x000fe200078e004c */
[----:B------:R-:W-:Y:S01]  /*66a0*/  HMMA.16816.F32.BF16 R48, R128, R50, R124 ;  /* 0x000000328030723c */ /* 0x000fe2000004187c */
[----:B------:R-:W-:-:S02]  /*66b0*/  FADD.FTZ R2, R116, R0 ;  /* 0x0000000074027221 */ /* 0x000fc40000010000 */
[----:B------:R-:W-:Y:S02]  /*66c0*/  FADD.FTZ R0, R117, R4 ;  /* 0x0000000475007221 */ /* 0x000fe40000010000 */
[----:B------:R-:W-:Y:S02]  /*66d0*/  FADD.FTZ R2, R118, R2 ;  /* 0x0000000276027221 */ /* 0x000fe40000010000 */
[----:B------:R-:W-:Y:S01]  /*66e0*/  FADD.FTZ R0, R119, R0 ;  /* 0x0000000077007221 */ /* 0x000fe20000010000 */
[----:B------:R-:W-:Y:S01]  /*66f0*/  MOV R124, R69 ;  /* 0x00000045007c7202 */ /* 0x000fe20000000f00 */
[----:B------:R-:W-:Y:S01]  /*6700*/  FADD.FTZ R2, R137, R2 ;  /* 0x0000000289027221 */ /* 0x000fe20000010000 */
[----:B------:R-:W-:Y:S01]  /*6710*/  MOV R125, R71 ;  /* 0x00000047007d7202 */ /* 0x000fe20000000f00 */
[----:B------:R-:W-:Y:S01]  /*6720*/  FADD.FTZ R0, R138, R0 ;  /* 0x000000008a007221 */ /* 0x000fe20000010000 */
[----:B------:R-:W-:Y:S01]  /*6730*/  MOV R127, R77 ;  /* 0x0000004d007f7202 */ /* 0x000fe20000000f00 */
[----:B------:R-:W-:Y:S01]  /*6740*/  FADD.FTZ R2, R139, R2 ;  /* 0x000000028b027221 */ /* 0x000fe20000010000 */
[----:B------:R-:W-:Y:S01]  /*6750*/  HMMA.16816.F32.BF16 R156, R128, R160, R156 ;  /* 0x000000a0809c723c */ /* 0x000fe2000004189c */
[----:B------:R-:W-:-:S02]  /*6760*/  IMAD.MOV.U32 R126, RZ, RZ, R70 ;  /* 0x000000ffff7e7224 */ /* 0x000fc400078e0046 */
[----:B------:R-:W-:Y:S02]  /*6770*/  FADD.FTZ R0, R124, R0 ;  /* 0x000000007c007221 */ /* 0x000fe40000010000 */
[----:B------:R-:W-:Y:S02]  /*6780*/  FADD.FTZ R2, R125, R2 ;  /* 0x000000027d027221 */ /* 0x000fe40000010000 */
[----:B------:R-:W-:Y:S01]  /*6790*/  FADD.FTZ R0, R126, R0 ;  /* 0x000000007e007221 */ /* 0x000fe20000010000 */
[----:B------:R-:W-:Y:S01]  /*67a0*/  HMMA.16816.F32.BF16 R160, R128, R162, R104 ;  /* 0x000000a280a0723c */ /* 0x000fe20000041868 */
[----:B------:R-:W-:Y:S01]  /*67b0*/  FADD.FTZ R2, R248, R2 ;  /* 0x00000002f8027221 */ /* 0x000fe20000010000 */
[----:B------:R-:W2:Y:S01]  /*67c0*/  LDSM.16.MT88.4 R104, [R213+0x7900] ;  /* 0x00790000d568783b */ /* 0x000ea20000004200 */
[----:B------:R-:W-:Y:S02]  /*67d0*/  FADD.FTZ R0, R127, R0 ;  /* 0x000000007f007221 */ /* 0x000fe40000010000 */
[----:B------:R-:W-:-:S02]  /*67e0*/  FADD.FTZ R2, R243, R2 ;  /* 0x00000002f3027221 */ /* 0x000fc40000010000 */
[----:B------:R-:W-:Y:S01]  /*67f0*/  FADD.FTZ R0, R5, R0 ;  /* 0x0000000005007221 */ /* 0x000fe20000010000 */
[C---:B------:R-:W-:Y:S01]  /*6800*/  HMMA.16816.F32.BF16 R60, R128.reuse, R64, R60 ;  /* 0x00000040803c723c */ /* 0x040fe2000004183c */
[----:B------:R-:W-:Y:S02]  /*6810*/  FADD.FTZ R4, R134, R2 ;  /* 0x0000000286047221 */ /* 0x000fe40000010000 */
[----:B------:R-:W-:Y:S02]  /*6820*/  FADD.FTZ R2, R6, R0 ;  /* 0x0000000006027221 */ /* 0x000fe40000010000 */
[----:B------:R-:W-:Y:S02]  /*6830*/  FADD.FTZ R0, R133, R4 ;  /* 0x0000000485007221 */ /* 0x000fe40000010000 */
[----:B------:R-:W-:Y:S01]  /*6840*/  FADD.FTZ R2, R7, R2 ;  /* 0x0000000207027221 */ /* 0x000fe20000010000 */
[----:B------:R-:W-:Y:S01]  /*6850*/  HMMA.16816.F32.BF16 R64, R128, R66, R100 ;  /* 0x000000428040723c */ /* 0x000fe20000041864 */
[----:B------:R-:W-:-:S02]  /*6860*/  FADD.FTZ R0, R11, R0 ;  /* 0x000000000b007221 */ /* 0x000fc40000010000 */
[----:B------:R-:W-:Y:S02]  /*6870*/  FADD.FTZ R2, R249, R2 ;  /* 0x00000002f9027221 */ /* 0x000fe40000010000 */
[----:B------:R-:W-:Y:S02]  /*6880*/  FADD.FTZ R0, R10, R0 ;  /* 0x000000000a007221 */ /* 0x000fe40000010000 */
[----:B------:R-:W-:Y:S01]  /*6890*/  FADD.FTZ R2, R135, R2 ;  /* 0x0000000287027221 */ /* 0x000fe20000010000 */
[----:B------:R-:W-:Y:S01]  /*68a0*/  HMMA.16816.F32.BF16 R68, R128, R72, R244 ;  /* 0x000000488044723c */ /* 0x000fe200000418f4 */
[----:B------:R-:W-:-:S04]  /*68b0*/  FADD.FTZ R0, R9, R0 ;  /* 0x0000000009007221 */ /* 0x000fc80000010000 */
[----:B------:R-:W-:-:S03]  /*68c0*/  FADD.FTZ R0, R8, R0 ;  /* 0x0000000008007221 */ /* 0x000fc60000010000 */
[C---:B-1----:R-:W-:Y:S02]  /*68d0*/  HMMA.16816.F32.BF16 R76, R128.reuse, R80, R208 ;  /* 0x00000050804c723c */ /* 0x042fe400000418d0 */
[----:B------:R1:W-:Y:S04]  /*68e0*/  STL [R1+0x4], R0 ;  /* 0x0000040001007387 */ /* 0x0003e80000100800 */
[----:B------:R1:W-:Y:S02]  /*68f0*/  STL [R1], R2 ;  /* 0x0000000201007387 */ /* 0x0003e40000100800 */
        /* <DEDUP_REMOVED lines=15> */
[----:B-1----:R-:W-:Y:S01]  /*69f0*/  ISETP.LT.AND P0, PT, RZ, UR4, PT ;  /* 0x00000004ff007c0c */ /* 0x002fe2000bf01270 */
[----:B------:R-:W-:-:S02]  /*6a00*/  UIADD3 UR26, UR4, -0x1, URZ ;  /* 0xffffffff041a7890 */ /* 0x000fc4000fffe03f */
[----:B------:R-:W-:-:S10]  /*6a10*/  ULDC UR24, c[0x0][0x32c] ;  /* 0x0000cb0000187ab9 */ /* 0x000fd40000000800 */
[----:B------:R-:W-:Y:S05]  /*6a20*/  @P0 BRA `(.L_x_984) ;  /* 0x0000008000000947 */ /* 0x000fea0003800000 */
[----:B------:R-:W-:Y:S02]  /*6a30*/  UISETP.NE.AND UP0, UPT, UR24, 0x1, UPT ;  /* 0x000000011800788c */ /* 0x000fe4000bf05270 */
[----:B------:R-:W-:-:S03]  /*6a40*/  UIADD3 UR26, -UR4, URZ, URZ ;  /* 0x0000003f041a7290 */ /* 0x000fc6000fffe13f */
[----:B------:R-:W-:Y:S02]  /*6a50*/  ULDC.64 UR4, c[0x0][0x330] ;  /* 0x0000cc0000047ab9 */ /* 0x000fe40000000a00 */
[----:B------:R-:W-:-:S07]  /*6a60*/  UIMAD.WIDE.U32 UR28, UR26, UR4, URZ ;  /* 0x000000041a1c72a5 */ /* 0x000fce000f8e003f */
[----:B------:R-:W-:Y:S02]  /*6a70*/  @UP0 UMOV UR27, UR29 ;  /* 0x0000001d001b0c82 */ /* 0x000fe40008000000 */
[----:B------:R-:W-:-:S04]  /*6a80*/  @UP0 USHF.R.U32.HI UR26, URZ, UR5, UR27 ;  /* 0x000000053f1a0299 */ /* 0x000fc8000801161b */
[----:B------:R-:W-:Y:S01]  /*6a90*/  ULOP3.LUT UR26, URZ, UR26, URZ, 0x33, !UPT ;  /* 0x0000001a3f1a7292 */ /* 0x000fe2000f8e333f */
[----:B------:R-:W-:Y:S05]  /*6aa0*/  BRA `(.L_x_985) ;  /* 0x0000005000007947 */ /* 0x000fea0003800000 */
.L_x_984:
[----:B------:R-:W-:Y:S02]  /*6ab0*/  UISETP.NE.AND UP0, UPT, UR24, 0x1, UPT ;  /* 0x000000011800788c */ /* 0x000fe4000bf05270 */
[----:B------:R-:W-:Y:S02]  /*6ac0*/  ULDC.64 UR4, c[0x0][0x330] ;  /* 0x0000cc0000047ab9 */ /* 0x000fe40000000a00 */
[----:B------:R-:W-:-:S07]  /*6ad0*/  UIMAD.WIDE.U32 UR28, UR26, UR4, URZ ;  /* 0x000000041a1c72a5 */ /* 0x000fce000f8e003f */
[----:B------:R-:W-:Y:S02]  /*6ae0*/  @UP0 UMOV UR27, UR29 ;  /* 0x0000001d001b0c82 */ /* 0x000fe40008000000 */
[----:B------:R-:W-:Y:S02]  /*6af0*/  @UP0 USHF.R.U32.HI UR26, URZ, UR5, UR27 ;  /* 0x000000053f1a0299 */ /* 0x000fe4000801161b */
.L_x_985:
[----:B------:R-:W-:Y:S02]  /*6b00*/  ULDC UR4, c[0x0][0x32c] ;  /* 0x0000cb0000047ab9 */ /* 0x000fe40000000800 */
[----:B------:R-:W-:-:S04]  /*6b10*/  UIMAD UR4, UR26, UR24, UR4 ;  /* 0x000000181a0472a4 */ /* 0x000fc8000f8e0204 */
[----:B------:R-:W-:-:S04]  /*6b20*/  UISETP.LT.AND UP0, UPT, UR25, UR4, UPT ;  /* 0x000000041900728c */ /* 0x000fc8000bf01270 */
[----:B------:R-:W-:-:S04]  /*6b30*/  USEL UR25, UR25, UR4, UP0 ;  /* 0x0000000419197287 */ /* 0x000fc80008000000 */
.L_x_983:
[----:B-1----:R-:W-:-:S04]  /*6b40*/  USHF.R.S32.HI UR4, URZ, 0x1f, UR25 ;  /* 0x0000001f3f047899 */ /* 0x002fc80008011419 */
[----:B------:R-:W-:-:S04]  /*6b50*/  ULEA.HI UR4, UR4, UR25, URZ, 0x6 ;  /* 0x0000001904047291 */ /* 0x000fc8000f8f303f */
[----:B------:R-:W-:-:S04]  /*6b60*/  USHF.R.S32.HI UR4, URZ, 0x6, UR4 ;  /* 0x000000063f047899 */ /* 0x000fc80008011404 */
[----:B------:R-:W-:-:S04]  /*6b70*/  UISETP.LT.AND UP0, UPT, UR7, UR4, UPT ;  /* 0x000000040700728c */ /* 0x000fc8000bf01270 */
[----:B------:R-:W-:-:S04]  /*6b80*/  USEL UR4, UR7, UR4, !UP0 ;  /* 0x0000000407047287 */ /* 0x000fc8000c000000 */
[----:B------:R-:W-:-:S06]  /*6b90*/  UISETP.GE.AND UP0, UPT, UR21, UR4, UPT ;  /* 0x000000041500728c */ /* 0x000fcc000bf06270 */
[----:B------:R-:W-:-:S13]  /*6ba0*/  PLOP3.LUT P0, PT, PT, PT, UP0, 0x40, 0x0 ;  /* 0x000000000000781c */ /* 0x000fda0003f0e808 */
[----:B------:R-:W-:Y:S05]  /*6bb0*/  @P0 BRA `(.L_x_986) ;  /* 0x000047c000000947 */ /* 0x000fea0003800000 */
[----:B------:R-:W2:Y:S04]  /*6bc0*/  LDL R4, [R1+0x14] ;  /* 0x0000140001047983 */ /* 0x000ea80000100800 */
[----:B------:R-:W3:Y:S01]  /*6bd0*/  LDL R2, [R1+0x18] ;  /* 0x0000180001027983 */ /* 0x000ee20000100800 */
[----:B------:R-:W-:Y:S01]  /*6be0*/  SHF.R.S32.HI R0, RZ, 0x1f, R252 ;  /* 0x0000001fff007819 */ /* 0x000fe200000114fc */
[----:B------:R-:W-:Y:S01]  /*6bf0*/  IMAD.MOV.U32 R134, RZ, RZ, R3 ;  /* 0x000000ffff867224 */ /* 0x000fe200078e0003 */
[C---:B------:R-:W-:Y:S01]  /*6c00*/  IADD3 R5, R252.reuse, 0x40, RZ ;  /* 0x00000040fc057810 */ /* 0x040fe20007ffe0ff */
[----:B------:R-:W-:Y:S01]  /*6c10*/  IMAD.MOV.U32 R133, RZ, RZ, R132 ;  /* 0x000000ffff857224 */ /* 0x000fe200078e0084 */
[C---:B------:R-:W-:Y:S01]  /*6c20*/  SHF.L.U64.HI R210, R252.reuse, 0x1, R0 ;  /* 0x00000001fcd27819 */ /* 0x040fe20000010200 */
[C---:B------:R-:W-:Y:S01]  /*6c30*/  IMAD.SHL.U32 R3, R252.reuse, 0x2, RZ ;  /* 0x00000002fc037824 */ /* 0x040fe200078e00ff */
[----:B------:R-:W-:-:S02]  /*6c40*/  IADD3 R0, R252, 0x80, RZ ;  /* 0x00000080fc007810 */ /* 0x000fc40007ffe0ff */
[----:B------:R-:W-:Y:S02]  /*6c50*/  IADD3 R6, R252, 0x40, RZ ;  /* 0x00000040fc067810 */ /* 0x000fe40007ffe0ff */
[----:B------:R-:W-:Y:S02]  /*6c60*/  SHF.R.S32.HI R0, RZ, 0x1f, R0 ;  /* 0x0000001fff007819 */ /* 0x000fe40000011400 */
[----:B------:R-:W-:-:S04]  /*6c70*/  SHF.R.S32.HI R5, RZ, 0x1f, R5 ;  /* 0x0000001fff057819 */ /* 0x000fc80000011405 */
[----:B------:R-:W-:-:S04]  /*6c80*/  LEA.HI R5, R5, R6, RZ, 0x3 ;  /* 0x0000000605057211 */ /* 0x000fc800078f18ff */
[----:B------:R-:W-:-:S05]  /*6c90*/  LOP3.LUT R5, R5, 0xfffffff8, RZ, 0xc0, !PT ;  /* 0xfffffff805057812 */ /* 0x000fca00078ec0ff */
[C---:B------:R-:W-:Y:S02]  /*6ca0*/  IMAD.SHL.U32 R208, R5.reuse, 0x2, RZ ;  /* 0x0000000205d07824 */ /* 0x040fe400078e00ff */
[----:B--2---:R-:W-:Y:S02]  /*6cb0*/  IMAD.MOV.U32 R7, RZ, RZ, R4 ;  /* 0x000000ffff077224 */ /* 0x004fe400078e0004 */
[----:B---3--:R-:W-:Y:S01]  /*6cc0*/  IMAD.MOV.U32 R4, RZ, RZ, R2 ;  /* 0x000000ffff047224 */ /* 0x008fe200078e0002 */
[----:B------:R-:W-:Y:S02]  /*6cd0*/  IADD3 R2, R252, 0x80, RZ ;  /* 0x00000080fc027810 */ /* 0x000fe40007ffe0ff */
[----:B------:R-:W-:Y:S02]  /*6ce0*/  SHF.L.U64.HI R209, R5, 0x1, R7 ;  /* 0x0000000105d17819 */ /* 0x000fe40000010207 */
[----:B------:R-:W-:Y:S02]  /*6cf0*/  LEA.HI R0, R0, R2, RZ, 0x3 ;  /* 0x0000000200007211 */ /* 0x000fe400078f18ff */
[----:B------:R-:W-:-:S02]  /*6d00*/  SEL R2, RZ, 0x10, P6 ;  /* 0x00000010ff027807 */ /* 0x000fc40003000000 */
[----:B------:R-:W-:-:S04]  /*6d10*/  LOP3.LUT R0, R0, 0xfffffff8, RZ, 0xc0, !PT ;  /* 0xfffffff800007812 */ /* 0x000fc800078ec0ff */
[C---:B------:R-:W-:Y:S01]  /*6d20*/  SHF.L.U64.HI R207, R0.reuse, 0x1, R4 ;  /* 0x0000000100cf7819 */ /* 0x040fe20000010204 */
[----:B------:R-:W-:Y:S01]  /*6d30*/  IMAD.SHL.U32 R206, R0, 0x2, RZ ;  /* 0x0000000200ce7824 */ /* 0x000fe200078e00ff */
[----:B------:R-:W-:Y:S02]  /*6d40*/  SEL R0, RZ, 0x10, P5 ;  /* 0x00000010ff007807 */ /* 0x000fe40002800000 */
.L_x_997:
[----:B------:R-:W-:Y:S04]  /*6d50*/  DEPBAR.LE SB0, 0x0 ;  /* 0x000080000000791a */ /* 0x000fe80000000000 */
[----:B------:R-:W-:Y:S01]  /*6d60*/  BAR.SYNC.DEFER_BLOCKING 0x0 ;  /* 0x0000000000007b1d */ /* 0x000fe20000010000 */
[----:B------:R-:W-:Y:S01]  /*6d70*/  UISETP.GT.AND UP0, UPT, UR7, UR21, UPT ;  /* 0x000000150700728c */ /* 0x000fe2000bf04270 */
[----:B------:R-:W-:Y:S01]  /*6d80*/  SEL R204, RZ, 0x10, P4 ;  /* 0x00000010ffcc7807 */ /* 0x000fe20002000000 */
[----:B------:R-:W-:Y:S01]  /*6d90*/  IMAD.SHL.U32 R243, R252, 0x2, RZ ;  /* 0x00000002fcf37824 */ /* 0x000fe200078e00ff */
[----:B------:R-:W-:Y:S02]  /*6da0*/  SEL R205, RZ, 0x10, P5 ;  /* 0x00000010ffcd7807 */ /* 0x000fe40002800000 */
[----:B------:R-:W-:Y:S02]  /*6db0*/  SEL R211, RZ, 0x10, P6 ;  /* 0x00000010ffd37807 */ /* 0x000fe40003000000 */
[----:B------:R-:W-:Y:S02]  /*6dc0*/  PLOP3.LUT P0, PT, PT, PT, UP0, 0x80, 0x0 ;  /* 0x000000000000781c */ /* 0x000fe40003f0f008 */
[----:B------:R-:W-:Y:S01]  /*6dd0*/  SHF.R.S32.HI R244, RZ, 0x1f, R250 ;  /* 0x0000001ffff47819 */ /* 0x000fe200000114fa */
[----:B-1---5:R1:W2:Y:S04]  /*6de0*/  LDSM.16.M88.4 R32, [R219+0x10100] ;  /* 0x01010000db20783b */ /* 0x0222a80000000200 */
[----:B------:R1:W3:Y:S04]  /*6df0*/  LDSM.16.M88.4 R8, [R212+0x8100] ;  /* 0x00810000d408783b */ /* 0x0002e80000000200 */
[----:B------:R1:W4:Y:S04]  /*6e00*/  LDSM.16.M88.4 R16, [R212+0x8900] ;  /* 0x00890000d410783b */ /* 0x0003280000000200 */
[----:B------:R1:W1:Y:S04]  /*6e10*/  LDSM.16.M88.4 R24, [R212+0x9100] ;  /* 0x00910000d418783b */ /* 0x0002680000000200 */
[----:B------:R1:W1:Y:S04]  /*6e20*/  LDSM.16.M88.4 R136, [R212+0x9900] ;  /* 0x00990000d488783b */ /* 0x0002680000000200 */
[----:B------:R1:W1:Y:S04]  /*6e30*/  LDSM.16.M88.4 R172, [R220+0x10100] ;  /* 0x01010000dcac783b */ /* 0x0002680000000200 */
[----:B------:R1:W1:Y:S04]  /*6e40*/  LDSM.16.M88.4 R176, [R223] ;  /* 0x00000000dfb0783b */ /* 0x0002680000000200 */
[----:B------:R1:W1:Y:S04]  /*6e50*/  LDSM.16.M88.4 R180, [R238] ;  /* 0x00000000eeb4783b */ /* 0x0002680000000200 */
[----:B------:R1:W1:Y:S04]  /*6e60*/  LDSM.16.M88.4 R184, [R237] ;  /* 0x00000000edb8783b */ /* 0x0002680000000200 */
[----:B------:R1:W1:Y:S01]  /*6e70*/  LDSM.16.M88.4 R188, [R236] ;  /* 0x00000000ecbc783b */ /* 0x0002620000000200 */
[----:B------:R-:W-:-:S05]  /*6e80*/  @P0 BRA `(.L_x_987) ;  /* 0x0000037000000947 */ /* 0x000fca0003800000 */
[----:B------:R-:W-:Y:S01]  /*6e90*/  SHF.R.S32.HI R0, RZ, 0x1f, R242 ;  /* 0x0000001fff007819 */ /* 0x000fe200000114f2 */
[----:B------:R-:W-:Y:S01]  /*6ea0*/  IMAD.WIDE.U32 R2, R242, c[0x0][0x208], RZ ;  /* 0x00008200f2027a25 */ /* 0x000fe200078e00ff */
[----:B------:R-:W-:Y:S02]  /*6eb0*/  SHF.R.S32.HI R4, RZ, 0x1f, R240 ;  /* 0x0000001fff047819 */ /* 0x000fe400000114f0 */
[----:B------:R-:W-:Y:S01]  /*6ec0*/  IADD3 R30, -R211, 0x10, RZ ;  /* 0x00000010d31e7810 */ /* 0x000fe20007ffe1ff */
[----:B------:R-:W-:Y:S01]  /*6ed0*/  IMAD R0, R0, c[0x0][0x208], RZ ;  /* 0x0000820000007a24 */ /* 0x000fe200078e02ff */
[----:B------:R-:W-:Y:S01]  /*6ee0*/  IADD3 R28, -R205, 0x10, RZ ;  /* 0x00000010cd1c7810 */ /* 0x000fe20007ffe1ff */
[----:B------:R-:W-:Y:S01]  /*6ef0*/  IMAD R4, R4, c[0x0][0x218], RZ ;  /* 0x0000860004047a24 */ /* 0x000fe200078e02ff */
[----:B------:R-:W-:Y:S01]  /*6f00*/  LOP3.LUT R30, R30, 0xf, RZ, 0xc0, !PT ;  /* 0x0000000f1e1e7812 */ /* 0x000fe200078ec0ff */
[----:B------:R-:W-:Y:S01]  /*6f10*/  IMAD R0, R242, c[0x0][0x20c], R0 ;  /* 0x00008300f2007a24 */ /* 0x000fe200078e0200 */
[----:B------:R-:W-:Y:S01]  /*6f20*/  LOP3.LUT R28, R28, 0xf, RZ, 0xc0, !PT ;  /* 0x0000000f1c1c7812 */ /* 0x000fe200078ec0ff */
[----:B------:R-:W-:Y:S01]  /*6f30*/  IMAD R4, R240, c[0x0][0x21c], R4 ;  /* 0x00008700f0047a24 */ /* 0x000fe200078e0204 */
[----:B------:R-:W-:Y:S01]  /*6f40*/  IADD3 R22, -R204, 0x10, RZ ;  /* 0x00000010cc167810 */ /* 0x000fe20007ffe1ff */
[----:B------:R-:W-:Y:S01]  /*6f50*/  IMAD.IADD R3, R3, 0x1, R0 ;  /* 0x0000000103037824 */ /* 0x000fe200078e0200 */
[C---:B------:R-:W-:Y:S01]  /*6f60*/  SHF.L.U64.HI R6, R250.reuse, 0x1, R244 ;  /* 0x00000001fa067819 */ /* 0x040fe200000102f4 */
[----:B------:R-:W-:Y:S01]  /*6f70*/  IMAD.SHL.U32 R5, R250, 0x2, RZ ;  /* 0x00000002fa057824 */ /* 0x000fe200078e00ff */
[----:B------:R-:W-:Y:S01]  /*6f80*/  LOP3.LUT R22, R22, 0xf, RZ, 0xc0, !PT ;  /* 0x0000000f16167812 */ /* 0x000fe200078ec0ff */
[----:B------:R-:W-:Y:S05]  /*6f90*/  IMAD.WIDE.U32 R2, R240, c[0x0][0x218], R2 ;  /* 0x00008600f0027a25 */ /* 0x000fea00078e0002 */
[----:B------:R-:W-:Y:S04]  /*6fa0*/  IADD3 R0, P0, R2, UR14, RZ ;  /* 0x0000000e02007c10 */ /* 0x000fe8000ff1e0ff */
[----:B------:R-:W-:Y:S02]  /*6fb0*/  IADD3.X R4, R3, UR19, R4, P0, !PT ;  /* 0x0000001303047c10 */ /* 0x000fe400087fe404 */
[C---:B------:R-:W-:Y:S04]  /*6fc0*/  LEA R3, P0, R0.reuse, c[0x0][0x1f8], 0x1 ;  /* 0x00007e0000037a11 */ /* 0x040fe800078008ff */
[----:B------:R-:W-:Y:S02]  /*6fd0*/  LEA.HI.X R4, R0, c[0x0][0x1fc], R4, 0x1, P0 ;  /* 0x00007f0000047a11 */ /* 0x000fe400000f0c04 */
[----:B------:R-:W5:Y:S04]  /*6fe0*/  SHFL.IDX PT, R0, R3, 0x1, 0x181f ;  /* 0x00381f0003007f89 */ /* 0x000f6800000e0000 */
[----:B------:R-:W4:Y:S04]  /*6ff0*/  SHFL.IDX PT, R2, R4, 0x1, 0x181f ;  /* 0x00381f0004027f89 */ /* 0x000f2800000e0000 */
[----:B------:R-:W3:Y:S04]  /*7000*/  SHFL.IDX PT, R3, R3, RZ, 0x181f ;  /* 0x00181fff03037589 */ /* 0x000ee800000e0000 */
[----:B------:R-:W2:Y:S01]  /*7010*/  SHFL.IDX PT, R4, R4, RZ, 0x181f ;  /* 0x00181fff04047589 */ /* 0x000ea200000e0000 */
[----:B-----5:R-:W-:Y:S04]  /*7020*/  IADD3 R30, P2, P0, R30, R0, R208 ;  /* 0x000000001e1e7210 */ /* 0x020fe8000785e0d0 */
[----:B----4-:R-:W-:Y:S02]  /*7030*/  IADD3.X R31, RZ, R2, R209, P2, P0 ;  /* 0x00000002ff1f7210 */ /* 0x010fe400017e04d1 */
[----:B------:R-:W-:Y:S04]  /*7040*/  IADD3 R28, P2, P0, R28, R0, R206 ;  /* 0x000000001c1c7210 */ /* 0x000fe8000785e0ce */
[----:B------:R-:W-:Y:S02]  /*7050*/  IADD3.X R29, RZ, R2, R207, P2, P0 ;  /* 0x00000002ff1d7210 */ /* 0x000fe400017e04cf */
[----:B------:R-:W-:Y:S04]  /*7060*/  IADD3 R22, P2, P0, R22, R0, R5 ;  /* 0x0000000016167210 */ /* 0x000fe8000785e005 */
[--C-:B------:R-:W-:Y:S02]  /*7070*/  IADD3.X R23, RZ, R2, R6.reuse, P2, P0 ;  /* 0x00000002ff177210 */ /* 0x100fe400017e0406 */
[C---:B---3--:R-:W-:Y:S02]  /*7080*/  IADD3 R20, P0, R3.reuse, R5, RZ ;  /* 0x0000000503147210 */ /* 0x048fe40007f1e0ff */
[----:B------:R-:W-:Y:S03]  /*7090*/  ISETP.GE.AND P2, PT, R252, c[0x0][0x1d4], PT ;  /* 0x00007500fc007a0c */ /* 0x000fe60003f46270 */
[C---:B--2---:R-:W-:Y:S01]  /*70a0*/  IMAD.X R21, R4.reuse, 0x1, R6, P0 ;  /* 0x0000000104157824 */ /* 0x044fe200000e0606 */
[CC--:B------:R-:W-:Y:S05]  /*70b0*/  IADD3 R14, P0, R3.reuse, R243.reuse, RZ ;  /* 0x000000f3030e7210 */ /* 0x0c0fea0007f1e0ff */
[C-C-:B------:R-:W-:Y:S01]  /*70c0*/  IMAD.X R15, R4.reuse, 0x1, R210.reuse, P0 ;  /* 0x00000001040f7824 */ /* 0x140fe200000e06d2 */
[C---:B------:R-:W-:Y:S04]  /*70d0*/  IADD3 R12, P0, R3.reuse, R208, RZ ;  /* 0x000000d0030c7210 */ /* 0x040fe80007f1e0ff */
[----:B------:R2:W-:Y:S01]  /*70e0*/  LDGSTS.E.BYPASS.LTC128B.128 [R241], [R14.64], !P2 ;  /* 0x000000000ef17fae */ /* 0x0005e2000d101d50 */
[C---:B------:R-:W-:Y:S01]  /*70f0*/  IMAD.X R13, R4.reuse, 0x1, R209, P0 ;  /* 0x00000001040d7824 */ /* 0x040fe200000e06d1 */
[----:B------:R-:W-:Y:S04]  /*7100*/  IADD3 R6, P0, R3, R206, RZ ;  /* 0x000000ce03067210 */ /* 0x000fe80007f1e0ff */
[----:B------:R2:W-:Y:S01]  /*7110*/  LDGSTS.E.BYPASS.LTC128B.128 [R241+0x2000], [R12.64], !P6 ;  /* 0x020000000cf17fae */ /* 0x0005e2000f101d50 */
[----:B------:R-:W-:Y:S01]  /*7120*/  IMAD.X R7, R4, 0x1, R207, P0 ;  /* 0x0000000104077824 */ /* 0x000fe200000e06cf */
[----:B------:R-:W-:Y:S04]  /*7130*/  IADD3 R4, P0, R0, R243, RZ ;  /* 0x000000f300047210 */ /* 0x000fe80007f1e0ff */
[----:B------:R2:W-:Y:S01]  /*7140*/  LDGSTS.E.BYPASS.LTC128B.128 [R241+0x4000], [R6.64], !P5 ;  /* 0x0400000006f17fae */ /* 0x0005e2000e901d50 */
[----:B------:R-:W-:Y:S01]  /*7150*/  IMAD.X R5, R2, 0x1, R210, P0 ;  /* 0x0000000102057824 */ /* 0x000fe200000e06d2 */
[----:B------:R-:W-:Y:S02]  /*7160*/  ISETP.NE.U32.AND P0, PT, R211, RZ, PT ;  /* 0x000000ffd300720c */ /* 0x000fe40003f05070 */
[----:B------:R2:W-:Y:S04]  /*7170*/  LDGSTS.E.BYPASS.LTC128B.128 [R241+0x6000], [R20.64], !P4 ;  /* 0x0600000014f17fae */ /* 0x0005e8000e101d50 */
[----:B------:R2:W-:Y:S07]  /*7180*/  LDGSTS.E.BYPASS.LTC128B.128 [R241+0x1000], [R4.64], !P2 ;  /* 0x0100000004f17fae */ /* 0x0005ee000d101d50 */
[----:B------:R2:W-:Y:S01]  /*7190*/  LDGSTS.E.BYPASS.LTC128B.128.ZFILL [R241+0x3000], [R30.64], P0 ;  /* 0x030000001ef17fae */ /* 0x0005e20008141d50 */
[----:B------:R-:W-:Y:S11]  /*71a0*/  ISETP.NE.U32.AND P0, PT, R205, RZ, PT ;  /* 0x000000ffcd00720c */ /* 0x000ff60003f05070 */
[----:B------:R-:W-:Y:S02]  /*71b0*/  @!UPT UIADD3 URZ, URZ, URZ, URZ ;  /* 0x0000003f3f3ff290 */ /* 0x000fe4000fffe03f */
[----:B------:R2:W-:Y:S01]  /*71c0*/  LDGSTS.E.BYPASS.LTC128B.128.ZFILL [R241+0x5000], [R28.64], P0 ;  /* 0x050000001cf17fae */ /* 0x0005e20008141d50 */
[----:B------:R-:W-:Y:S11]  /*71d0*/  ISETP.NE.U32.AND P0, PT, R204, RZ, PT ;  /* 0x000000ffcc00720c */ /* 0x000ff60003f05070 */
[----:B------:R-:W-:Y:S02]  /*71e0*/  @!UPT UIADD3 URZ, URZ, URZ, URZ ;  /* 0x0000003f3f3ff290 */ /* 0x000fe4000fffe03f */
[----:B------:R2:W-:Y:S02]  /*71f0*/  LDGSTS.E.BYPASS.LTC128B.128.ZFILL [R241+0x7000], [R22.64], P0 ;  /* 0x0700000016f17fae */ /* 0x0005e40008141d50 */
.L_x_987:
[C---:B--23--:R-:W-:Y:S01]  /*7200*/  HMMA.16816.F32.BF16 R4, R32.reuse, R8, RZ ;  /* 0x000000082004723c */ /* 0x04cfe200000418ff */
[----:B------:R-:W-:Y:S01]  /*7210*/  LDSM.16.M88.4 R192, [R218+0x8100] ;  /* 0x00810000dac0783b */ /* 0x000fe20000000200 */
[----:B------:R-:W-:Y:S06]  /*7220*/  UISETP.GT.AND UP0, UPT, UR21, UR7, UPT ;  /* 0x000000071500728c */ /* 0x000fec000bf04270 */
[C---:B------:R-:W-:Y:S01]  /*7230*/  HMMA.16816.F32.BF16 R8, R32.reuse, R10, RZ ;  /* 0x0000000a2008723c */ /* 0x040fe200000418ff */
[----:B------:R-:W0:Y:S01]  /*7240*/  LDGDEPBAR ;  /* 0x00000000000079af */ /* 0x000e220000000000 */
[----:B------:R-:W-:Y:S06]  /*7250*/  PLOP3.LUT P0, PT, PT, PT, UP0, 0x40, 0x0 ;  /* 0x000000000000781c */ /* 0x000fec0003f0e808 */
[C---:B----4-:R-:W-:Y:S01]  /*7260*/  HMMA.16816.F32.BF16 R12, R32.reuse, R16, RZ ;  /* 0x00000010200c723c */ /* 0x050fe200000418ff */
[----:B------:R-:W-:Y:S07]  /*7270*/  LDSM.16.M88.4 R196, [R218+0x8900] ;  /* 0x00890000dac4783b */ /* 0x000fee0000000200 */
[C---:B------:R-:W-:Y:S01]  /*7280*/  HMMA.16816.F32.BF16 R16, R32.reuse, R18, RZ ;  /* 0x000000122010723c */ /* 0x040fe200000418ff */
[----:B------:R-:W-:Y:S07]  /*7290*/  LDSM.16.M88.4 R200, [R217] ;  /* 0x00000000d9c8783b */ /* 0x000fee0000000200 */
[C---:B-1----:R-:W-:Y:S08]  /*72a0*/  HMMA.16816.F32.BF16 R20, R32.reuse, R24, RZ ;  /* 0x000000182014723c */ /* 0x042ff000000418ff */
[C---:B------:R-:W-:Y:S08]  /*72b0*/  HMMA.16816.F32.BF16 R24, R32.reuse, R26, RZ ;  /* 0x0000001a2018723c */ /* 0x040ff000000418ff */
[C---:B------:R-:W-:Y:S08]  /*72c0*/  HMMA.16816.F32.BF16 R28, R32.reuse, R136, RZ ;  /* 0x00000088201c723c */ /* 0x040ff000000418ff */
[----:B------:R-:W-:Y:S01]  /*72d0*/  HMMA.16816.F32.BF16 R32, R32, R138, RZ ;  /* 0x0000008a2020723c */ /* 0x000fe200000418ff */
        /* <DEDUP_REMOVED lines=11> */
[----:B------:R-:W-:Y:S01]  /*7390*/  HMMA.16816.F32.BF16 R32, R172, R190, R32 ;  /* 0x000000beac20723c */ /* 0x000fe20000041820 */
[----:B------:R-:W5:Y:S07]  /*73a0*/  LDSM.16.M88.4 R172, [R217+0x800] ;  /* 0x00080000d9ac783b */ /* 0x000f6e0000000200 */
[C---:B-1----:R-:W-:Y:S01]  /*73b0*/  HMMA.16816.F32.BF16 R4, R136.reuse, R192, R4 ;  /* 0x000000c08804723c */ /* 0x042fe20000041804 */
[----:B------:R-:W-:Y:S07]  /*73c0*/  LDSM.16.M88.4 R188, [R217+0x1800] ;  /* 0x00180000d9bc783b */ /* 0x000fee0000000200 */
        /* <DEDUP_REMOVED lines=10> */
[----:B------:R-:W2:Y:S07]  /*7470*/  LDSM.16.M88.4 R136, [R212+0xa900] ;  /* 0x00a90000d488783b */ /* 0x000eae0000000200 */
[C---:B----4-:R-:W-:Y:S01]  /*7480*/  HMMA.16816.F32.BF16 R4, R184.reuse, R200, R4 ;  /* 0x000000c8b804723c */ /* 0x050fe20000041804 */
[----:B------:R-:W3:Y:S07]  /*7490*/  LDSM.16.M88.4 R180, [R212+0xb100] ;  /* 0x00b10000d4b4783b */ /* 0x000eee0000000200 */
[C---:B------:R-:W-:Y:S01]  /*74a0*/  HMMA.16816.F32.BF16 R8, R184.reuse, R202, R8 ;  /* 0x000000cab808723c */ /* 0x040fe20000041808 */
[----:B------:R-:W4:Y:S07]  /*74b0*/  LDSM.16.M88.4 R200, [R212+0xb900] ;  /* 0x00b90000d4c8783b */ /* 0x000f2e0000000200 */
[C---:B-----5:R-:W-:Y:S08]  /*74c0*/  HMMA.16816.F32.BF16 R12, R184.reuse, R172, R12 ;  /* 0x000000acb80c723c */ /* 0x060ff0000004180c */
[C---:B------:R-:W-:Y:S01]  /*74d0*/  HMMA.16816.F32.BF16 R16, R184.reuse, R174, R16 ;  /* 0x000000aeb810723c */ /* 0x040fe20000041810 */
[----:B------:R-:W-:Y:S07]  /*74e0*/  LDSM.16.M88.4 R172, [R220+0x14100] ;  /* 0x01410000dcac783b */ /* 0x000fee0000000200 */
[C---:B-1----:R-:W-:Y:S08]  /*74f0*/  HMMA.16816.F32.BF16 R20, R184.reuse, R176, R20 ;  /* 0x000000b0b814723c */ /* 0x042ff00000041814 */
[C---:B------:R-:W-:Y:S01]  /*7500*/  HMMA.16816.F32.BF16 R24, R184.reuse, R178, R24 ;  /* 0x000000b2b818723c */ /* 0x040fe20000041818 */
[----:B------:R-:W1:Y:S07]  /*7510*/  LDSM.16.M88.4 R176, [R235] ;  /* 0x00000000ebb0783b */ /* 0x000e6e0000000200 */
[C---:B------:R-:W-:Y:S08]  /*7520*/  HMMA.16816.F32.BF16 R28, R184.reuse, R188, R28 ;  /* 0x000000bcb81c723c */ /* 0x040ff0000004181c */
[----:B------:R-:W-:Y:S01]  /*7530*/  HMMA.16816.F32.BF16 R32, R184, R190, R32 ;  /* 0x000000beb820723c */ /* 0x000fe20000041820 */
[----:B------:R-:W5:Y:S07]  /*7540*/  LDSM.16.M88.4 R184, [R234] ;  /* 0x00000000eab8783b */ /* 0x000f6e0000000200 */
[C---:B------:R-:W-:Y:S01]  /*7550*/  HMMA.16816.F32.BF16 R4, R192.reuse, R196, R4 ;  /* 0x000000c4c004723c */ /* 0x040fe20000041804 */
[----:B------:R-:W1:Y:S07]  /*7560*/  LDSM.16.M88.4 R188, [R233] ;  /* 0x00000000e9bc783b */ /* 0x000e6e0000000200 */
[C---:B------:R-:W-:Y:S01]  /*7570*/  HMMA.16816.F32.BF16 R8, R192.reuse, R198, R8 ;  /* 0x000000c6c008723c */ /* 0x040fe20000041808 */
[----:B------:R-:W1:Y:S07]  /*7580*/  LDSM.16.M88.4 R196, [R232] ;  /* 0x00000000e8c4783b */ /* 0x000e6e0000000200 */
[C---:B--2---:R-:W-:Y:S08]  /*7590*/  HMMA.16816.F32.BF16 R12, R192.reuse, R136, R12 ;  /* 0x00000088c00c723c */ /* 0x044ff0000004180c */
[C---:B------:R-:W-:Y:S01]  /*75a0*/  HMMA.16816.F32.BF16 R16, R192.reuse, R138, R16 ;  /* 0x0000008ac010723c */ /* 0x040fe20000041810 */
[----:B------:R-:W-:Y:S07]  /*75b0*/  LDSM.16.M88.4 R136, [R222+0x14100] ;  /* 0x01410000de88783b */ /* 0x000fee0000000200 */
[C---:B---3--:R-:W-:Y:S08]  /*75c0*/  HMMA.16816.F32.BF16 R20, R192.reuse, R180, R20 ;  /* 0x000000b4c014723c */ /* 0x048ff00000041814 */
[C---:B------:R-:W-:Y:S01]  /*75d0*/  HMMA.16816.F32.BF16 R24, R192.reuse, R182, R24 ;  /* 0x000000b6c018723c */ /* 0x040fe20000041818 */
[----:B------:R-:W2:Y:S07]  /*75e0*/  LDSM.16.M88.4 R180, [R218+0xa100] ;  /* 0x00a10000dab4783b */ /* 0x000eae0000000200 */
[C---:B----4-:R-:W-:Y:S08]  /*75f0*/  HMMA.16816.F32.BF16 R28, R192.reuse, R200, R28 ;  /* 0x000000c8c01c723c */ /* 0x050ff0000004181c */
[----:B------:R-:W-:Y:S01]  /*7600*/  HMMA.16816.F32.BF16 R32, R192, R202, R32 ;  /* 0x000000cac020723c */ /* 0x000fe20000041820 */
[----:B------:R-:W3:Y:S07]  /*7610*/  LDSM.16.M88.4 R192, [R218+0xa900] ;  /* 0x00a90000dac0783b */ /* 0x000eee0000000200 */
[C---:B-1----:R-:W-:Y:S01]  /*7620*/  HMMA.16816.F32.BF16 R4, R172.reuse, R176, R4 ;  /* 0x000000b0ac04723c */ /* 0x042fe20000041804 */
[----:B------:R-:W-:Y:S07]  /*7630*/  LDSM.16.M88.4 R200, [R217+0x3800] ;  /* 0x00380000d9c8783b */ /* 0x000fee0000000200 */
[C---:B------:R-:W-:Y:S01]  /*7640*/  HMMA.16816.F32.BF16 R8, R172.reuse, R178, R8 ;  /* 0x000000b2ac08723c */ /* 0x040fe20000041808 */
[----:B------:R-:W1:Y:S07]  /*7650*/  LDSM.16.M88.4 R176, [R218+0xb100] ;  /* 0x00b10000dab0783b */ /* 0x000e6e0000000200 */
[C---:B-----5:R-:W-:Y:S08]  /*7660*/  HMMA.16816.F32.BF16 R12, R172.reuse, R184, R12 ;  /* 0x000000b8ac0c723c */ /* 0x060ff0000004180c */
        /* <DEDUP_REMOVED lines=8> */
[C---:B--2---:R-:W-:Y:S01]  /*76f0*/  HMMA.16816.F32.BF16 R4, R136.reuse, R180, R4 ;  /* 0x000000b48804723c */ /* 0x044fe20000041804 */
[----:B------:R-:W-:Y:S07]  /*7700*/  LDSM.16.M88.4 R196, [R217+0x3000] ;  /* 0x00300000d9c4783b */ /* 0x000fee0000000200 */
[C---:B------:R-:W-:Y:S01]  /*7710*/  HMMA.16816.F32.BF16 R8, R136.reuse, R182, R8 ;  /* 0x000000b68808723c */ /* 0x040fe20000041808 */
[----:B------:R-:W2:Y:S07]  /*7720*/  LDSM.16.M88.4 R180, [R217+0x2800] ;  /* 0x00280000d9b4783b */ /* 0x000eae0000000200 */
[C---:B---3--:R-:W-:Y:S08]  /*7730*/  HMMA.16816.F32.BF16 R12, R136.reuse, R192, R12 ;  /* 0x000000c0880c723c */ /* 0x048ff0000004180c */
[C---:B------:R-:W-:Y:S01]  /*7740*/  HMMA.16816.F32.BF16 R16, R136.reuse, R194, R16 ;  /* 0x000000c28810723c */ /* 0x040fe20000041810 */
[----:B------:R-:W-:Y:S07]  /*7750*/  LDSM.16.M88.4 R192, [R220+0x18100] ;  /* 0x01810000dcc0783b */ /* 0x000fee0000000200 */
[C---:B-1----:R-:W-:Y:S08]  /*7760*/  HMMA.16816.F32.BF16 R20, R136.reuse, R176, R20 ;  /* 0x000000b08814723c */ /* 0x042ff00000041814 */
[C---:B------:R-:W-:Y:S01]  /*7770*/  HMMA.16816.F32.BF16 R24, R136.reuse, R178, R24 ;  /* 0x000000b28818723c */ /* 0x040fe20000041818 */
[----:B------:R-:W-:Y:S07]  /*7780*/  LDSM.16.M88.4 R176, [R212+0xc100] ;  /* 0x00c10000d4b0783b */ /* 0x000fee0000000200 */
[C---:B----4-:R-:W-:Y:S08]  /*7790*/  HMMA.16816.F32.BF16 R28, R136.reuse, R184, R28 ;  /* 0x000000b8881c723c */ /* 0x050ff0000004181c */
[----:B------:R-:W-:Y:S01]  /*77a0*/  HMMA.16816.F32.BF16 R32, R136, R186, R32 ;  /* 0x000000ba8820723c */ /* 0x000fe20000041820 */
[----:B------:R-:W1:Y:S07]  /*77b0*/  LDSM.16.M88.4 R136, [R219+0x18100] ;  /* 0x01810000db88783b */ /* 0x000e6e0000000200 */
[C---:B-----5:R-:W-:Y:S01]  /*77c0*/  HMMA.16816.F32.BF16 R4, R172.reuse, R188, R4 ;  /* 0x000000bcac04723c */ /* 0x060fe20000041804 */
[----:B------:R-:W3:Y:S07]  /*77d0*/  LDSM.16.M88.4 R184, [R212+0xc900] ;  /* 0x00c90000d4b8783b */ /* 0x000eee0000000200 */
[C---:B------:R-:W-:Y:S01]  /*77e0*/  HMMA.16816.F32.BF16 R8, R172.reuse, R190, R8 ;  /* 0x000000beac08723c */ /* 0x040fe20000041808 */
[----:B------:R-:W-:Y:S07]  /*77f0*/  LDSM.16.M88.4 R188, [R212+0xd900] ;  /* 0x00d90000d4bc783b */ /* 0x000fee0000000200 */
[C---:B--2---:R-:W-:Y:S08]  /*7800*/  HMMA.16816.F32.BF16 R12, R172.reuse, R180, R12 ;  /* 0x000000b4ac0c723c */ /* 0x044ff0000004180c */
[C---:B------:R-:W-:Y:S01]  /*7810*/  HMMA.16816.F32.BF16 R16, R172.reuse, R182, R16 ;  /* 0x000000b6ac10723c */ /* 0x040fe20000041810 */
[----:B------:R-:W2:Y:S07]  /*7820*/  LDSM.16.M88.4 R180, [R212+0xd100] ;  /* 0x00d10000d4b4783b */ /* 0x000eae0000000200 */
[C---:B------:R-:W-:Y:S08]  /*7830*/  HMMA.16816.F32.BF16 R20, R172.reuse, R196, R20 ;  /* 0x000000c4ac14723c */ /* 0x040ff00000041814 */
[C---:B------:R-:W-:Y:S01]  /*7840*/  HMMA.16816.F32.BF16 R24, R172.reuse, R198, R24 ;  /* 0x000000c6ac18723c */ /* 0x040fe20000041818 */
[----:B------:R-:W4:Y:S07]  /*7850*/  LDSM.16.M88.4 R196, [R231] ;  /* 0x00000000e7c4783b */ /* 0x000f2e0000000200 */
[C---:B------:R-:W-:Y:S08]  /*7860*/  HMMA.16816.F32.BF16 R28, R172.reuse, R200, R28 ;  /* 0x000000c8ac1c723c */ /* 0x040ff0000004181c */
[----:B------:R-:W-:Y:S01]  /*7870*/  HMMA.16816.F32.BF16 R32, R172, R202, R32 ;  /* 0x000000caac20723c */ /* 0x000fe20000041820 */
[----:B------:R-:W5:Y:S07]  /*7880*/  LDSM.16.M88.4 R172, [R230] ;  /* 0x00000000e6ac783b */ /* 0x000f6e0000000200 */
[C---:B-1----:R-:W-:Y:S01]  /*7890*/  HMMA.16816.F32.BF16 R4, R136.reuse, R176, R4 ;  /* 0x000000b08804723c */ /* 0x042fe20000041804 */
[----:B------:R-:W-:Y:S07]  /*78a0*/  LDSM.16.M88.4 R200, [R228] ;  /* 0x00000000e4c8783b */ /* 0x000fee0000000200 */
[C---:B------:R-:W-:Y:S01]  /*78b0*/  HMMA.16816.F32.BF16 R8, R136.reuse, R178, R8 ;  /* 0x000000b28808723c */ /* 0x040fe20000041808 */
[----:B------:R-:W1:Y:S07]  /*78c0*/  LDSM.16.M88.4 R176, [R229] ;  /* 0x00000000e5b0783b */ /* 0x000e6e0000000200 */
[C---:B---3--:R-:W-:Y:S08]  /*78d0*/  HMMA.16816.F32.BF16 R12, R136.reuse, R184, R12 ;  /* 0x000000b8880c723c */ /* 0x048ff0000004180c */
[C---:B------:R-:W-:Y:S01]  /*78e0*/  HMMA.16816.F32.BF16 R16, R136.reuse, R186, R16 ;  /* 0x000000ba8810723c */ /* 0x040fe20000041810 */
[----:B------:R-:W-:Y:S07]  /*78f0*/  LDSM.16.M88.4 R184, [R218+0xc900] ;  /* 0x00c90000dab8783b */ /* 0x000fee0000000200 */
[C---:B--2---:R-:W-:Y:S08]  /*7900*/  HMMA.16816.F32.BF16 R20, R136.reuse, R180, R20 ;  /* 0x000000b48814723c */ /* 0x044ff00000041814 */
[C---:B------:R-:W-:Y:S01]  /*7910*/  HMMA.16816.F32.BF16 R24, R136.reuse, R182, R24 ;  /* 0x000000b68818723c */ /* 0x040fe20000041818 */
[----:B------:R-:W-:Y:S07]  /*7920*/  LDSM.16.M88.4 R180, [R218+0xc100] ;  /* 0x00c10000dab4783b */ /* 0x000fee0000000200 */
[C---:B------:R-:W-:Y:S08]  /*7930*/  HMMA.16816.F32.BF16 R28, R136.reuse, R188, R28 ;  /* 0x000000bc881c723c */ /* 0x040ff0000004181c */
        /* <DEDUP_REMOVED lines=11> */
[----:B------:R-:W1:Y:S07]  /*79f0*/  LDSM.16.M88.4 R176, [R217+0x4000] ;  /* 0x00400000d9b0783b */ /* 0x000e6e0000000200 */
[C---:B------:R-:W-:Y:S08]  /*7a00*/  HMMA.16816.F32.BF16 R28, R192.reuse, R200, R28 ;  /* 0x000000c8c01c723c */ /* 0x040ff0000004181c */
[----:B------:R-:W-:Y:S01]  /*7a10*/  HMMA.16816.F32.BF16 R32, R192, R202, R32 ;  /* 0x000000cac020723c */ /* 0x000fe20000041820 */
[----:B------:R-:W5:Y:S07]  /*7a20*/  LDSM.16.M88.4 R192, [R217+0x4800] ;  /* 0x00480000d9c0783b */ /* 0x000f6e0000000200 */
[C---:B--2---:R-:W-:Y:S01]  /*7a30*/  HMMA.16816.F32.BF16 R4, R136.reuse, R180, R4 ;  /* 0x000000b48804723c */ /* 0x044fe20000041804 */
[----:B------:R-:W-:Y:S07]  /*7a40*/  LDSM.16.M88.4 R200, [R212+0xe100] ;  /* 0x00e10000d4c8783b */ /* 0x000fee0000000200 */
[C---:B------:R-:W-:Y:S01]  /*7a50*/  HMMA.16816.F32.BF16 R8, R136.reuse, R182, R8 ;  /* 0x000000b68808723c */ /* 0x040fe20000041808 */
[----:B------:R-:W2:Y:S07]  /*7a60*/  LDSM.16.M88.4 R180, [R217+0x5000] ;  /* 0x00500000d9b4783b */ /* 0x000eae0000000200 */
[C---:B------:R-:W-:Y:S08]  /*7a70*/  HMMA.16816.F32.BF16 R12, R136.reuse, R184, R12 ;  /* 0x000000b8880c723c */ /* 0x040ff0000004180c */
[C---:B------:R-:W-:Y:S01]  /*7a80*/  HMMA.16816.F32.BF16 R16, R136.reuse, R186, R16 ;  /* 0x000000ba8810723c */ /* 0x040fe20000041810 */
[----:B------:R-:W2:Y:S07]  /*7a90*/  LDSM.16.M88.4 R184, [R217+0x5800] ;  /* 0x00580000d9b8783b */ /* 0x000eae0000000200 */
[C---:B---3--:R-:W-:Y:S08]  /*7aa0*/  HMMA.16816.F32.BF16 R20, R136.reuse, R188, R20 ;  /* 0x000000bc8814723c */ /* 0x048ff00000041814 */
[C---:B------:R-:W-:Y:S01]  /*7ab0*/  HMMA.16816.F32.BF16 R24, R136.reuse, R190, R24 ;  /* 0x000000be8818723c */ /* 0x040fe20000041818 */
[----:B------:R-:W3:Y:S07]  /*7ac0*/  LDSM.16.M88.4 R188, [R219+0x1c100] ;  /* 0x01c10000dbbc783b */ /* 0x000eee0000000200 */
[C---:B----4-:R-:W-:Y:S08]  /*7ad0*/  HMMA.16816.F32.BF16 R28, R136.reuse, R196, R28 ;  /* 0x000000c4881c723c */ /* 0x050ff0000004181c */
[----:B------:R-:W-:Y:S01]  /*7ae0*/  HMMA.16816.F32.BF16 R32, R136, R198, R32 ;  /* 0x000000c68820723c */ /* 0x000fe20000041820 */
[----:B------:R-:W4:Y:S07]  /*7af0*/  LDSM.16.M88.4 R136, [R212+0xe900] ;  /* 0x00e90000d488783b */ /* 0x000f2e0000000200 */
[C---:B-1----:R-:W-:Y:S01]  /*7b00*/  HMMA.16816.F32.BF16 R4, R172.reuse, R176, R4 ;  /* 0x000000b0ac04723c */ /* 0x042fe20000041804 */
[----:B------:R-:W-:Y:S07]  /*7b10*/  LDSM.16.M88.4 R196, [R225] ;  /* 0x00000000e1c4783b */ /* 0x000fee0000000200 */
[C---:B------:R-:W-:Y:S01]  /*7b20*/  HMMA.16816.F32.BF16 R8, R172.reuse, R178, R8 ;  /* 0x000000b2ac08723c */ /* 0x040fe20000041808 */
[----:B------:R-:W1:Y:S07]  /*7b30*/  LDSM.16.M88.4 R176, [R212+0xf100] ;  /* 0x00f10000d4b0783b */ /* 0x000e6e0000000200 */
[C---:B-----5:R-:W-:Y:S08]  /*7b40*/  HMMA.16816.F32.BF16 R12, R172.reuse, R192, R12 ;  /* 0x000000c0ac0c723c */ /* 0x060ff0000004180c */
[C---:B------:R-:W-:Y:S01]  /*7b50*/  HMMA.16816.F32.BF16 R16, R172.reuse, R194, R16 ;  /* 0x000000c2ac10723c */ /* 0x040fe20000041810 */
[----:B------:R-:W5:Y:S07]  /*7b60*/  LDSM.16.M88.4 R192, [R212+0xf900] ;  /* 0x00f90000d4c0783b */ /* 0x000f6e0000000200 */
[C---:B--2---:R-:W-:Y:S08]  /*7b70*/  HMMA.16816.F32.BF16 R20, R172.reuse, R180, R20 ;  /* 0x000000b4ac14723c */ /* 0x044ff00000041814 */
[C---:B------:R-:W-:Y:S01]  /*7b80*/  HMMA.16816.F32.BF16 R24, R172.reuse, R182, R24 ;  /* 0x000000b6ac18723c */ /* 0x040fe20000041818 */
[----:B------:R-:W-:Y:S07]  /*7b90*/  LDSM.16.M88.4 R180, [R227] ;  /* 0x00000000e3b4783b */ /* 0x000fee0000000200 */
[C---:B------:R-:W-:Y:S08]  /*7ba0*/  HMMA.16816.F32.BF16 R28, R172.reuse, R184, R28 ;  /* 0x000000b8ac1c723c */ /* 0x040ff0000004181c */
[----:B------:R-:W-:Y:S01]  /*7bb0*/  HMMA.16816.F32.BF16 R32, R172, R186, R32 ;  /* 0x000000baac20723c */ /* 0x000fe20000041820 */
[----:B------:R-:W2:Y:S07]  /*7bc0*/  LDSM.16.M88.4 R172, [R220+0x1c100] ;  /* 0x01c10000dcac783b */ /* 0x000eae0000000200 */
[C---:B---3--:R-:W-:Y:S01]  /*7bd0*/  HMMA.16816.F32.BF16 R4, R188.reuse, R200, R4 ;  /* 0x000000c8bc04723c */ /* 0x048fe20000041804 */
[----:B------:R-:W3:Y:S07]  /*7be0*/  LDSM.16.M88.4 R184, [R226] ;  /* 0x00000000e2b8783b */ /* 0x000eee0000000200 */
[C---:B------:R-:W-:Y:S01]  /*7bf0*/  HMMA.16816.F32.BF16 R8, R188.reuse, R202, R8 ;  /* 0x000000cabc08723c */ /* 0x040fe20000041808 */
[----:B------:R-:W2:Y:S07]  /*7c00*/  LDSM.16.M88.4 R200, [R224] ;  /* 0x00000000e0c8783b */ /* 0x000eae0000000200 */
[C---:B----4-:R-:W-:Y:S08]  /*7c10*/  HMMA.16816.F32.BF16 R12, R188.reuse, R136, R12 ;  /* 0x00000088bc0c723c */ /* 0x050ff0000004180c */
[C---:B------:R-:W-:Y:S01]  /*7c20*/  HMMA.16816.F32.BF16 R16, R188.reuse, R138, R16 ;  /* 0x0000008abc10723c */ /* 0x040fe20000041810 */
[----:B------:R-:W-:Y:S07]  /*7c30*/  LDSM.16.M88.4 R136, [R222+0x1c100] ;  /* 0x01c10000de88783b */ /* 0x000fee0000000200 */
[C---:B-1----:R-:W-:Y:S08]  /*7c40*/  HMMA.16816.F32.BF16 R20, R188.reuse, R176, R20 ;  /* 0x000000b0bc14723c */ /* 0x042ff00000041814 */
[C---:B------:R-:W-:Y:S01]  /*7c50*/  HMMA.16816.F32.BF16 R24, R188.reuse, R178, R24 ;  /* 0x000000b2bc18723c */ /* 0x040fe20000041818 */
[----:B------:R-:W1:Y:S07]  /*7c60*/  LDSM.16.M88.4 R176, [R218+0xe100] ;  /* 0x00e10000dab0783b */ /* 0x000e6e0000000200 */
[C---:B-----5:R-:W-:Y:S08]  /*7c70*/  HMMA.16816.F32.BF16 R28, R188.reuse, R192, R28 ;  /* 0x000000c0bc1c723c */ /* 0x060ff0000004181c */
[----:B------:R-:W-:Y:S01]  /*7c80*/  HMMA.16816.F32.BF16 R32, R188, R194, R32 ;  /* 0x000000c2bc20723c */ /* 0x000fe20000041820 */
[----:B------:R-:W-:Y:S07]  /*7c90*/  LDSM.16.M88.4 R188, [R218+0xf900] ;  /* 0x00f90000dabc783b */ /* 0x000fee0000000200 */
[C---:B--2---:R-:W-:Y:S01]  /*7ca0*/  HMMA.16816.F32.BF16 R4, R172.reuse, R180, R4 ;  /* 0x000000b4ac04723c */ /* 0x044fe20000041804 */
[----:B------:R-:W-:Y:S07]  /*7cb0*/  LDSM.16.M88.4 R192, [R221+0x1c100] ;  /* 0x01c10000ddc0783b */ /* 0x000fee0000000200 */
[C---:B------:R-:W-:Y:S01]  /*7cc0*/  HMMA.16816.F32.BF16 R8, R172.reuse, R182, R8 ;  /* 0x000000b6ac08723c */ /* 0x040fe20000041808 */
[----:B------:R-:W2:Y:S07]  /*7cd0*/  LDSM.16.M88.4 R180, [R218+0xe900] ;  /* 0x00e90000dab4783b */ /* 0x000eae0000000200 */
[C---:B---3--:R-:W-:Y:S08]  /*7ce0*/  HMMA.16816.F32.BF16 R12, R172.reuse, R184, R12 ;  /* 0x000000b8ac0c723c */ /* 0x048ff0000004180c */
[C---:B------:R-:W-:Y:S01]  /*7cf0*/  HMMA.16816.F32.BF16 R16, R172.reuse, R186, R16 ;  /* 0x000000baac10723c */ /* 0x040fe20000041810 */
[----:B------:R-:W3:Y:S07]  /*7d00*/  LDSM.16.M88.4 R184, [R218+0xf100] ;  /* 0x00f10000dab8783b */ /* 0x000eee0000000200 */
[C---:B------:R-:W-:Y:S08]  /*7d10*/  HMMA.16816.F32.BF16 R20, R172.reuse, R196, R20 ;  /* 0x000000c4ac14723c */ /* 0x040ff00000041814 */
[C---:B------:R-:W-:Y:S01]  /*7d20*/  HMMA.16816.F32.BF16 R24, R172.reuse, R198, R24 ;  /* 0x000000c6ac18723c */ /* 0x040fe20000041818 */
[----:B------:R-:W4:Y:S07]  /*7d30*/  LDSM.16.M88.4 R196, [R217+0x6000] ;  /* 0x00600000d9c4783b */ /* 0x000f2e0000000200 */
[C---:B------:R-:W-:Y:S08]  /*7d40*/  HMMA.16816.F32.BF16 R28, R172.reuse, R200, R28 ;  /* 0x000000c8ac1c723c */ /* 0x040ff0000004181c */
[----:B------:R-:W-:Y:S08]  /*7d50*/  HMMA.16816.F32.BF16 R32, R172, R202, R32 ;  /* 0x000000caac20723c */ /* 0x000ff00000041820 */
[C---:B-1----:R-:W-:Y:S08]  /*7d60*/  HMMA.16816.F32.BF16 R4, R136.reuse, R176, R4 ;  /* 0x000000b08804723c */ /* 0x042ff00000041804 */
[C---:B------:R-:W-:Y:S08]  /*7d70*/  HMMA.16816.F32.BF16 R8, R136.reuse, R178, R8 ;  /* 0x000000b28808723c */ /* 0x040ff00000041808 */
[C---:B--2---:R-:W-:Y:S08]  /*7d80*/  HMMA.16816.F32.BF16 R12, R136.reuse, R180, R12 ;  /* 0x000000b4880c723c */ /* 0x044ff0000004180c */
[C---:B------:R-:W-:Y:S08]  /*7d90*/  HMMA.16816.F32.BF16 R16, R136.reuse, R182, R16 ;  /* 0x000000b68810723c */ /* 0x040ff00000041810 */
[C---:B---3--:R-:W-:Y:S08]  /*7da0*/  HMMA.16816.F32.BF16 R20, R136.reuse, R184, R20 ;  /* 0x000000b88814723c */ /* 0x048ff00000041814 */
[C---:B------:R-:W-:Y:S08]  /*7db0*/  HMMA.16816.F32.BF16 R24, R136.reuse, R186, R24 ;  /* 0x000000ba8818723c */ /* 0x040ff00000041818 */
[C---:B------:R-:W-:Y:S08]  /*7dc0*/  HMMA.16816.F32.BF16 R28, R136.reuse, R188, R28 ;  /* 0x000000bc881c723c */ /* 0x040ff0000004181c */
[----:B------:R-:W-:Y:S01]  /*7dd0*/  HMMA.16816.F32.BF16 R32, R136, R190, R32 ;  /* 0x000000be8820723c */ /* 0x000fe20000041820 */
[----:B------:R-:W1:Y:S07]  /*7de0*/  LDSM.16.M88.4 R136, [R217+0x6800] ;  /* 0x00680000d988783b */ /* 0x000e6e0000000200 */
[C---:B----4-:R-:W-:Y:S08]  /*7df0*/  HMMA.16816.F32.BF16 R4, R192.reuse, R196, R4 ;  /* 0x000000c4c004723c */ /* 0x050ff00000041804 */
        /* <DEDUP_REMOVED lines=16> */
[----:B------:R-:W-:Y:S02]  /*7f00*/  FMUL.FTZ R12, R12, c[0x0][0x320] ;  /* 0x0000c8000c0c7a20 */ /* 0x000fe40000410000 */
[----:B------:R-:W-:Y:S02]  /*7f10*/  FMUL.FTZ R13, R13, c[0x0][0x320] ;  /* 0x0000c8000d0d7a20 */ /* 0x000fe40000410000 */
[----:B------:R-:W-:Y:S02]  /*7f20*/  FMUL.FTZ R14, R14, c[0x0][0x320] ;  /* 0x0000c8000e0e7a20 */ /* 0x000fe40000410000 */
[----:B------:R-:W-:Y:S02]  /*7f30*/  FMUL.FTZ R15, R15, c[0x0][0x320] ;  /* 0x0000c8000f0f7a20 */ /* 0x000fe40000410000 */
[----:B------:R-:W-:Y:S01]  /*7f40*/  FMUL.FTZ R16, R16, c[0x0][0x320] ;  /* 0x0000c80010107a20 */ /* 0x000fe20000410000 */
[----:B------:R-:W1:Y:S01]  /*7f50*/  MUFU.TANH R181, R8 ;  /* 0x0000000800b57308 */ /* 0x000e620000002400 */
[----:B------:R-:W-:Y:S02]  /*7f60*/  FMUL.FTZ R17, R17, c[0x0][0x320] ;  /* 0x0000c80011117a20 */ /* 0x000fe40000410000 */
[----:B------:R-:W-:Y:S02]  /*7f70*/  FMUL.FTZ R18, R18, c[0x0][0x320] ;  /* 0x0000c80012127a20 */ /* 0x000fe40000410000 */
[----:B------:R-:W-:Y:S05]  /*7f80*/  FMUL.FTZ R19, R19, c[0x0][0x320] ;  /* 0x0000c80013137a20 */ /* 0x000fea0000410000 */
[----:B------:R-:W1:Y:S01]  /*7f90*/  MUFU.TANH R178, R9 ;  /* 0x0000000900b27308 */ /* 0x000e620000002400 */
[----:B----4-:R-:W4:Y:S09]  /*7fa0*/  LDSM.16.M88.4 R4, [R217+0x7000] ;  /* 0x00700000d904783b */ /* 0x010f320000000200 */
[----:B------:R-:W1:Y:S10]  /*7fb0*/  MUFU.TANH R185, R10 ;  /* 0x0000000a00b97308 */ /* 0x000e740000002400 */
[----:B------:R5:W1:Y:S10]  /*7fc0*/  MUFU.TANH R184, R11 ;  /* 0x0000000b00b87308 */ /* 0x000a740000002400 */
[----:B------:R-:W1:Y:S10]  /*7fd0*/  MUFU.TANH R175, R12 ;  /* 0x0000000c00af7308 */ /* 0x000e740000002400 */
[----:B------:R-:W1:Y:S01]  /*7fe0*/  MUFU.TANH R174, R13 ;  /* 0x0000000d00ae7308 */ /* 0x000e620000002400 */
[----:B-----5:R-:W5:Y:S01]  /*7ff0*/  LDSM.16.M88.4 R8, [R217+0x7800] ;  /* 0x00780000d908783b */ /* 0x020f620000000200 */
[----:B------:R-:W-:Y:S04]  /*8000*/  DEPBAR.LE SB0, 0x0 ;  /* 0x000080000000791a */ /* 0x000fe80000000000 */
[C---:B----4-:R-:W-:Y:S04]  /*8010*/  HMMA.16816.F32.BF16 R20, R192.reuse, R4, R20 ;  /* 0x00000004c014723c */ /* 0x050fe80000041814 */
[----:B------:R-:W4:Y:S01]  /*8020*/  MUFU.TANH R180, R14 ;  /* 0x0000000e00b47308 */ /* 0x000f220000002400 */
[----:B------:R-:W-:Y:S03]  /*8030*/  BAR.SYNC.DEFER_BLOCKING 0x0 ;  /* 0x0000000000007b1d */ /* 0x000fe60000010000 */
[C---:B------:R-:W-:Y:S06]  /*8040*/  HMMA.16816.F32.BF16 R24, R192.reuse, R6, R24 ;  /* 0x00000006c018723c */ /* 0x040fec0000041818 */
[----:B------:R-:W1:Y:S10]  /*8050*/  MUFU.TANH R179, R15 ;  /* 0x0000000f00b37308 */ /* 0x000e740000002400 */
[----:B------:R-:W1:Y:S01]  /*8060*/  MUFU.TANH R173, R16 ;  /* 0x0000001000ad7308 */ /* 0x000e620000002400 */
[----:B------:R-:W-:Y:S02]  /*8070*/  FMUL.FTZ R20, R20, c[0x0][0x320] ;  /* 0x0000c80014147a20 */ /* 0x000fe40000410000 */
[----:B------:R-:W-:Y:S02]  /*8080*/  FMUL.FTZ R21, R21, c[0x0][0x320] ;  /* 0x0000c80015157a20 */ /* 0x000fe40000410000 */
[----:B------:R-:W-:Y:S02]  /*8090*/  FMUL.FTZ R22, R22, c[0x0][0x320] ;  /* 0x0000c80016167a20 */ /* 0x000fe40000410000 */
[----:B------:R-:W-:Y:S03]  /*80a0*/  FMUL.FTZ R23, R23, c[0x0][0x320] ;  /* 0x0000c80017177a20 */ /* 0x000fe60000410000 */
[----:B------:R-:W1:Y:S01]  /*80b0*/  MUFU.TANH R136, R20 ;  /* 0x0000001400887308 */ /* 0x000e620000002400 */
[----:B------:R-:W-:Y:S02]  /*80c0*/  FMUL.FTZ R24, R24, c[0x0][0x320] ;  /* 0x0000c80018187a20 */ /* 0x000fe40000410000 */
[----:B------:R-:W-:Y:S01]  /*80d0*/  FMUL.FTZ R27, R27, c[0x0][0x320] ;  /* 0x0000c8001b1b7a20 */ /* 0x000fe20000410000 */
[C---:B-----5:R-:W-:Y:S03]  /*80e0*/  HMMA.16816.F32.BF16 R28, R192.reuse, R8, R28 ;  /* 0x00000008c01c723c */ /* 0x060fe6000004181c */
[----:B------:R-:W-:Y:S03]  /*80f0*/  FMUL.FTZ R26, R26, c[0x0][0x320] ;  /* 0x0000c8001a1a7a20 */ /* 0x000fe60000410000 */
[----:B------:R5:W1:Y:S02]  /*8100*/  MUFU.TANH R135, R21 ;  /* 0x0000001500877308 */ /* 0x000a640000002400 */
[----:B------:R-:W-:Y:S08]  /*8110*/  HMMA.16816.F32.BF16 R32, R192, R10, R32 ;  /* 0x0000000ac020723c */ /* 0x000ff00000041820 */
[----:B------:R1:W1:Y:S10]  /*8120*/  MUFU.TANH R139, R22 ;  /* 0x00000016008b7308 */ /* 0x0002740000002400 */
[----:B------:R2:W2:Y:S06]  /*8130*/  MUFU.TANH R172, R23 ;  /* 0x0000001700ac7308 */ /* 0x0004ac0000002400 */
[----:B-----5:R-:W-:Y:S02]  /*8140*/  FMUL.FTZ R21, R32, c[0x0][0x320] ;  /* 0x0000c80020157a20 */ /* 0x020fe40000410000 */
[----:B------:R-:W-:Y:S02]  /*8150*/  FMUL.FTZ R20, R33, c[0x0][0x320] ;  /* 0x0000c80021147a20 */ /* 0x000fe40000410000 */
[----:B------:R5:W3:Y:S01]  /*8160*/  MUFU.TANH R132, R24 ;  /* 0x0000001800847308 */ /* 0x000ae20000002400 */
[----:B-1----:R-:W-:Y:S02]  /*8170*/  FMUL.FTZ R22, R29, c[0x0][0x320] ;  /* 0x0000c8001d167a20 */ /* 0x002fe40000410000 */
[----:B------:R-:W-:Y:S07]  /*8180*/  FMUL.FTZ R29, R35, c[0x0][0x320] ;  /* 0x0000c800231d7a20 */ /* 0x000fee0000410000 */
[----:B------:R1:W1:Y:S01]  /*8190*/  MUFU.TANH R138, R27 ;  /* 0x0000001b008a7308 */ /* 0x0002620000002400 */
[----:B--2---:R-:W-:Y:S02]  /*81a0*/  FMUL.FTZ R23, R28, c[0x0][0x320] ;  /* 0x0000c8001c177a20 */ /* 0x004fe40000410000 */
[----:B------:R-:W-:Y:S07]  /*81b0*/  FMUL.FTZ R28, R34, c[0x0][0x320] ;  /* 0x0000c800221c7a20 */ /* 0x000fee0000410000 */
[----:B------:R2:W2:Y:S01]  /*81c0*/  MUFU.TANH R137, R17 ;  /* 0x0000001100897308 */ /* 0x0004a20000002400 */
[----:B-----5:R-:W-:Y:S02]  /*81d0*/  FMUL.FTZ R24, R25, c[0x0][0x320] ;  /* 0x0000c80019187a20 */ /* 0x020fe40000410000 */
[----:B------:R-:W-:Y:S07]  /*81e0*/  FMUL.FTZ R25, R30, c[0x0][0x320] ;  /* 0x0000c8001e197a20 */ /* 0x000fee0000410000 */
[----:B------:R2:W2:Y:S01]  /*81f0*/  MUFU.TANH R177, R18 ;  /* 0x0000001200b17308 */ /* 0x0004a20000002400 */
[----:B-1----:R-:W-:Y:S09]  /*8200*/  FMUL.FTZ R27, R31, c[0x0][0x320] ;  /* 0x0000c8001f1b7a20 */ /* 0x002ff20000410000 */
[----:B------:R1:W1:Y:S10]  /*8210*/  MUFU.TANH R176, R19 ;  /* 0x0000001300b07308 */ /* 0x0002740000002400 */
        /* <DEDUP_REMOVED lines=11> */
[----:B--234-:R-:W-:Y:S01]  /*82d0*/  IADD3 R18, -R211, 0x10, RZ ;  /* 0x00000010d3127810 */ /* 0x01cfe20007ffe1ff */
[----:B------:R-:W-:Y:S01]  /*82e0*/  ULEA UR5, UR21, UR10, 0x6 ;  /* 0x0000000a15057291 */ /* 0x000fe2000f8e303f */
[----:B------:R-:W-:Y:S01]  /*82f0*/  IADD3 R16, -R205, 0x10, RZ ;  /* 0x00000010cd107810 */ /* 0x000fe20007ffe1ff */
[----:B------:R-:W-:Y:S01]  /*8300*/  IMAD.MOV.U32 R240, RZ, RZ, RZ ;  /* 0x000000fffff07224 */ /* 0x000fe200078e00ff */
[----:B------:R-:W-:Y:S02]  /*8310*/  LOP3.LUT R18, R18, 0xf, RZ, 0xc0, !PT ;  /* 0x0000000f12127812 */ /* 0x000fe400078ec0ff */
[----:B------:R-:W-:Y:S01]  /*8320*/  LOP3.LUT R16, R16, 0xf, RZ, 0xc0, !PT ;  /* 0x0000000f10107812 */ /* 0x000fe200078ec0ff */
[----:B------:R-:W-:Y:S01]  /*8330*/  IMAD.U32 R2, RZ, RZ, UR5 ;  /* 0x00000005ff027e24 */ /* 0x000fe2000f8e00ff */
[----:B------:R-:W-:Y:S02]  /*8340*/  IADD3 R14, -R204, 0x10, RZ ;  /* 0x00000010cc0e7810 */ /* 0x000fe40007ffe1ff */
[----:B------:R-:W-:Y:S02]  /*8350*/  SHF.L.U64.HI R6, R250, 0x1, R244 ;  /* 0x00000001fa067819 */ /* 0x000fe400000102f4 */
[----:B------:R-:W-:Y:S02]  /*8360*/  IADD3 R2, R2, -0x40, R251 ;  /* 0xffffffc002027810 */ /* 0x000fe40007ffe0fb */
[----:B------:R-:W-:Y:S03]  /*8370*/  LOP3.LUT R14, R14, 0xf, RZ, 0xc0, !PT ;  /* 0x0000000f0e0e7812 */ /* 0x000fe600078ec0ff */
        /* <DEDUP_REMOVED lines=8> */
[----:B------:R-:W-:Y:S03]  /*8400*/  @!P1 LEA.HI.X R5, R3, c[0x0][0x2a4], R5, 0x2, P0 ;  /* 0x0000a90003059a11 */ /* 0x000fe600000f1405 */
[----:B------:R-:W-:Y:S01]  /*8410*/  IMAD.WIDE.U32 R2, R242, c[0x0][0x1e0], RZ ;  /* 0x00007800f2027a25 */ /* 0x000fe200078e00ff */
[----:B------:R-:W-:Y:S01]  /*8420*/  SHF.R.S32.HI R0, RZ, 0x1f, R242 ;  /* 0x0000001fff007819 */ /* 0x000fe200000114f2 */
[----:B------:R2:W3:Y:S04]  /*8430*/  @!P1 LDG.E R240, [R4.64] ;  /* 0x0000001004f09981 */ /* 0x0004e8000c1e1900 */
[----:B------:R-:W-:Y:S04]  /*8440*/  IMAD R0, R0, c[0x0][0x1e0], RZ ;  /* 0x0000780000007a24 */ /* 0x000fe800078e02ff */
[----:B------:R-:W-:Y:S04]  /*8450*/  IMAD R0, R242, c[0x0][0x1e4], R0 ;  /* 0x00007900f2007a24 */ /* 0x000fe800078e0200 */
[----:B------:R-:W-:Y:S02]  /*8460*/  IMAD.IADD R3, R3, 0x1, R0 ;  /* 0x0000000103037824 */ /* 0x000fe400078e0200 */
[----:B--2---:R-:W-:Y:S01]  /*8470*/  IMAD.SHL.U32 R5, R250, 0x2, RZ ;  /* 0x00000002fa057824 */ /* 0x004fe200078e00ff */
[----:B---3--:R-:W-:Y:S01]  /*8480*/  SHF.R.S32.HI R4, RZ, 0x1f, R240 ;  /* 0x0000001fff047819 */ /* 0x008fe200000114f0 */
[----:B------:R-:W-:Y:S04]  /*8490*/  IMAD.WIDE.U32 R2, R240, c[0x0][0x1f0], R2 ;  /* 0x00007c00f0027a25 */ /* 0x000fe800078e0002 */
[----:B------:R-:W-:Y:S01]  /*84a0*/  IMAD R4, R4, c[0x0][0x1f0], RZ ;  /* 0x00007c0004047a24 */ /* 0x000fe200078e02ff */
[----:B------:R-:W-:Y:S03]  /*84b0*/  IADD3 R0, P0, R2, UR22, RZ ;  /* 0x0000001602007c10 */ /* 0x000fe6000ff1e0ff */
[----:B------:R-:W-:Y:S05]  /*84c0*/  IMAD R4, R240, c[0x0][0x1f4], R4 ;  /* 0x00007d00f0047a24 */ /* 0x000fea00078e0204 */
[----:B------:R-:W-:Y:S02]  /*84d0*/  IADD3.X R4, R3, UR18, R4, P0, !PT ;  /* 0x0000001203047c10 */ /* 0x000fe400087fe404 */
[C---:B------:R-:W-:Y:S04]  /*84e0*/  LEA R3, P0, R0.reuse, c[0x0][0x1c8], 0x1 ;  /* 0x0000720000037a11 */ /* 0x040fe800078008ff */
[----:B------:R-:W-:Y:S02]  /*84f0*/  LEA.HI.X R4, R0, c[0x0][0x1cc], R4, 0x1, P0 ;  /* 0x0000730000047a11 */ /* 0x000fe400000f0c04 */
[----:B------:R-:W2:Y:S04]  /*8500*/  SHFL.IDX PT, R0, R3, 0x1, 0x181f ;  /* 0x00381f0003007f89 */ /* 0x000ea800000e0000 */
[----:B------:R-:W3:Y:S04]  /*8510*/  SHFL.IDX PT, R2, R4, 0x1, 0x181f ;  /* 0x00381f0004027f89 */ /* 0x000ee800000e0000 */
[----:B------:R-:W4:Y:S04]  /*8520*/  SHFL.IDX PT, R3, R3, RZ, 0x181f ;  /* 0x00181fff03037589 */ /* 0x000f2800000e0000 */
[----:B------:R-:W5:Y:S01]  /*8530*/  SHFL.IDX PT, R4, R4, RZ, 0x181f ;  /* 0x00181fff04047589 */ /* 0x000f6200000e0000 */
[----:B--2---:R-:W-:Y:S04]  /*8540*/  IADD3 R18, P2, P0, R18, R0, R208 ;  /* 0x0000000012127210 */ /* 0x004fe8000785e0d0 */
[----:B-1-3--:R-:W-:Y:S02]  /*8550*/  IADD3.X R19, RZ, R2, R209, P2, P0 ;  /* 0x00000002ff137210 */ /* 0x00afe400017e04d1 */
[----:B------:R-:W-:Y:S04]  /*8560*/  IADD3 R16, P2, P0, R16, R0, R206 ;  /* 0x0000000010107210 */ /* 0x000fe8000785e0ce */
[----:B------:R-:W-:Y:S02]  /*8570*/  IADD3.X R17, RZ, R2, R207, P2, P0 ;  /* 0x00000002ff117210 */ /* 0x000fe400017e04cf */
[----:B------:R-:W-:Y:S04]  /*8580*/  IADD3 R14, P2, P0, R14, R0, R5 ;  /* 0x000000000e0e7210 */ /* 0x000fe8000785e005 */
[--C-:B------:R-:W-:Y:S02]  /*8590*/  IADD3.X R15, RZ, R2, R6.reuse, P2, P0 ;  /* 0x00000002ff0f7210 */ /* 0x100fe400017e0406 */
[C---:B----4-:R-:W-:Y:S02]  /*85a0*/  IADD3 R12, P0, R3.reuse, R5, RZ ;  /* 0x00000005030c7210 */ /* 0x050fe40007f1e0ff */
[----:B------:R-:W-:Y:S03]  /*85b0*/  ISETP.GE.AND P2, PT, R252, c[0x0][0x1d4], PT ;  /* 0x00007500fc007a0c */ /* 0x000fe60003f46270 */
[C---:B-----5:R-:W-:Y:S01]  /*85c0*/  IMAD.X R13, R4.reuse, 0x1, R6, P0 ;  /* 0x00000001040d7824 */ /* 0x060fe200000e0606 */
[CC--:B------:R-:W-:Y:S05]  /*85d0*/  IADD3 R10, P0, R3.reuse, R243.reuse, RZ ;  /* 0x000000f3030a7210 */ /* 0x0c0fea0007f1e0ff */
[C-C-:B------:R-:W-:Y:S01]  /*85e0*/  IMAD.X R11, R4.reuse, 0x1, R210.reuse, P0 ;  /* 0x00000001040b7824 */ /* 0x140fe200000e06d2 */
        /* <DEDUP_REMOVED lines=19> */
.L_x_988:
[----:B--234-:R-:W2:Y:S01]  /*8720*/  LDL R2, [R1+0xc] ;  /* 0x00000c0001027983 */ /* 0x01cea20000100800 */
[----:B------:R-:W-:Y:S01]  /*8730*/  PLOP3.LUT P0, PT, PT, PT, UP2, 0x80, 0x0 ;  /* 0x000000000000781c */ /* 0x000fe20003f0f028 */
[----:B------:R-:W-:Y:S02]  /*8740*/  USHF.L.U32 UR5, UR21, 0x6, URZ ;  /* 0x0000000615057899 */ /* 0x000fe4000800063f */
[----:B-1----:R-:W3:Y:S04]  /*8750*/  LDL R12, [R1+0x8] ;  /* 0x00000800010c7983 */ /* 0x002ee80000100800 */
[----:B------:R-:W-:Y:S01]  /*8760*/  IMAD.U32 R5, RZ, RZ, UR5 ;  /* 0x00000005ff057e24 */ /* 0x000fe2000f8e00ff */
[----:B------:R-:W0:Y:S05]  /*8770*/  LDGDEPBAR ;  /* 0x00000000000079af */ /* 0x000e2a0000000000 */
[----:B--2---:R-:W-:Y:S01]  /*8780*/  @P0 IMAD.HI.U32 R0, R2, c[0x0][0x2c8], RZ ;  /* 0x0000b20002000a27 */ /* 0x004fe200078e00ff */
[----:B------:R-:W-:Y:S03]  /*8790*/  PLOP3.LUT P0, PT, PT, PT, UP2, 0x80, 0x0 ;  /* 0x000000000000781c */ /* 0x000fe60003f0f028 */
[----:B------:R-:W-:Y:S02]  /*87a0*/  IMAD.MOV.U32 R4, RZ, RZ, R2 ;  /* 0x000000ffff047224 */ /* 0x000fe400078e0002 */
[----:B------:R-:W-:Y:S08]  /*87b0*/  IMAD.U32 R2, RZ, RZ, UR11 ;  /* 0x0000000bff027e24 */ /* 0x000ff0000f8e00ff */
[----:B------:R-:W-:Y:S02]  /*87c0*/  @P0 SHF.R.U32.HI R4, RZ, c[0x0][0x2cc], R0 ;  /* 0x0000b300ff040a19 */ /* 0x000fe40000011600 */
[----:B---3--:R-:W-:Y:S02]  /*87d0*/  IADD3 R0, -R12, 0x1, -R5 ;  /* 0x000000010c007810 */ /* 0x008fe40007ffe905 */
[----:B------:R-:W-:Y:S01]  /*87e0*/  PLOP3.LUT P0, PT, PT, PT, UP1, 0x40, 0x0 ;  /* 0x000000000000781c */ /* 0x000fe20003f0e818 */
[----:B------:R-:W1:Y:S02]  /*87f0*/  SHFL.IDX PT, R3, R4, RZ, 0x1c1f ;  /* 0x001c1fff04037589 */ /* 0x000e6400000e0000 */
[----:B------:R-:W-:Y:S05]  /*8800*/  IMAD R0, R2, c[0x0][0x1d0], R0 ;  /* 0x0000740002007a24 */ /* 0x000fea00078e0200 */
[----:B------:R-:W-:Y:S04]  /*8810*/  IADD3 R0, R0, -c[0x0][0x168], RZ ;  /* 0x80005a0000007a10 */ /* 0x000fe80007ffe0ff */
[C---:B------:R-:W-:Y:S02]  /*8820*/  IADD3 R7, R0.reuse, c[0x0][0x328], RZ ;  /* 0x0000ca0000077a10 */ /* 0x040fe40007ffe0ff */
[----:B------:R-:W-:Y:S03]  /*8830*/  IADD3 R6, R0, UR20, RZ ;  /* 0x0000001400067c10 */ /* 0x000fe6000fffe0ff */
[--C-:B-1----:R-:W-:Y:S02]  /*8840*/  IMAD.IADD R2, R7, 0x1, R3.reuse ;  /* 0x0000000107027824 */ /* 0x102fe400078e0203 */
        /* <DEDUP_REMOVED lines=17> */
.L_x_991:
[----:B------:R-:W-:Y:S04]  /*8960*/  MOV R8, c[0x0][0x32c] ;  /* 0x0000cb0000087a02 */ /* 0x000fe80000000f00 */
[----:B------:R-:W-:Y:S11]  /*8970*/  ISETP.NE.AND P0, PT, R8, 0x1, PT ;  /* 0x000000010800780c */ /* 0x000ff60003f05270 */
[----:B------:R-:W-:Y:S02]  /*8980*/  @!UPT UIADD3 URZ, URZ, URZ, URZ ;  /* 0x0000003f3f3ff290 */ /* 0x000fe4000fffe03f */
[----:B------:R-:W-:Y:S05]  /*8990*/  @P0 IMAD.HI.U32 R8, R3, c[0x0][0x330], RZ ;  /* 0x0000cc0003080a27 */ /* 0x000fea00078e00ff */
[----:B------:R-:W-:Y:S02]  /*89a0*/  @P0 SHF.R.U32.HI R3, RZ, c[0x0][0x334], R8 ;  /* 0x0000cd00ff030a19 */ /* 0x000fe40000011608 */
.L_x_992:
[----:B------:R-:W-:Y:S05]  /*89b0*/  BSYNC B0 ;  /* 0x0000000000007941 */ /* 0x000fea0003800000 */
.L_x_990:
[----:B------:R-:W-:Y:S04]  /*89c0*/  IMAD R3, R3, c[0x0][0x32c], -R5 ;  /* 0x0000cb0003037a24 */ /* 0x000fe800078e0a05 */
[----:B------:R-:W-:Y:S05]  /*89d0*/  IMAD.IADD R3, R3, 0x1, -R12 ;  /* 0x0000000103037824 */ /* 0x000fea00078e0a0c */
[----:B------:R-:W-:Y:S02]  /*89e0*/  IADD3 R8, R3, c[0x0][0x32c], RZ ;  /* 0x0000cb0003087a10 */ /* 0x000fe40007ffe0ff */
[----:B------:R-:W-:Y:S02]  /*89f0*/  IMNMX R0, R0, R3, !PT ;  /* 0x0000000300007217 */ /* 0x000fe40007800200 */
[----:B------:R-:W-:Y:S02]  /*8a00*/  IMNMX R2, R2, R8, PT ;  /* 0x0000000802027217 */ /* 0x000fe40003800200 */
.L_x_989:
[----:B------:R-:W-:Y:S01]  /*8a10*/  UISETP.GT.AND UP0, UPT, UR21, -0x1, UPT ;  /* 0xffffffff1500788c */ /* 0x000fe2000bf04270 */
[----:B------:R-:W1:Y:S05]  /*8a20*/  SHFL.IDX PT, R3, R4, 0x1, 0x1c1f ;  /* 0x003c1f0004037f89 */ /* 0x000e6a00000e0000 */
[----:B------:R-:W-:Y:S04]  /*8a30*/  PLOP3.LUT P0, PT, PT, PT, UP0, 0x80, 0x0 ;  /* 0x000000000000781c */ /* 0x000fe80003f0f008 */
[----:B------:R-:W-:Y:S04]  /*8a40*/  ISETP.GT.AND P0, PT, R0, RZ, P0 ;  /* 0x000000ff0000720c */ /* 0x000fe80000704270 */
        /* <DEDUP_REMOVED lines=59> */
[----:B------:R-:W-:Y:S01]  /*8e00*/  ISETP.GT.AND P0, PT, R0, 0x39, P0 ;  /* 0x000000390000780c */ /* 0x000fe20000704270 */
[--C-:B-1----:R-:W-:Y:S03]  /*8e10*/  IMAD.IADD R0, R6, 0x1, R3.reuse ;  /* 0x0000000106007824 */ /* 0x102fe600078e0203 */
[----:B------:R-:W-:Y:S01]  /*8e20*/  ISETP.LT.OR P0, PT, R2, 0x3a, P0 ;  /* 0x0000003a0200780c */ /* 0x000fe20000701670 */
[----:B------:R-:W-:Y:S03]  /*8e30*/  IMAD.IADD R2, R7, 0x1, R3 ;  /* 0x0000000107027824 */ /* 0x000fe600078e0203 */
[----:B------:R-:W-:Y:S02]  /*8e40*/  FSEL R201, R20, -INF , !P0 ;  /* 0xff80000014c97808 */ /* 0x000fe40004000000 */
[----:B------:R-:W-:Y:S11]  /*8e50*/  PLOP3.LUT P0, PT, PT, PT, UP1, 0x40, 0x0 ;  /* 0x000000000000781c */ /* 0x000ff60003f0e818 */
[----:B------:R-:W-:Y:S02]  /*8e60*/  @!UPT UIADD3 URZ, URZ, URZ, URZ ;  /* 0x0000003f3f3ff290 */ /* 0x000fe4000fffe03f */
        /* <DEDUP_REMOVED lines=16> */
.L_x_995:
[----:B------:R-:W-:Y:S04]  /*8f70*/  MOV R4, c[0x0][0x32c] ;  /* 0x0000cb0000047a02 */ /* 0x000fe80000000f00 */
[----:B------:R-:W-:Y:S11]  /*8f80*/  ISETP.NE.AND P0, PT, R4, 0x1, PT ;  /* 0x000000010400780c */ /* 0x000ff60003f05270 */
[----:B------:R-:W-:Y:S02]  /*8f90*/  @!UPT UIADD3 URZ, URZ, URZ, URZ ;  /* 0x0000003f3f3ff290 */ /* 0x000fe4000fffe03f */
[----:B------:R-:W-:Y:S05]  /*8fa0*/  @P0 IMAD.HI.U32 R4, R3, c[0x0][0x330], RZ ;  /* 0x0000cc0003040a27 */ /* 0x000fea00078e00ff */
[----:B------:R-:W-:Y:S02]  /*8fb0*/  @P0 SHF.R.U32.HI R3, RZ, c[0x0][0x334], R4 ;  /* 0x0000cd00ff030a19 */ /* 0x000fe40000011604 */
.L_x_996:
[----:B------:R-:W-:Y:S05]  /*8fc0*/  BSYNC B0 ;  /* 0x0000000000007941 */ /* 0x000fea0003800000 */
.L_x_994:
[----:B------:R-:W-:Y:S04]  /*8fd0*/  IMAD R5, R3, c[0x0][0x32c], -R5 ;  /* 0x0000cb0003057a24 */ /* 0x000fe800078e0a05 */
[----:B------:R-:W-:Y:S05]  /*8fe0*/  IMAD.IADD R5, R5, 0x1, -R12 ;  /* 0x0000000105057824 */ /* 0x000fea00078e0a0c */
[----:B------:R-:W-:Y:S02]  /*8ff0*/  IADD3 R3, R5, c[0x0][0x32c], RZ ;  /* 0x0000cb0005037a10 */ /* 0x000fe40007ffe0ff */
[----:B------:R-:W-:Y:S02]  /*9000*/  IMNMX R0, R0, R5, !PT ;  /* 0x0000000500007217 */ /* 0x000fe40007800200 */
[----:B------:R-:W-:Y:S02]  /*9010*/  IMNMX R2, R2, R3, PT ;  /* 0x0000000302027217 */ /* 0x000fe40003800200 */
.L_x_993:
[----:B------:R-:W-:Y:S01]  /*9020*/  PLOP3.LUT P0, PT, PT, PT, UP0, 0x80, 0x0 ;  /* 0x000000000000781c */ /* 0x000fe20003f0f008 */
[----:B------:R-:W-:Y:S01]  /*9030*/  LDSM.16.MT88.4 R20, [R214+0x100] ;  /* 0x00010000d614783b */ /* 0x000fe20000004200 */
[----:B------:R-:W-:Y:S02]  /*9040*/  FMNMX.FTZ R3, R8, R133, !PT ;  /* 0x0000008508037209 */ /* 0x000fe40007810000 */
[----:B------:R-:W-:Y:S02]  /*9050*/  ISETP.GT.AND P0, PT, R0, RZ, P0 ;  /* 0x000000ff0000720c */ /* 0x000fe40000704270 */
[----:B------:R-:W-:Y:S02]  /*9060*/  FMNMX.FTZ R3, R10, R3, !PT ;  /* 0x000000030a037209 */ /* 0x000fe40007810000 */
        /* <DEDUP_REMOVED lines=49> */
[----:B------:R-:W-:Y:S03]  /*9380*/  ISETP.LT.OR P0, PT, R2, 0x1a, P0 ;  /* 0x0000001a0200780c */ /* 0x000fe60000701670 */
[----:B------:R-:W1:Y:S01]  /*9390*/  SHFL.BFLY PT, R13, R3, 0x2, 0x1f ;  /* 0x0c401f00030d7f89 */ /* 0x000e6200000e0000 */
[----:B------:R-:W-:Y:S02]  /*93a0*/  FSEL R176, R176, -INF , !P0 ;  /* 0xff800000b0b07808 */ /* 0x000fe40004000000 */
[----:B------:R-:W-:Y:S02]  /*93b0*/  PLOP3.LUT P0, PT, PT, PT, UP0, 0x80, 0x0 ;  /* 0x000000000000781c */ /* 0x000fe40003f0f008 */
[----:B------:R-:W-:Y:S02]  /*93c0*/  FMNMX.FTZ R12, R176, R12, !PT ;  /* 0x0000000cb00c7209 */ /* 0x000fe40007810000 */
[----:B------:R-:W-:Y:S04]  /*93d0*/  ISETP.GT.AND P0, PT, R0, 0x20, P0 ;  /* 0x000000200000780c */ /* 0x000fe80000704270 */
[----:B------:R-:W-:Y:S04]  /*93e0*/  ISETP.LT.OR P0, PT, R2, 0x21, P0 ;  /* 0x000000210200780c */ /* 0x000fe80000701670 */
[----:B------:R-:W-:Y:S02]  /*93f0*/  FSEL R181, R139, -INF , !P0 ;  /* 0xff8000008bb57808 */ /* 0x000fe40004000000 */
[----:B------:R-:W-:Y:S02]  /*9400*/  PLOP3.LUT P0, PT, PT, PT, UP0, 0x80, 0x0 ;  /* 0x000000000000781c */ /* 0x000fe40003f0f008 */
[----:B------:R-:W-:Y:S02]  /*9410*/  FMNMX.FTZ R12, R181, R12, !PT ;  /* 0x0000000cb50c7209 */ /* 0x000fe40007810000 */
[----:B------:R-:W-:Y:S02]  /*9420*/  ISETP.GT.AND P0, PT, R0, 0x21, P0 ;  /* 0x000000210000780c */ /* 0x000fe40000704270 */
[----:B-1----:R-:W-:Y:S02]  /*9430*/  FMNMX.FTZ R3, R3, R13, !PT ;  /* 0x0000000d03037209 */ /* 0x002fe40007810000 */
        /* <DEDUP_REMOVED lines=13> */
[----:B------:R-:W-:Y:S01]  /*9510*/  FMUL.FTZ R172, R132, c[0x0][0x2d0] ;  /* 0x0000b40084ac7a20 */ /* 0x000fe20000410000 */
[----:B------:R-:W-:Y:S02]  /*9520*/  FSEL R187, R138, -INF , !P0 ;  /* 0xff8000008abb7808 */ /* 0x000fe40004000000 */
[----:B------:R-:W-:Y:S02]  /*9530*/  PLOP3.LUT P0, PT, PT, PT, UP0, 0x80, 0x0 ;  /* 0x000000000000781c */ /* 0x000fe40003f0f008 */
[----:B------:R-:W-:Y:S02]  /*9540*/  FMNMX.FTZ R12, R187, R12, !PT ;  /* 0x0000000cbb0c7209 */ /* 0x000fe40007810000 */
        /* <DEDUP_REMOVED lines=11> */
[----:B------:R-:W-:Y:S01]  /*9600*/  PLOP3.LUT P0, PT, PT, PT, UP0, 0x80, 0x0 ;  /* 0x000000000000781c */ /* 0x000fe20003f0f008 */
[----:B------:R-:W-:Y:S02]  /*9610*/  UISETP.GT.AND UP0, UPT, UR21, UR4, UPT ;  /* 0x000000041500728c */ /* 0x000fe4000bf04270 */
[----:B------:R-:W-:Y:S01]  /*9620*/  UIADD3 UR21, UR21, -0x1, URZ ;  /* 0xffffffff15157890 */ /* 0x000fe2000fffe03f */
[----:B------:R-:W-:Y:S02]  /*9630*/  ISETP.GT.AND P0, PT, R0, 0x39, P0 ;  /* 0x000000390000780c */ /* 0x000fe40000704270 */
[----:B------:R-:W-:Y:S02]  /*9640*/  FMNMX.FTZ R0, R195, R12, !PT ;  /* 0x0000000cc3007209 */ /* 0x000fe40007810000 */
[----:B------:R-:W-:Y:S01]  /*9650*/  ISETP.LT.OR P0, PT, R2, 0x3a, P0 ;  /* 0x0000003a0200780c */ /* 0x000fe20000701670 */
[----:B------:R-:W-:Y:S01]  /*9660*/  LDSM.16.MT88.4 R12, [R213+0x100] ;  /* 0x00010000d50c783b */ /* 0x000fe20000004200 */
[----:B------:R-:W-:Y:S02]  /*9670*/  FMNMX.FTZ R0, R196, R0, !PT ;  /* 0x00000000c4007209 */ /* 0x000fe40007810000 */
[----:B------:R-:W-:Y:S02]  /*9680*/  FSEL R135, R29, -INF , !P0 ;  /* 0xff8000001d877808 */ /* 0x000fe40004000000 */
[----:B------:R-:W-:Y:S02]  /*9690*/  FMNMX.FTZ R0, R197, R0, !PT ;  /* 0x00000000c5007209 */ /* 0x000fe40007810000 */
[----:B------:R-:W-:Y:S01]  /*96a0*/  FSETP.NEU.FTZ.AND P0, PT, R132, -INF , PT ;  /* 0xff8000008400780b */ /* 0x000fe20003f1d000 */
[----:B------:R-:W-:Y:S01]  /*96b0*/  LDSM.16.MT88.4 R28, [R216+0x100] ;  /* 0x00010000d81c783b */ /* 0x000fe20000004200 */
[----:B------:R-:W-:Y:S02]  /*96c0*/  FMNMX.FTZ R0, R135, R0, !PT ;  /* 0x0000000087007209 */ /* 0x000fe40007810000 */
[----:B------:R-:W-:Y:S05]  /*96d0*/  FSEL R172, R172, RZ, P0 ;  /* 0x000000ffacac7208 */ /* 0x000fea0000000000 */
[----:B------:R-:W1:Y:S01]  /*96e0*/  SHFL.BFLY PT, R2, R0, 0x2, 0x1f ;  /* 0x0c401f0000027f89 */ /* 0x000e6200000e0000 */
[--C-:B------:R-:W-:Y:S02]  /*96f0*/  FFMA.FTZ R8, R8, c[0x0][0x2d0], -R172.reuse ;  /* 0x0000b40008087a23 */ /* 0x100fe400000108ac */
[--C-:B------:R-:W-:Y:S02]  /*9700*/  FFMA.FTZ R10, R10, c[0x0][0x2d0], -R172.reuse ;  /* 0x0000b4000a0a7a23 */ /* 0x100fe400000108ac */
[--C-:B------:R-:W-:Y:S01]  /*9710*/  FFMA.FTZ R9, R9, c[0x0][0x2d0], -R172.reuse ;  /* 0x0000b40009097a23 */ /* 0x100fe200000108ac */
[----:B------:R-:W-:Y:S01]  /*9720*/  MUFU.EX2 R249, R8 ;  /* 0x0000000800f97308 */ /* 0x000fe20000000800 */
[----:B------:R-:W-:Y:S09]  /*9730*/  FFMA.FTZ R11, R11, c[0x0][0x2d0], -R172 ;  /* 0x0000b4000b0b7a23 */ /* 0x000ff200000108ac */
[----:B------:R-:W2:Y:S01]  /*9740*/  MUFU.EX2 R33, R10 ;  /* 0x0000000a00217308 */ /* 0x000ea20000000800 */
[----:B-1----:R-:W-:Y:S02]  /*9750*/  FMNMX.FTZ R2, R0, R2, !PT ;  /* 0x0000000200027209 */ /* 0x002fe40007810000 */
[----:B------:R-:W-:Y:S07]  /*9760*/  FSEL R0, R132, RZ, P0 ;  /* 0x000000ff84007208 */ /* 0x000fee0000000000 */
[----:B------:R-:W-:Y:S01]  /*9770*/  MUFU.EX2 R34, R9 ;  /* 0x0000000900227308 */ /* 0x000fe20000000800 */
[----:B------:R-:W1:Y:S01]  /*9780*/  SHFL.BFLY PT, R3, R2, 0x1, 0x1f ;  /* 0x0c201f0002037f89 */ /* 0x000e6200000e0000 */
[----:B------:R-:W-:Y:S04]  /*9790*/  FADD.FTZ R0, -R0, R133 ;  /* 0x0000008500007221 */ /* 0x000fe80000010100 */
[----:B------:R-:W-:Y:S04]  /*97a0*/  FMUL.FTZ R0, R0, c[0x0][0x2d0] ;  /* 0x0000b40000007a20 */ /* 0x000fe80000410000 */
[----:B------:R-:W3:Y:S01]  /*97b0*/  MUFU.EX2 R35, R11 ;  /* 0x0000000b00237308 */ /* 0x000ee20000000800 */
[----:B--2---:R-:W-:Y:S02]  /*97c0*/  F2FP.BF16.PACK_AB R136, R33, R249 ;  /* 0x000000f92188723e */ /* 0x004fe400000010ff */
[----:B-1----:R-:W-:Y:S07]  /*97d0*/  FMNMX.FTZ R3, R2, R3, !PT ;  /* 0x0000000302037209 */ /* 0x002fee0007810000 */
[----:B------:R1:W2:Y:S01]  /*97e0*/  MUFU.EX2 R2, R0 ;  /* 0x0000000000027308 */ /* 0x0002a20000000800 */
[C---:B------:R-:W-:Y:S01]  /*97f0*/  FSETP.NEU.FTZ.AND P0, PT, R3.reuse, -INF , PT ;  /* 0xff8000000300780b */ /* 0x040fe20003f1d000 */
[----:B------:R-:W-:Y:S01]  /*9800*/  FMUL.FTZ R133, R3, c[0x0][0x2d0] ;  /* 0x0000b40003857a20 */ /* 0x000fe20000410000 */
[----:B---3--:R-:W-:Y:S04]  /*9810*/  F2FP.BF16.PACK_AB R138, R35, R34 ;  /* 0x00000022238a723e */ /* 0x008fe800000010ff */
[----:B------:R-:W-:Y:S05]  /*9820*/  FSEL R133, R133, RZ, P0 ;  /* 0x000000ff85857208 */ /* 0x000fea0000000000 */
[--C-:B------:R-:W-:Y:S02]  /*9830*/  FFMA.FTZ R4, R4, c[0x0][0x2d0], -R133.reuse ;  /* 0x0000b40004047a23 */ /* 0x100fe40000010885 */
[--C-:B------:R-:W-:Y:S02]  /*9840*/  FFMA.FTZ R6, R6, c[0x0][0x2d0], -R133.reuse ;  /* 0x0000b40006067a23 */ /* 0x100fe40000010885 */
[--C-:B------:R-:W-:Y:S01]  /*9850*/  FFMA.FTZ R5, R5, c[0x0][0x2d0], -R133.reuse ;  /* 0x0000b40005057a23 */ /* 0x100fe20000010885 */
[----:B------:R3:W-:Y:S01]  /*9860*/  MUFU.EX2 R205, R4 ;  /* 0x0000000400cd7308 */ /* 0x0007e20000000800 */
[--C-:B------:R-:W-:Y:S01]  /*9870*/  FFMA.FTZ R7, R7, c[0x0][0x2d0], -R133.reuse ;  /* 0x0000b40007077a23 */ /* 0x100fe20000010885 */
[----:B-1----:R-:W-:Y:S01]  /*9880*/  FSEL R0, R3, RZ, P0 ;  /* 0x000000ff03007208 */ /* 0x002fe20000000000 */
[C---:B--2---:R-:W-:Y:S01]  /*9890*/  FMUL.FTZ R8, R2.reuse, R144 ;  /* 0x0000009002087220 */ /* 0x044fe20000410000 */
[----:B------:R-:W-:Y:S01]  /*98a0*/  PLOP3.LUT P0, PT, PT, PT, UP0, 0x80, 0x0 ;  /* 0x000000000000781c */ /* 0x000fe20003f0f008 */
[----:B------:R-:W-:Y:S05]  /*98b0*/  FMUL.FTZ R9, R2, R145 ;  /* 0x0000009102097220 */ /* 0x000fea0000410000 */
[----:B------:R-:W1:Y:S01]  /*98c0*/  MUFU.EX2 R204, R6 ;  /* 0x0000000600cc7308 */ /* 0x000e620000000800 */
[----:B------:R-:W-:Y:S02]  /*98d0*/  FADD.FTZ R0, -R0, R134 ;  /* 0x0000008600007221 */ /* 0x000fe40000010100 */
[----:B------:R-:W-:Y:S02]  /*98e0*/  FMUL.FTZ R16, R2, R152 ;  /* 0x0000009802107220 */ /* 0x000fe40000410000 */
[----:B------:R-:W-:Y:S02]  /*98f0*/  FMUL.FTZ R0, R0, c[0x0][0x2d0] ;  /* 0x0000b40000007a20 */ /* 0x000fe40000410000 */
[C---:B------:R-:W-:Y:S02]  /*9900*/  FMUL.FTZ R17, R2.reuse, R153 ;  /* 0x0000009902117220 */ /* 0x040fe40000410000 */
[C---:B------:R-:W-:Y:S01]  /*9910*/  FMUL.FTZ R24, R2.reuse, R160 ;  /* 0x000000a002187220 */ /* 0x040fe20000410000 */
[----:B------:R2:W-:Y:S01]  /*9920*/  MUFU.EX2 R203, R5 ;  /* 0x0000000500cb7308 */ /* 0x0005e20000000800 */
[C---:B------:R-:W-:Y:S02]  /*9930*/  FMUL.FTZ R25, R2.reuse, R161 ;  /* 0x000000a102197220 */ /* 0x040fe40000410000 */
[--C-:B------:R-:W-:Y:S02]  /*9940*/  FFMA.FTZ R134, R175, c[0x0][0x2d0], -R172.reuse ;  /* 0x0000b400af867a23 */ /* 0x100fe400000108ac */
[C---:B---3--:R-:W-:Y:S02]  /*9950*/  FMUL.FTZ R4, R2.reuse, R140 ;  /* 0x0000008c02047220 */ /* 0x048fe40000410000 */
[C---:B------:R-:W-:Y:S01]  /*9960*/  FMUL.FTZ R32, R2.reuse, R168 ;  /* 0x000000a802207220 */ /* 0x040fe20000410000 */
[----:B------:R-:W-:Y:S01]  /*9970*/  MOV R168, R33 ;  /* 0x0000002100a87202 */ /* 0x000fe20000000f00 */
[C---:B------:R-:W-:Y:S01]  /*9980*/  FMUL.FTZ R33, R2.reuse, R169 ;  /* 0x000000a902217220 */ /* 0x040fe20000410000 */
[----:B------:R-:W3:Y:S01]  /*9990*/  MUFU.EX2 R202, R7 ;  /* 0x0000000700ca7308 */ /* 0x000ee20000000800 */
[----:B------:R-:W-:Y:S01]  /*99a0*/  MOV R169, R34 ;  /* 0x0000002200a97202 */ /* 0x000fe20000000f00 */
[----:B------:R-:W-:Y:S01]  /*99b0*/  FMUL.FTZ R36, R2, R36 ;  /* 0x0000002402247220 */ /* 0x000fe20000410000 */
[----:B-1----:R-:W-:Y:S01]  /*99c0*/  F2FP.BF16.PACK_AB R137, R204, R205 ;  /* 0x000000cdcc89723e */ /* 0x002fe200000010ff */
[C---:B------:R-:W-:Y:S02]  /*99d0*/  FMUL.FTZ R37, R2.reuse, R37 ;  /* 0x0000002502257220 */ /* 0x040fe40000410000 */
[C---:B------:R-:W-:Y:S02]  /*99e0*/  FMUL.FTZ R40, R2.reuse, R40 ;  /* 0x0000002802287220 */ /* 0x040fe40000410000 */
[C---:B------:R-:W-:Y:S02]  /*99f0*/  FMUL.FTZ R41, R2.reuse, R41 ;  /* 0x0000002902297220 */ /* 0x040fe40000410000 */
[----:B------:R-:W1:Y:S01]  /*9a00*/  MUFU.EX2 R0, R0 ;  /* 0x0000000000007308 */ /* 0x000e620000000800 */
[C---:B------:R-:W-:Y:S02]  /*9a10*/  FMUL.FTZ R44, R2.reuse, R44 ;  /* 0x0000002c022c7220 */ /* 0x040fe40000410000 */
[C---:B------:R-:W-:Y:S02]  /*9a20*/  FMUL.FTZ R45, R2.reuse, R45 ;  /* 0x0000002d022d7220 */ /* 0x040fe40000410000 */
[C---:B--2---:R-:W-:Y:S02]  /*9a30*/  FMUL.FTZ R5, R2.reuse, R141 ;  /* 0x0000008d02057220 */ /* 0x044fe40000410000 */
[C---:B------:R-:W-:Y:S02]  /*9a40*/  FMUL.FTZ R48, R2.reuse, R48 ;  /* 0x0000003002307220 */ /* 0x040fe40000410000 */
[C---:B------:R-:W-:Y:S01]  /*9a50*/  FMUL.FTZ R49, R2.reuse, R49 ;  /* 0x0000003102317220 */ /* 0x040fe20000410000 */
[----:B------:R2:W-:Y:S01]  /*9a60*/  MUFU.EX2 R248, R134 ;  /* 0x0000008600f87308 */ /* 0x0005e20000000800 */
[C---:B------:R-:W-:Y:S02]  /*9a70*/  FMUL.FTZ R52, R2.reuse, R52 ;  /* 0x0000003402347220 */ /* 0x040fe40000410000 */
[----:B------:R-:W-:Y:S01]  /*9a80*/  FMUL.FTZ R53, R2, R53 ;  /* 0x0000003502357220 */ /* 0x000fe20000410000 */
[----:B---3--:R-:W-:Y:S01]  /*9a90*/  F2FP.BF16.PACK_AB R139, R202, R203 ;  /* 0x000000cbca8b723e */ /* 0x008fe200000010ff */
[C---:B------:R-:W-:Y:S02]  /*9aa0*/  FMUL.FTZ R56, R2.reuse, R56 ;  /* 0x0000003802387220 */ /* 0x040fe40000410000 */
[C---:B------:R-:W-:Y:S02]  /*9ab0*/  FMUL.FTZ R57, R2.reuse, R57 ;  /* 0x0000003902397220 */ /* 0x040fe40000410000 */
[C---:B------:R-:W-:Y:S02]  /*9ac0*/  FMUL.FTZ R60, R2.reuse, R60 ;  /* 0x0000003c023c7220 */ /* 0x040fe40000410000 */
[C---:B------:R-:W-:Y:S02]  /*9ad0*/  FMUL.FTZ R61, R2.reuse, R61 ;  /* 0x0000003d023d7220 */ /* 0x040fe40000410000 */
[----:B------:R-:W-:Y:S02]  /*9ae0*/  FMUL.FTZ R64, R2, R64 ;  /* 0x0000004002407220 */ /* 0x000fe40000410000 */
[C---:B-1----:R-:W-:Y:S02]  /*9af0*/  FMUL.FTZ R6, R0.reuse, R142 ;  /* 0x0000008e00067220 */ /* 0x042fe40000410000 */
[C---:B------:R-:W-:Y:S02]  /*9b00*/  FMUL.FTZ R7, R0.reuse, R143 ;  /* 0x0000008f00077220 */ /* 0x040fe40000410000 */
[----:B------:R-:W1:Y:S01]  /*9b10*/  LDSM.16.MT88.4 R140, [R215+0x100] ;  /* 0x00010000d78c783b */ /* 0x000e620000004200 */
[C---:B------:R-:W-:Y:S02]  /*9b20*/  FMUL.FTZ R10, R0.reuse, R146 ;  /* 0x00000092000a7220 */ /* 0x040fe40000410000 */
[C---:B------:R-:W-:Y:S02]  /*9b30*/  FMUL.FTZ R11, R0.reuse, R147 ;  /* 0x00000093000b7220 */ /* 0x040fe40000410000 */
[C---:B------:R-:W-:Y:S03]  /*9b40*/  HMMA.16816.F32.BF16 R4, R136.reuse, R12, R4 ;  /* 0x0000000c8804723c */ /* 0x040fe60000041804 */
[----:B------:R-:W3:Y:S02]  /*9b50*/  LDSM.16.MT88.4 R144, [R213+0x2100] ;  /* 0x00210000d590783b */ /* 0x000ee40000004200 */
[----:B------:R-:W-:Y:S02]  /*9b60*/  FMUL.FTZ R18, R0, R154 ;  /* 0x0000009a00127220 */ /* 0x000fe40000410000 */
[C---:B------:R-:W-:Y:S01]  /*9b70*/  FMUL.FTZ R12, R2.reuse, R148 ;  /* 0x00000094020c7220 */ /* 0x040fe20000410000 */
[C---:B------:R-:W-:Y:S04]  /*9b80*/  HMMA.16816.F32.BF16 R8, R136.reuse, R14, R8 ;  /* 0x0000000e8808723c */ /* 0x040fe80000041808 */
[----:B------:R-:W-:Y:S02]  /*9b90*/  FMUL.FTZ R13, R2, R149 ;  /* 0x00000095020d7220 */ /* 0x000fe40000410000 */
[C---:B------:R-:W-:Y:S02]  /*9ba0*/  FMUL.FTZ R19, R0.reuse, R155 ;  /* 0x0000009b00137220 */ /* 0x040fe40000410000 */
[C---:B------:R-:W-:Y:S01]  /*9bb0*/  FMUL.FTZ R14, R0.reuse, R150 ;  /* 0x00000096000e7220 */ /* 0x040fe20000410000 */
[----:B------:R-:W-:Y:S03]  /*9bc0*/  LDSM.16.MT88.4 R152, [R214+0x900] ;  /* 0x00090000d698783b */ /* 0x000fe60000004200 */
[C---:B------:R-:W-:Y:S02]  /*9bd0*/  FMUL.FTZ R15, R0.reuse, R151 ;  /* 0x00000097000f7220 */ /* 0x040fe40000410000 */
[C---:B------:R-:W-:Y:S02]  /*9be0*/  FMUL.FTZ R26, R0.reuse, R162 ;  /* 0x000000a2001a7220 */ /* 0x040fe40000410000 */
[----:B------:R-:W-:Y:S01]  /*9bf0*/  FMUL.FTZ R27, R0, R163 ;  /* 0x000000a3001b7220 */ /* 0x000fe20000410000 */
[----:B------:R-:W4:Y:S01]  /*9c00*/  LDSM.16.MT88.4 R148, [R214+0x2100] ;  /* 0x00210000d694783b */ /* 0x000f220000004200 */
[--C-:B--2---:R-:W-:Y:S01]  /*9c10*/  FFMA.FTZ R134, R174, c[0x0][0x2d0], -R172.reuse ;  /* 0x0000b400ae867a23 */ /* 0x104fe200000108ac */
[C---:B------:R-:W-:Y:S03]  /*9c20*/  HMMA.16816.F32.BF16 R12, R136.reuse, R20, R12 ;  /* 0x00000014880c723c */ /* 0x040fe6000004180c */
[C---:B------:R-:W-:Y:S01]  /*9c30*/  FMUL.FTZ R34, R0.reuse, R170 ;  /* 0x000000aa00227220 */ /* 0x040fe20000410000 */
[----:B------:R-:W-:Y:S01]  /*9c40*/  MOV R170, R35 ;  /* 0x0000002300aa7202 */ /* 0x000fe20000000f00 */
[----:B------:R-:W-:Y:S01]  /*9c50*/  FMUL.FTZ R35, R0, R171 ;  /* 0x000000ab00237220 */ /* 0x000fe20000410000 */
[----:B------:R-:W-:Y:S01]  /*9c60*/  LDSM.16.MT88.4 R160, [R213+0x4900] ;  /* 0x00490000d5a0783b */ /* 0x000fe20000004200 */
[C---:B------:R-:W-:Y:S01]  /*9c70*/  FMUL.FTZ R20, R2.reuse, R156 ;  /* 0x0000009c02147220 */ /* 0x040fe20000410000 */
[C---:B------:R-:W-:Y:S01]  /*9c80*/  HMMA.16816.F32.BF16 R16, R136.reuse, R22, R16 ;  /* 0x000000168810723c */ /* 0x040fe20000041810 */
[----:B------:R2:W5:Y:S03]  /*9c90*/  MUFU.EX2 R247, R134 ;  /* 0x0000008600f77308 */ /* 0x0005660000000800 */
[----:B------:R-:W-:Y:S02]  /*9ca0*/  FMUL.FTZ R21, R2, R157 ;  /* 0x0000009d02157220 */ /* 0x000fe40000410000 */
        /* <DEDUP_REMOVED lines=8> */
[----:B------:R-:W-:Y:S02]  /*9d30*/  FMUL.FTZ R46, R0, R46 ;  /* 0x0000002e002e7220 */ /* 0x000fe40000410000 */
[C---:B------:R-:W-:Y:S01]  /*9d40*/  FMUL.FTZ R28, R2.reuse, R164 ;  /* 0x000000a4021c7220 */ /* 0x040fe20000410000 */
[C---:B------:R-:W-:Y:S04]  /*9d50*/  HMMA.16816.F32.BF16 R24, R136.reuse, R30, R24 ;  /* 0x0000001e8818723c */ /* 0x040fe80000041818 */
[----:B------:R-:W-:Y:S02]  /*9d60*/  FMUL.FTZ R29, R2, R165 ;  /* 0x000000a5021d7220 */ /* 0x000fe40000410000 */
[C---:B------:R-:W-:Y:S02]  /*9d70*/  FMUL.FTZ R47, R0.reuse, R47 ;  /* 0x0000002f002f7220 */ /* 0x040fe40000410000 */
[C---:B------:R-:W-:Y:S04]  /*9d80*/  FMUL.FTZ R30, R0.reuse, R166 ;  /* 0x000000a6001e7220 */ /* 0x040fe80000410000 */
[C---:B------:R-:W-:Y:S02]  /*9d90*/  FMUL.FTZ R31, R0.reuse, R167 ;  /* 0x000000a7001f7220 */ /* 0x040fe40000410000 */
[----:B------:R-:W-:Y:S01]  /*9da0*/  LDSM.16.MT88.4 R164, [R214+0x4900] ;  /* 0x00490000d6a4783b */ /* 0x000fe20000004200 */
[--C-:B--2---:R-:W-:Y:S02]  /*9db0*/  FFMA.FTZ R134, R173, c[0x0][0x2d0], -R172.reuse ;  /* 0x0000b400ad867a23 */ /* 0x104fe400000108ac */
[C---:B------:R-:W-:Y:S02]  /*9dc0*/  FMUL.FTZ R50, R0.reuse, R50 ;  /* 0x0000003200327220 */ /* 0x040fe40000410000 */
[C---:B-1----:R-:W-:Y:S01]  /*9dd0*/  HMMA.16816.F32.BF16 R28, R136.reuse, R140, R28 ;  /* 0x0000008c881c723c */ /* 0x042fe2000004181c */
[----:B------:R1:W-:Y:S02]  /*9de0*/  MUFU.EX2 R246, R134 ;  /* 0x0000008600f67308 */ /* 0x0003e40000000800 */
[C---:B------:R-:W-:Y:S02]  /*9df0*/  FMUL.FTZ R51, R0.reuse, R51 ;  /* 0x0000003300337220 */ /* 0x040fe40000410000 */
[C---:B------:R-:W-:Y:S02]  /*9e00*/  FMUL.FTZ R54, R0.reuse, R54 ;  /* 0x0000003600367220 */ /* 0x040fe40000410000 */
[C---:B------:R-:W-:Y:S01]  /*9e10*/  FMUL.FTZ R55, R0.reuse, R55 ;  /* 0x0000003700377220 */ /* 0x040fe20000410000 */
[C---:B------:R-:W-:Y:S01]  /*9e20*/  HMMA.16816.F32.BF16 R32, R136.reuse, R142, R32 ;  /* 0x0000008e8820723c */ /* 0x040fe20000041820 */
[----:B------:R-:W2:Y:S03]  /*9e30*/  LDSM.16.MT88.4 R140, [R216+0x2100] ;  /* 0x00210000d88c783b */ /* 0x000ea60000004200 */
[C---:B------:R-:W-:Y:S02]  /*9e40*/  FMUL.FTZ R58, R0.reuse, R58 ;  /* 0x0000003a003a7220 */ /* 0x040fe40000410000 */
[C---:B------:R-:W-:Y:S02]  /*9e50*/  FMUL.FTZ R59, R0.reuse, R59 ;  /* 0x0000003b003b7220 */ /* 0x040fe40000410000 */
[C---:B---3--:R-:W-:Y:S04]  /*9e60*/  HMMA.16816.F32.BF16 R36, R136.reuse, R144, R36 ;  /* 0x000000908824723c */ /* 0x048fe80000041824 */
[C---:B------:R-:W-:Y:S02]  /*9e70*/  FMUL.FTZ R62, R0.reuse, R62 ;  /* 0x0000003e003e7220 */ /* 0x040fe40000410000 */
[----:B------:R-:W-:Y:S02]  /*9e80*/  FMUL.FTZ R63, R0, R63 ;  /* 0x0000003f003f7220 */ /* 0x000fe40000410000 */
[C---:B------:R-:W-:Y:S01]  /*9e90*/  HMMA.16816.F32.BF16 R40, R136.reuse, R146, R40 ;  /* 0x000000928828723c */ /* 0x040fe20000041828 */
[----:B------:R-:W3:Y:S03]  /*9ea0*/  LDSM.16.MT88.4 R144, [R215+0x2100] ;  /* 0x00210000d790783b */ /* 0x000ee60000004200 */
[--C-:B-1----:R-:W-:Y:S02]  /*9eb0*/  FFMA.FTZ R134, R178, c[0x0][0x2d0], -R172.reuse ;  /* 0x0000b400b2867a23 */ /* 0x102fe400000108ac */
[----:B------:R-:W-:Y:S02]  /*9ec0*/  FMUL.FTZ R65, R2, R65 ;  /* 0x0000004102417220 */ /* 0x000fe40000410000 */
[C---:B----4-:R-:W-:Y:S01]  /*9ed0*/  HMMA.16816.F32.BF16 R44, R136.reuse, R148, R44 ;  /* 0x00000094882c723c */ /* 0x050fe2000004182c */
[----:B------:R1:W4:Y:S03]  /*9ee0*/  MUFU.EX2 R245, R134 ;  /* 0x0000008600f57308 */ /* 0x0003260000000800 */
[C---:B------:R-:W-:Y:S02]  /*9ef0*/  FMUL.FTZ R66, R0.reuse, R66 ;  /* 0x0000004200427220 */ /* 0x040fe40000410000 */
[----:B------:R-:W-:Y:S02]  /*9f00*/  FMUL.FTZ R67, R0, R67 ;  /* 0x0000004300437220 */ /* 0x000fe40000410000 */
[C---:B------:R-:W-:Y:S01]  /*9f10*/  HMMA.16816.F32.BF16 R48, R136.reuse, R150, R48 ;  /* 0x000000968830723c */ /* 0x040fe20000041830 */
[----:B------:R-:W1:Y:S03]  /*9f20*/  LDSM.16.MT88.4 R148, [R213+0x4100] ;  /* 0x00410000d594783b */ /* 0x000e660000004200 */
[C---:B------:R-:W-:Y:S02]  /*9f30*/  FMUL.FTZ R68, R2.reuse, R68 ;  /* 0x0000004402447220 */ /* 0x040fe40000410000 */
[----:B------:R-:W-:Y:S02]  /*9f40*/  FMUL.FTZ R69, R2, R69 ;  /* 0x0000004502457220 */ /* 0x000fe40000410000 */
[C---:B------:R-:W-:Y:S01]  /*9f50*/  FMUL.FTZ R70, R0.reuse, R70 ;  /* 0x0000004600467220 */ /* 0x040fe20000410000 */
[C---:B--2---:R-:W-:Y:S03]  /*9f60*/  HMMA.16816.F32.BF16 R52, R136.reuse, R140, R52 ;  /* 0x0000008c8834723c */ /* 0x044fe60000041834 */
[----:B------:R-:W-:Y:S02]  /*9f70*/  FMUL.FTZ R71, R0, R71 ;  /* 0x0000004700477220 */ /* 0x000fe40000410000 */
[C---:B------:R-:W-:Y:S02]  /*9f80*/  FMUL.FTZ R72, R2.reuse, R72 ;  /* 0x0000004802487220 */ /* 0x040fe40000410000 */
[----:B------:R-:W-:Y:S01]  /*9f90*/  FMUL.FTZ R73, R2, R73 ;  /* 0x0000004902497220 */ /* 0x000fe20000410000 */
[C---:B------:R-:W-:Y:S01]  /*9fa0*/  HMMA.16816.F32.BF16 R56, R136.reuse, R142, R56 ;  /* 0x0000008e8838723c */ /* 0x040fe20000041838 */
[----:B------:R-:W2:Y:S03]  /*9fb0*/  LDSM.16.MT88.4 R140, [R214+0x4100] ;  /* 0x00410000d68c783b */ /* 0x000ea60000004200 */
[C---:B------:R-:W-:Y:S02]  /*9fc0*/  FMUL.FTZ R74, R0.reuse, R74 ;  /* 0x0000004a004a7220 */ /* 0x040fe40000410000 */
[----:B------:R-:W-:Y:S02]  /*9fd0*/  FMUL.FTZ R75, R0, R75 ;  /* 0x0000004b004b7220 */ /* 0x000fe40000410000 */
[C---:B---3--:R-:W-:Y:S04]  /*9fe0*/  HMMA.16816.F32.BF16 R60, R136.reuse, R144, R60 ;  /* 0x00000090883c723c */ /* 0x048fe8000004183c */
[C---:B------:R-:W-:Y:S02]  /*9ff0*/  FMUL.FTZ R76, R2.reuse, R76 ;  /* 0x0000004c024c7220 */ /* 0x040fe40000410000 */
[----:B------:R-:W-:Y:S02]  /*a000*/  FMUL.FTZ R77, R2, R77 ;  /* 0x0000004d024d7220 */ /* 0x000fe40000410000 */
[C---:B------:R-:W-:Y:S01]  /*a010*/  HMMA.16816.F32.BF16 R64, R136.reuse, R146, R64 ;  /* 0x000000928840723c */ /* 0x040fe20000041840 */
[----:B------:R-:W3:Y:S03]  /*a020*/  LDSM.16.MT88.4 R144, [R216+0x4100] ;  /* 0x00410000d890783b */ /* 0x000ee60000004200 */
[C---:B------:R-:W-:Y:S02]  /*a030*/  FMUL.FTZ R78, R0.reuse, R78 ;  /* 0x0000004e004e7220 */ /* 0x040fe40000410000 */
[----:B------:R-:W-:Y:S02]  /*a040*/  FMUL.FTZ R79, R0, R79 ;  /* 0x0000004f004f7220 */ /* 0x000fe40000410000 */
[C---:B-1----:R-:W-:Y:S04]  /*a050*/  HMMA.16816.F32.BF16 R68, R136.reuse, R148, R68 ;  /* 0x000000948844723c */ /* 0x042fe80000041844 */
[--C-:B------:R-:W-:Y:S02]  /*a060*/  FFMA.FTZ R134, R180, c[0x0][0x2d0], -R133.reuse ;  /* 0x0000b400b4867a23 */ /* 0x100fe40000010885 */
[C---:B------:R-:W-:Y:S02]  /*a070*/  FMUL.FTZ R80, R2.reuse, R80 ;  /* 0x0000005002507220 */ /* 0x040fe40000410000 */
[C---:B------:R-:W-:Y:S01]  /*a080*/  HMMA.16816.F32.BF16 R72, R136.reuse, R150, R72 ;  /* 0x000000968848723c */ /* 0x040fe20000041848 */
[----:B------:R-:W1:Y:S01]  /*a090*/  LDSM.16.MT88.4 R148, [R215+0x4100] ;  /* 0x00410000d794783b */ /* 0x000e620000004200 */
[----:B------:R3:W-:Y:S02]  /*a0a0*/  MUFU.EX2 R194, R134 ;  /* 0x0000008600c27308 */ /* 0x0007e40000000800 */
[----:B------:R-:W-:Y:S02]  /*a0b0*/  FMUL.FTZ R81, R2, R81 ;  /* 0x0000005102517220 */ /* 0x000fe40000410000 */
[C---:B------:R-:W-:Y:S02]  /*a0c0*/  FMUL.FTZ R82, R0.reuse, R82 ;  /* 0x0000005200527220 */ /* 0x040fe40000410000 */
[----:B------:R-:W-:Y:S01]  /*a0d0*/  FMUL.FTZ R83, R0, R83 ;  /* 0x0000005300537220 */ /* 0x000fe20000410000 */
[C---:B--2---:R-:W-:Y:S03]  /*a0e0*/  HMMA.16816.F32.BF16 R76, R136.reuse, R140, R76 ;  /* 0x0000008c884c723c */ /* 0x044fe6000004184c */
[C---:B------:R-:W-:Y:S02]  /*a0f0*/  FMUL.FTZ R84, R2.reuse, R84 ;  /* 0x0000005402547220 */ /* 0x040fe40000410000 */
[----:B------:R-:W-:Y:S02]  /*a100*/  FMUL.FTZ R85, R2, R85 ;  /* 0x0000005502557220 */ /* 0x000fe40000410000 */
[C---:B------:R-:W-:Y:S01]  /*a110*/  FMUL.FTZ R86, R0.reuse, R86 ;  /* 0x0000005600567220 */ /* 0x040fe20000410000 */
[C---:B------:R-:W-:Y:S01]  /*a120*/  HMMA.16816.F32.BF16 R80, R136.reuse, R142, R80 ;  /* 0x0000008e8850723c */ /* 0x040fe20000041850 */
[----:B------:R-:W2:Y:S03]  /*a130*/  LDSM.16.MT88.4 R140, [R213+0x6100] ;  /* 0x00610000d58c783b */ /* 0x000ea60000004200 */
[----:B------:R-:W-:Y:S02]  /*a140*/  FMUL.FTZ R87, R0, R87 ;  /* 0x0000005700577220 */ /* 0x000fe40000410000 */
[C---:B------:R-:W-:Y:S02]  /*a150*/  FMUL.FTZ R88, R2.reuse, R88 ;  /* 0x0000005802587220 */ /* 0x040fe40000410000 */
[----:B------:R-:W-:Y:S03]  /*a160*/  FMUL.FTZ R89, R2, R89 ;  /* 0x0000005902597220 */ /* 0x000fe60000410000 */
[C---:B---3--:R-:W-:Y:S03]  /*a170*/  HMMA.16816.F32.BF16 R84, R136.reuse, R144, R84 ;  /* 0x000000908854723c */ /* 0x048fe60000041854 */
[C---:B------:R-:W-:Y:S02]  /*a180*/  FMUL.FTZ R90, R0.reuse, R90 ;  /* 0x0000005a005a7220 */ /* 0x040fe40000410000 */
[----:B------:R-:W-:Y:S02]  /*a190*/  FMUL.FTZ R91, R0, R91 ;  /* 0x0000005b005b7220 */ /* 0x000fe40000410000 */
[--C-:B------:R-:W-:Y:S02]  /*a1a0*/  FFMA.FTZ R134, R179, c[0x0][0x2d0], -R133.reuse ;  /* 0x0000b400b3867a23 */ /* 0x100fe40000010885 */
[C---:B------:R-:W-:Y:S02]  /*a1b0*/  FMUL.FTZ R92, R2.reuse, R92 ;  /* 0x0000005c025c7220 */ /* 0x040fe40000410000 */
[----:B------:R3:W2:Y:S01]  /*a1c0*/  MUFU.EX2 R193, R134 ;  /* 0x0000008600c17308 */ /* 0x0006a20000000800 */
[C---:B------:R-:W-:Y:S01]  /*a1d0*/  HMMA.16816.F32.BF16 R88, R136.reuse, R146, R88 ;  /* 0x000000928858723c */ /* 0x040fe20000041858 */
[----:B------:R-:W4:Y:S02]  /*a1e0*/  LDSM.16.MT88.4 R144, [R214+0x6100] ;  /* 0x00610000d690783b */ /* 0x000f240000004200 */
[----:B------:R-:W-:Y:S02]  /*a1f0*/  FMUL.FTZ R93, R2, R93 ;  /* 0x0000005d025d7220 */ /* 0x000fe40000410000 */
[C---:B------:R-:W-:Y:S02]  /*a200*/  FMUL.FTZ R94, R0.reuse, R94 ;  /* 0x0000005e005e7220 */ /* 0x040fe40000410000 */
[----:B------:R-:W-:Y:S02]  /*a210*/  FMUL.FTZ R95, R0, R95 ;  /* 0x0000005f005f7220 */ /* 0x000fe40000410000 */
[C---:B------:R-:W-:Y:S03]  /*a220*/  FMUL.FTZ R96, R2.reuse, R96 ;  /* 0x0000006002607220 */ /* 0x040fe60000410000 */
[----:B------:R-:W-:Y:S02]  /*a230*/  FMUL.FTZ R97, R2, R97 ;  /* 0x0000006102617220 */ /* 0x000fe40000410000 */
[C---:B-1----:R-:W-:Y:S03]  /*a240*/  HMMA.16816.F32.BF16 R92, R136.reuse, R148, R92 ;  /* 0x00000094885c723c */ /* 0x042fe6000004185c */
[C---:B------:R-:W-:Y:S02]  /*a250*/  FMUL.FTZ R98, R0.reuse, R98 ;  /* 0x0000006200627220 */ /* 0x040fe40000410000 */
[----:B------:R-:W-:Y:S02]  /*a260*/  FMUL.FTZ R99, R0, R99 ;  /* 0x0000006300637220 */ /* 0x000fe40000410000 */
[C---:B------:R-:W-:Y:S02]  /*a270*/  FMUL.FTZ R100, R2.reuse, R100 ;  /* 0x0000006402647220 */ /* 0x040fe40000410000 */
[--C-:B---3--:R-:W-:Y:S03]  /*a280*/  FFMA.FTZ R134, R177, c[0x0][0x2d0], -R133.reuse ;  /* 0x0000b400b1867a23 */ /* 0x108fe60000010885 */
[C---:B------:R-:W-:Y:S01]  /*a290*/  HMMA.16816.F32.BF16 R96, R136.reuse, R150, R96 ;  /* 0x000000968860723c */ /* 0x040fe20000041860 */
[----:B------:R-:W1:Y:S01]  /*a2a0*/  LDSM.16.MT88.4 R148, [R216+0x6100] ;  /* 0x00610000d894783b */ /* 0x000e620000004200 */
[----:B------:R3:W-:Y:S01]  /*a2b0*/  MUFU.EX2 R192, R134 ;  /* 0x0000008600c07308 */ /* 0x0007e20000000800 */
[----:B------:R-:W-:Y:S02]  /*a2c0*/  FMUL.FTZ R101, R2, R101 ;  /* 0x0000006502657220 */ /* 0x000fe40000410000 */
[C---:B------:R-:W-:Y:S02]  /*a2d0*/  FMUL.FTZ R102, R0.reuse, R102 ;  /* 0x0000006600667220 */ /* 0x040fe40000410000 */
[----:B------:R-:W-:Y:S02]  /*a2e0*/  FMUL.FTZ R103, R0, R103 ;  /* 0x0000006700677220 */ /* 0x000fe40000410000 */
[C---:B------:R-:W-:Y:S03]  /*a2f0*/  FMUL.FTZ R104, R2.reuse, R104 ;  /* 0x0000006802687220 */ /* 0x040fe60000410000 */
[----:B------:R-:W-:Y:S02]  /*a300*/  FMUL.FTZ R105, R2, R105 ;  /* 0x0000006902697220 */ /* 0x000fe40000410000 */
        /* <DEDUP_REMOVED lines=9> */
[--C-:B---3--:R-:W-:Y:S02]  /*a3a0*/  FFMA.FTZ R134, R176, c[0x0][0x2d0], -R133.reuse ;  /* 0x0000b400b0867a23 */ /* 0x108fe40000010885 */
[----:B------:R-:W-:Y:S02]  /*a3b0*/  LDSM.16.MT88.4 R176, [R214+0x3900] ;  /* 0x00390000d6b0783b */ /* 0x000fe40000004200 */
[----:B------:R3:W1:Y:S01]  /*a3c0*/  MUFU.EX2 R191, R134 ;  /* 0x0000008600bf7308 */ /* 0x0006620000000800 */
[C---:B----4-:R-:W-:Y:S03]  /*a3d0*/  HMMA.16816.F32.BF16 R108, R136.reuse, R144, R108 ;  /* 0x00000090886c723c */ /* 0x050fe6000004186c */
[C---:B------:R-:W-:Y:S02]  /*a3e0*/  FMUL.FTZ R112, R2.reuse, R112 ;  /* 0x0000007002707220 */ /* 0x040fe40000410000 */
[----:B------:R-:W-:Y:S02]  /*a3f0*/  FMUL.FTZ R113, R2, R113 ;  /* 0x0000007102717220 */ /* 0x000fe40000410000 */
[C---:B------:R-:W-:Y:S02]  /*a400*/  FMUL.FTZ R114, R0.reuse, R114 ;  /* 0x0000007200727220 */ /* 0x040fe40000410000 */
[----:B------:R-:W-:Y:S03]  /*a410*/  FMUL.FTZ R115, R0, R115 ;  /* 0x0000007300737220 */ /* 0x000fe60000410000 */
[C---:B------:R-:W-:Y:S02]  /*a420*/  FMUL.FTZ R116, R2.reuse, R116 ;  /* 0x0000007402747220 */ /* 0x040fe40000410000 */
[----:B------:R-:W-:Y:S02]  /*a430*/  FMUL.FTZ R117, R2, R117 ;  /* 0x0000007502757220 */ /* 0x000fe40000410000 */
[C---:B------:R-:W-:Y:S01]  /*a440*/  HMMA.16816.F32.BF16 R112, R136.reuse, R146, R112 ;  /* 0x000000928870723c */ /* 0x040fe20000041870 */
[----:B------:R-:W4:Y:S02]  /*a450*/  LDSM.16.MT88.4 R144, [R213+0x900] ;  /* 0x00090000d590783b */ /* 0x000f240000004200 */
        /* <DEDUP_REMOVED lines=18> */
[--C-:B---3--:R-:W-:Y:S04]  /*a580*/  FFMA.FTZ R134, R182, c[0x0][0x2d0], -R172.reuse ;  /* 0x0000b400b6867a23 */ /* 0x108fe800000108ac */
[----:B------:R2:W-:Y:S01]  /*a590*/  MUFU.EX2 R244, R134 ;  /* 0x0000008600f47308 */ /* 0x0005e20000000800 */
[----:B------:R-:W-:Y:S01]  /*a5a0*/  HMMA.16816.F32.BF16 R128, R136, R142, R128 ;  /* 0x0000008e8880723c */ /* 0x000fe20000041880 */
[----:B------:R-:W3:Y:S06]  /*a5b0*/  LDSM.16.MT88.4 R140, [R213+0x2900] ;  /* 0x00290000d58c783b */ /* 0x000eec0000004200 */
[----:B-----5:R-:W-:Y:S02]  /*a5c0*/  F2FP.BF16.PACK_AB R136, R247, R248 ;  /* 0x000000f8f788723e */ /* 0x020fe400000010ff */
[----:B------:R-:W-:Y:S03]  /*a5d0*/  F2FP.BF16.PACK_AB R138, R245, R246 ;  /* 0x000000f6f58a723e */ /* 0x000fe600000010ff */
[----:B------:R-:W-:Y:S02]  /*a5e0*/  F2FP.BF16.PACK_AB R137, R193, R194 ;  /* 0x000000c2c189723e */ /* 0x000fe400000010ff */
[----:B------:R-:W-:Y:S07]  /*a5f0*/  F2FP.BF16.PACK_AB R139, R191, R192 ;  /* 0x000000c0bf8b723e */ /* 0x000fee00000010ff */
[C---:B----4-:R-:W-:Y:S03]  /*a600*/  HMMA.16816.F32.BF16 R4, R136.reuse, R144, R4 ;  /* 0x000000908804723c */ /* 0x050fe60000041804 */
[--C-:B--2---:R-:W-:Y:S04]  /*a610*/  FFMA.FTZ R134, R188, c[0x0][0x2d0], -R172.reuse ;  /* 0x0000b400bc867a23 */ /* 0x104fe800000108ac */
[----:B------:R2:W4:Y:S01]  /*a620*/  MUFU.EX2 R243, R134 ;  /* 0x0000008600f37308 */ /* 0x0005220000000800 */
[C---:B------:R-:W-:Y:S01]  /*a630*/  HMMA.16816.F32.BF16 R8, R136.reuse, R146, R8 ;  /* 0x000000928808723c */ /* 0x040fe20000041808 */
[----:B------:R-:W5:Y:S07]  /*a640*/  LDSM.16.MT88.4 R144, [R214+0x2900] ;  /* 0x00290000d690783b */ /* 0x000f6e0000004200 */
[C---:B------:R-:W-:Y:S08]  /*a650*/  HMMA.16816.F32.BF16 R12, R136.reuse, R152, R12 ;  /* 0x00000098880c723c */ /* 0x040ff0000004180c */
[C---:B------:R-:W-:Y:S01]  /*a660*/  HMMA.16816.F32.BF16 R16, R136.reuse, R154, R16 ;  /* 0x0000009a8810723c */ /* 0x040fe20000041810 */
[----:B------:R-:W-:Y:S03]  /*a670*/  LDSM.16.MT88.4 R152, [R215+0x2900] ;  /* 0x00290000d798783b */ /* 0x000fe60000004200 */
[--C-:B--2---:R-:W-:Y:S04]  /*a680*/  FFMA.FTZ R134, R189, c[0x0][0x2d0], -R172.reuse ;  /* 0x0000b400bd867a23 */ /* 0x104fe800000108ac */
[C---:B-1----:R-:W-:Y:S01]  /*a690*/  HMMA.16816.F32.BF16 R20, R136.reuse, R148, R20 ;  /* 0x000000948814723c */ /* 0x042fe20000041814 */
[----:B------:R1:W-:Y:S07]  /*a6a0*/  MUFU.EX2 R211, R134 ;  /* 0x0000008600d37308 */ /* 0x0003ee0000000800 */
[C---:B------:R-:W-:Y:S01]  /*a6b0*/  HMMA.16816.F32.BF16 R24, R136.reuse, R150, R24 ;  /* 0x000000968818723c */ /* 0x040fe20000041818 */
[----:B------:R-:W2:Y:S07]  /*a6c0*/  LDSM.16.MT88.4 R148, [R216+0x2900] ;  /* 0x00290000d894783b */ /* 0x000eae0000004200 */
[C---:B------:R-:W-:Y:S08]  /*a6d0*/  HMMA.16816.F32.BF16 R28, R136.reuse, R156, R28 ;  /* 0x0000009c881c723c */ /* 0x040ff0000004181c */
[C---:B------:R-:W-:Y:S01]  /*a6e0*/  HMMA.16816.F32.BF16 R32, R136.reuse, R158, R32 ;  /* 0x0000009e8820723c */ /* 0x040fe20000041820 */
[----:B------:R-:W4:Y:S03]  /*a6f0*/  LDSM.16.MT88.4 R156, [R216+0x4900] ;  /* 0x00490000d89c783b */ /* 0x000f260000004200 */
[--C-:B-1----:R-:W-:Y:S04]  /*a700*/  FFMA.FTZ R134, R190, c[0x0][0x2d0], -R172.reuse ;  /* 0x0000b400be867a23 */ /* 0x102fe800000108ac */
[C---:B---3--:R-:W-:Y:S01]  /*a710*/  HMMA.16816.F32.BF16 R36, R136.reuse, R140, R36 ;  /* 0x0000008c8824723c */ /* 0x048fe20000041824 */
[----:B------:R1:W3:Y:S07]  /*a720*/  MUFU.EX2 R190, R134 ;  /* 0x0000008600be7308 */ /* 0x0002ee0000000800 */
[C---:B------:R-:W-:Y:S01]  /*a730*/  HMMA.16816.F32.BF16 R40, R136.reuse, R142, R40 ;  /* 0x0000008e8828723c */ /* 0x040fe20000041828 */
[----:B------:R-:W3:Y:S07]  /*a740*/  LDSM.16.MT88.4 R140, [R215+0x4900] ;  /* 0x00490000d78c783b */ /* 0x000eee0000004200 */
[C---:B-----5:R-:W-:Y:S08]  /*a750*/  HMMA.16816.F32.BF16 R44, R136.reuse, R144, R44 ;  /* 0x00000090882c723c */ /* 0x060ff0000004182c */
[C---:B------:R-:W-:Y:S01]  /*a760*/  HMMA.16816.F32.BF16 R48, R136.reuse, R146, R48 ;  /* 0x000000928830723c */ /* 0x040fe20000041830 */
[----:B------:R-:W5:Y:S03]  /*a770*/  LDSM.16.MT88.4 R144, [R213+0x6900] ;  /* 0x00690000d590783b */ /* 0x000f660000004200 */
[--C-:B-1----:R-:W-:Y:S04]  /*a780*/  FFMA.FTZ R134, R181, c[0x0][0x2d0], -R133.reuse ;  /* 0x0000b400b5867a23 */ /* 0x102fe80000010885 */
[C---:B--2---:R-:W-:Y:S01]  /*a790*/  HMMA.16816.F32.BF16 R52, R136.reuse, R148, R52 ;  /* 0x000000948834723c */ /* 0x044fe20000041834 */
[----:B------:R1:W-:Y:S07]  /*a7a0*/  MUFU.EX2 R185, R134 ;  /* 0x0000008600b97308 */ /* 0x0003ee0000000800 */
[C---:B------:R-:W-:Y:S01]  /*a7b0*/  HMMA.16816.F32.BF16 R56, R136.reuse, R150, R56 ;  /* 0x000000968838723c */ /* 0x040fe20000041838 */
[----:B------:R-:W2:Y:S07]  /*a7c0*/  LDSM.16.MT88.4 R148, [R214+0x6900] ;  /* 0x00690000d694783b */ /* 0x000eae0000004200 */
[C---:B------:R-:W-:Y:S08]  /*a7d0*/  HMMA.16816.F32.BF16 R60, R136.reuse, R152, R60 ;  /* 0x00000098883c723c */ /* 0x040ff0000004183c */
[C---:B------:R-:W-:Y:S01]  /*a7e0*/  HMMA.16816.F32.BF16 R64, R136.reuse, R154, R64 ;  /* 0x0000009a8840723c */ /* 0x040fe20000041840 */
[----:B------:R-:W2:Y:S03]  /*a7f0*/  LDSM.16.MT88.4 R152, [R216+0x6900] ;  /* 0x00690000d898783b */ /* 0x000ea60000004200 */
[--C-:B-1----:R-:W-:Y:S04]  /*a800*/  FFMA.FTZ R134, R183, c[0x0][0x2d0], -R133.reuse ;  /* 0x0000b400b7867a23 */ /* 0x102fe80000010885 */
[C---:B------:R-:W-:Y:S01]  /*a810*/  HMMA.16816.F32.BF16 R68, R136.reuse, R160, R68 ;  /* 0x000000a08844723c */ /* 0x040fe20000041844 */
[----:B------:R1:W1:Y:S07]  /*a820*/  MUFU.EX2 R184, R134 ;  /* 0x0000008600b87308 */ /* 0x00026e0000000800 */
[C---:B------:R-:W-:Y:S01]  /*a830*/  HMMA.16816.F32.BF16 R72, R136.reuse, R162, R72 ;  /* 0x000000a28848723c */ /* 0x040fe20000041848 */
[----:B------:R-:W-:Y:S07]  /*a840*/  LDSM.16.MT88.4 R160, [R215+0x1100] ;  /* 0x00110000d7a0783b */ /* 0x000fee0000004200 */
[C---:B------:R-:W-:Y:S08]  /*a850*/  HMMA.16816.F32.BF16 R76, R136.reuse, R164, R76 ;  /* 0x000000a4884c723c */ /* 0x040ff0000004184c */
[C---:B------:R-:W-:Y:S01]  /*a860*/  HMMA.16816.F32.BF16 R80, R136.reuse, R166, R80 ;  /* 0x000000a68850723c */ /* 0x040fe20000041850 */
[----:B------:R-:W-:Y:S03]  /*a870*/  LDSM.16.MT88.4 R164, [R214+0x5100] ;  /* 0x00510000d6a4783b */ /* 0x000fe60000004200 */
[--C-:B-1----:R-:W-:Y:S04]  /*a880*/  FFMA.FTZ R134, R186, c[0x0][0x2d0], -R133.reuse ;  /* 0x0000b400ba867a23 */ /* 0x102fe80000010885 */
[C---:B----4-:R-:W-:Y:S01]  /*a890*/  HMMA.16816.F32.BF16 R84, R136.reuse, R156, R84 ;  /* 0x0000009c8854723c */ /* 0x050fe20000041854 */
[----:B------:R1:W-:Y:S07]  /*a8a0*/  MUFU.EX2 R183, R134 ;  /* 0x0000008600b77308 */ /* 0x0003ee0000000800 */
[C---:B------:R-:W-:Y:S01]  /*a8b0*/  HMMA.16816.F32.BF16 R88, R136.reuse, R158, R88 ;  /* 0x0000009e8858723c */ /* 0x040fe20000041858 */
[----:B------:R-:W-:Y:S07]  /*a8c0*/  LDSM.16.MT88.4 R156, [R214+0x1100] ;  /* 0x00110000d69c783b */ /* 0x000fee0000004200 */
[C---:B---3--:R-:W-:Y:S08]  /*a8d0*/  HMMA.16816.F32.BF16 R92, R136.reuse, R140, R92 ;  /* 0x0000008c885c723c */ /* 0x048ff0000004185c */
[C---:B------:R-:W-:Y:S01]  /*a8e0*/  HMMA.16816.F32.BF16 R96, R136.reuse, R142, R96 ;  /* 0x0000008e8860723c */ /* 0x040fe20000041860 */
[----:B------:R-:W3:Y:S03]  /*a8f0*/  LDSM.16.MT88.4 R140, [R215+0x6900] ;  /* 0x00690000d78c783b */ /* 0x000ee60000004200 */
[--C-:B-1----:R-:W-:Y:S04]  /*a900*/  FFMA.FTZ R134, R187, c[0x0][0x2d0], -R133.reuse ;  /* 0x0000b400bb867a23 */ /* 0x102fe80000010885 */
[C---:B-----5:R-:W-:Y:S01]  /*a910*/  HMMA.16816.F32.BF16 R100, R136.reuse, R144, R100 ;  /* 0x000000908864723c */ /* 0x060fe20000041864 */
[----:B------:R1:W4:Y:S07]  /*a920*/  MUFU.EX2 R182, R134 ;  /* 0x0000008600b67308 */ /* 0x00032e0000000800 */
[C---:B------:R-:W-:Y:S01]  /*a930*/  HMMA.16816.F32.BF16 R104, R136.reuse, R146, R104 ;  /* 0x000000928868723c */ /* 0x040fe20000041868 */
[----:B------:R-:W5:Y:S07]  /*a940*/  LDSM.16.MT88.4 R144, [R213+0x1100] ;  /* 0x00110000d590783b */ /* 0x000f6e0000004200 */
[C---:B--2---:R-:W-:Y:S08]  /*a950*/  HMMA.16816.F32.BF16 R108, R136.reuse, R148, R108 ;  /* 0x00000094886c723c */ /* 0x044ff0000004186c */
[C---:B------:R-:W-:Y:S01]  /*a960*/  HMMA.16816.F32.BF16 R112, R136.reuse, R150, R112 ;  /* 0x000000968870723c */ /* 0x040fe20000041870 */
[----:B------:R-:W2:Y:S03]  /*a970*/  LDSM.16.MT88.4 R148, [R216+0x1100] ;  /* 0x00110000d894783b */ /* 0x000ea60000004200 */
[--C-:B-1----:R-:W-:Y:S01]  /*a980*/  FFMA.FTZ R134, R198, c[0x0][0x2d0], -R172.reuse ;  /* 0x0000b400c6867a23 */ /* 0x102fe200000108ac */
[----:B------:R-:W-:Y:S03]  /*a990*/  MOV R198, R170 ;  /* 0x000000aa00c67202 */ /* 0x000fe60000000f00 */
[C---:B------:R-:W-:Y:S01]  /*a9a0*/  HMMA.16816.F32.BF16 R116, R136.reuse, R152, R116 ;  /* 0x000000988874723c */ /* 0x040fe20000041874 */
[----:B------:R1:W-:Y:S07]  /*a9b0*/  MUFU.EX2 R189, R134 ;  /* 0x0000008600bd7308 */ /* 0x0003ee0000000800 */
[C---:B------:R-:W-:Y:S01]  /*a9c0*/  HMMA.16816.F32.BF16 R120, R136.reuse, R154, R120 ;  /* 0x0000009a8878723c */ /* 0x040fe20000041878 */
[----:B------:R-:W-:Y:S07]  /*a9d0*/  LDSM.16.MT88.4 R152, [R216+0x3100] ;  /* 0x00310000d898783b */ /* 0x000fee0000004200 */
[C---:B---3--:R-:W-:Y:S08]  /*a9e0*/  HMMA.16816.F32.BF16 R124, R136.reuse, R140, R124 ;  /* 0x0000008c887c723c */ /* 0x048ff0000004187c */
[----:B------:R-:W-:Y:S01]  /*a9f0*/  HMMA.16816.F32.BF16 R128, R136, R142, R128 ;  /* 0x0000008e8880723c */ /* 0x000fe20000041880 */
[----:B------:R-:W3:Y:S03]  /*aa00*/  LDSM.16.MT88.4 R140, [R213+0x3100] ;  /* 0x00310000d58c783b */ /* 0x000ee60000004200 */
[--C-:B-1----:R-:W-:Y:S01]  /*aa10*/  FFMA.FTZ R134, R199, c[0x0][0x2d0], -R172.reuse ;  /* 0x0000b400c7867a23 */ /* 0x102fe200000108ac */
[----:B------:R-:W-:Y:S02]  /*aa20*/  MOV R199, R169 ;  /* 0x000000a900c77202 */ /* 0x000fe40000000f00 */
[----:B------:R-:W-:Y:S01]  /*aa30*/  F2FP.BF16.PACK_AB R136, R243, R244 ;  /* 0x000000f4f388723e */ /* 0x000fe200000010ff */
[----:B------:R1:W1:Y:S01]  /*aa40*/  MUFU.EX2 R188, R134 ;  /* 0x0000008600bc7308 */ /* 0x0002620000000800 */
[----:B------:R-:W-:Y:S03]  /*aa50*/  F2FP.BF16.PACK_AB R138, R190, R211 ;  /* 0x000000d3be8a723e */ /* 0x000fe600000010ff */
[----:B------:R-:W-:Y:S02]  /*aa60*/  F2FP.BF16.PACK_AB R137, R184, R185 ;  /* 0x000000b9b889723e */ /* 0x000fe400000010ff */
[----:B----4-:R-:W-:Y:S07]  /*aa70*/  F2FP.BF16.PACK_AB R139, R182, R183 ;  /* 0x000000b7b68b723e */ /* 0x010fee00000010ff */
[C---:B-----5:R-:W-:Y:S08]  /*aa80*/  HMMA.16816.F32.BF16 R4, R136.reuse, R144, R4 ;  /* 0x000000908804723c */ /* 0x060ff00000041804 */
[C---:B------:R-:W-:Y:S01]  /*aa90*/  HMMA.16816.F32.BF16 R8, R136.reuse, R146, R8 ;  /* 0x000000928808723c */ /* 0x040fe20000041808 */
[----:B------:R-:W4:Y:S03]  /*aaa0*/  LDSM.16.MT88.4 R144, [R214+0x3100] ;  /* 0x00310000d690783b */ /* 0x000f260000004200 */
[--C-:B-1----:R-:W-:Y:S01]  /*aab0*/  FFMA.FTZ R134, R200, c[0x0][0x2d0], -R172.reuse ;  /* 0x0000b400c8867a23 */ /* 0x102fe200000108ac */
[----:B------:R-:W-:Y:S01]  /*aac0*/  MOV R200, R168 ;  /* 0x000000a800c87202 */ /* 0x000fe20000000f00 */
[----:B------:R-:W-:Y:S02]  /*aad0*/  FFMA.FTZ R172, R201, c[0x0][0x2d0], -R172 ;  /* 0x0000b400c9ac7a23 */ /* 0x000fe400000108ac */
[C---:B------:R-:W-:Y:S01]  /*aae0*/  HMMA.16816.F32.BF16 R12, R136.reuse, R156, R12 ;  /* 0x0000009c880c723c */ /* 0x040fe2000004180c */
[----:B------:R-:W5:Y:S01]  /*aaf0*/  LDL.LU R201, [R1+0x4] ;  /* 0x0000040001c97983 */ /* 0x000f620000300800 */
[----:B------:R1:W-:Y:S03]  /*ab00*/  MUFU.EX2 R186, R172 ;  /* 0x000000ac00ba7308 */ /* 0x0003e60000000800 */
[----:B------:R-:W-:Y:S03]  /*ab10*/  LDSM.16.MT88.4 R168, [R215+0x1900] ;  /* 0x00190000d7a8783b */ /* 0x000fe60000004200 */
[C---:B------:R-:W-:Y:S04]  /*ab20*/  HMMA.16816.F32.BF16 R16, R136.reuse, R158, R16 ;  /* 0x0000009e8810723c */ /* 0x040fe80000041810 */
[----:B------:R3:W3:Y:S01]  /*ab30*/  MUFU.EX2 R187, R134 ;  /* 0x0000008600bb7308 */ /* 0x0006e20000000800 */
[----:B------:R-:W4:Y:S03]  /*ab40*/  LDSM.16.MT88.4 R156, [R215+0x3100] ;  /* 0x00310000d79c783b */ /* 0x000f260000004200 */
[C---:B--2---:R-:W-:Y:S08]  /*ab50*/  HMMA.16816.F32.BF16 R20, R136.reuse, R148, R20 ;  /* 0x000000948814723c */ /* 0x044ff00000041814 */
[C---:B------:R-:W-:Y:S01]  /*ab60*/  HMMA.16816.F32.BF16 R24, R136.reuse, R150, R24 ;  /* 0x000000968818723c */ /* 0x040fe20000041818 */
[----:B------:R-:W2:Y:S07]  /*ab70*/  LDSM.16.MT88.4 R148, [R213+0x5100] ;  /* 0x00510000d594783b */ /* 0x000eae0000004200 */
[C---:B------:R-:W-:Y:S01]  /*ab80*/  HMMA.16816.F32.BF16 R28, R136.reuse, R160, R28 ;  /* 0x000000a0881c723c */ /* 0x040fe2000004181c */
[----:B-1----:R-:W-:Y:S03]  /*ab90*/  LDSM.16.MT88.4 R172, [R213+0x3900] ;  /* 0x00390000d5ac783b */ /* 0x002fe60000004200 */
[--C-:B---3--:R-:W-:Y:S04]  /*aba0*/  FFMA.FTZ R134, R195, c[0x0][0x2d0], -R133.reuse ;  /* 0x0000b400c3867a23 */ /* 0x108fe80000010885 */
[C---:B------:R-:W-:Y:S01]  /*abb0*/  HMMA.16816.F32.BF16 R32, R136.reuse, R162, R32 ;  /* 0x000000a28820723c */ /* 0x040fe20000041820 */
[----:B------:R-:W3:Y:S01]  /*abc0*/  LDL.LU R195, [R1] ;  /* 0x0000000001c37983 */ /* 0x000ee20000300800 */
[----:B------:R1:W-:Y:S03]  /*abd0*/  MUFU.EX2 R181, R134 ;  /* 0x0000008600b57308 */ /* 0x0003e60000000800 */
[----:B------:R-:W2:Y:S03]  /*abe0*/  LDSM.16.MT88.4 R160, [R216+0x5100] ;  /* 0x00510000d8a0783b */ /* 0x000ea60000004200 */
[C---:B------:R-:W-:Y:S08]  /*abf0*/  HMMA.16816.F32.BF16 R36, R136.reuse, R140, R36 ;  /* 0x0000008c8824723c */ /* 0x040ff00000041824 */
[C---:B------:R-:W-:Y:S01]  /*ac00*/  HMMA.16816.F32.BF16 R40, R136.reuse, R142, R40 ;  /* 0x0000008e8828723c */ /* 0x040fe20000041828 */
[----:B------:R-:W2:Y:S07]  /*ac10*/  LDSM.16.MT88.4 R140, [R215+0x5100] ;  /* 0x00510000d78c783b */ /* 0x000eae0000004200 */
[C---:B----4-:R-:W-:Y:S04]  /*ac20*/  HMMA.16816.F32.BF16 R44, R136.reuse, R144, R44 ;  /* 0x00000090882c723c */ /* 0x050fe8000004182c */
[--C-:B-1----:R-:W-:Y:S04]  /*ac30*/  FFMA.FTZ R134, R196, c[0x0][0x2d0], -R133.reuse ;  /* 0x0000b400c4867a23 */ /* 0x102fe80000010885 */
[C---:B------:R-:W-:Y:S01]  /*ac40*/  HMMA.16816.F32.BF16 R48, R136.reuse, R146, R48 ;  /* 0x000000928830723c */ /* 0x040fe20000041830 */
[----:B------:R-:W1:Y:S01]  /*ac50*/  LDSM.16.MT88.4 R144, [R213+0x7100] ;  /* 0x00710000d590783b */ /* 0x000e620000004200 */
[----:B------:R4:W1:Y:S06]  /*ac60*/  MUFU.EX2 R180, R134 ;  /* 0x0000008600b47308 */ /* 0x00086c0000000800 */
[C---:B------:R-:W-:Y:S08]  /*ac70*/  HMMA.16816.F32.BF16 R52, R136.reuse, R152, R52 ;  /* 0x000000988834723c */ /* 0x040ff00000041834 */
[C---:B------:R-:W-:Y:S01]  /*ac80*/  HMMA.16816.F32.BF16 R56, R136.reuse, R154, R56 ;  /* 0x0000009a8838723c */ /* 0x040fe20000041838 */
[----:B------:R-:W-:Y:S07]  /*ac90*/  LDSM.16.MT88.4 R152, [R216+0x7100] ;  /* 0x00710000d898783b */ /* 0x000fee0000004200 */
[C---:B------:R-:W-:Y:S04]  /*aca0*/  HMMA.16816.F32.BF16 R60, R136.reuse, R156, R60 ;  /* 0x0000009c883c723c */ /* 0x040fe8000004183c */
[--C-:B----4-:R-:W-:Y:S02]  /*acb0*/  FFMA.FTZ R134, R197, c[0x0][0x2d0], -R133.reuse ;  /* 0x0000b400c5867a23 */ /* 0x110fe40000010885 */
[----:B------:R-:W-:Y:S02]  /*acc0*/  FFMA.FTZ R133, R135, c[0x0][0x2d0], -R133 ;  /* 0x0000b40087857a23 */ /* 0x000fe40000010885 */
[C---:B------:R-:W-:Y:S01]  /*acd0*/  HMMA.16816.F32.BF16 R64, R136.reuse, R158, R64 ;  /* 0x0000009e8840723c */ /* 0x040fe20000041840 */
[----:B------:R-:W-:Y:S01]  /*ace0*/  LDSM.16.MT88.4 R156, [R214+0x1900] ;  /* 0x00190000d69c783b */ /* 0x000fe20000004200 */
[----:B------:R-:W-:Y:S06]  /*acf0*/  MUFU.EX2 R134, R134 ;  /* 0x0000008600867308 */ /* 0x000fec0000000800 */
[C---:B--2---:R-:W-:Y:S04]  /*ad00*/  HMMA.16816.F32.BF16 R68, R136.reuse, R148, R68 ;  /* 0x000000948844723c */ /* 0x044fe80000041844 */
[----:B------:R-:W2:Y:S04]  /*ad10*/  MUFU.EX2 R133, R133 ;  /* 0x0000008500857308 */ /* 0x000ea80000000800 */
[C---:B------:R-:W-:Y:S01]  /*ad20*/  HMMA.16816.F32.BF16 R72, R136.reuse, R150, R72 ;  /* 0x000000968848723c */ /* 0x040fe20000041848 */
[----:B------:R-:W4:Y:S07]  /*ad30*/  LDSM.16.MT88.4 R148, [R214+0x7100] ;  /* 0x00710000d694783b */ /* 0x000f2e0000004200 */
[C---:B------:R-:W-:Y:S08]  /*ad40*/  HMMA.16816.F32.BF16 R76, R136.reuse, R164, R76 ;  /* 0x000000a4884c723c */ /* 0x040ff0000004184c */
[C---:B------:R-:W-:Y:S08]  /*ad50*/  HMMA.16816.F32.BF16 R80, R136.reuse, R166, R80 ;  /* 0x000000a68850723c */ /* 0x040ff00000041850 */
[C---:B------:R-:W-:Y:S08]  /*ad60*/  HMMA.16816.F32.BF16 R84, R136.reuse, R160, R84 ;  /* 0x000000a08854723c */ /* 0x040ff00000041854 */
[C---:B------:R-:W-:Y:S01]  /*ad70*/  HMMA.16816.F32.BF16 R88, R136.reuse, R162, R88 ;  /* 0x000000a28858723c */ /* 0x040fe20000041858 */
[----:B------:R-:W-:Y:S07]  /*ad80*/  LDSM.16.MT88.4 R160, [R216+0x1900] ;  /* 0x00190000d8a0783b */ /* 0x000fee0000004200 */
[C---:B------:R-:W-:Y:S08]  /*ad90*/  HMMA.16816.F32.BF16 R92, R136.reuse, R140, R92 ;  /* 0x0000008c885c723c */ /* 0x040ff0000004185c */
[C---:B------:R-:W-:Y:S01]  /*ada0*/  HMMA.16816.F32.BF16 R96, R136.reuse, R142, R96 ;  /* 0x0000008e8860723c */ /* 0x040fe20000041860 */
[----:B------:R-:W2:Y:S07]  /*adb0*/  LDSM.16.MT88.4 R140, [R215+0x7100] ;  /* 0x00710000d78c783b */ /* 0x000eae0000004200 */
[C---:B-1----:R-:W-:Y:S08]  /*adc0*/  HMMA.16816.F32.BF16 R100, R136.reuse, R144, R100 ;  /* 0x000000908864723c */ /* 0x042ff00000041864 */
[C---:B------:R-:W-:Y:S01]  /*add0*/  HMMA.16816.F32.BF16 R104, R136.reuse, R146, R104 ;  /* 0x000000928868723c */ /* 0x040fe20000041868 */
[----:B------:R-:W1:Y:S07]  /*ade0*/  LDSM.16.MT88.4 R144, [R213+0x1900] ;  /* 0x00190000d590783b */ /* 0x000e6e0000004200 */
[C---:B----4-:R-:W-:Y:S08]  /*adf0*/  HMMA.16816.F32.BF16 R108, R136.reuse, R148, R108 ;  /* 0x00000094886c723c */ /* 0x050ff0000004186c */
[C---:B------:R-:W-:Y:S08]  /*ae00*/  HMMA.16816.F32.BF16 R112, R136.reuse, R150, R112 ;  /* 0x000000968870723c */ /* 0x040ff00000041870 */
[C---:B------:R-:W-:Y:S08]  /*ae10*/  HMMA.16816.F32.BF16 R116, R136.reuse, R152, R116 ;  /* 0x000000988874723c */ /* 0x040ff00000041874 */
[C---:B------:R-:W-:Y:S08]  /*ae20*/  HMMA.16816.F32.BF16 R120, R136.reuse, R154, R120 ;  /* 0x0000009a8878723c */ /* 0x040ff00000041878 */
[C---:B--2---:R-:W-:Y:S08]  /*ae30*/  HMMA.16816.F32.BF16 R124, R136.reuse, R140, R124 ;  /* 0x0000008c887c723c */ /* 0x044ff0000004187c */
[----:B------:R-:W-:Y:S07]  /*ae40*/  HMMA.16816.F32.BF16 R128, R136, R142, R128 ;  /* 0x0000008e8880723c */ /* 0x000fee0000041880 */
[----:B------:R-:W-:Y:S02]  /*ae50*/  F2FP.BF16.PACK_AB R136, R188, R189 ;  /* 0x000000bdbc88723e */ /* 0x000fe400000010ff */
[----:B------:R-:W-:Y:S03]  /*ae60*/  F2FP.BF16.PACK_AB R138, R186, R187 ;  /* 0x000000bbba8a723e */ /* 0x000fe600000010ff */
[----:B------:R-:W-:Y:S02]  /*ae70*/  F2FP.BF16.PACK_AB R137, R180, R181 ;  /* 0x000000b5b489723e */ /* 0x000fe400000010ff */
[----:B------:R-:W-:Y:S07]  /*ae80*/  F2FP.BF16.PACK_AB R139, R133, R134 ;  /* 0x00000086858b723e */ /* 0x000fee00000010ff */
[C---:B-1----:R-:W-:Y:S01]  /*ae90*/  HMMA.16816.F32.BF16 R140, R136.reuse, R144, R4 ;  /* 0x00000090888c723c */ /* 0x042fe20000041804 */
[----:B------:R-:W1:Y:S07]  /*aea0*/  LDSM.16.MT88.4 R4, [R216+0x3900] ;  /* 0x00390000d804783b */ /* 0x000e6e0000004200 */
[C---:B------:R-:W-:Y:S01]  /*aeb0*/  HMMA.16816.F32.BF16 R144, R136.reuse, R146, R8 ;  /* 0x000000928890723c */ /* 0x040fe20000041808 */
[----:B------:R-:W2:Y:S07]  /*aec0*/  LDSM.16.MT88.4 R8, [R215+0x3900] ;  /* 0x00390000d708783b */ /* 0x000eae0000004200 */
[C---:B------:R-:W-:Y:S01]  /*aed0*/  HMMA.16816.F32.BF16 R148, R136.reuse, R156, R12 ;  /* 0x0000009c8894723c */ /* 0x040fe2000004180c */
[----:B------:R-:W4:Y:S07]  /*aee0*/  LDSM.16.MT88.4 R12, [R213+0x5900] ;  /* 0x00590000d50c783b */ /* 0x000f2e0000004200 */
[C---:B------:R-:W-:Y:S01]  /*aef0*/  HMMA.16816.F32.BF16 R152, R136.reuse, R158, R16 ;  /* 0x0000009e8898723c */ /* 0x040fe20000041810 */
[----:B------:R-:W1:Y:S07]  /*af00*/  LDSM.16.MT88.4 R16, [R214+0x5900] ;  /* 0x00590000d610783b */ /* 0x000e6e0000004200 */
[C---:B------:R-:W-:Y:S01]  /*af10*/  HMMA.16816.F32.BF16 R156, R136.reuse, R160, R20 ;  /* 0x000000a0889c723c */ /* 0x040fe20000041814 */
[----:B------:R-:W1:Y:S07]  /*af20*/  LDSM.16.MT88.4 R20, [R216+0x5900] ;  /* 0x00590000d814783b */ /* 0x000e6e0000004200 */
[C---:B------:R-:W-:Y:S01]  /*af30*/  HMMA.16816.F32.BF16 R160, R136.reuse, R162, R24 ;  /* 0x000000a288a0723c */ /* 0x040fe20000041818 */
[----:B------:R-:W1:Y:S07]  /*af40*/  LDSM.16.MT88.4 R24, [R215+0x5900] ;  /* 0x00590000d718783b */ /* 0x000e6e0000004200 */
[C---:B------:R-:W-:Y:S01]  /*af50*/  HMMA.16816.F32.BF16 R164, R136.reuse, R168, R28 ;  /* 0x000000a888a4723c */ /* 0x040fe2000004181c */
[----:B------:R-:W1:Y:S07]  /*af60*/  LDSM.16.MT88.4 R28, [R213+0x7900] ;  /* 0x00790000d51c783b */ /* 0x000e6e0000004200 */
[C---:B------:R-:W-:Y:S08]  /*af70*/  HMMA.16816.F32.BF16 R168, R136.reuse, R170, R32 ;  /* 0x000000aa88a8723c */ /* 0x040ff00000041820 */
[C---:B------:R-:W-:Y:S08]  /*af80*/  HMMA.16816.F32.BF16 R36, R136.reuse, R172, R36 ;  /* 0x000000ac8824723c */ /* 0x040ff00000041824 */
        /* <DEDUP_REMOVED lines=12> */
[C---:B------:R-:W-:Y:S07]  /*b050*/  HMMA.16816.F32.BF16 R76, R136.reuse, R16, R76 ;  /* 0x00000010884c723c */ /* 0x040fee000004184c */
[----:B---3--:R-:W-:Y:S01]  /*b060*/  FFMA.FTZ R16, R2, R195, R249 ;  /* 0x000000c302107223 */ /* 0x008fe200000100f9 */
[C---:B------:R-:W-:Y:S04]  /*b070*/  HMMA.16816.F32.BF16 R80, R136.reuse, R18, R80 ;  /* 0x000000128850723c */ /* 0x040fe80000041850 */
[----:B-----5:R-:W-:Y:S02]  /*b080*/  FFMA.FTZ R2, R0, R201, R205 ;  /* 0x000000c900027223 */ /* 0x020fe400000100cd */
        /* <DEDUP_REMOVED lines=19> */
[C---:B-1----:R-:W-:Y:S04]  /*b1c0*/  HMMA.16816.F32.BF16 R108, R136.reuse, R4, R108 ;  /* 0x00000004886c723c */ /* 0x042fe8000004186c */
        /* <DEDUP_REMOVED lines=11> */
[----:B------:R-:W-:Y:S01]  /*b280*/  FADD.FTZ R4, R182, R2 ;  /* 0x00000002b6047221 */ /* 0x000fe20000010000 */
[C---:B----4-:R-:W-:Y:S03]  /*b290*/  HMMA.16816.F32.BF16 R124, R136.reuse, R12, R124 ;  /* 0x0000000c887c723c */ /* 0x050fe6000004187c */
[----:B------:R-:W-:Y:S02]  /*b2a0*/  FADD.FTZ R2, R189, R0 ;  /* 0x00000000bd027221 */ /* 0x000fe40000010000 */
[----:B------:R-:W-:Y:S02]  /*b2b0*/  FADD.FTZ R0, R181, R4 ;  /* 0x00000004b5007221 */ /* 0x000fe40000010000 */
[----:B------:R-:W-:Y:S01]  /*b2c0*/  FADD.FTZ R2, R188, R2 ;  /* 0x00000002bc027221 */ /* 0x000fe20000010000 */
[----:B------:R-:W-:Y:S04]  /*b2d0*/  HMMA.16816.F32.BF16 R128, R136, R14, R128 ;  /* 0x0000000e8880723c */ /* 0x000fe80000041880 */
[----:B------:R-:W-:Y:S02]  /*b2e0*/  FADD.FTZ R0, R180, R0 ;  /* 0x00000000b4007221 */ /* 0x000fe40000010000 */
[----:B------:R-:W-:Y:S02]  /*b2f0*/  FADD.FTZ R2, R187, R2 ;  /* 0x00000002bb027221 */ /* 0x000fe40000010000 */
[----:B------:R-:W-:Y:S01]  /*b300*/  FADD.FTZ R0, R134, R0 ;  /* 0x0000000086007221 */ /* 0x000fe20000010000 */
[----:B------:R-:W-:Y:S03]  /*b310*/  MOV R134, R3 ;  /* 0x0000000300867202 */ /* 0x000fe60000000f00 */
[----:B------:R-:W-:Y:S02]  /*b320*/  FADD.FTZ R2, R186, R2 ;  /* 0x00000002ba027221 */ /* 0x000fe40000010000 */
[----:B------:R-:W-:Y:S01]  /*b330*/  FADD.FTZ R0, R133, R0 ;  /* 0x0000000085007221 */ /* 0x000fe20000010000 */
[----:B------:R-:W-:Y:S02]  /*b340*/  MOV R133, R132 ;  /* 0x0000008400857202 */ /* 0x000fe40000000f00 */
[----:B------:R1:W-:Y:S04]  /*b350*/  STL [R1], R2 ;  /* 0x0000000201007387 */ /* 0x0003e80000100800 */
[----:B------:R1:W-:Y:S01]  /*b360*/  STL [R1+0x4], R0 ;  /* 0x0000040001007387 */ /* 0x0003e20000100800 */
[----:B------:R-:W-:-:S05]  /*b370*/  @P0 BRA `(.L_x_997) ;  /* 0xffffb9d000000947 */ /* 0x000fca000383ffff */
.L_x_986:
[----:B------:R-:W2:Y:S01]  /*b380*/  S2UR UR24, SR_CTAID.X ;  /* 0x00000000001879c3 */ /* 0x000ea20000002500 */
[----:B------:R-:W-:Y:S01]  /*b390*/  ULDC UR25, c[0x0][0x168] ;  /* 0x00005a0000197ab9 */ /* 0x000fe20000000800 */
[----:B------:R-:W-:Y:S01]  /*b3a0*/  PLOP3.LUT P0, PT, PT, PT, UP1, 0x40, 0x0 ;  /* 0x000000000000781c */ /* 0x000fe20003f0e818 */
[----:B------:R-:W-:-:S02]  /*b3b0*/  ULDC.64 UR4, c[0x0][0x2c8] ;  /* 0x0000b20000047ab9 */ /* 0x000fc40000000a00 */
[----:B------:R-:W-:Y:S02]  /*b3c0*/  UIADD3 UR25, -UR25, 0x1, URZ ;  /* 0x0000000119197890 */ /* 0x000fe4000fffe13f */
[----:B--2---:R-:W-:-:S04]  /*b3d0*/  ULEA UR24, UR24, 0x7f, 0x7 ;  /* 0x0000007f18187891 */ /* 0x004fc8000f8e383f */
        /* <DEDUP_REMOVED lines=20> */
.L_x_999:
[----:B------:R-:W-:Y:S02]  /*b520*/  ULDC UR4, c[0x0][0x32c] ;  /* 0x0000cb0000047ab9 */ /* 0x000fe40000000800 */
[----:B------:R-:W-:-:S03]  /*b530*/  UISETP.NE.AND UP0, UPT, UR4, 0x1, UPT ;  /* 0x000000010400788c */ /* 0x000fc6000bf05270 */
[----:B------:R-:W-:Y:S02]  /*b540*/  ULDC.64 UR4, c[0x0][0x330] ;  /* 0x0000cc0000047ab9 */ /* 0x000fe40000000a00 */
[----:B------:R-:W-:-:S07]  /*b550*/  UIMAD.WIDE.U32 UR26, UR24, UR4, URZ ;  /* 0x00000004181a72a5 */ /* 0x000fce000f8e003f */
[----:B------:R-:W-:Y:S02]  /*b560*/  @UP0 UMOV UR25, UR27 ;  /* 0x0000001b00190c82 */ /* 0x000fe40008000000 */
[----:B------:R-:W-:Y:S02]  /*b570*/  @UP0 USHF.R.U32.HI UR24, URZ, UR5, UR25 ;  /* 0x000000053f180299 */ /* 0x000fe40008011619 */
.L_x_1000:
[----:B------:R-:W-:Y:S02]  /*b580*/  ULDC UR4, c[0x0][0x32c] ;  /* 0x0000cb0000047ab9 */ /* 0x000fe40000000800 */
[----:B------:R-:W-:-:S04]  /*b590*/  UIMAD UR4, UR24, UR4, URZ ;  /* 0x00000004180472a4 */ /* 0x000fc8000f8e023f */
[----:B------:R-:W-:-:S04]  /*b5a0*/  UISETP.LT.AND UP0, UPT, UR11, UR4, UPT ;  /* 0x000000040b00728c */ /* 0x000fc8000bf01270 */
[----:B------:R-:W-:-:S04]  /*b5b0*/  USEL UR11, UR11, UR4, !UP0 ;  /* 0x000000040b0b7287 */ /* 0x000fc8000c000000 */
.L_x_998:
        /* <DEDUP_REMOVED lines=11> */
[C---:B-1----:R-:W-:Y:S02]  /*b670*/  IADD3 R0, R252.reuse, 0x80, RZ ;  /* 0x00000080fc007810 */ /* 0x042fe40007ffe0ff */
[C---:B------:R-:W-:Y:S02]  /*b680*/  IADD3 R5, R252.reuse, 0x40, RZ ;  /* 0x00000040fc057810 */ /* 0x040fe40007ffe0ff */
[----:B------:R-:W-:Y:S02]  /*b690*/  IADD3 R2, R252, 0x80, RZ ;  /* 0x00000080fc027810 */ /* 0x000fe40007ffe0ff */
[----:B------:R-:W-:-:S02]  /*b6a0*/  SHF.R.S32.HI R0, RZ, 0x1f, R0 ;  /* 0x0000001fff007819 */ /* 0x000fc40000011400 */
[----:B------:R-:W-:Y:S02]  /*b6b0*/  IADD3 R6, R252, 0x40, RZ ;  /* 0x00000040fc067810 */ /* 0x000fe40007ffe0ff */
[----:B------:R-:W-:Y:S02]  /*b6c0*/  SHF.R.S32.HI R5, RZ, 0x1f, R5 ;  /* 0x0000001fff057819 */ /* 0x000fe40000011405 */
[----:B------:R-:W-:Y:S02]  /*b6d0*/  LEA.HI R0, R0, R2, RZ, 0x3 ;  /* 0x0000000200007211 */ /* 0x000fe400078f18ff */
[----:B------:R-:W-:Y:S02]  /*b6e0*/  LEA.HI R5, R5, R6, RZ, 0x3 ;  /* 0x0000000605057211 */ /* 0x000fe400078f18ff */
[----:B------:R-:W-:Y:S02]  /*b6f0*/  LOP3.LUT R0, R0, 0xfffffff8, RZ, 0xc0, !PT ;  /* 0xfffffff800007812 */ /* 0x000fe400078ec0ff */
[----:B------:R-:W-:-:S02]  /*b700*/  LOP3.LUT R5, R5, 0xfffffff8, RZ, 0xc0, !PT ;  /* 0xfffffff805057812 */ /* 0x000fc400078ec0ff */
[----:B------:R-:W-:Y:S01]  /*b710*/  SHF.R.S32.HI R208, RZ, 0x1f, R252 ;  /* 0x0000001fffd07819 */ /* 0x000fe200000114fc */
[----:B------:R-:W-:Y:S01]  /*b720*/  IMAD.MOV.U32 R134, RZ, RZ, R3 ;  /* 0x000000ffff867224 */ /* 0x000fe200078e0003 */
[----:B------:R-:W-:Y:S01]  /*b730*/  SEL R2, RZ, 0x10, P6 ;  /* 0x00000010ff027807 */ /* 0x000fe20003000000 */
[----:B------:R-:W-:Y:S01]  /*b740*/  IMAD.SHL.U32 R204, R0, 0x2, RZ ;  /* 0x0000000200cc7824 */ /* 0x000fe200078e00ff */
[C---:B------:R-:W-:Y:S01]  /*b750*/  SHF.L.U64.HI R208, R252.reuse, 0x1, R208 ;  /* 0x00000001fcd07819 */ /* 0x040fe200000102d0 */
[----:B------:R-:W-:Y:S02]  /*b760*/  IMAD.MOV.U32 R133, RZ, RZ, R132 ;  /* 0x000000ffff857224 */ /* 0x000fe400078e0084 */
[----:B------:R-:W-:Y:S02]  /*b770*/  IMAD.SHL.U32 R3, R252, 0x2, RZ ;  /* 0x00000002fc037824 */ /* 0x000fe400078e00ff */
[----:B------:R-:W-:Y:S01]  /*b780*/  IMAD.SHL.U32 R206, R5, 0x2, RZ ;  /* 0x0000000205ce7824 */ /* 0x000fe200078e00ff */
[----:B--2---:R-:W-:-:S02]  /*b790*/  SHF.L.U64.HI R205, R0, 0x1, R4 ;  /* 0x0000000100cd7819 */ /* 0x004fc40000010204 */
[----:B------:R-:W-:Y:S02]  /*b7a0*/  SEL R0, RZ, 0x10, P5 ;  /* 0x00000010ff007807 */ /* 0x000fe40002800000 */
[----:B---3--:R-:W-:Y:S02]  /*b7b0*/  SHF.L.U64.HI R207, R5, 0x1, R7 ;  /* 0x0000000105cf7819 */ /* 0x008fe40000010207 */
.L_x_1004:
        /* <DEDUP_REMOVED lines=75> */
.L_x_1002:
        /* <DEDUP_REMOVED lines=221> */
[----:B------:R1:W1:Y:S10]  /*ca40*/  MUFU.TANH R138, R12 ;  /* 0x0000000c008a7308 */ /* 0x0002740000002400 */
[----:B------:R1:W1:Y:S01]  /*ca50*/  MUFU.TANH R139, R13 ;  /* 0x0000000d008b7308 */ /* 0x0002620000002400 */
[----:B-----5:R-:W5:Y:S01]  /*ca60*/  LDSM.16.M88.4 R8, [R217+0x7800] ;  /* 0x00780000d908783b */ /* 0x020f620000000200 */
[----:B------:R-:W-:Y:S04]  /*ca70*/  DEPBAR.LE SB0, 0x0 ;  /* 0x000080000000791a */ /* 0x000fe80000000000 */
[C---:B----4-:R-:W-:Y:S04]  /*ca80*/  HMMA.16816.F32.BF16 R20, R192.reuse, R4, R20 ;  /* 0x00000004c014723c */ /* 0x050fe80000041814 */
[----:B------:R4:W1:Y:S01]  /*ca90*/  MUFU.TANH R179, R14 ;  /* 0x0000000e00b37308 */ /* 0x0008620000002400 */
[----:B------:R-:W-:Y:S03]  /*caa0*/  BAR.SYNC.DEFER_BLOCKING 0x0 ;  /* 0x0000000000007b1d */ /* 0x000fe60000010000 */
[C---:B------:R-:W-:Y:S06]  /*cab0*/  HMMA.16816.F32.BF16 R24, R192.reuse, R6, R24 ;  /* 0x00000006c018723c */ /* 0x040fec0000041818 */
[----:B------:R4:W1:Y:S10]  /*cac0*/  MUFU.TANH R180, R15 ;  /* 0x0000000f00b47308 */ /* 0x0008740000002400 */
[----:B------:R4:W1:Y:S01]  /*cad0*/  MUFU.TANH R181, R16 ;  /* 0x0000001000b57308 */ /* 0x0008620000002400 */
[----:B------:R-:W-:Y:S02]  /*cae0*/  FMUL.FTZ R20, R20, c[0x0][0x320] ;  /* 0x0000c80014147a20 */ /* 0x000fe40000410000 */
[----:B------:R-:W-:Y:S02]  /*caf0*/  FMUL.FTZ R21, R21, c[0x0][0x320] ;  /* 0x0000c80015157a20 */ /* 0x000fe40000410000 */
[----:B------:R-:W-:Y:S02]  /*cb00*/  FMUL.FTZ R22, R22, c[0x0][0x320] ;  /* 0x0000c80016167a20 */ /* 0x000fe40000410000 */
[----:B------:R-:W-:Y:S03]  /*cb10*/  FMUL.FTZ R23, R23, c[0x0][0x320] ;  /* 0x0000c80017177a20 */ /* 0x000fe60000410000 */
[----:B------:R4:W1:Y:S01]  /*cb20*/  MUFU.TANH R182, R17 ;  /* 0x0000001100b67308 */ /* 0x0008620000002400 */
[----:B------:R-:W-:Y:S02]  /*cb30*/  FMUL.FTZ R24, R24, c[0x0][0x320] ;  /* 0x0000c80018187a20 */ /* 0x000fe40000410000 */
[----:B------:R-:W-:Y:S01]  /*cb40*/  FMUL.FTZ R25, R25, c[0x0][0x320] ;  /* 0x0000c80019197a20 */ /* 0x000fe20000410000 */
[C---:B-----5:R-:W-:Y:S03]  /*cb50*/  HMMA.16816.F32.BF16 R28, R192.reuse, R8, R28 ;  /* 0x00000008c01c723c */ /* 0x060fe6000004181c */
[----:B------:R-:W-:Y:S02]  /*cb60*/  FMUL.FTZ R26, R26, c[0x0][0x320] ;  /* 0x0000c8001a1a7a20 */ /* 0x000fe40000410000 */
[----:B------:R-:W-:Y:S01]  /*cb70*/  FMUL.FTZ R27, R27, c[0x0][0x320] ;  /* 0x0000c8001b1b7a20 */ /* 0x000fe20000410000 */
[----:B------:R4:W1:Y:S02]  /*cb80*/  MUFU.TANH R183, R18 ;  /* 0x0000001200b77308 */ /* 0x0008640000002400 */
[----:B------:R-:W-:Y:S08]  /*cb90*/  HMMA.16816.F32.BF16 R32, R192, R10, R32 ;  /* 0x0000000ac020723c */ /* 0x000ff00000041820 */
[----:B------:R4:W1:Y:S08]  /*cba0*/  MUFU.TANH R184, R19 ;  /* 0x0000001300b87308 */ /* 0x0008700000002400 */
[----:B------:R-:W-:Y:S02]  /*cbb0*/  FMUL.FTZ R28, R28, c[0x0][0x320] ;  /* 0x0000c8001c1c7a20 */ /* 0x000fe40000410000 */
[----:B------:R4:W1:Y:S01]  /*cbc0*/  MUFU.TANH R185, R20 ;  /* 0x0000001400b97308 */ /* 0x0008620000002400 */
        /* <DEDUP_REMOVED lines=21> */
[----:B------:R4:W1:Y:S01]  /*cd20*/  MUFU.TANH R136, R0 ;  /* 0x0000000000887308 */ /* 0x0008620000002400 */
        /* <DEDUP_REMOVED lines=41> */
[----:B---3--:R-:W-:Y:S02]  /*cfc0*/  IADD3.X R19, RZ, R2, R207, P2, P0 ;  /* 0x00000002ff137210 */ /* 0x008fe400017e04cf */
[----:B------:R-:W-:Y:S04]  /*cfd0*/  IADD3 R16, P2, P0, R16, R0, R204 ;  /* 0x0000000010107210 */ /* 0x000fe8000785e0cc */
[----:B------:R-:W-:Y:S02]  /*cfe0*/  IADD3.X R17, RZ, R2, R205, P2, P0 ;  /* 0x00000002ff117210 */ /* 0x000fe400017e04cd */
[----:B------:R-:W-:Y:S04]  /*cff0*/  IADD3 R14, P2, P0, R14, R0, R5 ;  /* 0x000000000e0e7210 */ /* 0x000fe8000785e005 */
[--C-:B------:R-:W-:Y:S02]  /*d000*/  IADD3.X R15, RZ, R2, R6.reuse, P2, P0 ;  /* 0x00000002ff0f7210 */ /* 0x100fe400017e0406 */
[C---:B-1--4-:R-:W-:Y:S02]  /*d010*/  IADD3 R12, P0, R3.reuse, R5, RZ ;  /* 0x00000005030c7210 */ /* 0x052fe40007f1e0ff */
        /* <DEDUP_REMOVED lines=23> */
.L_x_1003:
[----:B--234-:R-:W-:Y:S01]  /*d190*/  FMNMX.FTZ R0, R172, R133, !PT ;  /* 0x00000085ac007209 */ /* 0x01cfe20007810000 */
[----:B-1----:R-:W-:Y:S01]  /*d1a0*/  LDSM.16.MT88.4 R12, [R213+0x100] ;  /* 0x00010000d50c783b */ /* 0x002fe20000004200 */
        /* <DEDUP_REMOVED lines=31> */
[----:B------:R-:W-:Y:S02]  /*d3a0*/  PLOP3.LUT P0, PT, PT, PT, UP0, 0x80, 0x0 ;  /* 0x000000000000781c */ /* 0x000fe40003f0f008 */
[----:B------:R-:W-:Y:S02]  /*d3b0*/  FMNMX.FTZ R132, R198, R0, !PT ;  /* 0x00000000c6847209 */ /* 0x000fe40007810000 */
[----:B------:R-:W-:Y:S02]  /*d3c0*/  FMNMX.FTZ R0, R195, R2, !PT ;  /* 0x00000002c3007209 */ /* 0x000fe40007810000 */
[----:B------:R-:W-:Y:S02]  /*d3d0*/  FMNMX.FTZ R132, R199, R132, !PT ;  /* 0x00000084c7847209 */ /* 0x000fe40007810000 */
[----:B------:R-:W-:Y:S03]  /*d3e0*/  FMNMX.FTZ R0, R135, R0, !PT ;  /* 0x0000000087007209 */ /* 0x000fe60007810000 */
[----:B------:R-:W-:Y:S01]  /*d3f0*/  SHFL.BFLY PT, R3, R132, 0x2, 0x1f ;  /* 0x0c401f0084037f89 */ /* 0x000fe200000e0000 */
[----:B------:R-:W-:Y:S07]  /*d400*/  FMNMX.FTZ R0, R136, R0, !PT ;  /* 0x0000000088007209 */ /* 0x000fee0007810000 */
        /* <DEDUP_REMOVED lines=11> */
[----:B------:R1:W-:Y:S01]  /*d4c0*/  MUFU.EX2 R172, R4 ;  /* 0x0000000400ac7308 */ /* 0x0003e20000000800 */
[----:B------:R-:W-:Y:S04]  /*d4d0*/  FMUL.FTZ R133, R3, c[0x0][0x2d0] ;  /* 0x0000b40003857a20 */ /* 0x000fe80000410000 */
[--C-:B------:R-:W-:Y:S02]  /*d4e0*/  FFMA.FTZ R6, R174, c[0x0][0x2d0], -R133.reuse ;  /* 0x0000b400ae067a23 */ /* 0x100fe40000010885 */
[--C-:B------:R-:W-:Y:S02]  /*d4f0*/  FFMA.FTZ R8, R178, c[0x0][0x2d0], -R133.reuse ;  /* 0x0000b400b2087a23 */ /* 0x100fe40000010885 */
[--C-:B------:R-:W-:Y:S01]  /*d500*/  FFMA.FTZ R135, R135, c[0x0][0x2d0], -R133.reuse ;  /* 0x0000b40087877a23 */ /* 0x100fe20000010885 */
[----:B------:R2:W3:Y:S10]  /*d510*/  MUFU.EX2 R2, R0 ;  /* 0x0000000000027308 */ /* 0x0004f40000000800 */
[----:B------:R-:W-:Y:S01]  /*d520*/  MUFU.EX2 R135, R135 ;  /* 0x0000008700877308 */ /* 0x000fe20000000800 */
[----:B-1----:R-:W-:Y:S09]  /*d530*/  FFMA.FTZ R4, R177, c[0x0][0x2d0], -R192 ;  /* 0x0000b400b1047a23 */ /* 0x002ff200000108c0 */
[----:B------:R1:W4:Y:S01]  /*d540*/  MUFU.EX2 R5, R4 ;  /* 0x0000000400057308 */ /* 0x0003220000000800 */
[----:B--2---:R-:W-:Y:S02]  /*d550*/  FADD.FTZ R0, -R3, R134 ;  /* 0x0000008603007221 */ /* 0x004fe40000010100 */
[----:B---3--:R-:W-:Y:S02]  /*d560*/  FMUL.FTZ R9, R2, R145 ;  /* 0x0000009102097220 */ /* 0x008fe40000410000 */
[----:B------:R-:W-:Y:S05]  /*d570*/  FMUL.FTZ R0, R0, c[0x0][0x2d0] ;  /* 0x0000b40000007a20 */ /* 0x000fea0000410000 */
[----:B------:R-:W-:Y:S01]  /*d580*/  MUFU.EX2 R177, R6 ;  /* 0x0000000600b17308 */ /* 0x000fe20000000800 */
[C---:B------:R-:W-:Y:S02]  /*d590*/  FMUL.FTZ R16, R2.reuse, R152 ;  /* 0x0000009802107220 */ /* 0x040fe40000410000 */
[C---:B------:R-:W-:Y:S02]  /*d5a0*/  FMUL.FTZ R17, R2.reuse, R153 ;  /* 0x0000009902117220 */ /* 0x040fe40000410000 */
[C---:B------:R-:W-:Y:S02]  /*d5b0*/  FMUL.FTZ R24, R2.reuse, R160 ;  /* 0x000000a002187220 */ /* 0x040fe40000410000 */
[----:B------:R-:W-:Y:S02]  /*d5c0*/  FMUL.FTZ R25, R2, R161 ;  /* 0x000000a102197220 */ /* 0x000fe40000410000 */
[--C-:B------:R-:W-:Y:S01]  /*d5d0*/  FFMA.FTZ R134, R138, c[0x0][0x2d0], -R192.reuse ;  /* 0x0000b4008a867a23 */ /* 0x100fe200000108c0 */
[----:B------:R-:W2:Y:S01]  /*d5e0*/  MUFU.EX2 R0, R0 ;  /* 0x0000000000007308 */ /* 0x000ea20000000800 */
[C---:B------:R-:W-:Y:S02]  /*d5f0*/  FMUL.FTZ R32, R2.reuse, R168 ;  /* 0x000000a802207220 */ /* 0x040fe40000410000 */
[C---:B------:R-:W-:Y:S02]  /*d600*/  FMUL.FTZ R33, R2.reuse, R169 ;  /* 0x000000a902217220 */ /* 0x040fe40000410000 */
[--C-:B-1----:R-:W-:Y:S01]  /*d610*/  FFMA.FTZ R4, R175, c[0x0][0x2d0], -R192.reuse ;  /* 0x0000b400af047a23 */ /* 0x102fe200000108c0 */
[----:B----4-:R-:W-:Y:S01]  /*d620*/  MOV R175, R5 ;  /* 0x0000000500af7202 */ /* 0x010fe20000000f00 */
        /* <DEDUP_REMOVED lines=8> */
[----:B------:R3:W-:Y:S01]  /*d6b0*/  MUFU.EX2 R247, R134 ;  /* 0x0000008600f77308 */ /* 0x0007e20000000800 */
[C---:B------:R-:W-:Y:S02]  /*d6c0*/  FMUL.FTZ R49, R2.reuse, R49 ;  /* 0x0000003102317220 */ /* 0x040fe40000410000 */
[----:B------:R-:W-:Y:S02]  /*d6d0*/  FMUL.FTZ R52, R2, R52 ;  /* 0x0000003402347220 */ /* 0x000fe40000410000 */
[C---:B--2---:R-:W-:Y:S02]  /*d6e0*/  FMUL.FTZ R6, R0.reuse, R142 ;  /* 0x0000008e00067220 */ /* 0x044fe40000410000 */
[C---:B------:R-:W-:Y:S02]  /*d6f0*/  FMUL.FTZ R10, R0.reuse, R146 ;  /* 0x00000092000a7220 */ /* 0x040fe40000410000 */
[C---:B------:R-:W-:Y:S02]  /*d700*/  FMUL.FTZ R11, R0.reuse, R147 ;  /* 0x00000093000b7220 */ /* 0x040fe40000410000 */
[C---:B------:R-:W-:Y:S02]  /*d710*/  FMUL.FTZ R18, R0.reuse, R154 ;  /* 0x0000009a00127220 */ /* 0x040fe40000410000 */
[C---:B------:R-:W-:Y:S01]  /*d720*/  FMUL.FTZ R19, R0.reuse, R155 ;  /* 0x0000009b00137220 */ /* 0x040fe20000410000 */
[----:B-1----:R-:W-:Y:S01]  /*d730*/  MOV R174, R7 ;  /* 0x0000000700ae7202 */ /* 0x002fe20000000f00 */
[--C-:B------:R-:W-:Y:S01]  /*d740*/  FFMA.FTZ R4, R137, c[0x0][0x2d0], -R192.reuse ;  /* 0x0000b40089047a23 */ /* 0x100fe200000108c0 */
[----:B------:R-:W-:Y:S01]  /*d750*/  LDSM.16.MT88.4 R152, [R214+0x2100] ;  /* 0x00210000d698783b */ /* 0x000fe20000004200 */
[----:B------:R1:W-:Y:S01]  /*d760*/  MUFU.EX2 R137, R8 ;  /* 0x0000000800897308 */ /* 0x0003e20000000800 */
[C---:B------:R-:W-:Y:S02]  /*d770*/  FMUL.FTZ R7, R0.reuse, R143 ;  /* 0x0000008f00077220 */ /* 0x040fe40000410000 */
[C---:B------:R-:W-:Y:S02]  /*d780*/  FMUL.FTZ R26, R0.reuse, R162 ;  /* 0x000000a2001a7220 */ /* 0x040fe40000410000 */
[C---:B------:R-:W-:Y:S02]  /*d790*/  FMUL.FTZ R27, R0.reuse, R163 ;  /* 0x000000a3001b7220 */ /* 0x040fe40000410000 */
[C---:B------:R-:W-:Y:S01]  /*d7a0*/  FMUL.FTZ R34, R0.reuse, R170 ;  /* 0x000000aa00227220 */ /* 0x040fe20000410000 */
[----:B------:R-:W-:Y:S01]  /*d7b0*/  LDSM.16.MT88.4 R160, [R215+0x900] ;  /* 0x00090000d7a0783b */ /* 0x000fe20000004200 */
[C---:B------:R-:W-:Y:S01]  /*d7c0*/  FMUL.FTZ R35, R0.reuse, R171 ;  /* 0x000000ab00237220 */ /* 0x040fe20000410000 */
[----:B------:R2:W4:Y:S01]  /*d7d0*/  MUFU.EX2 R5, R4 ;  /* 0x0000000400057308 */ /* 0x0005220000000800 */
[C---:B------:R-:W-:Y:S02]  /*d7e0*/  FMUL.FTZ R38, R0.reuse, R38 ;  /* 0x0000002600267220 */ /* 0x040fe40000410000 */
[C---:B------:R-:W-:Y:S02]  /*d7f0*/  FMUL.FTZ R39, R0.reuse, R39 ;  /* 0x0000002700277220 */ /* 0x040fe40000410000 */
[--C-:B---3--:R-:W-:Y:S01]  /*d800*/  FFMA.FTZ R134, R139, c[0x0][0x2d0], -R192.reuse ;  /* 0x0000b4008b867a23 */ /* 0x108fe200000108c0 */
[----:B------:R-:W-:Y:S01]  /*d810*/  LDSM.16.MT88.4 R168, [R214+0x4900] ;  /* 0x00490000d6a8783b */ /* 0x000fe20000004200 */
[C---:B------:R-:W-:Y:S02]  /*d820*/  FMUL.FTZ R42, R0.reuse, R42 ;  /* 0x0000002a002a7220 */ /* 0x040fe40000410000 */
[C---:B------:R-:W-:Y:S01]  /*d830*/  FMUL.FTZ R43, R0.reuse, R43 ;  /* 0x0000002b002b7220 */ /* 0x040fe20000410000 */
[----:B------:R3:W-:Y:S01]  /*d840*/  MUFU.EX2 R246, R134 ;  /* 0x0000008600f67308 */ /* 0x0007e20000000800 */
[C---:B------:R-:W-:Y:S02]  /*d850*/  FMUL.FTZ R46, R0.reuse, R46 ;  /* 0x0000002e002e7220 */ /* 0x040fe40000410000 */
[----:B------:R-:W-:Y:S02]  /*d860*/  FMUL.FTZ R47, R0, R47 ;  /* 0x0000002f002f7220 */ /* 0x000fe40000410000 */
[----:B-1----:R-:W-:Y:S02]  /*d870*/  FMUL.FTZ R8, R2, R144 ;  /* 0x0000009002087220 */ /* 0x002fe40000410000 */
[----:B------:R-:W1:Y:S01]  /*d880*/  LDSM.16.MT88.4 R144, [R215+0x100] ;  /* 0x00010000d790783b */ /* 0x000e620000004200 */
[C---:B------:R-:W-:Y:S02]  /*d890*/  FMUL.FTZ R50, R0.reuse, R50 ;  /* 0x0000003200327220 */ /* 0x040fe40000410000 */
[----:B------:R-:W-:Y:S02]  /*d8a0*/  FMUL.FTZ R51, R0, R51 ;  /* 0x0000003300337220 */ /* 0x000fe40000410000 */
[C---:B------:R-:W-:Y:S02]  /*d8b0*/  FMUL.FTZ R53, R2.reuse, R53 ;  /* 0x0000003502357220 */ /* 0x040fe40000410000 */
[--C-:B--2---:R-:W-:Y:S01]  /*d8c0*/  FFMA.FTZ R4, R173, c[0x0][0x2d0], -R133.reuse ;  /* 0x0000b400ad047a23 */ /* 0x104fe20000010885 */
[----:B----4-:R-:W-:Y:S01]  /*d8d0*/  MOV R178, R5 ;  /* 0x0000000500b27202 */ /* 0x010fe20000000f00 */
[----:B------:R-:W-:Y:S01]  /*d8e0*/  FMUL.FTZ R5, R2, R141 ;  /* 0x0000008d02057220 */ /* 0x000fe20000410000 */
[----:B------:R-:W-:Y:S01]  /*d8f0*/  F2FP.BF16.PACK_AB R141, R137, R177 ;  /* 0x000000b1898d723e */ /* 0x000fe200000010ff */
[----:B------:R2:W-:Y:S01]  /*d900*/  MUFU.EX2 R249, R4 ;  /* 0x0000000400f97308 */ /* 0x0005e20000000800 */
[----:B------:R-:W-:Y:S01]  /*d910*/  F2FP.BF16.PACK_AB R142, R178, R174 ;  /* 0x000000aeb28e723e */ /* 0x000fe200000010ff */
[C---:B------:R-:W-:Y:S02]  /*d920*/  FMUL.FTZ R54, R0.reuse, R54 ;  /* 0x0000003600367220 */ /* 0x040fe40000410000 */
[----:B------:R-:W-:Y:S02]  /*d930*/  FMUL.FTZ R55, R0, R55 ;  /* 0x0000003700377220 */ /* 0x000fe40000410000 */
[--C-:B---3--:R-:W-:Y:S02]  /*d940*/  FFMA.FTZ R134, R179, c[0x0][0x2d0], -R133.reuse ;  /* 0x0000b400b3867a23 */ /* 0x108fe40000010885 */
[C---:B------:R-:W-:Y:S02]  /*d950*/  FMUL.FTZ R56, R2.reuse, R56 ;  /* 0x0000003802387220 */ /* 0x040fe40000410000 */
[----:B------:R-:W-:Y:S01]  /*d960*/  FMUL.FTZ R57, R2, R57 ;  /* 0x0000003902397220 */ /* 0x000fe20000410000 */
[----:B------:R-:W-:Y:S01]  /*d970*/  MUFU.EX2 R245, R134 ;  /* 0x0000008600f57308 */ /* 0x000fe20000000800 */
[C---:B------:R-:W-:Y:S02]  /*d980*/  FMUL.FTZ R58, R0.reuse, R58 ;  /* 0x0000003a003a7220 */ /* 0x040fe40000410000 */
[----:B------:R-:W-:Y:S02]  /*d990*/  FMUL.FTZ R59, R0, R59 ;  /* 0x0000003b003b7220 */ /* 0x000fe40000410000 */
[C---:B------:R-:W-:Y:S02]  /*d9a0*/  FMUL.FTZ R60, R2.reuse, R60 ;  /* 0x0000003c023c7220 */ /* 0x040fe40000410000 */
[----:B------:R-:W-:Y:S02]  /*d9b0*/  FMUL.FTZ R61, R2, R61 ;  /* 0x0000003d023d7220 */ /* 0x000fe40000410000 */
[C---:B------:R-:W-:Y:S02]  /*d9c0*/  FMUL.FTZ R62, R0.reuse, R62 ;  /* 0x0000003e003e7220 */ /* 0x040fe40000410000 */
[----:B------:R-:W-:Y:S02]  /*d9d0*/  FMUL.FTZ R63, R0, R63 ;  /* 0x0000003f003f7220 */ /* 0x000fe40000410000 */
[--C-:B--2---:R-:W-:Y:S02]  /*d9e0*/  FFMA.FTZ R4, R176, c[0x0][0x2d0], -R133.reuse ;  /* 0x0000b400b0047a23 */ /* 0x104fe40000010885 */
[C---:B------:R-:W-:Y:S02]  /*d9f0*/  FMUL.FTZ R64, R2.reuse, R64 ;  /* 0x0000004002407220 */ /* 0x040fe40000410000 */
[----:B------:R-:W2:Y:S01]  /*da00*/  MUFU.EX2 R248, R4 ;  /* 0x0000000400f87308 */ /* 0x000ea20000000800 */
[----:B------:R-:W-:Y:S02]  /*da10*/  FMUL.FTZ R65, R2, R65 ;  /* 0x0000004102417220 */ /* 0x000fe40000410000 */
[C---:B------:R-:W-:Y:S02]  /*da20*/  FMUL.FTZ R66, R0.reuse, R66 ;  /* 0x0000004200427220 */ /* 0x040fe40000410000 */
        /* <DEDUP_REMOVED lines=9> */
[----:B------:R-:W-:Y:S01]  /*dac0*/  FMUL.FTZ R76, R2, R76 ;  /* 0x0000004c024c7220 */ /* 0x000fe20000410000 */
[----:B--2---:R-:W-:Y:S01]  /*dad0*/  F2FP.BF16.PACK_AB R143, R248, R249 ;  /* 0x000000f9f88f723e */ /* 0x004fe200000010ff */
[C---:B------:R-:W-:Y:S01]  /*dae0*/  FMUL.FTZ R4, R2.reuse, R140 ;  /* 0x0000008c02047220 */ /* 0x040fe20000410000 */
[----:B------:R-:W-:Y:S01]  /*daf0*/  F2FP.BF16.PACK_AB R140, R175, R172 ;  /* 0x000000acaf8c723e */ /* 0x000fe200000010ff */
[----:B------:R-:W-:Y:S02]  /*db00*/  FMUL.FTZ R77, R2, R77 ;  /* 0x0000004d024d7220 */ /* 0x000fe40000410000 */
[C---:B------:R-:W-:Y:S02]  /*db10*/  FMUL.FTZ R78, R0.reuse, R78 ;  /* 0x0000004e004e7220 */ /* 0x040fe40000410000 */
[----:B------:R-:W-:Y:S02]  /*db20*/  FMUL.FTZ R79, R0, R79 ;  /* 0x0000004f004f7220 */ /* 0x000fe40000410000 */
[C---:B------:R-:W-:Y:S05]  /*db30*/  HMMA.16816.F32.BF16 R4, R140.reuse, R12, R4 ;  /* 0x0000000c8c04723c */ /* 0x040fea0000041804 */
[C---:B------:R-:W-:Y:S02]  /*db40*/  FMUL.FTZ R80, R2.reuse, R80 ;  /* 0x0000005002507220 */ /* 0x040fe40000410000 */
[C---:B------:R-:W-:Y:S01]  /*db50*/  FMUL.FTZ R12, R2.reuse, R148 ;  /* 0x00000094020c7220 */ /* 0x040fe20000410000 */
[C---:B------:R-:W-:Y:S04]  /*db60*/  HMMA.16816.F32.BF16 R8, R140.reuse, R14, R8 ;  /* 0x0000000e8c08723c */ /* 0x040fe80000041808 */
[C---:B------:R-:W-:Y:S02]  /*db70*/  FMUL.FTZ R13, R2.reuse, R149 ;  /* 0x00000095020d7220 */ /* 0x040fe40000410000 */
[----:B------:R-:W-:Y:S02]  /*db80*/  FMUL.FTZ R81, R2, R81 ;  /* 0x0000005102517220 */ /* 0x000fe40000410000 */
[C---:B------:R-:W-:Y:S04]  /*db90*/  FMUL.FTZ R14, R0.reuse, R150 ;  /* 0x00000096000e7220 */ /* 0x040fe80000410000 */
[C---:B------:R-:W-:Y:S02]  /*dba0*/  FMUL.FTZ R15, R0.reuse, R151 ;  /* 0x00000097000f7220 */ /* 0x040fe40000410000 */
[----:B------:R-:W2:Y:S01]  /*dbb0*/  LDSM.16.MT88.4 R148, [R213+0x2100] ;  /* 0x00210000d594783b */ /* 0x000ea20000004200 */
[C---:B------:R-:W-:Y:S02]  /*dbc0*/  FMUL.FTZ R82, R0.reuse, R82 ;  /* 0x0000005200527220 */ /* 0x040fe40000410000 */
[----:B------:R-:W-:Y:S02]  /*dbd0*/  FMUL.FTZ R83, R0, R83 ;  /* 0x0000005300537220 */ /* 0x000fe40000410000 */
[C---:B------:R-:W-:Y:S03]  /*dbe0*/  HMMA.16816.F32.BF16 R12, R140.reuse, R20, R12 ;  /* 0x000000148c0c723c */ /* 0x040fe6000004180c */
[C---:B------:R-:W-:Y:S02]  /*dbf0*/  FMUL.FTZ R84, R2.reuse, R84 ;  /* 0x0000005402547220 */ /* 0x040fe40000410000 */
[C---:B------:R-:W-:Y:S02]  /*dc00*/  FMUL.FTZ R85, R2.reuse, R85 ;  /* 0x0000005502557220 */ /* 0x040fe40000410000 */
[C---:B------:R-:W-:Y:S01]  /*dc10*/  FMUL.FTZ R20, R2.reuse, R156 ;  /* 0x0000009c02147220 */ /* 0x040fe20000410000 */
[C---:B------:R-:W-:Y:S04]  /*dc20*/  HMMA.16816.F32.BF16 R16, R140.reuse, R22, R16 ;  /* 0x000000168c10723c */ /* 0x040fe80000041810 */
[----:B------:R-:W-:Y:S02]  /*dc30*/  FMUL.FTZ R21, R2, R157 ;  /* 0x0000009d02157220 */ /* 0x000fe40000410000 */
[C---:B------:R-:W-:Y:S02]  /*dc40*/  FMUL.FTZ R86, R0.reuse, R86 ;  /* 0x0000005600567220 */ /* 0x040fe40000410000 */
[C---:B------:R-:W-:Y:S04]  /*dc50*/  FMUL.FTZ R22, R0.reuse, R158 ;  /* 0x0000009e00167220 */ /* 0x040fe80000410000 */
[C---:B------:R-:W-:Y:S02]  /*dc60*/  FMUL.FTZ R23, R0.reuse, R159 ;  /* 0x0000009f00177220 */ /* 0x040fe40000410000 */
[----:B------:R-:W-:Y:S01]  /*dc70*/  LDSM.16.MT88.4 R156, [R214+0x900] ;  /* 0x00090000d69c783b */ /* 0x000fe20000004200 */
[----:B------:R-:W-:Y:S02]  /*dc80*/  FMUL.FTZ R87, R0, R87 ;  /* 0x0000005700577220 */ /* 0x000fe40000410000 */
[C---:B------:R-:W-:Y:S02]  /*dc90*/  FMUL.FTZ R88, R2.reuse, R88 ;  /* 0x0000005802587220 */ /* 0x040fe40000410000 */
[C---:B------:R-:W-:Y:S03]  /*dca0*/  HMMA.16816.F32.BF16 R20, R140.reuse, R28, R20 ;  /* 0x0000001c8c14723c */ /* 0x040fe60000041814 */
[----:B------:R-:W-:Y:S02]  /*dcb0*/  FMUL.FTZ R89, R2, R89 ;  /* 0x0000005902597220 */ /* 0x000fe40000410000 */
[----:B------:R-:W-:Y:S02]  /*dcc0*/  FMUL.FTZ R90, R0, R90 ;  /* 0x0000005a005a7220 */ /* 0x000fe40000410000 */
[C---:B------:R-:W-:Y:S01]  /*dcd0*/  FMUL.FTZ R28, R2.reuse, R164 ;  /* 0x000000a4021c7220 */ /* 0x040fe20000410000 */
[C---:B------:R-:W-:Y:S04]  /*dce0*/  HMMA.16816.F32.BF16 R24, R140.reuse, R30, R24 ;  /* 0x0000001e8c18723c */ /* 0x040fe80000041818 */
[----:B------:R-:W-:Y:S02]  /*dcf0*/  FMUL.FTZ R29, R2, R165 ;  /* 0x000000a5021d7220 */ /* 0x000fe40000410000 */
[C---:B------:R-:W-:Y:S02]  /*dd00*/  FMUL.FTZ R91, R0.reuse, R91 ;  /* 0x0000005b005b7220 */ /* 0x040fe40000410000 */
[C---:B------:R-:W-:Y:S04]  /*dd10*/  FMUL.FTZ R30, R0.reuse, R166 ;  /* 0x000000a6001e7220 */ /* 0x040fe80000410000 */
[----:B------:R-:W-:Y:S02]  /*dd20*/  FMUL.FTZ R31, R0, R167 ;  /* 0x000000a7001f7220 */ /* 0x000fe40000410000 */
[----:B------:R-:W-:Y:S01]  /*dd30*/  LDSM.16.MT88.4 R164, [R213+0x4900] ;  /* 0x00490000d5a4783b */ /* 0x000fe20000004200 */
[C---:B------:R-:W-:Y:S02]  /*dd40*/  FMUL.FTZ R92, R2.reuse, R92 ;  /* 0x0000005c025c7220 */ /* 0x040fe40000410000 */
[----:B------:R-:W-:Y:S02]  /*dd50*/  FMUL.FTZ R93, R2, R93 ;  /* 0x0000005d025d7220 */ /* 0x000fe40000410000 */
        /* <DEDUP_REMOVED lines=30> */
[----:B------:R-:W-:Y:S02]  /*df40*/  FMUL.FTZ R112, R2, R112 ;  /* 0x0000007002707220 */ /* 0x000fe40000410000 */
[C---:B--2---:R-:W-:Y:S04]  /*df50*/  HMMA.16816.F32.BF16 R60, R140.reuse, R148, R60 ;  /* 0x000000948c3c723c */ /* 0x044fe8000004183c */
[--C-:B------:R-:W-:Y:S02]  /*df60*/  FFMA.FTZ R134, R180, c[0x0][0x2d0], -R133.reuse ;  /* 0x0000b400b4867a23 */ /* 0x100fe40000010885 */
[----:B------:R-:W-:Y:S02]  /*df70*/  FMUL.FTZ R113, R2, R113 ;  /* 0x0000007102717220 */ /* 0x000fe40000410000 */
[C---:B------:R-:W-:Y:S01]  /*df80*/  HMMA.16816.F32.BF16 R64, R140.reuse, R150, R64 ;  /* 0x000000968c40723c */ /* 0x040fe20000041840 */
[----:B------:R2:W4:Y:S01]  /*df90*/  MUFU.EX2 R244, R134 ;  /* 0x0000008600f47308 */ /* 0x0005220000000800 */
[----:B------:R-:W5:Y:S02]  /*dfa0*/  LDSM.16.MT88.4 R148, [R216+0x4100] ;  /* 0x00410000d894783b */ /* 0x000f640000004200 */
        /* <DEDUP_REMOVED lines=9> */
[C---:B------:R-:W-:Y:S01]  /*e040*/  FMUL.FTZ R120, R2.reuse, R120 ;  /* 0x0000007802787220 */ /* 0x040fe20000410000 */
[C---:B-1----:R-:W-:Y:S03]  /*e050*/  HMMA.16816.F32.BF16 R76, R140.reuse, R144, R76 ;  /* 0x000000908c4c723c */ /* 0x042fe6000004184c */
[--C-:B--2---:R-:W-:Y:S02]  /*e060*/  FFMA.FTZ R134, R181, c[0x0][0x2d0], -R192.reuse ;  /* 0x0000b400b5867a23 */ /* 0x104fe400000108c0 */
[----:B------:R-:W-:Y:S02]  /*e070*/  FMUL.FTZ R121, R2, R121 ;  /* 0x0000007902797220 */ /* 0x000fe40000410000 */
[----:B------:R1:W-:Y:S01]  /*e080*/  MUFU.EX2 R243, R134 ;  /* 0x0000008600f37308 */ /* 0x0003e20000000800 */
[C---:B------:R-:W-:Y:S01]  /*e090*/  HMMA.16816.F32.BF16 R80, R140.reuse, R146, R80 ;  /* 0x000000928c50723c */ /* 0x040fe20000041850 */
[----:B------:R-:W2:Y:S03]  /*e0a0*/  LDSM.16.MT88.4 R144, [R213+0x6100] ;  /* 0x00610000d590783b */ /* 0x000ea60000004200 */
[C---:B------:R-:W-:Y:S02]  /*e0b0*/  FMUL.FTZ R122, R0.reuse, R122 ;  /* 0x0000007a007a7220 */ /* 0x040fe40000410000 */
[----:B------:R-:W-:Y:S02]  /*e0c0*/  FMUL.FTZ R123, R0, R123 ;  /* 0x0000007b007b7220 */ /* 0x000fe40000410000 */
[C---:B------:R-:W-:Y:S01]  /*e0d0*/  FMUL.FTZ R124, R2.reuse, R124 ;  /* 0x0000007c027c7220 */ /* 0x040fe20000410000 */
[C---:B-----5:R-:W-:Y:S03]  /*e0e0*/  HMMA.16816.F32.BF16 R84, R140.reuse, R148, R84 ;  /* 0x000000948c54723c */ /* 0x060fe60000041854 */
[----:B------:R-:W-:Y:S02]  /*e0f0*/  FMUL.FTZ R125, R2, R125 ;  /* 0x0000007d027d7220 */ /* 0x000fe40000410000 */
[C---:B------:R-:W-:Y:S02]  /*e100*/  FMUL.FTZ R126, R0.reuse, R126 ;  /* 0x0000007e007e7220 */ /* 0x040fe40000410000 */
[----:B------:R-:W-:Y:S01]  /*e110*/  FMUL.FTZ R127, R0, R127 ;  /* 0x0000007f007f7220 */ /* 0x000fe20000410000 */
[C---:B------:R-:W-:Y:S01]  /*e120*/  HMMA.16816.F32.BF16 R88, R140.reuse, R150, R88 ;  /* 0x000000968c58723c */ /* 0x040fe20000041858 */
[----:B------:R-:W5:Y:S03]  /*e130*/  LDSM.16.MT88.4 R148, [R214+0x6100] ;  /* 0x00610000d694783b */ /* 0x000f660000004200 */
[----:B------:R-:W-:Y:S02]  /*e140*/  FMUL.FTZ R128, R2, R128 ;  /* 0x0000008002807220 */ /* 0x000fe40000410000 */
[--C-:B-1----:R-:W-:Y:S02]  /*e150*/  FFMA.FTZ R134, R182, c[0x0][0x2d0], -R192.reuse ;  /* 0x0000b400b6867a23 */ /* 0x102fe400000108c0 */
[C---:B---3--:R-:W-:Y:S02]  /*e160*/  HMMA.16816.F32.BF16 R92, R140.reuse, R152, R92 ;  /* 0x000000988c5c723c */ /* 0x048fe4000004185c */
[----:B------:R1:W3:Y:S02]  /*e170*/  MUFU.EX2 R211, R134 ;  /* 0x0000008600d37308 */ /* 0x0002e40000000800 */
[----:B------:R-:W-:Y:S02]  /*e180*/  FMUL.FTZ R129, R2, R129 ;  /* 0x0000008102817220 */ /* 0x000fe40000410000 */
[C---:B------:R-:W-:Y:S02]  /*e190*/  FMUL.FTZ R130, R0.reuse, R130 ;  /* 0x0000008200827220 */ /* 0x040fe40000410000 */
[C---:B------:R-:W-:Y:S01]  /*e1a0*/  HMMA.16816.F32.BF16 R96, R140.reuse, R154, R96 ;  /* 0x0000009a8c60723c */ /* 0x040fe20000041860 */
[----:B------:R-:W3:Y:S03]  /*e1b0*/  LDSM.16.MT88.4 R152, [R216+0x6100] ;  /* 0x00610000d898783b */ /* 0x000ee60000004200 */
[----:B------:R-:W-:Y:S04]  /*e1c0*/  FMUL.FTZ R131, R0, R131 ;  /* 0x0000008300837220 */ /* 0x000fe80000410000 */
[C---:B--2---:R-:W-:Y:S08]  /*e1d0*/  HMMA.16816.F32.BF16 R100, R140.reuse, R144, R100 ;  /* 0x000000908c64723c */ /* 0x044ff00000041864 */
[C---:B------:R-:W-:Y:S01]  /*e1e0*/  HMMA.16816.F32.BF16 R104, R140.reuse, R146, R104 ;  /* 0x000000928c68723c */ /* 0x040fe20000041868 */
[----:B------:R-:W2:Y:S03]  /*e1f0*/  LDSM.16.MT88.4 R144, [R215+0x6100] ;  /* 0x00610000d790783b */ /* 0x000ea60000004200 */
[--C-:B-1----:R-:W-:Y:S04]  /*e200*/  FFMA.FTZ R134, R183, c[0x0][0x2d0], -R133.reuse ;  /* 0x0000b400b7867a23 */ /* 0x102fe80000010885 */
[----:B------:R1:W-:Y:S01]  /*e210*/  MUFU.EX2 R210, R134 ;  /* 0x0000008600d27308 */ /* 0x0003e20000000800 */
[C---:B-----5:R-:W-:Y:S08]  /*e220*/  HMMA.16816.F32.BF16 R108, R140.reuse, R148, R108 ;  /* 0x000000948c6c723c */ /* 0x060ff0000004186c */
[C---:B------:R-:W-:Y:S01]  /*e230*/  HMMA.16816.F32.BF16 R112, R140.reuse, R150, R112 ;  /* 0x000000968c70723c */ /* 0x040fe20000041870 */
[----:B------:R-:W5:Y:S07]  /*e240*/  LDSM.16.MT88.4 R148, [R213+0x900] ;  /* 0x00090000d594783b */ /* 0x000f6e0000004200 */
[C---:B---3--:R-:W-:Y:S04]  /*e250*/  HMMA.16816.F32.BF16 R116, R140.reuse, R152, R116 ;  /* 0x000000988c74723c */ /* 0x048fe80000041874 */
[--C-:B-1----:R-:W-:Y:S04]  /*e260*/  FFMA.FTZ R134, R184, c[0x0][0x2d0], -R133.reuse ;  /* 0x0000b400b8867a23 */ /* 0x102fe80000010885 */
[C---:B------:R-:W-:Y:S01]  /*e270*/  HMMA.16816.F32.BF16 R120, R140.reuse, R154, R120 ;  /* 0x0000009a8c78723c */ /* 0x040fe20000041878 */
[----:B------:R-:W1:Y:S01]  /*e280*/  LDSM.16.MT88.4 R152, [R216+0x900] ;  /* 0x00090000d898783b */ /* 0x000e620000004200 */
[----:B------:R3:W3:Y:S06]  /*e290*/  MUFU.EX2 R209, R134 ;  /* 0x0000008600d17308 */ /* 0x0006ec0000000800 */
[C---:B--2---:R-:W-:Y:S08]  /*e2a0*/  HMMA.16816.F32.BF16 R124, R140.reuse, R144, R124 ;  /* 0x000000908c7c723c */ /* 0x044ff0000004187c */
[----:B------:R-:W-:Y:S01]  /*e2b0*/  HMMA.16816.F32.BF16 R128, R140, R146, R128 ;  /* 0x000000928c80723c */ /* 0x000fe20000041880 */
[----:B------:R-:W2:Y:S06]  /*e2c0*/  LDSM.16.MT88.4 R144, [R213+0x2900] ;  /* 0x00290000d590783b */ /* 0x000eac0000004200 */
[----:B------:R-:W-:Y:S02]  /*e2d0*/  F2FP.BF16.PACK_AB R140, R246, R247 ;  /* 0x000000f7f68c723e */ /* 0x000fe400000010ff */
[----:B----4-:R-:W-:Y:S03]  /*e2e0*/  F2FP.BF16.PACK_AB R141, R244, R245 ;  /* 0x000000f5f48d723e */ /* 0x010fe600000010ff */
[----:B------:R-:W-:Y:S01]  /*e2f0*/  F2FP.BF16.PACK_AB R142, R211, R243 ;  /* 0x000000f3d38e723e */ /* 0x000fe200000010ff */
[--C-:B---3--:R-:W-:Y:S01]  /*e300*/  FFMA.FTZ R134, R185, c[0x0][0x2d0], -R192.reuse ;  /* 0x0000b400b9867a23 */ /* 0x108fe200000108c0 */
[----:B------:R-:W-:Y:S03]  /*e310*/  F2FP.BF16.PACK_AB R143, R209, R210 ;  /* 0x000000d2d18f723e */ /* 0x000fe600000010ff */
[----:B------:R3:W-:Y:S04]  /*e320*/  MUFU.EX2 R203, R134 ;  /* 0x0000008600cb7308 */ /* 0x0007e80000000800 */
[C---:B-----5:R-:W-:Y:S08]  /*e330*/  HMMA.16816.F32.BF16 R4, R140.reuse, R148, R4 ;  /* 0x000000948c04723c */ /* 0x060ff00000041804 */
[C---:B------:R-:W-:Y:S01]  /*e340*/  HMMA.16816.F32.BF16 R8, R140.reuse, R150, R8 ;  /* 0x000000968c08723c */ /* 0x040fe20000041808 */
[----:B------:R-:W4:Y:S07]  /*e350*/  LDSM.16.MT88.4 R148, [R214+0x2900] ;  /* 0x00290000d694783b */ /* 0x000f2e0000004200 */
[C---:B------:R-:W-:Y:S04]  /*e360*/  HMMA.16816.F32.BF16 R12, R140.reuse, R156, R12 ;  /* 0x0000009c8c0c723c */ /* 0x040fe8000004180c */
[--C-:B---3--:R-:W-:Y:S04]  /*e370*/  FFMA.FTZ R134, R186, c[0x0][0x2d0], -R192.reuse ;  /* 0x0000b400ba867a23 */ /* 0x108fe800000108c0 */
[C---:B------:R-:W-:Y:S01]  /*e380*/  HMMA.16816.F32.BF16 R16, R140.reuse, R158, R16 ;  /* 0x0000009e8c10723c */ /* 0x040fe20000041810 */
[----:B------:R-:W-:Y:S01]  /*e390*/  LDSM.16.MT88.4 R156, [R215+0x2900] ;  /* 0x00290000d79c783b */ /* 0x000fe20000004200 */
[----:B------:R3:W5:Y:S06]  /*e3a0*/  MUFU.EX2 R202, R134 ;  /* 0x0000008600ca7308 */ /* 0x00076c0000000800 */
[C---:B-1----:R-:W-:Y:S08]  /*e3b0*/  HMMA.16816.F32.BF16 R20, R140.reuse, R152, R20 ;  /* 0x000000988c14723c */ /* 0x042ff00000041814 */
[C---:B------:R-:W-:Y:S01]  /*e3c0*/  HMMA.16816.F32.BF16 R24, R140.reuse, R154, R24 ;  /* 0x0000009a8c18723c */ /* 0x040fe20000041818 */
[----:B------:R-:W1:Y:S07]  /*e3d0*/  LDSM.16.MT88.4 R152, [R216+0x2900] ;  /* 0x00290000d898783b */ /* 0x000e6e0000004200 */
[C---:B------:R-:W-:Y:S04]  /*e3e0*/  HMMA.16816.F32.BF16 R28, R140.reuse, R160, R28 ;  /* 0x000000a08c1c723c */ /* 0x040fe8000004181c */
[--C-:B---3--:R-:W-:Y:S04]  /*e3f0*/  FFMA.FTZ R134, R187, c[0x0][0x2d0], -R133.reuse ;  /* 0x0000b400bb867a23 */ /* 0x108fe80000010885 */
[C---:B------:R-:W-:Y:S01]  /*e400*/  HMMA.16816.F32.BF16 R32, R140.reuse, R162, R32 ;  /* 0x000000a28c20723c */ /* 0x040fe20000041820 */
[----:B------:R-:W3:Y:S01]  /*e410*/  LDSM.16.MT88.4 R160, [R216+0x4900] ;  /* 0x00490000d8a0783b */ /* 0x000ee20000004200 */
[----:B------:R1:W-:Y:S06]  /*e420*/  MUFU.EX2 R201, R134 ;  /* 0x0000008600c97308 */ /* 0x0003ec0000000800 */
[C---:B--2---:R-:W-:Y:S08]  /*e430*/  HMMA.16816.F32.BF16 R36, R140.reuse, R144, R36 ;  /* 0x000000908c24723c */ /* 0x044ff00000041824 */
        /* <DEDUP_REMOVED lines=9> */
[----:B------:R-:W1:Y:S07]  /*e4d0*/  LDSM.16.MT88.4 R152, [R214+0x6900] ;  /* 0x00690000d698783b */ /* 0x000e6e0000004200 */
[C---:B------:R-:W-:Y:S04]  /*e4e0*/  HMMA.16816.F32.BF16 R60, R140.reuse, R156, R60 ;  /* 0x0000009c8c3c723c */ /* 0x040fe8000004183c */
[--C-:B----4-:R-:W-:Y:S01]  /*e4f0*/  FFMA.FTZ R134, R189, c[0x0][0x2d0], -R192.reuse ;  /* 0x0000b400bd867a23 */ /* 0x110fe200000108c0 */
[----:B------:R-:W-:Y:S03]  /*e500*/  MOV R189, R178 ;  /* 0x000000b200bd7202 */ /* 0x000fe60000000f00 */
[C---:B------:R-:W-:Y:S01]  /*e510*/  HMMA.16816.F32.BF16 R64, R140.reuse, R158, R64 ;  /* 0x0000009e8c40723c */ /* 0x040fe20000041840 */
[----:B------:R-:W4:Y:S01]  /*e520*/  LDSM.16.MT88.4 R156, [R216+0x6900] ;  /* 0x00690000d89c783b */ /* 0x000f220000004200 */
[----:B------:R1:W-:Y:S06]  /*e530*/  MUFU.EX2 R188, R134 ;  /* 0x0000008600bc7308 */ /* 0x0003ec0000000800 */
[C---:B------:R-:W-:Y:S08]  /*e540*/  HMMA.16816.F32.BF16 R68, R140.reuse, R164, R68 ;  /* 0x000000a48c44723c */ /* 0x040ff00000041844 */
[C---:B------:R-:W-:Y:S01]  /*e550*/  HMMA.16816.F32.BF16 R72, R140.reuse, R166, R72 ;  /* 0x000000a68c48723c */ /* 0x040fe20000041848 */
[----:B------:R-:W-:Y:S07]  /*e560*/  LDSM.16.MT88.4 R164, [R215+0x1100] ;  /* 0x00110000d7a4783b */ /* 0x000fee0000004200 */
[C---:B------:R-:W-:Y:S04]  /*e570*/  HMMA.16816.F32.BF16 R76, R140.reuse, R168, R76 ;  /* 0x000000a88c4c723c */ /* 0x040fe8000004184c */
[--C-:B-1----:R-:W-:Y:S01]  /*e580*/  FFMA.FTZ R134, R190, c[0x0][0x2d0], -R192.reuse ;  /* 0x0000b400be867a23 */ /* 0x102fe200000108c0 */
[----:B------:R-:W-:Y:S03]  /*e590*/  MOV R190, R174 ;  /* 0x000000ae00be7202 */ /* 0x000fe60000000f00 */
[C---:B------:R-:W-:Y:S01]  /*e5a0*/  HMMA.16816.F32.BF16 R80, R140.reuse, R170, R80 ;  /* 0x000000aa8c50723c */ /* 0x040fe20000041850 */
[----:B------:R-:W-:Y:S01]  /*e5b0*/  LDSM.16.MT88.4 R168, [R214+0x5100] ;  /* 0x00510000d6a8783b */ /* 0x000fe20000004200 */
[----:B------:R1:W1:Y:S06]  /*e5c0*/  MUFU.EX2 R187, R134 ;  /* 0x0000008600bb7308 */ /* 0x00026c0000000800 */
[C---:B---3--:R-:W-:Y:S08]  /*e5d0*/  HMMA.16816.F32.BF16 R84, R140.reuse, R160, R84 ;  /* 0x000000a08c54723c */ /* 0x048ff00000041854 */
[C---:B------:R-:W-:Y:S01]  /*e5e0*/  HMMA.16816.F32.BF16 R88, R140.reuse, R162, R88 ;  /* 0x000000a28c58723c */ /* 0x040fe20000041858 */
[----:B------:R-:W-:Y:S07]  /*e5f0*/  LDSM.16.MT88.4 R160, [R214+0x1100] ;  /* 0x00110000d6a0783b */ /* 0x000fee0000004200 */
[C---:B--2---:R-:W-:Y:S04]  /*e600*/  HMMA.16816.F32.BF16 R92, R140.reuse, R144, R92 ;  /* 0x000000908c5c723c */ /* 0x044fe8000004185c */
[--C-:B-1----:R-:W-:Y:S01]  /*e610*/  FFMA.FTZ R134, R191, c[0x0][0x2d0], -R133.reuse ;  /* 0x0000b400bf867a23 */ /* 0x102fe20000010885 */
[----:B------:R-:W-:Y:S03]  /*e620*/  MOV R191, R137 ;  /* 0x0000008900bf7202 */ /* 0x000fe60000000f00 */
[C---:B------:R-:W-:Y:S01]  /*e630*/  HMMA.16816.F32.BF16 R96, R140.reuse, R146, R96 ;  /* 0x000000928c60723c */ /* 0x040fe20000041860 */
[----:B------:R-:W1:Y:S01]  /*e640*/  LDSM.16.MT88.4 R144, [R215+0x6900] ;  /* 0x00690000d790783b */ /* 0x000e620000004200 */
[----:B------:R2:W-:Y:S06]  /*e650*/  MUFU.EX2 R186, R134 ;  /* 0x0000008600ba7308 */ /* 0x0005ec0000000800 */
[C---:B------:R-:W-:Y:S08]  /*e660*/  HMMA.16816.F32.BF16 R100, R140.reuse, R148, R100 ;  /* 0x000000948c64723c */ /* 0x040ff00000041864 */
[C---:B------:R-:W-:Y:S01]  /*e670*/  HMMA.16816.F32.BF16 R104, R140.reuse, R150, R104 ;  /* 0x000000968c68723c */ /* 0x040fe20000041868 */
[----:B------:R-:W3:Y:S07]  /*e680*/  LDSM.16.MT88.4 R148, [R213+0x1100] ;  /* 0x00110000d594783b */ /* 0x000eee0000004200 */
[C---:B------:R-:W-:Y:S04]  /*e690*/  HMMA.16816.F32.BF16 R108, R140.reuse, R152, R108 ;  /* 0x000000988c6c723c */ /* 0x040fe8000004186c */
[--C-:B--2---:R-:W-:Y:S01]  /*e6a0*/  FFMA.FTZ R134, R196, c[0x0][0x2d0], -R133.reuse ;  /* 0x0000b400c4867a23 */ /* 0x104fe20000010885 */
[----:B------:R-:W-:Y:S03]  /*e6b0*/  MOV R196, R175 ;  /* 0x000000af00c47202 */ /* 0x000fe60000000f00 */
[C---:B------:R-:W-:Y:S01]  /*e6c0*/  HMMA.16816.F32.BF16 R112, R140.reuse, R154, R112 ;  /* 0x0000009a8c70723c */ /* 0x040fe20000041870 */
[----:B------:R-:W2:Y:S01]  /*e6d0*/  LDSM.16.MT88.4 R152, [R216+0x1100] ;  /* 0x00110000d898783b */ /* 0x000ea20000004200 */
[----:B------:R3:W2:Y:S06]  /*e6e0*/  MUFU.EX2 R185, R134 ;  /* 0x0000008600b97308 */ /* 0x0006ac0000000800 */
[C---:B----4-:R-:W-:Y:S08]  /*e6f0*/  HMMA.16816.F32.BF16 R116, R140.reuse, R156, R116 ;  /* 0x0000009c8c74723c */ /* 0x050ff00000041874 */
[C---:B------:R-:W-:Y:S01]  /*e700*/  HMMA.16816.F32.BF16 R120, R140.reuse, R158, R120 ;  /* 0x0000009e8c78723c */ /* 0x040fe20000041878 */
[----:B------:R-:W-:Y:S07]  /*e710*/  LDSM.16.MT88.4 R156, [R216+0x3100] ;  /* 0x00310000d89c783b */ /* 0x000fee0000004200 */
[C---:B-1----:R-:W-:Y:S04]  /*e720*/  HMMA.16816.F32.BF16 R124, R140.reuse, R144, R124 ;  /* 0x000000908c7c723c */ /* 0x042fe8000004187c */
[--C-:B---3--:R-:W-:Y:S02]  /*e730*/  FFMA.FTZ R134, R197, c[0x0][0x2d0], -R192.reuse ;  /* 0x0000b400c5867a23 */ /* 0x108fe400000108c0 */
[----:B------:R-:W3:Y:S02]  /*e740*/  LDL.LU R197, [R1+0x4] ;  /* 0x0000040001c57983 */ /* 0x000ee40000300800 */
[----:B------:R-:W-:Y:S01]  /*e750*/  HMMA.16816.F32.BF16 R128, R140, R146, R128 ;  /* 0x000000928c80723c */ /* 0x000fe20000041880 */
[----:B------:R1:W-:Y:S01]  /*e760*/  MUFU.EX2 R184, R134 ;  /* 0x0000008600b87308 */ /* 0x0003e20000000800 */
[----:B------:R-:W4:Y:S05]  /*e770*/  LDSM.16.MT88.4 R144, [R213+0x3100] ;  /* 0x00310000d590783b */ /* 0x000f2a0000004200 */
[----:B-----5:R-:W-:Y:S02]  /*e780*/  F2FP.BF16.PACK_AB R140, R202, R203 ;  /* 0x000000cbca8c723e */ /* 0x020fe400000010ff */
[----:B------:R-:W-:Y:S03]  /*e790*/  F2FP.BF16.PACK_AB R141, R200, R201 ;  /* 0x000000c9c88d723e */ /* 0x000fe600000010ff */
[----:B------:R-:W-:Y:S02]  /*e7a0*/  F2FP.BF16.PACK_AB R142, R187, R188 ;  /* 0x000000bcbb8e723e */ /* 0x000fe400000010ff */
[----:B--2---:R-:W-:Y:S07]  /*e7b0*/  F2FP.BF16.PACK_AB R143, R185, R186 ;  /* 0x000000bab98f723e */ /* 0x004fee00000010ff */
[C---:B------:R-:W-:Y:S03]  /*e7c0*/  HMMA.16816.F32.BF16 R4, R140.reuse, R148, R4 ;  /* 0x000000948c04723c */ /* 0x040fe60000041804 */
[--C-:B-1----:R-:W-:Y:S01]  /*e7d0*/  FFMA.FTZ R134, R193, c[0x0][0x2d0], -R192.reuse ;  /* 0x0000b400c1867a23 */ /* 0x102fe200000108c0 */
[----:B------:R-:W-:Y:S02]  /*e7e0*/  MOV R193, R177 ;  /* 0x000000b100c17202 */ /* 0x000fe40000000f00 */
[----:B------:R-:W-:Y:S02]  /*e7f0*/  LDSM.16.MT88.4 R176, [R214+0x3900] ;  /* 0x00390000d6b0783b */ /* 0x000fe40000004200 */
[C---:B------:R-:W-:Y:S01]  /*e800*/  HMMA.16816.F32.BF16 R8, R140.reuse, R150, R8 ;  /* 0x000000968c08723c */ /* 0x040fe20000041808 */
[----:B------:R1:W2:Y:S05]  /*e810*/  MUFU.EX2 R183, R134 ;  /* 0x0000008600b77308 */ /* 0x0002aa0000000800 */
[----:B------:R-:W5:Y:S02]  /*e820*/  LDSM.16.MT88.4 R148, [R214+0x3100] ;  /* 0x00310000d694783b */ /* 0x000f640000004200 */
[C---:B------:R-:W-:Y:S08]  /*e830*/  HMMA.16816.F32.BF16 R12, R140.reuse, R160, R12 ;  /* 0x000000a08c0c723c */ /* 0x040ff0000004180c */
[C---:B------:R-:W-:Y:S01]  /*e840*/  HMMA.16816.F32.BF16 R16, R140.reuse, R162, R16 ;  /* 0x000000a28c10723c */ /* 0x040fe20000041810 */
[----:B------:R-:W2:Y:S07]  /*e850*/  LDSM.16.MT88.4 R160, [R215+0x3100] ;  /* 0x00310000d7a0783b */ /* 0x000eae0000004200 */
[C---:B------:R-:W-:Y:S04]  /*e860*/  HMMA.16816.F32.BF16 R20, R140.reuse, R152, R20 ;  /* 0x000000988c14723c */ /* 0x040fe80000041814 */
[--C-:B-1----:R-:W-:Y:S02]  /*e870*/  FFMA.FTZ R134, R194, c[0x0][0x2d0], -R133.reuse ;  /* 0x0000b400c2867a23 */ /* 0x102fe40000010885 */
[----:B------:R-:W3:Y:S02]  /*e880*/  LDL.LU R194, [R1] ;  /* 0x0000000001c27983 */ /* 0x000ee40000300800 */
[C---:B------:R-:W-:Y:S01]  /*e890*/  HMMA.16816.F32.BF16 R24, R140.reuse, R154, R24 ;  /* 0x0000009a8c18723c */ /* 0x040fe20000041818 */
[----:B------:R1:W-:Y:S01]  /*e8a0*/  MUFU.EX2 R182, R134 ;  /* 0x0000008600b67308 */ /* 0x0003e20000000800 */
[----:B------:R-:W5:Y:S06]  /*e8b0*/  LDSM.16.MT88.4 R152, [R213+0x5100] ;  /* 0x00510000d598783b */ /* 0x000f6c0000004200 */
[C---:B------:R-:W-:Y:S08]  /*e8c0*/  HMMA.16816.F32.BF16 R28, R140.reuse, R164, R28 ;  /* 0x000000a48c1c723c */ /* 0x040ff0000004181c */
[C---:B------:R-:W-:Y:S01]  /*e8d0*/  HMMA.16816.F32.BF16 R32, R140.reuse, R166, R32 ;  /* 0x000000a68c20723c */ /* 0x040fe20000041820 */
[----:B------:R-:W5:Y:S07]  /*e8e0*/  LDSM.16.MT88.4 R164, [R216+0x5100] ;  /* 0x00510000d8a4783b */ /* 0x000f6e0000004200 */
[C---:B----4-:R-:W-:Y:S04]  /*e8f0*/  HMMA.16816.F32.BF16 R36, R140.reuse, R144, R36 ;  /* 0x000000908c24723c */ /* 0x050fe80000041824 */
[--C-:B-1----:R-:W-:Y:S01]  /*e900*/  FFMA.FTZ R134, R195, c[0x0][0x2d0], -R133.reuse ;  /* 0x0000b400c3867a23 */ /* 0x102fe20000010885 */
[----:B------:R-:W-:Y:S01]  /*e910*/  MOV R195, R172 ;  /* 0x000000ac00c37202 */ /* 0x000fe20000000f00 */
[----:B------:R-:W-:Y:S01]  /*e920*/  FFMA.FTZ R133, R136, c[0x0][0x2d0], -R133 ;  /* 0x0000b40088857a23 */ /* 0x000fe20000010885 */
[----:B------:R-:W-:Y:S01]  /*e930*/  LDSM.16.MT88.4 R172, [R213+0x3900] ;  /* 0x00390000d5ac783b */ /* 0x000fe20000004200 */
[C---:B------:R-:W-:Y:S01]  /*e940*/  HMMA.16816.F32.BF16 R40, R140.reuse, R146, R40 ;  /* 0x000000928c28723c */ /* 0x040fe20000041828 */
[----:B------:R-:W1:Y:S03]  /*e950*/  MUFU.EX2 R181, R134 ;  /* 0x0000008600b57308 */ /* 0x000e660000000800 */
[----:B--2---:R-:W-:Y:S03]  /*e960*/  F2FP.BF16.PACK_AB R136, R183, R184 ;  /* 0x000000b8b788723e */ /* 0x004fe600000010ff */
[----:B------:R-:W2:Y:S01]  /*e970*/  LDSM.16.MT88.4 R144, [R215+0x5100] ;  /* 0x00510000d790783b */ /* 0x000ea20000004200 */
[C---:B-----5:R-:W-:Y:S03]  /*e980*/  HMMA.16816.F32.BF16 R44, R140.reuse, R148, R44 ;  /* 0x000000948c2c723c */ /* 0x060fe6000004182c */
[----:B------:R-:W4:Y:S05]  /*e990*/  MUFU.EX2 R133, R133 ;  /* 0x0000008500857308 */ /* 0x000f2a0000000800 */
[C---:B------:R-:W-:Y:S01]  /*e9a0*/  HMMA.16816.F32.BF16 R48, R140.reuse, R150, R48 ;  /* 0x000000968c30723c */ /* 0x040fe20000041830 */
[----:B------:R-:W5:Y:S07]  /*e9b0*/  LDSM.16.MT88.4 R148, [R213+0x7100] ;  /* 0x00710000d594783b */ /* 0x000f6e0000004200 */
[C---:B------:R-:W-:Y:S04]  /*e9c0*/  HMMA.16816.F32.BF16 R52, R140.reuse, R156, R52 ;  /* 0x0000009c8c34723c */ /* 0x040fe80000041834 */
[----:B-1----:R-:W-:Y:S01]  /*e9d0*/  F2FP.BF16.PACK_AB R137, R181, R182 ;  /* 0x000000b6b589723e */ /* 0x002fe200000010ff */
[--C-:B------:R-:W-:Y:S03]  /*e9e0*/  FFMA.FTZ R134, R198, c[0x0][0x2d0], -R192.reuse ;  /* 0x0000b400c6867a23 */ /* 0x100fe600000108c0 */
[C---:B------:R-:W-:Y:S01]  /*e9f0*/  HMMA.16816.F32.BF16 R56, R140.reuse, R158, R56 ;  /* 0x0000009e8c38723c */ /* 0x040fe20000041838 */
[----:B------:R-:W-:Y:S01]  /*ea00*/  LDSM.16.MT88.4 R156, [R216+0x7100] ;  /* 0x00710000d89c783b */ /* 0x000fe20000004200 */
[----:B------:R1:W-:Y:S02]  /*ea10*/  MUFU.EX2 R180, R134 ;  /* 0x0000008600b47308 */ /* 0x0003e40000000800 */
[----:B----4-:R-:W-:Y:S04]  /*ea20*/  F2FP.BF16.PACK_AB R139, R133, R135 ;  /* 0x00000087858b723e */ /* 0x010fe800000010ff */
[C---:B------:R-:W-:Y:S08]  /*ea30*/  HMMA.16816.F32.BF16 R60, R140.reuse, R160, R60 ;  /* 0x000000a08c3c723c */ /* 0x040ff0000004183c */
[C---:B------:R-:W-:Y:S01]  /*ea40*/  HMMA.16816.F32.BF16 R64, R140.reuse, R162, R64 ;  /* 0x000000a28c40723c */ /* 0x040fe20000041840 */
[----:B------:R-:W-:Y:S07]  /*ea50*/  LDSM.16.MT88.4 R160, [R214+0x1900] ;  /* 0x00190000d6a0783b */ /* 0x000fee0000004200 */
[C---:B------:R-:W-:Y:S04]  /*ea60*/  HMMA.16816.F32.BF16 R68, R140.reuse, R152, R68 ;  /* 0x000000988c44723c */ /* 0x040fe80000041844 */
[----:B-1----:R-:W-:Y:S04]  /*ea70*/  FFMA.FTZ R134, R199, c[0x0][0x2d0], -R192 ;  /* 0x0000b400c7867a23 */ /* 0x002fe800000108c0 */
[C---:B------:R-:W-:Y:S01]  /*ea80*/  HMMA.16816.F32.BF16 R72, R140.reuse, R154, R72 ;  /* 0x0000009a8c48723c */ /* 0x040fe20000041848 */
[----:B------:R-:W1:Y:S01]  /*ea90*/  LDSM.16.MT88.4 R152, [R214+0x7100] ;  /* 0x00710000d698783b */ /* 0x000e620000004200 */
[----:B------:R-:W4:Y:S06]  /*eaa0*/  MUFU.EX2 R134, R134 ;  /* 0x0000008600867308 */ /* 0x000f2c0000000800 */
[C---:B------:R-:W-:Y:S08]  /*eab0*/  HMMA.16816.F32.BF16 R76, R140.reuse, R168, R76 ;  /* 0x000000a88c4c723c */ /* 0x040ff0000004184c */
[C---:B------:R-:W-:Y:S01]  /*eac0*/  HMMA.16816.F32.BF16 R80, R140.reuse, R170, R80 ;  /* 0x000000aa8c50723c */ /* 0x040fe20000041850 */
[----:B------:R-:W-:Y:S07]  /*ead0*/  LDSM.16.MT88.4 R168, [R215+0x1900] ;  /* 0x00190000d7a8783b */ /* 0x000fee0000004200 */
[C---:B------:R-:W-:Y:S04]  /*eae0*/  HMMA.16816.F32.BF16 R84, R140.reuse, R164, R84 ;  /* 0x000000a48c54723c */ /* 0x040fe80000041854 */
[----:B----4-:R-:W-:Y:S04]  /*eaf0*/  F2FP.BF16.PACK_AB R138, R134, R180 ;  /* 0x000000b4868a723e */ /* 0x010fe800000010ff */
[C---:B------:R-:W-:Y:S01]  /*eb00*/  HMMA.16816.F32.BF16 R88, R140.reuse, R166, R88 ;  /* 0x000000a68c58723c */ /* 0x040fe20000041858 */
[----:B------:R-:W-:Y:S07]  /*eb10*/  LDSM.16.MT88.4 R164, [R216+0x1900] ;  /* 0x00190000d8a4783b */ /* 0x000fee0000004200 */
[C---:B--2---:R-:W-:Y:S08]  /*eb20*/  HMMA.16816.F32.BF16 R92, R140.reuse, R144, R92 ;  /* 0x000000908c5c723c */ /* 0x044ff0000004185c */
[C---:B------:R-:W-:Y:S01]  /*eb30*/  HMMA.16816.F32.BF16 R96, R140.reuse, R146, R96 ;  /* 0x000000928c60723c */ /* 0x040fe20000041860 */
[----:B------:R-:W2:Y:S07]  /*eb40*/  LDSM.16.MT88.4 R144, [R215+0x7100] ;  /* 0x00710000d790783b */ /* 0x000eae0000004200 */
[C---:B-----5:R-:W-:Y:S08]  /*eb50*/  HMMA.16816.F32.BF16 R100, R140.reuse, R148, R100 ;  /* 0x000000948c64723c */ /* 0x060ff00000041864 */
[C---:B------:R-:W-:Y:S01]  /*eb60*/  HMMA.16816.F32.BF16 R104, R140.reuse, R150, R104 ;  /* 0x000000968c68723c */ /* 0x040fe20000041868 */
[----:B------:R-:W4:Y:S07]  /*eb70*/  LDSM.16.MT88.4 R148, [R213+0x1900] ;  /* 0x00190000d594783b */ /* 0x000f2e0000004200 */
[C---:B-1----:R-:W-:Y:S08]  /*eb80*/  HMMA.16816.F32.BF16 R108, R140.reuse, R152, R108 ;  /* 0x000000988c6c723c */ /* 0x042ff0000004186c */
[C---:B------:R-:W-:Y:S08]  /*eb90*/  HMMA.16816.F32.BF16 R112, R140.reuse, R154, R112 ;  /* 0x0000009a8c70723c */ /* 0x040ff00000041870 */
[C---:B------:R-:W-:Y:S08]  /*eba0*/  HMMA.16816.F32.BF16 R116, R140.reuse, R156, R116 ;  /* 0x0000009c8c74723c */ /* 0x040ff00000041874 */
[C---:B------:R-:W-:Y:S08]  /*ebb0*/  HMMA.16816.F32.BF16 R120, R140.reuse, R158, R120 ;  /* 0x0000009e8c78723c */ /* 0x040ff00000041878 */
[C---:B--2---:R-:W-:Y:S08]  /*ebc0*/  HMMA.16816.F32.BF16 R124, R140.reuse, R144, R124 ;  /* 0x000000908c7c723c */ /* 0x044ff0000004187c */
[----:B------:R-:W-:Y:S08]  /*ebd0*/  HMMA.16816.F32.BF16 R128, R140, R146, R128 ;  /* 0x000000928c80723c */ /* 0x000ff00000041880 */
[C---:B----4-:R-:W-:Y:S01]  /*ebe0*/  HMMA.16816.F32.BF16 R140, R136.reuse, R148, R4 ;  /* 0x00000094888c723c */ /* 0x050fe20000041804 */
[----:B------:R-:W1:Y:S07]  /*ebf0*/  LDSM.16.MT88.4 R4, [R216+0x3900] ;  /* 0x00390000d804783b */ /* 0x000e6e0000004200 */
[C---:B------:R-:W-:Y:S01]  /*ec00*/  HMMA.16816.F32.BF16 R144, R136.reuse, R150, R8 ;  /* 0x000000968890723c */ /* 0x040fe20000041808 */
[----:B------:R-:W2:Y:S07]  /*ec10*/  LDSM.16.MT88.4 R8, [R215+0x3900] ;  /* 0x00390000d708783b */ /* 0x000eae0000004200 */
[C---:B------:R-:W-:Y:S01]  /*ec20*/  HMMA.16816.F32.BF16 R148, R136.reuse, R160, R12 ;  /* 0x000000a08894723c */ /* 0x040fe2000004180c */
[----:B------:R-:W4:Y:S03]  /*ec30*/  LDSM.16.MT88.4 R12, [R213+0x5900] ;  /* 0x00590000d50c783b */ /* 0x000f260000004200 */
[----:B---3--:R-:W-:Y:S04]  /*ec40*/  FFMA.FTZ R0, R0, R197, R193 ;  /* 0x000000c500007223 */ /* 0x008fe800000100c1 */
[C---:B------:R-:W-:Y:S01]  /*ec50*/  HMMA.16816.F32.BF16 R152, R136.reuse, R162, R16 ;  /* 0x000000a28898723c */ /* 0x040fe20000041810 */
[----:B------:R-:W3:Y:S03]  /*ec60*/  LDSM.16.MT88.4 R16, [R214+0x5900] ;  /* 0x00590000d610783b */ /* 0x000ee60000004200 */
[----:B------:R-:W-:Y:S04]  /*ec70*/  FADD.FTZ R0, R191, R0 ;  /* 0x00000000bf007221 */ /* 0x000fe80000010000 */
[C---:B------:R-:W-:Y:S01]  /*ec80*/  HMMA.16816.F32.BF16 R156, R136.reuse, R164, R20 ;  /* 0x000000a4889c723c */ /* 0x040fe20000041814 */
[----:B------:R-:W5:Y:S03]  /*ec90*/  LDSM.16.MT88.4 R20, [R216+0x5900] ;  /* 0x00590000d814783b */ /* 0x000f660000004200 */
[----:B------:R-:W-:Y:S04]  /*eca0*/  FADD.FTZ R0, R249, R0 ;  /* 0x00000000f9007221 */ /* 0x000fe80000010000 */
[C---:B------:R-:W-:Y:S01]  /*ecb0*/  HMMA.16816.F32.BF16 R160, R136.reuse, R166, R24 ;  /* 0x000000a688a0723c */ /* 0x040fe20000041818 */
[----:B------:R-:W1:Y:S03]  /*ecc0*/  LDSM.16.MT88.4 R24, [R215+0x5900] ;  /* 0x00590000d718783b */ /* 0x000e660000004200 */
[----:B------:R-:W-:Y:S04]  /*ecd0*/  FADD.FTZ R0, R248, R0 ;  /* 0x00000000f8007221 */ /* 0x000fe80000010000 */
[C---:B------:R-:W-:Y:S01]  /*ece0*/  HMMA.16816.F32.BF16 R164, R136.reuse, R168, R28 ;  /* 0x000000a888a4723c */ /* 0x040fe2000004181c */
[----:B------:R-:W1:Y:S07]  /*ecf0*/  LDSM.16.MT88.4 R28, [R213+0x7900] ;  /* 0x00790000d51c783b */ /* 0x000e6e0000004200 */
[C---:B------:R-:W-:Y:S08]  /*ed00*/  HMMA.16816.F32.BF16 R168, R136.reuse, R170, R32 ;  /* 0x000000aa88a8723c */ /* 0x040ff00000041820 */
[C---:B------:R-:W-:Y:S08]  /*ed10*/  HMMA.16816.F32.BF16 R36, R136.reuse, R172, R36 ;  /* 0x000000ac8824723c */ /* 0x040ff00000041824 */
[C---:B------:R-:W-:Y:S08]  /*ed20*/  HMMA.16816.F32.BF16 R40, R136.reuse, R174, R40 ;  /* 0x000000ae8828723c */ /* 0x040ff00000041828 */
[C---:B------:R-:W-:Y:S04]  /*ed30*/  HMMA.16816.F32.BF16 R44, R136.reuse, R176, R44 ;  /* 0x000000b0882c723c */ /* 0x040fe8000004182c */
[----:B------:R-:W-:Y:S04]  /*ed40*/  FFMA.FTZ R2, R2, R194, R195 ;  /* 0x000000c202027223 */ /* 0x000fe800000100c3 */
[C---:B------:R-:W-:Y:S04]  /*ed50*/  HMMA.16816.F32.BF16 R48, R136.reuse, R178, R48 ;  /* 0x000000b28830723c */ /* 0x040fe80000041830 */
[----:B------:R-:W-:Y:S04]  /*ed60*/  FADD.FTZ R2, R196, R2 ;  /* 0x00000002c4027221 */ /* 0x000fe80000010000 */
[C---:B-1----:R-:W-:Y:S04]  /*ed70*/  HMMA.16816.F32.BF16 R52, R136.reuse, R4, R52 ;  /* 0x000000048834723c */ /* 0x042fe80000041834 */
[----:B------:R-:W-:Y:S04]  /*ed80*/  FADD.FTZ R2, R190, R2 ;  /* 0x00000002be027221 */ /* 0x000fe80000010000 */
        /* <DEDUP_REMOVED lines=8> */
[C---:B---3--:R-:W-:Y:S08]  /*ee10*/  HMMA.16816.F32.BF16 R76, R136.reuse, R16, R76 ;  /* 0x00000010884c723c */ /* 0x048ff0000004184c */
[C---:B------:R-:W-:Y:S08]  /*ee20*/  HMMA.16816.F32.BF16 R80, R136.reuse, R18, R80 ;  /* 0x000000128850723c */ /* 0x040ff00000041850 */
[C---:B-----5:R-:W-:Y:S08]  /*ee30*/  HMMA.16816.F32.BF16 R84, R136.reuse, R20, R84 ;  /* 0x000000148854723c */ /* 0x060ff00000041854 */
[C---:B------:R-:W-:Y:S08]  /*ee40*/  HMMA.16816.F32.BF16 R88, R136.reuse, R22, R88 ;  /* 0x000000168858723c */ /* 0x040ff00000041858 */
[C---:B------:R-:W-:Y:S08]  /*ee50*/  HMMA.16816.F32.BF16 R92, R136.reuse, R24, R92 ;  /* 0x00000018885c723c */ /* 0x040ff0000004185c */
[C---:B------:R-:W-:Y:S08]  /*ee60*/  HMMA.16816.F32.BF16 R96, R136.reuse, R26, R96 ;  /* 0x0000001a8860723c */ /* 0x040ff00000041860 */
[C---:B------:R-:W-:Y:S08]  /*ee70*/  HMMA.16816.F32.BF16 R100, R136.reuse, R28, R100 ;  /* 0x0000001c8864723c */ /* 0x040ff00000041864 */
[C---:B------:R-:W-:Y:S08]  /*ee80*/  HMMA.16816.F32.BF16 R104, R136.reuse, R30, R104 ;  /* 0x0000001e8868723c */ /* 0x040ff00000041868 */
[C---:B-1----:R-:W-:Y:S07]  /*ee90*/  HMMA.16816.F32.BF16 R108, R136.reuse, R4, R108 ;  /* 0x00000004886c723c */ /* 0x042fee000004186c */
[----:B------:R-:W-:Y:S01]  /*eea0*/  FADD.FTZ R4, R189, R2 ;  /* 0x00000002bd047221 */ /* 0x000fe20000010000 */
[C---:B------:R-:W-:Y:S04]  /*eeb0*/  HMMA.16816.F32.BF16 R112, R136.reuse, R6, R112 ;  /* 0x000000068870723c */ /* 0x040fe80000041870 */
[----:B------:R-:W-:Y:S02]  /*eec0*/  FADD.FTZ R4, R247, R4 ;  /* 0x00000004f7047221 */ /* 0x000fe40000010000 */
[----:B------:R-:W-:Y:S02]  /*eed0*/  FADD.FTZ R2, R245, R0 ;  /* 0x00000000f5027221 */ /* 0x000fe40000010000 */
[----:B------:R-:W-:Y:S01]  /*eee0*/  FADD.FTZ R0, R246, R4 ;  /* 0x00000004f6007221 */ /* 0x000fe20000010000 */
[C---:B--2---:R-:W-:Y:S03]  /*eef0*/  HMMA.16816.F32.BF16 R116, R136.reuse, R8, R116 ;  /* 0x000000088874723c */ /* 0x044fe60000041874 */
[----:B------:R-:W-:Y:S02]  /*ef00*/  FADD.FTZ R2, R244, R2 ;  /* 0x00000002f4027221 */ /* 0x000fe40000010000 */
[----:B------:R-:W-:Y:S02]  /*ef10*/  FADD.FTZ R0, R243, R0 ;  /* 0x00000000f3007221 */ /* 0x000fe40000010000 */
[----:B------:R-:W-:Y:S01]  /*ef20*/  FADD.FTZ R2, R210, R2 ;  /* 0x00000002d2027221 */ /* 0x000fe20000010000 */
        /* <DEDUP_REMOVED lines=11> */
[----:B------:R-:W-:Y:S04]  /*efe0*/  FADD.FTZ R0, R187, R0 ;  /* 0x00000000bb007221 */ /* 0x000fe80000010000 */
[----:B------:R-:W-:Y:S02]  /*eff0*/  FADD.FTZ R4, R185, R2 ;  /* 0x00000002b9047221 */ /* 0x000fe40000010000 */
[----:B------:R-:W-:Y:S02]  /*f000*/  FADD.FTZ R2, R184, R0 ;  /* 0x00000000b8027221 */ /* 0x000fe40000010000 */
[----:B------:R-:W-:Y:S02]  /*f010*/  FADD.FTZ R0, R182, R4 ;  /* 0x00000004b6007221 */ /* 0x000fe40000010000 */
[----:B------:R-:W-:Y:S02]  /*f020*/  FADD.FTZ R2, R183, R2 ;  /* 0x00000002b7027221 */ /* 0x000fe40000010000 */
[----:B------:R-:W-:Y:S02]  /*f030*/  FADD.FTZ R0, R181, R0 ;  /* 0x00000000b5007221 */ /* 0x000fe40000010000 */
[----:B------:R-:W-:Y:S02]  /*f040*/  FADD.FTZ R2, R180, R2 ;  /* 0x00000002b4027221 */ /* 0x000fe40000010000 */
[----:B------:R-:W-:Y:S02]  /*f050*/  FADD.FTZ R0, R135, R0 ;  /* 0x0000000087007221 */ /* 0x000fe40000010000 */
[----:B------:R-:W-:Y:S01]  /*f060*/  FADD.FTZ R2, R134, R2 ;  /* 0x0000000286027221 */ /* 0x000fe20000010000 */
[----:B------:R-:W-:Y:S01]  /*f070*/  MOV R134, R3 ;  /* 0x0000000300867202 */ /* 0x000fe20000000f00 */
[----:B------:R-:W-:Y:S01]  /*f080*/  FADD.FTZ R0, R133, R0 ;  /* 0x0000000085007221 */ /* 0x000fe20000010000 */
[----:B------:R-:W-:Y:S02]  /*f090*/  MOV R133, R132 ;  /* 0x0000008400857202 */ /* 0x000fe40000000f00 */
[----:B------:R1:W-:Y:S04]  /*f0a0*/  STL [R1], R2 ;  /* 0x0000000201007387 */ /* 0x0003e80000100800 */
[----:B------:R1:W-:Y:S01]  /*f0b0*/  STL [R1+0x4], R0 ;  /* 0x0000040001007387 */ /* 0x0003e20000100800 */
[----:B------:R-:W-:-:S05]  /*f0c0*/  @P0 BRA `(.L_x_1004) ;  /* 0xffffc6f000000947 */ /* 0x000fca000383ffff */
.L_x_1001:
[----:B------:R-:W-:-:S06]  /*f0d0*/  UISETP.GE.AND UP0, UPT, UR21, UR7, UPT ;  /* 0x000000071500728c */ /* 0x000fcc000bf06270 */
[----:B------:R-:W-:-:S13]  /*f0e0*/  PLOP3.LUT P0, PT, PT, PT, UP0, 0x40, 0x0 ;  /* 0x000000000000781c */ /* 0x000fda0003f0e808 */
[----:B------:R-:W-:Y:S05]  /*f0f0*/  @P0 BRA `(.L_x_1005) ;  /* 0x0000457000000947 */ /* 0x000fea0003800000 */
[C---:B-1----:R-:W-:Y:S01]  /*f100*/  IMAD.SHL.U32 R0, R252.reuse, 0x2, RZ ;  /* 0x00000002fc007824 */ /* 0x042fe200078e00ff */
[----:B------:R-:W-:Y:S01]  /*f110*/  SHF.R.S32.HI R249, RZ, 0x1f, R252 ;  /* 0x0000001ffff97819 */ /* 0x000fe200000114fc */
[----:B------:R-:W-:Y:S01]  /*f120*/  IMAD.MOV.U32 R134, RZ, RZ, R3 ;  /* 0x000000ffff867224 */ /* 0x000fe200078e0003 */
[C---:B------:R-:W-:Y:S01]  /*f130*/  IADD3 R6, R252.reuse, 0x40, RZ ;  /* 0x00000040fc067810 */ /* 0x040fe20007ffe0ff */
[----:B------:R-:W-:Y:S01]  /*f140*/  IMAD.MOV.U32 R133, RZ, RZ, R132 ;  /* 0x000000ffff857224 */ /* 0x000fe200078e0084 */
[C---:B------:R-:W-:Y:S01]  /*f150*/  IADD3 R2, R252.reuse, 0x80, RZ ;  /* 0x00000080fc027810 */ /* 0x040fe20007ffe0ff */
[----:B------:R-:W2:Y:S01]  /*f160*/  LDL.LU R0, [R1+0x14] ;  /* 0x0000140001007983 */ /* 0x000ea20000300800 */
[C---:B------:R-:W-:Y:S02]  /*f170*/  IADD3 R7, R252.reuse, 0x40, RZ ;  /* 0x00000040fc077810 */ /* 0x040fe40007ffe0ff */
[----:B------:R-:W-:Y:S01]  /*f180*/  IADD3 R4, R252, 0x80, RZ ;  /* 0x00000080fc047810 */ /* 0x000fe20007ffe0ff */
[----:B------:R-:W3:Y:S01]  /*f190*/  LDL.LU R5, [R1+0x18] ;  /* 0x0000180001057983 */ /* 0x000ee20000300800 */
[----:B------:R-:W-:-:S02]  /*f1a0*/  SHF.R.S32.HI R6, RZ, 0x1f, R6 ;  /* 0x0000001fff067819 */ /* 0x000fc40000011406 */
[----:B------:R-:W-:Y:S02]  /*f1b0*/  SHF.R.S32.HI R2, RZ, 0x1f, R2 ;  /* 0x0000001fff027819 */ /* 0x000fe40000011402 */
[----:B------:R-:W-:Y:S02]  /*f1c0*/  LEA.HI R6, R6, R7, RZ, 0x3 ;  /* 0x0000000706067211 */ /* 0x000fe400078f18ff */
[----:B------:R-:W-:Y:S02]  /*f1d0*/  LEA.HI R2, R2, R4, RZ, 0x3 ;  /* 0x0000000402027211 */ /* 0x000fe400078f18ff */
[----:B------:R-:W-:Y:S02]  /*f1e0*/  LOP3.LUT R6, R6, 0xfffffff8, RZ, 0xc0, !PT ;  /* 0xfffffff806067812 */ /* 0x000fe400078ec0ff */
[----:B------:R-:W-:Y:S01]  /*f1f0*/  LOP3.LUT R2, R2, 0xfffffff8, RZ, 0xc0, !PT ;  /* 0xfffffff802027812 */ /* 0x000fe200078ec0ff */
[----:B------:R-:W-:Y:S01]  /*f200*/  IMAD.SHL.U32 R243, R250, 0x2, RZ ;  /* 0x00000002faf37824 */ /* 0x000fe200078e00ff */
[----:B------:R-:W-:Y:S01]  /*f210*/  SHF.L.U64.HI R249, R252, 0x1, R249 ;  /* 0x00000001fcf97819 */ /* 0x000fe200000102f9 */
[----:B------:R-:W-:-:S02]  /*f220*/  IMAD.SHL.U32 R247, R6, 0x2, RZ ;  /* 0x0000000206f77824 */ /* 0x000fc400078e00ff */
[----:B------:R-:W-:Y:S01]  /*f230*/  IMAD.SHL.U32 R245, R2, 0x2, RZ ;  /* 0x0000000202f57824 */ /* 0x000fe200078e00ff */
[----:B--2---:R-:W-:Y:S02]  /*f240*/  SHF.L.U64.HI R248, R6, 0x1, R0 ;  /* 0x0000000106f87819 */ /* 0x004fe40000010200 */
[----:B------:R-:W-:Y:S02]  /*f250*/  SHF.R.S32.HI R0, RZ, 0x1f, R250 ;  /* 0x0000001fff007819 */ /* 0x000fe400000114fa */
[----:B---3--:R-:W-:Y:S02]  /*f260*/  SHF.L.U64.HI R246, R2, 0x1, R5 ;  /* 0x0000000102f67819 */ /* 0x008fe40000010205 */
[----:B------:R-:W-:Y:S02]  /*f270*/  SHF.L.U64.HI R244, R250, 0x1, R0 ;  /* 0x00000001faf47819 */ /* 0x000fe40000010200 */
.L_x_1015:
[----:B-1----:R-:W-:Y:S01]  /*f280*/  SHF.R.S32.HI R0, RZ, 0x1f, R242 ;  /* 0x0000001fff007819 */ /* 0x002fe200000114f2 */
[----:B------:R-:W-:Y:S01]  /*f290*/  IMAD.WIDE.U32 R2, R242, c[0x0][0x208], RZ ;  /* 0x00008200f2027a25 */ /* 0x000fe200078e00ff */
[----:B------:R-:W-:Y:S01]  /*f2a0*/  SHF.R.S32.HI R4, RZ, 0x1f, R240 ;  /* 0x0000001fff047819 */ /* 0x000fe200000114f0 */
[----:B------:R-:W-:Y:S04]  /*f2b0*/  DEPBAR.LE SB0, 0x0 ;  /* 0x000080000000791a */ /* 0x000fe80000000000 */
[----:B------:R-:W-:Y:S01]  /*f2c0*/  IMAD R0, R0, c[0x0][0x208], RZ ;  /* 0x0000820000007a24 */ /* 0x000fe200078e02ff */
[----:B------:R-:W-:Y:S01]  /*f2d0*/  BAR.SYNC.DEFER_BLOCKING 0x0 ;  /* 0x0000000000007b1d */ /* 0x000fe20000010000 */
[----:B------:R-:W-:Y:S01]  /*f2e0*/  IMAD R4, R4, c[0x0][0x218], RZ ;  /* 0x0000860004047a24 */ /* 0x000fe200078e02ff */
[----:B------:R-:W-:Y:S01]  /*f2f0*/  ISETP.GE.AND P2, PT, R252, c[0x0][0x1d4], PT ;  /* 0x00007500fc007a0c */ /* 0x000fe20003f46270 */
[----:B------:R-:W-:Y:S01]  /*f300*/  IMAD R0, R242, c[0x0][0x20c], R0 ;  /* 0x00008300f2007a24 */ /* 0x000fe200078e0200 */
[----:B------:R-:W-:Y:S01]  /*f310*/  SHF.L.U32 R250, R252, 0x1, RZ ;  /* 0x00000001fcfa7819 */ /* 0x000fe200000006ff */
[C---:B------:R-:W-:Y:S01]  /*f320*/  IMAD R4, R240.reuse, c[0x0][0x21c], R4 ;  /* 0x00008700f0047a24 */ /* 0x040fe200078e0204 */
[----:B------:R-:W-:Y:S02]  /*f330*/  UISETP.GT.AND UP0, UPT, UR21, UR7, UPT ;  /* 0x000000071500728c */ /* 0x000fe4000bf04270 */
[----:B------:R-:W-:Y:S05]  /*f340*/  IADD3 R3, R3, R0, RZ ;  /* 0x0000000003037210 */ /* 0x000fea0007ffe0ff */
[----:B------:R-:W-:Y:S05]  /*f350*/  IMAD.WIDE.U32 R2, R240, c[0x0][0x218], R2 ;  /* 0x00008600f0027a25 */ /* 0x000fea00078e0002 */
[----:B------:R-:W-:Y:S04]  /*f360*/  IADD3 R0, P0, R2, UR14, RZ ;  /* 0x0000000e02007c10 */ /* 0x000fe8000ff1e0ff */
[----:B------:R-:W-:Y:S02]  /*f370*/  IADD3.X R4, R3, UR19, R4, P0, !PT ;  /* 0x0000001303047c10 */ /* 0x000fe400087fe404 */
[C---:B------:R-:W-:Y:S01]  /*f380*/  LEA R3, P0, R0.reuse, c[0x0][0x1f8], 0x1 ;  /* 0x00007e0000037a11 */ /* 0x040fe200078008ff */
[----:B-----5:R-:W-:Y:S03]  /*f390*/  LDSM.16.M88.4 R32, [R219+0x10100] ;  /* 0x01010000db20783b */ /* 0x020fe60000000200 */
[----:B------:R-:W-:Y:S03]  /*f3a0*/  LEA.HI.X R20, R0, c[0x0][0x1fc], R4, 0x1, P0 ;  /* 0x00007f0000147a11 */ /* 0x000fe600000f0c04 */
[----:B------:R-:W-:Y:S06]  /*f3b0*/  SHFL.IDX PT, R0, R3, RZ, 0x181f ;  /* 0x00181fff03007589 */ /* 0x000fec00000e0000 */
[----:B------:R-:W-:Y:S06]  /*f3c0*/  SHFL.IDX PT, R2, R20, RZ, 0x181f ;  /* 0x00181fff14027589 */ /* 0x000fec00000e0000 */
[----:B------:R-:W1:Y:S06]  /*f3d0*/  LDSM.16.M88.4 R8, [R212+0x8100] ;  /* 0x00810000d408783b */ /* 0x000e6c0000000200 */
[----:B------:R-:W2:Y:S06]  /*f3e0*/  SHFL.IDX PT, R3, R3, 0x1, 0x181f ;  /* 0x00381f0003037f89 */ /* 0x000eac00000e0000 */
[----:B------:R-:W-:Y:S06]  /*f3f0*/  LDSM.16.M88.4 R16, [R212+0x8900] ;  /* 0x00890000d410783b */ /* 0x000fec0000000200 */
[----:B------:R-:W-:Y:S06]  /*f400*/  LDSM.16.M88.4 R24, [R212+0x9100] ;  /* 0x00910000d418783b */ /* 0x000fec0000000200 */
[----:B------:R-:W-:Y:S06]  /*f410*/  LDSM.16.M88.4 R136, [R212+0x9900] ;  /* 0x00990000d488783b */ /* 0x000fec0000000200 */
[----:B------:R-:W-:Y:S06]  /*f420*/  LDSM.16.M88.4 R172, [R220+0x10100] ;  /* 0x01010000dcac783b */ /* 0x000fec0000000200 */
[----:B------:R-:W-:Y:S01]  /*f430*/  LDSM.16.M88.4 R176, [R223] ;  /* 0x00000000dfb0783b */ /* 0x000fe20000000200 */
[C---:B-1----:R-:W-:Y:S05]  /*f440*/  HMMA.16816.F32.BF16 R4, R32.reuse, R8, RZ ;  /* 0x000000082004723c */ /* 0x042fea00000418ff */
[----:B------:R-:W-:Y:S01]  /*f450*/  LDSM.16.M88.4 R180, [R238] ;  /* 0x00000000eeb4783b */ /* 0x000fe20000000200 */
[----:B------:R-:W-:Y:S06]  /*f460*/  IADD3 R28, P0, R0, R250, RZ ;  /* 0x000000fa001c7210 */ /* 0x000fec0007f1e0ff */
[----:B------:R-:W-:Y:S01]  /*f470*/  IADD3.X R29, R2, R249, RZ, P0, !PT ;  /* 0x000000f9021d7210 */ /* 0x000fe200007fe4ff */
[C---:B------:R-:W-:Y:S01]  /*f480*/  HMMA.16816.F32.BF16 R8, R32.reuse, R10, RZ ;  /* 0x0000000a2008723c */ /* 0x040fe200000418ff */
[----:B------:R-:W-:Y:S01]  /*f490*/  LDSM.16.M88.4 R184, [R237] ;  /* 0x00000000edb8783b */ /* 0x000fe20000000200 */
[----:B------:R-:W-:Y:S05]  /*f4a0*/  IADD3 R14, P0, R0, R247, RZ ;  /* 0x000000f7000e7210 */ /* 0x000fea0007f1e0ff */
[----:B------:R-:W-:Y:S01]  /*f4b0*/  LDSM.16.M88.4 R188, [R236] ;  /* 0x00000000ecbc783b */ /* 0x000fe20000000200 */
[----:B------:R-:W-:Y:S04]  /*f4c0*/  IADD3.X R15, R2, R248, RZ, P0, !PT ;  /* 0x000000f8020f7210 */ /* 0x000fe800007fe4ff */
[----:B------:R-:W-:Y:S01]  /*f4d0*/  IADD3 R12, P0, R0, R245, RZ ;  /* 0x000000f5000c7210 */ /* 0x000fe20007f1e0ff */
[----:B------:R-:W1:Y:S03]  /*f4e0*/  SHFL.IDX PT, R20, R20, 0x1, 0x181f ;  /* 0x00381f0014147f89 */ /* 0x000e6600000e0000 */
[----:B------:R-:W-:Y:S02]  /*f4f0*/  IADD3.X R13, R2, R246, RZ, P0, !PT ;  /* 0x000000f6020d7210 */ /* 0x000fe400007fe4ff */
[----:B------:R-:W-:Y:S01]  /*f500*/  IADD3 R192, P0, R0, R243, RZ ;  /* 0x000000f300c07210 */ /* 0x000fe20007f1e0ff */
[----:B------:R-:W-:Y:S01]  /*f510*/  @!PT LDS RZ, [RZ] ;  /* 0x00000000fffff984 */ /* 0x000fe20000000800 */
[----:B------:R-:W-:Y:S01]  /*f520*/  @!PT LDS RZ, [RZ] ;  /* 0x00000000fffff984 */ /* 0x000fe20000000800 */
[----:B------:R3:W-:Y:S03]  /*f530*/  LDGSTS.E.BYPASS.LTC128B.128 [R241], [R28.64], !P2 ;  /* 0x000000001cf17fae */ /* 0x0007e6000d101d50 */
[----:B------:R-:W-:Y:S02]  /*f540*/  IADD3.X R193, R2, R244, RZ, P0, !PT ;  /* 0x000000f402c17210 */ /* 0x000fe400007fe4ff */
[C---:B--2---:R-:W-:Y:S01]  /*f550*/  IADD3 R30, P0, R3.reuse, R250, RZ ;  /* 0x000000fa031e7210 */ /* 0x044fe20007f1e0ff */
[----:B------:R2:W-:Y:S06]  /*f560*/  LDGSTS.E.BYPASS.LTC128B.128 [R241+0x2000], [R14.64], !P6 ;  /* 0x020000000ef17fae */ /* 0x0005ec000f101d50 */
[----:B------:R2:W-:Y:S06]  /*f570*/  LDGSTS.E.BYPASS.LTC128B.128 [R241+0x4000], [R12.64], !P5 ;  /* 0x040000000cf17fae */ /* 0x0005ec000e901d50 */
[----:B------:R4:W-:Y:S01]  /*f580*/  LDGSTS.E.BYPASS.LTC128B.128 [R241+0x6000], [R192.64], !P4 ;  /* 0x06000000c0f17fae */ /* 0x0009e2000e101d50 */
[C---:B-1----:R-:W-:Y:S02]  /*f590*/  IADD3.X R31, R20.reuse, R249, RZ, P0, !PT ;  /* 0x000000f9141f7210 */ /* 0x042fe400007fe4ff */
[C---:B------:R-:W-:Y:S03]  /*f5a0*/  IADD3 R22, P0, R3.reuse, R247, RZ ;  /* 0x000000f703167210 */ /* 0x040fe60007f1e0ff */
[----:B------:R1:W-:Y:S01]  /*f5b0*/  LDGSTS.E.BYPASS.LTC128B.128 [R241+0x1000], [R30.64], !P2 ;  /* 0x010000001ef17fae */ /* 0x0003e2000d101d50 */
[C---:B------:R-:W-:Y:S02]  /*f5c0*/  IADD3.X R23, R20.reuse, R248, RZ, P0, !PT ;  /* 0x000000f814177210 */ /* 0x040fe400007fe4ff */
[C---:B---3--:R-:W-:Y:S03]  /*f5d0*/  IADD3 R28, P0, R3.reuse, R245, RZ ;  /* 0x000000f5031c7210 */ /* 0x048fe60007f1e0ff */
[----:B------:R3:W-:Y:S01]  /*f5e0*/  LDGSTS.E.BYPASS.LTC128B.128 [R241+0x3000], [R22.64], !P6 ;  /* 0x0300000016f17fae */ /* 0x0007e2000f101d50 */
[C---:B------:R-:W-:Y:S02]  /*f5f0*/  IADD3.X R29, R20.reuse, R246, RZ, P0, !PT ;  /* 0x000000f6141d7210 */ /* 0x040fe400007fe4ff */
[----:B------:R-:W-:Y:S03]  /*f600*/  IADD3 R2, P0, R3, R243, RZ ;  /* 0x000000f303027210 */ /* 0x000fe60007f1e0ff */
[----:B------:R1:W-:Y:S01]  /*f610*/  LDGSTS.E.BYPASS.LTC128B.128 [R241+0x5000], [R28.64], !P5 ;  /* 0x050000001cf17fae */ /* 0x0003e2000e901d50 */
[----:B------:R-:W-:Y:S01]  /*f620*/  IADD3.X R3, R20, R244, RZ, P0, !PT ;  /* 0x000000f414037210 */ /* 0x000fe200007fe4ff */
[C---:B--2---:R-:W-:Y:S01]  /*f630*/  HMMA.16816.F32.BF16 R12, R32.reuse, R16, RZ ;  /* 0x00000010200c723c */ /* 0x044fe200000418ff */
[----:B------:R-:W-:Y:S03]  /*f640*/  PLOP3.LUT P0, PT, PT, PT, UP0, 0x40, 0x0 ;  /* 0x000000000000781c */ /* 0x000fe60003f0e808 */
[----:B------:R2:W-:Y:S04]  /*f650*/  LDGSTS.E.BYPASS.LTC128B.128 [R241+0x7000], [R2.64], !P4 ;  /* 0x0700000002f17fae */ /* 0x0005e8000e101d50 */
[C---:B------:R-:W-:Y:S02]  /*f660*/  HMMA.16816.F32.BF16 R16, R32.reuse, R18, RZ ;  /* 0x000000122010723c */ /* 0x040fe400000418ff */
[----:B----4-:R-:W-:Y:S06]  /*f670*/  LDSM.16.M88.4 R192, [R222+0x10100] ;  /* 0x01010000dec0783b */ /* 0x010fec0000000200 */
[----:B------:R-:W0:Y:S01]  /*f680*/  LDGDEPBAR ;  /* 0x00000000000079af */ /* 0x000e220000000000 */
[C---:B---3--:R-:W-:Y:S05]  /*f690*/  HMMA.16816.F32.BF16 R20, R32.reuse, R24, RZ ;  /* 0x000000182014723c */ /* 0x048fea00000418ff */
[----:B------:R-:W3:Y:S03]  /*f6a0*/  LDSM.16.M88.4 R196, [R218+0x8100] ;  /* 0x00810000dac4783b */ /* 0x000ee60000000200 */
[C---:B------:R-:W-:Y:S03]  /*f6b0*/  HMMA.16816.F32.BF16 R24, R32.reuse, R26, RZ ;  /* 0x0000001a2018723c */ /* 0x040fe600000418ff */
[----:B------:R-:W-:Y:S06]  /*f6c0*/  LDSM.16.M88.4 R200, [R212+0xa100] ;  /* 0x00a10000d4c8783b */ /* 0x000fec0000000200 */
[----:B------:R-:W-:Y:S01]  /*f6d0*/  LDSM.16.M88.4 R204, [R212+0xa900] ;  /* 0x00a90000d4cc783b */ /* 0x000fe20000000200 */
[C---:B-1----:R-:W-:Y:S05]  /*f6e0*/  HMMA.16816.F32.BF16 R28, R32.reuse, R136, RZ ;  /* 0x00000088201c723c */ /* 0x042fea00000418ff */
[----:B------:R-:W-:Y:S03]  /*f6f0*/  LDSM.16.M88.4 R208, [R212+0xc100] ;  /* 0x00c10000d4d0783b */ /* 0x000fe60000000200 */
[----:B------:R-:W-:Y:S03]  /*f700*/  HMMA.16816.F32.BF16 R32, R32, R138, RZ ;  /* 0x0000008a2020723c */ /* 0x000fe600000418ff */
[----:B------:R-:W1:Y:S05]  /*f710*/  LDSM.16.M88.4 R136, [R218+0x8900] ;  /* 0x00890000da88783b */ /* 0x000e6a0000000200 */
        /* <DEDUP_REMOVED lines=8> */
[----:B------:R-:W-:Y:S07]  /*f7a0*/  LDSM.16.M88.4 R184, [R217] ;  /* 0x00000000d9b8783b */ /* 0x000fee0000000200 */
[C---:B------:R-:W-:Y:S08]  /*f7b0*/  HMMA.16816.F32.BF16 R28, R172.reuse, R188, R28 ;  /* 0x000000bcac1c723c */ /* 0x040ff0000004181c */
[----:B------:R-:W-:Y:S01]  /*f7c0*/  HMMA.16816.F32.BF16 R32, R172, R190, R32 ;  /* 0x000000beac20723c */ /* 0x000fe20000041820 */
[----:B------:R-:W2:Y:S06]  /*f7d0*/  LDSM.16.M88.4 R172, [R221+0x10100] ;  /* 0x01010000ddac783b */ /* 0x000eac0000000200 */
[----:B------:R-:W2:Y:S01]  /*f7e0*/  LDSM.16.M88.4 R188, [R217+0x800] ;  /* 0x00080000d9bc783b */ /* 0x000ea20000000200 */
[C---:B---3--:R-:W-:Y:S08]  /*f7f0*/  HMMA.16816.F32.BF16 R4, R192.reuse, R196, R4 ;  /* 0x000000c4c004723c */ /* 0x048ff00000041804 */
[C---:B------:R-:W-:Y:S01]  /*f800*/  HMMA.16816.F32.BF16 R8, R192.reuse, R198, R8 ;  /* 0x000000c6c008723c */ /* 0x040fe20000041808 */
[----:B------:R-:W3:Y:S07]  /*f810*/  LDSM.16.M88.4 R196, [R217+0x1000] ;  /* 0x00100000d9c4783b */ /* 0x000eee0000000200 */
        /* <DEDUP_REMOVED lines=8> */
[----:B------:R-:W1:Y:S06]  /*f8a0*/  LDSM.16.M88.4 R180, [R212+0xb100] ;  /* 0x00b10000d4b4783b */ /* 0x000e6c0000000200 */
[----:B------:R-:W-:Y:S01]  /*f8b0*/  LDSM.16.M88.4 R192, [R235] ;  /* 0x00000000ebc0783b */ /* 0x000fe20000000200 */
[C---:B--2---:R-:W-:Y:S08]  /*f8c0*/  HMMA.16816.F32.BF16 R4, R172.reuse, R184, R4 ;  /* 0x000000b8ac04723c */ /* 0x044ff00000041804 */
[C---:B------:R-:W-:Y:S01]  /*f8d0*/  HMMA.16816.F32.BF16 R8, R172.reuse, R186, R8 ;  /* 0x000000baac08723c */ /* 0x040fe20000041808 */
[----:B------:R-:W2:Y:S07]  /*f8e0*/  LDSM.16.M88.4 R184, [R212+0xb900] ;  /* 0x00b90000d4b8783b */ /* 0x000eae0000000200 */
[C---:B------:R-:W-:Y:S08]  /*f8f0*/  HMMA.16816.F32.BF16 R12, R172.reuse, R188, R12 ;  /* 0x000000bcac0c723c */ /* 0x040ff0000004180c */
[C---:B------:R-:W-:Y:S01]  /*f900*/  HMMA.16816.F32.BF16 R16, R172.reuse, R190, R16 ;  /* 0x000000beac10723c */ /* 0x040fe20000041810 */
[----:B------:R-:W2:Y:S07]  /*f910*/  LDSM.16.M88.4 R188, [R220+0x14100] ;  /* 0x01410000dcbc783b */ /* 0x000eae0000000200 */
[C---:B---3--:R-:W-:Y:S08]  /*f920*/  HMMA.16816.F32.BF16 R20, R172.reuse, R196, R20 ;  /* 0x000000c4ac14723c */ /* 0x048ff00000041814 */
[C---:B------:R-:W-:Y:S01]  /*f930*/  HMMA.16816.F32.BF16 R24, R172.reuse, R198, R24 ;  /* 0x000000c6ac18723c */ /* 0x040fe20000041818 */
[----:B------:R-:W3:Y:S07]  /*f940*/  LDSM.16.M88.4 R196, [R234] ;  /* 0x00000000eac4783b */ /* 0x000eee0000000200 */
[C---:B-1----:R-:W-:Y:S08]  /*f950*/  HMMA.16816.F32.BF16 R28, R172.reuse, R136, R28 ;  /* 0x00000088ac1c723c */ /* 0x042ff0000004181c */
[----:B------:R-:W-:Y:S01]  /*f960*/  HMMA.16816.F32.BF16 R32, R172, R138, R32 ;  /* 0x0000008aac20723c */ /* 0x000fe20000041820 */
[----:B------:R-:W1:Y:S06]  /*f970*/  LDSM.16.M88.4 R136, [R233] ;  /* 0x00000000e988783b */ /* 0x000e6c0000000200 */
[----:B------:R-:W1:Y:S01]  /*f980*/  LDSM.16.M88.4 R172, [R232] ;  /* 0x00000000e8ac783b */ /* 0x000e620000000200 */
[C---:B----4-:R-:W-:Y:S08]  /*f990*/  HMMA.16816.F32.BF16 R4, R176.reuse, R200, R4 ;  /* 0x000000c8b004723c */ /* 0x050ff00000041804 */
[C---:B------:R-:W-:Y:S01]  /*f9a0*/  HMMA.16816.F32.BF16 R8, R176.reuse, R202, R8 ;  /* 0x000000cab008723c */ /* 0x040fe20000041808 */
[----:B------:R-:W-:Y:S07]  /*f9b0*/  LDSM.16.M88.4 R200, [R218+0xa100] ;  /* 0x00a10000dac8783b */ /* 0x000fee0000000200 */
[C---:B------:R-:W-:Y:S08]  /*f9c0*/  HMMA.16816.F32.BF16 R12, R176.reuse, R204, R12 ;  /* 0x000000ccb00c723c */ /* 0x040ff0000004180c */
[C---:B------:R-:W-:Y:S01]  /*f9d0*/  HMMA.16816.F32.BF16 R16, R176.reuse, R206, R16 ;  /* 0x000000ceb010723c */ /* 0x040fe20000041810 */
[----:B------:R-:W-:Y:S07]  /*f9e0*/  LDSM.16.M88.4 R204, [R218+0xa900] ;  /* 0x00a90000dacc783b */ /* 0x000fee0000000200 */
[C---:B------:R-:W-:Y:S08]  /*f9f0*/  HMMA.16816.F32.BF16 R20, R176.reuse, R180, R20 ;  /* 0x000000b4b014723c */ /* 0x040ff00000041814 */
[C---:B------:R-:W-:Y:S01]  /*fa00*/  HMMA.16816.F32.BF16 R24, R176.reuse, R182, R24 ;  /* 0x000000b6b018723c */ /* 0x040fe20000041818 */
[----:B------:R-:W4:Y:S07]  /*fa10*/  LDSM.16.M88.4 R180, [R222+0x14100] ;  /* 0x01410000deb4783b */ /* 0x000f2e0000000200 */
[C---:B--2---:R-:W-:Y:S08]  /*fa20*/  HMMA.16816.F32.BF16 R28, R176.reuse, R184, R28 ;  /* 0x000000b8b01c723c */ /* 0x044ff0000004181c */
[----:B------:R-:W-:Y:S01]  /*fa30*/  HMMA.16816.F32.BF16 R32, R176, R186, R32 ;  /* 0x000000bab020723c */ /* 0x000fe20000041820 */
[----:B------:R-:W2:Y:S06]  /*fa40*/  LDSM.16.M88.4 R176, [R218+0xb100] ;  /* 0x00b10000dab0783b */ /* 0x000eac0000000200 */
[----:B------:R-:W-:Y:S01]  /*fa50*/  LDSM.16.M88.4 R184, [R221+0x14100] ;  /* 0x01410000ddb8783b */ /* 0x000fe20000000200 */
[C---:B------:R-:W-:Y:S08]  /*fa60*/  HMMA.16816.F32.BF16 R4, R188.reuse, R192, R4 ;  /* 0x000000c0bc04723c */ /* 0x040ff00000041804 */
[C---:B------:R-:W-:Y:S01]  /*fa70*/  HMMA.16816.F32.BF16 R8, R188.reuse, R194, R8 ;  /* 0x000000c2bc08723c */ /* 0x040fe20000041808 */
[----:B------:R-:W-:Y:S07]  /*fa80*/  LDSM.16.M88.4 R192, [R217+0x2000] ;  /* 0x00200000d9c0783b */ /* 0x000fee0000000200 */
[C---:B---3--:R-:W-:Y:S08]  /*fa90*/  HMMA.16816.F32.BF16 R12, R188.reuse, R196, R12 ;  /* 0x000000c4bc0c723c */ /* 0x048ff0000004180c */
[C---:B------:R-:W-:Y:S01]  /*faa0*/  HMMA.16816.F32.BF16 R16, R188.reuse, R198, R16 ;  /* 0x000000c6bc10723c */ /* 0x040fe20000041810 */
[----:B------:R-:W-:Y:S07]  /*fab0*/  LDSM.16.M88.4 R196, [R217+0x3800] ;  /* 0x00380000d9c4783b */ /* 0x000fee0000000200 */
[C---:B-1----:R-:W-:Y:S08]  /*fac0*/  HMMA.16816.F32.BF16 R20, R188.reuse, R136, R20 ;  /* 0x00000088bc14723c */ /* 0x042ff00000041814 */
[C---:B------:R-:W-:Y:S01]  /*fad0*/  HMMA.16816.F32.BF16 R24, R188.reuse, R138, R24 ;  /* 0x0000008abc18723c */ /* 0x040fe20000041818 */
[----:B------:R-:W1:Y:S07]  /*fae0*/  LDSM.16.M88.4 R136, [R218+0xb900] ;  /* 0x00b90000da88783b */ /* 0x000e6e0000000200 */
[C---:B------:R-:W-:Y:S08]  /*faf0*/  HMMA.16816.F32.BF16 R28, R188.reuse, R172, R28 ;  /* 0x000000acbc1c723c */ /* 0x040ff0000004181c */
[----:B------:R-:W-:Y:S01]  /*fb00*/  HMMA.16816.F32.BF16 R32, R188, R174, R32 ;  /* 0x000000aebc20723c */ /* 0x000fe20000041820 */
[----:B------:R-:W3:Y:S06]  /*fb10*/  LDSM.16.M88.4 R172, [R217+0x2800] ;  /* 0x00280000d9ac783b */ /* 0x000eec0000000200 */
[----:B------:R-:W1:Y:S01]  /*fb20*/  LDSM.16.M88.4 R188, [R217+0x3000] ;  /* 0x00300000d9bc783b */ /* 0x000e620000000200 */
[C---:B----4-:R-:W-:Y:S08]  /*fb30*/  HMMA.16816.F32.BF16 R4, R180.reuse, R200, R4 ;  /* 0x000000c8b404723c */ /* 0x050ff00000041804 */
[C---:B------:R-:W-:Y:S01]  /*fb40*/  HMMA.16816.F32.BF16 R8, R180.reuse, R202, R8 ;  /* 0x000000cab408723c */ /* 0x040fe20000041808 */
[----:B------:R-:W4:Y:S07]  /*fb50*/  LDSM.16.M88.4 R200, [R219+0x18100] ;  /* 0x01810000dbc8783b */ /* 0x000f2e0000000200 */
[C---:B------:R-:W-:Y:S08]  /*fb60*/  HMMA.16816.F32.BF16 R12, R180.reuse, R204, R12 ;  /* 0x000000ccb40c723c */ /* 0x040ff0000004180c */
[C---:B------:R-:W-:Y:S01]  /*fb70*/  HMMA.16816.F32.BF16 R16, R180.reuse, R206, R16 ;  /* 0x000000ceb410723c */ /* 0x040fe20000041810 */
[----:B------:R-:W-:Y:S07]  /*fb80*/  LDSM.16.M88.4 R204, [R212+0xe100] ;  /* 0x00e10000d4cc783b */ /* 0x000fee0000000200 */
[C---:B--2---:R-:W-:Y:S08]  /*fb90*/  HMMA.16816.F32.BF16 R20, R180.reuse, R176, R20 ;  /* 0x000000b0b414723c */ /* 0x044ff00000041814 */
[C---:B------:R-:W-:Y:S01]  /*fba0*/  HMMA.16816.F32.BF16 R24, R180.reuse, R178, R24 ;  /* 0x000000b2b418723c */ /* 0x040fe20000041818 */
[----:B------:R-:W-:Y:S07]  /*fbb0*/  LDSM.16.M88.4 R176, [R212+0xd100] ;  /* 0x00d10000d4b0783b */ /* 0x000fee0000000200 */
[C---:B-1----:R-:W-:Y:S08]  /*fbc0*/  HMMA.16816.F32.BF16 R28, R180.reuse, R136, R28 ;  /* 0x00000088b41c723c */ /* 0x042ff0000004181c */
[----:B------:R-:W-:Y:S01]  /*fbd0*/  HMMA.16816.F32.BF16 R32, R180, R138, R32 ;  /* 0x0000008ab420723c */ /* 0x000fe20000041820 */
[----:B------:R-:W1:Y:S06]  /*fbe0*/  LDSM.16.M88.4 R136, [R212+0xc900] ;  /* 0x00c90000d488783b */ /* 0x000e6c0000000200 */
[----:B------:R-:W-:Y:S01]  /*fbf0*/  LDSM.16.M88.4 R180, [R220+0x18100] ;  /* 0x01810000dcb4783b */ /* 0x000fe20000000200 */
[C---:B------:R-:W-:Y:S08]  /*fc00*/  HMMA.16816.F32.BF16 R4, R184.reuse, R192, R4 ;  /* 0x000000c0b804723c */ /* 0x040ff00000041804 */
[C---:B------:R-:W-:Y:S01]  /*fc10*/  HMMA.16816.F32.BF16 R8, R184.reuse, R194, R8 ;  /* 0x000000c2b808723c */ /* 0x040fe20000041808 */
[----:B------:R-:W-:Y:S07]  /*fc20*/  LDSM.16.M88.4 R192, [R229] ;  /* 0x00000000e5c0783b */ /* 0x000fee0000000200 */
[C---:B---3--:R-:W-:Y:S08]  /*fc30*/  HMMA.16816.F32.BF16 R12, R184.reuse, R172, R12 ;  /* 0x000000acb80c723c */ /* 0x048ff0000004180c */
[C---:B------:R-:W-:Y:S01]  /*fc40*/  HMMA.16816.F32.BF16 R16, R184.reuse, R174, R16 ;  /* 0x000000aeb810723c */ /* 0x040fe20000041810 */
[----:B------:R-:W2:Y:S07]  /*fc50*/  LDSM.16.M88.4 R172, [R212+0xd900] ;  /* 0x00d90000d4ac783b */ /* 0x000eae0000000200 */
[C---:B------:R-:W-:Y:S08]  /*fc60*/  HMMA.16816.F32.BF16 R20, R184.reuse, R188, R20 ;  /* 0x000000bcb814723c */ /* 0x040ff00000041814 */
[C---:B------:R-:W-:Y:S01]  /*fc70*/  HMMA.16816.F32.BF16 R24, R184.reuse, R190, R24 ;  /* 0x000000beb818723c */ /* 0x040fe20000041818 */
[----:B------:R-:W-:Y:S07]  /*fc80*/  LDSM.16.M88.4 R188, [R230] ;  /* 0x00000000e6bc783b */ /* 0x000fee0000000200 */
[C---:B------:R-:W-:Y:S08]  /*fc90*/  HMMA.16816.F32.BF16 R28, R184.reuse, R196, R28 ;  /* 0x000000c4b81c723c */ /* 0x040ff0000004181c */
[----:B------:R-:W-:Y:S01]  /*fca0*/  HMMA.16816.F32.BF16 R32, R184, R198, R32 ;  /* 0x000000c6b820723c */ /* 0x000fe20000041820 */
[----:B------:R-:W3:Y:S06]  /*fcb0*/  LDSM.16.M88.4 R184, [R231] ;  /* 0x00000000e7b8783b */ /* 0x000eec0000000200 */
[----:B------:R-:W-:Y:S01]  /*fcc0*/  LDSM.16.M88.4 R196, [R218+0xc100] ;  /* 0x00c10000dac4783b */ /* 0x000fe20000000200 */
[C---:B----4-:R-:W-:Y:S08]  /*fcd0*/  HMMA.16816.F32.BF16 R4, R200.reuse, R208, R4 ;  /* 0x000000d0c804723c */ /* 0x050ff00000041804 */
[C---:B------:R-:W-:Y:S01]  /*fce0*/  HMMA.16816.F32.BF16 R8, R200.reuse, R210, R8 ;  /* 0x000000d2c808723c */ /* 0x040fe20000041808 */
[----:B------:R-:W-:Y:S07]  /*fcf0*/  LDSM.16.M88.4 R208, [R212+0xe900] ;  /* 0x00e90000d4d0783b */ /* 0x000fee0000000200 */
[C---:B-1----:R-:W-:Y:S08]  /*fd00*/  HMMA.16816.F32.BF16 R12, R200.reuse, R136, R12 ;  /* 0x00000088c80c723c */ /* 0x042ff0000004180c */
[C---:B------:R-:W-:Y:S01]  /*fd10*/  HMMA.16816.F32.BF16 R16, R200.reuse, R138, R16 ;  /* 0x0000008ac810723c */ /* 0x040fe20000041810 */
[----:B------:R-:W1:Y:S07]  /*fd20*/  LDSM.16.M88.4 R136, [R228] ;  /* 0x00000000e488783b */ /* 0x000e6e0000000200 */
[C---:B------:R-:W-:Y:S08]  /*fd30*/  HMMA.16816.F32.BF16 R20, R200.reuse, R176, R20 ;  /* 0x000000b0c814723c */ /* 0x040ff00000041814 */
[C---:B------:R-:W-:Y:S01]  /*fd40*/  HMMA.16816.F32.BF16 R24, R200.reuse, R178, R24 ;  /* 0x000000b2c818723c */ /* 0x040fe20000041818 */
[----:B------:R-:W4:Y:S07]  /*fd50*/  LDSM.16.M88.4 R176, [R222+0x18100] ;  /* 0x01810000deb0783b */ /* 0x000f2e0000000200 */
[C---:B--2---:R-:W-:Y:S08]  /*fd60*/  HMMA.16816.F32.BF16 R28, R200.reuse, R172, R28 ;  /* 0x000000acc81c723c */ /* 0x044ff0000004181c */
[----:B------:R-:W-:Y:S01]  /*fd70*/  HMMA.16816.F32.BF16 R32, R200, R174, R32 ;  /* 0x000000aec820723c */ /* 0x000fe20000041820 */
[----:B------:R-:W2:Y:S06]  /*fd80*/  LDSM.16.M88.4 R172, [R218+0xc900] ;  /* 0x00c90000daac783b */ /* 0x000eac0000000200 */
[----:B------:R-:W-:Y:S01]  /*fd90*/  LDSM.16.M88.4 R200, [R219+0x1c100] ;  /* 0x01c10000dbc8783b */ /* 0x000fe20000000200 */
[C---:B---3--:R-:W-:Y:S08]  /*fda0*/  HMMA.16816.F32.BF16 R4, R180.reuse, R184, R4 ;  /* 0x000000b8b404723c */ /* 0x048ff00000041804 */
[C---:B------:R-:W-:Y:S01]  /*fdb0*/  HMMA.16816.F32.BF16 R8, R180.reuse, R186, R8 ;  /* 0x000000bab408723c */ /* 0x040fe20000041808 */
[----:B------:R-:W3:Y:S07]  /*fdc0*/  LDSM.16.M88.4 R184, [R218+0xd100] ;  /* 0x00d10000dab8783b */ /* 0x000eee0000000200 */
[C---:B------:R-:W-:Y:S08]  /*fdd0*/  HMMA.16816.F32.BF16 R12, R180.reuse, R188, R12 ;  /* 0x000000bcb40c723c */ /* 0x040ff0000004180c */
[C---:B------:R-:W-:Y:S01]  /*fde0*/  HMMA.16816.F32.BF16 R16, R180.reuse, R190, R16 ;  /* 0x000000beb410723c */ /* 0x040fe20000041810 */
[----:B------:R-:W-:Y:S07]  /*fdf0*/  LDSM.16.M88.4 R188, [R217+0x4000] ;  /* 0x00400000d9bc783b */ /* 0x000fee0000000200 */
[C---:B------:R-:W-:Y:S08]  /*fe00*/  HMMA.16816.F32.BF16 R20, R180.reuse, R192, R20 ;  /* 0x000000c0b414723c */ /* 0x040ff00000041814 */
[C---:B------:R-:W-:Y:S01]  /*fe10*/  HMMA.16816.F32.BF16 R24, R180.reuse, R194, R24 ;  /* 0x000000c2b418723c */ /* 0x040fe20000041818 */
[----:B------:R-:W-:Y:S07]  /*fe20*/  LDSM.16.M88.4 R192, [R217+0x4800] ;  /* 0x00480000d9c0783b */ /* 0x000fee0000000200 */
[C---:B-1----:R-:W-:Y:S08]  /*fe30*/  HMMA.16816.F32.BF16 R28, R180.reuse, R136, R28 ;  /* 0x00000088b41c723c */ /* 0x042ff0000004181c */
[----:B------:R-:W-:Y:S01]  /*fe40*/  HMMA.16816.F32.BF16 R32, R180, R138, R32 ;  /* 0x0000008ab420723c */ /* 0x000fe20000041820 */
[----:B------:R-:W1:Y:S06]  /*fe50*/  LDSM.16.M88.4 R136, [R218+0xd900] ;  /* 0x00d90000da88783b */ /* 0x000e6c0000000200 */
[----:B------:R-:W1:Y:S01]  /*fe60*/  LDSM.16.M88.4 R180, [R221+0x18100] ;  /* 0x01810000ddb4783b */ /* 0x000e620000000200 */
[C---:B----4-:R-:W-:Y:S08]  /*fe70*/  HMMA.16816.F32.BF16 R4, R176.reuse, R196, R4 ;  /* 0x000000c4b004723c */ /* 0x050ff00000041804 */
[C---:B------:R-:W-:Y:S01]  /*fe80*/  HMMA.16816.F32.BF16 R8, R176.reuse, R198, R8 ;  /* 0x000000c6b008723c */ /* 0x040fe20000041808 */
[----:B------:R-:W4:Y:S07]  /*fe90*/  LDSM.16.M88.4 R196, [R217+0x5000] ;  /* 0x00500000d9c4783b */ /* 0x000f2e0000000200 */
[C---:B--2---:R-:W-:Y:S08]  /*fea0*/  HMMA.16816.F32.BF16 R12, R176.reuse, R172, R12 ;  /* 0x000000acb00c723c */ /* 0x044ff0000004180c */
[C---:B------:R-:W-:Y:S01]  /*feb0*/  HMMA.16816.F32.BF16 R16, R176.reuse, R174, R16 ;  /* 0x000000aeb010723c */ /* 0x040fe20000041810 */
[----:B------:R-:W2:Y:S07]  /*fec0*/  LDSM.16.M88.4 R172, [R217+0x5800] ;  /* 0x00580000d9ac783b */ /* 0x000eae0000000200 */
[C---:B---3--:R-:W-:Y:S08]  /*fed0*/  HMMA.16816.F32.BF16 R20, R176.reuse, R184, R20 ;  /* 0x000000b8b014723c */ /* 0x048ff00000041814 */
[C---:B------:R-:W-:Y:S01]  /*fee0*/  HMMA.16816.F32.BF16 R24, R176.reuse, R186, R24 ;  /* 0x000000bab018723c */ /* 0x040fe20000041818 */
[----:B------:R-:W-:Y:S07]  /*fef0*/  LDSM.16.M88.4 R184, [R220+0x1c100] ;  /* 0x01c10000dcb8783b */ /* 0x000fee0000000200 */
[C---:B-1----:R-:W-:Y:S08]  /*ff00*/  HMMA.16816.F32.BF16 R28, R176.reuse, R136, R28 ;  /* 0x00000088b01c723c */ /* 0x042ff0000004181c */
[----:B------:R-:W-:Y:S01]  /*ff10*/  HMMA.16816.F32.BF16 R32, R176, R138, R32 ;  /* 0x0000008ab020723c */ /* 0x000fe20000041820 */
[----:B------:R-:W1:Y:S06]  /*ff20*/  LDSM.16.M88.4 R136, [R212+0xf100] ;  /* 0x00f10000d488783b */ /* 0x000e6c0000000200 */
[----:B------:R-:W3:Y:S01]  /*ff30*/  LDSM.16.M88.4 R176, [R212+0xf900] ;  /* 0x00f90000d4b0783b */ /* 0x000ee20000000200 */
[C---:B------:R-:W-:Y:S08]  /*ff40*/  HMMA.16816.F32.BF16 R4, R180.reuse, R188, R4 ;  /* 0x000000bcb404723c */ /* 0x040ff00000041804 */
[C---:B------:R-:W-:Y:S01]  /*ff50*/  HMMA.16816.F32.BF16 R8, R180.reuse, R190, R8 ;  /* 0x000000beb408723c */ /* 0x040fe20000041808 */
[----:B------:R-:W1:Y:S07]  /*ff60*/  LDSM.16.M88.4 R188, [R227] ;  /* 0x00000000e3bc783b */ /* 0x000e6e0000000200 */
[C---:B------:R-:W-:Y:S08]  /*ff70*/  HMMA.16816.F32.BF16 R12, R180.reuse, R192, R12 ;  /* 0x000000c0b40c723c */ /* 0x040ff0000004180c */
[C---:B------:R-:W-:Y:S01]  /*ff80*/  HMMA.16816.F32.BF16 R16, R180.reuse, R194, R16 ;  /* 0x000000c2b410723c */ /* 0x040fe20000041810 */
[----:B------:R-:W1:Y:S07]  /*ff90*/  LDSM.16.M88.4 R192, [R226] ;  /* 0x00000000e2c0783b */ /* 0x000e6e0000000200 */
[C---:B----4-:R-:W-:Y:S08]  /*ffa0*/  HMMA.16816.F32.BF16 R20, R180.reuse, R196, R20 ;  /* 0x000000c4b414723c */ /* 0x050ff00000041814 */
[C---:B------:R-:W-:Y:S01]  /*ffb0*/  HMMA.16816.F32.BF16 R24, R180.reuse, R198, R24 ;  /* 0x000000c6b418723c */ /* 0x040fe20000041818 */
[----:B------:R-:W-:Y:S07]  /*ffc0*/  LDSM.16.M88.4 R196, [R222+0x1c100] ;  /* 0x01c10000dec4783b */ /* 0x000fee0000000200 */
[C---:B--2---:R-:W-:Y:S08]  /*ffd0*/  HMMA.16816.F32.BF16 R28, R180.reuse, R172, R28 ;  /* 0x000000acb41c723c */ /* 0x044ff0000004181c */
[----:B------:R-:W-:Y:S01]  /*ffe0*/  HMMA.16816.F32.BF16 R32, R180, R174, R32 ;  /* 0x000000aeb420723c */ /* 0x000fe20000041820 */
[----:B------:R-:W2:Y:S06]  /*fff0*/  LDSM.16.M88.4 R172, [R225] ;  /* 0x00000000e1ac783b */ /* 0x000eac0000000200 */
[----:B------:R-:W4:Y:S01]  /*10000*/  LDSM.16.M88.4 R180, [R224] ;  /* 0x00000000e0b4783b */ /* 0x000f220000000200 */
[C---:B------:R-:W-:Y:S08]  /*10010*/  HMMA.16816.F32.BF16 R4, R200.reuse, R204, R4 ;  /* 0x000000ccc804723c */ /* 0x040ff00000041804 */
[C---:B------:R-:W-:Y:S01]  /*10020*/  HMMA.16816.F32.BF16 R8, R200.reuse, R206, R8 ;  /* 0x000000cec808723c */ /* 0x040fe20000041808 */
[----:B------:R-:W2:Y:S07]  /*10030*/  LDSM.16.M88.4 R204, [R218+0xe100] ;  /* 0x00e10000dacc783b */ /* 0x000eae0000000200 */
[C---:B------:R-:W-:Y:S08]  /*10040*/  HMMA.16816.F32.BF16 R12, R200.reuse, R208, R12 ;  /* 0x000000d0c80c723c */ /* 0x040ff0000004180c */
[C---:B------:R-:W-:Y:S01]  /*10050*/  HMMA.16816.F32.BF16 R16, R200.reuse, R210, R16 ;  /* 0x000000d2c810723c */ /* 0x040fe20000041810 */
[----:B------:R-:W-:Y:S07]  /*10060*/  LDSM.16.M88.4 R208, [R217+0x6000] ;  /* 0x00600000d9d0783b */ /* 0x000fee0000000200 */
[C---:B-1----:R-:W-:Y:S08]  /*10070*/  HMMA.16816.F32.BF16 R20, R200.reuse, R136, R20 ;  /* 0x00000088c814723c */ /* 0x042ff00000041814 */
[C---:B------:R-:W-:Y:S01]  /*10080*/  HMMA.16816.F32.BF16 R24, R200.reuse, R138, R24 ;  /* 0x0000008ac818723c */ /* 0x040fe20000041818 */
[----:B------:R-:W1:Y:S07]  /*10090*/  LDSM.16.M88.4 R136, [R218+0xe900] ;  /* 0x00e90000da88783b */ /* 0x000e6e0000000200 */
[C---:B---3--:R-:W-:Y:S08]  /*100a0*/  HMMA.16816.F32.BF16 R28, R200.reuse, R176, R28 ;  /* 0x000000b0c81c723c */ /* 0x048ff0000004181c */
[----:B------:R-:W-:Y:S01]  /*100b0*/  HMMA.16816.F32.BF16 R32, R200, R178, R32 ;  /* 0x000000b2c820723c */ /* 0x000fe20000041820 */
[----:B------:R-:W3:Y:S06]  /*100c0*/  LDSM.16.M88.4 R176, [R218+0xf100] ;  /* 0x00f10000dab0783b */ /* 0x000eec0000000200 */
[----:B------:R-:W-:Y:S01]  /*100d0*/  LDSM.16.M88.4 R200, [R221+0x1c100] ;  /* 0x01c10000ddc8783b */ /* 0x000fe20000000200 */
[C---:B------:R-:W-:Y:S08]  /*100e0*/  HMMA.16816.F32.BF16 R4, R184.reuse, R188, R4 ;  /* 0x000000bcb804723c */ /* 0x040ff00000041804 */
[C---:B------:R-:W-:Y:S01]  /*100f0*/  HMMA.16816.F32.BF16 R8, R184.reuse, R190, R8 ;  /* 0x000000beb808723c */ /* 0x040fe20000041808 */
[----:B------:R-:W1:Y:S07]  /*10100*/  LDSM.16.M88.4 R188, [R218+0xf900] ;  /* 0x00f90000dabc783b */ /* 0x000e6e0000000200 */
[C---:B------:R-:W-:Y:S08]  /*10110*/  HMMA.16816.F32.BF16 R12, R184.reuse, R192, R12 ;  /* 0x000000c0b80c723c */ /* 0x040ff0000004180c */
[C---:B------:R-:W-:Y:S08]  /*10120*/  HMMA.16816.F32.BF16 R16, R184.reuse, R194, R16 ;  /* 0x000000c2b810723c */ /* 0x040ff00000041810 */
[C---:B--2---:R-:W-:Y:S08]  /*10130*/  HMMA.16816.F32.BF16 R20, R184.reuse, R172, R20 ;  /* 0x000000acb814723c */ /* 0x044ff00000041814 */
[C---:B------:R-:W-:Y:S08]  /*10140*/  HMMA.16816.F32.BF16 R24, R184.reuse, R174, R24 ;  /* 0x000000aeb818723c */ /* 0x040ff00000041818 */
[C---:B----4-:R-:W-:Y:S08]  /*10150*/  HMMA.16816.F32.BF16 R28, R184.reuse, R180, R28 ;  /* 0x000000b4b81c723c */ /* 0x050ff0000004181c */
[----:B------:R-:W-:Y:S08]  /*10160*/  HMMA.16816.F32.BF16 R32, R184, R182, R32 ;  /* 0x000000b6b820723c */ /* 0x000ff00000041820 */
[C---:B------:R-:W-:Y:S08]  /*10170*/  HMMA.16816.F32.BF16 R4, R196.reuse, R204, R4 ;  /* 0x000000ccc404723c */ /* 0x040ff00000041804 */
[C---:B------:R-:W-:Y:S08]  /*10180*/  HMMA.16816.F32.BF16 R8, R196.reuse, R206, R8 ;  /* 0x000000cec408723c */ /* 0x040ff00000041808 */
[C---:B-1----:R-:W-:Y:S08]  /*10190*/  HMMA.16816.F32.BF16 R12, R196.reuse, R136, R12 ;  /* 0x00000088c40c723c */ /* 0x042ff0000004180c */
[C---:B------:R-:W-:Y:S01]  /*101a0*/  HMMA.16816.F32.BF16 R16, R196.reuse, R138, R16 ;  /* 0x0000008ac410723c */ /* 0x040fe20000041810 */
[----:B------:R-:W1:Y:S07]  /*101b0*/  LDSM.16.M88.4 R136, [R217+0x6800] ;  /* 0x00680000d988783b */ /* 0x000e6e0000000200 */
[C---:B---3--:R-:W-:Y:S08]  /*101c0*/  HMMA.16816.F32.BF16 R20, R196.reuse, R176, R20 ;  /* 0x000000b0c414723c */ /* 0x048ff00000041814 */
[C---:B------:R-:W-:Y:S08]  /*101d0*/  HMMA.16816.F32.BF16 R24, R196.reuse, R178, R24 ;  /* 0x000000b2c418723c */ /* 0x040ff00000041818 */
[C---:B------:R-:W-:Y:S08]  /*101e0*/  HMMA.16816.F32.BF16 R28, R196.reuse, R188, R28 ;  /* 0x000000bcc41c723c */ /* 0x040ff0000004181c */
[----:B------:R-:W-:Y:S08]  /*101f0*/  HMMA.16816.F32.BF16 R32, R196, R190, R32 ;  /* 0x000000bec420723c */ /* 0x000ff00000041820 */
[C---:B------:R-:W-:Y:S08]  /*10200*/  HMMA.16816.F32.BF16 R4, R200.reuse, R208, R4 ;  /* 0x000000d0c804723c */ /* 0x040ff00000041804 */
        /* <DEDUP_REMOVED lines=15> */
[----:B------:R-:W3:Y:S01]  /*10300*/  MUFU.TANH R187, R6 ;  /* 0x0000000600bb7308 */ /* 0x000ee20000002400 */
[----:B------:R-:W-:Y:S02]  /*10310*/  FMUL.FTZ R14, R14, c[0x0][0x320] ;  /* 0x0000c8000e0e7a20 */ /* 0x000fe40000410000 */
[----:B------:R-:W-:Y:S02]  /*10320*/  FMUL.FTZ R15, R15, c[0x0][0x320] ;  /* 0x0000c8000f0f7a20 */ /* 0x000fe40000410000 */
[----:B------:R-:W-:Y:S02]  /*10330*/  FMUL.FTZ R16, R16, c[0x0][0x320] ;  /* 0x0000c80010107a20 */ /* 0x000fe40000410000 */
[----:B------:R-:W-:Y:S02]  /*10340*/  FMUL.FTZ R17, R17, c[0x0][0x320] ;  /* 0x0000c80011117a20 */ /* 0x000fe40000410000 */
[----:B------:R-:W-:Y:S01]  /*10350*/  FMUL.FTZ R18, R18, c[0x0][0x320] ;  /* 0x0000c80012127a20 */ /* 0x000fe20000410000 */
[----:B------:R4:W1:Y:S01]  /*10360*/  MUFU.TANH R186, R7 ;  /* 0x0000000700ba7308 */ /* 0x0008620000002400 */
[----:B------:R-:W-:Y:S09]  /*10370*/  FMUL.FTZ R19, R19, c[0x0][0x320] ;  /* 0x0000c80013137a20 */ /* 0x000ff20000410000 */
[----:B------:R-:W1:Y:S10]  /*10380*/  MUFU.TANH R181, R8 ;  /* 0x0000000800b57308 */ /* 0x000e740000002400 */
[----:B------:R-:W1:Y:S01]  /*10390*/  MUFU.TANH R178, R9 ;  /* 0x0000000900b27308 */ /* 0x000e620000002400 */
[----:B----4-:R-:W4:Y:S09]  /*103a0*/  LDSM.16.M88.4 R4, [R217+0x7000] ;  /* 0x00700000d904783b */ /* 0x010f320000000200 */
[----:B------:R-:W1:Y:S10]  /*103b0*/  MUFU.TANH R185, R10 ;  /* 0x0000000a00b97308 */ /* 0x000e740000002400 */
[----:B------:R1:W1:Y:S10]  /*103c0*/  MUFU.TANH R183, R11 ;  /* 0x0000000b00b77308 */ /* 0x0002740000002400 */
[----:B------:R-:W2:Y:S10]  /*103d0*/  MUFU.TANH R175, R12 ;  /* 0x0000000c00af7308 */ /* 0x000eb40000002400 */
[----:B------:R-:W2:Y:S01]  /*103e0*/  MUFU.TANH R174, R13 ;  /* 0x0000000d00ae7308 */ /* 0x000ea20000002400 */
[----:B-1----:R-:W1:Y:S01]  /*103f0*/  LDSM.16.M88.4 R8, [R217+0x7800] ;  /* 0x00780000d908783b */ /* 0x002e620000000200 */
[----:B------:R-:W-:Y:S04]  /*10400*/  DEPBAR.LE SB0, 0x0 ;  /* 0x000080000000791a */ /* 0x000fe80000000000 */
[C---:B----4-:R-:W-:Y:S04]  /*10410*/  HMMA.16816.F32.BF16 R20, R200.reuse, R4, R20 ;  /* 0x00000004c814723c */ /* 0x050fe80000041814 */
[----:B------:R-:W4:Y:S01]  /*10420*/  MUFU.TANH R180, R14 ;  /* 0x0000000e00b47308 */ /* 0x000f220000002400 */
[----:B------:R-:W-:Y:S03]  /*10430*/  BAR.SYNC.DEFER_BLOCKING 0x0 ;  /* 0x0000000000007b1d */ /* 0x000fe60000010000 */
[C---:B------:R-:W-:Y:S06]  /*10440*/  HMMA.16816.F32.BF16 R24, R200.reuse, R6, R24 ;  /* 0x00000006c818723c */ /* 0x040fec0000041818 */
[----:B------:R-:W1:Y:S10]  /*10450*/  MUFU.TANH R179, R15 ;  /* 0x0000000f00b37308 */ /* 0x000e740000002400 */
[----:B------:R-:W2:Y:S01]  /*10460*/  MUFU.TANH R173, R16 ;  /* 0x0000001000ad7308 */ /* 0x000ea20000002400 */
[----:B------:R-:W-:Y:S02]  /*10470*/  FMUL.FTZ R20, R20, c[0x0][0x320] ;  /* 0x0000c80014147a20 */ /* 0x000fe40000410000 */
[----:B------:R-:W-:Y:S02]  /*10480*/  FMUL.FTZ R21, R21, c[0x0][0x320] ;  /* 0x0000c80015157a20 */ /* 0x000fe40000410000 */
[----:B------:R-:W-:Y:S02]  /*10490*/  FMUL.FTZ R22, R22, c[0x0][0x320] ;  /* 0x0000c80016167a20 */ /* 0x000fe40000410000 */
[----:B------:R-:W-:Y:S03]  /*104a0*/  FMUL.FTZ R23, R23, c[0x0][0x320] ;  /* 0x0000c80017177a20 */ /* 0x000fe60000410000 */
[----:B------:R-:W2:Y:S01]  /*104b0*/  MUFU.TANH R136, R20 ;  /* 0x0000001400887308 */ /* 0x000ea20000002400 */
[----:B------:R-:W-:Y:S02]  /*104c0*/  FMUL.FTZ R24, R24, c[0x0][0x320] ;  /* 0x0000c80018187a20 */ /* 0x000fe40000410000 */
[----:B------:R-:W-:Y:S01]  /*104d0*/  FMUL.FTZ R27, R27, c[0x0][0x320] ;  /* 0x0000c8001b1b7a20 */ /* 0x000fe20000410000 */
[C---:B-1----:R-:W-:Y:S03]  /*104e0*/  HMMA.16816.F32.BF16 R28, R200.reuse, R8, R28 ;  /* 0x00000008c81c723c */ /* 0x042fe6000004181c */
[----:B------:R-:W-:Y:S03]  /*104f0*/  FMUL.FTZ R26, R26, c[0x0][0x320] ;  /* 0x0000c8001a1a7a20 */ /* 0x000fe60000410000 */
[----:B------:R1:W1:Y:S02]  /*10500*/  MUFU.TANH R135, R21 ;  /* 0x0000001500877308 */ /* 0x0002640000002400 */
[----:B------:R-:W-:Y:S08]  /*10510*/  HMMA.16816.F32.BF16 R32, R200, R10, R32 ;  /* 0x0000000ac820723c */ /* 0x000ff00000041820 */
[----:B------:R2:W2:Y:S10]  /*10520*/  MUFU.TANH R139, R22 ;  /* 0x00000016008b7308 */ /* 0x0004b40000002400 */
[----:B------:R3:W3:Y:S06]  /*10530*/  MUFU.TANH R172, R23 ;  /* 0x0000001700ac7308 */ /* 0x0006ec0000002400 */
[----:B-1----:R-:W-:Y:S02]  /*10540*/  FMUL.FTZ R21, R32, c[0x0][0x320] ;  /* 0x0000c80020157a20 */ /* 0x002fe40000410000 */
[----:B------:R-:W-:Y:S02]  /*10550*/  FMUL.FTZ R20, R33, c[0x0][0x320] ;  /* 0x0000c80021147a20 */ /* 0x000fe40000410000 */
[----:B------:R1:W1:Y:S01]  /*10560*/  MUFU.TANH R132, R24 ;  /* 0x0000001800847308 */ /* 0x0002620000002400 */
[----:B--2---:R-:W-:Y:S02]  /*10570*/  FMUL.FTZ R22, R29, c[0x0][0x320] ;  /* 0x0000c8001d167a20 */ /* 0x004fe40000410000 */
[----:B------:R-:W-:Y:S07]  /*10580*/  FMUL.FTZ R29, R35, c[0x0][0x320] ;  /* 0x0000c800231d7a20 */ /* 0x000fee0000410000 */
[----:B------:R2:W2:Y:S01]  /*10590*/  MUFU.TANH R138, R27 ;  /* 0x0000001b008a7308 */ /* 0x0004a20000002400 */
[----:B---3--:R-:W-:Y:S02]  /*105a0*/  FMUL.FTZ R23, R28, c[0x0][0x320] ;  /* 0x0000c8001c177a20 */ /* 0x008fe40000410000 */
[----:B------:R-:W-:Y:S07]  /*105b0*/  FMUL.FTZ R28, R34, c[0x0][0x320] ;  /* 0x0000c800221c7a20 */ /* 0x000fee0000410000 */
[----:B------:R3:W3:Y:S01]  /*105c0*/  MUFU.TANH R137, R17 ;  /* 0x0000001100897308 */ /* 0x0006e20000002400 */
[----:B-1----:R-:W-:Y:S02]  /*105d0*/  FMUL.FTZ R24, R25, c[0x0][0x320] ;  /* 0x0000c80019187a20 */ /* 0x002fe40000410000 */
[----:B------:R-:W-:Y:S07]  /*105e0*/  FMUL.FTZ R25, R30, c[0x0][0x320] ;  /* 0x0000c8001e197a20 */ /* 0x000fee0000410000 */
[----:B------:R1:W1:Y:S01]  /*105f0*/  MUFU.TANH R177, R18 ;  /* 0x0000001200b17308 */ /* 0x0002620000002400 */
[----:B--2---:R-:W-:Y:S09]  /*10600*/  FMUL.FTZ R27, R31, c[0x0][0x320] ;  /* 0x0000c8001f1b7a20 */ /* 0x004ff20000410000 */
        /* <DEDUP_REMOVED lines=12> */
[----:B--234-:R-:W-:Y:S01]  /*106d0*/  ULEA UR4, UR21, UR10, 0x6 ;  /* 0x0000000a15047291 */ /* 0x01cfe2000f8e303f */
[----:B------:R-:W-:Y:S05]  /*106e0*/  IMAD.MOV.U32 R240, RZ, RZ, RZ ;  /* 0x000000fffff07224 */ /* 0x000fea00078e00ff */
[----:B------:R-:W-:Y:S05]  /*106f0*/  IMAD.U32 R2, RZ, RZ, UR4 ;  /* 0x00000004ff027e24 */ /* 0x000fea000f8e00ff */
[----:B------:R-:W-:Y:S05]  /*10700*/  IADD3 R2, R2, -0x40, R251 ;  /* 0xffffffc002027810 */ /* 0x000fea0007ffe0fb */
        /* <DEDUP_REMOVED lines=22> */
[----:B------:R-:W-:Y:S01]  /*10870*/  LEA.HI.X R2, R0, c[0x0][0x1cc], R2, 0x1, P0 ;  /* 0x0000730000027a11 */ /* 0x000fe200000f0c02 */
[----:B------:R-:W2:Y:S04]  /*10880*/  SHFL.IDX PT, R3, R5, RZ, 0x181f ;  /* 0x00181fff05037589 */ /* 0x000ea800000e0000 */
[----:B------:R-:W3:Y:S04]  /*10890*/  SHFL.IDX PT, R4, R2, RZ, 0x181f ;  /* 0x00181fff02047589 */ /* 0x000ee800000e0000 */
[----:B------:R-:W4:Y:S04]  /*108a0*/  SHFL.IDX PT, R0, R5, 0x1, 0x181f ;  /* 0x00381f0005007f89 */ /* 0x000f2800000e0000 */
[----:B------:R-:W5:Y:S01]  /*108b0*/  SHFL.IDX PT, R2, R2, 0x1, 0x181f ;  /* 0x00381f0002027f89 */ /* 0x000f6200000e0000 */
[C---:B--2---:R-:W-:Y:S05]  /*108c0*/  IADD3 R16, P0, R3.reuse, R250, RZ ;  /* 0x000000fa03107210 */ /* 0x044fea0007f1e0ff */
[C-C-:B---3--:R-:W-:Y:S01]  /*108d0*/  IMAD.X R17, R4.reuse, 0x1, R249.reuse, P0 ;  /* 0x0000000104117824 */ /* 0x148fe200000e06f9 */
[C---:B------:R-:W-:Y:S04]  /*108e0*/  IADD3 R14, P0, R3.reuse, R247, RZ ;  /* 0x000000f7030e7210 */ /* 0x040fe80007f1e0ff */
[----:B------:R2:W-:Y:S01]  /*108f0*/  LDGSTS.E.BYPASS.LTC128B.128 [R239+0x8100], [R16.64], !P2 ;  /* 0x0810000010ef7fae */ /* 0x0005e2000d101d50 */
[C---:B------:R-:W-:Y:S02]  /*10900*/  IADD3.X R15, R4.reuse, R248, RZ, P0, !PT ;  /* 0x000000f8040f7210 */ /* 0x040fe400007fe4ff */
[C---:B-1----:R-:W-:Y:S03]  /*10910*/  IADD3 R18, P0, R3.reuse, R245, RZ ;  /* 0x000000f503127210 */ /* 0x042fe60007f1e0ff */
[----:B------:R2:W-:Y:S02]  /*10920*/  LDGSTS.E.BYPASS.LTC128B.128 [R239+0xa100], [R14.64], !P6 ;  /* 0x0a1000000eef7fae */ /* 0x0005e4000f101d50 */
[C---:B------:R-:W-:Y:S01]  /*10930*/  IMAD.X R19, R4.reuse, 0x1, R246, P0 ;  /* 0x0000000104137824 */ /* 0x040fe200000e06f6 */
[----:B------:R-:W-:Y:S04]  /*10940*/  IADD3 R12, P0, R3, R243, RZ ;  /* 0x000000f3030c7210 */ /* 0x000fe80007f1e0ff */
[----:B------:R2:W-:Y:S01]  /*10950*/  LDGSTS.E.BYPASS.LTC128B.128 [R239+0xc100], [R18.64], !P5 ;  /* 0x0c10000012ef7fae */ /* 0x0005e2000e901d50 */
[----:B------:R-:W-:Y:S01]  /*10960*/  IMAD.X R13, R4, 0x1, R244, P0 ;  /* 0x00000001040d7824 */ /* 0x000fe200000e06f4 */
[----:B----4-:R-:W-:Y:S04]  /*10970*/  IADD3 R10, P0, R0, R250, RZ ;  /* 0x000000fa000a7210 */ /* 0x010fe80007f1e0ff */
[----:B------:R2:W-:Y:S01]  /*10980*/  LDGSTS.E.BYPASS.LTC128B.128 [R239+0xe100], [R12.64], !P4 ;  /* 0x0e1000000cef7fae */ /* 0x0005e2000e101d50 */
[----:B-----5:R-:W-:Y:S01]  /*10990*/  IMAD.X R11, R2, 0x1, R249, P0 ;  /* 0x00000001020b7824 */ /* 0x020fe200000e06f9 */
[----:B------:R-:W-:Y:S04]  /*109a0*/  IADD3 R8, P0, R0, R247, RZ ;  /* 0x000000f700087210 */ /* 0x000fe80007f1e0ff */
[----:B------:R2:W-:Y:S01]  /*109b0*/  LDGSTS.E.BYPASS.LTC128B.128 [R239+0x9100], [R10.64], !P2 ;  /* 0x091000000aef7fae */ /* 0x0005e2000d101d50 */
[----:B------:R-:W-:Y:S02]  /*109c0*/  IADD3.X R9, R2, R248, RZ, P0, !PT ;  /* 0x000000f802097210 */ /* 0x000fe400007fe4ff */
[----:B------:R-:W-:Y:S03]  /*109d0*/  IADD3 R6, P0, R0, R245, RZ ;  /* 0x000000f500067210 */ /* 0x000fe60007f1e0ff */
[----:B------:R2:W-:Y:S02]  /*109e0*/  LDGSTS.E.BYPASS.LTC128B.128 [R239+0xb100], [R8.64], !P6 ;  /* 0x0b10000008ef7fae */ /* 0x0005e4000f101d50 */
[----:B------:R-:W-:Y:S01]  /*109f0*/  IMAD.X R7, R2, 0x1, R246, P0 ;  /* 0x0000000102077824 */ /* 0x000fe200000e06f6 */
[----:B------:R-:W-:Y:S04]  /*10a00*/  IADD3 R4, P0, R0, R243, RZ ;  /* 0x000000f300047210 */ /* 0x000fe80007f1e0ff */
[----:B------:R2:W-:Y:S01]  /*10a10*/  LDGSTS.E.BYPASS.LTC128B.128 [R239+0xd100], [R6.64], !P5 ;  /* 0x0d10000006ef7fae */ /* 0x0005e2000e901d50 */
[----:B------:R-:W-:Y:S05]  /*10a20*/  IMAD.X R5, R2, 0x1, R244, P0 ;  /* 0x0000000102057824 */ /* 0x000fea00000e06f4 */
[----:B------:R2:W-:Y:S03]  /*10a30*/  LDGSTS.E.BYPASS.LTC128B.128 [R239+0xf100], [R4.64], !P4 ;  /* 0x0f10000004ef7fae */ /* 0x0005e6000e101d50 */
.L_x_1006:
[----:B--234-:R-:W-:Y:S01]  /*10a40*/  PLOP3.LUT P0, PT, PT, PT, UP2, 0x80, 0x0 ;  /* 0x000000000000781c */ /* 0x01cfe20003f0f028 */
[----:B------:R-:W2:Y:S01]  /*10a50*/  LDL R2, [R1+0xc] ;  /* 0x00000c0001027983 */ /* 0x000ea20000100800 */
[----:B------:R-:W-:Y:S03]  /*10a60*/  USHF.L.U32 UR4, UR21, 0x6, URZ ;  /* 0x0000000615047899 */ /* 0x000fe6000800063f */
[----:B------:R-:W3:Y:S03]  /*10a70*/  LDL R12, [R1+0x8] ;  /* 0x00000800010c7983 */ /* 0x000ee60000100800 */
[----:B------:R-:W-:Y:S01]  /*10a80*/  IMAD.U32 R5, RZ, RZ, UR4 ;  /* 0x00000004ff057e24 */ /* 0x000fe2000f8e00ff */
[----:B------:R-:W0:Y:S04]  /*10a90*/  LDGDEPBAR ;  /* 0x00000000000079af */ /* 0x000e280000000000 */
[----:B--2---:R-:W-:Y:S01]  /*10aa0*/  @P0 IMAD.HI.U32 R0, R2, c[0x0][0x2c8], RZ ;  /* 0x0000b20002000a27 */ /* 0x004fe200078e00ff */
[----:B------:R-:W-:Y:S03]  /*10ab0*/  PLOP3.LUT P0, PT, PT, PT, UP2, 0x80, 0x0 ;  /* 0x000000000000781c */ /* 0x000fe60003f0f028 */
[----:B------:R-:W-:Y:S02]  /*10ac0*/  IMAD.MOV.U32 R4, RZ, RZ, R2 ;  /* 0x000000ffff047224 */ /* 0x000fe400078e0002 */
[----:B------:R-:W-:Y:S08]  /*10ad0*/  IMAD.U32 R2, RZ, RZ, UR8 ;  /* 0x00000008ff027e24 */ /* 0x000ff0000f8e00ff */
[----:B------:R-:W-:Y:S02]  /*10ae0*/  @P0 SHF.R.U32.HI R4, RZ, c[0x0][0x2cc], R0 ;  /* 0x0000b300ff040a19 */ /* 0x000fe40000011600 */
[----:B------:R-:W-:Y:S02]  /*10af0*/  PLOP3.LUT P0, PT, PT, PT, UP1, 0x40, 0x0 ;  /* 0x000000000000781c */ /* 0x000fe40003f0e818 */
[----:B---3--:R-:W-:Y:S01]  /*10b00*/  IADD3 R0, -R12, 0x1, -R5 ;  /* 0x000000010c007810 */ /* 0x008fe20007ffe905 */
[----:B------:R-:W2:Y:S03]  /*10b10*/  SHFL.IDX PT, R3, R4, RZ, 0x1c1f ;  /* 0x001c1fff04037589 */ /* 0x000ea600000e0000 */
[----:B------:R-:W-:Y:S04]  /*10b20*/  IADD3 R0, R0, -c[0x0][0x168], R2 ;  /* 0x80005a0000007a10 */ /* 0x000fe80007ffe002 */
[C---:B------:R-:W-:Y:S02]  /*10b30*/  IADD3 R7, R0.reuse, c[0x0][0x328], RZ ;  /* 0x0000ca0000077a10 */ /* 0x040fe40007ffe0ff */
[----:B------:R-:W-:Y:S03]  /*10b40*/  IADD3 R6, R0, UR20, RZ ;  /* 0x0000001400067c10 */ /* 0x000fe6000fffe0ff */
[--C-:B--2---:R-:W-:Y:S02]  /*10b50*/  IMAD.IADD R2, R7, 0x1, R3.reuse ;  /* 0x0000000107027824 */ /* 0x104fe400078e0203 */
        /* <DEDUP_REMOVED lines=17> */
.L_x_1009:
[----:B------:R-:W-:Y:S04]  /*10c70*/  MOV R8, c[0x0][0x32c] ;  /* 0x0000cb0000087a02 */ /* 0x000fe80000000f00 */
[----:B------:R-:W-:Y:S11]  /*10c80*/  ISETP.NE.AND P0, PT, R8, 0x1, PT ;  /* 0x000000010800780c */ /* 0x000ff60003f05270 */
[----:B------:R-:W-:Y:S02]  /*10c90*/  @!UPT UIADD3 URZ, URZ, URZ, URZ ;  /* 0x0000003f3f3ff290 */ /* 0x000fe4000fffe03f */
[----:B------:R-:W-:Y:S05]  /*10ca0*/  @P0 IMAD.HI.U32 R8, R3, c[0x0][0x330], RZ ;  /* 0x0000cc0003080a27 */ /* 0x000fea00078e00ff */
[----:B------:R-:W-:Y:S02]  /*10cb0*/  @P0 SHF.R.U32.HI R3, RZ, c[0x0][0x334], R8 ;  /* 0x0000cd00ff030a19 */ /* 0x000fe40000011608 */
.L_x_1010:
[----:B------:R-:W-:Y:S05]  /*10cc0*/  BSYNC B0 ;  /* 0x0000000000007941 */ /* 0x000fea0003800000 */
.L_x_1008:
[----:B------:R-:W-:Y:S04]  /*10cd0*/  IMAD R3, R3, c[0x0][0x32c], -R5 ;  /* 0x0000cb0003037a24 */ /* 0x000fe800078e0a05 */
[----:B------:R-:W-:Y:S05]  /*10ce0*/  IMAD.IADD R3, R3, 0x1, -R12 ;  /* 0x0000000103037824 */ /* 0x000fea00078e0a0c */
[----:B------:R-:W-:Y:S02]  /*10cf0*/  IADD3 R8, R3, c[0x0][0x32c], RZ ;  /* 0x0000cb0003087a10 */ /* 0x000fe40007ffe0ff */
[----:B------:R-:W-:Y:S02]  /*10d00*/  IMNMX R0, R0, R3, !PT ;  /* 0x0000000300007217 */ /* 0x000fe40007800200 */
[----:B------:R-:W-:Y:S02]  /*10d10*/  IMNMX R2, R2, R8, PT ;  /* 0x0000000802027217 */ /* 0x000fe40003800200 */
.L_x_1007:
[----:B------:R-:W-:Y:S01]  /*10d20*/  UISETP.GT.AND UP0, UPT, UR21, -0x1, UPT ;  /* 0xffffffff1500788c */ /* 0x000fe2000bf04270 */
[----:B------:R-:W2:Y:S05]  /*10d30*/  SHFL.IDX PT, R3, R4, 0x1, 0x1c1f ;  /* 0x003c1f0004037f89 */ /* 0x000eaa00000e0000 */
        /* <DEDUP_REMOVED lines=47> */
[----:B-1----:R-:W-:Y:S02]  /*11030*/  FSEL R190, R24, -INF , !P0 ;  /* 0xff80000018be7808 */ /* 0x002fe40004000000 */
        /* <DEDUP_REMOVED lines=14> */
[--C-:B--2---:R-:W-:Y:S03]  /*11120*/  IMAD.IADD R0, R6, 0x1, R3.reuse ;  /* 0x0000000106007824 */ /* 0x104fe600078e0203 */
[----:B------:R-:W-:Y:S01]  /*11130*/  ISETP.LT.OR P0, PT, R2, 0x3a, P0 ;  /* 0x0000003a0200780c */ /* 0x000fe20000701670 */
[----:B------:R-:W-:Y:S03]  /*11140*/  IMAD.IADD R2, R7, 0x1, R3 ;  /* 0x0000000107027824 */ /* 0x000fe600078e0203 */
[----:B------:R-:W-:Y:S02]  /*11150*/  FSEL R200, R20, -INF , !P0 ;  /* 0xff80000014c87808 */ /* 0x000fe40004000000 */
[----:B------:R-:W-:Y:S11]  /*11160*/  PLOP3.LUT P0, PT, PT, PT, UP1, 0x40, 0x0 ;  /* 0x000000000000781c */ /* 0x000ff60003f0e818 */
[----:B------:R-:W-:Y:S02]  /*11170*/  @!UPT UIADD3 URZ, URZ, URZ, URZ ;  /* 0x0000003f3f3ff290 */ /* 0x000fe4000fffe03f */
        /* <DEDUP_REMOVED lines=16> */
.L_x_1013:
[----:B------:R-:W-:Y:S04]  /*11280*/  MOV R4, c[0x0][0x32c] ;  /* 0x0000cb0000047a02 */ /* 0x000fe80000000f00 */
[----:B------:R-:W-:Y:S11]  /*11290*/  ISETP.NE.AND P0, PT, R4, 0x1, PT ;  /* 0x000000010400780c */ /* 0x000ff60003f05270 */
[----:B------:R-:W-:Y:S02]  /*112a0*/  @!UPT UIADD3 URZ, URZ, URZ, URZ ;  /* 0x0000003f3f3ff290 */ /* 0x000fe4000fffe03f */
[----:B------:R-:W-:Y:S05]  /*112b0*/  @P0 IMAD.HI.U32 R4, R3, c[0x0][0x330], RZ ;  /* 0x0000cc0003040a27 */ /* 0x000fea00078e00ff */
[----:B------:R-:W-:Y:S02]  /*112c0*/  @P0 SHF.R.U32.HI R3, RZ, c[0x0][0x334], R4 ;  /* 0x0000cd00ff030a19 */ /* 0x000fe40000011604 */
.L_x_1014:
[----:B------:R-:W-:Y:S05]  /*112d0*/  BSYNC B0 ;  /* 0x0000000000007941 */ /* 0x000fea0003800000 */
.L_x_1012:
[----:B------:R-:W-:Y:S04]  /*112e0*/  IMAD R5, R3, c[0x0][0x32c], -R5 ;  /* 0x0000cb0003057a24 */ /* 0x000fe800078e0a05 */
[----:B------:R-:W-:Y:S05]  /*112f0*/  IMAD.IADD R5, R5, 0x1, -R12 ;  /* 0x0000000105057824 */ /* 0x000fea00078e0a0c */
[----:B------:R-:W-:Y:S02]  /*11300*/  IADD3 R3, R5, c[0x0][0x32c], RZ ;  /* 0x0000cb0005037a10 */ /* 0x000fe40007ffe0ff */
[----:B------:R-:W-:Y:S02]  /*11310*/  IMNMX R0, R0, R5, !PT ;  /* 0x0000000500007217 */ /* 0x000fe40007800200 */
[----:B------:R-:W-:Y:S02]  /*11320*/  IMNMX R2, R2, R3, PT ;  /* 0x0000000302027217 */ /* 0x000fe40003800200 */
.L_x_1011:
        /* <DEDUP_REMOVED lines=148> */
[C---:B------:R-:W-:Y:S02]  /*11c70*/  FMUL.FTZ R32, R2.reuse, R168 ;  /* 0x000000a802207220 */ /* 0x040fe40000410000 */
[C---:B------:R-:W-:Y:S01]  /*11c80*/  FMUL.FTZ R33, R2.reuse, R169 ;  /* 0x000000a902217220 */ /* 0x040fe20000410000 */
[----:B------:R-:W3:Y:S01]  /*11c90*/  MUFU.EX2 R201, R7 ;  /* 0x0000000700c97308 */ /* 0x000ee20000000800 */
[C---:B------:R-:W-:Y:S02]  /*11ca0*/  FMUL.FTZ R36, R2.reuse, R36 ;  /* 0x0000002402247220 */ /* 0x040fe40000410000 */
[C---:B------:R-:W-:Y:S01]  /*11cb0*/  FMUL.FTZ R37, R2.reuse, R37 ;  /* 0x0000002502257220 */ /* 0x040fe20000410000 */
[----:B-1----:R-:W-:Y:S01]  /*11cc0*/  F2FP.BF16.PACK_AB R137, R203, R204 ;  /* 0x000000cccb89723e */ /* 0x002fe200000010ff */
[C---:B------:R-:W-:Y:S02]  /*11cd0*/  FMUL.FTZ R40, R2.reuse, R40 ;  /* 0x0000002802287220 */ /* 0x040fe40000410000 */
[C---:B------:R-:W-:Y:S02]  /*11ce0*/  FMUL.FTZ R41, R2.reuse, R41 ;  /* 0x0000002902297220 */ /* 0x040fe40000410000 */
[C---:B------:R-:W-:Y:S01]  /*11cf0*/  FMUL.FTZ R44, R2.reuse, R44 ;  /* 0x0000002c022c7220 */ /* 0x040fe20000410000 */
        /* <DEDUP_REMOVED lines=8> */
[C---:B------:R-:W-:Y:S01]  /*11d80*/  FMUL.FTZ R56, R2.reuse, R56 ;  /* 0x0000003802387220 */ /* 0x040fe20000410000 */
        /* <DEDUP_REMOVED lines=22> */
[C---:B------:R-:W-:Y:S01]  /*11ef0*/  FMUL.FTZ R27, R0.reuse, R163 ;  /* 0x000000a3001b7220 */ /* 0x040fe20000410000 */
[----:B------:R-:W4:Y:S01]  /*11f00*/  LDSM.16.MT88.4 R148, [R214+0x2100] ;  /* 0x00210000d694783b */ /* 0x000f220000004200 */
[C---:B------:R-:W-:Y:S01]  /*11f10*/  FMUL.FTZ R34, R0.reuse, R170 ;  /* 0x000000aa00227220 */ /* 0x040fe20000410000 */
[C---:B------:R-:W-:Y:S03]  /*11f20*/  HMMA.16816.F32.BF16 R12, R136.reuse, R20, R12 ;  /* 0x00000014880c723c */ /* 0x040fe6000004180c */
[----:B------:R-:W-:Y:S02]  /*11f30*/  FMUL.FTZ R35, R0, R171 ;  /* 0x000000ab00237220 */ /* 0x000fe40000410000 */
[--C-:B--2---:R-:W-:Y:S01]  /*11f40*/  FFMA.FTZ R134, R174, c[0x0][0x2d0], -R176.reuse ;  /* 0x0000b400ae867a23 */ /* 0x104fe200000108b0 */
[----:B------:R-:W-:Y:S01]  /*11f50*/  LDSM.16.MT88.4 R160, [R214+0x2900] ;  /* 0x00290000d6a0783b */ /* 0x000fe20000004200 */
[C---:B------:R-:W-:Y:S01]  /*11f60*/  FMUL.FTZ R20, R2.reuse, R156 ;  /* 0x0000009c02147220 */ /* 0x040fe20000410000 */
[C---:B------:R-:W-:Y:S01]  /*11f70*/  HMMA.16816.F32.BF16 R16, R136.reuse, R22, R16 ;  /* 0x000000168810723c */ /* 0x040fe20000041810 */
[----:B------:R2:W5:Y:S03]  /*11f80*/  MUFU.EX2 R209, R134 ;  /* 0x0000008600d17308 */ /* 0x0005660000000800 */
[----:B------:R-:W-:Y:S02]  /*11f90*/  FMUL.FTZ R21, R2, R157 ;  /* 0x0000009d02157220 */ /* 0x000fe40000410000 */
[C---:B------:R-:W-:Y:S01]  /*11fa0*/  FMUL.FTZ R38, R0.reuse, R38 ;  /* 0x0000002600267220 */ /* 0x040fe20000410000 */
[----:B------:R-:W-:Y:S01]  /*11fb0*/  LDSM.16.MT88.4 R168, [R213+0x4900] ;  /* 0x00490000d5a8783b */ /* 0x000fe20000004200 */
[C---:B------:R-:W-:Y:S04]  /*11fc0*/  FMUL.FTZ R22, R0.reuse, R158 ;  /* 0x0000009e00167220 */ /* 0x040fe80000410000 */
[C---:B------:R-:W-:Y:S02]  /*11fd0*/  FMUL.FTZ R23, R0.reuse, R159 ;  /* 0x0000009f00177220 */ /* 0x040fe40000410000 */
[C---:B------:R-:W-:Y:S01]  /*11fe0*/  FMUL.FTZ R39, R0.reuse, R39 ;  /* 0x0000002700277220 */ /* 0x040fe20000410000 */
[----:B------:R-:W-:Y:S01]  /*11ff0*/  LDSM.16.MT88.4 R156, [R213+0x2900] ;  /* 0x00290000d59c783b */ /* 0x000fe20000004200 */
[C---:B------:R-:W-:Y:S02]  /*12000*/  FMUL.FTZ R42, R0.reuse, R42 ;  /* 0x0000002a002a7220 */ /* 0x040fe40000410000 */
[C---:B------:R-:W-:Y:S01]  /*12010*/  FMUL.FTZ R43, R0.reuse, R43 ;  /* 0x0000002b002b7220 */ /* 0x040fe20000410000 */
[C---:B------:R-:W-:Y:S03]  /*12020*/  HMMA.16816.F32.BF16 R20, R136.reuse, R28, R20 ;  /* 0x0000001c8814723c */ /* 0x040fe60000041814 */
[C---:B------:R-:W-:Y:S02]  /*12030*/  FMUL.FTZ R46, R0.reuse, R46 ;  /* 0x0000002e002e7220 */ /* 0x040fe40000410000 */
[----:B------:R-:W-:Y:S02]  /*12040*/  FMUL.FTZ R47, R0, R47 ;  /* 0x0000002f002f7220 */ /* 0x000fe40000410000 */
[C---:B------:R-:W-:Y:S01]  /*12050*/  FMUL.FTZ R28, R2.reuse, R164 ;  /* 0x000000a4021c7220 */ /* 0x040fe20000410000 */
[C---:B------:R-:W-:Y:S04]  /*12060*/  HMMA.16816.F32.BF16 R24, R136.reuse, R30, R24 ;  /* 0x0000001e8818723c */ /* 0x040fe80000041818 */
[----:B------:R-:W-:Y:S02]  /*12070*/  FMUL.FTZ R29, R2, R165 ;  /* 0x000000a5021d7220 */ /* 0x000fe40000410000 */
[--C-:B--2---:R-:W-:Y:S02]  /*12080*/  FFMA.FTZ R134, R173, c[0x0][0x2d0], -R176.reuse ;  /* 0x0000b400ad867a23 */ /* 0x104fe400000108b0 */
[C---:B------:R-:W-:Y:S01]  /*12090*/  FMUL.FTZ R30, R0.reuse, R166 ;  /* 0x000000a6001e7220 */ /* 0x040fe20000410000 */
[----:B------:R-:W-:Y:S01]  /*120a0*/  LDSM.16.MT88.4 R172, [R214+0x4900] ;  /* 0x00490000d6ac783b */ /* 0x000fe20000004200 */
[----:B------:R2:W-:Y:S02]  /*120b0*/  MUFU.EX2 R208, R134 ;  /* 0x0000008600d07308 */ /* 0x0005e40000000800 */
[C---:B------:R-:W-:Y:S02]  /*120c0*/  FMUL.FTZ R31, R0.reuse, R167 ;  /* 0x000000a7001f7220 */ /* 0x040fe40000410000 */
[C---:B------:R-:W-:Y:S02]  /*120d0*/  FMUL.FTZ R50, R0.reuse, R50 ;  /* 0x0000003200327220 */ /* 0x040fe40000410000 */
[C---:B------:R-:W-:Y:S01]  /*120e0*/  FMUL.FTZ R51, R0.reuse, R51 ;  /* 0x0000003300337220 */ /* 0x040fe20000410000 */
[----:B------:R-:W-:Y:S01]  /*120f0*/  LDSM.16.MT88.4 R164, [R216+0x2900] ;  /* 0x00290000d8a4783b */ /* 0x000fe20000004200 */
        /* <DEDUP_REMOVED lines=11> */
[----:B------:R-:W-:Y:S02]  /*121b0*/  FMUL.FTZ R67, R0, R67 ;  /* 0x0000004300437220 */ /* 0x000fe40000410000 */
[C---:B------:R-:W-:Y:S01]  /*121c0*/  HMMA.16816.F32.BF16 R40, R136.reuse, R146, R40 ;  /* 0x000000928828723c */ /* 0x040fe20000041828 */
[----:B------:R-:W3:Y:S03]  /*121d0*/  LDSM.16.MT88.4 R144, [R215+0x2100] ;  /* 0x00210000d790783b */ /* 0x000ee60000004200 */
[C---:B------:R-:W-:Y:S02]  /*121e0*/  FMUL.FTZ R68, R2.reuse, R68 ;  /* 0x0000004402447220 */ /* 0x040fe40000410000 */
[----:B------:R-:W-:Y:S02]  /*121f0*/  FMUL.FTZ R69, R2, R69 ;  /* 0x0000004502457220 */ /* 0x000fe40000410000 */
[C---:B----4-:R-:W-:Y:S04]  /*12200*/  HMMA.16816.F32.BF16 R44, R136.reuse, R148, R44 ;  /* 0x00000094882c723c */ /* 0x050fe8000004182c */
[C---:B------:R-:W-:Y:S02]  /*12210*/  FMUL.FTZ R70, R0.reuse, R70 ;  /* 0x0000004600467220 */ /* 0x040fe40000410000 */
[----:B------:R-:W-:Y:S02]  /*12220*/  FMUL.FTZ R71, R0, R71 ;  /* 0x0000004700477220 */ /* 0x000fe40000410000 */
[C---:B------:R-:W-:Y:S01]  /*12230*/  HMMA.16816.F32.BF16 R48, R136.reuse, R150, R48 ;  /* 0x000000968830723c */ /* 0x040fe20000041830 */
[----:B------:R-:W4:Y:S03]  /*12240*/  LDSM.16.MT88.4 R148, [R213+0x4100] ;  /* 0x00410000d594783b */ /* 0x000f260000004200 */
[C---:B------:R-:W-:Y:S02]  /*12250*/  FMUL.FTZ R72, R2.reuse, R72 ;  /* 0x0000004802487220 */ /* 0x040fe40000410000 */
[----:B------:R-:W-:Y:S02]  /*12260*/  FMUL.FTZ R73, R2, R73 ;  /* 0x0000004902497220 */ /* 0x000fe40000410000 */
[C---:B------:R-:W-:Y:S01]  /*12270*/  FMUL.FTZ R74, R0.reuse, R74 ;  /* 0x0000004a004a7220 */ /* 0x040fe20000410000 */
[C---:B-1----:R-:W-:Y:S03]  /*12280*/  HMMA.16816.F32.BF16 R52, R136.reuse, R140, R52 ;  /* 0x0000008c8834723c */ /* 0x042fe60000041834 */
[----:B------:R-:W-:Y:S02]  /*12290*/  FMUL.FTZ R75, R0, R75 ;  /* 0x0000004b004b7220 */ /* 0x000fe40000410000 */
[C---:B------:R-:W-:Y:S02]  /*122a0*/  FMUL.FTZ R76, R2.reuse, R76 ;  /* 0x0000004c024c7220 */ /* 0x040fe40000410000 */
[----:B------:R-:W-:Y:S01]  /*122b0*/  FMUL.FTZ R77, R2, R77 ;  /* 0x0000004d024d7220 */ /* 0x000fe20000410000 */
[C---:B------:R-:W-:Y:S01]  /*122c0*/  HMMA.16816.F32.BF16 R56, R136.reuse, R142, R56 ;  /* 0x0000008e8838723c */ /* 0x040fe20000041838 */
[----:B------:R-:W1:Y:S03]  /*122d0*/  LDSM.16.MT88.4 R140, [R214+0x4100] ;  /* 0x00410000d68c783b */ /* 0x000e660000004200 */
[C---:B------:R-:W-:Y:S02]  /*122e0*/  FMUL.FTZ R78, R0.reuse, R78 ;  /* 0x0000004e004e7220 */ /* 0x040fe40000410000 */
[----:B------:R-:W-:Y:S02]  /*122f0*/  FMUL.FTZ R79, R0, R79 ;  /* 0x0000004f004f7220 */ /* 0x000fe40000410000 */
[C---:B---3--:R-:W-:Y:S04]  /*12300*/  HMMA.16816.F32.BF16 R60, R136.reuse, R144, R60 ;  /* 0x00000090883c723c */ /* 0x048fe8000004183c */
[--C-:B--2---:R-:W-:Y:S01]  /*12310*/  FFMA.FTZ R134, R178, c[0x0][0x2d0], -R176.reuse ;  /* 0x0000b400b2867a23 */ /* 0x104fe200000108b0 */
[----:B------:R-:W-:Y:S01]  /*12320*/  MOV R178, R192 ;  /* 0x000000c000b27202 */ /* 0x000fe20000000f00 */
[C---:B------:R-:W-:Y:S02]  /*12330*/  FMUL.FTZ R80, R2.reuse, R80 ;  /* 0x0000005002507220 */ /* 0x040fe40000410000 */
[C---:B------:R-:W-:Y:S01]  /*12340*/  HMMA.16816.F32.BF16 R64, R136.reuse, R146, R64 ;  /* 0x000000928840723c */ /* 0x040fe20000041840 */
[----:B------:R2:W3:Y:S01]  /*12350*/  MUFU.EX2 R207, R134 ;  /* 0x0000008600cf7308 */ /* 0x0004e20000000800 */
[----:B------:R-:W3:Y:S02]  /*12360*/  LDSM.16.MT88.4 R144, [R216+0x4100] ;  /* 0x00410000d890783b */ /* 0x000ee40000004200 */
[----:B------:R-:W-:Y:S02]  /*12370*/  FMUL.FTZ R81, R2, R81 ;  /* 0x0000005102517220 */ /* 0x000fe40000410000 */
[C---:B------:R-:W-:Y:S02]  /*12380*/  FMUL.FTZ R82, R0.reuse, R82 ;  /* 0x0000005200527220 */ /* 0x040fe40000410000 */
[C---:B----4-:R-:W-:Y:S04]  /*12390*/  HMMA.16816.F32.BF16 R68, R136.reuse, R148, R68 ;  /* 0x000000948844723c */ /* 0x050fe80000041844 */
[----:B------:R-:W-:Y:S02]  /*123a0*/  FMUL.FTZ R83, R0, R83 ;  /* 0x0000005300537220 */ /* 0x000fe40000410000 */
[C---:B------:R-:W-:Y:S02]  /*123b0*/  FMUL.FTZ R84, R2.reuse, R84 ;  /* 0x0000005402547220 */ /* 0x040fe40000410000 */
[C---:B------:R-:W-:Y:S01]  /*123c0*/  HMMA.16816.F32.BF16 R72, R136.reuse, R150, R72 ;  /* 0x000000968848723c */ /* 0x040fe20000041848 */
[----:B------:R-:W4:Y:S03]  /*123d0*/  LDSM.16.MT88.4 R148, [R215+0x4100] ;  /* 0x00410000d794783b */ /* 0x000f260000004200 */
[----:B------:R-:W-:Y:S02]  /*123e0*/  FMUL.FTZ R85, R2, R85 ;  /* 0x0000005502557220 */ /* 0x000fe40000410000 */
[C---:B------:R-:W-:Y:S02]  /*123f0*/  FMUL.FTZ R86, R0.reuse, R86 ;  /* 0x0000005600567220 */ /* 0x040fe40000410000 */
[----:B------:R-:W-:Y:S01]  /*12400*/  FMUL.FTZ R87, R0, R87 ;  /* 0x0000005700577220 */ /* 0x000fe20000410000 */
[C---:B-1----:R-:W-:Y:S03]  /*12410*/  HMMA.16816.F32.BF16 R76, R136.reuse, R140, R76 ;  /* 0x0000008c884c723c */ /* 0x042fe6000004184c */
[--C-:B--2---:R-:W-:Y:S01]  /*12420*/  FFMA.FTZ R134, R180, c[0x0][0x2d0], -R133.reuse ;  /* 0x0000b400b4867a23 */ /* 0x104fe20000010885 */
[----:B------:R-:W-:Y:S01]  /*12430*/  MOV R180, R191 ;  /* 0x000000bf00b47202 */ /* 0x000fe20000000f00 */
[C---:B------:R-:W-:Y:S02]  /*12440*/  FMUL.FTZ R88, R2.reuse, R88 ;  /* 0x0000005802587220 */ /* 0x040fe40000410000 */
[----:B------:R1:W-:Y:S01]  /*12450*/  MUFU.EX2 R193, R134 ;  /* 0x0000008600c17308 */ /* 0x0003e20000000800 */
[C---:B------:R-:W-:Y:S01]  /*12460*/  HMMA.16816.F32.BF16 R80, R136.reuse, R142, R80 ;  /* 0x0000008e8850723c */ /* 0x040fe20000041850 */
[----:B------:R-:W2:Y:S03]  /*12470*/  LDSM.16.MT88.4 R140, [R213+0x6100] ;  /* 0x00610000d58c783b */ /* 0x000ea60000004200 */
[----:B------:R-:W-:Y:S02]  /*12480*/  FMUL.FTZ R89, R2, R89 ;  /* 0x0000005902597220 */ /* 0x000fe40000410000 */
[C---:B------:R-:W-:Y:S02]  /*12490*/  FMUL.FTZ R90, R0.reuse, R90 ;  /* 0x0000005a005a7220 */ /* 0x040fe40000410000 */
[----:B------:R-:W-:Y:S01]  /*124a0*/  FMUL.FTZ R91, R0, R91 ;  /* 0x0000005b005b7220 */ /* 0x000fe20000410000 */
[C---:B---3--:R-:W-:Y:S03]  /*124b0*/  HMMA.16816.F32.BF16 R84, R136.reuse, R144, R84 ;  /* 0x000000908854723c */ /* 0x048fe60000041854 */
[C---:B------:R-:W-:Y:S02]  /*124c0*/  FMUL.FTZ R92, R2.reuse, R92 ;  /* 0x0000005c025c7220 */ /* 0x040fe40000410000 */
[----:B------:R-:W-:Y:S02]  /*124d0*/  FMUL.FTZ R93, R2, R93 ;  /* 0x0000005d025d7220 */ /* 0x000fe40000410000 */
[C---:B------:R-:W-:Y:S01]  /*124e0*/  FMUL.FTZ R94, R0.reuse, R94 ;  /* 0x0000005e005e7220 */ /* 0x040fe20000410000 */
[C---:B------:R-:W-:Y:S01]  /*124f0*/  HMMA.16816.F32.BF16 R88, R136.reuse, R146, R88 ;  /* 0x000000928858723c */ /* 0x040fe20000041858 */
[----:B------:R-:W3:Y:S03]  /*12500*/  LDSM.16.MT88.4 R144, [R214+0x6100] ;  /* 0x00610000d690783b */ /* 0x000ee60000004200 */
[----:B------:R-:W-:Y:S02]  /*12510*/  FMUL.FTZ R95, R0, R95 ;  /* 0x0000005f005f7220 */ /* 0x000fe40000410000 */
[--C-:B-1----:R-:W-:Y:S02]  /*12520*/  FFMA.FTZ R134, R179, c[0x0][0x2d0], -R133.reuse ;  /* 0x0000b400b3867a23 */ /* 0x102fe40000010885 */
[C---:B------:R-:W-:Y:S02]  /*12530*/  FMUL.FTZ R96, R2.reuse, R96 ;  /* 0x0000006002607220 */ /* 0x040fe40000410000 */
[----:B------:R1:W1:Y:S01]  /*12540*/  MUFU.EX2 R192, R134 ;  /* 0x0000008600c07308 */ /* 0x0002620000000800 */
[C---:B----4-:R-:W-:Y:S03]  /*12550*/  HMMA.16816.F32.BF16 R92, R136.reuse, R148, R92 ;  /* 0x00000094885c723c */ /* 0x050fe6000004185c */
[----:B------:R-:W-:Y:S02]  /*12560*/  FMUL.FTZ R97, R2, R97 ;  /* 0x0000006102617220 */ /* 0x000fe40000410000 */
[C---:B------:R-:W-:Y:S02]  /*12570*/  FMUL.FTZ R98, R0.reuse, R98 ;  /* 0x0000006200627220 */ /* 0x040fe40000410000 */
[----:B------:R-:W-:Y:S02]  /*12580*/  FMUL.FTZ R99, R0, R99 ;  /* 0x0000006300637220 */ /* 0x000fe40000410000 */
[C---:B------:R-:W-:Y:S03]  /*12590*/  FMUL.FTZ R100, R2.reuse, R100 ;  /* 0x0000006402647220 */ /* 0x040fe60000410000 */
[----:B------:R-:W-:Y:S02]  /*125a0*/  FMUL.FTZ R101, R2, R101 ;  /* 0x0000006502657220 */ /* 0x000fe40000410000 */
[C---:B------:R-:W-:Y:S01]  /*125b0*/  HMMA.16816.F32.BF16 R96, R136.reuse, R150, R96 ;  /* 0x000000968860723c */ /* 0x040fe20000041860 */
[----:B------:R-:W4:Y:S02]  /*125c0*/  LDSM.16.MT88.4 R148, [R216+0x6100] ;  /* 0x00610000d894783b */ /* 0x000f240000004200 */
[C---:B------:R-:W-:Y:S02]  /*125d0*/  FMUL.FTZ R102, R0.reuse, R102 ;  /* 0x0000006600667220 */ /* 0x040fe40000410000 */
[----:B------:R-:W-:Y:S02]  /*125e0*/  FMUL.FTZ R103, R0, R103 ;  /* 0x0000006700677220 */ /* 0x000fe40000410000 */
[C---:B------:R-:W-:Y:S02]  /*125f0*/  FMUL.FTZ R104, R2.reuse, R104 ;  /* 0x0000006802687220 */ /* 0x040fe40000410000 */
[----:B------:R-:W-:Y:S03]  /*12600*/  FMUL.FTZ R105, R2, R105 ;  /* 0x0000006902697220 */ /* 0x000fe60000410000 */
[C---:B--2---:R-:W-:Y:S03]  /*12610*/  HMMA.16816.F32.BF16 R100, R136.reuse, R140, R100 ;  /* 0x0000008c8864723c */ /* 0x044fe60000041864 */
[C---:B------:R-:W-:Y:S02]  /*12620*/  FMUL.FTZ R106, R0.reuse, R106 ;  /* 0x0000006a006a7220 */ /* 0x040fe40000410000 */
[----:B------:R-:W-:Y:S02]  /*12630*/  FMUL.FTZ R107, R0, R107 ;  /* 0x0000006b006b7220 */ /* 0x000fe40000410000 */
[--C-:B-1----:R-:W-:Y:S02]  /*12640*/  FFMA.FTZ R134, R177, c[0x0][0x2d0], -R133.reuse ;  /* 0x0000b400b1867a23 */ /* 0x102fe40000010885 */
[C---:B------:R-:W-:Y:S02]  /*12650*/  FMUL.FTZ R108, R2.reuse, R108 ;  /* 0x0000006c026c7220 */ /* 0x040fe40000410000 */
[----:B------:R1:W-:Y:S01]  /*12660*/  MUFU.EX2 R191, R134 ;  /* 0x0000008600bf7308 */ /* 0x0003e20000000800 */
[C---:B------:R-:W-:Y:S01]  /*12670*/  HMMA.16816.F32.BF16 R104, R136.reuse, R142, R104 ;  /* 0x0000008e8868723c */ /* 0x040fe20000041868 */
[----:B------:R-:W2:Y:S02]  /*12680*/  LDSM.16.MT88.4 R140, [R215+0x6100] ;  /* 0x00610000d78c783b */ /* 0x000ea40000004200 */
[----:B------:R-:W-:Y:S02]  /*12690*/  FMUL.FTZ R109, R2, R109 ;  /* 0x0000006d026d7220 */ /* 0x000fe40000410000 */
[C---:B------:R-:W-:Y:S02]  /*126a0*/  FMUL.FTZ R110, R0.reuse, R110 ;  /* 0x0000006e006e7220 */ /* 0x040fe40000410000 */
[----:B------:R-:W-:Y:S02]  /*126b0*/  FMUL.FTZ R111, R0, R111 ;  /* 0x0000006f006f7220 */ /* 0x000fe40000410000 */
[C---:B------:R-:W-:Y:S03]  /*126c0*/  FMUL.FTZ R112, R2.reuse, R112 ;  /* 0x0000007002707220 */ /* 0x040fe60000410000 */
[----:B------:R-:W-:Y:S02]  /*126d0*/  FMUL.FTZ R113, R2, R113 ;  /* 0x0000007102717220 */ /* 0x000fe40000410000 */
        /* <DEDUP_REMOVED lines=11> */
[C---:B----4-:R-:W-:Y:S03]  /*12790*/  HMMA.16816.F32.BF16 R116, R136.reuse, R148, R116 ;  /* 0x000000948874723c */ /* 0x050fe60000041874 */
[C---:B------:R-:W-:Y:S02]  /*127a0*/  FMUL.FTZ R122, R0.reuse, R122 ;  /* 0x0000007a007a7220 */ /* 0x040fe40000410000 */
[----:B------:R-:W-:Y:S02]  /*127b0*/  FMUL.FTZ R123, R0, R123 ;  /* 0x0000007b007b7220 */ /* 0x000fe40000410000 */
[--C-:B-1----:R-:W-:Y:S02]  /*127c0*/  FFMA.FTZ R134, R181, c[0x0][0x2d0], -R133.reuse ;  /* 0x0000b400b5867a23 */ /* 0x102fe40000010885 */
[C---:B------:R-:W-:Y:S02]  /*127d0*/  FMUL.FTZ R124, R2.reuse, R124 ;  /* 0x0000007c027c7220 */ /* 0x040fe40000410000 */
[----:B------:R1:W4:Y:S01]  /*127e0*/  MUFU.EX2 R187, R134 ;  /* 0x0000008600bb7308 */ /* 0x0003220000000800 */
[C---:B------:R-:W-:Y:S01]  /*127f0*/  HMMA.16816.F32.BF16 R120, R136.reuse, R150, R120 ;  /* 0x000000968878723c */ /* 0x040fe20000041878 */
[----:B------:R-:W3:Y:S02]  /*12800*/  LDSM.16.MT88.4 R148, [R214+0x900] ;  /* 0x00090000d694783b */ /* 0x000ee40000004200 */
        /* <DEDUP_REMOVED lines=8> */
[--C-:B-1----:R-:W-:Y:S05]  /*12890*/  FFMA.FTZ R134, R182, c[0x0][0x2d0], -R176.reuse ;  /* 0x0000b400b6867a23 */ /* 0x102fea00000108b0 */
[----:B------:R-:W-:Y:S01]  /*128a0*/  HMMA.16816.F32.BF16 R128, R136, R142, R128 ;  /* 0x0000008e8880723c */ /* 0x000fe20000041880 */
[----:B------:R-:W1:Y:S01]  /*128b0*/  LDSM.16.MT88.4 R140, [R215+0x900] ;  /* 0x00090000d78c783b */ /* 0x000e620000004200 */
[----:B------:R2:W-:Y:S05]  /*128c0*/  MUFU.EX2 R206, R134 ;  /* 0x0000008600ce7308 */ /* 0x0005ea0000000800 */
[----:B-----5:R-:W-:Y:S02]  /*128d0*/  F2FP.BF16.PACK_AB R136, R209, R210 ;  /* 0x000000d2d188723e */ /* 0x020fe400000010ff */
[----:B------:R-:W-:Y:S03]  /*128e0*/  F2FP.BF16.PACK_AB R138, R207, R208 ;  /* 0x000000d0cf8a723e */ /* 0x000fe600000010ff */
[----:B------:R-:W-:Y:S02]  /*128f0*/  F2FP.BF16.PACK_AB R137, R192, R193 ;  /* 0x000000c1c089723e */ /* 0x000fe400000010ff */
[----:B----4-:R-:W-:Y:S07]  /*12900*/  F2FP.BF16.PACK_AB R139, R187, R191 ;  /* 0x000000bfbb8b723e */ /* 0x010fee00000010ff */
[C---:B---3--:R-:W-:Y:S03]  /*12910*/  HMMA.16816.F32.BF16 R4, R136.reuse, R144, R4 ;  /* 0x000000908804723c */ /* 0x048fe60000041804 */
[--C-:B--2---:R-:W-:Y:S05]  /*12920*/  FFMA.FTZ R134, R188, c[0x0][0x2d0], -R176.reuse ;  /* 0x0000b400bc867a23 */ /* 0x104fea00000108b0 */
[C---:B------:R-:W-:Y:S01]  /*12930*/  HMMA.16816.F32.BF16 R8, R136.reuse, R146, R8 ;  /* 0x000000928808723c */ /* 0x040fe20000041808 */
[----:B------:R-:W2:Y:S01]  /*12940*/  LDSM.16.MT88.4 R144, [R215+0x2900] ;  /* 0x00290000d790783b */ /* 0x000ea20000004200 */
[----:B------:R3:W4:Y:S06]  /*12950*/  MUFU.EX2 R205, R134 ;  /* 0x0000008600cd7308 */ /* 0x00072c0000000800 */
[C---:B------:R-:W-:Y:S08]  /*12960*/  HMMA.16816.F32.BF16 R12, R136.reuse, R148, R12 ;  /* 0x00000094880c723c */ /* 0x040ff0000004180c */
[C---:B------:R-:W-:Y:S01]  /*12970*/  HMMA.16816.F32.BF16 R16, R136.reuse, R150, R16 ;  /* 0x000000968810723c */ /* 0x040fe20000041810 */
[----:B------:R-:W5:Y:S07]  /*12980*/  LDSM.16.MT88.4 R148, [R216+0x4900] ;  /* 0x00490000d894783b */ /* 0x000f6e0000004200 */
[C---:B------:R-:W-:Y:S04]  /*12990*/  HMMA.16816.F32.BF16 R20, R136.reuse, R152, R20 ;  /* 0x000000988814723c */ /* 0x040fe80000041814 */
[--C-:B---3--:R-:W-:Y:S04]  /*129a0*/  FFMA.FTZ R134, R189, c[0x0][0x2d0], -R176.reuse ;  /* 0x0000b400bd867a23 */ /* 0x108fe800000108b0 */
[C---:B------:R-:W-:Y:S01]  /*129b0*/  HMMA.16816.F32.BF16 R24, R136.reuse, R154, R24 ;  /* 0x0000009a8818723c */ /* 0x040fe20000041818 */
[----:B------:R-:W-:Y:S01]  /*129c0*/  LDSM.16.MT88.4 R152, [R214+0x6900] ;  /* 0x00690000d698783b */ /* 0x000fe20000004200 */
[----:B------:R3:W-:Y:S06]  /*129d0*/  MUFU.EX2 R189, R134 ;  /* 0x0000008600bd7308 */ /* 0x0007ec0000000800 */
[C---:B-1----:R-:W-:Y:S08]  /*129e0*/  HMMA.16816.F32.BF16 R28, R136.reuse, R140, R28 ;  /* 0x0000008c881c723c */ /* 0x042ff0000004181c */
[C---:B------:R-:W-:Y:S01]  /*129f0*/  HMMA.16816.F32.BF16 R32, R136.reuse, R142, R32 ;  /* 0x0000008e8820723c */ /* 0x040fe20000041820 */
[----:B------:R-:W1:Y:S07]  /*12a00*/  LDSM.16.MT88.4 R140, [R215+0x4900] ;  /* 0x00490000d78c783b */ /* 0x000e6e0000004200 */
[C---:B------:R-:W-:Y:S04]  /*12a10*/  HMMA.16816.F32.BF16 R36, R136.reuse, R156, R36 ;  /* 0x0000009c8824723c */ /* 0x040fe80000041824 */
[--C-:B---3--:R-:W-:Y:S01]  /*12a20*/  FFMA.FTZ R134, R190, c[0x0][0x2d0], -R176.reuse ;  /* 0x0000b400be867a23 */ /* 0x108fe200000108b0 */
[----:B------:R-:W-:Y:S02]  /*12a30*/  MOV R190, R180 ;  /* 0x000000b400be7202 */ /* 0x000fe40000000f00 */
[--C-:B------:R-:W-:Y:S01]  /*12a40*/  FFMA.FTZ R156, R183, c[0x0][0x2d0], -R133.reuse ;  /* 0x0000b400b79c7a23 */ /* 0x100fe20000010885 */
[C---:B------:R-:W-:Y:S01]  /*12a50*/  HMMA.16816.F32.BF16 R40, R136.reuse, R158, R40 ;  /* 0x0000009e8828723c */ /* 0x040fe20000041828 */
[----:B------:R3:W1:Y:S07]  /*12a60*/  MUFU.EX2 R188, R134 ;  /* 0x0000008600bc7308 */ /* 0x00066e0000000800 */
[C---:B------:R-:W-:Y:S03]  /*12a70*/  HMMA.16816.F32.BF16 R44, R136.reuse, R160, R44 ;  /* 0x000000a0882c723c */ /* 0x040fe6000004182c */
[----:B------:R1:W-:Y:S05]  /*12a80*/  MUFU.EX2 R181, R156 ;  /* 0x0000009c00b57308 */ /* 0x0003ea0000000800 */
[C---:B------:R-:W-:Y:S01]  /*12a90*/  HMMA.16816.F32.BF16 R48, R136.reuse, R162, R48 ;  /* 0x000000a28830723c */ /* 0x040fe20000041830 */
[----:B------:R-:W-:Y:S07]  /*12aa0*/  LDSM.16.MT88.4 R160, [R214+0x3100] ;  /* 0x00310000d6a0783b */ /* 0x000fee0000004200 */
[C---:B------:R-:W-:Y:S04]  /*12ab0*/  HMMA.16816.F32.BF16 R52, R136.reuse, R164, R52 ;  /* 0x000000a48834723c */ /* 0x040fe80000041834 */
[--C-:B---3--:R-:W-:Y:S04]  /*12ac0*/  FFMA.FTZ R134, R184, c[0x0][0x2d0], -R133.reuse ;  /* 0x0000b400b8867a23 */ /* 0x108fe80000010885 */
[C---:B------:R-:W-:Y:S01]  /*12ad0*/  HMMA.16816.F32.BF16 R56, R136.reuse, R166, R56 ;  /* 0x000000a68838723c */ /* 0x040fe20000041838 */
[----:B------:R-:W-:Y:S01]  /*12ae0*/  LDSM.16.MT88.4 R164, [R214+0x5100] ;  /* 0x00510000d6a4783b */ /* 0x000fe20000004200 */
[----:B------:R3:W3:Y:S06]  /*12af0*/  MUFU.EX2 R180, R134 ;  /* 0x0000008600b47308 */ /* 0x0006ec0000000800 */
[C---:B--2---:R-:W-:Y:S01]  /*12b00*/  HMMA.16816.F32.BF16 R60, R136.reuse, R144, R60 ;  /* 0x00000090883c723c */ /* 0x044fe2000004183c */
[----:B-1----:R-:W-:Y:S07]  /*12b10*/  LDSM.16.MT88.4 R156, [R213+0x3100] ;  /* 0x00310000d59c783b */ /* 0x002fee0000004200 */
[C---:B------:R-:W-:Y:S01]  /*12b20*/  HMMA.16816.F32.BF16 R64, R136.reuse, R146, R64 ;  /* 0x000000928840723c */ /* 0x040fe20000041840 */
[----:B------:R-:W1:Y:S07]  /*12b30*/  LDSM.16.MT88.4 R144, [R213+0x6900] ;  /* 0x00690000d590783b */ /* 0x000e6e0000004200 */
[C---:B------:R-:W-:Y:S04]  /*12b40*/  HMMA.16816.F32.BF16 R68, R136.reuse, R168, R68 ;  /* 0x000000a88844723c */ /* 0x040fe80000041844 */
[--C-:B---3--:R-:W-:Y:S04]  /*12b50*/  FFMA.FTZ R134, R185, c[0x0][0x2d0], -R133.reuse ;  /* 0x0000b400b9867a23 */ /* 0x108fe80000010885 */
[C---:B------:R-:W-:Y:S01]  /*12b60*/  HMMA.16816.F32.BF16 R72, R136.reuse, R170, R72 ;  /* 0x000000aa8848723c */ /* 0x040fe20000041848 */
[----:B------:R-:W-:Y:S01]  /*12b70*/  LDSM.16.MT88.4 R168, [R215+0x1900] ;  /* 0x00190000d7a8783b */ /* 0x000fe20000004200 */
[----:B------:R2:W-:Y:S06]  /*12b80*/  MUFU.EX2 R179, R134 ;  /* 0x0000008600b37308 */ /* 0x0005ec0000000800 */
[C---:B------:R-:W-:Y:S08]  /*12b90*/  HMMA.16816.F32.BF16 R76, R136.reuse, R172, R76 ;  /* 0x000000ac884c723c */ /* 0x040ff0000004184c */
[C---:B------:R-:W-:Y:S01]  /*12ba0*/  HMMA.16816.F32.BF16 R80, R136.reuse, R174, R80 ;  /* 0x000000ae8850723c */ /* 0x040fe20000041850 */
[----:B------:R-:W-:Y:S07]  /*12bb0*/  LDSM.16.MT88.4 R172, [R213+0x5900] ;  /* 0x00590000d5ac783b */ /* 0x000fee0000004200 */
[C---:B-----5:R-:W-:Y:S04]  /*12bc0*/  HMMA.16816.F32.BF16 R84, R136.reuse, R148, R84 ;  /* 0x000000948854723c */ /* 0x060fe80000041854 */
[--C-:B--2---:R-:W-:Y:S01]  /*12bd0*/  FFMA.FTZ R134, R186, c[0x0][0x2d0], -R133.reuse ;  /* 0x0000b400ba867a23 */ /* 0x104fe20000010885 */
[----:B------:R-:W-:Y:S03]  /*12be0*/  MOV R186, R178 ;  /* 0x000000b200ba7202 */ /* 0x000fe60000000f00 */
[C---:B------:R-:W-:Y:S01]  /*12bf0*/  HMMA.16816.F32.BF16 R88, R136.reuse, R150, R88 ;  /* 0x000000968858723c */ /* 0x040fe20000041858 */
[----:B------:R-:W2:Y:S01]  /*12c00*/  LDSM.16.MT88.4 R148, [R216+0x6900] ;  /* 0x00690000d894783b */ /* 0x000ea20000004200 */
[----:B------:R3:W5:Y:S06]  /*12c10*/  MUFU.EX2 R178, R134 ;  /* 0x0000008600b27308 */ /* 0x00076c0000000800 */
[C---:B------:R-:W-:Y:S08]  /*12c20*/  HMMA.16816.F32.BF16 R92, R136.reuse, R140, R92 ;  /* 0x0000008c885c723c */ /* 0x040ff0000004185c */
[C---:B------:R-:W-:Y:S01]  /*12c30*/  HMMA.16816.F32.BF16 R96, R136.reuse, R142, R96 ;  /* 0x0000008e8860723c */ /* 0x040fe20000041860 */
[----:B------:R-:W4:Y:S07]  /*12c40*/  LDSM.16.MT88.4 R140, [R215+0x6900] ;  /* 0x00690000d78c783b */ /* 0x000f2e0000004200 */
[C---:B-1----:R-:W-:Y:S04]  /*12c50*/  HMMA.16816.F32.BF16 R100, R136.reuse, R144, R100 ;  /* 0x000000908864723c */ /* 0x042fe80000041864 */
[--C-:B---3--:R-:W-:Y:S02]  /*12c60*/  FFMA.FTZ R134, R197, c[0x0][0x2d0], -R176.reuse ;  /* 0x0000b400c5867a23 */ /* 0x108fe400000108b0 */
[----:B------:R-:W3:Y:S02]  /*12c70*/  LDL.LU R197, [R1+0x4] ;  /* 0x0000040001c57983 */ /* 0x000ee40000300800 */
[C---:B------:R-:W-:Y:S01]  /*12c80*/  HMMA.16816.F32.BF16 R104, R136.reuse, R146, R104 ;  /* 0x000000928868723c */ /* 0x040fe20000041868 */
[----:B------:R1:W-:Y:S01]  /*12c90*/  MUFU.EX2 R185, R134 ;  /* 0x0000008600b97308 */ /* 0x0003e20000000800 */
[----:B------:R-:W5:Y:S06]  /*12ca0*/  LDSM.16.MT88.4 R144, [R213+0x1100] ;  /* 0x00110000d590783b */ /* 0x000f6c0000004200 */
[C---:B------:R-:W-:Y:S08]  /*12cb0*/  HMMA.16816.F32.BF16 R108, R136.reuse, R152, R108 ;  /* 0x00000098886c723c */ /* 0x040ff0000004186c */
[C---:B------:R-:W-:Y:S01]  /*12cc0*/  HMMA.16816.F32.BF16 R112, R136.reuse, R154, R112 ;  /* 0x0000009a8870723c */ /* 0x040fe20000041870 */
[----:B------:R-:W5:Y:S07]  /*12cd0*/  LDSM.16.MT88.4 R152, [R214+0x1100] ;  /* 0x00110000d698783b */ /* 0x000f6e0000004200 */
[C---:B--2---:R-:W-:Y:S04]  /*12ce0*/  HMMA.16816.F32.BF16 R116, R136.reuse, R148, R116 ;  /* 0x000000948874723c */ /* 0x044fe80000041874 */
[--C-:B-1----:R-:W-:Y:S02]  /*12cf0*/  FFMA.FTZ R134, R198, c[0x0][0x2d0], -R176.reuse ;  /* 0x0000b400c6867a23 */ /* 0x102fe400000108b0 */
[----:B------:R-:W2:Y:S02]  /*12d00*/  LDL.LU R198, [R1] ;  /* 0x0000000001c67983 */ /* 0x000ea40000300800 */
[C---:B------:R-:W-:Y:S01]  /*12d10*/  HMMA.16816.F32.BF16 R120, R136.reuse, R150, R120 ;  /* 0x000000968878723c */ /* 0x040fe20000041878 */
[----:B------:R1:W1:Y:S01]  /*12d20*/  MUFU.EX2 R184, R134 ;  /* 0x0000008600b87308 */ /* 0x0002620000000800 */
[----:B------:R-:W5:Y:S06]  /*12d30*/  LDSM.16.MT88.4 R148, [R216+0x1100] ;  /* 0x00110000d894783b */ /* 0x000f6c0000004200 */
[C---:B----4-:R-:W-:Y:S08]  /*12d40*/  HMMA.16816.F32.BF16 R124, R136.reuse, R140, R124 ;  /* 0x0000008c887c723c */ /* 0x050ff0000004187c */
[----:B------:R-:W-:Y:S01]  /*12d50*/  HMMA.16816.F32.BF16 R128, R136, R142, R128 ;  /* 0x0000008e8880723c */ /* 0x000fe20000041880 */
[----:B------:R-:W4:Y:S06]  /*12d60*/  LDSM.16.MT88.4 R140, [R215+0x1100] ;  /* 0x00110000d78c783b */ /* 0x000f2c0000004200 */
[----:B------:R-:W-:Y:S02]  /*12d70*/  F2FP.BF16.PACK_AB R136, R205, R206 ;  /* 0x000000cecd88723e */ /* 0x000fe400000010ff */
[----:B------:R-:W-:Y:S03]  /*12d80*/  F2FP.BF16.PACK_AB R138, R188, R189 ;  /* 0x000000bdbc8a723e */ /* 0x000fe600000010ff */
[----:B------:R-:W-:Y:S01]  /*12d90*/  F2FP.BF16.PACK_AB R137, R180, R181 ;  /* 0x000000b5b489723e */ /* 0x000fe200000010ff */
[--C-:B-1----:R-:W-:Y:S01]  /*12da0*/  FFMA.FTZ R134, R199, c[0x0][0x2d0], -R176.reuse ;  /* 0x0000b400c7867a23 */ /* 0x102fe200000108b0 */
[----:B-----5:R-:W-:Y:S01]  /*12db0*/  F2FP.BF16.PACK_AB R139, R178, R179 ;  /* 0x000000b3b28b723e */ /* 0x020fe200000010ff */
[----:B------:R-:W-:Y:S02]  /*12dc0*/  FFMA.FTZ R176, R200, c[0x0][0x2d0], -R176 ;  /* 0x0000b400c8b07a23 */ /* 0x000fe400000108b0 */
[----:B------:R1:W-:Y:S04]  /*12dd0*/  MUFU.EX2 R183, R134 ;  /* 0x0000008600b77308 */ /* 0x0003e80000000800 */
[C---:B------:R-:W-:Y:S06]  /*12de0*/  HMMA.16816.F32.BF16 R4, R136.reuse, R144, R4 ;  /* 0x000000908804723c */ /* 0x040fec0000041804 */
[----:B------:R-:W5:Y:S02]  /*12df0*/  MUFU.EX2 R182, R176 ;  /* 0x000000b000b67308 */ /* 0x000f640000000800 */
[C---:B------:R-:W-:Y:S01]  /*12e00*/  HMMA.16816.F32.BF16 R8, R136.reuse, R146, R8 ;  /* 0x000000928808723c */ /* 0x040fe20000041808 */
[----:B------:R-:W5:Y:S07]  /*12e10*/  LDSM.16.MT88.4 R144, [R216+0x3100] ;  /* 0x00310000d890783b */ /* 0x000f6e0000004200 */
[C---:B------:R-:W-:Y:S04]  /*12e20*/  HMMA.16816.F32.BF16 R12, R136.reuse, R152, R12 ;  /* 0x00000098880c723c */ /* 0x040fe8000004180c */
[--C-:B-1----:R-:W-:Y:S04]  /*12e30*/  FFMA.FTZ R134, R194, c[0x0][0x2d0], -R133.reuse ;  /* 0x0000b400c2867a23 */ /* 0x102fe80000010885 */
[C---:B------:R-:W-:Y:S01]  /*12e40*/  HMMA.16816.F32.BF16 R16, R136.reuse, R154, R16 ;  /* 0x0000009a8810723c */ /* 0x040fe20000041810 */
[----:B------:R-:W1:Y:S01]  /*12e50*/  LDSM.16.MT88.4 R152, [R215+0x3100] ;  /* 0x00310000d798783b */ /* 0x000e620000004200 */
[----:B------:R5:W-:Y:S06]  /*12e60*/  MUFU.EX2 R177, R134 ;  /* 0x0000008600b17308 */ /* 0x000bec0000000800 */
[C---:B------:R-:W-:Y:S08]  /*12e70*/  HMMA.16816.F32.BF16 R20, R136.reuse, R148, R20 ;  /* 0x000000948814723c */ /* 0x040ff00000041814 */
[C---:B------:R-:W-:Y:S01]  /*12e80*/  HMMA.16816.F32.BF16 R24, R136.reuse, R150, R24 ;  /* 0x000000968818723c */ /* 0x040fe20000041818 */
[----:B------:R-:W1:Y:S07]  /*12e90*/  LDSM.16.MT88.4 R148, [R213+0x5100] ;  /* 0x00510000d594783b */ /* 0x000e6e0000004200 */
[C---:B----4-:R-:W-:Y:S04]  /*12ea0*/  HMMA.16816.F32.BF16 R28, R136.reuse, R140, R28 ;  /* 0x0000008c881c723c */ /* 0x050fe8000004181c */
[--C-:B-----5:R-:W-:Y:S04]  /*12eb0*/  FFMA.FTZ R134, R195, c[0x0][0x2d0], -R133.reuse ;  /* 0x0000b400c3867a23 */ /* 0x120fe80000010885 */
[C---:B------:R-:W-:Y:S01]  /*12ec0*/  HMMA.16816.F32.BF16 R32, R136.reuse, R142, R32 ;  /* 0x0000008e8820723c */ /* 0x040fe20000041820 */
[----:B------:R-:W4:Y:S01]  /*12ed0*/  LDSM.16.MT88.4 R140, [R216+0x5100] ;  /* 0x00510000d88c783b */ /* 0x000f220000004200 */
[----:B------:R5:W1:Y:S06]  /*12ee0*/  MUFU.EX2 R176, R134 ;  /* 0x0000008600b07308 */ /* 0x000a6c0000000800 */
[C---:B------:R-:W-:Y:S08]  /*12ef0*/  HMMA.16816.F32.BF16 R36, R136.reuse, R156, R36 ;  /* 0x0000009c8824723c */ /* 0x040ff00000041824 */
[C---:B------:R-:W-:Y:S08]  /*12f00*/  HMMA.16816.F32.BF16 R40, R136.reuse, R158, R40 ;  /* 0x0000009e8828723c */ /* 0x040ff00000041828 */
[C---:B------:R-:W-:Y:S04]  /*12f10*/  HMMA.16816.F32.BF16 R44, R136.reuse, R160, R44 ;  /* 0x000000a0882c723c */ /* 0x040fe8000004182c */
[--C-:B-----5:R-:W-:Y:S02]  /*12f20*/  FFMA.FTZ R134, R196, c[0x0][0x2d0], -R133.reuse ;  /* 0x0000b400c4867a23 */ /* 0x120fe40000010885 */
[----:B------:R-:W-:Y:S02]  /*12f30*/  FFMA.FTZ R133, R135, c[0x0][0x2d0], -R133 ;  /* 0x0000b40087857a23 */ /* 0x000fe40000010885 */
[C---:B------:R-:W-:Y:S01]  /*12f40*/  HMMA.16816.F32.BF16 R48, R136.reuse, R162, R48 ;  /* 0x000000a28830723c */ /* 0x040fe20000041830 */
[----:B------:R-:W-:Y:S01]  /*12f50*/  LDSM.16.MT88.4 R160, [R216+0x1900] ;  /* 0x00190000d8a0783b */ /* 0x000fe20000004200 */
[----:B------:R-:W-:Y:S06]  /*12f60*/  MUFU.EX2 R134, R134 ;  /* 0x0000008600867308 */ /* 0x000fec0000000800 */
[C---:B------:R-:W-:Y:S04]  /*12f70*/  HMMA.16816.F32.BF16 R52, R136.reuse, R144, R52 ;  /* 0x000000908834723c */ /* 0x040fe80000041834 */
[----:B------:R-:W5:Y:S04]  /*12f80*/  MUFU.EX2 R133, R133 ;  /* 0x0000008500857308 */ /* 0x000f680000000800 */
[C---:B------:R-:W-:Y:S01]  /*12f90*/  HMMA.16816.F32.BF16 R56, R136.reuse, R146, R56 ;  /* 0x000000928838723c */ /* 0x040fe20000041838 */
[----:B------:R-:W4:Y:S07]  /*12fa0*/  LDSM.16.MT88.4 R144, [R215+0x5100] ;  /* 0x00510000d790783b */ /* 0x000f2e0000004200 */
[C---:B-1----:R-:W-:Y:S08]  /*12fb0*/  HMMA.16816.F32.BF16 R60, R136.reuse, R152, R60 ;  /* 0x00000098883c723c */ /* 0x042ff0000004183c */
[C---:B------:R-:W-:Y:S01]  /*12fc0*/  HMMA.16816.F32.BF16 R64, R136.reuse, R154, R64 ;  /* 0x0000009a8840723c */ /* 0x040fe20000041840 */
[----:B------:R-:W-:Y:S07]  /*12fd0*/  LDSM.16.MT88.4 R152, [R214+0x7100] ;  /* 0x00710000d698783b */ /* 0x000fee0000004200 */
[C---:B------:R-:W-:Y:S08]  /*12fe0*/  HMMA.16816.F32.BF16 R68, R136.reuse, R148, R68 ;  /* 0x000000948844723c */ /* 0x040ff00000041844 */
[C---:B------:R-:W-:Y:S01]  /*12ff0*/  HMMA.16816.F32.BF16 R72, R136.reuse, R150, R72 ;  /* 0x000000968848723c */ /* 0x040fe20000041848 */
[----:B------:R-:W1:Y:S07]  /*13000*/  LDSM.16.MT88.4 R148, [R213+0x7100] ;  /* 0x00710000d594783b */ /* 0x000e6e0000004200 */
[C---:B------:R-:W-:Y:S08]  /*13010*/  HMMA.16816.F32.BF16 R76, R136.reuse, R164, R76 ;  /* 0x000000a4884c723c */ /* 0x040ff0000004184c */
[C---:B------:R-:W-:Y:S08]  /*13020*/  HMMA.16816.F32.BF16 R80, R136.reuse, R166, R80 ;  /* 0x000000a68850723c */ /* 0x040ff00000041850 */
[C---:B----4-:R-:W-:Y:S08]  /*13030*/  HMMA.16816.F32.BF16 R84, R136.reuse, R140, R84 ;  /* 0x0000008c8854723c */ /* 0x050ff00000041854 */
[C---:B------:R-:W-:Y:S01]  /*13040*/  HMMA.16816.F32.BF16 R88, R136.reuse, R142, R88 ;  /* 0x0000008e8858723c */ /* 0x040fe20000041858 */
[----:B------:R-:W4:Y:S07]  /*13050*/  LDSM.16.MT88.4 R140, [R216+0x7100] ;  /* 0x00710000d88c783b */ /* 0x000f2e0000004200 */
[C---:B------:R-:W-:Y:S08]  /*13060*/  HMMA.16816.F32.BF16 R92, R136.reuse, R144, R92 ;  /* 0x00000090885c723c */ /* 0x040ff0000004185c */
[C---:B------:R-:W-:Y:S01]  /*13070*/  HMMA.16816.F32.BF16 R96, R136.reuse, R146, R96 ;  /* 0x000000928860723c */ /* 0x040fe20000041860 */
[----:B------:R-:W3:Y:S07]  /*13080*/  LDSM.16.MT88.4 R144, [R215+0x7100] ;  /* 0x00710000d790783b */ /* 0x000eee0000004200 */
[C---:B-1----:R-:W-:Y:S08]  /*13090*/  HMMA.16816.F32.BF16 R100, R136.reuse, R148, R100 ;  /* 0x000000948864723c */ /* 0x042ff00000041864 */
[C---:B------:R-:W-:Y:S01]  /*130a0*/  HMMA.16816.F32.BF16 R104, R136.reuse, R150, R104 ;  /* 0x000000968868723c */ /* 0x040fe20000041868 */
[----:B------:R-:W1:Y:S07]  /*130b0*/  LDSM.16.MT88.4 R148, [R213+0x1900] ;  /* 0x00190000d594783b */ /* 0x000e6e0000004200 */
[C---:B------:R-:W-:Y:S08]  /*130c0*/  HMMA.16816.F32.BF16 R108, R136.reuse, R152, R108 ;  /* 0x00000098886c723c */ /* 0x040ff0000004186c */
[C---:B------:R-:W-:Y:S01]  /*130d0*/  HMMA.16816.F32.BF16 R112, R136.reuse, R154, R112 ;  /* 0x0000009a8870723c */ /* 0x040fe20000041870 */
[----:B------:R-:W1:Y:S07]  /*130e0*/  LDSM.16.MT88.4 R152, [R214+0x1900] ;  /* 0x00190000d698783b */ /* 0x000e6e0000004200 */
[C---:B----4-:R-:W-:Y:S08]  /*130f0*/  HMMA.16816.F32.BF16 R116, R136.reuse, R140, R116 ;  /* 0x0000008c8874723c */ /* 0x050ff00000041874 */
[C---:B------:R-:W-:Y:S08]  /*13100*/  HMMA.16816.F32.BF16 R120, R136.reuse, R142, R120 ;  /* 0x0000008e8878723c */ /* 0x040ff00000041878 */
[C---:B---3--:R-:W-:Y:S08]  /*13110*/  HMMA.16816.F32.BF16 R124, R136.reuse, R144, R124 ;  /* 0x00000090887c723c */ /* 0x048ff0000004187c */
[----:B------:R-:W-:Y:S07]  /*13120*/  HMMA.16816.F32.BF16 R128, R136, R146, R128 ;  /* 0x000000928880723c */ /* 0x000fee0000041880 */
[----:B------:R-:W-:Y:S02]  /*13130*/  F2FP.BF16.PACK_AB R136, R184, R185 ;  /* 0x000000b9b888723e */ /* 0x000fe400000010ff */
[----:B------:R-:W-:Y:S03]  /*13140*/  F2FP.BF16.PACK_AB R138, R182, R183 ;  /* 0x000000b7b68a723e */ /* 0x000fe600000010ff */
[----:B------:R-:W-:Y:S02]  /*13150*/  F2FP.BF16.PACK_AB R137, R176, R177 ;  /* 0x000000b1b089723e */ /* 0x000fe400000010ff */
[----:B-----5:R-:W-:Y:S07]  /*13160*/  F2FP.BF16.PACK_AB R139, R133, R134 ;  /* 0x00000086858b723e */ /* 0x020fee00000010ff */
[C---:B-1----:R-:W-:Y:S01]  /*13170*/  HMMA.16816.F32.BF16 R140, R136.reuse, R148, R4 ;  /* 0x00000094888c723c */ /* 0x042fe20000041804 */
        /* <DEDUP_REMOVED lines=8> */
[----:B------:R-:W2:Y:S07]  /*13200*/  LDSM.16.MT88.4 R20, [R214+0x5900] ;  /* 0x00590000d614783b */ /* 0x000eae0000004200 */
[C---:B------:R-:W-:Y:S01]  /*13210*/  HMMA.16816.F32.BF16 R160, R136.reuse, R162, R24 ;  /* 0x000000a288a0723c */ /* 0x040fe20000041818 */
[----:B------:R-:W2:Y:S07]  /*13220*/  LDSM.16.MT88.4 R24, [R216+0x5900] ;  /* 0x00590000d818783b */ /* 0x000eae0000004200 */
[C---:B------:R-:W-:Y:S01]  /*13230*/  HMMA.16816.F32.BF16 R164, R136.reuse, R168, R28 ;  /* 0x000000a888a4723c */ /* 0x040fe2000004181c */
[----:B------:R-:W2:Y:S07]  /*13240*/  LDSM.16.MT88.4 R28, [R215+0x5900] ;  /* 0x00590000d71c783b */ /* 0x000eae0000004200 */
        /* <DEDUP_REMOVED lines=8> */
[C---:B----4-:R-:W-:Y:S08]  /*132d0*/  HMMA.16816.F32.BF16 R52, R136.reuse, R12, R52 ;  /* 0x0000000c8834723c */ /* 0x050ff00000041834 */
[C---:B------:R-:W-:Y:S01]  /*132e0*/  HMMA.16816.F32.BF16 R56, R136.reuse, R14, R56 ;  /* 0x0000000e8838723c */ /* 0x040fe20000041838 */
[----:B------:R-:W4:Y:S07]  /*132f0*/  LDSM.16.MT88.4 R12, [R215+0x7900] ;  /* 0x00790000d70c783b */ /* 0x000f2e0000004200 */
[C---:B-----5:R-:W-:Y:S07]  /*13300*/  HMMA.16816.F32.BF16 R60, R136.reuse, R16, R60 ;  /* 0x00000010883c723c */ /* 0x060fee000004183c */
[----:B--2---:R-:W-:Y:S01]  /*13310*/  FFMA.FTZ R16, R2, R198, R211 ;  /* 0x000000c602107223 */ /* 0x004fe200000100d3 */
[C---:B------:R-:W-:Y:S04]  /*13320*/  HMMA.16816.F32.BF16 R64, R136.reuse, R18, R64 ;  /* 0x000000128840723c */ /* 0x040fe80000041840 */
[----:B------:R-:W-:Y:S02]  /*13330*/  FFMA.FTZ R2, R0, R197, R204 ;  /* 0x000000c500027223 */ /* 0x000fe400000100cc */
        /* <DEDUP_REMOVED lines=31> */
[C---:B-1----:R-:W-:Y:S07]  /*13530*/  HMMA.16816.F32.BF16 R108, R136.reuse, R4, R108 ;  /* 0x00000004886c723c */ /* 0x042fee000004186c */
[----:B------:R-:W-:Y:S01]  /*13540*/  FADD.FTZ R4, R178, R2 ;  /* 0x00000002b2047221 */ /* 0x000fe20000010000 */
        /* <DEDUP_REMOVED lines=8> */
[----:B------:R-:W-:Y:S01]  /*135d0*/  FADD.FTZ R0, R134, R0 ;  /* 0x0000000086007221 */ /* 0x000fe20000010000 */
[----:B------:R-:W-:Y:S01]  /*135e0*/  MOV R134, R3 ;  /* 0x0000000300867202 */ /* 0x000fe20000000f00 */
[C---:B----4-:R-:W-:Y:S04]  /*135f0*/  HMMA.16816.F32.BF16 R124, R136.reuse, R12, R124 ;  /* 0x0000000c887c723c */ /* 0x050fe8000004187c */
[----:B------:R-:W-:Y:S02]  /*13600*/  FADD.FTZ R2, R182, R2 ;  /* 0x00000002b6027221 */ /* 0x000fe40000010000 */
[----:B------:R-:W-:Y:S01]  /*13610*/  FADD.FTZ R0, R133, R0 ;  /* 0x0000000085007221 */ /* 0x000fe20000010000 */
[----:B------:R-:W-:Y:S01]  /*13620*/  MOV R133, R132 ;  /* 0x0000008400857202 */ /* 0x000fe20000000f00 */
[----:B------:R-:W-:Y:S01]  /*13630*/  HMMA.16816.F32.BF16 R128, R136, R14, R128 ;  /* 0x0000000e8880723c */ /* 0x000fe20000041880 */
[----:B------:R1:W-:Y:S04]  /*13640*/  STL [R1], R2 ;  /* 0x0000000201007387 */ /* 0x0003e80000100800 */
[----:B------:R1:W-:Y:S03]  /*13650*/  STL [R1+0x4], R0 ;  /* 0x0000040001007387 */ /* 0x0003e60000100800 */
[----:B------:R-:W-:-:S05]  /*13660*/  @P0 BRA `(.L_x_1015) ;  /* 0xffffbc1000000947 */ /* 0x000fca000383ffff */
.L_x_1005:
[----:B------:R-:W2:Y:S04]  /*13670*/  LDL.LU R5, [R1] ;  /* 0x0000000001057983 */ /* 0x000ea80000300800 */
[----:B------:R-:W3:Y:S01]  /*13680*/  LDL.LU R4, [R1+0x4] ;  /* 0x0000040001047983 */ /* 0x000ee20000300800 */
[----:B------:R-:W-:-:S03]  /*13690*/  PLOP3.LUT P2, PT, PT, PT, PT, 0x8, 0x0 ;  /* 0x000000000000781c */ /* 0x000fc60003f4e170 */
[----:B-12---:R-:W1:Y:S04]  /*136a0*/  SHFL.BFLY PT, R0, R5, 0x2, 0x1f ;  /* 0x0c401f0005007f89 */ /* 0x006e6800000e0000 */
        /* <DEDUP_REMOVED lines=12> */
[----:B------:R-:W-:-:S05]  /*13770*/  @P1 MOV R4, 0x3f317218 ;  /* 0x3f31721800041802 */ /* 0x000fca0000000f00 */
[----:B------:R-:W-:Y:S02]  /*13780*/  @P1 FMUL.FTZ R5, R4, c[0x0][0x2d0] ;  /* 0x0000b40004051a20 */ /* 0x000fe40000410000 */
[----:B------:R-:W-:Y:S08]  /*13790*/  @P0 MUFU.RCP R2, R7 ;  /* 0x0000000700020308 */ /* 0x000ff00000001000 */
[----:B------:R-:W2:Y:S01]  /*137a0*/  @P1 MUFU.LG2 R6, R6 ;  /* 0x0000000600061308 */ /* 0x000ea20000000c00 */
[----:B-1----:R-:W-:-:S02]  /*137b0*/  FMUL.FTZ R10, R0, R40 ;  /* 0x00000028000a7220 */ /* 0x002fc40000410000 */
[C---:B------:R-:W-:Y:S02]  /*137c0*/  FMUL.FTZ R9, R0.reuse, R41 ;  /* 0x0000002900097220 */ /* 0x040fe40000410000 */
[C---:B------:R-:W-:Y:S02]  /*137d0*/  FMUL.FTZ R140, R0.reuse, R140 ;  /* 0x0000008c008c7220 */ /* 0x040fe40000410000 */
[C---:B------:R-:W-:Y:S01]  /*137e0*/  FMUL.FTZ R141, R0.reuse, R141 ;  /* 0x0000008d008d7220 */ /* 0x040fe20000410000 */
[----:B------:R-:W1:Y:S01]  /*137f0*/  @P0 MUFU.LG2 R7, R7 ;  /* 0x0000000700070308 */ /* 0x000e620000000c00 */
        /* <DEDUP_REMOVED lines=63> */
[----:B--2---:R-:W-:Y:S02]  /*13bf0*/  @P1 FMUL.FTZ R6, R6, 0.69314718246459960938 ;  /* 0x3f31721806061820 */ /* 0x004fe40000410000 */
[----:B-1----:R-:W-:Y:S02]  /*13c00*/  @P0 FMUL.FTZ R4, R7, 0.69314718246459960938 ;  /* 0x3f31721807040820 */ /* 0x002fe40000410000 */
[----:B------:R-:W-:Y:S02]  /*13c10*/  @P0 FMUL.FTZ R0, R0, c[0x0][0x2d0] ;  /* 0x0000b40000000a20 */ /* 0x000fe40000410000 */
        /* <DEDUP_REMOVED lines=63> */
[----:B------:R-:W-:Y:S02]  /*14010*/  FMUL.FTZ R131, R2, R131 ;  /* 0x0000008302837220 */ /* 0x000fe40000410000 */
[----:B------:R-:W-:Y:S02]  /*14020*/  @P1 FFMA.FTZ R36, R5, R132, R6 ;  /* 0x0000008405241223 */ /* 0x000fe40000010006 */
[----:B------:R-:W-:Y:S02]  /*14030*/  @P0 FFMA.FTZ R37, R0, R3, R4 ;  /* 0x0000000300250223 */ /* 0x000fe40000010004 */
.L_x_973:
[----:B------:R-:W-:Y:S01]  /*14040*/  USHF.R.S32.HI UR6, URZ, 0x1f, UR9 ;  /* 0x0000001f3f067899 */ /* 0x000fe20008011409 */
[----:B------:R-:W-:Y:S05]  /*14050*/  @P2 BRA `(.L_x_1016) ;  /* 0x000019a000002947 */ /* 0x000fea0003800000 */
[----:B------:R-:W3:Y:S01]  /*14060*/  S2R R13, SR_TID.X ;  /* 0x00000000000d7919 */ /* 0x000ee20000002100 */
[----:B------:R-:W-:Y:S01]  /*14070*/  ULDC.64 UR4, c[0x0][0x490] ;  /* 0x0001240000047ab9 */ /* 0x000fe20000000a00 */
[----:B------:R-:W-:Y:S01]  /*14080*/  F2FP.BF16.PACK_AB R45, R45, R8 ;  /* 0x000000082d2d723e */ /* 0x000fe200000010ff */
[----:B------:R-:W-:Y:S01]  /*14090*/  UIMAD UR7, UR6, UR4, URZ ;  /* 0x00000004060772a4 */ /* 0x000fe2000f8e023f */
[----:B------:R-:W4:Y:S01]  /*140a0*/  S2R R14, SR_CTAID.Z ;  /* 0x00000000000e7919 */ /* 0x000f220000002700 */
[----:B--2---:R-:W-:Y:S01]  /*140b0*/  UIMAD.WIDE.U32 UR10, UR9, UR4, URZ ;  /* 0x00000004090a72a5 */ /* 0x004fe2000f8e003f */
[----:B------:R-:W-:Y:S01]  /*140c0*/  F2FP.BF16.PACK_AB R65, R9, R10 ;  /* 0x0000000a0941723e */ /* 0x000fe200000010ff */
[----:B------:R-:W-:Y:S01]  /*140d0*/  UIMAD UR7, UR9, UR5, UR7 ;  /* 0x00000005090772a4 */ /* 0x000fe2000f8e0207 */
[----:B------:R-:W-:Y:S01]  /*140e0*/  F2FP.BF16.PACK_AB R82, R83, R82 ;  /* 0x000000525352723e */ /* 0x000fe200000010ff */
[----:B------:R-:W-:Y:S01]  /*140f0*/  BSSY B0, `(.L_x_1017) ;  /* 0x0000133000007945 */ /* 0x000fe20003800000 */
[----:B------:R-:W-:Y:S01]  /*14100*/  ULDC.64 UR4, c[0x0][0x3e8] ;  /* 0x0000fa0000047ab9 */ /* 0x000fe20000000a00 */
[----:B------:R-:W-:Y:S01]  /*14110*/  IMAD.U32 R3, RZ, RZ, UR11 ;  /* 0x0000000bff037e24 */ /* 0x000fe2000f8e00ff */
[----:B------:R-:W-:Y:S01]  /*14120*/  UIMAD.WIDE.U32 UR12, UR9, UR4, URZ ;  /* 0x00000004090c72a5 */ /* 0x000fe2000f8e003f */
[----:B-1----:R-:W-:Y:S01]  /*14130*/  IMAD.U32 R2, RZ, RZ, UR10 ;  /* 0x0000000aff027e24 */ /* 0x002fe2000f8e00ff */
[----:B------:R-:W-:Y:S01]  /*14140*/  UIMAD UR6, UR6, UR4, URZ ;  /* 0x00000004060672a4 */ /* 0x000fe2000f8e023f */
[----:B------:R-:W1:Y:S01]  /*14150*/  S2R R83, SR_CTAID.X ;  /* 0x0000000000537919 */ /* 0x000e620000002500 */
[----:B------:R-:W-:Y:S01]  /*14160*/  F2FP.BF16.PACK_AB R81, R11, R12 ;  /* 0x0000000c0b51723e */ /* 0x000fe200000010ff */
[----:B------:R-:W-:Y:S01]  /*14170*/  UIADD3 UR7, UR11, UR7, URZ ;  /* 0x000000070b077290 */ /* 0x000fe2000fffe03f */
[----:B------:R-:W-:Y:S01]  /*14180*/  IMAD.U32 R7, RZ, RZ, UR13 ;  /* 0x0000000dff077e24 */ /* 0x000fe2000f8e00ff */
[----:B------:R-:W-:Y:S01]  /*14190*/  UIMAD UR5, UR9, UR5, UR6 ;  /* 0x00000005090572a4 */ /* 0x000fe2000f8e0206 */
[----:B------:R-:W-:Y:S01]  /*141a0*/  IMAD.U32 R6, RZ, RZ, UR12 ;  /* 0x0000000cff067e24 */ /* 0x000fe2000f8e00ff */
[----:B------:R-:W-:Y:S01]  /*141b0*/  F2FP.BF16.PACK_AB R35, R35, R80 ;  /* 0x000000502323723e */ /* 0x000fe200000010ff */
[----:B------:R-:W-:Y:S01]  /*141c0*/  IMAD.MOV.U32 R80, RZ, RZ, c[0x0][0x4e8] ;  /* 0x00013a00ff507624 */ /* 0x000fe200078e00ff */
[----:B------:R-:W-:Y:S01]  /*141d0*/  UIADD3 UR5, UR13, UR5, URZ ;  /* 0x000000050d057290 */ /* 0x000fe2000fffe03f */
[----:B---3--:R-:W-:Y:S01]  /*141e0*/  SHF.R.S32.HI R21, RZ, 0x1f, R13 ;  /* 0x0000001fff157819 */ /* 0x008fe2000001140d */
[----:B------:R-:W-:Y:S01]  /*141f0*/  IMAD.U32 R5, RZ, RZ, UR7 ;  /* 0x00000007ff057e24 */ /* 0x000fe2000f8e00ff */
[----:B------:R-:W-:-:S02]  /*14200*/  F2FP.BF16.PACK_AB R44, R141, R140 ;  /* 0x0000008c8d2c723e */ /* 0x000fc400000010ff */
[CC--:B------:R-:W-:Y:S02]  /*14210*/  LEA.HI R0, R21.reuse, R13.reuse, RZ, 0x2 ;  /* 0x0000000d15007211 */ /* 0x0c0fe400078f10ff */
[----:B------:R-:W-:Y:S02]  /*14220*/  LEA.HI R8, R21, R13, RZ, 0x5 ;  /* 0x0000000d15087211 */ /* 0x000fe400078f28ff */
[--C-:B------:R-:W-:Y:S02]  /*14230*/  SHF.R.S32.HI R7, RZ, 0x2, R0.reuse ;  /* 0x00000002ff077819 */ /* 0x100fe40000011400 */
[----:B------:R-:W-:Y:S02]  /*14240*/  SHF.R.S32.HI R3, RZ, 0x1f, R0 ;  /* 0x0000001fff037819 */ /* 0x000fe40000011400 */
[----:B------:R-:W-:Y:S02]  /*14250*/  LOP3.LUT R0, R0, 0xfffffffc, RZ, 0xc0, !PT ;  /* 0xfffffffc00007812 */ /* 0x000fe400078ec0ff */
[----:B------:R-:W-:-:S02]  /*14260*/  LOP3.LUT R4, R8, 0xffffffe0, RZ, 0xc0, !PT ;  /* 0xffffffe008047812 */ /* 0x000fc400078ec0ff */
[----:B------:R-:W-:Y:S01]  /*14270*/  LEA.HI R9, R3, R7, RZ, 0x3 ;  /* 0x0000000703097211 */ /* 0x000fe200078f18ff */
[----:B------:R-:W-:Y:S01]  /*14280*/  IMAD.IADD R10, R13, 0x1, -R0 ;  /* 0x000000010d0a7824 */ /* 0x000fe200078e0a00 */
[----:B------:R-:W-:Y:S01]  /*14290*/  LEA.HI R12, R21, R13, RZ, 0x3 ;  /* 0x0000000d150c7211 */ /* 0x000fe200078f18ff */
[----:B------:R-:W-:Y:S01]  /*142a0*/  IMAD.IADD R0, R13, 0x1, -R4 ;  /* 0x000000010d007824 */ /* 0x000fe200078e0a04 */
[----:B------:R-:W-:Y:S01]  /*142b0*/  LOP3.LUT R9, R9, 0xfffffff8, RZ, 0xc0, !PT ;  /* 0xfffffff809097812 */ /* 0x000fe200078ec0ff */
[----:B------:R-:W-:Y:S01]  /*142c0*/  IMAD.MOV.U32 R4, RZ, RZ, R2 ;  /* 0x000000ffff047224 */ /* 0x000fe200078e0002 */
[----:B------:R-:W-:Y:S01]  /*142d0*/  SHF.R.S32.HI R20, RZ, 0x3, R12 ;  /* 0x00000003ff147819 */ /* 0x000fe2000001140c */
[----:B------:R-:W-:Y:S01]  /*142e0*/  IMAD.MOV.U32 R2, RZ, RZ, R6 ;  /* 0x000000ffff027224 */ /* 0x000fe200078e0006 */
[----:B------:R-:W-:Y:S01]  /*142f0*/  SHF.R.S32.HI R6, RZ, 0x1f, R0 ;  /* 0x0000001fff067819 */ /* 0x000fe20000011400 */
[----:B------:R-:W-:Y:S01]  /*14300*/  IMAD.IADD R9, R7, 0x1, -R9 ;  /* 0x0000000107097824 */ /* 0x000fe200078e0a09 */
[----:B------:R-:W-:Y:S01]  /*14310*/  LOP3.LUT P4, RZ, R0, 0x3, RZ, 0xc0, !PT ;  /* 0x0000000300ff7812 */ /* 0x000fe2000788c0ff */
[----:B------:R-:W-:Y:S01]  /*14320*/  IMAD.U32 R3, RZ, RZ, UR5 ;  /* 0x00000005ff037e24 */ /* 0x000fe2000f8e00ff */
[----:B------:R-:W-:Y:S01]  /*14330*/  LEA.HI R18, R6, R0, RZ, 0x2 ;  /* 0x0000000006127211 */ /* 0x000fe200078f10ff */
[----:B----4-:R-:W-:Y:S01]  /*14340*/  IMAD.WIDE.U32 R16, R14, c[0x0][0x498], R4 ;  /* 0x000126000e107a25 */ /* 0x010fe200078e0004 */
[----:B------:R-:W-:-:S02]  /*14350*/  SHF.R.S32.HI R7, RZ, 0x1f, R14 ;  /* 0x0000001fff077819 */ /* 0x000fc4000001140e */
[--C-:B------:R-:W-:Y:S01]  /*14360*/  SHF.R.S32.HI R6, RZ, 0x5, R8.reuse ;  /* 0x00000005ff067819 */ /* 0x100fe20000011408 */
[----:B------:R-:W-:Y:S01]  /*14370*/  IMAD.SHL.U32 R5, R9, 0x40, RZ ;  /* 0x0000004009057824 */ /* 0x000fe200078e00ff */
[----:B------:R-:W-:Y:S01]  /*14380*/  SHF.R.S32.HI R0, RZ, 0x1f, R8 ;  /* 0x0000001fff007819 */ /* 0x000fe20000011408 */
[C---:B------:R-:W-:Y:S01]  /*14390*/  IMAD R22, R7.reuse, c[0x0][0x498], RZ ;  /* 0x0001260007167a24 */ /* 0x040fe200078e02ff */
[----:B------:R-:W-:Y:S01]  /*143a0*/  LOP3.LUT R11, R12, 0xfffffff8, RZ, 0xc0, !PT ;  /* 0xfffffff80c0b7812 */ /* 0x000fe200078ec0ff */
[----:B------:R-:W-:Y:S01]  /*143b0*/  IMAD R19, R7, c[0x0][0x3f0], RZ ;  /* 0x0000fc0007137a24 */ /* 0x000fe200078e02ff */
[----:B------:R-:W-:Y:S01]  /*143c0*/  LEA.HI R0, R0, R6, RZ, 0x3 ;  /* 0x0000000600007211 */ /* 0x000fe200078f18ff */
[----:B------:R-:W-:Y:S01]  /*143d0*/  IMAD.SHL.U32 R7, R20, 0x40, RZ ;  /* 0x0000004014077824 */ /* 0x000fe200078e00ff */
[----:B------:R-:W-:Y:S01]  /*143e0*/  LEA.HI R21, R21, R13, RZ, 0x6 ;  /* 0x0000000d15157211 */ /* 0x000fe200078f30ff */
[----:B------:R-:W-:Y:S01]  /*143f0*/  IMAD.IADD R11, R13, 0x1, -R11 ;  /* 0x000000010d0b7824 */ /* 0x000fe200078e0a0b */
[----:B------:R-:W-:Y:S01]  /*14400*/  ISETP.NE.AND P0, PT, R80, 0x1, PT ;  /* 0x000000015000780c */ /* 0x000fe20003f05270 */
[----:B------:R-:W-:Y:S01]  /*14410*/  IMAD.WIDE.U32 R12, R14, c[0x0][0x3f0], R2 ;  /* 0x0000fc000e0c7a25 */ /* 0x000fe200078e0002 */
[----:B------:R-:W-:-:S02]  /*14420*/  LOP3.LUT R4, R0, 0xffffff8, RZ, 0xc0, !PT ;  /* 0x0ffffff800047812 */ /* 0x000fc400078ec0ff */
[----:B------:R-:W-:Y:S01]  /*14430*/  LEA.HI R3, R10, R10, RZ, 0x1 ;  /* 0x0000000a0a037211 */ /* 0x000fe200078f08ff */
[----:B------:R-:W-:Y:S01]  /*14440*/  IMAD.SHL.U32 R0, R11, 0x8, RZ ;  /* 0x000000080b007824 */ /* 0x000fe200078e00ff */
[----:B------:R-:W-:Y:S01]  /*14450*/  LOP3.LUT R2, R7, 0x1c0, RZ, 0xc0, !PT ;  /* 0x000001c007027812 */ /* 0x000fe200078ec0ff */
[----:B------:R-:W-:Y:S01]  /*14460*/  IMAD R7, R11, 0x20, R20 ;  /* 0x000000200b077824 */ /* 0x000fe200078e0214 */
[----:B------:R-:W-:Y:S01]  /*14470*/  R2P PR, R9, 0x6 ;  /* 0x0000000609007804 */ /* 0x000fe20000000000 */
[----:B------:R-:W-:Y:S01]  /*14480*/  IMAD.IADD R11, R6, 0x1, -R4 ;  /* 0x00000001060b7824 */ /* 0x000fe200078e0a04 */
[----:B------:R-:W-:Y:S01]  /*14490*/  LOP3.LUT R4, R3, 0x1ffffffe, RZ, 0xc0, !PT ;  /* 0x1ffffffe03047812 */ /* 0x000fe200078ec0ff */
[----:B-1----:R-:W-:Y:S01]  /*144a0*/  IMAD R7, R83, 0x80, R7 ;  /* 0x0000008053077824 */ /* 0x002fe200078e0207 */
[----:B------:R-:W-:Y:S01]  /*144b0*/  SHF.R.U32.HI R3, RZ, 0x3, R2 ;  /* 0x00000003ff037819 */ /* 0x000fe20000011602 */
[----:B------:R-:W-:Y:S01]  /*144c0*/  IMAD R22, R14, c[0x0][0x49c], R22 ;  /* 0x000127000e167a24 */ /* 0x000fe200078e0216 */
[----:B------:R-:W-:Y:S01]  /*144d0*/  LOP3.LUT R2, R2, 0x38, R0, 0xf8, !PT ;  /* 0x0000003802027812 */ /* 0x000fe200078ef800 */
[----:B------:R-:W-:Y:S01]  /*144e0*/  IMAD R19, R14, c[0x0][0x3f4], R19 ;  /* 0x0000fd000e137a24 */ /* 0x000fe200078e0213 */
[----:B------:R-:W-:Y:S01]  /*144f0*/  LOP3.LUT R8, R5, 0x1c0, RZ, 0xc0, !PT ;  /* 0x000001c005087812 */ /* 0x000fe200078ec0ff */
[----:B------:R-:W-:Y:S01]  /*14500*/  IMAD R15, R6, 0x200, R10 ;  /* 0x00000200060f7824 */ /* 0x000fe200078e020a */
[----:B------:R-:W-:Y:S01]  /*14510*/  F2FP.BF16.PACK_AB R142, R143, R142 ;  /* 0x0000008e8f8e723e */ /* 0x000fe200000010ff */
[----:B------:R-:W-:Y:S01]  /*14520*/  IMAD.IADD R14, R10, 0x1, -R4 ;  /* 0x000000010a0e7824 */ /* 0x000fe200078e0a04 */
[----:B------:R-:W-:Y:S01]  /*14530*/  LOP3.LUT R10, R2, R3, RZ, 0x3c, !PT ;  /* 0x00000003020a7212 */ /* 0x000fe200078e3cff */
[----:B------:R-:W-:Y:S01]  /*14540*/  @P0 IMAD.HI.U32 R3, R7, c[0x0][0x4ec], RZ ;  /* 0x00013b0007030a27 */ /* 0x000fe200078e00ff */
[----:B------:R-:W-:-:S02]  /*14550*/  LOP3.LUT R4, R9, 0x1, RZ, 0xc0, !PT ;  /* 0x0000000109047812 */ /* 0x000fc400078ec0ff */
[----:B------:R-:W-:Y:S01]  /*14560*/  LEA.HI R9, R8, R8, RZ, 0x1d ;  /* 0x0000000808097211 */ /* 0x000fe200078fe8ff */
[----:B------:R-:W-:Y:S01]  /*14570*/  IMAD.MOV.U32 R2, RZ, RZ, R7 ;  /* 0x000000ffff027224 */ /* 0x000fe200078e0007 */
[----:B------:R-:W-:Y:S01]  /*14580*/  ISETP.NE.U32.AND P3, PT, R4, 0x1, PT ;  /* 0x000000010400780c */ /* 0x000fe20003f65070 */
[----:B------:R-:W-:Y:S01]  /*14590*/  IMAD.SHL.U32 R6, R21, 0x8, RZ ;  /* 0x0000000815067824 */ /* 0x000fe200078e00ff */
[----:B------:R-:W-:Y:S01]  /*145a0*/  @P0 SHF.R.U32.HI R2, RZ, c[0x0][0x4f0], R3 ;  /* 0x00013c00ff020a19 */ /* 0x000fe20000011603 */
[----:B------:R-:W-:Y:S01]  /*145b0*/  IMAD.IADD R5, R13, 0x1, R19 ;  /* 0x000000010d057824 */ /* 0x000fe200078e0213 */
[----:B------:R-:W-:Y:S01]  /*145c0*/  SHF.R.S32.HI R4, RZ, 0x2, R18 ;  /* 0x00000002ff047819 */ /* 0x000fe20000011412 */
[----:B------:R-:W-:Y:S01]  /*145d0*/  IMAD R80, R80, c[0x0][0x388], RZ ;  /* 0x0000e20050507a24 */ /* 0x000fe200078e02ff */
[----:B------:R-:W-:Y:S01]  /*145e0*/  LOP3.LUT R18, R10, 0x7ffffe00, R6, 0xf8, !PT ;  /* 0x7ffffe000a127812 */ /* 0x000fe200078ef806 */
[--C-:B------:R-:W-:Y:S01]  /*145f0*/  IMAD.MOV R8, RZ, RZ, -R2.reuse ;  /* 0x000000ffff087224 */ /* 0x100fe200078e0a02 */
[----:B------:R-:W-:Y:S01]  /*14600*/  SHF.R.S32.HI R6, RZ, 0x1f, R2 ;  /* 0x0000001fff067819 */ /* 0x000fe20000011402 */
[----:B------:R-:W-:Y:S01]  /*14610*/  IMAD R3, R11, 0x10, R4 ;  /* 0x000000100b037824 */ /* 0x000fe200078e0204 */
[----:B------:R-:W-:Y:S01]  /*14620*/  F2FP.BF16.PACK_AB R85, R145, R144 ;  /* 0x000000909155723e */ /* 0x000fe200000010ff */
[----:B------:R-:W-:Y:S01]  /*14630*/  IMAD.MOV.U32 R4, RZ, RZ, R12 ;  /* 0x000000ffff047224 */ /* 0x000fe200078e000c */
[----:B------:R-:W-:Y:S01]  /*14640*/  F2FP.BF16.PACK_AB R146, R147, R146 ;  /* 0x000000929392723e */ /* 0x000fe200000010ff */
[----:B------:R-:W-:Y:S01]  /*14650*/  IMAD R12, R8, c[0x0][0x4e8], R7 ;  /* 0x00013a00080c7a24 */ /* 0x000fe200078e0207 */
[----:B------:R-:W-:Y:S01]  /*14660*/  F2FP.BF16.PACK_AB R148, R149, R148 ;  /* 0x000000949594723e */ /* 0x000fe200000010ff */
[----:B------:R-:W-:Y:S01]  /*14670*/  IMAD.U32 R10, R15, 0x2, R9 ;  /* 0x000000020f0a7824 */ /* 0x000fe200078e0009 */
[----:B------:R-:W-:Y:S01]  /*14680*/  F2FP.BF16.PACK_AB R150, R151, R150 ;  /* 0x000000969796723e */ /* 0x000fe200000010ff */
[--C-:B------:R-:W-:Y:S01]  /*14690*/  IMAD R8, R14, 0x8, R3.reuse ;  /* 0x000000080e087824 */ /* 0x100fe200078e0203 */
[----:B------:R-:W-:Y:S01]  /*146a0*/  F2FP.BF16.PACK_AB R152, R153, R152 ;  /* 0x000000989998723e */ /* 0x000fe200000010ff */
[----:B------:R-:W-:Y:S01]  /*146b0*/  IMAD R9, R6, c[0x0][0x3e0], RZ ;  /* 0x0000f80006097a24 */ /* 0x000fe200078e02ff */
[----:B------:R-:W-:Y:S01]  /*146c0*/  F2FP.BF16.PACK_AB R154, R155, R154 ;  /* 0x0000009a9b9a723e */ /* 0x000fe200000010ff */
[----:B------:R-:W-:Y:S01]  /*146d0*/  IMAD R3, R83, 0x80, R3 ;  /* 0x0000008053037824 */ /* 0x000fe200078e0203 */
[----:B------:R-:W-:Y:S01]  /*146e0*/  F2FP.BF16.PACK_AB R156, R157, R156 ;  /* 0x0000009c9d9c723e */ /* 0x000fe200000010ff */
[----:B------:R-:W-:Y:S01]  /*146f0*/  IMAD R8, R83, 0x80, R8 ;  /* 0x0000008053087824 */ /* 0x000fe200078e0208 */
[----:B------:R-:W-:Y:S01]  /*14700*/  F2FP.BF16.PACK_AB R158, R159, R158 ;  /* 0x0000009e9f9e723e */ /* 0x000fe200000010ff */
[----:B------:R-:W-:Y:S01]  /*14710*/  IMAD.WIDE.U32 R6, R2, c[0x0][0x3e0], R4 ;  /* 0x0000f80002067a25 */ /* 0x000fe200078e0004 */
[----:B------:R-:W-:-:S02]  /*14720*/  ISETP.GE.OR P5, PT, R3, R80, P4 ;  /* 0x000000500300720c */ /* 0x000fc400027a6670 */
[----:B------:R-:W-:Y:S01]  /*14730*/  IADD3 R3, R3, 0x8, RZ ;  /* 0x0000000803037810 */ /* 0x000fe20007ffe0ff */
[----:B------:R-:W-:Y:S01]  /*14740*/  IMAD R9, R2, c[0x0][0x3e4], R9 ;  /* 0x0000f90002097a24 */ /* 0x000fe200078e0209 */
[----:B------:R-:W-:Y:S01]  /*14750*/  F2FP.BF16.PACK_AB R160, R161, R160 ;  /* 0x000000a0a1a0723e */ /* 0x000fe200000010ff */
[----:B------:R-:W-:Y:S01]  /*14760*/  IMAD.SHL.U32 R2, R10, 0x2, RZ ;  /* 0x000000020a027824 */ /* 0x000fe200078e00ff */
[----:B------:R-:W-:Y:S01]  /*14770*/  ISETP.GE.OR P4, PT, R3, R80, P4 ;  /* 0x000000500300720c */ /* 0x000fe20002786670 */
[----:B------:R-:W-:Y:S01]  /*14780*/  @P0 IMAD.HI.U32 R5, R8, c[0x0][0x4ec], RZ ;  /* 0x00013b0008050a27 */ /* 0x000fe200078e00ff */
[----:B------:R-:W-:Y:S01]  /*14790*/  BAR.SYNC.DEFER_BLOCKING 0x1, 0x100 ;  /* 0x0044000000007b1d */ /* 0x000fe20000010000 */
[----:B------:R-:W-:Y:S02]  /*147a0*/  F2FP.BF16.PACK_AB R162, R163, R162 ;  /* 0x000000a2a3a2723e */ /* 0x000fe400000010ff */
[----:B------:R-:W-:Y:S01]  /*147b0*/  IMAD.IADD R7, R7, 0x1, R9 ;  /* 0x0000000107077824 */ /* 0x000fe200078e0209 */
[C---:B------:R-:W-:Y:S01]  /*147c0*/  IADD3 R9, R2.reuse, 0x80, RZ ;  /* 0x0000008002097810 */ /* 0x040fe20007ffe0ff */
[----:B------:R-:W-:Y:S01]  /*147d0*/  IMAD.MOV.U32 R4, RZ, RZ, R8 ;  /* 0x000000ffff047224 */ /* 0x000fe200078e0008 */
[----:B------:R-:W-:Y:S01]  /*147e0*/  @P0 SHF.R.U32.HI R4, RZ, c[0x0][0x4f0], R5 ;  /* 0x00013c00ff040a19 */ /* 0x000fe20000011605 */
[----:B------:R-:W-:Y:S01]  /*147f0*/  IMAD.MOV.U32 R14, RZ, RZ, 0x40 ;  /* 0x00000040ff0e7424 */ /* 0x000fe200078e00ff */
[----:B------:R-:W-:-:S02]  /*14800*/  IADD3 R3, R2, 0x70, RZ ;  /* 0x0000007002037810 */ /* 0x000fc40007ffe0ff */
[----:B------:R-:W-:Y:S02]  /*14810*/  @P3 IADD3 R3, R9, 0x10, RZ ;  /* 0x0000001009033810 */ /* 0x000fe40007ffe0ff */
[----:B------:R-:W-:Y:S02]  /*14820*/  SHF.R.S32.HI R9, RZ, 0x1f, R12 ;  /* 0x0000001fff097819 */ /* 0x000fe4000001140c */
[--C-:B------:R-:W-:Y:S02]  /*14830*/  SHF.R.S32.HI R5, RZ, 0x1f, R4.reuse ;  /* 0x0000001fff057819 */ /* 0x100fe40000011404 */
[----:B------:R-:W-:Y:S01]  /*14840*/  IADD3 R10, P0, R4, R16, RZ ;  /* 0x00000010040a7210 */ /* 0x000fe20007f1e0ff */
[----:B------:R-:W-:Y:S01]  /*14850*/  IMAD.MOV R4, RZ, RZ, -R4 ;  /* 0x000000ffff047224 */ /* 0x000fe200078e0a04 */
[----:B------:R-:W-:Y:S01]  /*14860*/  SEL R14, R14, 0xffffffc0, !P2 ;  /* 0xffffffc00e0e7807 */ /* 0x000fe20005000000 */
[----:B------:R-:W-:Y:S01]  /*14870*/  IMAD R9, R9, c[0x0][0x3d8], RZ ;  /* 0x0000f60009097a24 */ /* 0x000fe200078e02ff */
[----:B------:R-:W-:Y:S01]  /*14880*/  IADD3.X R11, R5, R17, R22, P0, !PT ;  /* 0x00000011050b7210 */ /* 0x000fe200007fe416 */
[----:B------:R-:W-:Y:S01]  /*14890*/  IMAD R8, R4, c[0x0][0x4e8], R8 ;  /* 0x00013a0004087a24 */ /* 0x000fe200078e0208 */
[----:B------:R-:W-:Y:S01]  /*148a0*/  F2FP.BF16.PACK_AB R164, R165, R164 ;  /* 0x000000a4a5a4723e */ /* 0x000fe200000010ff */
[C---:B------:R-:W-:Y:S01]  /*148b0*/  IMAD R17, R12.reuse, c[0x0][0x3dc], R9 ;  /* 0x0000f7000c117a24 */ /* 0x040fe200078e0209 */
[----:B------:R-:W-:Y:S01]  /*148c0*/  STS [R2+0x80], R44 ;  /* 0x0000802c02007388 */ /* 0x000fe20000000800 */
[----:B------:R-:W-:Y:S01]  /*148d0*/  IMAD.MOV.U32 R5, RZ, RZ, 0x20 ;  /* 0x00000020ff057424 */ /* 0x000fe200078e00ff */
[----:B------:R-:W-:Y:S01]  /*148e0*/  F2FP.BF16.PACK_AB R166, R167, R166 ;  /* 0x000000a6a7a6723e */ /* 0x000fe200000010ff */
[----:B------:R-:W-:Y:S01]  /*148f0*/  IMAD.WIDE.U32 R12, R12, c[0x0][0x3d8], R6 ;  /* 0x0000f6000c0c7a25 */ /* 0x000fe200078e0006 */
[----:B------:R-:W-:Y:S01]  /*14900*/  SHF.R.S32.HI R6, RZ, 0x1f, R8 ;  /* 0x0000001fff067819 */ /* 0x000fe20000011408 */
[----:B------:R-:W-:Y:S01]  /*14910*/  STS [R2+0x480], R142 ;  /* 0x0004808e02007388 */ /* 0x000fe20000000800 */
[----:B------:R-:W-:Y:S01]  /*14920*/  SEL R5, R5, 0xffffffe0, !P1 ;  /* 0xffffffe005057807 */ /* 0x000fe20004800000 */
[----:B------:R-:W-:Y:S01]  /*14930*/  IMAD.WIDE.U32 R10, R8, c[0x0][0x488], R10 ;  /* 0x00012200080a7a25 */ /* 0x000fe200078e000a */
[----:B------:R-:W-:Y:S01]  /*14940*/  F2FP.BF16.PACK_AB R168, R169, R168 ;  /* 0x000000a8a9a8723e */ /* 0x000fe200000010ff */
[----:B------:R-:W-:Y:S01]  /*14950*/  STS [R3], R85 ;  /* 0x0000005503007388 */ /* 0x000fe20000000800 */
[----:B------:R-:W-:Y:S01]  /*14960*/  F2FP.BF16.PACK_AB R170, R171, R170 ;  /* 0x000000aaabaa723e */ /* 0x000fe200000010ff */
[----:B------:R-:W-:Y:S01]  /*14970*/  IMAD R6, R6, c[0x0][0x488], RZ ;  /* 0x0001220006067a24 */ /* 0x000fe200078e02ff */
[----:B------:R-:W-:Y:S01]  /*14980*/  F2FP.BF16.PACK_AB R69, R39, R38 ;  /* 0x000000262745723e */ /* 0x000fe200000010ff */
[----:B------:R-:W-:Y:S01]  /*14990*/  IMAD.IADD R4, R2, 0x1, R5 ;  /* 0x0000000102047824 */ /* 0x000fe200078e0205 */
[----:B------:R-:W-:Y:S01]  /*149a0*/  STS [R3+0x400], R146 ;  /* 0x0004009203007388 */ /* 0x000fe20000000800 */
[----:B------:R-:W-:Y:S01]  /*149b0*/  IMAD R8, R8, c[0x0][0x48c], R6 ;  /* 0x0001230008087a24 */ /* 0x000fe200078e0206 */
[----:B------:R-:W-:Y:S01]  /*149c0*/  F2FP.BF16.PACK_AB R42, R43, R42 ;  /* 0x0000002a2b2a723e */ /* 0x000fe200000010ff */
[--C-:B------:R-:W-:Y:S01]  /*149d0*/  IMAD.IADD R5, R5, 0x1, R3.reuse ;  /* 0x0000000105057824 */ /* 0x100fe200078e0203 */
[----:B------:R-:W-:Y:S01]  /*149e0*/  STS [R4+0x80], R148 ;  /* 0x0000809404007388 */ /* 0x000fe20000000800 */
[----:B------:R-:W-:Y:S01]  /*149f0*/  IMAD.IADD R7, R2, 0x1, R14 ;  /* 0x0000000102077824 */ /* 0x000fe200078e020e */
[----:B------:R-:W-:Y:S01]  /*14a00*/  F2FP.BF16.PACK_AB R46, R47, R46 ;  /* 0x0000002e2f2e723e */ /* 0x000fe200000010ff */
[C---:B------:R-:W-:Y:S01]  /*14a10*/  IMAD.IADD R9, R14.reuse, 0x1, R3 ;  /* 0x000000010e097824 */ /* 0x040fe200078e0203 */
[----:B------:R-:W-:Y:S01]  /*14a20*/  STS [R4+0x480], R150 ;  /* 0x0004809604007388 */ /* 0x000fe20000000800 */
[----:B------:R-:W-:Y:S01]  /*14a30*/  IMAD.IADD R6, R14, 0x1, R4 ;  /* 0x000000010e067824 */ /* 0x000fe200078e0204 */
[----:B------:R-:W-:Y:S01]  /*14a40*/  F2FP.BF16.PACK_AB R48, R49, R48 ;  /* 0x000000303130723e */ /* 0x000fe200000010ff */
[----:B------:R-:W-:Y:S01]  /*14a50*/  IMAD.IADD R11, R11, 0x1, R8 ;  /* 0x000000010b0b7824 */ /* 0x000fe200078e0208 */
[----:B------:R-:W-:Y:S01]  /*14a60*/  STS [R5], R152 ;  /* 0x0000009805007388 */ /* 0x000fe20000000800 */
[----:B------:R-:W-:Y:S01]  /*14a70*/  IMAD.IADD R8, R5, 0x1, R14 ;  /* 0x0000000105087824 */ /* 0x000fe200078e020e */
        /* <DEDUP_REMOVED lines=50> */
[----:B------:R-:W-:Y:S02]  /*14da0*/  LEA R16, P0, R10, c[0x0][0x450], 0x2 ;  /* 0x000114000a107a11 */ /* 0x000fe400078010ff */
        /* <DEDUP_REMOVED lines=9> */
[----:B------:R-:W-:Y:S01]  /*14e40*/  LEA.HI.X R11, R10, c[0x0][0x454], R11, 0x2, P0 ;  /* 0x000115000a0b7a11 */ /* 0x000fe200000f140b */
        /* <DEDUP_REMOVED lines=23> */
[----:B------:R2:W-:Y:S04]  /*14fc0*/  STS [R3+0xc000], R29 ;  /* 0x00c0001d03007388 */ /* 0x0005e80000000800 */
[----:B------:R-:W-:Y:S04]  /*14fd0*/  STS [R3+0xc400], R106 ;  /* 0x00c4006a03007388 */ /* 0x000fe80000000800 */
[----:B------:R3:W-:Y:S04]  /*14fe0*/  STS [R4+0xc080], R28 ;  /* 0x00c0801c04007388 */ /* 0x0007e80000000800 */
[----:B------:R4:W-:Y:S04]  /*14ff0*/  STS [R4+0xc480], R110 ;  /* 0x00c4806e04007388 */ /* 0x0009e80000000800 */
[----:B------:R-:W-:Y:S04]  /*15000*/  STS [R5+0xc000], R27 ;  /* 0x00c0001b05007388 */ /* 0x000fe80000000800 */
[----:B------:R-:W-:Y:S01]  /*15010*/  STS [R5+0xc400], R114 ;  /* 0x00c4007205007388 */ /* 0x000fe20000000800 */
[----:B-1----:R-:W-:-:S03]  /*15020*/  IMAD.IADD R2, R13, 0x1, R17 ;  /* 0x000000010d027824 */ /* 0x002fc600078e0211 */
[----:B------:R-:W-:Y:S01]  /*15030*/  STS [R7+0xc080], R26 ;  /* 0x00c0801a07007388 */ /* 0x000fe20000000800 */
[----:B--2---:R-:W-:-:S03]  /*15040*/  LEA R29, P0, R12, c[0x0][0x380], 0x1 ;  /* 0x0000e0000c1d7a11 */ /* 0x004fc600078008ff */
[----:B------:R-:W-:Y:S04]  /*15050*/  STS [R7+0xc480], R118 ;  /* 0x00c4807607007388 */ /* 0x000fe80000000800 */
[----:B------:R-:W-:Y:S01]  /*15060*/  STS [R9+0xc000], R25 ;  /* 0x00c0001909007388 */ /* 0x000fe20000000800 */
[----:B---3--:R-:W-:-:S03]  /*15070*/  LEA.HI.X R28, R12, c[0x0][0x384], R2, 0x1, P0 ;  /* 0x0000e1000c1c7a11 */ /* 0x008fc600000f0c02 */
[----:B------:R-:W-:Y:S01]  /*15080*/  STS [R9+0xc400], R122 ;  /* 0x00c4007a09007388 */ /* 0x000fe20000000800 */
[----:B----4-:R-:W-:-:S03]  /*15090*/  IMAD.SHL.U32 R4, R18, 0x2, RZ ;  /* 0x0000000212047824 */ /* 0x010fc600078e00ff */
        /* <DEDUP_REMOVED lines=8> */
[----:B------:R-:W2:Y:S04]  /*15120*/  SHFL.IDX PT, R11, R11, 0x1, 0x1c1f ;  /* 0x003c1f000b0b7f89 */ /* 0x000ea800000e0000 */
[----:B------:R-:W3:Y:S04]  /*15130*/  SHFL.IDX PT, R2, R29, RZ, 0x181f ;  /* 0x00181fff1d027589 */ /* 0x000ee800000e0000 */
[----:B------:R-:W4:Y:S04]  /*15140*/  SHFL.IDX PT, R3, R28, RZ, 0x181f ;  /* 0x00181fff1c037589 */ /* 0x000f2800000e0000 */
[----:B-1----:R-:W-:Y:S04]  /*15150*/  @!P5 ST.E [R14.64], R36 ;  /* 0x000000240e00d985 */ /* 0x002fe8000c101910 */
[----:B--2---:R1:W-:Y:S04]  /*15160*/  @!P4 ST.E [R10.64], R37 ;  /* 0x000000250a00c985 */ /* 0x0043e8000c101910 */
[----:B------:R2:W2:Y:S04]  /*15170*/  LDS.128 R44, [R4+0x1080] ;  /* 0x00108000042c7984 */ /* 0x0004a80000000c00 */
[----:B------:R2:W2:Y:S04]  /*15180*/  LDS.128 R60, [R4+0x2080] ;  /* 0x00208000043c7984 */ /* 0x0004a80000000c00 */
[----:B------:R2:W2:Y:S04]  /*15190*/  LDS.128 R72, [R4+0x3080] ;  /* 0x0030800004487984 */ /* 0x0004a80000000c00 */
[----:B------:R2:W2:Y:S04]  /*151a0*/  LDS.128 R40, [R4+0x5080] ;  /* 0x0050800004287984 */ /* 0x0004a80000000c00 */
[----:B------:R2:W2:Y:S04]  /*151b0*/  LDS.128 R56, [R4+0x6080] ;  /* 0x0060800004387984 */ /* 0x0004a80000000c00 */
[----:B------:R2:W2:Y:S01]  /*151c0*/  LDS.128 R68, [R4+0x7080] ;  /* 0x0070800004447984 */ /* 0x0004a20000000c00 */
[----:B-1----:R-:W-:-:S03]  /*151d0*/  IMAD R11, R83, 0x80, R20 ;  /* 0x00000080530b7824 */ /* 0x002fc600078e0214 */
[----:B------:R1:W1:Y:S04]  /*151e0*/  LDS.128 R36, [R4+0x9080] ;  /* 0x0090800004247984 */ /* 0x0002680000000c00 */
[----:B------:R1:W1:Y:S01]  /*151f0*/  LDS.128 R52, [R4+0xa080] ;  /* 0x00a0800004347984 */ /* 0x0002620000000c00 */
[----:B------:R-:W-:-:S03]  /*15200*/  ISETP.GE.AND P0, PT, R11, R80, PT ;  /* 0x000000500b00720c */ /* 0x000fc60003f06270 */
[----:B------:R1:W1:Y:S04]  /*15210*/  LDS.128 R64, [R4+0xb080] ;  /* 0x00b0800004407984 */ /* 0x0002680000000c00 */
[----:B------:R1:W1:Y:S04]  /*15220*/  LDS.128 R32, [R4+0xd080] ;  /* 0x00d0800004207984 */ /* 0x0002680000000c00 */
[----:B------:R1:W1:Y:S04]  /*15230*/  LDS.128 R48, [R4+0xe080] ;  /* 0x00e0800004307984 */ /* 0x0002680000000c00 */
[----:B------:R1:W1:Y:S01]  /*15240*/  LDS.128 R76, [R4+0xf080] ;  /* 0x00f08000044c7984 */ /* 0x0002620000000c00 */
[----:B------:R-:W-:Y:S05]  /*15250*/  @P0 BRA `(.L_x_1018) ;  /* 0x000001c000000947 */ /* 0x000fea0003800000 */
[----:B---34-:R-:W3:Y:S01]  /*15260*/  LDS.128 R24, [R4+0x80] ;  /* 0x0000800004187984 */ /* 0x018ee20000000c00 */
[----:B------:R-:W-:-:S02]  /*15270*/  IADD3 R7, R0, 0x40, RZ ;  /* 0x0000004000077810 */ /* 0x000fc40007ffe0ff */
[C---:B------:R-:W-:Y:S01]  /*15280*/  IADD3 R8, R0.reuse, 0x80, RZ ;  /* 0x0000008000087810 */ /* 0x040fe20007ffe0ff */
[----:B------:R-:W4:Y:S01]  /*15290*/  LDS.128 R20, [R4+0x4080] ;  /* 0x0040800004147984 */ /* 0x000f220000000c00 */
        /* <DEDUP_REMOVED lines=9> */
[----:B------:R-:W-:Y:S02]  /*15330*/  @!P2 LEA.HI R7, R5, R7, RZ, 0x3 ;  /* 0x000000070507a211 */ /* 0x000fe400078f18ff */
[----:B-12---:R-:W-:-:S04]  /*15340*/  @!P1 SHF.R.S32.HI R4, RZ, 0x1f, R8 ;  /* 0x0000001fff049819 */ /* 0x006fc80000011408 */
[----:B------:R-:W-:Y:S02]  /*15350*/  @!P1 LEA.HI R5, R4, R8, RZ, 0x3 ;  /* 0x0000000804059211 */ /* 0x000fe400078f18ff */
[----:B------:R-:W-:Y:S01]  /*15360*/  @!P0 LEA.HI R4, R6, R9, RZ, 0x3 ;  /* 0x0000000906048211 */ /* 0x000fe200078f18ff */
[--C-:B------:R-:W-:Y:S01]  /*15370*/  @!P3 IMAD.WIDE R8, R0, 0x2, R2.reuse ;  /* 0x000000020008b825 */ /* 0x100fe200078e0202 */
        /* <DEDUP_REMOVED lines=8> */
[----:B------:R1:W-:Y:S04]  /*15400*/  @!P1 ST.E.128 [R4.64], R16 ;  /* 0x0000001004009985 */ /* 0x0003e8000c101d10 */
[----:B------:R1:W-:Y:S02]  /*15410*/  @!P0 ST.E.128 [R2.64], R12 ;  /* 0x0000000c02008985 */ /* 0x0003e4000c101d10 */
.L_x_1018:
[----:B---34-:R-:W-:Y:S05]  /*15420*/  BSYNC B0 ;  /* 0x0000000000007941 */ /* 0x018fea0003800000 */
.L_x_1017:
[----:B-12---:R-:W-:Y:S01]  /*15430*/  IADD3 R4, R11, 0x20, RZ ;  /* 0x000000200b047810 */ /* 0x006fe20007ffe0ff */
        /* <DEDUP_REMOVED lines=29> */
.L_x_1020:
[----:B------:R-:W-:Y:S05]  /*15610*/  BSYNC B0 ;  /* 0x0000000000007941 */ /* 0x000fea0003800000 */
.L_x_1019:
        /* <DEDUP_REMOVED lines=30> */
.L_x_1022:
[----:B------:R-:W-:Y:S05]  /*15800*/  BSYNC B0 ;  /* 0x0000000000007941 */ /* 0x000fea0003800000 */
.L_x_1021:
        /* <DEDUP_REMOVED lines=31> */
.L_x_1016:
[----:B------:R-:W3:Y:S01]  /*15a00*/  S2R R9, SR_TID.X ;  /* 0x0000000000097919 */ /* 0x000ee20000002100 */
[----:B------:R-:W-:Y:S03]  /*15a10*/  BSSY B0, `(.L_x_1023) ;  /* 0x0000028000007945 */ /* 0x000fe60003800000 */
[----:B------:R-:W4:Y:S01]  /*15a20*/  S2R R10, SR_CTAID.Z ;  /* 0x00000000000a7919 */ /* 0x000f220000002700 */
[----:B---3--:R-:W-:Y:S02]  /*15a30*/  ISETP.GT.AND P0, PT, R9, 0x7f, PT ;  /* 0x0000007f0900780c */ /* 0x008fe40003f04270 */
[----:B----4-:R-:W-:-:S11]  /*15a40*/  SHF.R.S32.HI R11, RZ, 0x1f, R10 ;  /* 0x0000001fff0b7819 */ /* 0x010fd6000001140a */
[----:B------:R-:W-:Y:S05]  /*15a50*/  @P0 BRA `(.L_x_1024) ;  /* 0x0000023000000947 */ /* 0x000fea0003800000 */
[----:B------:R-:W3:Y:S01]  /*15a60*/  S2R R5, SR_CTAID.X ;  /* 0x0000000000057919 */ /* 0x000ee20000002500 */
[----:B-1----:R-:W-:-:S05]  /*15a70*/  MOV R2, c[0x0][0x4e8] ;  /* 0x00013a0000027a02 */ /* 0x002fca0000000f00 */
[----:B------:R-:W-:Y:S01]  /*15a80*/  IMAD R0, R2, c[0x0][0x388], RZ ;  /* 0x0000e20002007a24 */ /* 0x000fe200078e02ff */
[----:B---3--:R-:W-:-:S04]  /*15a90*/  LEA R5, R5, R9, 0x7 ;  /* 0x0000000905057211 */ /* 0x008fc800078e38ff */
[----:B------:R-:W-:-:S13]  /*15aa0*/  ISETP.GE.AND P0, PT, R5, R0, PT ;  /* 0x000000000500720c */ /* 0x000fda0003f06270 */
[----:B------:R-:W-:Y:S05]  /*15ab0*/  @P0 BRA `(.L_x_1024) ;  /* 0x000001d000000947 */ /* 0x000fea0003800000 */
[----:B------:R-:W-:Y:S01]  /*15ac0*/  ISETP.NE.AND P0, PT, R2, 0x1, PT ;  /* 0x000000010200780c */ /* 0x000fe20003f05270 */
[----:B------:R-:W-:Y:S01]  /*15ad0*/  ULDC.64 UR4, c[0x0][0x490] ;  /* 0x0001240000047ab9 */ /* 0x000fe20000000a00 */
[----:B------:R-:W-:Y:S01]  /*15ae0*/  MOV R0, R5 ;  /* 0x0000000500007202 */ /* 0x000fe20000000f00 */
[----:B------:R-:W-:Y:S01]  /*15af0*/  UIMAD UR7, UR6, UR4, URZ ;  /* 0x00000004060772a4 */ /* 0x000fe2000f8e023f */
[----:B------:R-:W-:Y:S01]  /*15b00*/  IMAD R6, R11, c[0x0][0x498], RZ ;  /* 0x000126000b067a24 */ /* 0x000fe200078e02ff */
[----:B--2---:R-:W-:Y:S02]  /*15b10*/  UIMAD.WIDE.U32 UR10, UR9, UR4, URZ ;  /* 0x00000004090a72a5 */ /* 0x004fe4000f8e003f */
[----:B------:R-:W-:Y:S01]  /*15b20*/  UIMAD UR4, UR9, UR5, UR7 ;  /* 0x00000005090472a4 */ /* 0x000fe2000f8e0207 */
[----:B------:R-:W-:-:S03]  /*15b30*/  IMAD R6, R10, c[0x0][0x49c], R6 ;  /* 0x000127000a067a24 */ /* 0x000fc600078e0206 */
[----:B------:R-:W-:Y:S01]  /*15b40*/  UIADD3 UR4, UR11, UR4, URZ ;  /* 0x000000040b047290 */ /* 0x000fe2000fffe03f */
[----:B------:R-:W-:Y:S01]  /*15b50*/  MOV R3, UR11 ;  /* 0x0000000b00037c02 */ /* 0x000fe20008000f00 */
[----:B------:R-:W-:-:S04]  /*15b60*/  @P0 IMAD.HI.U32 R2, R5, c[0x0][0x4ec], RZ ;  /* 0x00013b0005020a27 */ /* 0x000fc800078e00ff */
[----:B------:R-:W-:Y:S01]  /*15b70*/  IMAD.U32 R3, RZ, RZ, UR4 ;  /* 0x00000004ff037e24 */ /* 0x000fe2000f8e00ff */
[----:B------:R-:W-:Y:S01]  /*15b80*/  @P0 SHF.R.U32.HI R0, RZ, c[0x0][0x4f0], R2 ;  /* 0x00013c00ff000a19 */ /* 0x000fe20000011602 */
[----:B------:R-:W-:-:S03]  /*15b90*/  IMAD.U32 R2, RZ, RZ, UR10 ;  /* 0x0000000aff027e24 */ /* 0x000fc6000f8e00ff */
[----:B------:R-:W-:Y:S01]  /*15ba0*/  IADD3 R4, -R0, RZ, RZ ;  /* 0x000000ff00047210 */ /* 0x000fe20007ffe1ff */
[----:B------:R-:W-:Y:S01]  /*15bb0*/  IMAD.WIDE.U32 R2, R10, c[0x0][0x498], R2 ;  /* 0x000126000a027a25 */ /* 0x000fe200078e0002 */
[----:B------:R-:W-:-:S03]  /*15bc0*/  SHF.R.S32.HI R7, RZ, 0x1f, R0 ;  /* 0x0000001fff077819 */ /* 0x000fc60000011400 */
[----:B------:R-:W-:Y:S01]  /*15bd0*/  IMAD R4, R4, c[0x0][0x4e8], R5 ;  /* 0x00013a0004047a24 */ /* 0x000fe200078e0205 */
[----:B------:R-:W-:-:S04]  /*15be0*/  IADD3 R2, P0, R0, R2, RZ ;  /* 0x0000000200027210 */ /* 0x000fc80007f1e0ff */
[----:B------:R-:W-:Y:S02]  /*15bf0*/  SHF.R.S32.HI R5, RZ, 0x1f, R4 ;  /* 0x0000001fff057819 */ /* 0x000fe40000011404 */
[----:B------:R-:W-:-:S03]  /*15c00*/  IADD3.X R3, R7, R3, R6, P0, !PT ;  /* 0x0000000307037210 */ /* 0x000fc600007fe406 */
        /* <DEDUP_REMOVED lines=8> */
.L_x_1024:
[----:B------:R-:W-:Y:S05]  /*15c90*/  BSYNC B0 ;  /* 0x0000000000007941 */ /* 0x000fea0003800000 */
.L_x_1023:
[----:B------:R-:W3:Y:S01]  /*15ca0*/  S2R R14, SR_CTAID.X ;  /* 0x00000000000e7919 */ /* 0x000ee20000002500 */
[----:B-1----:R-:W-:Y:S01]  /*15cb0*/  SHF.R.S32.HI R0, RZ, 0x1f, R9 ;  /* 0x0000001fff007819 */ /* 0x002fe20000011409 */
[----:B------:R-:W-:Y:S01]  /*15cc0*/  IMAD.MOV.U32 R17, RZ, RZ, c[0x0][0x4e8] ;  /* 0x00013a00ff117624 */ /* 0x000fe200078e00ff */
[----:B------:R-:W-:Y:S01]  /*15cd0*/  ULDC.64 UR4, c[0x0][0x3e8] ;  /* 0x0000fa0000047ab9 */ /* 0x000fe20000000a00 */
[----:B------:R-:W-:Y:S01]  /*15ce0*/  IMAD R7, R11, c[0x0][0x3f0], RZ ;  /* 0x0000fc000b077a24 */ /* 0x000fe200078e02ff */
[----:B------:R-:W-:Y:S01]  /*15cf0*/  LEA.HI R0, R0, R9, RZ, 0x3 ;  /* 0x0000000900007211 */ /* 0x000fe200078f18ff */
[----:B------:R-:W-:Y:S01]  /*15d00*/  UIMAD UR6, UR6, UR4, URZ ;  /* 0x00000004060672a4 */ /* 0x000fe2000f8e023f */
[----:B------:R-:W-:Y:S01]  /*15d10*/  ISETP.NE.AND P0, PT, R17, 0x1, PT ;  /* 0x000000011100780c */ /* 0x000fe20003f05270 */
[----:B--2---:R-:W-:Y:S01]  /*15d20*/  UIMAD.WIDE.U32 UR10, UR9, UR4, URZ ;  /* 0x00000004090a72a5 */ /* 0x004fe2000f8e003f */
        /* <DEDUP_REMOVED lines=10> */
[----:B------:R-:W-:-:S02]  /*15dd0*/  LEA R0, R9, R8, 0x5 ;  /* 0x0000000809007211 */ /* 0x000fc400078e28ff */
[----:B------:R-:W-:-:S03]  /*15de0*/  MOV R3, UR4 ;  /* 0x0000000400037c02 */ /* 0x000fc60008000f00 */
[C---:B---3--:R-:W-:Y:S01]  /*15df0*/  IMAD R4, R14.reuse, 0x80, R0 ;  /* 0x000000800e047824 */ /* 0x048fe200078e0200 */
        /* <DEDUP_REMOVED lines=10> */
[----:B------:R-:W-:Y:S02]  /*15ea0*/  IMAD R5, R5, c[0x0][0x4e8], R4 ;  /* 0x00013a0005057a24 */ /* 0x000fe400078e0204 */
[----:B------:R-:W-:-:S03]  /*15eb0*/  IMAD R0, R0, c[0x0][0x3e4], R6 ;  /* 0x0000f90000007a24 */ /* 0x000fc600078e0206 */
[----:B------:R-:W-:Y:S02]  /*15ec0*/  SHF.R.S32.HI R4, RZ, 0x1f, R5 ;  /* 0x0000001fff047819 */ /* 0x000fe40000011405 */
[----:B------:R-:W-:-:S03]  /*15ed0*/  IADD3 R3, R3, R0, RZ ;  /* 0x0000000003037210 */ /* 0x000fc60007ffe0ff */
[----:B------:R-:W-:Y:S02]  /*15ee0*/  IMAD R0, R4, c[0x0][0x3d8], RZ ;  /* 0x0000f60004007a24 */ /* 0x000fe400078e02ff */
[----:B------:R-:W-:-:S04]  /*15ef0*/  IMAD.WIDE.U32 R2, R5, c[0x0][0x3d8], R2 ;  /* 0x0000f60005027a25 */ /* 0x000fc800078e0002 */
[----:B------:R-:W-:Y:S01]  /*15f00*/  IMAD R0, R5, c[0x0][0x3dc], R0 ;  /* 0x0000f70005007a24 */ /* 0x000fe200078e0200 */
[----:B------:R-:W-:-:S03]  /*15f10*/  LEA R16, P0, R2, c[0x0][0x380], 0x1 ;  /* 0x0000e00002107a11 */ /* 0x000fc600078008ff */
[----:B------:R-:W-:-:S05]  /*15f20*/  IMAD.IADD R0, R3, 0x1, R0 ;  /* 0x0000000103007824 */ /* 0x000fca00078e0200 */
[----:B------:R-:W-:Y:S01]  /*15f30*/  LEA.HI.X R15, R2, c[0x0][0x384], R0, 0x1, P0 ;  /* 0x0000e100020f7a11 */ /* 0x000fe200000f0c00 */
[----:B------:R-:W-:Y:S01]  /*15f40*/  IMAD.SHL.U32 R0, R9, 0x8, RZ ;  /* 0x0000000809007824 */ /* 0x000fe200078e00ff */
[----:B------:R-:W-:Y:S01]  /*15f50*/  ISETP.GE.AND P0, PT, R14, R17, PT ;  /* 0x000000110e00720c */ /* 0x000fe20003f06270 */
[----:B------:R1:W2:Y:S03]  /*15f60*/  SHFL.IDX PT, R2, R16, RZ, 0x181f ;  /* 0x00181fff10027589 */ /* 0x0002a600000e0000 */
[C---:B------:R-:W-:Y:S01]  /*15f70*/  IADD3 R11, R0.reuse, 0x40, RZ ;  /* 0x00000040000b7810 */ /* 0x040fe20007ffe0ff */
[----:B------:R1:W3:Y:S01]  /*15f80*/  SHFL.IDX PT, R3, R15, RZ, 0x181f ;  /* 0x00181fff0f037589 */ /* 0x0002e200000e0000 */
[C---:B------:R-:W-:Y:S02]  /*15f90*/  IADD3 R12, R0.reuse, 0x80, RZ ;  /* 0x00000080000c7810 */ /* 0x040fe40007ffe0ff */
[----:B------:R-:W-:-:S05]  /*15fa0*/  IADD3 R13, R0, 0xc0, RZ ;  /* 0x000000c0000d7810 */ /* 0x000fca0007ffe0ff */
        /* <DEDUP_REMOVED lines=22> */
.L_x_1026:
[----:B------:R-:W-:Y:S05]  /*16110*/  BSYNC B0 ;  /* 0x0000000000007941 */ /* 0x000fea0003800000 */
.L_x_1025:
        /* <DEDUP_REMOVED lines=27> */
.L_x_1028:
[----:B------:R-:W-:Y:S05]  /*162d0*/  BSYNC B0 ;  /* 0x0000000000007941 */ /* 0x000fea0003800000 */
.L_x_1027:
        /* <DEDUP_REMOVED lines=27> */
.L_x_1030:
[----:B------:R-:W-:Y:S05]  /*16490*/  BSYNC B0 ;  /* 0x0000000000007941 */ /* 0x000fea0003800000 */
.L_x_1029:
        /* <DEDUP_REMOVED lines=28> */
.L_x_1031:
        /* <DEDUP_REMOVED lines=10> */
.L_x_3644:


//--------------------- .text._ZN7cutlass13device_kernelIN5flash19enable_sm80_to_sm89INS1_16FlashAttnFwdSm80INS1_25CollectiveMainloopFwdSm80ILi8ELi1ELb0EN4cute5tupleIJNS5_1CILi128EEENS7_ILi64EEENS7_ILi256EEEEEELi256ENS_10bfloat16_tEfNS_4arch4Sm80ELb0ELb1ELb1ELb1ELb1ELb0ELb1ELb0EEENS1_21CollectiveEpilogueFwdINS6_IJS8_SA_S9_EEENS6_IJNS7_ILi1EEESI_SI_EEESC_SE_Li256ELb1ELb1ELb0ELb0EEENS1_19SingleTileSchedulerILb1ELb0ELb1ELi128EEEEEEEEEvNT_6ParamsE --------------------------
	.section	.text._ZN7cutlass13device_kernelIN5flash19enable_sm80_to_sm89INS1_16FlashAttnFwdSm80INS1_25CollectiveMainloopFwdSm80ILi8ELi1ELb0EN4cute5tupleIJNS5_1CILi128EEENS7_ILi64EEENS7_ILi256EEEEEELi256ENS_10bfloat16_tEfNS_4arch4Sm80ELb0ELb1ELb1ELb1ELb1ELb0ELb1ELb0EEENS1_21CollectiveEpilogueFwdINS6_IJS8_SA_S9_EEENS6_IJNS7_ILi1EEESI_SI_EEESC_SE_Li256ELb1ELb1ELb0ELb0EEENS1_19SingleTileSchedulerILb1ELb0ELb1ELi128EEEEEEEEEvNT_6ParamsE,"ax",@progbits
	.sectioninfo	@"SHI_REGISTERS=255"
	.align	128
.text._ZN7cutlass13device_kernelIN5flash19enable_sm80_to_sm89INS1_16FlashAttnFwdSm80INS1_25CollectiveMainloopFwdSm80ILi8ELi1ELb0EN4cute5tupleIJNS5_1CILi128EEENS7_ILi64EEENS7_ILi256EEEEEELi256ENS_10bfloat16_tEfNS_4arch4Sm80ELb0ELb1ELb1ELb1ELb1ELb0ELb1ELb0EEENS1_21CollectiveEpilogueFwdINS6_IJS8_SA_S9_EEENS6_IJNS7_ILi1EEESI_SI_EEESC_SE_Li256ELb1ELb1ELb0ELb0EEENS1_19SingleTileSchedulerILb1ELb0ELb1ELi128EEEEEEEEEvNT_6ParamsE:
        .type           _ZN7cutlass13device_kernelIN5flash19enable_sm80_to_sm89INS1_16FlashAttnFwdSm80INS1_25CollectiveMainloopFwdSm80ILi8ELi1ELb0EN4cute5tupleIJNS5_1CILi128EEENS7_ILi64EEENS7_ILi256EEEEEELi256ENS_10bfloat16_tEfNS_4arch4Sm80ELb0ELb1ELb1ELb1ELb1ELb0ELb1ELb0EEENS1_21CollectiveEpilogueFwdINS6_IJS8_SA_S9_EEENS6_IJNS7_ILi1EEESI_SI_EEESC_SE_Li256ELb1ELb1ELb0ELb0EEENS1_19SingleTileSchedulerILb1ELb0ELb1ELi128EEEEEEEEEvNT_6ParamsE,@function
        .size           _ZN7cutlass13device_kernelIN5flash19enable_sm80_to_sm89INS1_16FlashAttnFwdSm80INS1_25CollectiveMainloopFwdSm80ILi8ELi1ELb0EN4cute5tupleIJNS5_1CILi128EEENS7_ILi64EEENS7_ILi256EEEEEELi256ENS_10bfloat16_tEfNS_4arch4Sm80ELb0ELb1ELb1ELb1ELb1ELb0ELb1ELb0EEENS1_21CollectiveEpilogueFwdINS6_IJS8_SA_S9_EEENS6_IJNS7_ILi1EEESI_SI_EEESC_SE_Li256ELb1ELb1ELb0ELb0EEENS1_19SingleTileSchedulerILb1ELb0ELb1ELi128EEEEEEEEEvNT_6ParamsE,(.L_x_3645 - _ZN7cutlass13device_kernelIN5flash19enable_sm80_to_sm89INS1_16FlashAttnFwdSm80INS1_25CollectiveMainloopFwdSm80ILi8ELi1ELb0EN4cute5tupleIJNS5_1CILi128EEENS7_ILi64EEENS7_ILi256EEEEEELi256ENS_10bfloat16_tEfNS_4arch4Sm80ELb0ELb1ELb1ELb1ELb1ELb0ELb1ELb0EEENS1_21CollectiveEpilogueFwdINS6_IJS8_SA_S9_EEENS6_IJNS7_ILi1EEESI_SI_EEESC_SE_Li256ELb1ELb1ELb0ELb0EEENS1_19SingleTileSchedulerILb1ELb0ELb1ELi128EEEEEEEEEvNT_6ParamsE)
        .other          _ZN7cutlass13device_kernelIN5flash19enable_sm80_to_sm89INS1_16FlashAttnFwdSm80INS1_25CollectiveMainloopFwdSm80ILi8ELi1ELb0EN4cute5tupleIJNS5_1CILi128EEENS7_ILi64EEENS7_ILi256EEEEEELi256ENS_10bfloat16_tEfNS_4arch4Sm80ELb0ELb1ELb1ELb1ELb1ELb0ELb1ELb0EEENS1_21CollectiveEpilogueFwdINS6_IJS8_SA_S9_EEENS6_IJNS7_ILi1EEESI_SI_EEESC_SE_Li256ELb1ELb1ELb0ELb0EEENS1_19SingleTileSchedulerILb1ELb0ELb1ELi128EEEEEEEEEvNT_6ParamsE,@"STO_CUDA_ENTRY STV_DEFAULT"
_ZN7cutlass13device_kernelIN5flash19enable_sm80_to_sm89INS1_16FlashAttnFwdSm80INS1_25CollectiveMainloopFwdSm80ILi8ELi1ELb0EN4cute5tupleIJNS5_1CILi128EEENS7_ILi64EEENS7_ILi256EEEEEELi256ENS_10bfloat16_tEfNS_4arch4Sm80ELb0ELb1ELb1ELb1ELb1ELb0ELb1ELb0EEENS1_21CollectiveEpilogueFwdINS6_IJS8_SA_S9_EEENS6_IJNS7_ILi1EEESI_SI_EEESC_SE_Li256ELb1ELb1ELb0ELb0EEENS1_19SingleTileSchedulerILb1ELb0ELb1ELi128EEEEEEEEEvNT_6ParamsE:
        /* <DEDUP_REMOVED lines=21> */
.L_x_1033:
        /* <DEDUP_REMOVED lines=13> */
.L_x_1035:
[----:B------:R-:W-:Y:S02]  /*0220*/  ULDC UR5, c[0x0][0x54c] ;  /* 0x0001530000057ab9 */ /* 0x000fe40000000800 */
.L_x_1034:
[----:B------:R-:W-:Y:S02]  /*0230*/  ULDC UR4, c[0x0][0x548] ;  /* 0x0001520000047ab9 */ /* 0x000fe40000000800 */
[----:B------:R-:W-:-:S02]  /*0240*/  USHF.L.U32 UR26, UR27, 0x7, URZ ;  /* 0x000000071b1a7899 */ /* 0x000fc4000800063f */
[----:B------:R-:W-:-:S04]  /*0250*/  UIMAD UR4, UR5, UR4, URZ ;  /* 0x00000004050472a4 */ /* 0x000fc8000f8e023f */
[----:B------:R-:W-:-:S04]  /*0260*/  UISETP.GE.AND UP0, UPT, UR26, UR4, UPT ;  /* 0x000000041a00728c */ /* 0x000fc8000bf06270 */
[----:B------:R-:W-:Y:S01]  /*0270*/  USEL UR13, UR13, 0xffffffff, !UP0 ;  /* 0xffffffff0d0d7887 */ /* 0x000fe2000c000000 */
[----:B------:R-:W-:Y:S05]  /*0280*/  BRA `(.L_x_1036) ;  /* 0x000001b000007947 */ /* 0x000fea0003800000 */
.L_x_1032:
        /* <DEDUP_REMOVED lines=8> */
.L_x_1037:
        /* <DEDUP_REMOVED lines=13> */
.L_x_1039:
[----:B------:R-:W-:Y:S02]  /*03e0*/  ULDC UR5, c[0x0][0x54c] ;  /* 0x0001530000057ab9 */ /* 0x000fe40000000800 */
.L_x_1038:
[----:B------:R-:W-:Y:S02]  /*03f0*/  ULDC UR4, c[0x0][0x548] ;  /* 0x0001520000047ab9 */ /* 0x000fe40000000800 */
[----:B------:R-:W-:-:S02]  /*0400*/  USHF.L.U32 UR26, UR27, 0x7, URZ ;  /* 0x000000071b1a7899 */ /* 0x000fc4000800063f */
[----:B------:R-:W-:-:S04]  /*0410*/  UIMAD UR4, UR5, UR4, URZ ;  /* 0x00000004050472a4 */ /* 0x000fc8000f8e023f */
[----:B------:R-:W-:-:S04]  /*0420*/  UISETP.GE.AND UP0, UPT, UR26, UR4, UPT ;  /* 0x000000041a00728c */ /* 0x000fc8000bf06270 */
[----:B------:R-:W-:-:S06]  /*0430*/  USEL UR13, UR13, 0xffffffff, !UP0 ;  /* 0xffffffff0d0d7887 */ /* 0x000fcc000c000000 */
.L_x_1036:
        /* <DEDUP_REMOVED lines=42> */
[----:B------:R-:W2:Y:S04]  /*06e0*/  LDG.E R2, [R6.64] ;  /* 0x0000001206027981 */ /* 0x000ea8000c1e1900 */
[----:B------:R-:W4:Y:S01]  /*06f0*/  LDG.E R0, [R6.64+0x4] ;  /* 0x0000041206007981 */ /* 0x000f22000c1e1900 */
[----:B--23--:R-:W1:Y:S08]  /*0700*/  R2UR UR12, R2 ;  /* 0x00000000020c73c2 */ /* 0x00ce7000000e0000 */
[----:B----4-:R-:W1:Y:S02]  /*0710*/  R2UR UR4, R0 ;  /* 0x00000000000473c2 */ /* 0x010e6400000e0000 */
[----:B-1----:R-:W-:-:S06]  /*0720*/  UIADD3 UR12, -UR12, UR4, URZ ;  /* 0x000000040c0c7290 */ /* 0x002fcc000fffe13f */
.L_x_1040:
        /* <DEDUP_REMOVED lines=10> */
.L_x_1041:
        /* <DEDUP_REMOVED lines=12> */
.L_x_1042:
[----:B------:R-:W-:Y:S02]  /*0890*/  ULDC UR4, c[0x0][0x2c4] ;  /* 0x0000b10000047ab9 */ /* 0x000fe40000000800 */
[----:B------:R-:W-:-:S02]  /*08a0*/  UISETP.NE.AND UP2, UPT, UR4, 0x1, UPT ;  /* 0x000000010400788c */ /* 0x000fc4000bf45270 */
[----:B------:R-:W-:Y:S02]  /*08b0*/  ULDC.64 UR6, c[0x0][0x2c8] ;  /* 0x0000b20000067ab9 */ /* 0x000fe40000000a00 */
[----:B------:R-:W-:Y:S02]  /*08c0*/  ULDC.64 UR4, c[0x0][0x328] ;  /* 0x0000ca0000047ab9 */ /* 0x000fe40000000a00 */
[----:B------:R-:W-:Y:S02]  /*08d0*/  UISETP.GE.AND UP1, UPT, UR5, 0x1, UPT ;  /* 0x000000010500788c */ /* 0x000fe4000bf26270 */
[----:B------:R-:W-:Y:S02]  /*08e0*/  UIADD3 UR8, -UR11, UR8, URZ ;  /* 0x000000080b087290 */ /* 0x000fe4000fffe13f */
[----:B------:R-:W-:Y:S02]  /*08f0*/  UIADD3 UR15, UR26, 0x7f, URZ ;  /* 0x0000007f1a0f7890 */ /* 0x000fe4000fffe03f */
[----:B------:R-:W-:Y:S01]  /*0900*/  @UP2 UIADD3 UR16, UR26, 0x7f, URZ ;  /* 0x0000007f1a102890 */ /* 0x000fe2000fffe03f */
[----:B------:R-:W-:-:S03]  /*0910*/  PLOP3.LUT P0, PT, PT, PT, UP1, 0x40, 0x0 ;  /* 0x000000000000781c */ /* 0x000fc60003f0e818 */
[----:B------:R-:W-:Y:S02]  /*0920*/  UIMAD.WIDE.U32 UR16, UR16, UR6, URZ ;  /* 0x00000006101072a5 */ /* 0x000fe4000f8e003f */
[----:B---3--:R-:W-:Y:S02]  /*0930*/  UIADD3 UR6, UR8, 0x1, -UR12 ;  /* 0x0000000108067890 */ /* 0x008fe4000fffe80c */
[----:B------:R-:W-:-:S04]  /*0940*/  @UP2 USHF.R.U32.HI UR15, URZ, UR7, UR17 ;  /* 0x000000073f0f2299 */ /* 0x000fc80008011611 */
[----:B------:R-:W-:-:S04]  /*0950*/  UIADD3 UR6, UR6, UR15, URZ ;  /* 0x0000000f06067290 */ /* 0x000fc8000fffe03f */
[----:B------:R-:W-:Y:S01]  /*0960*/  UIADD3 UR4, UR6, UR4, URZ ;  /* 0x0000000406047290 */ /* 0x000fe2000fffe03f */
        /* <DEDUP_REMOVED lines=11> */
.L_x_1044:
[----:B------:R-:W-:Y:S02]  /*0a20*/  UISETP.NE.AND UP0, UPT, UR5, 0x1, UPT ;  /* 0x000000010500788c */ /* 0x000fe4000bf05270 */
[----:B------:R-:W-:Y:S02]  /*0a30*/  ULDC.64 UR6, c[0x0][0x330] ;  /* 0x0000cc0000067ab9 */ /* 0x000fe40000000a00 */
[----:B------:R-:W-:-:S07]  /*0a40*/  UIMAD.WIDE.U32 UR16, UR15, UR6, URZ ;  /* 0x000000060f1072a5 */ /* 0x000fce000f8e003f */
[----:B------:R-:W-:Y:S02]  /*0a50*/  @UP0 USHF.R.U32.HI UR15, URZ, UR7, UR17 ;  /* 0x000000073f0f0299 */ /* 0x000fe40008011611 */
.L_x_1045:
[----:B------:R-:W-:Y:S02]  /*0a60*/  ULDC UR6, c[0x0][0x32c] ;  /* 0x0000cb0000067ab9 */ /* 0x000fe40000000800 */
[----:B------:R-:W-:-:S04]  /*0a70*/  UIMAD UR6, UR15, UR5, UR6 ;  /* 0x000000050f0672a4 */ /* 0x000fc8000f8e0206 */
[----:B------:R-:W-:-:S04]  /*0a80*/  UISETP.LT.AND UP0, UPT, UR4, UR6, UPT ;  /* 0x000000060400728c */ /* 0x000fc8000bf01270 */
[----:B------:R-:W-:Y:S02]  /*0a90*/  USEL UR4, UR4, UR6, UP0 ;  /* 0x0000000604047287 */ /* 0x000fe40008000000 */
.L_x_1043:
[----:B------:R-:W-:Y:S01]  /*0aa0*/  UIADD3 UR17, UR8, 0x3f, URZ ;  /* 0x0000003f08117890 */ /* 0x000fe2000fffe03f */
[----:B------:R-:W-:Y:S01]  /*0ab0*/  PLOP3.LUT P0, PT, PT, PT, UP1, 0x40, 0x0 ;  /* 0x000000000000781c */ /* 0x000fe20003f0e818 */
[----:B------:R-:W-:Y:S02]  /*0ac0*/  UIADD3 UR15, UR4, 0x3f, URZ ;  /* 0x0000003f040f7890 */ /* 0x000fe4000fffe03f */
[----:B------:R-:W-:Y:S02]  /*0ad0*/  ULDC.64 UR6, c[0x0][0x2c8] ;  /* 0x0000b20000067ab9 */ /* 0x000fe40000000a00 */
[----:B------:R-:W-:Y:S02]  /*0ae0*/  UIMAD.WIDE.U32 UR22, UR26, UR6, URZ ;  /* 0x000000061a1672a5 */ /* 0x000fe4000f8e003f */
[----:B------:R-:W-:Y:S02]  /*0af0*/  USHF.R.S32.HI UR16, URZ, 0x1f, UR17 ;  /* 0x0000001f3f107899 */ /* 0x000fe40008011411 */
[----:B------:R-:W-:-:S02]  /*0b00*/  USHF.R.S32.HI UR6, URZ, 0x1f, UR15 ;  /* 0x0000001f3f067899 */ /* 0x000fc4000801140f */
[----:B------:R-:W-:Y:S02]  /*0b10*/  ULEA.HI UR16, UR16, UR17, URZ, 0x6 ;  /* 0x0000001110107291 */ /* 0x000fe4000f8f303f */
[----:B------:R-:W-:Y:S02]  /*0b20*/  ULEA.HI UR6, UR6, UR15, URZ, 0x6 ;  /* 0x0000000f06067291 */ /* 0x000fe4000f8f303f */
[----:B------:R-:W-:Y:S02]  /*0b30*/  UMOV UR4, UR26 ;  /* 0x0000001a00047c82 */ /* 0x000fe40008000000 */
[----:B------:R-:W-:Y:S02]  /*0b40*/  @UP2 USHF.R.U32.HI UR4, URZ, UR7, UR23 ;  /* 0x000000073f042299 */ /* 0x000fe40008011617 */
[----:B------:R-:W-:Y:S02]  /*0b50*/  USHF.R.S32.HI UR16, URZ, 0x6, UR16 ;  /* 0x000000063f107899 */ /* 0x000fe40008011410 */
[----:B------:R-:W-:-:S02]  /*0b60*/  USHF.R.S32.HI UR22, URZ, 0x6, UR6 ;  /* 0x000000063f167899 */ /* 0x000fc40008011406 */
[----:B------:R-:W-:Y:S02]  /*0b70*/  UIADD3 UR23, UR8, -UR12, URZ ;  /* 0x8000000c08177290 */ /* 0x000fe4000fffe03f */
[----:B------:R-:W-:Y:S02]  /*0b80*/  UISETP.LT.AND UP0, UPT, UR16, UR22, UPT ;  /* 0x000000161000728c */ /* 0x000fe4000bf01270 */
[----:B------:R-:W-:Y:S02]  /*0b90*/  UIADD3 UR7, UR23, UR4, URZ ;  /* 0x0000000417077290 */ /* 0x000fe4000fffe03f */
[----:B------:R-:W-:Y:S02]  /*0ba0*/  ULDC UR6, c[0x0][0x324] ;  /* 0x0000c90000067ab9 */ /* 0x000fe40000000800 */
[----:B------:R-:W-:Y:S02]  /*0bb0*/  USEL UR22, UR16, UR22, UP0 ;  /* 0x0000001610167287 */ /* 0x000fe40008000000 */
[----:B------:R-:W-:Y:S01]  /*0bc0*/  UIADD3 UR6, UR7, -UR6, URZ ;  /* 0x8000000607067290 */ /* 0x000fe2000fffe03f */
        /* <DEDUP_REMOVED lines=12> */
.L_x_1047:
[----:B------:R-:W-:-:S03]  /*0c90*/  UISETP.NE.AND UP0, UPT, UR5, 0x1, UPT ;  /* 0x000000010500788c */ /* 0x000fc6000bf05270 */
[----:B------:R-:W-:Y:S02]  /*0ca0*/  ULDC.64 UR4, c[0x0][0x330] ;  /* 0x0000cc0000047ab9 */ /* 0x000fe40000000a00 */
[----:B------:R-:W-:-:S07]  /*0cb0*/  UIMAD.WIDE.U32 UR16, UR7, UR4, URZ ;  /* 0x00000004071072a5 */ /* 0x000fce000f8e003f */
[----:B------:R-:W-:Y:S02]  /*0cc0*/  @UP0 UMOV UR15, UR17 ;  /* 0x00000011000f0c82 */ /* 0x000fe40008000000 */
[----:B------:R-:W-:Y:S02]  /*0cd0*/  @UP0 USHF.R.U32.HI UR7, URZ, UR5, UR15 ;  /* 0x000000053f070299 */ /* 0x000fe4000801160f */
.L_x_1048:
[----:B------:R-:W-:Y:S02]  /*0ce0*/  ULDC UR4, c[0x0][0x32c] ;  /* 0x0000cb0000047ab9 */ /* 0x000fe40000000800 */
[----:B------:R-:W-:-:S04]  /*0cf0*/  UIMAD UR4, UR7, UR4, URZ ;  /* 0x00000004070472a4 */ /* 0x000fc8000f8e023f */
[----:B------:R-:W-:-:S04]  /*0d00*/  UISETP.LT.AND UP0, UPT, UR6, UR4, UPT ;  /* 0x000000040600728c */ /* 0x000fc8000bf01270 */
[----:B------:R-:W-:-:S04]  /*0d10*/  USEL UR6, UR6, UR4, !UP0 ;  /* 0x0000000406067287 */ /* 0x000fc8000c000000 */
.L_x_1046:
[----:B------:R-:W-:Y:S01]  /*0d20*/  USHF.R.S32.HI UR4, URZ, 0x1f, UR6 ;  /* 0x0000001f3f047899 */ /* 0x000fe20008011406 */
[----:B------:R-:W-:Y:S01]  /*0d30*/  PLOP3.LUT P2, PT, PT, PT, PT, 0x80, 0x0 ;  /* 0x000000000000781c */ /* 0x000fe20003f4f070 */
[----:B------:R-:W-:Y:S01]  /*0d40*/  CS2R R10, SRZ ;  /* 0x00000000000a7805 */ /* 0x000fe2000001ff00 */
[----:B------:R-:W-:Y:S01]  /*0d50*/  IMAD.MOV.U32 R130, RZ, RZ, RZ ;  /* 0x000000ffff827224 */ /* 0x000fe200078e00ff */
[----:B------:R-:W-:Y:S01]  /*0d60*/  ULEA.HI UR4, UR4, UR6, URZ, 0x6 ;  /* 0x0000000604047291 */ /* 0x000fe2000f8f303f */
[----:B------:R-:W-:Y:S01]  /*0d70*/  CS2R R128, SRZ ;  /* 0x0000000000807805 */ /* 0x000fe2000001ff00 */
[----:B------:R-:W-:Y:S01]  /*0d80*/  CS2R R14, SRZ ;  /* 0x00000000000e7805 */ /* 0x000fe2000001ff00 */
[----:B------:R-:W-:Y:S01]  /*0d90*/  IMAD.MOV.U32 R126, RZ, RZ, RZ ;  /* 0x000000ffff7e7224 */ /* 0x000fe200078e00ff */
[----:B------:R-:W-:Y:S01]  /*0da0*/  USHF.R.S32.HI UR7, URZ, 0x6, UR4 ;  /* 0x000000063f077899 */ /* 0x000fe20008011404 */
[----:B------:R-:W-:Y:S01]  /*0db0*/  CS2R R124, SRZ ;  /* 0x00000000007c7805 */ /* 0x000fe2000001ff00 */
[----:B------:R-:W-:Y:S01]  /*0dc0*/  MOV R122, RZ ;  /* 0x000000ff007a7202 */ /* 0x000fe20000000f00 */
[----:B------:R-:W-:Y:S01]  /*0dd0*/  CS2R R120, SRZ ;  /* 0x0000000000787805 */ /* 0x000fe2000001ff00 */
[----:B------:R-:W-:Y:S01]  /*0de0*/  UISETP.LT.AND UP0, UPT, URZ, UR7, UPT ;  /* 0x000000073f00728c */ /* 0x000fe2000bf01270 */
[----:B------:R-:W-:Y:S01]  /*0df0*/  CS2R R12, SRZ ;  /* 0x00000000000c7805 */ /* 0x000fe2000001ff00 */
[----:B------:R-:W-:Y:S01]  /*0e00*/  IMAD.MOV.U32 R118, RZ, RZ, RZ ;  /* 0x000000ffff767224 */ /* 0x000fe200078e00ff */
[----:B------:R-:W-:Y:S01]  /*0e10*/  CS2R R116, SRZ ;  /* 0x0000000000747805 */ /* 0x000fe2000001ff00 */
[----:B------:R-:W-:Y:S01]  /*0e20*/  USEL UR7, URZ, UR7, !UP0 ;  /* 0x000000073f077287 */ /* 0x000fe2000c000000 */
[----:B------:R-:W-:Y:S01]  /*0e30*/  CS2R R16, SRZ ;  /* 0x0000000000107805 */ /* 0x000fe2000001ff00 */
[----:B------:R-:W-:Y:S01]  /*0e40*/  MOV R114, RZ ;  /* 0x000000ff00727202 */ /* 0x000fe20000000f00 */
[----:B------:R-:W-:Y:S01]  /*0e50*/  CS2R R112, SRZ ;  /* 0x0000000000707805 */ /* 0x000fe2000001ff00 */
[----:B------:R-:W-:Y:S01]  /*0e60*/  UISETP.GT.AND UP0, UPT, UR22, UR7, UPT ;  /* 0x000000071600728c */ /* 0x000fe2000bf04270 */
[----:B------:R-:W-:Y:S01]  /*0e70*/  CS2R R18, SRZ ;  /* 0x0000000000127805 */ /* 0x000fe2000001ff00 */
[----:B------:R-:W-:Y:S01]  /*0e80*/  IMAD.MOV.U32 R110, RZ, RZ, RZ ;  /* 0x000000ffff6e7224 */ /* 0x000fe200078e00ff */
[----:B------:R-:W-:Y:S01]  /*0e90*/  CS2R R108, SRZ ;  /* 0x00000000006c7805 */ /* 0x000fe2000001ff00 */
[----:B------:R-:W-:Y:S01]  /*0ea0*/  CS2R R106, SRZ ;  /* 0x00000000006a7805 */ /* 0x000fe2000001ff00 */
[----:B------:R-:W-:Y:S01]  /*0eb0*/  CS2R R20, SRZ ;  /* 0x0000000000147805 */ /* 0x000fe2000001ff00 */
[----:B------:R-:W-:Y:S01]  /*0ec0*/  PLOP3.LUT P0, PT, PT, PT, UP0, 0x80, 0x0 ;  /* 0x000000000000781c */ /* 0x000fe20003f0f008 */
[----:B------:R-:W-:Y:S01]  /*0ed0*/  CS2R R102, SRZ ;  /* 0x0000000000667805 */ /* 0x000fe2000001ff00 */
[----:B------:R-:W-:Y:S01]  /*0ee0*/  MOV R104, RZ ;  /* 0x000000ff00687202 */ /* 0x000fe20000000f00 */
[----:B------:R-:W-:Y:S01]  /*0ef0*/  IMAD.MOV.U32 R23, RZ, RZ, RZ ;  /* 0x000000ffff177224 */ /* 0x000fe200078e00ff */
        /* <DEDUP_REMOVED lines=67> */
[----:B------:R-:W-:Y:S01]  /*1330*/  UIMAD UR6, UR6, UR4, URZ ;  /* 0x00000004060672a4 */ /* 0x000fe2000f8e023f */
[----:B------:R-:W-:Y:S01]  /*1340*/  PLOP3.LUT P1, PT, PT, PT, UP2, 0x80, 0x0 ;  /* 0x000000000000781c */ /* 0x000fe20003f2f028 */
[----:B------:R-:W-:Y:S01]  /*1350*/  UIMAD.WIDE.U32 UR14, UR9, UR4, URZ ;  /* 0x00000004090e72a5 */ /* 0x000fe2000f8e003f */
[----:B------:R-:W-:Y:S01]  /*1360*/  PLOP3.LUT P0, PT, PT, PT, UP2, 0x80, 0x0 ;  /* 0x000000000000781c */ /* 0x000fe20003f0f028 */
[----:B------:R-:W-:Y:S01]  /*1370*/  UIMAD UR6, UR9, UR5, UR6 ;  /* 0x00000005090672a4 */ /* 0x000fe2000f8e0206 */
[----:B------:R-:W-:Y:S01]  /*1380*/  LEA.HI R19, R117, R119, RZ, 0x4 ;  /* 0x0000007775137211 */ /* 0x000fe200078f20ff */
[----:B------:R-:W-:Y:S01]  /*1390*/  USHF.R.S32.HI UR9, URZ, 0x1f, UR13 ;  /* 0x0000001f3f097899 */ /* 0x000fe2000801140d */
[----:B------:R-:W-:Y:S01]  /*13a0*/  BSSY B0, `(.L_x_1050) ;  /* 0x000005f000007945 */ /* 0x000fe20003800000 */
[----:B------:R-:W-:-:S02]  /*13b0*/  ULDC.64 UR4, c[0x0][0x1b8] ;  /* 0x00006e0000047ab9 */ /* 0x000fc40000000a00 */
[----:B------:R-:W-:Y:S02]  /*13c0*/  UIADD3 UR15, UR15, UR6, URZ ;  /* 0x000000060f0f7290 */ /* 0x000fe4000fffe03f */
[----:B------:R-:W-:Y:S02]  /*13d0*/  UIMAD UR6, UR20, UR4, URZ ;  /* 0x00000004140672a4 */ /* 0x000fe4000f8e023f */
[----:B------:R-:W-:Y:S02]  /*13e0*/  USEL UR9, UR9, URZ, !UP3 ;  /* 0x0000003f09097287 */ /* 0x000fe4000d800000 */
[----:B------:R-:W-:Y:S02]  /*13f0*/  UIMAD UR6, UR10, UR5, UR6 ;  /* 0x000000050a0672a4 */ /* 0x000fe4000f8e0206 */
[----:B------:R-:W-:Y:S02]  /*1400*/  UIMAD.WIDE.U32 UR16, UR10, UR4, UR14 ;  /* 0x000000040a1072a5 */ /* 0x000fe4000f8e000e */
[----:B------:R-:W-:-:S02]  /*1410*/  USEL UR14, UR13, URZ, !UP3 ;  /* 0x0000003f0d0e7287 */ /* 0x000fc4000d800000 */
[----:B------:R-:W-:Y:S01]  /*1420*/  ULDC.64 UR4, c[0x0][0x1c0] ;  /* 0x0000700000047ab9 */ /* 0x000fe20000000a00 */
[----:B-1----:R-:W-:Y:S01]  /*1430*/  LEA.HI R2, R117, R119, RZ, 0x3 ;  /* 0x0000007775027211 */ /* 0x002fe200078f18ff */
[----:B------:R-:W-:Y:S02]  /*1440*/  UIMAD UR9, UR9, UR4, URZ ;  /* 0x00000004090972a4 */ /* 0x000fe4000f8e023f */
[----:B------:R-:W-:Y:S01]  /*1450*/  UIADD3 UR17, UR17, UR6, URZ ;  /* 0x0000000611117290 */ /* 0x000fe2000fffe03f */
[----:B------:R-:W-:Y:S01]  /*1460*/  LOP3.LUT R0, R2, 0xfffffff8, RZ, 0xc0, !PT ;  /* 0xfffffff802007812 */ /* 0x000fe200078ec0ff */
[----:B------:R-:W-:Y:S01]  /*1470*/  UIMAD UR5, UR14, UR5, UR9 ;  /* 0x000000050e0572a4 */ /* 0x000fe2000f8e0209 */
[----:B------:R-:W-:Y:S01]  /*1480*/  SHF.R.S32.HI R26, RZ, 0x3, R2 ;  /* 0x00000003ff1a7819 */ /* 0x000fe20000011402 */
[----:B------:R-:W-:Y:S02]  /*1490*/  UIMAD.WIDE.U32 UR14, UR14, UR4, UR16 ;  /* 0x000000040e0e72a5 */ /* 0x000fe4000f8e0010 */
[----:B------:R-:W-:Y:S01]  /*14a0*/  IMAD.IADD R27, R119, 0x1, -R0 ;  /* 0x00000001771b7824 */ /* 0x000fe200078e0a00 */
[----:B------:R-:W-:Y:S01]  /*14b0*/  ULDC UR4, c[0x0][0x2c4] ;  /* 0x0000b10000047ab9 */ /* 0x000fe20000000800 */
[----:B------:R-:W-:Y:S01]  /*14c0*/  IADD3 R15, R26, UR26, RZ ;  /* 0x0000001a1a0f7c10 */ /* 0x000fe2000fffe0ff */
[----:B------:R-:W-:Y:S01]  /*14d0*/  UIADD3 UR5, UR15, UR5, URZ ;  /* 0x000000050f057290 */ /* 0x000fe2000fffe03f */
[----:B------:R-:W-:Y:S01]  /*14e0*/  IMAD R252, R27, 0x20, R26 ;  /* 0x000000201bfc7824 */ /* 0x000fe200078e021a */
[----:B------:R-:W-:Y:S01]  /*14f0*/  UIMAD UR4, UR12, UR4, URZ ;  /* 0x000000040c0472a4 */ /* 0x000fe2000f8e023f */
[----:B------:R-:W-:-:S02]  /*1500*/  IMAD.U32 R3, RZ, RZ, UR15 ;  /* 0x0000000fff037e24 */ /* 0x000fc4000f8e00ff */
[----:B------:R-:W-:Y:S01]  /*1510*/  IMAD.SHL.U32 R249, R27, 0x8, RZ ;  /* 0x000000081bf97824 */ /* 0x000fe200078e00ff */
[----:B------:R-:W-:Y:S01]  /*1520*/  IADD3 R4, R252, UR26, RZ ;  /* 0x0000001afc047c10 */ /* 0x000fe2000fffe0ff */
[----:B------:R-:W-:-:S03]  /*1530*/  IMAD.U32 R3, RZ, RZ, UR5 ;  /* 0x00000005ff037e24 */ /* 0x000fc6000f8e00ff */
[C---:B------:R-:W-:Y:S01]  /*1540*/  IADD3 R49, R249.reuse, 0x40, RZ ;  /* 0x00000040f9317810 */ /* 0x040fe20007ffe0ff */
[----:B------:R-:W-:Y:S01]  /*1550*/  @P1 IMAD.HI.U32 R2, R4, c[0x0][0x2c8], RZ ;  /* 0x0000b20004021a27 */ /* 0x000fe200078e00ff */
[C---:B------:R-:W-:Y:S02]  /*1560*/  IADD3 R52, R249.reuse, 0x80, RZ ;  /* 0x00000080f9347810 */ /* 0x040fe40007ffe0ff */
[C---:B------:R-:W-:Y:S01]  /*1570*/  IADD3 R48, R249.reuse, 0xc0, RZ ;  /* 0x000000c0f9307810 */ /* 0x040fe20007ffe0ff */
[----:B------:R-:W-:Y:S01]  /*1580*/  IMAD.MOV.U32 R0, RZ, RZ, R4 ;  /* 0x000000ffff007224 */ /* 0x000fe200078e0004 */
[----:B------:R-:W-:Y:S01]  /*1590*/  @P0 SHF.R.U32.HI R0, RZ, c[0x0][0x2cc], R2 ;  /* 0x0000b300ff000a19 */ /* 0x000fe20000011602 */
[----:B------:R-:W-:Y:S01]  /*15a0*/  IMAD.U32 R2, RZ, RZ, UR14 ;  /* 0x0000000eff027e24 */ /* 0x000fe2000f8e00ff */
[----:B------:R-:W-:Y:S02]  /*15b0*/  ISETP.GE.AND P4, PT, R249, c[0x0][0x198], PT ;  /* 0x00006600f9007a0c */ /* 0x000fe40003f86270 */
[--C-:B------:R-:W-:Y:S01]  /*15c0*/  SHF.R.S32.HI R6, RZ, 0x1f, R0.reuse ;  /* 0x0000001fff067819 */ /* 0x100fe20000011400 */
[----:B------:R-:W-:Y:S01]  /*15d0*/  IMAD.MOV R5, RZ, RZ, -R0 ;  /* 0x000000ffff057224 */ /* 0x000fe200078e0a00 */
[----:B------:R-:W-:Y:S01]  /*15e0*/  ISETP.GE.AND P3, PT, R49, c[0x0][0x198], PT ;  /* 0x0000660031007a0c */ /* 0x000fe20003f66270 */
[----:B------:R-:W-:Y:S01]  /*15f0*/  IMAD.WIDE.U32 R2, R0, c[0x0][0x1b0], R2 ;  /* 0x00006c0000027a25 */ /* 0x000fe200078e0002 */
[----:B------:R-:W-:-:S02]  /*1600*/  ISETP.GE.AND P6, PT, R52, c[0x0][0x198], PT ;  /* 0x0000660034007a0c */ /* 0x000fc40003fc6270 */
[----:B------:R-:W-:Y:S01]  /*1610*/  ISETP.GE.AND P5, PT, R48, c[0x0][0x198], PT ;  /* 0x0000660030007a0c */ /* 0x000fe20003fa6270 */
[----:B------:R-:W-:Y:S02]  /*1620*/  IMAD R4, R5, c[0x0][0x2c4], R4 ;  /* 0x0000b10005047a24 */ /* 0x000fe400078e0204 */
[----:B------:R-:W-:-:S04]  /*1630*/  IMAD R5, R6, c[0x0][0x1b0], RZ ;  /* 0x00006c0006057a24 */ /* 0x000fc800078e02ff */
[----:B------:R-:W-:Y:S01]  /*1640*/  IMAD R6, R0, c[0x0][0x1b4], R5 ;  /* 0x00006d0000067a24 */ /* 0x000fe200078e0205 */
[----:B------:R-:W-:-:S03]  /*1650*/  SHF.R.S32.HI R5, RZ, 0x1f, R4 ;  /* 0x0000001fff057819 */ /* 0x000fc60000011404 */
[----:B------:R-:W-:Y:S02]  /*1660*/  IMAD.IADD R3, R3, 0x1, R6 ;  /* 0x0000000103037824 */ /* 0x000fe400078e0206 */
[----:B------:R-:W-:Y:S02]  /*1670*/  IMAD R0, R5, c[0x0][0x1a8], RZ ;  /* 0x00006a0005007a24 */ /* 0x000fe400078e02ff */
[----:B------:R-:W-:-:S04]  /*1680*/  IMAD.WIDE.U32 R2, R4, c[0x0][0x1a8], R2 ;  /* 0x00006a0004027a25 */ /* 0x000fc800078e0002 */
[----:B------:R-:W-:Y:S01]  /*1690*/  IMAD R5, R4, c[0x0][0x1ac], R0 ;  /* 0x00006b0004057a24 */ /* 0x000fe200078e0200 */
[----:B------:R-:W-:Y:S02]  /*16a0*/  LOP3.LUT R0, R19, 0xfffffff0, RZ, 0xc0, !PT ;  /* 0xfffffff013007812 */ /* 0x000fe400078ec0ff */
[----:B------:R-:W-:Y:S01]  /*16b0*/  LEA R17, P0, R2, c[0x0][0x160], 0x1 ;  /* 0x0000580002117a11 */ /* 0x000fe200078008ff */
[----:B------:R-:W-:Y:S01]  /*16c0*/  IMAD.IADD R4, R3, 0x1, R5 ;  /* 0x0000000103047824 */ /* 0x000fe200078e0205 */
[----:B------:R-:W-:Y:S01]  /*16d0*/  LEA.HI R5, R117, R119, RZ, 0x6 ;  /* 0x0000007775057211 */ /* 0x000fe200078f30ff */
[----:B------:R-:W-:Y:S02]  /*16e0*/  IMAD.IADD R3, R119, 0x1, -R0 ;  /* 0x0000000177037824 */ /* 0x000fe400078e0a00 */
[----:B------:R-:W-:Y:S01]  /*16f0*/  IMAD.SHL.U32 R0, R26, 0x40, RZ ;  /* 0x000000401a007824 */ /* 0x000fe200078e00ff */
[----:B------:R-:W-:Y:S01]  /*1700*/  LEA.HI.X R16, R2, c[0x0][0x164], R4, 0x1, P0 ;  /* 0x0000590002107a11 */ /* 0x000fe200000f0c04 */
[----:B------:R1:W3:Y:S01]  /*1710*/  SHFL.IDX PT, R6, R17, RZ, 0x181f ;  /* 0x00181fff11067589 */ /* 0x0002e200000e0000 */
[----:B------:R-:W-:-:S02]  /*1720*/  SHF.R.S32.HI R2, RZ, 0x1f, R3 ;  /* 0x0000001fff027819 */ /* 0x000fc40000011403 */
[----:B------:R-:W-:Y:S02]  /*1730*/  LOP3.LUT R0, R0, 0x1c0, RZ, 0xc0, !PT ;  /* 0x000001c000007812 */ /* 0x000fe400078ec0ff */
[----:B------:R-:W-:Y:S02]  /*1740*/  LEA.HI R20, R2, R3, RZ, 0x3 ;  /* 0x0000000302147211 */ /* 0x000fe400078f18ff */
[----:B------:R-:W-:Y:S02]  /*1750*/  ISETP.GE.AND P0, PT, R15, UR4, PT ;  /* 0x000000040f007c0c */ /* 0x000fe4000bf06270 */
[----:B------:R-:W-:Y:S02]  /*1760*/  LOP3.LUT R4, R20, 0xfffffff8, RZ, 0xc0, !PT ;  /* 0xfffffff814047812 */ /* 0x000fe400078ec0ff */
[----:B------:R-:W-:Y:S02]  /*1770*/  SHF.R.U32.HI R2, RZ, 0x3, R0 ;  /* 0x00000003ff027819 */ /* 0x000fe40000011600 */
[----:B------:R-:W-:Y:S01]  /*1780*/  LOP3.LUT R0, R0, 0x38, R249, 0xf8, !PT ;  /* 0x0000003800007812 */ /* 0x000fe200078ef8f9 */
[----:B------:R-:W-:-:S02]  /*1790*/  IMAD.IADD R18, R3, 0x1, -R4 ;  /* 0x0000000103127824 */ /* 0x000fc400078e0a04 */
[----:B------:R-:W-:Y:S01]  /*17a0*/  IMAD.MOV.U32 R4, RZ, RZ, 0x10 ;  /* 0x00000010ff047424 */ /* 0x000fe200078e00ff */
[----:B------:R-:W-:Y:S01]  /*17b0*/  LOP3.LUT R2, R0, R2, RZ, 0x3c, !PT ;  /* 0x0000000200027212 */ /* 0x000fe200078e3cff */
[----:B------:R-:W-:Y:S02]  /*17c0*/  IMAD.SHL.U32 R0, R5, 0x8, RZ ;  /* 0x0000000805007824 */ /* 0x000fe400078e00ff */
[----:B------:R-:W-:-:S03]  /*17d0*/  IMAD.MOV.U32 R3, RZ, RZ, 0x20 ;  /* 0x00000020ff037424 */ /* 0x000fc600078e00ff */
[----:B------:R-:W-:Y:S01]  /*17e0*/  LOP3.LUT R239, R2, 0xfffffe00, R0, 0xf8, !PT ;  /* 0xfffffe0002ef7812 */ /* 0x000fe200078ef800 */
[----:B--2---:R2:W4:Y:S01]  /*17f0*/  @P2 R2UR UR9, R7 ;  /* 0x00000000070923c2 */ /* 0x00452200000e0000 */
[----:B------:R-:W-:Y:S01]  /*1800*/  R2P PR, R18, 0x6 ;  /* 0x0000000612007804 */ /* 0x000fe20000000000 */
[----:B----4-:R-:W-:-:S04]  /*1810*/  @!UP0 UMOV UR9, UR13 ;  /* 0x0000000d00098c82 */ /* 0x010fc80008000000 */
[----:B------:R-:W-:Y:S02]  /*1820*/  SEL R4, R4, 0xfffffff0, !P1 ;  /* 0xfffffff004047807 */ /* 0x000fe40004800000 */
[----:B------:R-:W-:Y:S01]  /*1830*/  SEL R2, R3, 0xffffffe0, !P2 ;  /* 0xffffffe003027807 */ /* 0x000fe20005000000 */
[----:B--2---:R1:W2:Y:S01]  /*1840*/  SHFL.IDX PT, R7, R16, RZ, 0x181f ;  /* 0x00181fff10077589 */ /* 0x0042a200000e0000 */
[----:B------:R-:W-:Y:S05]  /*1850*/  @P0 BRA `(.L_x_1051) ;  /* 0x0000013000000947 */ /* 0x000fea0003800000 */
[----:B---3--:R-:W-:Y:S01]  /*1860*/  SHF.R.S32.HI R5, RZ, 0x1f, R49 ;  /* 0x0000001fff057819 */ /* 0x008fe20000011431 */
[----:B--2---:R-:W-:Y:S01]  /*1870*/  IMAD.WIDE R12, R249, 0x2, R6 ;  /* 0x00000002f90c7825 */ /* 0x004fe200078e0206 */
[----:B------:R-:W-:Y:S02]  /*1880*/  SHF.R.S32.HI R3, RZ, 0x1f, R52 ;  /* 0x0000001fff037819 */ /* 0x000fe40000011434 */
[----:B------:R-:W-:Y:S02]  /*1890*/  SHF.R.S32.HI R0, RZ, 0x1f, R48 ;  /* 0x0000001fff007819 */ /* 0x000fe40000011430 */
[----:B------:R-:W-:-:S02]  /*18a0*/  LEA.HI R5, R5, R49, RZ, 0x3 ;  /* 0x0000003105057211 */ /* 0x000fc400078f18ff */
[----:B------:R-:W-:Y:S02]  /*18b0*/  LEA.HI R3, R3, R52, RZ, 0x3 ;  /* 0x0000003403037211 */ /* 0x000fe400078f18ff */
[----:B------:R-:W-:Y:S02]  /*18c0*/  LEA.HI R0, R0, R48, RZ, 0x3 ;  /* 0x0000003000007211 */ /* 0x000fe400078f18ff */
[----:B------:R-:W-:Y:S02]  /*18d0*/  LOP3.LUT R5, R5, 0xfffffff8, RZ, 0xc0, !PT ;  /* 0xfffffff805057812 */ /* 0x000fe400078ec0ff */
[----:B------:R-:W-:Y:S02]  /*18e0*/  LOP3.LUT R3, R3, 0xfffffff8, RZ, 0xc0, !PT ;  /* 0xfffffff803037812 */ /* 0x000fe400078ec0ff */
[----:B------:R-:W-:Y:S01]  /*18f0*/  LOP3.LUT R14, R0, 0xfffffff8, RZ, 0xc0, !PT ;  /* 0xfffffff8000e7812 */ /* 0x000fe200078ec0ff */
[----:B------:R-:W-:Y:S02]  /*1900*/  IMAD.SHL.U32 R0, R239, 0x2, RZ ;  /* 0x00000002ef007824 */ /* 0x000fe400078e00ff */
[----:B------:R-:W-:-:S03]  /*1910*/  IMAD.WIDE R10, R5, 0x2, R6 ;  /* 0x00000002050a7825 */ /* 0x000fc600078e0206 */
[----:B------:R-:W-:Y:S01]  /*1920*/  @!PT LDS RZ, [RZ] ;  /* 0x00000000fffff984 */ /* 0x000fe20000000800 */
[----:B------:R2:W-:Y:S01]  /*1930*/  LDGSTS.E.BYPASS.LTC128B.128 [R0+0x10100], [R12.64], !P4 ;  /* 0x101000000c007fae */ /* 0x0005e2000e101d52 */
[----:B------:R-:W-:-:S03]  /*1940*/  IMAD.WIDE R8, R3, 0x2, R6 ;  /* 0x0000000203087825 */ /* 0x000fc600078e0206 */
[----:B------:R2:W-:Y:S01]  /*1950*/  LDGSTS.E.BYPASS.LTC128B.128 [R0+0x14100], [R10.64], !P3 ;  /* 0x141000000a007fae */ /* 0x0005e2000d901d52 */
[----:B------:R-:W-:-:S03]  /*1960*/  IMAD.WIDE R6, R14, 0x2, R6 ;  /* 0x000000020e067825 */ /* 0x000fc600078e0206 */
[----:B------:R2:W-:Y:S04]  /*1970*/  LDGSTS.E.BYPASS.LTC128B.128 [R0+0x18100], [R8.64], !P6 ;  /* 0x1810000008007fae */ /* 0x0005e8000f101d52 */
[----:B------:R2:W-:Y:S02]  /*1980*/  LDGSTS.E.BYPASS.LTC128B.128 [R0+0x1c100], [R6.64], !P5 ;  /* 0x1c10000006007fae */ /* 0x0005e4000e901d52 */
.L_x_1051:
[----:B---3--:R-:W-:Y:S05]  /*1990*/  BSYNC B0 ;  /* 0x0000000000007941 */ /* 0x008fea0003800000 */
.L_x_1050:
[----:B--2---:R-:W-:Y:S01]  /*19a0*/  IADD3 R0, R15, 0x20, RZ ;  /* 0x000000200f007810 */ /* 0x004fe20007ffe0ff */
[----:B------:R2:W3:Y:S01]  /*19b0*/  SHFL.IDX PT, R7, R16, 0x1, 0x181f ;  /* 0x00381f0010077f89 */ /* 0x0004e200000e0000 */
[----:B------:R-:W-:Y:S02]  /*19c0*/  BSSY B0, `(.L_x_1052) ;  /* 0x0000017000007945 */ /* 0x000fe40003800000 */
[----:B------:R-:W-:Y:S01]  /*19d0*/  ISETP.GE.AND P0, PT, R0, UR4, PT ;  /* 0x0000000400007c0c */ /* 0x000fe2000bf06270 */
[----:B------:R2:W4:-:S12]  /*19e0*/  SHFL.IDX PT, R6, R17, 0x1, 0x181f ;  /* 0x00381f0011067f89 */ /* 0x00051800000e0000 */
[----:B------:R-:W-:Y:S05]  /*19f0*/  @P0 BRA `(.L_x_1053) ;  /* 0x0000013000000947 */ /* 0x000fea0003800000 */
[----:B------:R-:W-:Y:S01]  /*1a00*/  SHF.R.S32.HI R5, RZ, 0x1f, R49 ;  /* 0x0000001fff057819 */ /* 0x000fe20000011431 */
[----:B---34-:R-:W-:Y:S01]  /*1a10*/  IMAD.WIDE R12, R249, 0x2, R6 ;  /* 0x00000002f90c7825 */ /* 0x018fe200078e0206 */
[----:B------:R-:W-:Y:S02]  /*1a20*/  SHF.R.S32.HI R3, RZ, 0x1f, R52 ;  /* 0x0000001fff037819 */ /* 0x000fe40000011434 */
[----:B------:R-:W-:Y:S02]  /*1a30*/  SHF.R.S32.HI R0, RZ, 0x1f, R48 ;  /* 0x0000001fff007819 */ /* 0x000fe40000011430 */
[----:B------:R-:W-:Y:S02]  /*1a40*/  LEA.HI R5, R5, R49, RZ, 0x3 ;  /* 0x0000003105057211 */ /* 0x000fe400078f18ff */
[----:B------:R-:W-:Y:S02]  /*1a50*/  LEA.HI R3, R3, R52, RZ, 0x3 ;  /* 0x0000003403037211 */ /* 0x000fe400078f18ff */
[----:B------:R-:W-:-:S02]  /*1a60*/  LEA.HI R0, R0, R48, RZ, 0x3 ;  /* 0x0000003000007211 */ /* 0x000fc400078f18ff */
        /* <DEDUP_REMOVED lines=12> */
.L_x_1053:
[----:B------:R-:W-:Y:S05]  /*1b30*/  BSYNC B0 ;  /* 0x0000000000007941 */ /* 0x000fea0003800000 */
.L_x_1052:
[----:B---3--:R-:W-:Y:S01]  /*1b40*/  IADD3 R0, R15, 0x40, RZ ;  /* 0x000000400f007810 */ /* 0x008fe20007ffe0ff */
[----:B------:R3:W1:Y:S01]  /*1b50*/  SHFL.IDX PT, R7, R16, 0x2, 0x181f ;  /* 0x00581f0010077f89 */ /* 0x00066200000e0000 */
[----:B------:R-:W-:Y:S02]  /*1b60*/  BSSY B0, `(.L_x_1054) ;  /* 0x0000017000007945 */ /* 0x000fe40003800000 */
[----:B------:R-:W-:Y:S01]  /*1b70*/  ISETP.GE.AND P0, PT, R0, UR4, PT ;  /* 0x0000000400007c0c */ /* 0x000fe2000bf06270 */
[----:B----4-:R3:W4:-:S12]  /*1b80*/  SHFL.IDX PT, R6, R17, 0x2, 0x181f ;  /* 0x00581f0011067f89 */ /* 0x01071800000e0000 */
[----:B------:R-:W-:Y:S05]  /*1b90*/  @P0 BRA `(.L_x_1055) ;  /* 0x0000013000000947 */ /* 0x000fea0003800000 */
[----:B------:R-:W-:Y:S01]  /*1ba0*/  SHF.R.S32.HI R5, RZ, 0x1f, R49 ;  /* 0x0000001fff057819 */ /* 0x000fe20000011431 */
[----:B-1--4-:R-:W-:Y:S01]  /*1bb0*/  IMAD.WIDE R12, R249, 0x2, R6 ;  /* 0x00000002f90c7825 */ /* 0x012fe200078e0206 */
        /* <DEDUP_REMOVED lines=17> */
.L_x_1055:
[----:B------:R-:W-:Y:S05]  /*1cd0*/  BSYNC B0 ;  /* 0x0000000000007941 */ /* 0x000fea0003800000 */
.L_x_1054:
[----:B------:R-:W-:Y:S01]  /*1ce0*/  UIADD3 UR28, UR22, -0x1, URZ ;  /* 0xffffffff161c7890 */ /* 0x000fe2000fffe03f */
[----:B------:R-:W-:Y:S01]  /*1cf0*/  IMAD.MOV.U32 R126, RZ, RZ, c[0x0][0x2b8] ;  /* 0x0000ae00ff7e7624 */ /* 0x000fe200078e00ff */
[----:B-1--4-:R-:W-:Y:S01]  /*1d00*/  SHFL.IDX PT, R6, R17, 0x3, 0x181f ;  /* 0x00781f0011067f89 */ /* 0x012fe200000e0000 */
[----:B------:R-:W-:Y:S01]  /*1d10*/  IADD3 R3, R15, 0x60, RZ ;  /* 0x000000600f037810 */ /* 0x000fe20007ffe0ff */
[----:B------:R-:W-:Y:S01]  /*1d20*/  USHF.L.U32 UR21, UR28, 0x6, URZ ;  /* 0x000000061c157899 */ /* 0x000fe2000800063f */
[----:B------:R-:W-:Y:S01]  /*1d30*/  SHF.R.S32.HI R13, RZ, 0x1f, R48 ;  /* 0x0000001fff0d7819 */ /* 0x000fe20000011430 */
[----:B------:R-:W1:Y:S01]  /*1d40*/  SHFL.IDX PT, R7, R16, 0x3, 0x181f ;  /* 0x00781f0010077f89 */ /* 0x000e6200000e0000 */
[----:B------:R-:W-:Y:S01]  /*1d50*/  ISETP.NE.AND P2, PT, R126, 0x1, PT ;  /* 0x000000017e00780c */ /* 0x000fe20003f45270 */
[----:B------:R-:W-:Y:S01]  /*1d60*/  IMAD.SHL.U32 R239, R239, 0x2, RZ ;  /* 0x00000002efef7824 */ /* 0x000fe200078e00ff */
[----:B------:R-:W-:Y:S01]  /*1d70*/  ISETP.GE.AND P0, PT, R3, UR4, PT ;  /* 0x0000000403007c0c */ /* 0x000fe2000bf06270 */
[----:B------:R-:W-:Y:S01]  /*1d80*/  USHF.R.S32.HI UR6, URZ, 0x1f, UR9 ;  /* 0x0000001f3f067899 */ /* 0x000fe20008011409 */
[----:B------:R-:W-:Y:S01]  /*1d90*/  IADD3 R0, R252, UR21, RZ ;  /* 0x00000015fc007c10 */ /* 0x000fe2000fffe0ff */
[----:B------:R-:W-:Y:S01]  /*1da0*/  ULDC.64 UR4, c[0x0][0x2b0] ;  /* 0x0000ac0000047ab9 */ /* 0x000fe20000000a00 */
[----:B------:R-:W-:Y:S01]  /*1db0*/  LEA.HI R13, R13, R48, RZ, 0x3 ;  /* 0x000000300d0d7211 */ /* 0x000fe200078f18ff */
[----:B------:R-:W-:Y:S01]  /*1dc0*/  UIMAD UR6, UR6, UR4, URZ ;  /* 0x00000004060672a4 */ /* 0x000fe2000f8e023f */
[C---:B------:R-:W-:Y:S01]  /*1dd0*/  IADD3 R12, R0.reuse, UR11, RZ ;  /* 0x0000000b000c7c10 */ /* 0x040fe2000fffe0ff */
[----:B------:R-:W-:Y:S01]  /*1de0*/  UIMAD.WIDE.U32 UR14, UR9, UR4, URZ ;  /* 0x00000004090e72a5 */ /* 0x000fe2000f8e003f */
[----:B------:R-:W-:Y:S01]  /*1df0*/  ISETP.GE.AND P1, PT, R0, UR8, PT ;  /* 0x0000000800007c0c */ /* 0x000fe2000bf26270 */
[----:B------:R-:W-:Y:S01]  /*1e00*/  UIMAD UR6, UR9, UR5, UR6 ;  /* 0x00000005090672a4 */ /* 0x000fe2000f8e0206 */
[----:B------:R-:W-:Y:S01]  /*1e10*/  SHF.R.S32.HI R0, RZ, 0x1f, R49 ;  /* 0x0000001fff007819 */ /* 0x000fe20000011431 */
[----:B------:R-:W-:Y:S01]  /*1e20*/  @P2 IMAD.HI.U32 R3, R12, c[0x0][0x2bc], RZ ;  /* 0x0000af000c032a27 */ /* 0x000fe200078e00ff */
[----:B------:R-:W-:Y:S01]  /*1e30*/  LOP3.LUT R251, R13, 0xfffffff8, RZ, 0xc0, !PT ;  /* 0xfffffff80dfb7812 */ /* 0x000fe200078ec0ff */
[----:B------:R-:W-:Y:S01]  /*1e40*/  UIADD3 UR6, UR15, UR6, URZ ;  /* 0x000000060f067290 */ /* 0x000fe2000fffe03f */
[----:B------:R-:W-:Y:S01]  /*1e50*/  LEA.HI R0, R0, R49, RZ, 0x3 ;  /* 0x0000003100007211 */ /* 0x000fe200078f18ff */
[----:B------:R-:W-:Y:S01]  /*1e60*/  IMAD.MOV.U32 R5, RZ, RZ, R12 ;  /* 0x000000ffff057224 */ /* 0x000fe200078e000c */
[----:B------:R-:W-:Y:S01]  /*1e70*/  @P2 SHF.R.U32.HI R5, RZ, c[0x0][0x2c0], R3 ;  /* 0x0000b000ff052a19 */ /* 0x000fe20000011603 */
[----:B------:R-:W-:Y:S01]  /*1e80*/  IMAD.MOV.U32 R240, RZ, RZ, RZ ;  /* 0x000000fffff07224 */ /* 0x000fe200078e00ff */
[----:B------:R-:W-:Y:S01]  /*1e90*/  SHF.R.S32.HI R3, RZ, 0x1f, R52 ;  /* 0x0000001fff037819 */ /* 0x000fe20000011434 */
[----:B------:R-:W-:Y:S01]  /*1ea0*/  ULDC.64 UR4, c[0x0][0x1e8] ;  /* 0x00007a0000047ab9 */ /* 0x000fe20000000a00 */
[----:B------:R-:W-:Y:S01]  /*1eb0*/  LOP3.LUT R123, R0, 0xfffffff8, RZ, 0xc0, !PT ;  /* 0xfffffff8007b7812 */ /* 0x000fe200078ec0ff */
[----:B-1----:R-:W-:Y:S01]  /*1ec0*/  @!P0 IMAD.WIDE R10, R249, 0x2, R6 ;  /* 0x00000002f90a8825 */ /* 0x002fe200078e0206 */
[----:B------:R-:W-:-:S02]  /*1ed0*/  LEA.HI R3, R3, R52, RZ, 0x3 ;  /* 0x0000003403037211 */ /* 0x000fc400078f18ff */
[----:B------:R-:W-:Y:S01]  /*1ee0*/  ISETP.GT.OR P1, PT, R252, 0x3f, P1 ;  /* 0x0000003ffc00780c */ /* 0x000fe20000f24670 */
[--C-:B------:R-:W-:Y:S01]  /*1ef0*/  @!P0 IMAD.WIDE R8, R123, 0x2, R6.reuse ;  /* 0x000000027b088825 */ /* 0x100fe200078e0206 */
[----:B------:R-:W-:Y:S01]  /*1f00*/  LOP3.LUT R121, R3, 0xfffffff8, RZ, 0xc0, !PT ;  /* 0xfffffff803797812 */ /* 0x000fe200078ec0ff */
[----:B------:R-:W-:Y:S01]  /*1f10*/  @!PT LDS RZ, [RZ] ;  /* 0x00000000fffff984 */ /* 0x000fe20000000800 */
[----:B------:R1:W-:Y:S04]  /*1f20*/  @!P0 LDGSTS.E.BYPASS.LTC128B.128 [R239+0x13100], [R10.64], !P4 ;  /* 0x131000000aef8fae */ /* 0x0003e8000e101d52 */
[----:B------:R4:W-:Y:S01]  /*1f30*/  @!P0 LDGSTS.E.BYPASS.LTC128B.128 [R239+0x17100], [R8.64], !P3 ;  /* 0x1710000008ef8fae */ /* 0x0009e2000d901d52 */
[----:B------:R-:W-:Y:S01]  /*1f40*/  UIMAD.WIDE.U32 UR16, UR10, UR4, URZ ;  /* 0x000000040a1072a5 */ /* 0x000fe2000f8e003f */
[----:B------:R-:W-:Y:S01]  /*1f50*/  IMAD.U32 R112, RZ, RZ, UR21 ;  /* 0x00000015ff707e24 */ /* 0x000fe2000f8e00ff */
[----:B------:R-:W-:Y:S01]  /*1f60*/  LEA.HI R116, R117, R119, RZ, 0x5 ;  /* 0x0000007775747211 */ /* 0x000fe200078f28ff */
[----:B------:R-:W-:Y:S02]  /*1f70*/  STL [R1+0x18], R123 ;  /* 0x0000187b01007387 */ /* 0x000fe40000100800 */
[----:B------:R-:W-:Y:S01]  /*1f80*/  @!P1 IADD3 R0, P2, R5, UR14, RZ ;  /* 0x0000000e05009c10 */ /* 0x000fe2000ff5e0ff */
[----:B-1----:R-:W-:-:S03]  /*1f90*/  @!P0 IMAD.WIDE R10, R121, 0x2, R6 ;  /* 0x00000002790a8825 */ /* 0x002fc600078e0206 */
[----:B------:R-:W-:Y:S01]  /*1fa0*/  @!P1 LEA.HI.X.SX32 R3, R5, UR6, 0x1, P2 ;  /* 0x0000000605039c11 */ /* 0x000fe200090f0eff */
[----:B------:R-:W-:Y:S01]  /*1fb0*/  UIMAD UR4, UR20, UR4, URZ ;  /* 0x00000004140472a4 */ /* 0x000fe2000f8e023f */
[----:B------:R-:W-:Y:S01]  /*1fc0*/  ISETP.GE.AND P3, PT, R249, c[0x0][0x1d4], PT ;  /* 0x00007500f9007a0c */ /* 0x000fe20003f66270 */
[----:B------:R-:W-:Y:S01]  /*1fd0*/  @!P0 IMAD.WIDE R6, R251, 0x2, R6 ;  /* 0x00000002fb068825 */ /* 0x000fe200078e0206 */
[----:B------:R1:W-:Y:S01]  /*1fe0*/  @!P0 LDGSTS.E.BYPASS.LTC128B.128 [R239+0x1b100], [R10.64], !P6 ;  /* 0x1b1000000aef8fae */ /* 0x0003e2000f101d52 */
[----:B----4-:R-:W-:-:S03]  /*1ff0*/  @!P1 LEA R8, P2, R0, c[0x0][0x2a0], 0x2 ;  /* 0x0000a80000089a11 */ /* 0x010fc600078410ff */
[----:B------:R4:W-:Y:S01]  /*2000*/  @!P0 LDGSTS.E.BYPASS.LTC128B.128 [R239+0x1f100], [R6.64], !P5 ;  /* 0x1f10000006ef8fae */ /* 0x0009e2000e901d52 */
[----:B------:R-:W-:-:S03]  /*2010*/  @!P1 LEA.HI.X R9, R0, c[0x0][0x2a4], R3, 0x2, P2 ;  /* 0x0000a90000099a11 */ /* 0x000fc600010f1403 */
[----:B------:R-:W0:Y:S04]  /*2020*/  LDGDEPBAR ;  /* 0x00000000000079af */ /* 0x000e280000000000 */
[----:B------:R-:W-:Y:S01]  /*2030*/  BAR.SYNC.DEFER_BLOCKING 0x0 ;  /* 0x0000000000007b1d */ /* 0x000fe20000010000 */
[----:B------:R-:W-:Y:S02]  /*2040*/  ISETP.GE.AND P4, PT, R52, c[0x0][0x1d4], PT ;  /* 0x0000750034007a0c */ /* 0x000fe40003f86270 */
[----:B------:R-:W-:Y:S02]  /*2050*/  SHF.R.S32.HI R115, RZ, 0x5, R116 ;  /* 0x00000005ff737819 */ /* 0x000fe40000011474 */
[----:B------:R-:W-:Y:S01]  /*2060*/  SHF.R.S32.HI R124, RZ, 0x1f, R123 ;  /* 0x0000001fff7c7819 */ /* 0x000fe2000001147b */
[----:B------:R-:W-:Y:S04]  /*2070*/  STL [R1+0x14], R121 ;  /* 0x0000147901007387 */ /* 0x000fe80000100800 */
[----:B------:R-:W-:Y:S04]  /*2080*/  STL [R1+0x1c], R124 ;  /* 0x00001c7c01007387 */ /* 0x000fe80000100800 */
[----:B------:R-:W5:Y:S01]  /*2090*/  @!P1 LDG.E R240, [R8.64] ;  /* 0x0000001208f09981 */ /* 0x000f62000c1e1900 */
[----:B------:R-:W-:Y:S01]  /*20a0*/  IMAD.MOV R0, RZ, RZ, -R5 ;  /* 0x000000ffff007224 */ /* 0x000fe200078e0a05 */
[----:B------:R-:W-:Y:S01]  /*20b0*/  UIMAD UR4, UR10, UR5, UR4 ;  /* 0x000000050a0472a4 */ /* 0x000fe2000f8e0204 */
[----:B------:R-:W-:Y:S01]  /*20c0*/  ISETP.GE.AND P5, PT, R49, c[0x0][0x1d4], PT ;  /* 0x0000750031007a0c */ /* 0x000fe20003fa6270 */
[----:B------:R-:W-:Y:S01]  /*20d0*/  UISETP.GT.AND UP0, UPT, UR28, UR7, UPT ;  /* 0x000000071c00728c */ /* 0x000fe2000bf04270 */
[----:B------:R-:W-:Y:S01]  /*20e0*/  IMAD R242, R0, c[0x0][0x2b8], R12 ;  /* 0x0000ae0000f27a24 */ /* 0x000fe200078e020c */
[----:B------:R-:W-:Y:S01]  /*20f0*/  SHF.R.S32.HI R12, RZ, 0x4, R19 ;  /* 0x00000004ff0c7819 */ /* 0x000fe20000011413 */
[----:B------:R-:W-:Y:S01]  /*2100*/  UIADD3 UR9, UR17, UR4, URZ ;  /* 0x0000000411097290 */ /* 0x000fe2000fffe03f */
[----:B------:R-:W-:Y:S01]  /*2110*/  ISETP.GE.AND P6, PT, R48, c[0x0][0x1d4], PT ;  /* 0x0000750030007a0c */ /* 0x000fe20003fc6270 */
[----:B----4-:R-:W-:Y:S01]  /*2120*/  IMAD.WIDE.U32 R6, R242, c[0x0][0x1e0], RZ ;  /* 0x00007800f2067a25 */ /* 0x010fe200078e00ff */
[----:B------:R-:W-:Y:S01]  /*2130*/  SHF.R.S32.HI R0, RZ, 0x1f, R242 ;  /* 0x0000001fff007819 */ /* 0x000fe200000114f2 */
[----:B------:R-:W-:Y:S01]  /*2140*/  ULDC.64 UR4, c[0x0][0x210] ;  /* 0x0000840000047ab9 */ /* 0x000fe20000000a00 */
[----:B-1----:R-:W-:Y:S01]  /*2150*/  LEA.HI R11, R19, R12, RZ, 0x1 ;  /* 0x0000000c130b7211 */ /* 0x002fe200078f08ff */
[----:B------:R-:W-:Y:S01]  /*2160*/  UIMAD UR20, UR20, UR4, URZ ;  /* 0x00000004141472a4 */ /* 0x000fe2000f8e023f */
[----:B------:R-:W-:Y:S01]  /*2170*/  ISETP.GE.AND P2, PT, R249, c[0x0][0x1d4], PT ;  /* 0x00007500f9007a0c */ /* 0x000fe20003f46270 */
[----:B------:R-:W-:Y:S01]  /*2180*/  IMAD R3, R0, c[0x0][0x1e0], RZ ;  /* 0x0000780000037a24 */ /* 0x000fe200078e02ff */
[----:B------:R-:W-:Y:S01]  /*2190*/  LOP3.LUT R11, R11, 0xfffffffe, RZ, 0xc0, !PT ;  /* 0xfffffffe0b0b7812 */ /* 0x000fe200078ec0ff */
[----:B------:R-:W-:Y:S01]  /*21a0*/  UIMAD.WIDE.U32 UR24, UR10, UR4, URZ ;  /* 0x000000040a1872a5 */ /* 0x000fe2000f8e003f */
[----:B------:R-:W-:Y:S01]  /*21b0*/  SHF.R.S32.HI R122, RZ, 0x1f, R121 ;  /* 0x0000001fff7a7819 */ /* 0x000fe20000011479 */
[----:B------:R-:W-:Y:S01]  /*21c0*/  IMAD R3, R242, c[0x0][0x1e4], R3 ;  /* 0x00007900f2037a24 */ /* 0x000fe200078e0203 */
[----:B------:R-:W-:Y:S01]  /*21d0*/  UIMAD UR20, UR10, UR5, UR20 ;  /* 0x000000050a1472a4 */ /* 0x000fe2000f8e0214 */
[----:B--23--:R-:W-:Y:S01]  /*21e0*/  IMAD.IADD R16, R12, 0x1, -R11 ;  /* 0x000000010c107824 */ /* 0x00cfe200078e0a0b */
[----:B------:R-:W-:Y:S01]  /*21f0*/  SHF.R.S32.HI R125, RZ, 0x1f, R249 ;  /* 0x0000001fff7d7819 */ /* 0x000fe200000114f9 */
[----:B------:R-:W-:Y:S01]  /*2200*/  IMAD.IADD R7, R7, 0x1, R3 ;  /* 0x0000000107077824 */ /* 0x000fe200078e0203 */
[----:B------:R-:W-:Y:S01]  /*2210*/  UIADD3 UR20, UR25, UR20, URZ ;  /* 0x0000001419147290 */ /* 0x000fe2000fffe03f */
[----:B------:R-:W-:Y:S01]  /*2220*/  IMAD R3, R0, c[0x0][0x208], RZ ;  /* 0x0000820000037a24 */ /* 0x000fe200078e02ff */
[----:B------:R-:W-:Y:S01]  /*2230*/  STL [R1+0x20], R122 ;  /* 0x0000207a01007387 */ /* 0x000fe20000100800 */
[----:B------:R-:W-:-:S02]  /*2240*/  SEL R118, RZ, 0x10, P6 ;  /* 0x00000010ff767807 */ /* 0x000fc40003000000 */
[----:B------:R-:W-:Y:S01]  /*2250*/  IMAD R3, R242, c[0x0][0x20c], R3 ;  /* 0x00008300f2037a24 */ /* 0x000fe200078e0203 */
[----:B------:R-:W-:Y:S02]  /*2260*/  IADD3 R241, R239, 0x100, RZ ;  /* 0x00000100eff17810 */ /* 0x000fe40007ffe0ff */
[----:B------:R-:W-:Y:S02]  /*2270*/  SHF.R.S32.HI R120, RZ, 0x1f, R251 ;  /* 0x0000001fff787819 */ /* 0x000fe400000114fb */
[----:B-----5:R-:W-:Y:S01]  /*2280*/  SHF.R.S32.HI R10, RZ, 0x1f, R240 ;  /* 0x0000001fff0a7819 */ /* 0x020fe200000114f0 */
[----:B------:R-:W-:-:S04]  /*2290*/  IMAD.WIDE.U32 R8, R240, c[0x0][0x1f0], R6 ;  /* 0x00007c00f0087a25 */ /* 0x000fc800078e0006 */
[----:B------:R-:W-:Y:S01]  /*22a0*/  IMAD R5, R10, c[0x0][0x1f0], RZ ;  /* 0x00007c000a057a24 */ /* 0x000fe200078e02ff */
[----:B------:R-:W-:Y:S01]  /*22b0*/  IADD3 R0, P0, R8, UR16, RZ ;  /* 0x0000001008007c10 */ /* 0x000fe2000ff1e0ff */
[----:B------:R-:W-:-:S04]  /*22c0*/  IMAD.WIDE.U32 R6, R242, c[0x0][0x208], RZ ;  /* 0x00008200f2067a25 */ /* 0x000fc800078e00ff */
[----:B------:R-:W-:Y:S02]  /*22d0*/  IMAD R5, R240, c[0x0][0x1f4], R5 ;  /* 0x00007d00f0057a24 */ /* 0x000fe400078e0205 */
[----:B------:R-:W-:Y:S02]  /*22e0*/  IMAD.IADD R7, R7, 0x1, R3 ;  /* 0x0000000107077824 */ /* 0x000fe400078e0203 */
[----:B------:R-:W-:Y:S01]  /*22f0*/  IMAD R3, R10, c[0x0][0x218], RZ ;  /* 0x000086000a037a24 */ /* 0x000fe200078e02ff */
[----:B------:R-:W-:Y:S01]  /*2300*/  IADD3.X R8, R9, UR9, R5, P0, !PT ;  /* 0x0000000909087c10 */ /* 0x000fe200087fe405 */
[----:B------:R-:W-:Y:S01]  /*2310*/  IMAD.WIDE.U32 R6, R240, c[0x0][0x218], R6 ;  /* 0x00008600f0067a25 */ /* 0x000fe200078e0006 */
[----:B------:R-:W-:-:S03]  /*2320*/  LEA R12, P0, R0, c[0x0][0x1c8], 0x1 ;  /* 0x00007200000c7a11 */ /* 0x000fc600078008ff */
[----:B------:R-:W-:Y:S01]  /*2330*/  IMAD.SHL.U32 R10, R26, 0x8, RZ ;  /* 0x000000081a0a7824 */ /* 0x000fe200078e00ff */
[----:B------:R-:W-:Y:S01]  /*2340*/  LEA.HI.X R11, R0, c[0x0][0x1cc], R8, 0x1, P0 ;  /* 0x00007300000b7a11 */ /* 0x000fe200000f0c08 */
[----:B------:R-:W-:Y:S01]  /*2350*/  IMAD.SHL.U32 R0, R27, 0x40, RZ ;  /* 0x000000401b007824 */ /* 0x000fe200078e00ff */
[----:B------:R-:W-:Y:S01]  /*2360*/  SHFL.IDX PT, R8, R12, RZ, 0x181f ;  /* 0x00181fff0c087589 */ /* 0x000fe200000e0000 */
[----:B------:R-:W-:Y:S01]  /*2370*/  IMAD R5, R240, c[0x0][0x21c], R3 ;  /* 0x00008700f0057a24 */ /* 0x000fe200078e0203 */
[----:B------:R-:W-:Y:S02]  /*2380*/  IADD3 R3, P0, R6, UR24, RZ ;  /* 0x0000001806037c10 */ /* 0x000fe4000ff1e0ff */
[----:B------:R-:W-:Y:S01]  /*2390*/  LOP3.LUT R0, R0, 0x1c0, RZ, 0xc0, !PT ;  /* 0x000001c000007812 */ /* 0x000fe200078ec0ff */
[----:B------:R-:W1:Y:S01]  /*23a0*/  SHFL.IDX PT, R9, R11, RZ, 0x181f ;  /* 0x00181fff0b097589 */ /* 0x000e6200000e0000 */
[----:B------:R-:W-:Y:S02]  /*23b0*/  IADD3.X R6, R7, UR20, R5, P0, !PT ;  /* 0x0000001407067c10 */ /* 0x000fe400087fe405 */
[----:B------:R-:W-:Y:S01]  /*23c0*/  LOP3.LUT R10, R0, 0x8, R10, 0xf8, !PT ;  /* 0x00000008000a7812 */ /* 0x000fe200078ef80a */
[----:B------:R1:W-:Y:S01]  /*23d0*/  SHFL.IDX PT, R7, R11, 0x1, 0x181f ;  /* 0x00381f000b077f89 */ /* 0x0003e200000e0000 */
[----:B------:R-:W-:-:S02]  /*23e0*/  SHF.R.U32.HI R0, RZ, 0x3, R0 ;  /* 0x00000003ff007819 */ /* 0x000fc40000011600 */
[C---:B------:R-:W-:Y:S02]  /*23f0*/  LEA R5, P0, R3.reuse, c[0x0][0x1f8], 0x1 ;  /* 0x00007e0003057a11 */ /* 0x040fe400078008ff */
[----:B------:R-:W-:Y:S02]  /*2400*/  LOP3.LUT R0, R10, R0, RZ, 0x3c, !PT ;  /* 0x000000000a007212 */ /* 0x000fe400078e3cff */
[----:B------:R-:W-:Y:S01]  /*2410*/  IADD3 R26, -R26, UR8, -R112 ;  /* 0x000000081a1a7c10 */ /* 0x000fe2000fffe970 */
[----:B------:R-:W-:Y:S01]  /*2420*/  SHFL.IDX PT, R14, R5, RZ, 0x181f ;  /* 0x00181fff050e7589 */ /* 0x000fe200000e0000 */
[----:B------:R-:W-:Y:S01]  /*2430*/  LEA.HI.X R3, R3, c[0x0][0x1fc], R6, 0x1, P0 ;  /* 0x00007f0003037a11 */ /* 0x000fe200000f0c06 */
[----:B------:R-:W-:Y:S01]  /*2440*/  IMAD R0, R16, 0x200, R0 ;  /* 0x0000020010007824 */ /* 0x000fe200078e0200 */
[----:B------:R-:W-:Y:S01]  /*2450*/  LOP3.LUT P0, RZ, R27, 0x2, RZ, 0xc0, !PT ;  /* 0x000000021bff7812 */ /* 0x000fe2000780c0ff */
[----:B------:R2:W3:Y:S01]  /*2460*/  SHFL.IDX PT, R6, R12, 0x1, 0x181f ;  /* 0x00381f000c067f89 */ /* 0x0004e200000e0000 */
[----:B------:R-:W-:Y:S01]  /*2470*/  ISETP.GE.AND P1, PT, R26, 0x1, PT ;  /* 0x000000011a00780c */ /* 0x000fe20003f26270 */
[----:B------:R-:W-:-:S02]  /*2480*/  IMAD.SHL.U32 R212, R0, 0x2, RZ ;  /* 0x0000000200d47824 */ /* 0x000fc400078e00ff */
[----:B------:R-:W4:Y:S03]  /*2490*/  SHFL.IDX PT, R21, R3, RZ, 0x181f ;  /* 0x00181fff03157589 */ /* 0x000f2600000e0000 */
[C---:B------:R-:W-:Y:S01]  /*24a0*/  IADD3 R0, R212.reuse, 0x8100, RZ ;  /* 0x00008100d4007810 */ /* 0x040fe20007ffe0ff */
[----:B------:R-:W5:Y:S01]  /*24b0*/  SHFL.IDX PT, R5, R5, 0x1, 0x181f ;  /* 0x00381f0005057f89 */ /* 0x000f6200000e0000 */
[----:B------:R-:W-:-:S03]  /*24c0*/  IADD3 R223, R212, 0x8120, RZ ;  /* 0x00008120d4df7810 */ /* 0x000fc60007ffe0ff */
[----:B------:R-:W-:Y:S01]  /*24d0*/  @P0 IADD3 R223, R0, -0x20, RZ ;  /* 0xffffffe000df0810 */ /* 0x000fe20007ffe0ff */
[----:B------:R3:W4:Y:S01]  /*24e0*/  SHFL.IDX PT, R15, R3, 0x1, 0x181f ;  /* 0x00381f00030f7f89 */ /* 0x00072200000e0000 */
[----:B------:R-:W-:Y:S01]  /*24f0*/  ISETP.GT.AND P0, PT, R26, 0x20, PT ;  /* 0x000000201a00780c */ /* 0x000fe20003f04270 */
[----:B-1----:R-:W-:Y:S01]  /*2500*/  @P1 IMAD.WIDE R10, R123, 0x2, R8 ;  /* 0x000000027b0a1825 */ /* 0x002fe200078e0208 */
[C---:B------:R-:W-:Y:S02]  /*2510*/  IADD3 R238, R223.reuse, 0x800, RZ ;  /* 0x00000800dfee7810 */ /* 0x040fe40007ffe0ff */
[C---:B------:R-:W-:Y:S01]  /*2520*/  IADD3 R237, R223.reuse, 0x1000, RZ ;  /* 0x00001000dfed7810 */ /* 0x040fe20007ffe0ff */
[----:B------:R-:W-:Y:S01]  /*2530*/  IMAD.SHL.U32 R0, R18, 0x40, RZ ;  /* 0x0000004012007824 */ /* 0x000fe200078e00ff */
[----:B------:R-:W-:Y:S01]  /*2540*/  IADD3 R236, R223, 0x1800, RZ ;  /* 0x00001800dfec7810 */ /* 0x000fe20007ffe0ff */
[----:B------:R-:W-:Y:S01]  /*2550*/  IMAD.WIDE R18, R249, 0x2, RZ ;  /* 0x00000002f9127825 */ /* 0x000fe200078e02ff */
[----:B------:R-:W-:-:S02]  /*2560*/  IADD3 R235, R223, 0x2000, RZ ;  /* 0x00002000dfeb7810 */ /* 0x000fc40007ffe0ff */
[----:B------:R-:W-:Y:S01]  /*2570*/  LOP3.LUT R0, R0, 0x1c0, RZ, 0xc0, !PT ;  /* 0x000001c000007812 */ /* 0x000fe200078ec0ff */
[----:B--2---:R-:W-:Y:S01]  /*2580*/  @P1 IMAD.WIDE R12, R249, 0x2, R8 ;  /* 0x00000002f90c1825 */ /* 0x004fe200078e0208 */
[C---:B------:R-:W-:Y:S02]  /*2590*/  IADD3 R234, R223.reuse, 0x2800, RZ ;  /* 0x00002800dfea7810 */ /* 0x040fe40007ffe0ff */
[C---:B------:R-:W-:Y:S02]  /*25a0*/  IADD3 R233, R223.reuse, 0x3000, RZ ;  /* 0x00003000dfe97810 */ /* 0x040fe40007ffe0ff */
[----:B------:R1:W-:Y:S01]  /*25b0*/  @P1 LDGSTS.E.BYPASS.LTC128B.128 [R239+0x8100], [R12.64], !P3 ;  /* 0x081000000cef1fae */ /* 0x0003e2000d901d52 */
[C---:B------:R-:W-:Y:S02]  /*25c0*/  IADD3 R232, R223.reuse, 0x3800, RZ ;  /* 0x00003800dfe87810 */ /* 0x040fe40007ffe0ff */
[C---:B------:R-:W-:Y:S01]  /*25d0*/  IADD3 R231, R223.reuse, 0x4000, RZ ;  /* 0x00004000dfe77810 */ /* 0x040fe20007ffe0ff */
[----:B------:R2:W-:Y:S01]  /*25e0*/  @P1 LDGSTS.E.BYPASS.LTC128B.128 [R239+0xa100], [R10.64], !P5 ;  /* 0x0a1000000aef1fae */ /* 0x0005e2000e901d52 */
[C---:B------:R-:W-:Y:S01]  /*25f0*/  IADD3 R230, R223.reuse, 0x4800, RZ ;  /* 0x00004800dfe67810 */ /* 0x040fe20007ffe0ff */
[----:B---3--:R-:W-:Y:S01]  /*2600*/  IMAD.SHL.U32 R3, R16, 0x8, RZ ;  /* 0x0000000810037824 */ /* 0x008fe200078e00ff */
[----:B------:R-:W-:-:S02]  /*2610*/  IADD3 R229, R223, 0x5000, RZ ;  /* 0x00005000dfe57810 */ /* 0x000fc40007ffe0ff */
[C---:B------:R-:W-:Y:S02]  /*2620*/  IADD3 R228, R223.reuse, 0x5800, RZ ;  /* 0x00005800dfe47810 */ /* 0x040fe40007ffe0ff */
[----:B------:R-:W-:Y:S02]  /*2630*/  LOP3.LUT R3, R0, 0x8, R3, 0xf8, !PT ;  /* 0x0000000800037812 */ /* 0x000fe400078ef803 */
[----:B------:R-:W-:Y:S02]  /*2640*/  SHF.R.U32.HI R0, RZ, 0x3, R0 ;  /* 0x00000003ff007819 */ /* 0x000fe40000011600 */
[----:B------:R-:W-:Y:S02]  /*2650*/  IADD3 R227, R223, 0x6000, RZ ;  /* 0x00006000dfe37810 */ /* 0x000fe40007ffe0ff */
[----:B------:R-:W-:Y:S01]  /*2660*/  LOP3.LUT R114, R3, R0, RZ, 0x3c, !PT ;  /* 0x0000000003727212 */ /* 0x000fe200078e3cff */
[----:B------:R-:W-:Y:S01]  /*2670*/  IMAD.SHL.U32 R0, R20, 0x40, RZ ;  /* 0x0000004014007824 */ /* 0x000fe200078e00ff */
[----:B------:R-:W-:-:S02]  /*2680*/  IADD3 R226, R223, 0x6800, RZ ;  /* 0x00006800dfe27810 */ /* 0x000fc40007ffe0ff */
[C---:B------:R-:W-:Y:S02]  /*2690*/  IADD3 R225, R223.reuse, 0x7000, RZ ;  /* 0x00007000dfe17810 */ /* 0x040fe40007ffe0ff */
[----:B------:R-:W-:Y:S02]  /*26a0*/  LOP3.LUT R113, R0, 0xfffffe00, RZ, 0xc0, !PT ;  /* 0xfffffe0000717812 */ /* 0x000fe400078ec0ff */
[----:B------:R-:W-:Y:S01]  /*26b0*/  IADD3 R224, R223, 0x7800, RZ ;  /* 0x00007800dfe07810 */ /* 0x000fe20007ffe0ff */
[----:B-1----:R-:W-:-:S04]  /*26c0*/  @P0 IMAD.WIDE R12, R121, 0x2, R6 ;  /* 0x00000002790c0825 */ /* 0x002fc800078e0206 */
[----:B--2---:R-:W-:-:S04]  /*26d0*/  @P1 IMAD.WIDE R10, R121, 0x2, R8 ;  /* 0x00000002790a1825 */ /* 0x004fc800078e0208 */
[----:B------:R-:W-:Y:S01]  /*26e0*/  @P1 IMAD.WIDE R8, R251, 0x2, R8 ;  /* 0x00000002fb081825 */ /* 0x000fe200078e0208 */
[----:B------:R1:W-:Y:S03]  /*26f0*/  @P1 LDGSTS.E.BYPASS.LTC128B.128 [R239+0xc100], [R10.64], !P4 ;  /* 0x0c1000000aef1fae */ /* 0x0003e6000e101d52 */
[----:B------:R-:W-:Y:S01]  /*2700*/  IMAD R0, R115, 0x400, R113 ;  /* 0x0000040073007824 */ /* 0x000fe200078e0271 */
[----:B------:R2:W-:Y:S01]  /*2710*/  @P1 LDGSTS.E.BYPASS.LTC128B.128 [R239+0xe100], [R8.64], !P6 ;  /* 0x0e10000008ef1fae */ /* 0x0005e2000f101d52 */
[----:B------:R-:W-:Y:S02]  /*2720*/  IADD3 R30, P1, R14, R18, RZ ;  /* 0x000000120e1e7210 */ /* 0x000fe40007f3e0ff */
[----:B------:R-:W-:-:S03]  /*2730*/  IMAD.IADD R0, R114, 0x1, R0 ;  /* 0x0000000172007824 */ /* 0x000fc600078e0200 */
[----:B----4-:R-:W-:Y:S01]  /*2740*/  IMAD.X R31, R21, 0x1, R19, P1 ;  /* 0x00000001151f7824 */ /* 0x010fe200008e0613 */
[----:B-----5:R-:W-:Y:S01]  /*2750*/  IADD3 R28, P1, R18, R5, RZ ;  /* 0x00000005121c7210 */ /* 0x020fe20007f3e0ff */
[----:B------:R-:W-:Y:S02]  /*2760*/  IMAD.SHL.U32 R219, R0, 0x2, RZ ;  /* 0x0000000200db7824 */ /* 0x000fe400078e00ff */
[----:B------:R-:W-:Y:S02]  /*2770*/  IMAD.MOV.U32 R0, RZ, RZ, 0x40 ;  /* 0x00000040ff007424 */ /* 0x000fe400078e00ff */
[----:B------:R-:W-:Y:S02]  /*2780*/  IMAD.X R29, R19, 0x1, R15, P1 ;  /* 0x00000001131d7824 */ /* 0x000fe400008e060f */
[--C-:B------:R-:W-:Y:S02]  /*2790*/  IMAD R220, R4, 0x2, R219.reuse ;  /* 0x0000000204dc7824 */ /* 0x100fe400078e02db */
[----:B------:R-:W-:-:S02]  /*27a0*/  IMAD R222, R2, 0x2, R219 ;  /* 0x0000000202de7824 */ /* 0x000fc400078e02db */
[----:B------:R-:W-:Y:S02]  /*27b0*/  IMAD R221, R2, 0x2, R220 ;  /* 0x0000000202dd7824 */ /* 0x000fe400078e02dc */
[----:B-1----:R-:W-:-:S04]  /*27c0*/  @P0 IMAD.WIDE R10, R249, 0x2, R6 ;  /* 0x00000002f90a0825 */ /* 0x002fc800078e0206 */
[--C-:B--2---:R-:W-:Y:S01]  /*27d0*/  @P0 IMAD.WIDE R8, R123, 0x2, R6.reuse ;  /* 0x000000027b080825 */ /* 0x104fe200078e0206 */
[----:B------:R1:W-:Y:S03]  /*27e0*/  @P0 LDGSTS.E.BYPASS.LTC128B.128 [R239+0x9100], [R10.64], !P3 ;  /* 0x091000000aef0fae */ /* 0x0003e6000d901d52 */
[C---:B------:R-:W-:Y:S01]  /*27f0*/  @P0 IMAD.WIDE R6, R251.reuse, 0x2, R6 ;  /* 0x00000002fb060825 */ /* 0x040fe200078e0206 */
[----:B------:R2:W-:Y:S04]  /*2800*/  @P0 LDGSTS.E.BYPASS.LTC128B.128 [R239+0xb100], [R8.64], !P5 ;  /* 0x0b10000008ef0fae */ /* 0x0005e8000e901d52 */
[----:B------:R3:W-:Y:S04]  /*2810*/  @P0 LDGSTS.E.BYPASS.LTC128B.128 [R239+0xd100], [R12.64], !P4 ;  /* 0x0d1000000cef0fae */ /* 0x0007e8000e101d52 */
[----:B------:R4:W-:Y:S04]  /*2820*/  @P0 LDGSTS.E.BYPASS.LTC128B.128 [R239+0xf100], [R6.64], !P6 ;  /* 0x0f10000006ef0fae */ /* 0x0009e8000f101d52 */
[----:B------:R-:W0:Y:S01]  /*2830*/  LDGDEPBAR ;  /* 0x00000000000079af */ /* 0x000e220000000000 */
[----:B-1----:R-:W-:-:S04]  /*2840*/  IMAD.WIDE R10, R251, 0x2, RZ ;  /* 0x00000002fb0a7825 */ /* 0x002fc800078e02ff */
[----:B--2---:R-:W-:-:S05]  /*2850*/  IMAD.WIDE R8, R123, 0x2, RZ ;  /* 0x000000027b087825 */ /* 0x004fca00078e02ff */
[----:B------:R-:W-:Y:S02]  /*2860*/  IADD3 R22, P1, R14, R8, RZ ;  /* 0x000000080e167210 */ /* 0x000fe40007f3e0ff */
[----:B------:R-:W-:Y:S01]  /*2870*/  IADD3 R16, P0, R8, R5, RZ ;  /* 0x0000000508107210 */ /* 0x000fe20007f1e0ff */
[----:B----4-:R-:W-:Y:S01]  /*2880*/  IMAD.WIDE R6, R121, 0x2, RZ ;  /* 0x0000000279067825 */ /* 0x010fe200078e02ff */
[----:B------:R-:W-:-:S04]  /*2890*/  DEPBAR.LE SB0, 0x1 ;  /* 0x000080400000791a */ /* 0x000fc80000000000 */
[----:B------:R-:W-:Y:S01]  /*28a0*/  IMAD.X R23, R21, 0x1, R9, P1 ;  /* 0x0000000115177824 */ /* 0x000fe200008e0609 */
[----:B------:R-:W-:Y:S01]  /*28b0*/  IADD3 R18, P1, R14, R6, RZ ;  /* 0x000000060e127210 */ /* 0x000fe20007f3e0ff */
[----:B------:R-:W-:Y:S01]  /*28c0*/  IMAD.X R17, R9, 0x1, R15, P0 ;  /* 0x0000000109117824 */ /* 0x000fe200000e060f */
[----:B------:R-:W-:-:S04]  /*28d0*/  DEPBAR.LE SB0, 0x0 ;  /* 0x000080000000791a */ /* 0x000fc80000000000 */
[----:B------:R-:W-:Y:S01]  /*28e0*/  BAR.SYNC.DEFER_BLOCKING 0x0 ;  /* 0x0000000000007b1d */ /* 0x000fe20000010000 */
[----:B------:R-:W-:Y:S01]  /*28f0*/  IADD3 R24, P0, R6, R5, RZ ;  /* 0x0000000506187210 */ /* 0x000fe20007f1e0ff */
[----:B------:R-:W-:Y:S01]  /*2900*/  IMAD.X R19, R21, 0x1, R7, P1 ;  /* 0x0000000115137824 */ /* 0x000fe200008e0607 */
[----:B------:R-:W-:-:S03]  /*2910*/  IADD3 R6, P1, R14, R10, RZ ;  /* 0x0000000a0e067210 */ /* 0x000fc60007f3e0ff */
[----:B------:R-:W-:Y:S01]  /*2920*/  IMAD.X R25, R7, 0x1, R15, P0 ;  /* 0x0000000107197824 */ /* 0x000fe200000e060f */
[----:B------:R-:W-:Y:S01]  /*2930*/  IADD3 R20, P0, R10, R5, RZ ;  /* 0x000000050a147210 */ /* 0x000fe20007f1e0ff */
[----:B------:R-:W-:Y:S01]  /*2940*/  IMAD.X R7, R21, 0x1, R11, P1 ;  /* 0x0000000115077824 */ /* 0x000fe200008e060b */
[----:B------:R-:W-:-:S03]  /*2950*/  ISETP.GE.AND P1, PT, R49, c[0x0][0x1d4], PT ;  /* 0x0000750031007a0c */ /* 0x000fc60003f26270 */
[----:B------:R-:W-:Y:S01]  /*2960*/  IMAD.X R21, R11, 0x1, R15, P0 ;  /* 0x000000010b157824 */ /* 0x000fe200000e060f */
[----:B------:R-:W-:Y:S02]  /*2970*/  ISETP.LT.OR P0, PT, R26, 0x1, P2 ;  /* 0x000000011a00780c */ /* 0x000fe40001701670 */
[----:B------:R-:W-:Y:S01]  /*2980*/  ISETP.GE.AND P2, PT, R52, c[0x0][0x1d4], PT ;  /* 0x0000750034007a0c */ /* 0x000fe20003f46270 */
[----:B------:R-:W-:Y:S04]  /*2990*/  LDSM.16.M88.4 R8, [R219+0x10100] ;  /* 0x01010000db08783b */ /* 0x000fe80000000200 */
[----:B---3--:R-:W-:Y:S04]  /*29a0*/  LDSM.16.M88.4 R12, [R220+0x10100] ;  /* 0x01010000dc0c783b */ /* 0x008fe80000000200 */
[----:B------:R-:W-:Y:S04]  /*29b0*/  LDSM.16.M88.4 R40, [R212+0x8100] ;  /* 0x00810000d428783b */ /* 0x000fe80000000200 */
[----:B------:R-:W1:Y:S04]  /*29c0*/  LDSM.16.M88.4 R36, [R212+0x8900] ;  /* 0x00890000d424783b */ /* 0x000e680000000200 */
[----:B------:R-:W2:Y:S04]  /*29d0*/  LDSM.16.M88.4 R32, [R212+0x9100] ;  /* 0x00910000d420783b */ /* 0x000ea80000000200 */
[----:B------:R-:W-:Y:S04]  /*29e0*/  LDSM.16.M88.4 R44, [R212+0x9900] ;  /* 0x00990000d42c783b */ /* 0x000fe80000000200 */
[----:B------:R-:W-:Y:S04]  /*29f0*/  LDSM.16.M88.4 R64, [R223] ;  /* 0x00000000df40783b */ /* 0x000fe80000000200 */
[----:B------:R-:W3:Y:S04]  /*2a00*/  LDSM.16.M88.4 R72, [R223+0x800] ;  /* 0x00080000df48783b */ /* 0x000ee80000000200 */
[----:B------:R-:W-:Y:S04]  /*2a10*/  LDSM.16.M88.4 R76, [R223+0x1000] ;  /* 0x00100000df4c783b */ /* 0x000fe80000000200 */
[----:B------:R-:W4:Y:S04]  /*2a20*/  LDSM.16.M88.4 R80, [R223+0x1800] ;  /* 0x00180000df50783b */ /* 0x000f280000000200 */
[----:B------:R-:W-:Y:S01]  /*2a30*/  @!PT LDS RZ, [RZ] ;  /* 0x00000000fffff984 */ /* 0x000fe20000000800 */
[----:B------:R-:W-:Y:S01]  /*2a40*/  @!PT LDS RZ, [RZ] ;  /* 0x00000000fffff984 */ /* 0x000fe20000000800 */
[----:B------:R-:W-:Y:S01]  /*2a50*/  @!PT LDS RZ, [RZ] ;  /* 0x00000000fffff984 */ /* 0x000fe20000000800 */
[----:B------:R5:W-:Y:S01]  /*2a60*/  LDGSTS.E.BYPASS.LTC128B.128 [R239+0x100], [R30.64], !P0 ;  /* 0x001000001eef7fae */ /* 0x000be2000c101d52 */
[C---:B------:R-:W-:Y:S01]  /*2a70*/  ISETP.LT.OR P0, PT, R26.reuse, 0x1, P1 ;  /* 0x000000011a00780c */ /* 0x040fe20000f01670 */
[C---:B-1----:R-:W-:Y:S11]  /*2a80*/  HMMA.16816.F32.BF16 R56, R8.reuse, R36, RZ ;  /* 0x000000240838723c */ /* 0x042ff600000418ff */
[----:B------:R-:W-:Y:S01]  /*2a90*/  @!UPT UIADD3 URZ, URZ, URZ, URZ ;  /* 0x0000003f3f3ff290 */ /* 0x000fe2000fffe03f */
[----:B------:R1:W-:Y:S01]  /*2aa0*/  LDGSTS.E.BYPASS.LTC128B.128 [R239+0x2100], [R22.64], !P0 ;  /* 0x0210000016ef7fae */ /* 0x0003e2000c101d52 */
[----:B------:R-:W-:Y:S02]  /*2ab0*/  ISETP.LT.OR P0, PT, R26, 0x1, P2 ;  /* 0x000000011a00780c */ /* 0x000fe40001701670 */
[----:B------:R-:W-:Y:S02]  /*2ac0*/  ISETP.GE.AND P2, PT, R48, c[0x0][0x1d4], PT ;  /* 0x0000750030007a0c */ /* 0x000fe40003f46270 */
[C---:B------:R-:W-:Y:S09]  /*2ad0*/  HMMA.16816.F32.BF16 R48, R8.reuse, R40, RZ ;  /* 0x000000280830723c */ /* 0x040ff200000418ff */
[----:B------:R1:W-:Y:S01]  /*2ae0*/  LDGSTS.E.BYPASS.LTC128B.128 [R239+0x4100], [R18.64], !P0 ;  /* 0x0410000012ef7fae */ /* 0x0003e2000c101d52 */
[----:B------:R-:W-:Y:S01]  /*2af0*/  ISETP.LT.OR P0, PT, R26, 0x1, P2 ;  /* 0x000000011a00780c */ /* 0x000fe20001701670 */
[C---:B------:R-:W-:Y:S08]  /*2b00*/  HMMA.16816.F32.BF16 R40, R8.reuse, R42, RZ ;  /* 0x0000002a0828723c */ /* 0x040ff000000418ff */
[----:B------:R-:W-:Y:S04]  /*2b10*/  HMMA.16816.F32.BF16 R60, R8, R38, RZ ;  /* 0x00000026083c723c */ /* 0x000fe800000418ff */
[----:B------:R1:W-:Y:S01]  /*2b20*/  LDGSTS.E.BYPASS.LTC128B.128 [R239+0x6100], [R6.64], !P0 ;  /* 0x0610000006ef7fae */ /* 0x0003e2000c101d52 */
[----:B------:R-:W-:-:S03]  /*2b30*/  ISETP.GE.AND P0, PT, R249, c[0x0][0x1d4], PT ;  /* 0x00007500f9007a0c */ /* 0x000fc60003f06270 */
[----:B--2---:R-:W-:Y:S01]  /*2b40*/  HMMA.16816.F32.BF16 R36, R8, R34, RZ ;  /* 0x000000220824723c */ /* 0x004fe200000418ff */
[C---:B------:R-:W-:Y:S11]  /*2b50*/  ISETP.LT.OR P0, PT, R26.reuse, 0x21, P0 ;  /* 0x000000211a00780c */ /* 0x040ff60000701670 */
[----:B------:R-:W-:Y:S02]  /*2b60*/  @!UPT UIADD3 URZ, URZ, URZ, URZ ;  /* 0x0000003f3f3ff290 */ /* 0x000fe4000fffe03f */
[----:B------:R5:W-:Y:S01]  /*2b70*/  LDGSTS.E.BYPASS.LTC128B.128 [R239+0x1100], [R28.64], !P0 ;  /* 0x011000001cef7fae */ /* 0x000be2000c101d52 */
[----:B------:R-:W-:Y:S01]  /*2b80*/  ISETP.LT.OR P0, PT, R26, 0x21, P1 ;  /* 0x000000211a00780c */ /* 0x000fe20000f01670 */
[----:B---3--:R-:W-:Y:S01]  /*2b90*/  HMMA.16816.F32.BF16 R60, R12, R74, R60 ;  /* 0x0000004a0c3c723c */ /* 0x008fe2000004183c */
[----:B------:R-:W-:-:S04]  /*2ba0*/  ISETP.GE.AND P1, PT, R52, c[0x0][0x1d4], PT ;  /* 0x0000750034007a0c */ /* 0x000fc80003f26270 */
[----:B------:R-:W-:-:S03]  /*2bb0*/  ISETP.LT.OR P1, PT, R26, 0x21, P1 ;  /* 0x000000211a00780c */ /* 0x000fc60000f21670 */
[----:B------:R-:W-:Y:S04]  /*2bc0*/  HMMA.16816.F32.BF16 R52, R8, R32, RZ ;  /* 0x000000200834723c */ /* 0x000fe800000418ff */
[----:B------:R1:W-:Y:S01]  /*2bd0*/  LDGSTS.E.BYPASS.LTC128B.128 [R239+0x3100], [R16.64], !P0 ;  /* 0x0310000010ef7fae */ /* 0x0003e2000c101d52 */
[----:B------:R-:W-:-:S03]  /*2be0*/  LOP3.LUT P0, RZ, R27, 0x4, RZ, 0xc0, !PT ;  /* 0x000000041bff7812 */ /* 0x000fc6000780c0ff */
[C---:B------:R-:W-:Y:S01]  /*2bf0*/  HMMA.16816.F32.BF16 R32, R8.reuse, R44, RZ ;  /* 0x0000002c0820723c */ /* 0x040fe200000418ff */
[----:B------:R-:W-:Y:S01]  /*2c00*/  SEL R0, R0, 0xffffffc0, !P0 ;  /* 0xffffffc000007807 */ /* 0x000fe20004000000 */
[----:B------:R2:W-:Y:S01]  /*2c10*/  LDGSTS.E.BYPASS.LTC128B.128 [R239+0x5100], [R24.64], !P1 ;  /* 0x0510000018ef7fae */ /* 0x0005e2000c901d52 */
[----:B------:R-:W-:Y:S02]  /*2c20*/  ISETP.LT.OR P0, PT, R26, 0x21, P2 ;  /* 0x000000211a00780c */ /* 0x000fe40001701670 */
[----:B------:R-:W-:Y:S01]  /*2c30*/  ISETP.GT.AND P2, PT, R252, 0x3f, PT ;  /* 0x0000003ffc00780c */ /* 0x000fe20003f44270 */
[----:B------:R-:W-:Y:S02]  /*2c40*/  IMAD.IADD R218, R212, 0x1, R0 ;  /* 0x00000001d4da7824 */ /* 0x000fe400078e0200 */
[----:B------:R-:W-:Y:S01]  /*2c50*/  IMAD.IADD R217, R0, 0x1, R223 ;  /* 0x0000000100d97824 */ /* 0x000fe200078e02df */
[----:B-----5:R-:W-:Y:S07]  /*2c60*/  HMMA.16816.F32.BF16 R28, R8, R46, RZ ;  /* 0x0000002e081c723c */ /* 0x020fee00000418ff */
[----:B------:R3:W-:Y:S01]  /*2c70*/  LDGSTS.E.BYPASS.LTC128B.128 [R239+0x7100], [R20.64], !P0 ;  /* 0x0710000014ef7fae */ /* 0x0007e2000c101d52 */
[----:B------:R-:W-:Y:S01]  /*2c80*/  HMMA.16816.F32.BF16 R8, R12, R66, R40 ;  /* 0x000000420c08723c */ /* 0x000fe20000041828 */
[----:B------:R-:W-:-:S02]  /*2c90*/  PLOP3.LUT P0, PT, PT, PT, UP0, 0x40, 0x0 ;  /* 0x000000000000781c */ /* 0x000fc40003f0e808 */
[----:B------:R-:W-:Y:S04]  /*2ca0*/  LDSM.16.M88.4 R68, [R218+0x8900] ;  /* 0x00890000da44783b */ /* 0x000fe80000000200 */
[----:B-1----:R-:W-:Y:S01]  /*2cb0*/  LDSM.16.M88.4 R16, [R222+0x10100] ;  /* 0x01010000de10783b */ /* 0x002fe20000000200 */
[C---:B------:R-:W-:Y:S03]  /*2cc0*/  HMMA.16816.F32.BF16 R40, R12.reuse, R72, R56 ;  /* 0x000000480c28723c */ /* 0x040fe60000041838 */
[----:B------:R-:W-:Y:S04]  /*2cd0*/  LDSM.16.M88.4 R56, [R218+0x9900] ;  /* 0x00990000da38783b */ /* 0x000fe80000000200 */
[----:B--2---:R-:W1:Y:S01]  /*2ce0*/  LDSM.16.M88.4 R24, [R218+0x8100] ;  /* 0x00810000da18783b */ /* 0x004e620000000200 */
[C---:B----4-:R-:W-:Y:S03]  /*2cf0*/  HMMA.16816.F32.BF16 R44, R12.reuse, R80, R32 ;  /* 0x000000500c2c723c */ /* 0x050fe60000041820 */
[----:B------:R-:W-:Y:S04]  /*2d00*/  LDSM.16.M88.4 R72, [R217+0x1800] ;  /* 0x00180000d948783b */ /* 0x000fe80000000200 */
[----:B------:R-:W-:Y:S01]  /*2d10*/  LDSM.16.M88.4 R88, [R212+0xd100] ;  /* 0x00d10000d458783b */ /* 0x000fe20000000200 */
[C---:B---3--:R-:W-:Y:S03]  /*2d20*/  HMMA.16816.F32.BF16 R20, R12.reuse, R64, R48 ;  /* 0x000000400c14723c */ /* 0x048fe60000041830 */
[----:B------:R-:W2:Y:S04]  /*2d30*/  LDSM.16.M88.4 R64, [R218+0x9100] ;  /* 0x00910000da40783b */ /* 0x000ea80000000200 */
[----:B------:R-:W-:Y:S01]  /*2d40*/  LDSM.16.M88.4 R92, [R223+0x4000] ;  /* 0x00400000df5c783b */ /* 0x000fe20000000200 */
[C---:B------:R-:W-:Y:S03]  /*2d50*/  HMMA.16816.F32.BF16 R48, R12.reuse, R76, R52 ;  /* 0x0000004c0c30723c */ /* 0x040fe60000041834 */
[----:B------:R-:W-:Y:S04]  /*2d60*/  LDSM.16.M88.4 R100, [R223+0x4800] ;  /* 0x00480000df64783b */ /* 0x000fe80000000200 */
[----:B------:R-:W-:Y:S01]  /*2d70*/  LDSM.16.M88.4 R96, [R218+0xc900] ;  /* 0x00c90000da60783b */ /* 0x000fe20000000200 */
[C---:B------:R-:W-:Y:S03]  /*2d80*/  HMMA.16816.F32.BF16 R52, R12.reuse, R78, R36 ;  /* 0x0000004e0c34723c */ /* 0x040fe60000041824 */
[----:B------:R-:W-:Y:S04]  /*2d90*/  LDSM.16.M88.4 R76, [R223+0x2000] ;  /* 0x00200000df4c783b */ /* 0x000fe80000000200 */
[----:B------:R-:W-:Y:S01]  /*2da0*/  LDSM.16.M88.4 R108, [R223+0x7800] ;  /* 0x00780000df6c783b */ /* 0x000fe20000000200 */
[----:B------:R-:W-:Y:S03]  /*2db0*/  HMMA.16816.F32.BF16 R12, R12, R82, R28 ;  /* 0x000000520c0c723c */ /* 0x000fe6000004181c */
[----:B------:R-:W-:Y:S04]  /*2dc0*/  LDSM.16.M88.4 R28, [R217] ;  /* 0x00000000d91c783b */ /* 0x000fe80000000200 */
[----:B------:R-:W-:Y:S01]  /*2dd0*/  LDSM.16.M88.4 R80, [R212+0xa100] ;  /* 0x00a10000d450783b */ /* 0x000fe20000000200 */
[C---:B-1----:R-:W-:Y:S03]  /*2de0*/  HMMA.16816.F32.BF16 R32, R16.reuse, R26, R8 ;  /* 0x0000001a1020723c */ /* 0x042fe60000041808 */
[----:B------:R-:W1:Y:S04]  /*2df0*/  LDSM.16.M88.4 R8, [R221+0x10100] ;  /* 0x01010000dd08783b */ /* 0x000e680000000200 */
[----:B------:R-:W-:Y:S01]  /*2e00*/  LDSM.16.M88.4 R104, [R218+0xf900] ;  /* 0x00f90000da68783b */ /* 0x000fe20000000200 */
[C---:B------:R-:W-:Y:S03]  /*2e10*/  HMMA.16816.F32.BF16 R36, R16.reuse, R24, R20 ;  /* 0x000000181024723c */ /* 0x040fe60000041814 */
[----:B------:R-:W3:Y:S04]  /*2e20*/  LDSM.16.M88.4 R24, [R217+0x800] ;  /* 0x00080000d918783b */ /* 0x000ee80000000200 */
[----:B------:R-:W0:Y:S01]  /*2e30*/  LDGDEPBAR ;  /* 0x00000000000079af */ /* 0x000e220000000000 */
[C---:B------:R-:W-:Y:S08]  /*2e40*/  HMMA.16816.F32.BF16 R20, R16.reuse, R68, R40 ;  /* 0x000000441014723c */ /* 0x040ff00000041828 */
[C---:B------:R-:W-:Y:S01]  /*2e50*/  HMMA.16816.F32.BF16 R40, R16.reuse, R70, R60 ;  /* 0x000000461028723c */ /* 0x040fe2000004183c */
[----:B------:R-:W4:Y:S07]  /*2e60*/  LDSM.16.M88.4 R68, [R217+0x1000] ;  /* 0x00100000d944783b */ /* 0x000f2e0000000200 */
[C---:B--2---:R-:W-:Y:S08]  /*2e70*/  HMMA.16816.F32.BF16 R48, R16.reuse, R64, R48 ;  /* 0x000000401030723c */ /* 0x044ff00000041830 */
[C---:B------:R-:W-:Y:S08]  /*2e80*/  HMMA.16816.F32.BF16 R64, R16.reuse, R66, R52 ;  /* 0x000000421040723c */ /* 0x040ff00000041834 */
[C---:B------:R-:W-:Y:S08]  /*2e90*/  HMMA.16816.F32.BF16 R52, R16.reuse, R56, R44 ;  /* 0x000000381034723c */ /* 0x040ff0000004182c */
[----:B------:R-:W-:Y:S01]  /*2ea0*/  HMMA.16816.F32.BF16 R60, R16, R58, R12 ;  /* 0x0000003a103c723c */ /* 0x000fe2000004180c */
[----:B------:R-:W2:Y:S07]  /*2eb0*/  LDSM.16.M88.4 R12, [R219+0x14100] ;  /* 0x01410000db0c783b */ /* 0x000eae0000000200 */
[C---:B-1----:R-:W-:Y:S01]  /*2ec0*/  HMMA.16816.F32.BF16 R56, R8.reuse, R28, R36 ;  /* 0x0000001c0838723c */ /* 0x042fe20000041824 */
[----:B------:R-:W1:Y:S07]  /*2ed0*/  LDSM.16.M88.4 R36, [R212+0xa900] ;  /* 0x00a90000d424783b */ /* 0x000e6e0000000200 */
[C---:B------:R-:W-:Y:S01]  /*2ee0*/  HMMA.16816.F32.BF16 R44, R8.reuse, R30, R32 ;  /* 0x0000001e082c723c */ /* 0x040fe20000041820 */
[----:B------:R-:W5:Y:S07]  /*2ef0*/  LDSM.16.M88.4 R28, [R212+0xb100] ;  /* 0x00b10000d41c783b */ /* 0x000f6e0000000200 */
[C---:B---3--:R-:W-:Y:S08]  /*2f00*/  HMMA.16816.F32.BF16 R32, R8.reuse, R24, R20 ;  /* 0x000000180820723c */ /* 0x048ff00000041814 */
[C---:B----4-:R-:W-:Y:S08]  /*2f10*/  HMMA.16816.F32.BF16 R20, R8.reuse, R68, R48 ;  /* 0x000000440814723c */ /* 0x050ff00000041830 */
[C---:B------:R-:W-:Y:S01]  /*2f20*/  HMMA.16816.F32.BF16 R16, R8.reuse, R70, R64 ;  /* 0x000000460810723c */ /* 0x040fe20000041840 */
[----:B------:R-:W3:Y:S04]  /*2f30*/  LDSM.16.M88.4 R68, [R212+0xb900] ;  /* 0x00b90000d444783b */ /* 0x000ee80000000200 */
[----:B------:R-:W-:Y:S03]  /*2f40*/  LDSM.16.M88.4 R64, [R223+0x2800] ;  /* 0x00280000df40783b */ /* 0x000fe60000000200 */
[C---:B------:R-:W-:Y:S08]  /*2f50*/  HMMA.16816.F32.BF16 R24, R8.reuse, R26, R40 ;  /* 0x0000001a0818723c */ /* 0x040ff00000041828 */
[C---:B------:R-:W-:Y:S08]  /*2f60*/  HMMA.16816.F32.BF16 R52, R8.reuse, R72, R52 ;  /* 0x000000480834723c */ /* 0x040ff00000041834 */
[----:B------:R-:W-:Y:S01]  /*2f70*/  HMMA.16816.F32.BF16 R48, R8, R74, R60 ;  /* 0x0000004a0830723c */ /* 0x000fe2000004183c */
[----:B------:R-:W4:Y:S07]  /*2f80*/  LDSM.16.M88.4 R8, [R220+0x14100] ;  /* 0x01410000dc08783b */ /* 0x000f2e0000000200 */
[C---:B--2---:R-:W-:Y:S08]  /*2f90*/  HMMA.16816.F32.BF16 R84, R12.reuse, R80, R56 ;  /* 0x000000500c54723c */ /* 0x044ff00000041838 */
[C---:B------:R-:W-:Y:S01]  /*2fa0*/  HMMA.16816.F32.BF16 R80, R12.reuse, R82, R44 ;  /* 0x000000520c50723c */ /* 0x040fe2000004182c */
[----:B------:R-:W2:Y:S07]  /*2fb0*/  LDSM.16.M88.4 R44, [R223+0x3000] ;  /* 0x00300000df2c783b */ /* 0x000eae0000000200 */
[C---:B-1----:R-:W-:Y:S01]  /*2fc0*/  HMMA.16816.F32.BF16 R72, R12.reuse, R36, R32 ;  /* 0x000000240c48723c */ /* 0x042fe20000041820 */
[----:B------:R-:W1:Y:S07]  /*2fd0*/  LDSM.16.M88.4 R32, [R223+0x3800] ;  /* 0x00380000df20783b */ /* 0x000e6e0000000200 */
[C---:B------:R-:W-:Y:S01]  /*2fe0*/  HMMA.16816.F32.BF16 R60, R12.reuse, R38, R24 ;  /* 0x000000260c3c723c */ /* 0x040fe20000041818 */
[----:B------:R-:W-:Y:S07]  /*2ff0*/  LDSM.16.M88.4 R24, [R218+0xa100] ;  /* 0x00a10000da18783b */ /* 0x000fee0000000200 */
[C---:B-----5:R-:W-:Y:S08]  /*3000*/  HMMA.16816.F32.BF16 R56, R12.reuse, R28, R20 ;  /* 0x0000001c0c38723c */ /* 0x060ff00000041814 */
[C---:B------:R-:W-:Y:S08]  /*3010*/  HMMA.16816.F32.BF16 R40, R12.reuse, R30, R16 ;  /* 0x0000001e0c28723c */ /* 0x040ff00000041810 */
[C---:B---3--:R-:W-:Y:S08]  /*3020*/  HMMA.16816.F32.BF16 R36, R12.reuse, R68, R52 ;  /* 0x000000440c24723c */ /* 0x048ff00000041834 */
[----:B------:R-:W-:Y:S01]  /*3030*/  HMMA.16816.F32.BF16 R28, R12, R70, R48 ;  /* 0x000000460c1c723c */ /* 0x000fe20000041830 */
[----:B------:R-:W3:Y:S07]  /*3040*/  LDSM.16.M88.4 R12, [R222+0x14100] ;  /* 0x01410000de0c783b */ /* 0x000eee0000000200 */
[C---:B----4-:R-:W-:Y:S01]  /*3050*/  HMMA.16816.F32.BF16 R20, R8.reuse, R76, R84 ;  /* 0x0000004c0814723c */ /* 0x050fe20000041854 */
[----:B------:R-:W-:Y:S07]  /*3060*/  LDSM.16.M88.4 R84, [R218+0xc100] ;  /* 0x00c10000da54783b */ /* 0x000fee0000000200 */
[C---:B------:R-:W-:Y:S01]  /*3070*/  HMMA.16816.F32.BF16 R16, R8.reuse, R78, R80 ;  /* 0x0000004e0810723c */ /* 0x040fe20000041850 */
[----:B------:R-:W4:Y:S04]  /*3080*/  LDSM.16.M88.4 R76, [R218+0xa900] ;  /* 0x00a90000da4c783b */ /* 0x000f280000000200 */
[----:B------:R-:W-:Y:S03]  /*3090*/  LDSM.16.M88.4 R80, [R218+0xb900] ;  /* 0x00b90000da50783b */ /* 0x000fe60000000200 */
[C---:B------:R-:W-:Y:S01]  /*30a0*/  HMMA.16816.F32.BF16 R68, R8.reuse, R64, R72 ;  /* 0x000000400844723c */ /* 0x040fe20000041848 */
[----:B------:R-:W-:Y:S07]  /*30b0*/  LDSM.16.M88.4 R72, [R212+0xc100] ;  /* 0x00c10000d448783b */ /* 0x000fee0000000200 */
[C---:B------:R-:W-:Y:S01]  /*30c0*/  HMMA.16816.F32.BF16 R60, R8.reuse, R66, R60 ;  /* 0x00000042083c723c */ /* 0x040fe2000004183c */
[----:B------:R-:W5:Y:S07]  /*30d0*/  LDSM.16.M88.4 R64, [R218+0xb100] ;  /* 0x00b10000da40783b */ /* 0x000f6e0000000200 */
[C---:B--2---:R-:W-:Y:S08]  /*30e0*/  HMMA.16816.F32.BF16 R56, R8.reuse, R44, R56 ;  /* 0x0000002c0838723c */ /* 0x044ff00000041838 */
[C---:B------:R-:W-:Y:S08]  /*30f0*/  HMMA.16816.F32.BF16 R52, R8.reuse, R46, R40 ;  /* 0x0000002e0834723c */ /* 0x040ff00000041828 */
[C---:B-1----:R-:W-:Y:S01]  /*3100*/  HMMA.16816.F32.BF16 R48, R8.reuse, R32, R36 ;  /* 0x000000200830723c */ /* 0x042fe20000041824 */
[----:B------:R-:W-:Y:S07]  /*3110*/  LDSM.16.M88.4 R36, [R217+0x2800] ;  /* 0x00280000d924783b */ /* 0x000fee0000000200 */
[----:B------:R-:W-:Y:S01]  /*3120*/  HMMA.16816.F32.BF16 R44, R8, R34, R28 ;  /* 0x00000022082c723c */ /* 0x000fe2000004181c */
[----:B------:R-:W-:Y:S07]  /*3130*/  LDSM.16.M88.4 R8, [R221+0x14100] ;  /* 0x01410000dd08783b */ /* 0x000fee0000000200 */
[C---:B---3--:R-:W-:Y:S08]  /*3140*/  HMMA.16816.F32.BF16 R32, R12.reuse, R24, R20 ;  /* 0x000000180c20723c */ /* 0x048ff00000041814 */
[C---:B------:R-:W-:Y:S01]  /*3150*/  HMMA.16816.F32.BF16 R20, R12.reuse, R26, R16 ;  /* 0x0000001a0c14723c */ /* 0x040fe20000041810 */
[----:B------:R-:W1:Y:S04]  /*3160*/  LDSM.16.M88.4 R24, [R217+0x2000] ;  /* 0x00200000d918783b */ /* 0x000e680000000200 */
[----:B------:R-:W-:Y:S03]  /*3170*/  LDSM.16.M88.4 R16, [R219+0x18100] ;  /* 0x01810000db10783b */ /* 0x000fe60000000200 */
[C---:B----4-:R-:W-:Y:S01]  /*3180*/  HMMA.16816.F32.BF16 R28, R12.reuse, R76, R68 ;  /* 0x0000004c0c1c723c */ /* 0x050fe20000041844 */
[----:B------:R-:W2:Y:S07]  /*3190*/  LDSM.16.M88.4 R68, [R217+0x3000] ;  /* 0x00300000d944783b */ /* 0x000eae0000000200 */
[C---:B------:R-:W-:Y:S01]  /*31a0*/  HMMA.16816.F32.BF16 R40, R12.reuse, R78, R60 ;  /* 0x0000004e0c28723c */ /* 0x040fe2000004183c */
[----:B------:R-:W-:Y:S07]  /*31b0*/  LDSM.16.M88.4 R76, [R212+0xc900] ;  /* 0x00c90000d44c783b */ /* 0x000fee0000000200 */
[C---:B-----5:R-:W-:Y:S08]  /*31c0*/  HMMA.16816.F32.BF16 R56, R12.reuse, R64, R56 ;  /* 0x000000400c38723c */ /* 0x060ff00000041838 */
[C---:B------:R-:W-:Y:S01]  /*31d0*/  HMMA.16816.F32.BF16 R52, R12.reuse, R66, R52 ;  /* 0x000000420c34723c */ /* 0x040fe20000041834 */
[----:B------:R-:W3:Y:S07]  /*31e0*/  LDSM.16.M88.4 R64, [R217+0x3800] ;  /* 0x00380000d940783b */ /* 0x000eee0000000200 */
[C---:B------:R-:W-:Y:S08]  /*31f0*/  HMMA.16816.F32.BF16 R60, R12.reuse, R80, R48 ;  /* 0x000000500c3c723c */ /* 0x040ff00000041830 */
[----:B------:R-:W-:Y:S01]  /*3200*/  HMMA.16816.F32.BF16 R48, R12, R82, R44 ;  /* 0x000000520c30723c */ /* 0x000fe2000004182c */
[----:B------:R-:W4:Y:S04]  /*3210*/  LDSM.16.M88.4 R80, [R212+0xd900] ;  /* 0x00d90000d450783b */ /* 0x000f280000000200 */
[----:B------:R-:W5:Y:S03]  /*3220*/  LDSM.16.M88.4 R12, [R220+0x18100] ;  /* 0x01810000dc0c783b */ /* 0x000f660000000200 */
[C---:B-1----:R-:W-:Y:S08]  /*3230*/  HMMA.16816.F32.BF16 R32, R8.reuse, R24, R32 ;  /* 0x000000180820723c */ /* 0x042ff00000041820 */
[C---:B------:R-:W-:Y:S08]  /*3240*/  HMMA.16816.F32.BF16 R24, R8.reuse, R26, R20 ;  /* 0x0000001a0818723c */ /* 0x040ff00000041814 */
[C---:B------:R-:W-:Y:S08]  /*3250*/  HMMA.16816.F32.BF16 R20, R8.reuse, R36, R28 ;  /* 0x000000240814723c */ /* 0x040ff0000004181c */
[C---:B------:R-:W-:Y:S08]  /*3260*/  HMMA.16816.F32.BF16 R28, R8.reuse, R38, R40 ;  /* 0x00000026081c723c */ /* 0x040ff00000041828 */
[C---:B--2---:R-:W-:Y:S08]  /*3270*/  HMMA.16816.F32.BF16 R44, R8.reuse, R68, R56 ;  /* 0x00000044082c723c */ /* 0x044ff00000041838 */
[C---:B------:R-:W-:Y:S01]  /*3280*/  HMMA.16816.F32.BF16 R56, R8.reuse, R70, R52 ;  /* 0x000000460838723c */ /* 0x040fe20000041834 */
[----:B------:R-:W-:Y:S07]  /*3290*/  LDSM.16.M88.4 R68, [R218+0xd100] ;  /* 0x00d10000da44783b */ /* 0x000fee0000000200 */
[C---:B---3--:R-:W-:Y:S08]  /*32a0*/  HMMA.16816.F32.BF16 R60, R8.reuse, R64, R60 ;  /* 0x00000040083c723c */ /* 0x048ff0000004183c */
[----:B------:R-:W-:Y:S01]  /*32b0*/  HMMA.16816.F32.BF16 R40, R8, R66, R48 ;  /* 0x000000420828723c */ /* 0x000fe20000041830 */
[----:B------:R-:W1:Y:S04]  /*32c0*/  LDSM.16.M88.4 R64, [R223+0x5000] ;  /* 0x00500000df40783b */ /* 0x000e680000000200 */
[----:B------:R-:W-:Y:S03]  /*32d0*/  LDSM.16.M88.4 R8, [R222+0x18100] ;  /* 0x01810000de08783b */ /* 0x000fe60000000200 */
[C---:B------:R-:W-:Y:S08]  /*32e0*/  HMMA.16816.F32.BF16 R36, R16.reuse, R72, R32 ;  /* 0x000000481024723c */ /* 0x040ff00000041820 */
[C---:B------:R-:W-:Y:S01]  /*32f0*/  HMMA.16816.F32.BF16 R32, R16.reuse, R74, R24 ;  /* 0x0000004a1020723c */ /* 0x040fe20000041818 */
[----:B------:R-:W-:Y:S07]  /*3300*/  LDSM.16.M88.4 R72, [R218+0xd900] ;  /* 0x00d90000da48783b */ /* 0x000fee0000000200 */
[C---:B------:R-:W-:Y:S08]  /*3310*/  HMMA.16816.F32.BF16 R24, R16.reuse, R76, R20 ;  /* 0x0000004c1018723c */ /* 0x040ff00000041814 */
[C---:B------:R-:W-:Y:S01]  /*3320*/  HMMA.16816.F32.BF16 R20, R16.reuse, R78, R28 ;  /* 0x0000004e1014723c */ /* 0x040fe2000004181c */
[----:B------:R-:W2:Y:S07]  /*3330*/  LDSM.16.M88.4 R76, [R223+0x5800] ;  /* 0x00580000df4c783b */ /* 0x000eae0000000200 */
[C---:B------:R-:W-:Y:S08]  /*3340*/  HMMA.16816.F32.BF16 R28, R16.reuse, R88, R44 ;  /* 0x00000058101c723c */ /* 0x040ff0000004182c */
[C---:B------:R-:W-:Y:S01]  /*3350*/  HMMA.16816.F32.BF16 R56, R16.reuse, R90, R56 ;  /* 0x0000005a1038723c */ /* 0x040fe20000041838 */
[----:B------:R-:W-:Y:S07]  /*3360*/  LDSM.16.M88.4 R88, [R217+0x4800] ;  /* 0x00480000d958783b */ /* 0x000fee0000000200 */
[C---:B----4-:R-:W-:Y:S08]  /*3370*/  HMMA.16816.F32.BF16 R60, R16.reuse, R80, R60 ;  /* 0x00000050103c723c */ /* 0x050ff0000004183c */
[----:B------:R-:W-:Y:S01]  /*3380*/  HMMA.16816.F32.BF16 R52, R16, R82, R40 ;  /* 0x000000521034723c */ /* 0x000fe20000041828 */
[----:B------:R-:W-:Y:S07]  /*3390*/  LDSM.16.M88.4 R80, [R217+0x4000] ;  /* 0x00400000d950783b */ /* 0x000fee0000000200 */
[C---:B-----5:R-:W-:Y:S08]  /*33a0*/  HMMA.16816.F32.BF16 R16, R12.reuse, R92, R36 ;  /* 0x0000005c0c10723c */ /* 0x060ff00000041824 */
[C---:B------:R-:W-:Y:S01]  /*33b0*/  HMMA.16816.F32.BF16 R44, R12.reuse, R94, R32 ;  /* 0x0000005e0c2c723c */ /* 0x040fe20000041820 */
[----:B------:R-:W-:Y:S07]  /*33c0*/  LDSM.16.M88.4 R92, [R217+0x6800] ;  /* 0x00680000d95c783b */ /* 0x000fee0000000200 */
[C---:B------:R-:W-:Y:S08]  /*33d0*/  HMMA.16816.F32.BF16 R48, R12.reuse, R100, R24 ;  /* 0x000000640c30723c */ /* 0x040ff00000041818 */
[C---:B-1----:R-:W-:Y:S08]  /*33e0*/  HMMA.16816.F32.BF16 R36, R12.reuse, R64, R28 ;  /* 0x000000400c24723c */ /* 0x042ff0000004181c */
[C---:B------:R-:W-:Y:S01]  /*33f0*/  HMMA.16816.F32.BF16 R40, R12.reuse, R102, R20 ;  /* 0x000000660c28723c */ /* 0x040fe20000041814 */
[----:B------:R-:W1:Y:S04]  /*3400*/  LDSM.16.M88.4 R20, [R221+0x18100] ;  /* 0x01810000dd14783b */ /* 0x000e680000000200 */
[----:B------:R-:W-:Y:S03]  /*3410*/  LDSM.16.M88.4 R100, [R218+0xf100] ;  /* 0x00f10000da64783b */ /* 0x000fe60000000200 */
[C---:B------:R-:W-:Y:S08]  /*3420*/  HMMA.16816.F32.BF16 R32, R12.reuse, R66, R56 ;  /* 0x000000420c20723c */ /* 0x040ff00000041838 */
[C---:B--2---:R-:W-:Y:S08]  /*3430*/  HMMA.16816.F32.BF16 R28, R12.reuse, R76, R60 ;  /* 0x0000004c0c1c723c */ /* 0x044ff0000004183c */
[----:B------:R-:W-:Y:S01]  /*3440*/  HMMA.16816.F32.BF16 R24, R12, R78, R52 ;  /* 0x0000004e0c18723c */ /* 0x000fe20000041834 */
[----:B------:R-:W2:Y:S07]  /*3450*/  LDSM.16.M88.4 R76, [R217+0x5000] ;  /* 0x00500000d94c783b */ /* 0x000eae0000000200 */
[C---:B------:R-:W-:Y:S08]  /*3460*/  HMMA.16816.F32.BF16 R16, R8.reuse, R84, R16 ;  /* 0x000000540810723c */ /* 0x040ff00000041810 */
[C---:B------:R-:W-:Y:S01]  /*3470*/  HMMA.16816.F32.BF16 R12, R8.reuse, R86, R44 ;  /* 0x00000056080c723c */ /* 0x040fe2000004182c */
[----:B------:R-:W3:Y:S07]  /*3480*/  LDSM.16.M88.4 R84, [R217+0x5800] ;  /* 0x00580000d954783b */ /* 0x000eee0000000200 */
[C---:B------:R-:W-:Y:S08]  /*3490*/  HMMA.16816.F32.BF16 R48, R8.reuse, R96, R48 ;  /* 0x000000600830723c */ /* 0x040ff00000041830 */
[C---:B------:R-:W-:Y:S01]  /*34a0*/  HMMA.16816.F32.BF16 R60, R8.reuse, R98, R40 ;  /* 0x00000062083c723c */ /* 0x040fe20000041828 */
[----:B------:R-:W-:Y:S07]  /*34b0*/  LDSM.16.M88.4 R96, [R218+0xe900] ;  /* 0x00e90000da60783b */ /* 0x000fee0000000200 */
[C---:B------:R-:W-:Y:S01]  /*34c0*/  HMMA.16816.F32.BF16 R64, R8.reuse, R68, R36 ;  /* 0x000000440840723c */ /* 0x040fe20000041824 */
[----:B------:R-:W-:Y:S07]  /*34d0*/  LDSM.16.M88.4 R36, [R212+0xe100] ;  /* 0x00e10000d424783b */ /* 0x000fee0000000200 */
[C---:B------:R-:W-:Y:S01]  /*34e0*/  HMMA.16816.F32.BF16 R56, R8.reuse, R70, R32 ;  /* 0x000000460838723c */ /* 0x040fe20000041820 */
[----:B------:R-:W-:Y:S04]  /*34f0*/  LDSM.16.M88.4 R32, [R212+0xe900] ;  /* 0x00e90000d420783b */ /* 0x000fe80000000200 */
[----:B------:R-:W-:Y:S03]  /*3500*/  LDSM.16.M88.4 R68, [R212+0xf100] ;  /* 0x00f10000d444783b */ /* 0x000fe60000000200 */
[C---:B------:R-:W-:Y:S08]  /*3510*/  HMMA.16816.F32.BF16 R52, R8.reuse, R72, R28 ;  /* 0x000000480834723c */ /* 0x040ff0000004181c */
[----:B------:R-:W-:Y:S01]  /*3520*/  HMMA.16816.F32.BF16 R44, R8, R74, R24 ;  /* 0x0000004a082c723c */ /* 0x000fe20000041818 */
[----:B------:R-:W4:Y:S04]  /*3530*/  LDSM.16.M88.4 R8, [R219+0x1c100] ;  /* 0x01c10000db08783b */ /* 0x000f280000000200 */
[----:B------:R-:W-:Y:S03]  /*3540*/  LDSM.16.M88.4 R72, [R223+0x6000] ;  /* 0x00600000df48783b */ /* 0x000fe60000000200 */
[C---:B-1----:R-:W-:Y:S01]  /*3550*/  HMMA.16816.F32.BF16 R40, R20.reuse, R80, R16 ;  /* 0x000000501428723c */ /* 0x042fe20000041810 */
[----:B------:R-:W1:Y:S07]  /*3560*/  LDSM.16.M88.4 R16, [R220+0x1c100] ;  /* 0x01c10000dc10783b */ /* 0x000e6e0000000200 */
[C---:B------:R-:W-:Y:S01]  /*3570*/  HMMA.16816.F32.BF16 R28, R20.reuse, R82, R12 ;  /* 0x00000052141c723c */ /* 0x040fe2000004180c */
[----:B------:R-:W-:Y:S07]  /*3580*/  LDSM.16.M88.4 R80, [R218+0xe100] ;  /* 0x00e10000da50783b */ /* 0x000fee0000000200 */
[C---:B------:R-:W-:Y:S08]  /*3590*/  HMMA.16816.F32.BF16 R24, R20.reuse, R88, R48 ;  /* 0x000000581418723c */ /* 0x040ff00000041830 */
[C---:B------:R-:W-:Y:S01]  /*35a0*/  HMMA.16816.F32.BF16 R12, R20.reuse, R90, R60 ;  /* 0x0000005a140c723c */ /* 0x040fe2000004183c */
[----:B------:R-:W-:Y:S07]  /*35b0*/  LDSM.16.M88.4 R88, [R223+0x7000] ;  /* 0x00700000df58783b */ /* 0x000fee0000000200 */
[C---:B--2---:R-:W-:Y:S01]  /*35c0*/  HMMA.16816.F32.BF16 R60, R20.reuse, R76, R64 ;  /* 0x0000004c143c723c */ /* 0x044fe20000041840 */
[----:B------:R-:W2:Y:S07]  /*35d0*/  LDSM.16.M88.4 R64, [R212+0xf900] ;  /* 0x00f90000d440783b */ /* 0x000eae0000000200 */
[C---:B------:R-:W-:Y:S08]  /*35e0*/  HMMA.16816.F32.BF16 R56, R20.reuse, R78, R56 ;  /* 0x0000004e1438723c */ /* 0x040ff00000041838 */
[C---:B---3--:R-:W-:Y:S08]  /*35f0*/  HMMA.16816.F32.BF16 R52, R20.reuse, R84, R52 ;  /* 0x000000541434723c */ /* 0x048ff00000041834 */
[----:B------:R-:W-:Y:S01]  /*3600*/  HMMA.16816.F32.BF16 R20, R20, R86, R44 ;  /* 0x000000561414723c */ /* 0x000fe2000004182c */
[----:B------:R-:W3:Y:S07]  /*3610*/  LDSM.16.M88.4 R84, [R223+0x6800] ;  /* 0x00680000df54783b */ /* 0x000eee0000000200 */
[C---:B----4-:R-:W-:Y:S08]  /*3620*/  HMMA.16816.F32.BF16 R48, R8.reuse, R36, R40 ;  /* 0x000000240830723c */ /* 0x050ff00000041828 */
[C---:B------:R-:W-:Y:S08]  /*3630*/  HMMA.16816.F32.BF16 R44, R8.reuse, R38, R28 ;  /* 0x00000026082c723c */ /* 0x040ff0000004181c */
[C---:B------:R-:W-:Y:S08]  /*3640*/  HMMA.16816.F32.BF16 R40, R8.reuse, R32, R24 ;  /* 0x000000200828723c */ /* 0x040ff00000041818 */
[----:B------:R-:W-:Y:S01]  /*3650*/  HMMA.16816.F32.BF16 R36, R8, R34, R12 ;  /* 0x000000220824723c */ /* 0x000fe2000004180c */
[----:B------:R-:W4:Y:S07]  /*3660*/  LDSM.16.M88.4 R12, [R222+0x1c100] ;  /* 0x01c10000de0c783b */ /* 0x000f2e0000000200 */
[----:B-1----:R-:W-:Y:S01]  /*3670*/  HMMA.16816.F32.BF16 R76, R16, R72, R48 ;  /* 0x00000048104c723c */ /* 0x002fe20000041830 */
[----:B------:R-:W-:Y:S07]  /*3680*/  LDSM.16.M88.4 R48, [R217+0x7800] ;  /* 0x00780000d930783b */ /* 0x000fee0000000200 */
[C---:B------:R-:W-:Y:S08]  /*3690*/  HMMA.16816.F32.BF16 R32, R8.reuse, R68, R60 ;  /* 0x000000440820723c */ /* 0x040ff0000004183c */
[C---:B------:R-:W-:Y:S08]  /*36a0*/  HMMA.16816.F32.BF16 R28, R8.reuse, R70, R56 ;  /* 0x00000046081c723c */ /* 0x040ff00000041838 */
[C---:B--2---:R-:W-:Y:S08]  /*36b0*/  HMMA.16816.F32.BF16 R24, R8.reuse, R64, R52 ;  /* 0x000000400818723c */ /* 0x044ff00000041834 */
[----:B------:R-:W-:Y:S01]  /*36c0*/  HMMA.16816.F32.BF16 R20, R8, R66, R20 ;  /* 0x000000420814723c */ /* 0x000fe20000041814 */
[----:B------:R-:W-:Y:S07]  /*36d0*/  LDSM.16.M88.4 R8, [R221+0x1c100] ;  /* 0x01c10000dd08783b */ /* 0x000fee0000000200 */
[C---:B---3--:R-:W-:Y:S08]  /*36e0*/  HMMA.16816.F32.BF16 R68, R16.reuse, R84, R40 ;  /* 0x000000541044723c */ /* 0x048ff00000041828 */
[C---:B------:R-:W-:Y:S01]  /*36f0*/  HMMA.16816.F32.BF16 R64, R16.reuse, R86, R36 ;  /* 0x000000561040723c */ /* 0x040fe20000041824 */
[----:B------:R-:W1:Y:S07]  /*3700*/  LDSM.16.M88.4 R84, [R217+0x6000] ;  /* 0x00600000d954783b */ /* 0x000e6e0000000200 */
[----:B------:R-:W-:Y:S08]  /*3710*/  HMMA.16816.F32.BF16 R72, R16, R74, R44 ;  /* 0x0000004a1048723c */ /* 0x000ff0000004182c */
[----:B----4-:R-:W-:Y:S08]  /*3720*/  HMMA.16816.F32.BF16 R44, R12, R80, R76 ;  /* 0x000000500c2c723c */ /* 0x010ff0000004184c */
[C---:B------:R-:W-:Y:S08]  /*3730*/  HMMA.16816.F32.BF16 R60, R16.reuse, R88, R32 ;  /* 0x00000058103c723c */ /* 0x040ff00000041820 */
[----:B------:R-:W-:Y:S01]  /*3740*/  HMMA.16816.F32.BF16 R56, R16, R90, R28 ;  /* 0x0000005a1038723c */ /* 0x000fe2000004181c */
[----:B------:R-:W2:Y:S01]  /*3750*/  LDSM.16.M88.4 R88, [R217+0x7000] ;  /* 0x00700000d958783b */ /* 0x000ea20000000200 */
[----:B------:R-:W-:-:S06]  /*3760*/  DEPBAR.LE SB0, 0x0 ;  /* 0x000080000000791a */ /* 0x000fcc0000000000 */
[C---:B------:R-:W-:Y:S08]  /*3770*/  HMMA.16816.F32.BF16 R52, R16.reuse, R108, R24 ;  /* 0x0000006c1034723c */ /* 0x040ff00000041818 */
[----:B------:R-:W-:Y:S08]  /*3780*/  HMMA.16816.F32.BF16 R16, R16, R110, R20 ;  /* 0x0000006e1010723c */ /* 0x000ff00000041814 */
[----:B-1----:R-:W-:Y:S08]  /*3790*/  HMMA.16816.F32.BF16 R44, R8, R84, R44 ;  /* 0x00000054082c723c */ /* 0x002ff0000004182c */
[C---:B------:R-:W-:Y:S08]  /*37a0*/  HMMA.16816.F32.BF16 R40, R12.reuse, R82, R72 ;  /* 0x000000520c28723c */ /* 0x040ff00000041848 */
[C---:B------:R-:W-:Y:S08]  /*37b0*/  HMMA.16816.F32.BF16 R28, R12.reuse, R100, R60 ;  /* 0x000000640c1c723c */ /* 0x040ff0000004183c */
[----:B------:R-:W-:Y:S01]  /*37c0*/  HMMA.16816.F32.BF16 R36, R12, R96, R68 ;  /* 0x000000600c24723c */ /* 0x000fe20000041844 */
[----:B------:R-:W-:-:S07]  /*37d0*/  FMUL.FTZ R0, R44, c[0x0][0x320] ;  /* 0x0000c8002c007a20 */ /* 0x000fce0000410000 */
[C---:B------:R-:W-:Y:S08]  /*37e0*/  HMMA.16816.F32.BF16 R32, R12.reuse, R98, R64 ;  /* 0x000000620c20723c */ /* 0x040ff00000041840 */
[C---:B------:R-:W-:Y:S08]  /*37f0*/  HMMA.16816.F32.BF16 R24, R12.reuse, R102, R56 ;  /* 0x000000660c18723c */ /* 0x040ff00000041838 */
[C---:B------:R-:W-:Y:S08]  /*3800*/  HMMA.16816.F32.BF16 R20, R12.reuse, R104, R52 ;  /* 0x000000680c14723c */ /* 0x040ff00000041834 */
[----:B------:R-:W-:Y:S08]  /*3810*/  HMMA.16816.F32.BF16 R12, R12, R106, R16 ;  /* 0x0000006a0c0c723c */ /* 0x000ff00000041810 */
[C---:B------:R-:W-:Y:S08]  /*3820*/  HMMA.16816.F32.BF16 R84, R8.reuse, R86, R40 ;  /* 0x000000560854723c */ /* 0x040ff00000041828 */
[C---:B--2---:R-:W-:Y:S01]  /*3830*/  HMMA.16816.F32.BF16 R40, R8.reuse, R88, R28 ;  /* 0x000000580828723c */ /* 0x044fe2000004181c */
[----:B------:R1:W2:Y:S07]  /*3840*/  MUFU.TANH R29, R0 ;  /* 0x00000000001d7308 */ /* 0x0002ae0000002400 */
[C---:B------:R-:W-:Y:S08]  /*3850*/  HMMA.16816.F32.BF16 R36, R8.reuse, R92, R36 ;  /* 0x0000005c0824723c */ /* 0x040ff00000041824 */
[----:B------:R-:W-:Y:S01]  /*3860*/  HMMA.16816.F32.BF16 R92, R8, R94, R32 ;  /* 0x0000005e085c723c */ /* 0x000fe20000041820 */
[----:B-1----:R-:W-:-:S04]  /*3870*/  FMUL.FTZ R0, R45, c[0x0][0x320] ;  /* 0x0000c8002d007a20 */ /* 0x002fc80000410000 */
[----:B------:R1:W3:Y:S03]  /*3880*/  MUFU.TANH R28, R0 ;  /* 0x00000000001c7308 */ /* 0x0002e60000002400 */
[C---:B------:R-:W-:Y:S08]  /*3890*/  HMMA.16816.F32.BF16 R32, R8.reuse, R48, R20 ;  /* 0x000000300820723c */ /* 0x040ff00000041814 */
[----:B------:R-:W-:Y:S01]  /*38a0*/  HMMA.16816.F32.BF16 R88, R8, R90, R24 ;  /* 0x0000005a0858723c */ /* 0x000fe20000041818 */
[----:B-1----:R-:W-:-:S07]  /*38b0*/  FMUL.FTZ R0, R46, c[0x0][0x320] ;  /* 0x0000c8002e007a20 */ /* 0x002fce0000410000 */
[----:B------:R-:W-:Y:S01]  /*38c0*/  HMMA.16816.F32.BF16 R48, R8, R50, R12 ;  /* 0x000000320830723c */ /* 0x000fe2000004180c */
[----:B------:R1:W4:Y:S01]  /*38d0*/  MUFU.TANH R31, R0 ;  /* 0x00000000001f7308 */ /* 0x0003220000002400 */
[----:B------:R-:W-:Y:S06]  /*38e0*/  BAR.SYNC.DEFER_BLOCKING 0x0 ;  /* 0x0000000000007b1d */ /* 0x000fec0000010000 */
[----:B------:R-:W-:Y:S05]  /*38f0*/  @P0 BRA `(.L_x_1056) ;  /* 0x000004e000000947 */ /* 0x000fea0003800000 */
[----:B--23--:R-:W-:Y:S01]  /*3900*/  ISETP.NE.AND P1, PT, R126, 0x1, PT ;  /* 0x000000017e00780c */ /* 0x00cfe20003f25270 */
[----:B------:R-:W-:Y:S01]  /*3910*/  IMAD.MOV.U32 R240, RZ, RZ, RZ ;  /* 0x000000fffff07224 */ /* 0x000fe200078e00ff */
[----:B------:R-:W-:-:S04]  /*3920*/  IADD3 R3, R252, UR11, R112 ;  /* 0x0000000bfc037c10 */ /* 0x000fc8000fffe070 */
[----:B------:R-:W-:-:S05]  /*3930*/  IADD3 R3, R3, -0x40, RZ ;  /* 0xffffffc003037810 */ /* 0x000fca0007ffe0ff */
[----:B-1----:R-:W-:Y:S02]  /*3940*/  IMAD.MOV.U32 R0, RZ, RZ, R3 ;  /* 0x000000ffff007224 */ /* 0x002fe400078e0003 */
[----:B------:R-:W-:-:S05]  /*3950*/  @P1 IMAD.HI.U32 R5, R3, c[0x0][0x2bc], RZ ;  /* 0x0000af0003051a27 */ /* 0x000fca00078e00ff */
        /* <DEDUP_REMOVED lines=11> */
[----:B------:R-:W-:Y:S01]  /*3a10*/  SEL R25, RZ, 0x10, P4 ;  /* 0x00000010ff197807 */ /* 0x000fe20002000000 */
[----:B------:R-:W-:Y:S01]  /*3a20*/  IMAD.SHL.U32 R22, R251, 0x2, RZ ;  /* 0x00000002fb167824 */ /* 0x000fe200078e00ff */
[----:B------:R-:W-:Y:S02]  /*3a30*/  IADD3 R9, -R26, 0x10, RZ ;  /* 0x000000101a097810 */ /* 0x000fe40007ffe1ff */
[----:B------:R-:W-:-:S02]  /*3a40*/  SHF.R.S32.HI R0, RZ, 0x1f, R242 ;  /* 0x0000001fff007819 */ /* 0x000fc400000114f2 */
[----:B------:R-:W-:Y:S02]  /*3a50*/  SHF.L.U64.HI R8, R249, 0x1, R125 ;  /* 0x00000001f9087819 */ /* 0x000fe4000001027d */
[----:B------:R-:W-:Y:S01]  /*3a60*/  LOP3.LUT R9, R9, 0xf, RZ, 0xc0, !PT ;  /* 0x0000000f09097812 */ /* 0x000fe200078ec0ff */
[----:B------:R-:W-:Y:S01]  /*3a70*/  IMAD R0, R0, c[0x0][0x1e0], RZ ;  /* 0x0000780000007a24 */ /* 0x000fe200078e02ff */
[----:B------:R-:W-:Y:S02]  /*3a80*/  IADD3 R10, -R25, 0x10, RZ ;  /* 0x00000010190a7810 */ /* 0x000fe40007ffe1ff */
[----:B------:R-:W-:Y:S01]  /*3a90*/  SHF.L.U64.HI R11, R123, 0x1, R124 ;  /* 0x000000017b0b7819 */ /* 0x000fe2000001027c */
[----:B------:R-:W-:Y:S01]  /*3aa0*/  IMAD R0, R242, c[0x0][0x1e4], R0 ;  /* 0x00007900f2007a24 */ /* 0x000fe200078e0200 */
[----:B------:R-:W-:Y:S02]  /*3ab0*/  LOP3.LUT R10, R10, 0xf, RZ, 0xc0, !PT ;  /* 0x0000000f0a0a7812 */ /* 0x000fe400078ec0ff */
[----:B------:R-:W-:-:S02]  /*3ac0*/  SHF.L.U64.HI R23, R121, 0x1, R122 ;  /* 0x0000000179177819 */ /* 0x000fc4000001027a */
[----:B------:R-:W-:Y:S01]  /*3ad0*/  SHF.L.U64.HI R24, R251, 0x1, R120 ;  /* 0x00000001fb187819 */ /* 0x000fe20000010278 */
[----:B-1----:R-:W-:-:S04]  /*3ae0*/  IMAD.WIDE.U32 R6, R242, c[0x0][0x1e0], RZ ;  /* 0x00007800f2067a25 */ /* 0x002fc800078e00ff */
[----:B------:R-:W-:Y:S01]  /*3af0*/  IMAD.IADD R7, R7, 0x1, R0 ;  /* 0x0000000107077824 */ /* 0x000fe200078e0200 */
[----:B--2---:R-:W-:-:S03]  /*3b00*/  SHF.R.S32.HI R0, RZ, 0x1f, R240 ;  /* 0x0000001fff007819 */ /* 0x004fc600000114f0 */
[----:B------:R-:W-:-:S04]  /*3b10*/  IMAD.WIDE.U32 R6, R240, c[0x0][0x1f0], R6 ;  /* 0x00007c00f0067a25 */ /* 0x000fc800078e0006 */
[----:B------:R-:W-:-:S04]  /*3b20*/  IMAD R0, R0, c[0x0][0x1f0], RZ ;  /* 0x00007c0000007a24 */ /* 0x000fc800078e02ff */
[----:B------:R-:W-:Y:S01]  /*3b30*/  IMAD R3, R240, c[0x0][0x1f4], R0 ;  /* 0x00007d00f0037a24 */ /* 0x000fe200078e0200 */
[----:B------:R-:W-:-:S04]  /*3b40*/  IADD3 R0, P0, R6, UR16, RZ ;  /* 0x0000001006007c10 */ /* 0x000fc8000ff1e0ff */
[----:B------:R-:W-:Y:S02]  /*3b50*/  IADD3.X R3, R7, UR9, R3, P0, !PT ;  /* 0x0000000907037c10 */ /* 0x000fe400087fe403 */
[C---:B------:R-:W-:Y:S02]  /*3b60*/  LEA R6, P0, R0.reuse, c[0x0][0x1c8], 0x1 ;  /* 0x0000720000067a11 */ /* 0x040fe400078008ff */
[----:B------:R-:W-:Y:S02]  /*3b70*/  IADD3 R7, -R27, 0x10, RZ ;  /* 0x000000101b077810 */ /* 0x000fe40007ffe1ff */
[----:B------:R-:W-:Y:S02]  /*3b80*/  LEA.HI.X R5, R0, c[0x0][0x1cc], R3, 0x1, P0 ;  /* 0x0000730000057a11 */ /* 0x000fe400000f0c03 */
[----:B------:R-:W1:Y:S01]  /*3b90*/  SHFL.IDX PT, R0, R6, 0x1, 0x181f ;  /* 0x00381f0006007f89 */ /* 0x000e6200000e0000 */
[----:B------:R-:W-:-:S03]  /*3ba0*/  LOP3.LUT R7, R7, 0xf, RZ, 0xc0, !PT ;  /* 0x0000000f07077812 */ /* 0x000fc600078ec0ff */
[----:B------:R-:W2:Y:S01]  /*3bb0*/  SHFL.IDX PT, R3, R5, 0x1, 0x181f ;  /* 0x00381f0005037f89 */ /* 0x000ea200000e0000 */
[----:B-1----:R-:W-:Y:S01]  /*3bc0*/  IADD3 R20, P1, P0, R7, R0, R12 ;  /* 0x0000000007147210 */ /* 0x002fe2000783e00c */
[----:B------:R-:W-:-:S03]  /*3bd0*/  IMAD.SHL.U32 R7, R123, 0x2, RZ ;  /* 0x000000027b077824 */ /* 0x000fc600078e00ff */
[----:B--2---:R-:W-:Y:S02]  /*3be0*/  IADD3.X R21, RZ, R3, R8, P1, P0 ;  /* 0x00000003ff157210 */ /* 0x004fe40000fe0408 */
[----:B------:R-:W-:Y:S01]  /*3bf0*/  IADD3 R18, P1, P0, R9, R0, R7 ;  /* 0x0000000009127210 */ /* 0x000fe2000783e007 */
[----:B------:R-:W-:-:S03]  /*3c00*/  IMAD.SHL.U32 R9, R121, 0x2, RZ ;  /* 0x0000000279097824 */ /* 0x000fc600078e00ff */
[-C--:B------:R-:W-:Y:S02]  /*3c10*/  IADD3.X R19, RZ, R3.reuse, R11, P1, P0 ;  /* 0x00000003ff137210 */ /* 0x080fe40000fe040b */
        /* <DEDUP_REMOVED lines=28> */
.L_x_1056:
[----:B-123--:R-:W-:Y:S01]  /*3de0*/  FMUL.FTZ R0, R84, c[0x0][0x320] ;  /* 0x0000c80054007a20 */ /* 0x00efe20000410000 */
[----:B------:R-:W-:Y:S01]  /*3df0*/  LEA.HI R7, R117, R119, RZ, 0x2 ;  /* 0x0000007775077211 */ /* 0x000fe200078f10ff */
[----:B------:R-:W-:Y:S01]  /*3e00*/  FMUL.FTZ R3, R92, c[0x0][0x320] ;  /* 0x0000c8005c037a20 */ /* 0x000fe20000410000 */
[----:B------:R-:W-:Y:S01]  /*3e10*/  LOP3.LUT R6, R116, 0xffffffe0, RZ, 0xc0, !PT ;  /* 0xffffffe074067812 */ /* 0x000fe200078ec0ff */
[----:B------:R1:W2:Y:S01]  /*3e20*/  MUFU.TANH R25, R0 ;  /* 0x0000000000197308 */ /* 0x0002a20000002400 */
[----:B------:R-:W-:Y:S01]  /*3e30*/  PLOP3.LUT P0, PT, PT, PT, UP2, 0x80, 0x0 ;  /* 0x000000000000781c */ /* 0x000fe20003f0f028 */
[----:B------:R-:W-:Y:S01]  /*3e40*/  UIADD3 UR21, UR8, 0x1, -UR21 ;  /* 0x0000000108157890 */ /* 0x000fe2000fffe815 */
[----:B------:R-:W0:Y:S05]  /*3e50*/  LDGDEPBAR ;  /* 0x00000000000079af */ /* 0x000e2a0000000000 */
[----:B------:R3:W4:Y:S01]  /*3e60*/  MUFU.TANH R21, R3 ;  /* 0x0000000300157308 */ /* 0x0007220000002400 */
[----:B-1----:R-:W-:-:S07]  /*3e70*/  FMUL.FTZ R0, R85, c[0x0][0x320] ;  /* 0x0000c80055007a20 */ /* 0x002fce0000410000 */
[----:B------:R1:W1:Y:S01]  /*3e80*/  MUFU.TANH R24, R0 ;  /* 0x0000000000187308 */ /* 0x0002620000002400 */
[----:B---3--:R-:W-:-:S05]  /*3e90*/  LOP3.LUT R3, R7, 0xfffffffc, RZ, 0xc0, !PT ;  /* 0xfffffffc07037812 */ /* 0x008fca00078ec0ff */
[----:B------:R-:W-:Y:S02]  /*3ea0*/  IMAD.IADD R3, R119, 0x1, -R3 ;  /* 0x0000000177037824 */ /* 0x000fe400078e0a03 */
[----:B-1----:R-:W-:-:S04]  /*3eb0*/  FMUL.FTZ R0, R36, c[0x0][0x320] ;  /* 0x0000c80024007a20 */ /* 0x002fc80000410000 */
[----:B------:R1:W3:Y:S02]  /*3ec0*/  MUFU.TANH R23, R0 ;  /* 0x0000000000177308 */ /* 0x0002e40000002400 */
[----:B-1----:R-:W-:-:S06]  /*3ed0*/  FMUL.FTZ R0, R37, c[0x0][0x320] ;  /* 0x0000c80025007a20 */ /* 0x002fcc0000410000 */
[----:B------:R1:W1:Y:S02]  /*3ee0*/  MUFU.TANH R22, R0 ;  /* 0x0000000000167308 */ /* 0x0002640000002400 */
[----:B-1----:R-:W-:-:S04]  /*3ef0*/  SHF.R.S32.HI R0, RZ, 0x1f, R115 ;  /* 0x0000001fff007819 */ /* 0x002fc80000011473 */
[-C--:B------:R-:W-:Y:S01]  /*3f00*/  LEA.HI R5, R0, R115.reuse, RZ, 0x3 ;  /* 0x0000007300057211 */ /* 0x080fe200078f18ff */
[----:B------:R-:W-:Y:S02]  /*3f10*/  IMAD.IADD R0, R119, 0x1, -R6 ;  /* 0x0000000177007824 */ /* 0x000fe400078e0a06 */
[----:B------:R-:W-:Y:S01]  /*3f20*/  FMUL.FTZ R6, R93, c[0x0][0x320] ;  /* 0x0000c8005d067a20 */ /* 0x000fe20000410000 */
[----:B------:R-:W-:Y:S02]  /*3f30*/  LOP3.LUT R5, R5, 0xffffff8, RZ, 0xc0, !PT ;  /* 0x0ffffff805057812 */ /* 0x000fe400078ec0ff */
[----:B------:R-:W-:Y:S01]  /*3f40*/  SHF.R.S32.HI R7, RZ, 0x1f, R0 ;  /* 0x0000001fff077819 */ /* 0x000fe20000011400 */
[----:B------:R1:W1:Y:S01]  /*3f50*/  MUFU.TANH R20, R6 ;  /* 0x0000000600147308 */ /* 0x0002620000002400 */
[----:B------:R-:W-:Y:S02]  /*3f60*/  IADD3 R9, -R5, R115, RZ ;  /* 0x0000007305097210 */ /* 0x000fe40007ffe1ff */
[----:B------:R-:W-:Y:S01]  /*3f70*/  LEA.HI R5, R7, R0, RZ, 0x2 ;  /* 0x0000000007057211 */ /* 0x000fe200078f10ff */
[----:B------:R-:W-:-:S03]  /*3f80*/  FMUL.FTZ R7, R88, c[0x0][0x320] ;  /* 0x0000c80058077a20 */ /* 0x000fc60000410000 */
[----:B------:R-:W-:Y:S01]  /*3f90*/  LEA.HI.SX32 R8, R5, UR26, 0x1e ;  /* 0x0000001a05087c11 */ /* 0x000fe2000f8ff2ff */
[----:B------:R5:W2:Y:S04]  /*3fa0*/  MUFU.TANH R19, R7 ;  /* 0x0000000700137308 */ /* 0x000aa80000002400 */
[----:B------:R-:W-:Y:S01]  /*3fb0*/  IMAD R8, R9, 0x10, R8 ;  /* 0x0000001009087824 */ /* 0x000fe200078e0208 */
[----:B-1----:R-:W-:-:S04]  /*3fc0*/  LEA.HI R6, R3, R3, RZ, 0x1 ;  /* 0x0000000303067211 */ /* 0x002fc800078f08ff */
[----:B------:R-:W-:-:S05]  /*3fd0*/  LOP3.LUT R6, R6, 0x1ffffffe, RZ, 0xc0, !PT ;  /* 0x1ffffffe06067812 */ /* 0x000fca00078ec0ff */
[----:B------:R-:W-:Y:S02]  /*3fe0*/  IMAD.IADD R6, R3, 0x1, -R6 ;  /* 0x0000000103067824 */ /* 0x000fe400078e0a06 */
[----:B------:R-:W-:-:S03]  /*3ff0*/  FMUL.FTZ R3, R89, c[0x0][0x320] ;  /* 0x0000c80059037a20 */ /* 0x000fc60000410000 */
[----:B------:R-:W-:Y:S01]  /*4000*/  LEA R10, R6, R8, 0x3 ;  /* 0x00000008060a7211 */ /* 0x000fe200078e18ff */
[----:B------:R1:W1:Y:S04]  /*4010*/  MUFU.TANH R18, R3 ;  /* 0x0000000300127308 */ /* 0x0002680000002400 */
[----:B------:R-:W-:Y:S01]  /*4020*/  @P0 IMAD.HI.U32 R6, R10, c[0x0][0x2c8], RZ ;  /* 0x0000b2000a060a27 */ /* 0x000fe200078e00ff */
[----:B------:R-:W-:Y:S01]  /*4030*/  PLOP3.LUT P0, PT, PT, PT, UP2, 0x80, 0x0 ;  /* 0x000000000000781c */ /* 0x000fe20003f0f028 */
[----:B------:R2:W-:Y:S02]  /*4040*/  STL [R1+0xc], R10 ;  /* 0x00000c0a01007387 */ /* 0x0005e40000100800 */
[----:B-----5:R-:W-:Y:S02]  /*4050*/  IMAD.MOV.U32 R7, RZ, RZ, R10 ;  /* 0x000000ffff077224 */ /* 0x020fe400078e000a */
[----:B-1----:R-:W-:-:S08]  /*4060*/  FMUL.FTZ R3, R32, c[0x0][0x320] ;  /* 0x0000c80020037a20 */ /* 0x002fd00000410000 */
[----:B------:R-:W-:Y:S01]  /*4070*/  @P0 SHF.R.U32.HI R7, RZ, c[0x0][0x2cc], R6 ;  /* 0x0000b300ff070a19 */ /* 0x000fe20000011606 */
[----:B------:R1:W1:Y:S01]  /*4080*/  MUFU.TANH R17, R3 ;  /* 0x0000000300117308 */ /* 0x0002620000002400 */
[----:B------:R-:W-:-:S03]  /*4090*/  PLOP3.LUT P0, PT, PT, PT, UP1, 0x40, 0x0 ;  /* 0x000000000000781c */ /* 0x000fc60003f0e818 */
[----:B------:R-:W5:Y:S01]  /*40a0*/  SHFL.IDX PT, R6, R7, RZ, 0x1c1f ;  /* 0x001c1fff07067589 */ /* 0x000f6200000e0000 */
[----:B-1----:R-:W-:-:S04]  /*40b0*/  FMUL.FTZ R3, R33, c[0x0][0x320] ;  /* 0x0000c80021037a20 */ /* 0x002fc80000410000 */
[----:B------:R1:W1:Y:S02]  /*40c0*/  MUFU.TANH R16, R3 ;  /* 0x0000000300107308 */ /* 0x0002640000002400 */
[----:B-1----:R-:W-:-:S06]  /*40d0*/  FMUL.FTZ R3, R48, c[0x0][0x320] ;  /* 0x0000c80030037a20 */ /* 0x002fcc0000410000 */
[----:B------:R1:W1:Y:S02]  /*40e0*/  MUFU.TANH R15, R3 ;  /* 0x00000003000f7308 */ /* 0x0002640000002400 */
[----:B-1----:R-:W-:-:S06]  /*40f0*/  FMUL.FTZ R3, R49, c[0x0][0x320] ;  /* 0x0000c80031037a20 */ /* 0x002fcc0000410000 */
[----:B------:R1:W1:Y:S02]  /*4100*/  MUFU.TANH R14, R3 ;  /* 0x00000003000e7308 */ /* 0x0002640000002400 */
[----:B-1----:R-:W-:Y:S01]  /*4110*/  LOP3.LUT R3, R5, 0x7ffffffc, RZ, 0xc0, !PT ;  /* 0x7ffffffc05037812 */ /* 0x002fe200078ec0ff */
[----:B------:R-:W-:-:S04]  /*4120*/  FMUL.FTZ R5, R41, c[0x0][0x320] ;  /* 0x0000c80029057a20 */ /* 0x000fc80000410000 */
[----:B------:R-:W-:Y:S01]  /*4130*/  IMAD.IADD R0, R0, 0x1, -R3 ;  /* 0x0000000100007824 */ /* 0x000fe200078e0a03 */
[----:B------:R1:W1:Y:S01]  /*4140*/  MUFU.TANH R13, R5 ;  /* 0x00000005000d7308 */ /* 0x0002620000002400 */
[----:B------:R-:W-:Y:S02]  /*4150*/  FMUL.FTZ R3, R40, c[0x0][0x320] ;  /* 0x0000c80028037a20 */ /* 0x000fe40000410000 */
[----:B------:R-:W-:-:S05]  /*4160*/  IMAD.SHL.U32 R32, R0, 0x2, RZ ;  /* 0x0000000200207824 */ /* 0x000fca00078e00ff */
[----:B------:R3:W-:Y:S01]  /*4170*/  STL [R1+0x8], R32 ;  /* 0x0000082001007387 */ /* 0x0007e20000100800 */
[----:B--2---:R-:W-:Y:S01]  /*4180*/  IADD3 R10, -R32, UR8, -R112 ;  /* 0x00000008200a7c10 */ /* 0x004fe2000fffe970 */
[----:B------:R2:W2:Y:S01]  /*4190*/  MUFU.TANH R12, R3 ;  /* 0x00000003000c7308 */ /* 0x0004a20000002400 */
[----:B-1----:R-:W-:Y:S01]  /*41a0*/  MOV R5, UR21 ;  /* 0x0000001500057c02 */ /* 0x002fe20008000f00 */
[----:B------:R-:W-:Y:S02]  /*41b0*/  ULDC UR21, c[0x0][0x324] ;  /* 0x0000c90000157ab9 */ /* 0x000fe40000000800 */
[----:B------:R-:W-:Y:S01]  /*41c0*/  ULOP3.LUT UR21, URZ, UR21, URZ, 0x33, !UPT ;  /* 0x000000153f157292 */ /* 0x000fe2000f8e333f */
[----:B------:R-:W-:-:S04]  /*41d0*/  IADD3 R0, R5, -UR12, -R32 ;  /* 0x8000000c05007c10 */ /* 0x000fc8000fffe820 */
[C---:B------:R-:W-:Y:S02]  /*41e0*/  IADD3 R9, R0.reuse, c[0x0][0x328], RZ ;  /* 0x0000ca0000097a10 */ /* 0x040fe40007ffe0ff */
[----:B------:R-:W-:Y:S01]  /*41f0*/  IADD3 R11, R0, UR21, RZ ;  /* 0x00000015000b7c10 */ /* 0x000fe2000fffe0ff */
[----:B------:R-:W-:Y:S01]  /*4200*/  IMAD.IADD R0, R113, 0x1, R114 ;  /* 0x0000000171007824 */ /* 0x000fe200078e0272 */
[-C--:B-----5:R-:W-:Y:S02]  /*4210*/  IADD3 R5, R9, R6.reuse, RZ ;  /* 0x0000000609057210 */ /* 0x0a0fe40007ffe0ff */
[----:B--2---:R-:W-:Y:S02]  /*4220*/  IADD3 R3, R11, R6, RZ ;  /* 0x000000060b037210 */ /* 0x004fe40007ffe0ff */
[----:B------:R-:W-:Y:S01]  /*4230*/  IMNMX R5, R5, R10, PT ;  /* 0x0000000a05057217 */ /* 0x000fe20003800200 */
        /* <DEDUP_REMOVED lines=13> */
.L_x_1059:
[----:B------:R-:W-:-:S04]  /*4310*/  MOV R8, 0x1 ;  /* 0x0000000100087802 */ /* 0x000fc80000000f00 */
[----:B------:R-:W-:-:S13]  /*4320*/  ISETP.NE.AND P0, PT, R8, c[0x0][0x32c], PT ;  /* 0x0000cb0008007a0c */ /* 0x000fda0003f05270 */
[----:B------:R-:W-:-:S05]  /*4330*/  @P0 IMAD.HI.U32 R8, R6, c[0x0][0x330], RZ ;  /* 0x0000cc0006080a27 */ /* 0x000fca00078e00ff */
[----:B------:R-:W-:Y:S02]  /*4340*/  @P0 SHF.R.U32.HI R6, RZ, c[0x0][0x334], R8 ;  /* 0x0000cd00ff060a19 */ /* 0x000fe40000011608 */
.L_x_1060:
[----:B------:R-:W-:Y:S05]  /*4350*/  BSYNC B0 ;  /* 0x0000000000007941 */ /* 0x000fea0003800000 */
.L_x_1058:
[----:B------:R-:W-:-:S04]  /*4360*/  IMAD R6, R6, c[0x0][0x32c], -R112 ;  /* 0x0000cb0006067a24 */ /* 0x000fc800078e0a70 */
[----:B------:R-:W-:-:S05]  /*4370*/  IMAD.IADD R6, R6, 0x1, -R32 ;  /* 0x0000000106067824 */ /* 0x000fca00078e0a20 */
[----:B------:R-:W-:Y:S02]  /*4380*/  IADD3 R8, R6, c[0x0][0x32c], RZ ;  /* 0x0000cb0006087a10 */ /* 0x000fe40007ffe0ff */
[----:B------:R-:W-:Y:S02]  /*4390*/  IMNMX R3, R3, R6, !PT ;  /* 0x0000000603037217 */ /* 0x000fe40007800200 */
[----:B------:R-:W-:Y:S02]  /*43a0*/  IMNMX R5, R5, R8, PT ;  /* 0x0000000805057217 */ /* 0x000fe40003800200 */
.L_x_1057:
[----:B---34-:R-:W-:Y:S01]  /*43b0*/  ISETP.LT.AND P1, PT, RZ, UR22, PT ;  /* 0x00000016ff007c0c */ /* 0x018fe2000bf21270 */
[----:B------:R-:W1:Y:S03]  /*43c0*/  SHFL.IDX PT, R6, R7, 0x1, 0x1c1f ;  /* 0x003c1f0007067f89 */ /* 0x000e6600000e0000 */
        /* <DEDUP_REMOVED lines=46> */
[----:B------:R-:W-:-:S03]  /*46b0*/  FMUL.FTZ R3, R95, c[0x0][0x320] ;  /* 0x0000c8005f037a20 */ /* 0x000fc60000410000 */
[----:B------:R-:W-:Y:S01]  /*46c0*/  ISETP.LT.OR P0, PT, R5, 0x3a, P0 ;  /* 0x0000003a0500780c */ /* 0x000fe20000701670 */
[----:B------:R2:W3:Y:S03]  /*46d0*/  MUFU.TANH R25, R3 ;  /* 0x0000000300197308 */ /* 0x0004e60000002400 */
[----:B------:R-:W-:Y:S02]  /*46e0*/  FSEL R5, R14, -INF , !P0 ;  /* 0xff8000000e057808 */ /* 0x000fe40004000000 */
[----:B------:R-:W-:-:S03]  /*46f0*/  PLOP3.LUT P0, PT, PT, PT, UP1, 0x40, 0x0 ;  /* 0x000000000000781c */ /* 0x000fc60003f0e818 */
[----:B------:R1:W-:Y:S01]  /*4700*/  STL [R1+0x10], R5 ;  /* 0x0000100501007387 */ /* 0x0003e20000100800 */
[----:B--2---:R-:W-:-:S04]  /*4710*/  FMUL.FTZ R3, R42, c[0x0][0x320] ;  /* 0x0000c8002a037a20 */ /* 0x004fc80000410000 */
[----:B------:R2:W4:Y:S01]  /*4720*/  MUFU.TANH R23, R3 ;  /* 0x0000000300177308 */ /* 0x0005220000002400 */
[----:B-1----:R-:W-:Y:S02]  /*4730*/  IMAD.IADD R5, R9, 0x1, R6 ;  /* 0x0000000109057824 */ /* 0x002fe400078e0206 */
[----:B--2---:R-:W-:-:S03]  /*4740*/  FMUL.FTZ R3, R43, c[0x0][0x320] ;  /* 0x0000c8002b037a20 */ /* 0x004fc60000410000 */
        /* <DEDUP_REMOVED lines=40> */
.L_x_1063:
[----:B------:R-:W-:-:S04]  /*49d0*/  MOV R7, 0x1 ;  /* 0x0000000100077802 */ /* 0x000fc80000000f00 */
[----:B------:R-:W-:-:S13]  /*49e0*/  ISETP.NE.AND P0, PT, R7, c[0x0][0x32c], PT ;  /* 0x0000cb0007007a0c */ /* 0x000fda0003f05270 */
[----:B------:R-:W-:-:S05]  /*49f0*/  @P0 IMAD.HI.U32 R7, R6, c[0x0][0x330], RZ ;  /* 0x0000cc0006070a27 */ /* 0x000fca00078e00ff */
[----:B------:R-:W-:Y:S02]  /*4a00*/  @P0 SHF.R.U32.HI R6, RZ, c[0x0][0x334], R7 ;  /* 0x0000cd00ff060a19 */ /* 0x000fe40000011607 */
.L_x_1064:
[----:B------:R-:W-:Y:S05]  /*4a10*/  BSYNC B0 ;  /* 0x0000000000007941 */ /* 0x000fea0003800000 */
.L_x_1062:
[----:B------:R-:W-:-:S04]  /*4a20*/  IMAD R6, R6, c[0x0][0x32c], -R112 ;  /* 0x0000cb0006067a24 */ /* 0x000fc800078e0a70 */
[----:B------:R-:W-:-:S05]  /*4a30*/  IMAD.IADD R6, R6, 0x1, -R32 ;  /* 0x0000000106067824 */ /* 0x000fca00078e0a20 */
[----:B------:R-:W-:Y:S02]  /*4a40*/  IADD3 R7, R6, c[0x0][0x32c], RZ ;  /* 0x0000cb0006077a10 */ /* 0x000fe40007ffe0ff */
[----:B------:R-:W-:Y:S02]  /*4a50*/  IMNMX R3, R3, R6, !PT ;  /* 0x0000000603037217 */ /* 0x000fe40007800200 */
[----:B------:R-:W-:Y:S02]  /*4a60*/  IMNMX R5, R5, R7, PT ;  /* 0x0000000705057217 */ /* 0x000fe40003800200 */
.L_x_1061:
[----:B--234-:R-:W-:Y:S01]  /*4a70*/  STL [R1+0x30], R219 ;  /* 0x000030db01007387 */ /* 0x01cfe20000100800 */
[----:B------:R-:W-:Y:S02]  /*4a80*/  ISETP.GT.AND P0, PT, R3, 0x1, P1 ;  /* 0x000000010300780c */ /* 0x000fe40000f04270 */
[----:B------:R-:W-:Y:S01]  /*4a90*/  FMNMX.FTZ R132, R26, R27, !PT ;  /* 0x0000001b1a847209 */ /* 0x000fe20007810000 */
[----:B------:R1:W-:Y:S01]  /*4aa0*/  STL [R1+0x2c], R218 ;  /* 0x00002cda01007387 */ /* 0x0003e20000100800 */
[----:B------:R-:W-:Y:S01]  /*4ab0*/  IMAD.SHL.U32 R213, R0, 0x2, RZ ;  /* 0x0000000200d57824 */ /* 0x000fe200078e00ff */
[----:B------:R-:W-:-:S02]  /*4ac0*/  @UP2 USHF.L.U32 UR27, UR27, 0x7, URZ ;  /* 0x000000071b1b2899 */ /* 0x000fc4000800063f */
[----:B------:R-:W-:Y:S01]  /*4ad0*/  ULDC.64 UR4, c[0x0][0x2c8] ;  /* 0x0000b20000047ab9 */ /* 0x000fe20000000a00 */
        /* <DEDUP_REMOVED lines=9> */
[----:B------:R-:W-:-:S02]  /*4b70*/  FMNMX.FTZ R132, R29, R132, !PT ;  /* 0x000000841d847209 */ /* 0x000fc40007810000 */
[----:B------:R-:W-:Y:S01]  /*4b80*/  ISETP.LT.OR P0, PT, R5, 0x9, P0 ;  /* 0x000000090500780c */ /* 0x000fe20000701670 */
[----:B------:R-:W-:Y:S01]  /*4b90*/  LDSM.16.MT88.4 R40, [R213+0x100] ;  /* 0x00010000d528783b */ /* 0x000fe20000004200 */
[----:B------:R-:W-:Y:S02]  /*4ba0*/  FMNMX.FTZ R132, R72, R132, !PT ;  /* 0x0000008448847209 */ /* 0x000fe40007810000 */
[----:B------:R-:W-:Y:S01]  /*4bb0*/  FSEL R15, R15, -INF , !P0 ;  /* 0xff8000000f0f7808 */ /* 0x000fe20004000000 */
[----:B------:R-:W-:Y:S01]  /*4bc0*/  LDSM.16.MT88.4 R36, [R215+0x2100] ;  /* 0x00210000d724783b */ /* 0x000fe20000004200 */
[----:B------:R-:W-:Y:S02]  /*4bd0*/  ISETP.GT.AND P0, PT, R3, 0x9, P1 ;  /* 0x000000090300780c */ /* 0x000fe40000f04270 */
[----:B------:R-:W-:Y:S01]  /*4be0*/  FMNMX.FTZ R132, R74, R132, !PT ;  /* 0x000000844a847209 */ /* 0x000fe20007810000 */
[----:B------:R-:W-:Y:S01]  /*4bf0*/  LDSM.16.MT88.4 R52, [R213+0x4100] ;  /* 0x00410000d534783b */ /* 0x000fe20000004200 */
[----:B------:R-:W-:-:S02]  /*4c00*/  ISETP.LT.OR P0, PT, R5, 0xa, P0 ;  /* 0x0000000a0500780c */ /* 0x000fc40000701670 */
[----:B------:R-:W-:Y:S01]  /*4c10*/  FMNMX.FTZ R132, R73, R132, !PT ;  /* 0x0000008449847209 */ /* 0x000fe20007810000 */
[----:B------:R-:W-:Y:S01]  /*4c20*/  LDSM.16.MT88.4 R48, [R214+0x4100] ;  /* 0x00410000d630783b */ /* 0x000fe20000004200 */
[----:B------:R-:W-:Y:S02]  /*4c30*/  FSEL R24, R14, -INF , !P0 ;  /* 0xff8000000e187808 */ /* 0x000fe40004000000 */
[----:B------:R-:W-:Y:S02]  /*4c40*/  ISETP.GT.AND P0, PT, R3, 0x10, P1 ;  /* 0x000000100300780c */ /* 0x000fe40000f04270 */
[----:B------:R-:W-:Y:S02]  /*4c50*/  FMNMX.FTZ R132, R75, R132, !PT ;  /* 0x000000844b847209 */ /* 0x000fe40007810000 */
[----:B------:R-:W-:Y:S02]  /*4c60*/  ISETP.LT.OR P0, PT, R5, 0x11, P0 ;  /* 0x000000110500780c */ /* 0x000fe40000701670 */
[----:B------:R-:W-:-:S02]  /*4c70*/  FMNMX.FTZ R132, R165, R132, !PT ;  /* 0x00000084a5847209 */ /* 0x000fc40007810000 */
[----:B------:R-:W-:Y:S02]  /*4c80*/  FSEL R57, R18, -INF , !P0 ;  /* 0xff80000012397808 */ /* 0x000fe40004000000 */
[----:B------:R-:W-:Y:S02]  /*4c90*/  ISETP.GT.AND P0, PT, R3, 0x11, P1 ;  /* 0x000000110300780c */ /* 0x000fe40000f04270 */
[----:B------:R-:W-:Y:S02]  /*4ca0*/  FMNMX.FTZ R132, R166, R132, !PT ;  /* 0x00000084a6847209 */ /* 0x000fe40007810000 */
[----:B------:R-:W-:Y:S02]  /*4cb0*/  ISETP.LT.OR P0, PT, R5, 0x12, P0 ;  /* 0x000000120500780c */ /* 0x000fe40000701670 */
[----:B------:R-:W-:Y:S02]  /*4cc0*/  FMNMX.FTZ R132, R167, R132, !PT ;  /* 0x00000084a7847209 */ /* 0x000fe40007810000 */
        /* <DEDUP_REMOVED lines=12> */
[----:B------:R-:W-:-:S02]  /*4d90*/  LEA R216, R2, R213, 0x1 ;  /* 0x000000d502d87211 */ /* 0x000fc400078e08ff */
        /* <DEDUP_REMOVED lines=56> */
[----:B------:R2:W3:Y:S01]  /*5120*/  MUFU.EX2 R32, R5 ;  /* 0x0000000500207308 */ /* 0x0004e20000000800 */
[----:B-1----:R-:W-:-:S04]  /*5130*/  FMNMX.FTZ R3, R6, R3, !PT ;  /* 0x0000000306037209 */ /* 0x002fc80007810000 */
[C---:B------:R-:W-:Y:S01]  /*5140*/  FSETP.NEU.FTZ.AND P0, PT, R3.reuse, -INF , PT ;  /* 0xff8000000300780b */ /* 0x040fe20003f1d000 */
[----:B------:R-:W-:Y:S02]  /*5150*/  FMUL.FTZ R8, R3, c[0x0][0x2d0] ;  /* 0x0000b40003087a20 */ /* 0x000fe40000410000 */
[----:B--2---:R-:W-:-:S03]  /*5160*/  FFMA.FTZ R5, R27, c[0x0][0x2d0], -R9 ;  /* 0x0000b4001b057a23 */ /* 0x004fc60000010809 */
[----:B------:R-:W-:Y:S01]  /*5170*/  FSEL R8, R8, RZ, P0 ;  /* 0x000000ff08087208 */ /* 0x000fe20000000000 */
[----:B---3--:R-:W-:Y:S01]  /*5180*/  IMAD.MOV.U32 R2, RZ, RZ, R32 ;  /* 0x000000ffff027224 */ /* 0x008fe200078e0020 */
[----:B------:R1:W2:Y:S01]  /*5190*/  MUFU.EX2 R171, R5 ;  /* 0x0000000500ab7308 */ /* 0x0002a20000000800 */
[----:B------:R-:W-:Y:S02]  /*51a0*/  LDSM.16.MT88.4 R32, [R213+0x2100] ;  /* 0x00210000d520783b */ /* 0x000fe40000004200 */
[----:B------:R-:W-:Y:S02]  /*51b0*/  FFMA.FTZ R0, R11, c[0x0][0x2d0], -R8 ;  /* 0x0000b4000b007a23 */ /* 0x000fe40000010808 */
[----:B-1----:R-:W-:Y:S01]  /*51c0*/  FFMA.FTZ R5, R28, c[0x0][0x2d0], -R9 ;  /* 0x0000b4001c057a23 */ /* 0x002fe20000010809 */
[----:B--2---:R-:W-:-:S03]  /*51d0*/  F2FP.BF16.PACK_AB R4, R171, R2 ;  /* 0x00000002ab04723e */ /* 0x004fc600000010ff */
[----:B------:R1:W-:Y:S02]  /*51e0*/  MUFU.EX2 R212, R5 ;  /* 0x0000000500d47308 */ /* 0x0003e40000000800 */
[----:B-1----:R-:W-:Y:S02]  /*51f0*/  FFMA.FTZ R5, R29, c[0x0][0x2d0], -R9 ;  /* 0x0000b4001d057a23 */ /* 0x002fe40000010809 */
[----:B------:R-:W-:Y:S04]  /*5200*/  LDSM.16.MT88.4 R28, [R214+0x2100] ;  /* 0x00210000d61c783b */ /* 0x000fe80000004200 */
[----:B------:R1:W2:Y:S02]  /*5210*/  MUFU.EX2 R219, R5 ;  /* 0x0000000500db7308 */ /* 0x0002a40000000800 */
[----:B-1----:R-:W-:Y:S01]  /*5220*/  FFMA.FTZ R5, R10, c[0x0][0x2d0], -R8 ;  /* 0x0000b4000a057a23 */ /* 0x002fe20000010808 */
[----:B--2---:R-:W-:-:S05]  /*5230*/  F2FP.BF16.PACK_AB R6, R219, R212 ;  /* 0x000000d4db06723e */ /* 0x004fca00000010ff */
[----:B------:R1:W-:Y:S08]  /*5240*/  MUFU.EX2 R10, R0 ;  /* 0x00000000000a7308 */ /* 0x0003f00000000800 */
[----:B------:R-:W2:Y:S01]  /*5250*/  MUFU.EX2 R191, R5 ;  /* 0x0000000500bf7308 */ /* 0x000ea20000000800 */
[--C-:B-1----:R-:W-:Y:S02]  /*5260*/  FFMA.FTZ R0, R15, c[0x0][0x2d0], -R8.reuse ;  /* 0x0000b4000f007a23 */ /* 0x102fe40000010808 */
[----:B------:R-:W1:Y:S05]  /*5270*/  LDSM.16.MT88.4 R12, [R215+0x100] ;  /* 0x00010000d70c783b */ /* 0x000e6a0000004200 */
[----:B------:R3:W-:Y:S01]  /*5280*/  MUFU.EX2 R183, R0 ;  /* 0x0000000000b77308 */ /* 0x0007e20000000800 */
[----:B--2---:R-:W-:Y:S01]  /*5290*/  F2FP.BF16.PACK_AB R5, R10, R191 ;  /* 0x000000bf0a05723e */ /* 0x004fe200000010ff */
[----:B---3--:R-:W-:-:S02]  /*52a0*/  FFMA.FTZ R0, R24, c[0x0][0x2d0], -R8 ;  /* 0x0000b40018007a23 */ /* 0x008fc40000010808 */
[----:B------:R-:W2:Y:S04]  /*52b0*/  LDSM.16.MT88.4 R24, [R216+0x2100] ;  /* 0x00210000d818783b */ /* 0x000ea80000004200 */
[----:B------:R-:W3:Y:S02]  /*52c0*/  MUFU.EX2 R179, R0 ;  /* 0x0000000000b37308 */ /* 0x000ee40000000800 */
[----:B---3--:R-:W-:Y:S01]  /*52d0*/  F2FP.BF16.PACK_AB R7, R179, R183 ;  /* 0x000000b7b307723e */ /* 0x008fe200000010ff */
[----:B------:R-:W-:-:S05]  /*52e0*/  FFMA.FTZ R0, R72, c[0x0][0x2d0], -R9 ;  /* 0x0000b40048007a23 */ /* 0x000fca0000010809 */
[----:B------:R3:W-:Y:S01]  /*52f0*/  MUFU.EX2 R217, R0 ;  /* 0x0000000000d97308 */ /* 0x0007e20000000800 */
[C---:B-1----:R-:W-:Y:S08]  /*5300*/  HMMA.16816.F32.BF16 R100, R4.reuse, R12, RZ ;  /* 0x0000000c0464723c */ /* 0x042ff000000418ff */
[----:B------:R-:W-:Y:S01]  /*5310*/  HMMA.16816.F32.BF16 R80, R4, R14, RZ ;  /* 0x0000000e0450723c */ /* 0x000fe200000418ff */
[----:B------:R-:W1:Y:S01]  /*5320*/  LDSM.16.MT88.4 R12, [R215+0x4100] ;  /* 0x00410000d70c783b */ /* 0x000e620000004200 */
[----:B---3--:R-:W-:-:S06]  /*5330*/  FFMA.FTZ R0, R74, c[0x0][0x2d0], -R9 ;  /* 0x0000b4004a007a23 */ /* 0x008fcc0000010809 */
[C---:B------:R-:W-:Y:S01]  /*5340*/  HMMA.16816.F32.BF16 R108, R4.reuse, R20, RZ ;  /* 0x00000014046c723c */ /* 0x040fe200000418ff */
[----:B------:R3:W4:Y:S07]  /*5350*/  MUFU.EX2 R168, R0 ;  /* 0x0000000000a87308 */ /* 0x00072e0000000800 */
[C---:B------:R-:W-:Y:S01]  /*5360*/  HMMA.16816.F32.BF16 R84, R4.reuse, R22, RZ ;  /* 0x000000160454723c */ /* 0x040fe200000418ff */
[----:B------:R-:W-:Y:S07]  /*5370*/  LDSM.16.MT88.4 R20, [R216+0x6100] ;  /* 0x00610000d814783b */ /* 0x000fee0000004200 */
[----:B------:R-:W-:Y:S01]  /*5380*/  HMMA.16816.F32.BF16 R104, R4, R16, RZ ;  /* 0x000000100468723c */ /* 0x000fe200000418ff */
[----:B---3--:R-:W-:-:S04]  /*5390*/  FFMA.FTZ R0, R73, c[0x0][0x2d0], -R9 ;  /* 0x0000b40049007a23 */ /* 0x008fc80000010809 */
[----:B------:R3:W-:Y:S03]  /*53a0*/  MUFU.EX2 R170, R0 ;  /* 0x0000000000aa7308 */ /* 0x0007e60000000800 */
[C---:B------:R-:W-:Y:S01]  /*53b0*/  HMMA.16816.F32.BF16 R120, R4.reuse, R18, RZ ;  /* 0x000000120478723c */ /* 0x040fe200000418ff */
[----:B------:R-:W4:Y:S07]  /*53c0*/  LDSM.16.MT88.4 R16, [R213+0x6100] ;  /* 0x00610000d510783b */ /* 0x000f2e0000004200 */
[----:B--2---:R-:W-:Y:S01]  /*53d0*/  HMMA.16816.F32.BF16 R96, R4, R24, RZ ;  /* 0x000000180460723c */ /* 0x004fe200000418ff */
[----:B---3--:R-:W-:-:S07]  /*53e0*/  FFMA.FTZ R0, R75, c[0x0][0x2d0], -R9 ;  /* 0x0000b4004b007a23 */ /* 0x008fce0000010809 */
[C---:B------:R-:W-:Y:S01]  /*53f0*/  HMMA.16816.F32.BF16 R64, R4.reuse, R26, RZ ;  /* 0x0000001a0440723c */ /* 0x040fe200000418ff */
[----:B------:R-:W2:Y:S01]  /*5400*/  LDSM.16.MT88.4 R24, [R214+0x6100] ;  /* 0x00610000d618783b */ /* 0x000ea20000004200 */
[----:B------:R3:W2:Y:S06]  /*5410*/  MUFU.EX2 R181, R0 ;  /* 0x0000000000b57308 */ /* 0x0006ac0000000800 */
[C---:B-1----:R-:W-:Y:S08]  /*5420*/  HMMA.16816.F32.BF16 R140, R4.reuse, R12, RZ ;  /* 0x0000000c048c723c */ /* 0x042ff000000418ff */
[----:B------:R-:W-:Y:S01]  /*5430*/  HMMA.16816.F32.BF16 R136, R4, R14, RZ ;  /* 0x0000000e0488723c */ /* 0x000fe200000418ff */
[----:B------:R-:W1:Y:S01]  /*5440*/  LDSM.16.MT88.4 R12, [R215+0x6100] ;  /* 0x00610000d70c783b */ /* 0x000e620000004200 */
[----:B---3--:R-:W-:-:S04]  /*5450*/  FFMA.FTZ R0, R57, c[0x0][0x2d0], -R8 ;  /* 0x0000b40039007a23 */ /* 0x008fc80000010808 */
[----:B------:R3:W-:Y:S02]  /*5460*/  MUFU.EX2 R11, R0 ;  /* 0x00000000000b7308 */ /* 0x0007e40000000800 */
[C---:B------:R-:W-:Y:S08]  /*5470*/  HMMA.16816.F32.BF16 R60, R4.reuse, R32, RZ ;  /* 0x00000020043c723c */ /* 0x040ff000000418ff */
[----:B------:R-:W-:Y:S01]  /*5480*/  HMMA.16816.F32.BF16 R76, R4, R34, RZ ;  /* 0x00000022044c723c */ /* 0x000fe200000418ff */
[----:B------:R-:W1:Y:S01]  /*5490*/  LDSM.16.MT88.4 R32, [R213+0x900] ;  /* 0x00090000d520783b */ /* 0x000e620000004200 */
[----:B---3--:R-:W-:-:S06]  /*54a0*/  FFMA.FTZ R0, R56, c[0x0][0x2d0], -R8 ;  /* 0x0000b40038007a23 */ /* 0x008fcc0000010808 */
[C---:B------:R-:W-:Y:S01]  /*54b0*/  HMMA.16816.F32.BF16 R112, R4.reuse, R40, RZ ;  /* 0x000000280470723c */ /* 0x040fe200000418ff */
[----:B------:R3:W1:Y:S07]  /*54c0*/  MUFU.EX2 R180, R0 ;  /* 0x0000000000b47308 */ /* 0x00066e0000000800 */
[C---:B------:R-:W-:Y:S08]  /*54d0*/  HMMA.16816.F32.BF16 R92, R4.reuse, R36, RZ ;  /* 0x00000024045c723c */ /* 0x040ff000000418ff */
[----:B------:R-:W-:Y:S01]  /*54e0*/  HMMA.16816.F32.BF16 R116, R4, R38, RZ ;  /* 0x000000260474723c */ /* 0x000fe200000418ff */
[----:B---3--:R-:W-:-:S04]  /*54f0*/  FFMA.FTZ R0, R58, c[0x0][0x2d0], -R8 ;  /* 0x0000b4003a007a23 */ /* 0x008fc80000010808 */
[----:B------:R3:W-:Y:S03]  /*5500*/  MUFU.EX2 R182, R0 ;  /* 0x0000000000b67308 */ /* 0x0007e60000000800 */
[C---:B------:R-:W-:Y:S08]  /*5510*/  HMMA.16816.F32.BF16 R124, R4.reuse, R42, RZ ;  /* 0x0000002a047c723c */ /* 0x040ff000000418ff */
[----:B------:R-:W-:Y:S01]  /*5520*/  HMMA.16816.F32.BF16 R88, R4, R52, RZ ;  /* 0x000000340458723c */ /* 0x000fe200000418ff */
[----:B---3--:R-:W-:-:S07]  /*5530*/  FFMA.FTZ R0, R59, c[0x0][0x2d0], -R8 ;  /* 0x0000b4003b007a23 */ /* 0x008fce0000010808 */
[C---:B------:R-:W-:Y:S01]  /*5540*/  HMMA.16816.F32.BF16 R36, R4.reuse, R48, RZ ;  /* 0x000000300424723c */ /* 0x040fe200000418ff */
[----:B------:R-:W3:Y:S07]  /*5550*/  MUFU.EX2 R176, R0 ;  /* 0x0000000000b07308 */ /* 0x000eee0000000800 */
        /* <DEDUP_REMOVED lines=10> */
[C---:B--2---:R-:W-:Y:S08]  /*5600*/  HMMA.16816.F32.BF16 R152, R4.reuse, R24, RZ ;  /* 0x000000180498723c */ /* 0x044ff000000418ff */
[C---:B------:R-:W-:Y:S08]  /*5610*/  HMMA.16816.F32.BF16 R156, R4.reuse, R26, RZ ;  /* 0x0000001a049c723c */ /* 0x040ff000000418ff */
[C---:B------:R-:W-:Y:S08]  /*5620*/  HMMA.16816.F32.BF16 R160, R4.reuse, R20, RZ ;  /* 0x0000001404a0723c */ /* 0x040ff000000418ff */
[C---:B------:R-:W-:Y:S01]  /*5630*/  HMMA.16816.F32.BF16 R56, R4.reuse, R22, RZ ;  /* 0x000000160438723c */ /* 0x040fe200000418ff */
[----:B------:R-:W2:Y:S07]  /*5640*/  LDSM.16.MT88.4 R20, [R216+0x900] ;  /* 0x00090000d814783b */ /* 0x000eae0000004200 */
[C---:B-1----:R-:W-:Y:S08]  /*5650*/  HMMA.16816.F32.BF16 R184, R4.reuse, R12, RZ ;  /* 0x0000000c04b8723c */ /* 0x042ff000000418ff */
[----:B------:R-:W-:Y:S01]  /*5660*/  HMMA.16816.F32.BF16 R192, R4, R14, RZ ;  /* 0x0000000e04c0723c */ /* 0x000fe200000418ff */
[----:B------:R-:W1:Y:S06]  /*5670*/  LDSM.16.MT88.4 R12, [R213+0x2900] ;  /* 0x00290000d50c783b */ /* 0x000e6c0000004200 */
[----:B------:R-:W-:-:S02]  /*5680*/  F2FP.BF16.PACK_AB R4, R168, R217 ;  /* 0x000000d9a804723e */ /* 0x000fc400000010ff */
[----:B------:R-:W-:Y:S02]  /*5690*/  F2FP.BF16.PACK_AB R6, R181, R170 ;  /* 0x000000aab506723e */ /* 0x000fe400000010ff */
[----:B------:R-:W-:Y:S02]  /*56a0*/  F2FP.BF16.PACK_AB R5, R180, R11 ;  /* 0x0000000bb405723e */ /* 0x000fe400000010ff */
[----:B---3--:R-:W-:-:S07]  /*56b0*/  F2FP.BF16.PACK_AB R7, R176, R182 ;  /* 0x000000b6b007723e */ /* 0x008fce00000010ff */
        /* <DEDUP_REMOVED lines=14> */
[----:B------:R-:W3:Y:S01]  /*57a0*/  LDSM.16.MT88.4 R24, [R214+0x2900] ;  /* 0x00290000d618783b */ /* 0x000ee20000004200 */
        /* <DEDUP_REMOVED lines=9> */
[----:B--2---:R-:W-:Y:S01]  /*5840*/  HMMA.16816.F32.BF16 R104, R4, R20, R104 ;  /* 0x000000140468723c */ /* 0x004fe20000041868 */
[----:B------:R-:W-:-:S02]  /*5850*/  IMAD.MOV.U32 R83, RZ, RZ, R113 ;  /* 0x000000ffff537224 */ /* 0x000fc400078e0071 */
[----:B------:R-:W-:Y:S02]  /*5860*/  IMAD.MOV.U32 R82, RZ, RZ, R112 ;  /* 0x000000ffff527224 */ /* 0x000fe400078e0070 */
[----:B------:R-:W-:Y:S02]  /*5870*/  IMAD.MOV.U32 R85, RZ, RZ, R181 ;  /* 0x000000ffff557224 */ /* 0x000fe400078e00b5 */
[----:B------:R-:W-:Y:S01]  /*5880*/  IMAD.MOV.U32 R80, RZ, RZ, R177 ;  /* 0x000000ffff507224 */ /* 0x000fe200078e00b1 */
[C---:B------:R-:W-:Y:S01]  /*5890*/  HMMA.16816.F32.BF16 R244, R4.reuse, R22, R120 ;  /* 0x0000001604f4723c */ /* 0x040fe20000041878 */
[----:B------:R-:W2:Y:S07]  /*58a0*/  LDSM.16.MT88.4 R20, [R213+0x4900] ;  /* 0x00490000d514783b */ /* 0x000eae0000004200 */
[C---:B------:R-:W-:Y:S01]  /*58b0*/  HMMA.16816.F32.BF16 R196, R4.reuse, R16, R100 ;  /* 0x0000001004c4723c */ /* 0x040fe20000041864 */
[----:B------:R-:W2:Y:S06]  /*58c0*/  LDSM.16.MT88.4 R16, [R214+0x4900] ;  /* 0x00490000d610783b */ /* 0x000eac0000004200 */
[----:B------:R-:W-:Y:S01]  /*58d0*/  IMAD.MOV.U32 R100, RZ, RZ, R175 ;  /* 0x000000ffff647224 */ /* 0x000fe200078e00af */
[----:B-1----:R-:W-:Y:S01]  /*58e0*/  HMMA.16816.F32.BF16 R112, R4, R12, R60 ;  /* 0x0000000c0470723c */ /* 0x002fe2000004183c */
[----:B------:R-:W-:Y:S01]  /*58f0*/  MOV R102, R179 ;  /* 0x000000b300667202 */ /* 0x000fe20000000f00 */
[----:B------:R-:W-:Y:S01]  /*5900*/  IMAD.MOV.U32 R101, RZ, RZ, R178 ;  /* 0x000000ffff657224 */ /* 0x000fe200078e00b2 */
[----:B------:R-:W-:-:S04]  /*5910*/  MOV R103, R168 ;  /* 0x000000a800677202 */ /* 0x000fc80000000f00 */
[----:B------:R-:W-:Y:S01]  /*5920*/  IMAD.MOV.U32 R61, RZ, RZ, R174 ;  /* 0x000000ffff3d7224 */ /* 0x000fe200078e00ae */
[----:B------:R-:W-:Y:S01]  /*5930*/  HMMA.16816.F32.BF16 R124, R4, R14, R76 ;  /* 0x0000000e047c723c */ /* 0x000fe2000004184c */
[----:B------:R-:W1:Y:S01]  /*5940*/  LDSM.16.MT88.4 R12, [R216+0x4900] ;  /* 0x00490000d80c783b */ /* 0x000e620000004200 */
[----:B------:R-:W-:Y:S01]  /*5950*/  MOV R62, R173 ;  /* 0x000000ad003e7202 */ /* 0x000fe20000000f00 */
[----:B------:R-:W-:-:S05]  /*5960*/  IMAD.MOV.U32 R63, RZ, RZ, R172 ;  /* 0x000000ffff3f7224 */ /* 0x000fca00078e00ac */
[C---:B---3--:R-:W-:Y:S08]  /*5970*/  HMMA.16816.F32.BF16 R120, R4.reuse, R24, R40 ;  /* 0x000000180478723c */ /* 0x048ff00000041828 */
[C---:B------:R-:W-:Y:S01]  /*5980*/  HMMA.16816.F32.BF16 R208, R4.reuse, R26, R68 ;  /* 0x0000001a04d0723c */ /* 0x040fe20000041844 */
[----:B------:R-:W3:Y:S07]  /*5990*/  LDSM.16.MT88.4 R24, [R215+0x4900] ;  /* 0x00490000d718783b */ /* 0x000eee0000004200 */
[C---:B------:R-:W-:Y:S08]  /*59a0*/  HMMA.16816.F32.BF16 R96, R4.reuse, R28, R96 ;  /* 0x0000001c0460723c */ /* 0x040ff00000041860 */
[C---:B----4-:R-:W-:Y:S08]  /*59b0*/  HMMA.16816.F32.BF16 R180, R4.reuse, R32, R92 ;  /* 0x0000002004b4723c */ /* 0x050ff0000004185c */
[C---:B--2---:R-:W-:Y:S08]  /*59c0*/  HMMA.16816.F32.BF16 R172, R4.reuse, R20, R88 ;  /* 0x0000001404ac723c */ /* 0x044ff00000041858 */
[----:B------:R-:W-:Y:S01]  /*59d0*/  HMMA.16816.F32.BF16 R92, R4, R18, R48 ;  /* 0x00000012045c723c */ /* 0x000fe20000041830 */
[----:B------:R-:W-:Y:S01]  /*59e0*/  IMAD.MOV.U32 R43, RZ, RZ, R96 ;  /* 0x000000ffff2b7224 */ /* 0x000fe200078e0060 */
[----:B------:R-:W-:Y:S01]  /*59f0*/  MOV R42, R97 ;  /* 0x00000061002a7202 */ /* 0x000fe20000000f00 */
[----:B------:R-:W-:-:S02]  /*5a00*/  IMAD.MOV.U32 R41, RZ, RZ, R98 ;  /* 0x000000ffff297224 */ /* 0x000fc400078e0062 */
[----:B------:R-:W-:Y:S02]  /*5a10*/  IMAD.MOV.U32 R40, RZ, RZ, R99 ;  /* 0x000000ffff287224 */ /* 0x000fe400078e0063 */
[----:B------:R-:W-:Y:S01]  /*5a20*/  MOV R19, R75 ;  /* 0x0000004b00137202 */ /* 0x000fe20000000f00 */
[----:B-1----:R-:W-:Y:S01]  /*5a30*/  HMMA.16816.F32.BF16 R88, R4, R12, R128 ;  /* 0x0000000c0458723c */ /* 0x002fe20000041880 */
[----:B------:R-:W-:-:S06]  /*5a40*/  IMAD.MOV.U32 R18, RZ, RZ, R248 ;  /* 0x000000ffff127224 */ /* 0x000fcc00078e00f8 */
[----:B------:R-:W-:Y:S01]  /*5a50*/  IMAD.MOV.U32 R128, RZ, RZ, R74 ;  /* 0x000000ffff807224 */ /* 0x000fe200078e004a */
[----:B------:R-:W-:Y:S01]  /*5a60*/  MOV R130, R72 ;  /* 0x0000004800827202 */ /* 0x000fe20000000f00 */
[----:B------:R-:W-:Y:S01]  /*5a70*/  IMAD.MOV.U32 R129, RZ, RZ, R73 ;  /* 0x000000ffff817224 */ /* 0x000fe200078e0049 */
[C---:B------:R-:W-:Y:S01]  /*5a80*/  HMMA.16816.F32.BF16 R204, R4.reuse, R30, R64 ;  /* 0x0000001e04cc723c */ /* 0x040fe20000041840 */
[----:B------:R-:W1:Y:S07]  /*5a90*/  LDSM.16.MT88.4 R28, [R213+0x6900] ;  /* 0x00690000d51c783b */ /* 0x000e6e0000004200 */
[C---:B------:R-:W-:Y:S01]  /*5aa0*/  HMMA.16816.F32.BF16 R72, R4.reuse, R14, R44 ;  /* 0x0000000e0448723c */ /* 0x040fe2000004182c */
[----:B------:R-:W2:Y:S06]  /*5ab0*/  LDSM.16.MT88.4 R12, [R216+0x6900] ;  /* 0x00690000d80c783b */ /* 0x000eac0000004200 */
        /* <DEDUP_REMOVED lines=13> */
[----:B------:R-:W2:Y:S01]  /*5b90*/  LDSM.16.MT88.4 R20, [R214+0x6900] ;  /* 0x00690000d614783b */ /* 0x000ea20000004200 */
[----:B------:R-:W-:Y:S01]  /*5ba0*/  MOV R16, R82 ;  /* 0x0000005200107202 */ /* 0x000fe20000000f00 */
[----:B------:R-:W-:Y:S01]  /*5bb0*/  IMAD.MOV.U32 R17, RZ, RZ, R83 ;  /* 0x000000ffff117224 */ /* 0x000fe200078e0053 */
[----:B------:R-:W-:Y:S01]  /*5bc0*/  MOV R39, R63 ;  /* 0x0000003f00277202 */ /* 0x000fe20000000f00 */
[----:B----4-:R-:W-:Y:S02]  /*5bd0*/  FFMA.FTZ R0, R166, c[0x0][0x2d0], -R9 ;  /* 0x0000b400a6007a23 */ /* 0x010fe40000010809 */
[----:B------:R-:W-:Y:S01]  /*5be0*/  IMAD.MOV.U32 R38, RZ, RZ, R62 ;  /* 0x000000ffff267224 */ /* 0x000fe200078e003e */
[----:B---3--:R-:W-:Y:S01]  /*5bf0*/  HMMA.16816.F32.BF16 R52, R4, R24, R140 ;  /* 0x000000180434723c */ /* 0x008fe2000004188c */
[----:B------:R3:W4:Y:S01]  /*5c00*/  MUFU.EX2 R46, R0 ;  /* 0x00000000002e7308 */ /* 0x0007220000000800 */
[----:B------:R-:W-:-:S05]  /*5c10*/  IMAD.MOV.U32 R37, RZ, RZ, R61 ;  /* 0x000000ffff257224 */ /* 0x000fca00078e003d */
[----:B------:R-:W-:Y:S01]  /*5c20*/  MOV R140, R18 ;  /* 0x00000012008c7202 */ /* 0x000fe20000000f00 */
[C---:B------:R-:W-:Y:S01]  /*5c30*/  HMMA.16816.F32.BF16 R80, R4.reuse, R26, R136 ;  /* 0x0000001a0450723c */ /* 0x040fe20000041888 */
[----:B------:R-:W2:Y:S01]  /*5c40*/  LDSM.16.MT88.4 R24, [R213+0x1100] ;  /* 0x00110000d518783b */ /* 0x000ea20000004200 */
[----:B------:R-:W-:Y:S01]  /*5c50*/  IMAD.MOV.U32 R141, RZ, RZ, R19 ;  /* 0x000000ffff8d7224 */ /* 0x000fe200078e0013 */
[----:B------:R-:W-:Y:S01]  /*5c60*/  MOV R143, R17 ;  /* 0x00000011008f7202 */ /* 0x000fe20000000f00 */
[----:B------:R-:W-:Y:S02]  /*5c70*/  IMAD.MOV.U32 R142, RZ, RZ, R16 ;  /* 0x000000ffff8e7224 */ /* 0x000fe400078e0010 */
[----:B------:R-:W-:Y:S01]  /*5c80*/  LDSM.16.MT88.4 R16, [R215+0x1100] ;  /* 0x00110000d710783b */ /* 0x000fe20000004200 */
[----:B------:R-:W-:Y:S01]  /*5c90*/  IMAD.MOV.U32 R136, RZ, RZ, R118 ;  /* 0x000000ffff887224 */ /* 0x000fe200078e0076 */
[----:B-1----:R-:W-:Y:S01]  /*5ca0*/  HMMA.16816.F32.BF16 R76, R4, R30, R148 ;  /* 0x0000001e044c723c */ /* 0x002fe20000041894 */
[----:B---3--:R-:W-:Y:S01]  /*5cb0*/  FFMA.FTZ R0, R167, c[0x0][0x2d0], -R9 ;  /* 0x0000b400a7007a23 */ /* 0x008fe20000010809 */
[----:B------:R-:W-:Y:S01]  /*5cc0*/  MOV R138, R42 ;  /* 0x0000002a008a7202 */ /* 0x000fe20000000f00 */
[----:B------:R-:W-:-:S02]  /*5cd0*/  IMAD.MOV.U32 R137, RZ, RZ, R43 ;  /* 0x000000ffff897224 */ /* 0x000fc400078e002b */
[----:B------:R1:W3:Y:S01]  /*5ce0*/  MUFU.EX2 R44, R0 ;  /* 0x00000000002c7308 */ /* 0x0002e20000000800 */
[----:B------:R-:W-:Y:S01]  /*5cf0*/  IMAD.MOV.U32 R118, RZ, RZ, R243 ;  /* 0x000000ffff767224 */ /* 0x000fe200078e00f3 */
[----:B------:R-:W-:Y:S01]  /*5d00*/  MOV R149, R128 ;  /* 0x0000008000957202 */ /* 0x000fe20000000f00 */
[C---:B--2---:R-:W-:Y:S01]  /*5d10*/  HMMA.16816.F32.BF16 R60, R4.reuse, R12, R160 ;  /* 0x0000000c043c723c */ /* 0x044fe200000418a0 */
        /* <DEDUP_REMOVED lines=12> */
[----:B---3--:R-:W-:Y:S01]  /*5de0*/  IMAD.MOV.U32 R161, RZ, RZ, R44 ;  /* 0x000000ffffa17224 */ /* 0x008fe200078e002c */
        /* <DEDUP_REMOVED lines=56> */
[----:B------:R-:W-:-:S05]  /*6170*/  UIADD3 UR22, UR22, -0x2, URZ ;  /* 0xfffffffe16167890 */ /* 0x000fca000fffe03f */
[----:B------:R-:W-:Y:S02]  /*6180*/  @UP2 UMOV UR27, UR29 ;  /* 0x0000001d001b2c82 */ /* 0x000fe40008000000 */
[----:B------:R-:W-:Y:S01]  /*6190*/  @UP2 USHF.R.U32.HI UR26, URZ, UR5, UR27 ;  /* 0x000000053f1a2299 */ /* 0x000fe2000801161b */
[----:B--2---:R-:W-:Y:S01]  /*61a0*/  F2FP.BF16.PACK_AB R7, R133, R134 ;  /* 0x000000868507723e */ /* 0x004fe200000010ff */
[----:B------:R-:W-:Y:S02]  /*61b0*/  IMAD.MOV.U32 R0, RZ, RZ, R118 ;  /* 0x000000ffff007224 */ /* 0x000fe400078e0076 */
[----:B------:R-:W-:Y:S02]  /*61c0*/  UIADD3 UR4, UR23, UR26, URZ ;  /* 0x0000001a17047290 */ /* 0x000fe4000fffe03f */
[----:B------:R-:W-:Y:S01]  /*61d0*/  FFMA.FTZ R0, R0, c[0x0][0x2d0], -R9 ;  /* 0x0000b40000007a23 */ /* 0x000fe20000010809 */
[----:B------:R-:W-:Y:S01]  /*61e0*/  ULDC UR23, c[0x0][0x328] ;  /* 0x0000ca0000177ab9 */ /* 0x000fe20000000800 */
[----:B------:R-:W-:Y:S01]  /*61f0*/  HMMA.16816.F32.BF16 R28, R4, R26, R148 ;  /* 0x0000001a041c723c */ /* 0x000fe20000041894 */
[----:B------:R-:W-:-:S07]  /*6200*/  UIADD3 UR23, UR4, UR23, URZ ;  /* 0x0000001704177290 */ /* 0x000fce000fffe03f */
        /* <DEDUP_REMOVED lines=282> */
[----:B------:R-:W-:-:S12]  /*73b0*/  UIADD3 UR26, UR4, -0x1, URZ ;  /* 0xffffffff041a7890 */ /* 0x000fd8000fffe03f */
[----:B------:R-:W-:Y:S05]  /*73c0*/  @P0 BRA `(.L_x_1066) ;  /* 0x000000a000000947 */ /* 0x000fea0003800000 */
[----:B------:R-:W-:Y:S02]  /*73d0*/  UMOV UR26, 0x1 ;  /* 0x00000001001a7882 */ /* 0x000fe40000000000 */
        /* <DEDUP_REMOVED lines=9> */
.L_x_1066:
[----:B------:R-:W-:Y:S02]  /*7470*/  UMOV UR5, 0x1 ;  /* 0x0000000100057882 */ /* 0x000fe40000000000 */
[----:B------:R-:W-:Y:S02]  /*7480*/  ULDC UR4, c[0x0][0x32c] ;  /* 0x0000cb0000047ab9 */ /* 0x000fe40000000800 */
[----:B------:R-:W-:-:S03]  /*7490*/  UISETP.NE.AND UP0, UPT, UR5, UR4, UPT ;  /* 0x000000040500728c */ /* 0x000fc6000bf05270 */
[----:B------:R-:W-:Y:S02]  /*74a0*/  ULDC.64 UR4, c[0x0][0x330] ;  /* 0x0000cc0000047ab9 */ /* 0x000fe40000000a00 */
[----:B------:R-:W-:-:S07]  /*74b0*/  UIMAD.WIDE.U32 UR28, UR26, UR4, URZ ;  /* 0x000000041a1c72a5 */ /* 0x000fce000f8e003f */
[----:B------:R-:W-:Y:S02]  /*74c0*/  @UP0 UMOV UR27, UR29 ;  /* 0x0000001d001b0c82 */ /* 0x000fe40008000000 */
[----:B------:R-:W-:Y:S02]  /*74d0*/  @UP0 USHF.R.U32.HI UR26, URZ, UR5, UR27 ;  /* 0x000000053f1a0299 */ /* 0x000fe4000801161b */
.L_x_1067:
[----:B------:R-:W-:Y:S02]  /*74e0*/  ULDC UR4, c[0x0][0x32c] ;  /* 0x0000cb0000047ab9 */ /* 0x000fe40000000800 */
[----:B------:R-:W-:-:S04]  /*74f0*/  UIMAD UR4, UR26, UR4, UR4 ;  /* 0x000000041a0472a4 */ /* 0x000fc8000f8e0204 */
[----:B------:R-:W-:-:S04]  /*7500*/  UISETP.LT.AND UP0, UPT, UR23, UR4, UPT ;  /* 0x000000041700728c */ /* 0x000fc8000bf01270 */
[----:B------:R-:W-:-:S04]  /*7510*/  USEL UR23, UR23, UR4, UP0 ;  /* 0x0000000417177287 */ /* 0x000fc80008000000 */
.L_x_1065:
        /* <DEDUP_REMOVED lines=22> */
[----:B------:R-:W-:Y:S02]  /*7680*/  IMAD.SHL.U32 R208, R5, 0x2, RZ ;  /* 0x0000000205d07824 */ /* 0x000fe400078e00ff */
        /* <DEDUP_REMOVED lines=10> */
.L_x_1079:
        /* <DEDUP_REMOVED lines=51> */
[C---:B---3--:R-:W-:Y:S05]  /*7a60*/  IADD3 R20, P0, R3.reuse, R5, RZ ;  /* 0x0000000503147210 */ /* 0x048fea0007f1e0ff */
        /* <DEDUP_REMOVED lines=22> */
.L_x_1069:
        /* <DEDUP_REMOVED lines=270> */
[----:B------:R-:W-:Y:S01]  /*8cb0*/  IMAD.MOV.U32 R0, RZ, RZ, c[0x0][0x2b8] ;  /* 0x0000ae00ff007624 */ /* 0x000fe200078e00ff */
[----:B------:R-:W-:Y:S01]  /*8cc0*/  IADD3 R16, -R205, 0x10, RZ ;  /* 0x00000010cd107810 */ /* 0x000fe20007ffe1ff */
[----:B------:R-:W-:Y:S01]  /*8cd0*/  ULEA UR5, UR22, UR11, 0x6 ;  /* 0x0000000b16057291 */ /* 0x000fe2000f8e303f */
[----:B------:R-:W-:Y:S01]  /*8ce0*/  LOP3.LUT R18, R18, 0xf, RZ, 0xc0, !PT ;  /* 0x0000000f12127812 */ /* 0x000fe200078ec0ff */
[----:B------:R-:W-:Y:S01]  /*8cf0*/  IMAD.MOV.U32 R240, RZ, RZ, RZ ;  /* 0x000000fffff07224 */ /* 0x000fe200078e00ff */
[----:B------:R-:W-:Y:S02]  /*8d00*/  ISETP.NE.AND P1, PT, R0, 0x1, PT ;  /* 0x000000010000780c */ /* 0x000fe40003f25270 */
        /* <DEDUP_REMOVED lines=40> */
[C---:B----4-:R-:W-:Y:S05]  /*8f90*/  IADD3 R12, P0, R3.reuse, R5, RZ ;  /* 0x00000005030c7210 */ /* 0x050fea0007f1e0ff */
        /* <DEDUP_REMOVED lines=22> */
.L_x_1070:
[----:B--234-:R-:W-:Y:S01]  /*9100*/  PLOP3.LUT P0, PT, PT, PT, UP2, 0x80, 0x0 ;  /* 0x000000000000781c */ /* 0x01cfe20003f0f028 */
[----:B------:R-:W2:Y:S01]  /*9110*/  LDL R2, [R1+0xc] ;  /* 0x00000c0001027983 */ /* 0x000ea20000100800 */
[----:B------:R-:W-:Y:S03]  /*9120*/  USHF.L.U32 UR5, UR22, 0x6, URZ ;  /* 0x0000000616057899 */ /* 0x000fe6000800063f */
[----:B-1----:R-:W3:Y:S03]  /*9130*/  LDL R12, [R1+0x8] ;  /* 0x00000800010c7983 */ /* 0x002ee60000100800 */
[----:B------:R-:W-:Y:S01]  /*9140*/  IMAD.U32 R5, RZ, RZ, UR5 ;  /* 0x00000005ff057e24 */ /* 0x000fe2000f8e00ff */
[----:B------:R-:W0:Y:S04]  /*9150*/  LDGDEPBAR ;  /* 0x00000000000079af */ /* 0x000e280000000000 */
[----:B--2---:R-:W-:Y:S01]  /*9160*/  @P0 IMAD.HI.U32 R0, R2, c[0x0][0x2c8], RZ ;  /* 0x0000b20002000a27 */ /* 0x004fe200078e00ff */
[----:B------:R-:W-:Y:S03]  /*9170*/  PLOP3.LUT P0, PT, PT, PT, UP2, 0x80, 0x0 ;  /* 0x000000000000781c */ /* 0x000fe60003f0f028 */
[----:B------:R-:W-:Y:S01]  /*9180*/  IMAD.MOV.U32 R4, RZ, RZ, R2 ;  /* 0x000000ffff047224 */ /* 0x000fe200078e0002 */
[----:B---3--:R-:W-:Y:S09]  /*9190*/  IADD3 R2, -R12, 0x1, -R5 ;  /* 0x000000010c027810 */ /* 0x008ff20007ffe905 */
[----:B------:R-:W-:Y:S01]  /*91a0*/  @P0 SHF.R.U32.HI R4, RZ, c[0x0][0x2cc], R0 ;  /* 0x0000b300ff040a19 */ /* 0x000fe20000011600 */
[----:B------:R-:W-:Y:S01]  /*91b0*/  IMAD.U32 R0, RZ, RZ, UR12 ;  /* 0x0000000cff007e24 */ /* 0x000fe2000f8e00ff */
[----:B------:R-:W-:Y:S03]  /*91c0*/  PLOP3.LUT P0, PT, PT, PT, UP1, 0x40, 0x0 ;  /* 0x000000000000781c */ /* 0x000fe60003f0e818 */
[----:B------:R-:W1:Y:S01]  /*91d0*/  SHFL.IDX PT, R3, R4, RZ, 0x1c1f ;  /* 0x001c1fff04037589 */ /* 0x000e6200000e0000 */
[----:B------:R-:W-:Y:S04]  /*91e0*/  IADD3 R0, -R0, UR8, R2 ;  /* 0x0000000800007c10 */ /* 0x000fe8000fffe102 */
        /* <DEDUP_REMOVED lines=19> */
.L_x_1073:
[----:B------:R-:W-:Y:S04]  /*9320*/  MOV R8, 0x1 ;  /* 0x0000000100087802 */ /* 0x000fe80000000f00 */
[----:B------:R-:W-:Y:S11]  /*9330*/  ISETP.NE.AND P0, PT, R8, c[0x0][0x32c], PT ;  /* 0x0000cb0008007a0c */ /* 0x000ff60003f05270 */
[----:B------:R-:W-:Y:S02]  /*9340*/  @!UPT UIADD3 URZ, URZ, URZ, URZ ;  /* 0x0000003f3f3ff290 */ /* 0x000fe4000fffe03f */
[----:B------:R-:W-:Y:S05]  /*9350*/  @P0 IMAD.HI.U32 R8, R3, c[0x0][0x330], RZ ;  /* 0x0000cc0003080a27 */ /* 0x000fea00078e00ff */
[----:B------:R-:W-:Y:S02]  /*9360*/  @P0 SHF.R.U32.HI R3, RZ, c[0x0][0x334], R8 ;  /* 0x0000cd00ff030a19 */ /* 0x000fe40000011608 */
.L_x_1074:
[----:B------:R-:W-:Y:S05]  /*9370*/  BSYNC B0 ;  /* 0x0000000000007941 */ /* 0x000fea0003800000 */
.L_x_1072:
[----:B------:R-:W-:Y:S04]  /*9380*/  IMAD R3, R3, c[0x0][0x32c], -R5 ;  /* 0x0000cb0003037a24 */ /* 0x000fe800078e0a05 */
[----:B------:R-:W-:Y:S05]  /*9390*/  IMAD.IADD R3, R3, 0x1, -R12 ;  /* 0x0000000103037824 */ /* 0x000fea00078e0a0c */
[----:B------:R-:W-:Y:S02]  /*93a0*/  IADD3 R8, R3, c[0x0][0x32c], RZ ;  /* 0x0000cb0003087a10 */ /* 0x000fe40007ffe0ff */
[----:B------:R-:W-:Y:S02]  /*93b0*/  IMNMX R0, R0, R3, !PT ;  /* 0x0000000300007217 */ /* 0x000fe40007800200 */
[----:B------:R-:W-:Y:S02]  /*93c0*/  IMNMX R2, R2, R8, PT ;  /* 0x0000000802027217 */ /* 0x000fe40003800200 */
.L_x_1071:
        /* <DEDUP_REMOVED lines=85> */
.L_x_1077:
[----:B------:R-:W-:Y:S04]  /*9920*/  MOV R4, 0x1 ;  /* 0x0000000100047802 */ /* 0x000fe80000000f00 */
[----:B------:R-:W-:Y:S11]  /*9930*/  ISETP.NE.AND P0, PT, R4, c[0x0][0x32c], PT ;  /* 0x0000cb0004007a0c */ /* 0x000ff60003f05270 */
[----:B------:R-:W-:Y:S02]  /*9940*/  @!UPT UIADD3 URZ, URZ, URZ, URZ ;  /* 0x0000003f3f3ff290 */ /* 0x000fe4000fffe03f */
[----:B------:R-:W-:Y:S05]  /*9950*/  @P0 IMAD.HI.U32 R4, R3, c[0x0][0x330], RZ ;  /* 0x0000cc0003040a27 */ /* 0x000fea00078e00ff */
[----:B------:R-:W-:Y:S02]  /*9960*/  @P0 SHF.R.U32.HI R3, RZ, c[0x0][0x334], R4 ;  /* 0x0000cd00ff030a19 */ /* 0x000fe40000011604 */
.L_x_1078:
[----:B------:R-:W-:Y:S05]  /*9970*/  BSYNC B0 ;  /* 0x0000000000007941 */ /* 0x000fea0003800000 */
.L_x_1076:
[----:B------:R-:W-:Y:S04]  /*9980*/  IMAD R5, R3, c[0x0][0x32c], -R5 ;  /* 0x0000cb0003057a24 */ /* 0x000fe800078e0a05 */
[----:B------:R-:W-:Y:S05]  /*9990*/  IMAD.IADD R5, R5, 0x1, -R12 ;  /* 0x0000000105057824 */ /* 0x000fea00078e0a0c */
[----:B------:R-:W-:Y:S02]  /*99a0*/  IADD3 R3, R5, c[0x0][0x32c], RZ ;  /* 0x0000cb0005037a10 */ /* 0x000fe40007ffe0ff */
[----:B------:R-:W-:Y:S02]  /*99b0*/  IMNMX R0, R0, R5, !PT ;  /* 0x0000000500007217 */ /* 0x000fe40007800200 */
[----:B------:R-:W-:Y:S02]  /*99c0*/  IMNMX R2, R2, R3, PT ;  /* 0x0000000302027217 */ /* 0x000fe40003800200 */
.L_x_1075:
        /* <DEDUP_REMOVED lines=566> */
.L_x_1068:
[----:B------:R-:W2:Y:S01]  /*bd30*/  S2UR UR23, SR_CTAID.X ;  /* 0x00000000001779c3 */ /* 0x000ea20000002500 */
[----:B------:R-:W-:Y:S01]  /*bd40*/  ULDC.64 UR4, c[0x0][0x2c8] ;  /* 0x0000b20000047ab9 */ /* 0x000fe20000000a00 */
[----:B------:R-:W-:Y:S01]  /*bd50*/  PLOP3.LUT P0, PT, PT, PT, UP1, 0x40, 0x0 ;  /* 0x000000000000781c */ /* 0x000fe20003f0e818 */
[----:B--2---:R-:W-:-:S04]  /*bd60*/  ULEA UR23, UR23, 0x7f, 0x7 ;  /* 0x0000007f17177891 */ /* 0x004fc8000f8e383f */
        /* <DEDUP_REMOVED lines=22> */
.L_x_1081:
[----:B------:R-:W-:Y:S02]  /*bed0*/  UMOV UR5, 0x1 ;  /* 0x0000000100057882 */ /* 0x000fe40000000000 */
[----:B------:R-:W-:Y:S02]  /*bee0*/  ULDC UR4, c[0x0][0x32c] ;  /* 0x0000cb0000047ab9 */ /* 0x000fe40000000800 */
[----:B------:R-:W-:-:S03]  /*bef0*/  UISETP.NE.AND UP0, UPT, UR5, UR4, UPT ;  /* 0x000000040500728c */ /* 0x000fc6000bf05270 */
[----:B------:R-:W-:Y:S02]  /*bf00*/  ULDC.64 UR4, c[0x0][0x330] ;  /* 0x0000cc0000047ab9 */ /* 0x000fe40000000a00 */
[----:B------:R-:W-:-:S07]  /*bf10*/  UIMAD.WIDE.U32 UR28, UR26, UR4, URZ ;  /* 0x000000041a1c72a5 */ /* 0x000fce000f8e003f */
[----:B------:R-:W-:Y:S02]  /*bf20*/  @UP0 UMOV UR27, UR29 ;  /* 0x0000001d001b0c82 */ /* 0x000fe40008000000 */
[----:B------:R-:W-:Y:S02]  /*bf30*/  @UP0 USHF.R.U32.HI UR26, URZ, UR5, UR27 ;  /* 0x000000053f1a0299 */ /* 0x000fe4000801161b */
.L_x_1082:
[----:B------:R-:W-:Y:S02]  /*bf40*/  ULDC UR4, c[0x0][0x32c] ;  /* 0x0000cb0000047ab9 */ /* 0x000fe40000000800 */
[----:B------:R-:W-:-:S04]  /*bf50*/  UIMAD UR4, UR26, UR4, URZ ;  /* 0x000000041a0472a4 */ /* 0x000fc8000f8e023f */
[----:B------:R-:W-:-:S04]  /*bf60*/  UISETP.LT.AND UP0, UPT, UR23, UR4, UPT ;  /* 0x000000041700728c */ /* 0x000fc8000bf01270 */
[----:B------:R-:W-:-:S04]  /*bf70*/  USEL UR23, UR23, UR4, !UP0 ;  /* 0x0000000417177287 */ /* 0x000fc8000c000000 */
.L_x_1080:
        /* <DEDUP_REMOVED lines=24> */
[C---:B------:R-:W-:Y:S01]  /*c100*/  IMAD.SHL.U32 R204, R0.reuse, 0x2, RZ ;  /* 0x0000000200cc7824 */ /* 0x040fe200078e00ff */
[C---:B------:R-:W-:Y:S01]  /*c110*/  SHF.L.U64.HI R208, R249.reuse, 0x1, R208 ;  /* 0x00000001f9d07819 */ /* 0x040fe200000102d0 */
[----:B------:R-:W-:Y:S02]  /*c120*/  IMAD.MOV.U32 R133, RZ, RZ, R132 ;  /* 0x000000ffff857224 */ /* 0x000fe400078e0084 */
[----:B------:R-:W-:Y:S02]  /*c130*/  IMAD.SHL.U32 R3, R249, 0x2, RZ ;  /* 0x00000002f9037824 */ /* 0x000fe400078e00ff */
[----:B------:R-:W-:Y:S01]  /*c140*/  IMAD.SHL.U32 R206, R5, 0x2, RZ ;  /* 0x0000000205ce7824 */ /* 0x000fe200078e00ff */
[----:B--2---:R-:W-:-:S02]  /*c150*/  SHF.L.U64.HI R205, R0, 0x1, R4 ;  /* 0x0000000100cd7819 */ /* 0x004fc40000010204 */
[----:B------:R-:W-:Y:S02]  /*c160*/  SEL R0, RZ, 0x10, P4 ;  /* 0x00000010ff007807 */ /* 0x000fe40002000000 */
[----:B---3--:R-:W-:Y:S02]  /*c170*/  SHF.L.U64.HI R207, R5, 0x1, R7 ;  /* 0x0000000105cf7819 */ /* 0x008fe40000010207 */
.L_x_1086:
        /* <DEDUP_REMOVED lines=74> */
.L_x_1084:
        /* <DEDUP_REMOVED lines=316> */
[C---:B-1--4-:R-:W-:Y:S05]  /*d9e0*/  IADD3 R12, P0, R3.reuse, R5, RZ ;  /* 0x00000005030c7210 */ /* 0x052fea0007f1e0ff */
        /* <DEDUP_REMOVED lines=22> */
.L_x_1085:
        /* <DEDUP_REMOVED lines=500> */
.L_x_1083:
[----:B------:R-:W-:-:S06]  /*fa90*/  UISETP.GE.AND UP0, UPT, UR22, UR7, UPT ;  /* 0x000000071600728c */ /* 0x000fcc000bf06270 */
[----:B------:R-:W-:-:S13]  /*faa0*/  PLOP3.LUT P0, PT, PT, PT, UP0, 0x40, 0x0 ;  /* 0x000000000000781c */ /* 0x000fda0003f0e808 */
[----:B------:R-:W-:Y:S05]  /*fab0*/  @P0 BRA `(.L_x_1087) ;  /* 0x000044d000000947 */ /* 0x000fea0003800000 */
[----:B-1----:R-:W2:Y:S01]  /*fac0*/  LDL.LU R0, [R1+0x1c] ;  /* 0x00001c0001007983 */ /* 0x002ea20000300800 */
[----:B------:R-:W-:Y:S01]  /*fad0*/  SHF.R.S32.HI R250, RZ, 0x1f, R249 ;  /* 0x0000001ffffa7819 */ /* 0x000fe200000114f9 */
[----:B------:R-:W-:Y:S02]  /*fae0*/  IMAD.MOV.U32 R134, RZ, RZ, R3 ;  /* 0x000000ffff867224 */ /* 0x000fe400078e0003 */
[----:B------:R-:W2:Y:S01]  /*faf0*/  LDL.LU R5, [R1+0x18] ;  /* 0x0000180001057983 */ /* 0x000ea20000300800 */
[C---:B------:R-:W-:Y:S01]  /*fb00*/  SHF.L.U64.HI R250, R249.reuse, 0x1, R250 ;  /* 0x00000001f9fa7819 */ /* 0x040fe200000102fa */
[----:B------:R-:W-:Y:S02]  /*fb10*/  IMAD.MOV.U32 R133, RZ, RZ, R132 ;  /* 0x000000ffff857224 */ /* 0x000fe400078e0084 */
[----:B------:R-:W3:Y:S01]  /*fb20*/  LDL.LU R4, [R1+0x20] ;  /* 0x0000200001047983 */ /* 0x000ee20000300800 */
[----:B------:R-:W-:-:S03]  /*fb30*/  IMAD.SHL.U32 R249, R249, 0x2, RZ ;  /* 0x00000002f9f97824 */ /* 0x000fc600078e00ff */
[----:B------:R-:W3:Y:S01]  /*fb40*/  LDL.LU R2, [R1+0x14] ;  /* 0x0000140001027983 */ /* 0x000ee20000300800 */
[----:B------:R-:W-:Y:S01]  /*fb50*/  IMAD.SHL.U32 R243, R251, 0x2, RZ ;  /* 0x00000002fbf37824 */ /* 0x000fe200078e00ff */
[C---:B--2---:R-:W-:Y:S02]  /*fb60*/  SHF.L.U64.HI R248, R5.reuse, 0x1, R0 ;  /* 0x0000000105f87819 */ /* 0x044fe40000010200 */
[----:B------:R-:W-:Y:S01]  /*fb70*/  SHF.R.S32.HI R0, RZ, 0x1f, R251 ;  /* 0x0000001fff007819 */ /* 0x000fe200000114fb */
[----:B------:R-:W-:-:S03]  /*fb80*/  IMAD.SHL.U32 R247, R5, 0x2, RZ ;  /* 0x0000000205f77824 */ /* 0x000fc600078e00ff */
[----:B------:R-:W-:Y:S02]  /*fb90*/  SHF.L.U64.HI R244, R251, 0x1, R0 ;  /* 0x00000001fbf47819 */ /* 0x000fe40000010200 */
[C---:B---3--:R-:W-:Y:S01]  /*fba0*/  SHF.L.U64.HI R246, R2.reuse, 0x1, R4 ;  /* 0x0000000102f67819 */ /* 0x048fe20000010204 */
[----:B------:R-:W-:Y:S02]  /*fbb0*/  IMAD.SHL.U32 R245, R2, 0x2, RZ ;  /* 0x0000000202f57824 */ /* 0x000fe400078e00ff */
.L_x_1097:
[----:B-1----:R-:W-:Y:S01]  /*fbc0*/  SHF.R.S32.HI R0, RZ, 0x1f, R242 ;  /* 0x0000001fff007819 */ /* 0x002fe200000114f2 */
[----:B------:R-:W-:Y:S01]  /*fbd0*/  IMAD.WIDE.U32 R2, R242, c[0x0][0x208], RZ ;  /* 0x00008200f2027a25 */ /* 0x000fe200078e00ff */
[----:B------:R-:W-:Y:S01]  /*fbe0*/  SHF.R.S32.HI R4, RZ, 0x1f, R240 ;  /* 0x0000001fff047819 */ /* 0x000fe200000114f0 */
[----:B------:R-:W-:Y:S04]  /*fbf0*/  DEPBAR.LE SB0, 0x0 ;  /* 0x000080000000791a */ /* 0x000fe80000000000 */
[----:B------:R-:W-:Y:S01]  /*fc00*/  IMAD R0, R0, c[0x0][0x208], RZ ;  /* 0x0000820000007a24 */ /* 0x000fe200078e02ff */
[----:B------:R-:W-:Y:S01]  /*fc10*/  BAR.SYNC.DEFER_BLOCKING 0x0 ;  /* 0x0000000000007b1d */ /* 0x000fe20000010000 */
[----:B------:R-:W-:Y:S01]  /*fc20*/  IMAD R4, R4, c[0x0][0x218], RZ ;  /* 0x0000860004047a24 */ /* 0x000fe200078e02ff */
[----:B------:R-:W-:Y:S01]  /*fc30*/  UISETP.GT.AND UP0, UPT, UR22, UR7, UPT ;  /* 0x000000071600728c */ /* 0x000fe2000bf04270 */
[----:B------:R-:W-:Y:S02]  /*fc40*/  IMAD R0, R242, c[0x0][0x20c], R0 ;  /* 0x00008300f2007a24 */ /* 0x000fe400078e0200 */
[C---:B------:R-:W-:Y:S03]  /*fc50*/  IMAD R4, R240.reuse, c[0x0][0x21c], R4 ;  /* 0x00008700f0047a24 */ /* 0x040fe600078e0204 */
        /* <DEDUP_REMOVED lines=313> */
[----:B--234-:R-:W-:Y:S01]  /*10ff0*/  IMAD.MOV.U32 R251, RZ, RZ, c[0x0][0x2b8] ;  /* 0x0000ae00fffb7624 */ /* 0x01cfe200078e00ff */
[----:B------:R-:W-:Y:S01]  /*11000*/  ULEA UR4, UR22, UR11, 0x6 ;  /* 0x0000000b16047291 */ /* 0x000fe2000f8e303f */
[----:B------:R-:W-:Y:S03]  /*11010*/  IMAD.MOV.U32 R240, RZ, RZ, RZ ;  /* 0x000000fffff07224 */ /* 0x000fe600078e00ff */
[----:B------:R-:W-:Y:S02]  /*11020*/  ISETP.NE.AND P1, PT, R251, 0x1, PT ;  /* 0x00000001fb00780c */ /* 0x000fe40003f25270 */
[----:B------:R-:W-:Y:S05]  /*11030*/  IMAD.U32 R2, RZ, RZ, UR4 ;  /* 0x00000004ff027e24 */ /* 0x000fea000f8e00ff */
[----:B------:R-:W-:Y:S05]  /*11040*/  IADD3 R2, R2, -0x40, R252 ;  /* 0xffffffc002027810 */ /* 0x000fea0007ffe0fc */
[----:B------:R-:W-:Y:S02]  /*11050*/  IMAD.MOV.U32 R0, RZ, RZ, R2 ;  /* 0x000000ffff007224 */ /* 0x000fe400078e0002 */
[----:B------:R-:W-:Y:S05]  /*11060*/  @P1 IMAD.HI.U32 R3, R2, c[0x0][0x2bc], RZ ;  /* 0x0000af0002031a27 */ /* 0x000fea00078e00ff */
        /* <DEDUP_REMOVED lines=26> */
[C---:B---3--:R-:W-:Y:S01]  /*11210*/  IMAD.X R17, R4.reuse, 0x1, R250, P0 ;  /* 0x0000000104117824 */ /* 0x048fe200000e06fa */
[C---:B------:R-:W-:Y:S04]  /*11220*/  IADD3 R14, P0, R3.reuse, R247, RZ ;  /* 0x000000f7030e7210 */ /* 0x040fe80007f1e0ff */
[----:B------:R2:W-:Y:S01]  /*11230*/  LDGSTS.E.BYPASS.LTC128B.128 [R239+0x8100], [R16.64], !P3 ;  /* 0x0810000010ef7fae */ /* 0x0005e2000d901d52 */
[CC--:B------:R-:W-:Y:S02]  /*11240*/  IADD3.X R15, R4.reuse, R248.reuse, RZ, P0, !PT ;  /* 0x000000f8040f7210 */ /* 0x0c0fe400007fe4ff */
        /* <DEDUP_REMOVED lines=19> */
.L_x_1088:
        /* <DEDUP_REMOVED lines=34> */
.L_x_1091:
[----:B------:R-:W-:Y:S04]  /*115a0*/  MOV R8, 0x1 ;  /* 0x0000000100087802 */ /* 0x000fe80000000f00 */
[----:B------:R-:W-:Y:S11]  /*115b0*/  ISETP.NE.AND P0, PT, R8, c[0x0][0x32c], PT ;  /* 0x0000cb0008007a0c */ /* 0x000ff60003f05270 */
[----:B------:R-:W-:Y:S02]  /*115c0*/  @!UPT UIADD3 URZ, URZ, URZ, URZ ;  /* 0x0000003f3f3ff290 */ /* 0x000fe4000fffe03f */
[----:B------:R-:W-:Y:S05]  /*115d0*/  @P0 IMAD.HI.U32 R8, R3, c[0x0][0x330], RZ ;  /* 0x0000cc0003080a27 */ /* 0x000fea00078e00ff */
[----:B------:R-:W-:Y:S02]  /*115e0*/  @P0 SHF.R.U32.HI R3, RZ, c[0x0][0x334], R8 ;  /* 0x0000cd00ff030a19 */ /* 0x000fe40000011608 */
.L_x_1092:
[----:B------:R-:W-:Y:S05]  /*115f0*/  BSYNC B0 ;  /* 0x0000000000007941 */ /* 0x000fea0003800000 */
.L_x_1090:
[----:B------:R-:W-:Y:S04]  /*11600*/  IMAD R3, R3, c[0x0][0x32c], -R5 ;  /* 0x0000cb0003037a24 */ /* 0x000fe800078e0a05 */
[----:B------:R-:W-:Y:S05]  /*11610*/  IMAD.IADD R3, R3, 0x1, -R12 ;  /* 0x0000000103037824 */ /* 0x000fea00078e0a0c */
[----:B------:R-:W-:Y:S02]  /*11620*/  IADD3 R8, R3, c[0x0][0x32c], RZ ;  /* 0x0000cb0003087a10 */ /* 0x000fe40007ffe0ff */
[----:B------:R-:W-:Y:S02]  /*11630*/  IMNMX R0, R0, R3, !PT ;  /* 0x0000000300007217 */ /* 0x000fe40007800200 */
[----:B------:R-:W-:Y:S02]  /*11640*/  IMNMX R2, R2, R8, PT ;  /* 0x0000000802027217 */ /* 0x000fe40003800200 */
.L_x_1089:
        /* <DEDUP_REMOVED lines=85> */
.L_x_1095:
[----:B------:R-:W-:Y:S04]  /*11ba0*/  MOV R4, 0x1 ;  /* 0x0000000100047802 */ /* 0x000fe80000000f00 */
[----:B------:R-:W-:Y:S11]  /*11bb0*/  ISETP.NE.AND P0, PT, R4, c[0x0][0x32c], PT ;  /* 0x0000cb0004007a0c */ /* 0x000ff60003f05270 */
[----:B------:R-:W-:Y:S02]  /*11bc0*/  @!UPT UIADD3 URZ, URZ, URZ, URZ ;  /* 0x0000003f3f3ff290 */ /* 0x000fe4000fffe03f */
[----:B------:R-:W-:Y:S05]  /*11bd0*/  @P0 IMAD.HI.U32 R4, R3, c[0x0][0x330], RZ ;  /* 0x0000cc0003040a27 */ /* 0x000fea00078e00ff */
[----:B------:R-:W-:Y:S02]  /*11be0*/  @P0 SHF.R.U32.HI R3, RZ, c[0x0][0x334], R4 ;  /* 0x0000cd00ff030a19 */ /* 0x000fe40000011604 */
.L_x_1096:
[----:B------:R-:W-:Y:S05]  /*11bf0*/  BSYNC B0 ;  /* 0x0000000000007941 */ /* 0x000fea0003800000 */
.L_x_1094:
[----:B------:R-:W-:Y:S04]  /*11c00*/  IMAD R5, R3, c[0x0][0x32c], -R5 ;  /* 0x0000cb0003057a24 */ /* 0x000fe800078e0a05 */
[----:B------:R-:W-:Y:S05]  /*11c10*/  IMAD.IADD R5, R5, 0x1, -R12 ;  /* 0x0000000105057824 */ /* 0x000fea00078e0a0c */
[----:B------:R-:W-:Y:S02]  /*11c20*/  IADD3 R3, R5, c[0x0][0x32c], RZ ;  /* 0x0000cb0005037a10 */ /* 0x000fe40007ffe0ff */
[----:B------:R-:W-:Y:S02]  /*11c30*/  IMNMX R0, R0, R5, !PT ;  /* 0x0000000500007217 */ /* 0x000fe40007800200 */
[----:B------:R-:W-:Y:S02]  /*11c40*/  IMNMX R2, R2, R3, PT ;  /* 0x0000000302027217 */ /* 0x000fe40003800200 */
.L_x_1093:
        /* <DEDUP_REMOVED lines=564> */
.L_x_1087:
[----:B------:R-:W2:Y:S04]  /*13f90*/  LDL.LU R5, [R1] ;  /* 0x0000000001057983 */ /* 0x000ea80000300800 */
[----:B-1----:R-:W3:Y:S01]  /*13fa0*/  LDL.LU R2, [R1+0x4] ;  /* 0x0000040001027983 */ /* 0x002ee20000300800 */
        /* <DEDUP_REMOVED lines=155> */
.L_x_1049:
        /* <DEDUP_REMOVED lines=59> */
[----:B------:R-:W-:Y:S01]  /*14d10*/  F2FP.BF16.PACK_AB R50, R51, R50 ;  /* 0x000000323332723e */ /* 0x000fe200000010ff */
[----:B------:R-:W-:Y:S01]  /*14d20*/  IMAD.IADD R4, R4, 0x1, R2 ;  /* 0x0000000104047824 */ /* 0x000fe200078e0202 */
[----:B------:R-:W-:-:S02]  /*14d30*/  F2FP.BF16.PACK_AB R35, R35, R20 ;  /* 0x000000142323723e */ /* 0x000fc400000010ff */
[----:B------:R-:W-:Y:S02]  /*14d40*/  F2FP.BF16.PACK_AB R54, R55, R54 ;  /* 0x000000363736723e */ /* 0x000fe400000010ff */
[----:B------:R-:W-:Y:S02]  /*14d50*/  F2FP.BF16.PACK_AB R34, R34, R56 ;  /* 0x000000382222723e */ /* 0x000fe400000010ff */
[----:B------:R-:W-:Y:S02]  /*14d60*/  F2FP.BF16.PACK_AB R58, R59, R58 ;  /* 0x0000003a3b3a723e */ /* 0x000fe400000010ff */
[----:B------:R-:W-:Y:S01]  /*14d70*/  F2FP.BF16.PACK_AB R33, R33, R60 ;  /* 0x0000003c2121723e */ /* 0x000fe200000010ff */
[----:B------:R1:W-:Y:S01]  /*14d80*/  STS [R0+0x80], R49 ;  /* 0x0000803100007388 */ /* 0x0003e20000000800 */
[----:B------:R-:W-:Y:S02]  /*14d90*/  F2FP.BF16.PACK_AB R62, R63, R62 ;  /* 0x0000003e3f3e723e */ /* 0x000fe400000010ff */
[----:B------:R-:W-:Y:S01]  /*14da0*/  F2FP.BF16.PACK_AB R32, R32, R64 ;  /* 0x000000402020723e */ /* 0x000fe200000010ff */
[----:B------:R-:W-:Y:S01]  /*14db0*/  STS [R0+0x480], R142 ;  /* 0x0004808e00007388 */ /* 0x000fe20000000800 */
[----:B------:R-:W-:-:S02]  /*14dc0*/  F2FP.BF16.PACK_AB R66, R67, R66 ;  /* 0x000000424342723e */ /* 0x000fc400000010ff */
[----:B------:R-:W-:Y:S01]  /*14dd0*/  F2FP.BF16.PACK_AB R31, R31, R68 ;  /* 0x000000441f1f723e */ /* 0x000fe200000010ff */
[----:B------:R2:W-:Y:S01]  /*14de0*/  STS [R2], R7 ;  /* 0x0000000702007388 */ /* 0x0005e20000000800 */
[----:B------:R-:W-:Y:S02]  /*14df0*/  F2FP.BF16.PACK_AB R70, R71, R70 ;  /* 0x000000464746723e */ /* 0x000fe400000010ff */
[----:B------:R-:W-:Y:S01]  /*14e00*/  F2FP.BF16.PACK_AB R30, R30, R72 ;  /* 0x000000481e1e723e */ /* 0x000fe200000010ff */
[----:B------:R-:W-:Y:S01]  /*14e10*/  STS [R2+0x400], R146 ;  /* 0x0004009202007388 */ /* 0x000fe20000000800 */
        /* <DEDUP_REMOVED lines=9> */
[----:B-1----:R-:W-:Y:S01]  /*14eb0*/  IMAD.MOV.U32 R49, RZ, RZ, 0x40 ;  /* 0x00000040ff317424 */ /* 0x002fe200078e00ff */
[----:B------:R-:W-:Y:S02]  /*14ec0*/  F2FP.BF16.PACK_AB R86, R87, R86 ;  /* 0x000000565756723e */ /* 0x000fe400000010ff */
[----:B------:R-:W-:Y:S01]  /*14ed0*/  STS [R4+0x400], R154 ;  /* 0x0004009a04007388 */ /* 0x000fe20000000800 */
[----:B------:R-:W-:-:S02]  /*14ee0*/  F2FP.BF16.PACK_AB R26, R26, R88 ;  /* 0x000000581a1a723e */ /* 0x000fc400000010ff */
[----:B------:R-:W-:Y:S02]  /*14ef0*/  F2FP.BF16.PACK_AB R90, R91, R90 ;  /* 0x0000005a5b5a723e */ /* 0x000fe400000010ff */
[----:B--2---:R-:W-:Y:S02]  /*14f00*/  SEL R7, R49, 0xffffffc0, !P2 ;  /* 0xffffffc031077807 */ /* 0x004fe40005000000 */
[----:B------:R-:W-:Y:S02]  /*14f10*/  F2FP.BF16.PACK_AB R25, R25, R92 ;  /* 0x0000005c1919723e */ /* 0x000fe400000010ff */
[----:B------:R-:W-:Y:S02]  /*14f20*/  F2FP.BF16.PACK_AB R94, R95, R94 ;  /* 0x0000005e5f5e723e */ /* 0x000fe400000010ff */
[----:B------:R-:W-:Y:S01]  /*14f30*/  F2FP.BF16.PACK_AB R24, R24, R96 ;  /* 0x000000601818723e */ /* 0x000fe200000010ff */
[----:B---3--:R-:W-:Y:S01]  /*14f40*/  IMAD.IADD R6, R0, 0x1, R7 ;  /* 0x0000000100067824 */ /* 0x008fe200078e0207 */
[----:B------:R-:W-:-:S02]  /*14f50*/  F2FP.BF16.PACK_AB R98, R99, R98 ;  /* 0x000000626362723e */ /* 0x000fc400000010ff */
[----:B------:R-:W-:Y:S02]  /*14f60*/  F2FP.BF16.PACK_AB R23, R23, R100 ;  /* 0x000000641717723e */ /* 0x000fe400000010ff */
[----:B------:R1:W-:Y:S01]  /*14f70*/  STS [R6+0x80], R5 ;  /* 0x0000800506007388 */ /* 0x0003e20000000800 */
[----:B------:R-:W-:Y:S01]  /*14f80*/  F2FP.BF16.PACK_AB R102, R103, R102 ;  /* 0x000000666766723e */ /* 0x000fe200000010ff */
[----:B----4-:R-:W-:Y:S02]  /*14f90*/  IMAD.IADD R8, R7, 0x1, R2 ;  /* 0x0000000107087824 */ /* 0x010fe400078e0202 */
        /* <DEDUP_REMOVED lines=8> */
[----:B------:R-:W-:Y:S02]  /*15020*/  F2FP.BF16.PACK_AB R17, R17, R114 ;  /* 0x000000721111723e */ /* 0x000fe400000010ff */
[----:B------:R-:W-:Y:S02]  /*15030*/  F2FP.BF16.PACK_AB R16, R117, R116 ;  /* 0x000000747510723e */ /* 0x000fe400000010ff */
[----:B------:R-:W-:Y:S02]  /*15040*/  F2FP.BF16.PACK_AB R13, R13, R118 ;  /* 0x000000760d0d723e */ /* 0x000fe400000010ff */
[----:B------:R-:W-:-:S02]  /*15050*/  F2FP.BF16.PACK_AB R12, R121, R120 ;  /* 0x00000078790c723e */ /* 0x000fc400000010ff */
[----:B------:R-:W-:Y:S01]  /*15060*/  F2FP.BF16.PACK_AB R11, R11, R122 ;  /* 0x0000007a0b0b723e */ /* 0x000fe200000010ff */
[----:B-1----:R-:W-:Y:S01]  /*15070*/  IMAD.IADD R5, R7, 0x1, R3 ;  /* 0x0000000107057824 */ /* 0x002fe200078e0203 */
[----:B------:R-:W-:Y:S01]  /*15080*/  F2FP.BF16.PACK_AB R9, R125, R124 ;  /* 0x0000007c7d09723e */ /* 0x000fe200000010ff */
[----:B------:R-:W-:Y:S01]  /*15090*/  IMAD.IADD R7, R4, 0x1, R7 ;  /* 0x0000000104077824 */ /* 0x000fe200078e0207 */
[----:B------:R-:W-:Y:S02]  /*150a0*/  F2FP.BF16.PACK_AB R15, R15, R126 ;  /* 0x0000007e0f0f723e */ /* 0x000fe400000010ff */
[----:B------:R-:W-:Y:S01]  /*150b0*/  STS [R5+0x80], R45 ;  /* 0x0000802d05007388 */ /* 0x000fe20000000800 */
[----:B------:R-:W-:Y:S02]  /*150c0*/  F2FP.BF16.PACK_AB R14, R129, R128 ;  /* 0x00000080810e723e */ /* 0x000fe400000010ff */
[----:B------:R-:W-:Y:S01]  /*150d0*/  F2FP.BF16.PACK_AB R10, R10, R130 ;  /* 0x000000820a0a723e */ /* 0x000fe200000010ff */
[----:B------:R-:W-:Y:S01]  /*150e0*/  STS [R5+0x480], R166 ;  /* 0x000480a605007388 */ /* 0x000fe20000000800 */
[----:B------:R-:W-:-:S03]  /*150f0*/  PLOP3.LUT P0, PT, PT, PT, UP1, 0x80, 0x0 ;  /* 0x000000000000781c */ /* 0x000fc60003f0f018 */
        /* <DEDUP_REMOVED lines=47> */
[----:B------:R3:W-:Y:S04]  /*153f0*/  STS [R5+0xc480], R15 ;  /* 0x00c4800f05007388 */ /* 0x0007e80000000800 */
[----:B------:R3:W-:Y:S04]  /*15400*/  STS [R7+0xc000], R14 ;  /* 0x00c0000e07007388 */ /* 0x0007e80000000800 */
        /* <DEDUP_REMOVED lines=26> */
.L_x_1099:
        /* <DEDUP_REMOVED lines=9> */
[----:B------:R-:W-:Y:S01]  /*15640*/  UIMAD UR9, UR8, UR6, URZ ;  /* 0x00000006080972a4 */ /* 0x000fe2000f8e023f */
[----:B------:R-:W-:Y:S01]  /*15650*/  LEA.HI R6, R47, R57, RZ, 0x3 ;  /* 0x000000392f067211 */ /* 0x000fe200078f18ff */
[----:B------:R-:W-:Y:S01]  /*15660*/  USHF.R.S32.HI UR11, URZ, 0x1f, UR13 ;  /* 0x0000001f3f0b7899 */ /* 0x000fe2000801140d */
[----:B------:R-:W-:Y:S01]  /*15670*/  SHF.R.S32.HI R2, RZ, 0x1f, R3 ;  /* 0x0000001fff027819 */ /* 0x000fe20000011403 */
[----:B------:R-:W-:Y:S01]  /*15680*/  IMAD.IADD R4, R40, 0x1, -R0 ;  /* 0x0000000128047824 */ /* 0x000fe200078e0a00 */
[----:B------:R-:W-:Y:S01]  /*15690*/  LEA.HI R0, R22, R22, RZ, 0x1 ;  /* 0x0000001616007211 */ /* 0x000fe200078f08ff */
[----:B------:R-:W-:Y:S01]  /*156a0*/  ULDC.64 UR4, c[0x0][0x3a0] ;  /* 0x0000e80000047ab9 */ /* 0x000fe20000000a00 */
        /* <DEDUP_REMOVED lines=8> */
[----:B------:R-:W-:Y:S01]  /*15730*/  UIMAD.WIDE.U32 UR14, UR10, UR6, UR14 ;  /* 0x000000060a0e72a5 */ /* 0x000fe2000f8e000e */
[----:B------:R-:W-:Y:S01]  /*15740*/  IMAD R15, R4, 0x10, R2 ;  /* 0x00000010040f7824 */ /* 0x000fe200078e0202 */
[----:B------:R-:W-:Y:S01]  /*15750*/  UIMAD UR9, UR10, UR7, UR9 ;  /* 0x000000070a0972a4 */ /* 0x000fe2000f8e0209 */
[----:B------:R-:W-:Y:S01]  /*15760*/  LOP3.LUT R4, R6, 0xfffffff8, RZ, 0xc0, !PT ;  /* 0xfffffff806047812 */ /* 0x000fe200078ec0ff */
[----:B------:R-:W-:Y:S01]  /*15770*/  USEL UR11, UR11, URZ, !UP1 ;  /* 0x0000003f0b0b7287 */ /* 0x000fe2000c800000 */
[----:B------:R-:W-:Y:S01]  /*15780*/  IMAD R0, R0, 0x8, R15 ;  /* 0x0000000800007824 */ /* 0x000fe200078e020f */
[----:B------:R-:W-:Y:S01]  /*15790*/  ULDC.64 UR6, c[0x0][0x498] ;  /* 0x0001260000067ab9 */ /* 0x000fe20000000a00 */
[----:B------:R-:W-:Y:S01]  /*157a0*/  SHF.R.S32.HI R14, RZ, 0x3, R6 ;  /* 0x00000003ff0e7819 */ /* 0x000fe20000011406 */
[----:B------:R-:W-:Y:S01]  /*157b0*/  UIMAD.WIDE.U32 UR16, UR20, UR4, URZ ;  /* 0x00000004141072a5 */ /* 0x000fe2000f8e003f */
        /* <DEDUP_REMOVED lines=20> */
[----:B------:R-:W-:Y:S01]  /*15900*/  BSSY B0, `(.L_x_1100) ;  /* 0x0000068000007945 */ /* 0x000fe20003800000 */
[----:B------:R-:W-:Y:S01]  /*15910*/  UIADD3 UR17, UR17, UR12, URZ ;  /* 0x0000000c11117290 */ /* 0x000fe2000fffe03f */
[----:B------:R-:W-:Y:S01]  /*15920*/  IMAD R4, R3, c[0x0][0x4e8], R2 ;  /* 0x00013a0003047a24 */ /* 0x000fe200078e0202 */
[----:B------:R-:W-:Y:S01]  /*15930*/  IADD3 R2, P0, R0, UR14, RZ ;  /* 0x0000000e00027c10 */ /* 0x000fe2000ff1e0ff */
[----:B------:R-:W-:Y:S01]  /*15940*/  IMAD.U32 R3, RZ, RZ, UR7 ;  /* 0x00000007ff037e24 */ /* 0x000fe2000f8e00ff */
[----:B------:R-:W-:-:S02]  /*15950*/  UIMAD UR5, UR10, UR5, UR8 ;  /* 0x000000050a0572a4 */ /* 0x000fc4000f8e0208 */
[----:B------:R-:W-:Y:S01]  /*15960*/  SHF.R.S32.HI R0, RZ, 0x1f, R4 ;  /* 0x0000001fff007819 */ /* 0x000fe20000011404 */
[----:B------:R-:W-:Y:S01]  /*15970*/  UIMAD.WIDE.U32 UR16, UR10, UR4, UR16 ;  /* 0x000000040a1072a5 */ /* 0x000fe2000f8e0010 */
[----:B------:R-:W-:Y:S01]  /*15980*/  IADD3.X R3, R5, UR15, R3, P0, !PT ;  /* 0x0000000f05037c10 */ /* 0x000fe200087fe403 */
[----:B------:R-:W-:Y:S01]  /*15990*/  IMAD.SHL.U32 R5, R14, 0x40, RZ ;  /* 0x000000400e057824 */ /* 0x000fe200078e00ff */
[----:B------:R-:W-:Y:S01]  /*159a0*/  ULDC.64 UR6, c[0x0][0x3f0] ;  /* 0x0000fc0000067ab9 */ /* 0x000fe20000000a00 */
[----:B------:R-:W-:Y:S01]  /*159b0*/  IMAD R0, R0, c[0x0][0x488], RZ ;  /* 0x0001220000007a24 */ /* 0x000fe200078e02ff */
[----:B------:R-:W-:Y:S01]  /*159c0*/  UIMAD UR11, UR11, UR6, URZ ;  /* 0x000000060b0b72a4 */ /* 0x000fe2000f8e023f */
[C---:B------:R-:W-:Y:S01]  /*159d0*/  IMAD.WIDE.U32 R2, R4.reuse, c[0x0][0x488], R2 ;  /* 0x0001220004027a25 */ /* 0x040fe200078e0002 */
[----:B------:R-:W-:Y:S01]  /*159e0*/  LOP3.LUT R5, R5, 0x1c0, RZ, 0xc0, !PT ;  /* 0x000001c005057812 */ /* 0x000fe200078ec0ff */
[----:B------:R-:W-:Y:S02]  /*159f0*/  UIADD3 UR17, UR17, UR5, URZ ;  /* 0x0000000511117290 */ /* 0x000fe4000fffe03f */
[----:B------:R-:W-:Y:S01]  /*15a00*/  IMAD R9, R4, c[0x0][0x48c], R0 ;  /* 0x0001230004097a24 */ /* 0x000fe200078e0200 */
[----:B------:R-:W-:Y:S01]  /*15a10*/  SHF.R.U32.HI R8, RZ, 0x3, R5 ;  /* 0x00000003ff087819 */ /* 0x000fe20000011605 */
[----:B------:R-:W-:Y:S01]  /*15a20*/  IMAD.SHL.U32 R0, R7, 0x8, RZ ;  /* 0x0000000807007824 */ /* 0x000fe200078e00ff */
[C---:B------:R-:W-:Y:S01]  /*15a30*/  LEA R7, P0, R2.reuse, c[0x0][0x450], 0x2 ;  /* 0x0001140002077a11 */ /* 0x040fe200078010ff */
[----:B------:R-:W-:Y:S01]  /*15a40*/  IMAD.IADD R3, R3, 0x1, R9 ;  /* 0x0000000103037824 */ /* 0x000fe200078e0209 */
[----:B------:R-:W-:Y:S01]  /*15a50*/  UIMAD UR7, UR13, UR7, UR11 ;  /* 0x000000070d0772a4 */ /* 0x000fe2000f8e020b */
[----:B------:R-:W-:Y:S01]  /*15a60*/  IMAD.MOV.U32 R4, RZ, RZ, R6 ;  /* 0x000000ffff047224 */ /* 0x000fe200078e0006 */
[----:B------:R-:W-:Y:S01]  /*15a70*/  LOP3.LUT R5, R5, 0x38, R0, 0xf8, !PT ;  /* 0x0000003805057812 */ /* 0x000fe200078ef800 */
[----:B------:R-:W-:Y:S01]  /*15a80*/  UIMAD.WIDE.U32 UR16, UR13, UR6, UR16 ;  /* 0x000000060d1072a5 */ /* 0x000fe2000f8e0010 */
[----:B------:R-:W-:Y:S01]  /*15a90*/  @P1 SHF.R.U32.HI R4, RZ, c[0x0][0x4f0], R10 ;  /* 0x00013c00ff041a19 */ /* 0x000fe2000001160a */
[----:B------:R-:W-:Y:S01]  /*15aa0*/  SHFL.IDX PT, R12, R7, RZ, 0x1c1f ;  /* 0x001c1fff070c7589 */ /* 0x000fe200000e0000 */
[----:B------:R-:W-:Y:S01]  /*15ab0*/  LOP3.LUT R17, R5, R8, RZ, 0x3c, !PT ;  /* 0x0000000805117212 */ /* 0x000fe200078e3cff */
[----:B------:R-:W-:Y:S01]  /*15ac0*/  UIADD3 UR7, UR17, UR7, URZ ;  /* 0x0000000711077290 */ /* 0x000fe2000fffe03f */
[----:B------:R-:W-:Y:S01]  /*15ad0*/  LEA.HI.X R5, R2, c[0x0][0x454], R3, 0x2, P0 ;  /* 0x0001150002057a11 */ /* 0x000fe200000f1403 */
[----:B------:R1:W-:Y:S01]  /*15ae0*/  SHFL.IDX PT, R10, R7, 0x1, 0x1c1f ;  /* 0x003c1f00070a7f89 */ /* 0x0003e200000e0000 */
[--C-:B------:R-:W-:Y:S01]  /*15af0*/  SHF.R.S32.HI R9, RZ, 0x1f, R4.reuse ;  /* 0x0000001fff097819 */ /* 0x100fe20000011404 */
[----:B------:R-:W-:Y:S01]  /*15b00*/  IMAD.MOV R8, RZ, RZ, -R4 ;  /* 0x000000ffff087224 */ /* 0x000fe200078e0a04 */
[----:B------:R-:W-:Y:S01]  /*15b10*/  MOV R2, UR16 ;  /* 0x0000001000027c02 */ /* 0x000fe20008000f00 */
[----:B------:R-:W2:Y:S01]  /*15b20*/  SHFL.IDX PT, R13, R5, RZ, 0x1c1f ;  /* 0x001c1fff050d7589 */ /* 0x000ea200000e0000 */
[----:B------:R-:W-:-:S02]  /*15b30*/  IMAD.U32 R3, RZ, RZ, UR17 ;  /* 0x00000011ff037e24 */ /* 0x000fc4000f8e00ff */
[----:B------:R-:W-:Y:S01]  /*15b40*/  IMAD.U32 R3, RZ, RZ, UR7 ;  /* 0x00000007ff037e24 */ /* 0x000fe2000f8e00ff */
[----:B------:R3:W4:Y:S01]  /*15b50*/  SHFL.IDX PT, R11, R5, 0x1, 0x1c1f ;  /* 0x003c1f00050b7f89 */ /* 0x00072200000e0000 */
[----:B------:R-:W-:Y:S02]  /*15b60*/  IMAD R6, R8, c[0x0][0x4e8], R6 ;  /* 0x00013a0008067a24 */ /* 0x000fe400078e0206 */
[----:B------:R-:W-:-:S04]  /*15b70*/  IMAD.WIDE.U32 R2, R4, c[0x0][0x3e0], R2 ;  /* 0x0000f80004027a25 */ /* 0x000fc800078e0002 */
[----:B-1----:R-:W-:-:S04]  /*15b80*/  IMAD R7, R9, c[0x0][0x3e0], RZ ;  /* 0x0000f80009077a24 */ /* 0x002fc800078e02ff */
[----:B------:R-:W-:Y:S01]  /*15b90*/  IMAD R7, R4, c[0x0][0x3e4], R7 ;  /* 0x0000f90004077a24 */ /* 0x000fe200078e0207 */
[----:B------:R-:W-:Y:S01]  /*15ba0*/  SHF.R.S32.HI R4, RZ, 0x1f, R6 ;  /* 0x0000001fff047819 */ /* 0x000fe20000011406 */
[----:B---3--:R-:W-:-:S03]  /*15bb0*/  IMAD R5, R19, 0x80, R15 ;  /* 0x0000008013057824 */ /* 0x008fc600078e020f */
[----:B------:R-:W-:Y:S01]  /*15bc0*/  IADD3 R3, R3, R7, RZ ;  /* 0x0000000703037210 */ /* 0x000fe20007ffe0ff */
[----:B------:R-:W-:Y:S01]  /*15bd0*/  IMAD R4, R4, c[0x0][0x3d8], RZ ;  /* 0x0000f60004047a24 */ /* 0x000fe200078e02ff */
[----:B------:R-:W-:-:S03]  /*15be0*/  IADD3 R8, R5, 0x8, RZ ;  /* 0x0000000805087810 */ /* 0x000fc60007ffe0ff */
[----:B------:R-:W-:Y:S01]  /*15bf0*/  IMAD.WIDE.U32 R2, R6, c[0x0][0x3d8], R2 ;  /* 0x0000f60006027a25 */ /* 0x000fe200078e0002 */
[-C--:B------:R-:W-:Y:S02]  /*15c00*/  ISETP.GE.OR P1, PT, R5, R28.reuse, P2 ;  /* 0x0000001c0500720c */ /* 0x080fe40001726670 */
[----:B------:R-:W-:Y:S01]  /*15c10*/  ISETP.GE.OR P0, PT, R8, R28, P2 ;  /* 0x0000001c0800720c */ /* 0x000fe20001706670 */
[----:B------:R-:W-:-:S05]  /*15c20*/  IMAD.SHL.U32 R5, R18, 0x8, RZ ;  /* 0x0000000812057824 */ /* 0x000fca00078e00ff */
[----:B------:R-:W-:Y:S01]  /*15c30*/  LOP3.LUT R7, R17, 0x7ffffe00, R5, 0xf8, !PT ;  /* 0x7ffffe0011077812 */ /* 0x000fe200078ef805 */
[----:B------:R-:W-:-:S04]  /*15c40*/  IMAD R5, R6, c[0x0][0x3dc], R4 ;  /* 0x0000f70006057a24 */ /* 0x000fc800078e0204 */
[----:B------:R-:W-:Y:S01]  /*15c50*/  IMAD.SHL.U32 R4, R7, 0x2, RZ ;  /* 0x0000000207047824 */ /* 0x000fe200078e00ff */
[----:B--2---:R-:W-:Y:S01]  /*15c60*/  @!P1 ST.E [R12.64], R52 ;  /* 0x000000340c009985 */ /* 0x004fe2000c101912 */
[----:B------:R-:W-:-:S03]  /*15c70*/  IMAD.IADD R3, R3, 0x1, R5 ;  /* 0x0000000103037824 */ /* 0x000fc600078e0205 */
[----:B----4-:R1:W-:Y:S01]  /*15c80*/  @!P0 ST.E [R10.64], R53 ;  /* 0x000000350a008985 */ /* 0x0103e2000c101912 */
[----:B------:R-:W-:-:S03]  /*15c90*/  LEA R30, P0, R2, c[0x0][0x380], 0x1 ;  /* 0x0000e000021e7a11 */ /* 0x000fc600078008ff */
[----:B------:R2:W3:Y:S01]  /*15ca0*/  LDS.128 R44, [R4+0x1080] ;  /* 0x00108000042c7984 */ /* 0x0004e20000000c00 */
[----:B------:R-:W-:-:S03]  /*15cb0*/  LEA.HI.X R29, R2, c[0x0][0x384], R3, 0x1, P0 ;  /* 0x0000e100021d7a11 */ /* 0x000fc600000f0c03 */
[----:B------:R2:W4:Y:S04]  /*15cc0*/  LDS.128 R60, [R4+0x2080] ;  /* 0x00208000043c7984 */ /* 0x0005280000000c00 */
        /* <DEDUP_REMOVED lines=11> */
[----:B------:R1:W1:Y:S04]  /*15d80*/  LDS.128 R76, [R4+0xf080] ;  /* 0x00f08000044c7984 */ /* 0x0002680000000c00 */
[----:B------:R1:W1:Y:S04]  /*15d90*/  SHFL.IDX PT, R2, R30, RZ, 0x181f ;  /* 0x00181fff1e027589 */ /* 0x00026800000e0000 */
[----:B------:R1:W1:Y:S01]  /*15da0*/  SHFL.IDX PT, R3, R29, RZ, 0x181f ;  /* 0x00181fff1d037589 */ /* 0x00026200000e0000 */
[----:B------:R-:W-:Y:S05]  /*15db0*/  @P0 BRA `(.L_x_1101) ;  /* 0x000001c000000947 */ /* 0x000fea0003800000 */
[----:B---34-:R-:W3:Y:S01]  /*15dc0*/  LDS.128 R24, [R4+0x80] ;  /* 0x0000800004187984 */ /* 0x018ee20000000c00 */
[----:B------:R-:W-:-:S02]  /*15dd0*/  IADD3 R7, R0, 0x40, RZ ;  /* 0x0000004000077810 */ /* 0x000fc40007ffe0ff */
[C---:B------:R-:W-:Y:S01]  /*15de0*/  IADD3 R8, R0.reuse, 0x80, RZ ;  /* 0x0000008000087810 */ /* 0x040fe20007ffe0ff */
[----:B------:R-:W4:Y:S01]  /*15df0*/  LDS.128 R20, [R4+0x4080] ;  /* 0x0040800004147984 */ /* 0x000f220000000c00 */
[----:B------:R-:W-:Y:S02]  /*15e00*/  IADD3 R9, R0, 0xc0, RZ ;  /* 0x000000c000097810 */ /* 0x000fe40007ffe0ff */
[----:B------:R-:W-:Y:S01]  /*15e10*/  ISETP.GE.AND P2, PT, R7, c[0x0][0x3c8], PT ;  /* 0x0000f20007007a0c */ /* 0x000fe20003f46270 */
[----:B------:R-:W5:Y:S01]  /*15e20*/  LDS.128 R16, [R4+0x8080] ;  /* 0x0080800004107984 */ /* 0x000f620000000c00 */
[----:B------:R-:W-:Y:S02]  /*15e30*/  ISETP.GE.AND P1, PT, R8, c[0x0][0x3c8], PT ;  /* 0x0000f20008007a0c */ /* 0x000fe40003f26270 */
[----:B------:R-:W-:Y:S01]  /*15e40*/  ISETP.GE.AND P0, PT, R9, c[0x0][0x3c8], PT ;  /* 0x0000f20009007a0c */ /* 0x000fe20003f06270 */
[----:B------:R2:W1:Y:S01]  /*15e50*/  LDS.128 R12, [R4+0xc080] ;  /* 0x00c08000040c7984 */ /* 0x0004620000000c00 */
        /* <DEDUP_REMOVED lines=16> */
[----:B-----5:R1:W-:Y:S04]  /*15f60*/  @!P1 ST.E.128 [R4.64], R16 ;  /* 0x0000001004009985 */ /* 0x0203e8000c101d12 */
[----:B------:R1:W-:Y:S02]  /*15f70*/  @!P0 ST.E.128 [R2.64], R12 ;  /* 0x0000000c02008985 */ /* 0x0003e4000c101d12 */
.L_x_1101:
[----:B---34-:R-:W-:Y:S05]  /*15f80*/  BSYNC B0 ;  /* 0x0000000000007941 */ /* 0x018fea0003800000 */
.L_x_1100:
        /* <DEDUP_REMOVED lines=30> */
.L_x_1103:
[----:B------:R-:W-:Y:S05]  /*16170*/  BSYNC B0 ;  /* 0x0000000000007941 */ /* 0x000fea0003800000 */
.L_x_1102:
        /* <DEDUP_REMOVED lines=30> */
.L_x_1105:
[----:B------:R-:W-:Y:S05]  /*16360*/  BSYNC B0 ;  /* 0x0000000000007941 */ /* 0x000fea0003800000 */
.L_x_1104:
        /* <DEDUP_REMOVED lines=31> */
.L_x_1098:
        /* <DEDUP_REMOVED lines=31> */
.L_x_1106:
        /* <DEDUP_REMOVED lines=43> */
.L_x_1108:
[----:B------:R-:W-:Y:S05]  /*16a00*/  BSYNC B0 ;  /* 0x0000000000007941 */ /* 0x000fea0003800000 */
.L_x_1107:
        /* <DEDUP_REMOVED lines=17> */
[----:B------:R-:W-:Y:S02]  /*16b20*/  LEA R0, R8, R7, 0x5 ;  /* 0x0000000708007211 */ /* 0x000fe400078e28ff */
[----:B------:R-:W-:Y:S02]  /*16b30*/  UIMAD UR7, UR10, UR5, UR7 ;  /* 0x000000050a0772a4 */ /* 0x000fe4000f8e0207 */
[----:B------:R-:W-:Y:S01]  /*16b40*/  UIMAD.WIDE.U32 UR10, UR10, UR4, UR16 ;  /* 0x000000040a0a72a5 */ /* 0x000fe2000f8e0010 */
[C---:B--2---:R-:W-:Y:S02]  /*16b50*/  IMAD R0, R14.reuse, 0x80, R0 ;  /* 0x000000800e007824 */ /* 0x044fe400078e0200 */
        /* <DEDUP_REMOVED lines=56> */
.L_x_1110:
[----:B------:R-:W-:Y:S05]  /*16ee0*/  BSYNC B0 ;  /* 0x0000000000007941 */ /* 0x000fea0003800000 */
.L_x_1109:
        /* <DEDUP_REMOVED lines=27> */
.L_x_1112:
[----:B------:R-:W-:Y:S05]  /*170a0*/  BSYNC B0 ;  /* 0x0000000000007941 */ /* 0x000fea0003800000 */
.L_x_1111:
        /* <DEDUP_REMOVED lines=27> */
.L_x_1114:
[----:B------:R-:W-:Y:S05]  /*17260*/  BSYNC B0 ;  /* 0x0000000000007941 */ /* 0x000fea0003800000 */
.L_x_1113:
        /* <DEDUP_REMOVED lines=28> */
.L_x_1115:
        /* <DEDUP_REMOVED lines=13> */
.L_x_3645:


//--------------------- .text._ZN7cutlass13device_kernelIN5flash19enable_sm80_to_sm89INS1_16FlashAttnFwdSm80INS1_25CollectiveMainloopFwdSm80ILi8ELi1ELb0EN4cute5tupleIJNS5_1CILi128EEENS7_ILi48EEENS7_ILi256EEEEEELi256ENS_10bfloat16_tEfNS_4arch4Sm80ELb0ELb1ELb1ELb1ELb1ELb1ELb1ELb0EEENS1_21CollectiveEpilogueFwdINS6_IJS8_SA_S9_EEENS6_IJNS7_ILi1EEESI_SI_EEESC_SE_Li256ELb1ELb1ELb0ELb0EEENS1_19SingleTileSchedulerILb1ELb0ELb1ELi128EEEEEEEEEvNT_6ParamsE --------------------------
	.section	.text._ZN7cutlass13device_kernelIN5flash19enable_sm80_to_sm89INS1_16FlashAttnFwdSm80INS1_25CollectiveMainloopFwdSm80ILi8ELi1ELb0EN4cute5tupleIJNS5_1CILi128EEENS7_ILi48EEENS7_ILi256EEEEEELi256ENS_10bfloat16_tEfNS_4arch4Sm80ELb0ELb1ELb1ELb1ELb1ELb1ELb1ELb0EEENS1_21CollectiveEpilogueFwdINS6_IJS8_SA_S9_EEENS6_IJNS7_ILi1EEESI_SI_EEESC_SE_Li256ELb1ELb1ELb0ELb0EEENS1_19SingleTileSchedulerILb1ELb0ELb1ELi128EEEEEEEEEvNT_6ParamsE,"ax",@progbits
	.sectioninfo	@"SHI_REGISTERS=255"
	.align	128
.text._ZN7cutlass13device_kernelIN5flash19enable_sm80_to_sm89INS1_16FlashAttnFwdSm80INS1_25CollectiveMainloopFwdSm80ILi8ELi1ELb0EN4cute5tupleIJNS5_1CILi128EEENS7_ILi48EEENS7_ILi256EEEEEELi256ENS_10bfloat16_tEfNS_4arch4Sm80ELb0ELb1ELb1ELb1ELb1ELb1ELb1ELb0EEENS1_21CollectiveEpilogueFwdINS6_IJS8_SA_S9_EEENS6_IJNS7_ILi1EEESI_SI_EEESC_SE_Li256ELb1ELb1ELb0ELb0EEENS1_19SingleTileSchedulerILb1ELb0ELb1ELi128EEEEEEEEEvNT_6ParamsE:
        .type           _ZN7cutlass13device_kernelIN5flash19enable_sm80_to_sm89INS1_16FlashAttnFwdSm80INS1_25CollectiveMainloopFwdSm80ILi8ELi1ELb0EN4cute5tupleIJNS5_1CILi128EEENS7_ILi48EEENS7_ILi256EEEEEELi256ENS_10bfloat16_tEfNS_4arch4Sm80ELb0ELb1ELb1ELb1ELb1ELb1ELb1ELb0EEENS1_21CollectiveEpilogueFwdINS6_IJS8_SA_S9_EEENS6_IJNS7_ILi1EEESI_SI_EEESC_SE_Li256ELb1ELb1ELb0ELb0EEENS1_19SingleTileSchedulerILb1ELb0ELb1ELi128EEEEEEEEEvNT_6ParamsE,@function
        .size           _ZN7cutlass13device_kernelIN5flash19enable_sm80_to_sm89INS1_16FlashAttnFwdSm80INS1_25CollectiveMainloopFwdSm80ILi8ELi1ELb0EN4cute5tupleIJNS5_1CILi128EEENS7_ILi48EEENS7_ILi256EEEEEELi256ENS_10bfloat16_tEfNS_4arch4Sm80ELb0ELb1ELb1ELb1ELb1ELb1ELb1ELb0EEENS1_21CollectiveEpilogueFwdINS6_IJS8_SA_S9_EEENS6_IJNS7_ILi1EEESI_SI_EEESC_SE_Li256ELb1ELb1ELb0ELb0EEENS1_19SingleTileSchedulerILb1ELb0ELb1ELi128EEEEEEEEEvNT_6ParamsE,(.L_x_3646 - _ZN7cutlass13device_kernelIN5flash19enable_sm80_to_sm89INS1_16FlashAttnFwdSm80INS1_25CollectiveMainloopFwdSm80ILi8ELi1ELb0EN4cute5tupleIJNS5_1CILi128EEENS7_ILi48EEENS7_ILi256EEEEEELi256ENS_10bfloat16_tEfNS_4arch4Sm80ELb0ELb1ELb1ELb1ELb1ELb1ELb1ELb0EEENS1_21CollectiveEpilogueFwdINS6_IJS8_SA_S9_EEENS6_IJNS7_ILi1EEESI_SI_EEESC_SE_Li256ELb1ELb1ELb0ELb0EEENS1_19SingleTileSchedulerILb1ELb0ELb1ELi128EEEEEEEEEvNT_6ParamsE)
        .other          _ZN7cutlass13device_kernelIN5flash19enable_sm80_to_sm89INS1_16FlashAttnFwdSm80INS1_25CollectiveMainloopFwdSm80ILi8ELi1ELb0EN4cute5tupleIJNS5_1CILi128EEENS7_ILi48EEENS7_ILi256EEEEEELi256ENS_10bfloat16_tEfNS_4arch4Sm80ELb0ELb1ELb1ELb1ELb1ELb1ELb1ELb0EEENS1_21CollectiveEpilogueFwdINS6_IJS8_SA_S9_EEENS6_IJNS7_ILi1EEESI_SI_EEESC_SE_Li256ELb1ELb1ELb0ELb0EEENS1_19SingleTileSchedulerILb1ELb0ELb1ELi128EEEEEEEEEvNT_6ParamsE,@"STO_CUDA_ENTRY STV_DEFAULT"
_ZN7cutlass13device_kernelIN5flash19enable_sm80_to_sm89INS1_16FlashAttnFwdSm80INS1_25CollectiveMainloopFwdSm80ILi8ELi1ELb0EN4cute5tupleIJNS5_1CILi128EEENS7_ILi48EEENS7_ILi256EEEEEELi256ENS_10bfloat16_tEfNS_4arch4Sm80ELb0ELb1ELb1ELb1ELb1ELb1ELb1ELb0EEENS1_21CollectiveEpilogueFwdINS6_IJS8_SA_S9_EEENS6_IJNS7_ILi1EEESI_SI_EEESC_SE_Li256ELb1ELb1ELb0ELb0EEENS1_19SingleTileSchedulerILb1ELb0ELb1ELi128EEEEEEEEEvNT_6ParamsE:
[----:B------:R-:W-:Y:S02]  /*0000*/  MOV R1, c[0x0][0x28] ;  /* 0x00000a0000017a02 */ /* 0x000fe40000000f00 */
[----:B------:R-:W1:Y:S01]  /*0010*/  S2R R166, SR_TID.X ;  /* 0x0000000000a67919 */ /* 0x000e620000002100 */
[----:B------:R-:W-:Y:S01]  /*0020*/  IMAD.MOV.U32 R12, RZ, RZ, 0x4 ;  /* 0x00000004ff0c7424 */ /* 0x000fe200078e00ff */
[----:B------:R-:W-:Y:S01]  /*0030*/  ULDC.64 UR14, c[0x0][0x118] ;  /* 0x00004600000e7ab9 */ /* 0x000fe20000000a00 */
[----:B------:R-:W-:Y:S01]  /*0040*/  IADD3 R1, R1, -0x78, RZ ;  /* 0xffffff8801017810 */ /* 0x000fe20007ffe0ff */
        /* <DEDUP_REMOVED lines=12> */
.L_x_1117:
        /* <DEDUP_REMOVED lines=8> */
.L_x_1119:
[----:B------:R-:W-:-:S05]  /*0190*/  MOV R0, c[0x0][0x54c] ;  /* 0x0001530000007a02 */ /* 0x000fca0000000f00 */
.L_x_1118:
[----:B-----5:R-:W-:Y:S01]  /*01a0*/  IMAD R0, R0, c[0x0][0x548], RZ ;  /* 0x0001520000007a24 */ /* 0x020fe200078e02ff */
[----:B------:R-:W-:-:S04]  /*01b0*/  SHF.L.U32 R164, R167, 0x7, RZ ;  /* 0x00000007a7a47819 */ /* 0x000fc800000006ff */
[----:B------:R-:W-:-:S04]  /*01c0*/  ISETP.GE.AND P0, PT, R164, R0, PT ;  /* 0x00000000a400720c */ /* 0x000fc80003f06270 */
[----:B------:R-:W-:-:S05]  /*01d0*/  SEL R0, R5, 0xffffffff, !P0 ;  /* 0xffffffff05007807 */ /* 0x000fca0004000000 */
[----:B------:R2:W-:Y:S01]  /*01e0*/  STL [R1+0x70], R0 ;  /* 0x0000700001007387 */ /* 0x0005e20000100800 */
[----:B------:R-:W-:Y:S05]  /*01f0*/  BRA `(.L_x_1120) ;  /* 0x0000013000007947 */ /* 0x000fea0003800000 */
.L_x_1116:
[----:B---3--:R-:W-:-:S04]  /*0200*/  ISETP.NE.U32.AND P0, PT, RZ, c[0x0][0x568], PT ;  /* 0x00015a00ff007a0c */ /* 0x008fc80003f05070 */
[----:B------:R-:W-:-:S13]  /*0210*/  ISETP.NE.AND.EX P0, PT, RZ, c[0x0][0x56c], PT, P0 ;  /* 0x00015b00ff007a0c */ /* 0x000fda0003f05300 */
[----:B------:R-:W-:Y:S05]  /*0220*/  @!P0 BRA `(.L_x_1121) ;  /* 0x0000002000008947 */ /* 0x000fea0003800000 */
[----:B------:R1:W5:Y:S01]  /*0230*/  LDG.E R0, [R2.64] ;  /* 0x0000000e02007981 */ /* 0x000362000c1e1900 */
[----:B------:R-:W-:Y:S05]  /*0240*/  BRA `(.L_x_1122) ;  /* 0x0000009000007947 */ /* 0x000fea0003800000 */
.L_x_1121:
        /* <DEDUP_REMOVED lines=8> */
.L_x_1123:
[----:B------:R-:W-:-:S05]  /*02d0*/  MOV R0, c[0x0][0x54c] ;  /* 0x0001530000007a02 */ /* 0x000fca0000000f00 */
.L_x_1122:
[----:B-----5:R-:W-:Y:S01]  /*02e0*/  IMAD R0, R0, c[0x0][0x548], RZ ;  /* 0x0001520000007a24 */ /* 0x020fe200078e02ff */
[----:B------:R-:W-:-:S04]  /*02f0*/  SHF.L.U32 R164, R167, 0x7, RZ ;  /* 0x00000007a7a47819 */ /* 0x000fc800000006ff */
[----:B------:R-:W-:-:S04]  /*0300*/  ISETP.GE.AND P0, PT, R164, R0, PT ;  /* 0x00000000a400720c */ /* 0x000fc80003f06270 */
[----:B------:R-:W-:-:S05]  /*0310*/  SEL R0, R5, 0xffffffff, !P0 ;  /* 0xffffffff05007807 */ /* 0x000fca0004000000 */
[----:B------:R2:W-:Y:S04]  /*0320*/  STL [R1+0x70], R0 ;  /* 0x0000700001007387 */ /* 0x0005e80000100800 */
.L_x_1120:
[----:B------:R-:W3:Y:S02]  /*0330*/  LDL R29, [R1+0x70] ;  /* 0x00007000011d7983 */ /* 0x000ee40000100800 */
[----:B---3--:R-:W-:-:S13]  /*0340*/  ISETP.GE.AND P0, PT, R29, RZ, PT ;  /* 0x000000ff1d00720c */ /* 0x008fda0003f06270 */
[----:B------:R-:W-:Y:S05]  /*0350*/  @!P0 EXIT ;  /* 0x000000000000894d */ /* 0x000fea0003800000 */
[----:B------:R-:W-:Y:S01]  /*0360*/  ISETP.NE.U32.AND P0, PT, RZ, c[0x0][0x370], PT ;  /* 0x0000dc00ff007a0c */ /* 0x000fe20003f05070 */
[----:B------:R-:W-:Y:S01]  /*0370*/  IMAD.MOV.U32 R10, RZ, RZ, RZ ;  /* 0x000000ffff0a7224 */ /* 0x000fe200078e00ff */
[----:B------:R-:W-:Y:S01]  /*0380*/  ISETP.NE.U32.AND P1, PT, RZ, c[0x0][0x348], PT ;  /* 0x0000d200ff007a0c */ /* 0x000fe20003f25070 */
[----:B------:R-:W-:Y:S01]  /*0390*/  IMAD.MOV.U32 R13, RZ, RZ, RZ ;  /* 0x000000ffff0d7224 */ /* 0x000fe200078e00ff */
[----:B------:R-:W-:Y:S01]  /*03a0*/  ISETP.NE.AND.EX P0, PT, RZ, c[0x0][0x374], PT, P0 ;  /* 0x0000dd00ff007a0c */ /* 0x000fe20003f05300 */
[----:B------:R-:W-:Y:S01]  /*03b0*/  IMAD.WIDE R6, R29, R12, c[0x0][0x350] ;  /* 0x0000d4001d067625 */ /* 0x000fe200078e020c */
[----:B------:R-:W-:Y:S02]  /*03c0*/  ISETP.NE.U32.AND P3, PT, RZ, c[0x0][0x358], PT ;  /* 0x0000d600ff007a0c */ /* 0x000fe40003f65070 */
[----:B------:R-:W-:Y:S02]  /*03d0*/  ISETP.NE.AND.EX P1, PT, RZ, c[0x0][0x34c], PT, P1 ;  /* 0x0000d300ff007a0c */ /* 0x000fe40003f25310 */
[----:B------:R-:W-:Y:S01]  /*03e0*/  ISETP.NE.AND.EX P3, PT, RZ, c[0x0][0x35c], PT, P3 ;  /* 0x0000d700ff007a0c */ /* 0x000fe20003f65330 */
[----:B------:R-:W-:Y:S01]  /*03f0*/  IMAD.MOV.U32 R15, RZ, RZ, RZ ;  /* 0x000000ffff0f7224 */ /* 0x000fe200078e00ff */
[----:B--2---:R-:W-:-:S02]  /*0400*/  MOV R0, RZ ;  /* 0x000000ff00007202 */ /* 0x004fc40000000f00 */
[----:B------:R-:W-:-:S03]  /*0410*/  ISETP.NE.U32.AND P2, PT, RZ, c[0x0][0x350], PT ;  /* 0x0000d400ff007a0c */ /* 0x000fc60003f45070 */
[----:B-1----:R-:W-:Y:S01]  /*0420*/  @P0 IMAD.WIDE R2, R29, R12, c[0x0][0x370] ;  /* 0x0000dc001d020625 */ /* 0x002fe200078e020c */
[----:B------:R-:W-:-:S03]  /*0430*/  ISETP.NE.AND.EX P2, PT, RZ, c[0x0][0x354], PT, P2 ;  /* 0x0000d500ff007a0c */ /* 0x000fc60003f45320 */
[CC--:B------:R-:W-:Y:S01]  /*0440*/  IMAD.WIDE R8, R29.reuse, R12.reuse, c[0x0][0x348] ;  /* 0x0000d2001d087625 */ /* 0x0c0fe200078e020c */
[----:B------:R1:W2:Y:S04]  /*0450*/  @P0 LDG.E R10, [R2.64] ;  /* 0x0000000e020a0981 */ /* 0x0002a8000c1e1900 */
[----:B------:R-:W3:Y:S05]  /*0460*/  @P1 LDG.E R0, [R8.64] ;  /* 0x0000000e08001981 */ /* 0x000eea000c1e1900 */
[----:B------:R-:W4:Y:S01]  /*0470*/  @P2 LDG.E R13, [R6.64] ;  /* 0x0000000e060d2981 */ /* 0x000f22000c1e1900 */
[----:B-1----:R-:W-:-:S05]  /*0480*/  IMAD.WIDE R2, R29, R12, c[0x0][0x358] ;  /* 0x0000d6001d027625 */ /* 0x002fca00078e020c */
[----:B------:R-:W4:Y:S01]  /*0490*/  @P3 LDG.E R15, [R2.64] ;  /* 0x0000000e020f3981 */ /* 0x000f22000c1e1900 */
[----:B------:R-:W-:-:S03]  /*04a0*/  ISETP.NE.U32.AND P0, PT, RZ, c[0x0][0x360], PT ;  /* 0x0000d800ff007a0c */ /* 0x000fc60003f05070 */
[----:B------:R-:W1:Y:S01]  /*04b0*/  S2R R30, SR_CTAID.Y ;  /* 0x00000000001e7919 */ /* 0x000e620000002600 */
[----:B------:R-:W-:Y:S01]  /*04c0*/  ISETP.NE.AND.EX P0, PT, RZ, c[0x0][0x364], PT, P0 ;  /* 0x0000d900ff007a0c */ /* 0x000fe20003f05300 */
[----:B------:R-:W-:Y:S02]  /*04d0*/  IMAD.MOV.U32 R19, RZ, RZ, c[0x0][0x168] ;  /* 0x00005a00ff137624 */ /* 0x000fe400078e00ff */
[----:B------:R-:W-:-:S10]  /*04e0*/  IMAD.MOV.U32 R11, RZ, RZ, c[0x0][0x2ac] ;  /* 0x0000ab00ff0b7624 */ /* 0x000fd400078e00ff */
[----:B------:R-:W-:-:S05]  /*04f0*/  @P0 IMAD.WIDE R4, R29, R12, c[0x0][0x360] ;  /* 0x0000d8001d040625 */ /* 0x000fca00078e020c */
[----:B------:R4:W5:Y:S01]  /*0500*/  @P0 LDG.E R19, [R4.64] ;  /* 0x0000000e04130981 */ /* 0x000962000c1e1900 */
[----:B------:R-:W-:Y:S01]  /*0510*/  IMAD R11, R11, c[0x0][0x1d0], RZ ;  /* 0x000074000b0b7a24 */ /* 0x000fe200078e02ff */
[----:B-1----:R-:W-:Y:S02]  /*0520*/  SHF.R.S32.HI R31, RZ, 0x1f, R30 ;  /* 0x0000001fff1f7819 */ /* 0x002fe4000001141e */
[----:B--2---:R-:W-:Y:S04]  /*0530*/  STL [R1+0x48], R10 ;  /* 0x0000480a01007387 */ /* 0x004fe80000100800 */
[----:B---3--:R-:W-:Y:S01]  /*0540*/  STL [R1+0x4c], R0 ;  /* 0x00004c0001007387 */ /* 0x008fe20000100800 */
[----:B----4-:R-:W-:-:S03]  /*0550*/  IADD3 R4, R13, R10, RZ ;  /* 0x0000000a0d047210 */ /* 0x010fc60007ffe0ff */
[----:B------:R-:W-:Y:S04]  /*0560*/  STL [R1+0x54], R15 ;  /* 0x0000540f01007387 */ /* 0x000fe80000100800 */
[----:B------:R1:W-:Y:S02]  /*0570*/  STL [R1+0x50], R4 ;  /* 0x0000500401007387 */ /* 0x0003e40000100800 */
[----:B-1----:R-:W-:Y:S01]  /*0580*/  MOV R4, c[0x0][0x228] ;  /* 0x00008a0000047a02 */ /* 0x002fe20000000f00 */
[----:B------:R-:W-:Y:S05]  /*0590*/  @P0 BRA `(.L_x_1124) ;  /* 0x0000004000000947 */ /* 0x000fea0003800000 */
[----:B------:R-:W-:Y:S05]  /*05a0*/  @!P1 BRA `(.L_x_1124) ;  /* 0x0000003000009947 */ /* 0x000fea0003800000 */
[----:B------:R1:W2:Y:S04]  /*05b0*/  LDG.E R0, [R8.64] ;  /* 0x0000000e08007981 */ /* 0x0002a8000c1e1900 */
[----:B-1----:R-:W2:Y:S02]  /*05c0*/  LDG.E R8, [R8.64+0x4] ;  /* 0x0000040e08087981 */ /* 0x002ea4000c1e1900 */
[----:B--2--5:R-:W-:-:S05]  /*05d0*/  IADD3 R19, -R0, R8, RZ ;  /* 0x0000000800137210 */ /* 0x024fca0007ffe1ff */
.L_x_1124:
[----:B-----5:R1:W-:Y:S01]  /*05e0*/  STL [R1+0x58], R19 ;  /* 0x0000581301007387 */ /* 0x0203e20000100800 */
[----:B------:R-:W-:-:S04]  /*05f0*/  ISETP.NE.U32.AND P0, PT, RZ, c[0x0][0x368], PT ;  /* 0x0000da00ff007a0c */ /* 0x000fc80003f05070 */
[----:B------:R-:W-:-:S13]  /*0600*/  ISETP.NE.AND.EX P0, PT, RZ, c[0x0][0x36c], PT, P0 ;  /* 0x0000db00ff007a0c */ /* 0x000fda0003f05300 */
[----:B------:R-:W-:Y:S05]  /*0610*/  @!P0 BRA `(.L_x_1125) ;  /* 0x0000003000008947 */ /* 0x000fea0003800000 */
[----:B------:R-:W-:-:S05]  /*0620*/  IMAD.WIDE R6, R29, R12, c[0x0][0x368] ;  /* 0x0000da001d067625 */ /* 0x000fca00078e020c */
[----:B------:R2:W5:Y:S01]  /*0630*/  LDG.E R11, [R6.64] ;  /* 0x0000000e060b7981 */ /* 0x000562000c1e1900 */
[----:B------:R-:W-:Y:S05]  /*0640*/  BRA `(.L_x_1126) ;  /* 0x0000004000007947 */ /* 0x000fea0003800000 */
.L_x_1125:
[----:B------:R-:W-:Y:S05]  /*0650*/  @!P2 BRA `(.L_x_1126) ;  /* 0x000000300000a947 */ /* 0x000fea0003800000 */
[----:B------:R2:W3:Y:S04]  /*0660*/  LDG.E R0, [R6.64] ;  /* 0x0000000e06007981 */ /* 0x0004e8000c1e1900 */
[----:B--2---:R-:W3:Y:S02]  /*0670*/  LDG.E R6, [R6.64+0x4] ;  /* 0x0000040e06067981 */ /* 0x004ee4000c1e1900 */
[----:B---3--:R-:W-:Y:S02]  /*0680*/  IADD3 R11, -R0, R6, RZ ;  /* 0x00000006000b7210 */ /* 0x008fe40007ffe1ff */
.L_x_1126:
[----:B------:R-:W-:Y:S01]  /*0690*/  ISETP.NE.U32.AND P0, PT, RZ, c[0x0][0x378], PT ;  /* 0x0000de00ff007a0c */ /* 0x000fe20003f05070 */
[----:B------:R3:W4:Y:S03]  /*06a0*/  @P3 LDG.E R5, [R2.64] ;  /* 0x0000000e02053981 */ /* 0x000726000c1e1900 */
[----:B------:R-:W-:Y:S01]  /*06b0*/  ISETP.NE.AND.EX P0, PT, RZ, c[0x0][0x37c], PT, P0 ;  /* 0x0000df00ff007a0c */ /* 0x000fe20003f05300 */
[----:B------:R3:W4:Y:S01]  /*06c0*/  @P3 LDG.E R0, [R2.64+0x4] ;  /* 0x0000040e02003981 */ /* 0x000722000c1e1900 */
[----:B-----5:R-:W-:-:S11]  /*06d0*/  IMAD.MOV.U32 R22, RZ, RZ, R11 ;  /* 0x000000ffff167224 */ /* 0x020fd600078e000b */
[----:B---3--:R-:W-:-:S05]  /*06e0*/  @P0 IMAD.WIDE R2, R29, R12, c[0x0][0x378] ;  /* 0x0000de001d020625 */ /* 0x008fca00078e020c */
[----:B--2---:R3:W2:Y:S01]  /*06f0*/  @P0 LDG.E R22, [R2.64] ;  /* 0x0000000e02160981 */ /* 0x0046a2000c1e1900 */
[----:B------:R-:W-:Y:S02]  /*0700*/  IMAD.IADD R10, R11, 0x1, -R10 ;  /* 0x000000010b0a7824 */ /* 0x000fe400078e0a0a */
[----:B------:R-:W-:-:S03]  /*0710*/  IMAD.MOV.U32 R8, RZ, RZ, c[0x0][0x32c] ;  /* 0x0000cb00ff087624 */ /* 0x000fc600078e00ff */
[----:B------:R1:W-:Y:S01]  /*0720*/  STL [R1+0x5c], R10 ;  /* 0x00005c0a01007387 */ /* 0x0003e20000100800 */
[----:B---3--:R-:W-:-:S05]  /*0730*/  IMAD.MOV.U32 R2, RZ, RZ, c[0x0][0x2c4] ;  /* 0x0000b100ff027624 */ /* 0x008fca00078e00ff */
[----:B------:R-:W-:Y:S02]  /*0740*/  ISETP.NE.AND P1, PT, R2, 0x1, PT ;  /* 0x000000010200780c */ /* 0x000fe40003f25270 */
[----:B------:R-:W-:Y:S01]  /*0750*/  ISETP.GE.AND P2, PT, R8, 0x1, PT ;  /* 0x000000010800780c */ /* 0x000fe20003f46270 */
[----:B----4-:R-:W-:Y:S01]  /*0760*/  @P3 IMAD.IADD R4, R0, 0x1, -R5 ;  /* 0x0000000100043824 */ /* 0x010fe200078e0a05 */
[----:B------:R-:W-:-:S03]  /*0770*/  IADD3 R0, R164, 0x7f, RZ ;  /* 0x0000007fa4007810 */ /* 0x000fc60007ffe0ff */
[----:B------:R-:W-:-:S06]  /*0780*/  IMAD.IADD R5, R10, 0x1, R4 ;  /* 0x000000010a057824 */ /* 0x000fcc00078e0204 */
[----:B------:R-:W-:Y:S01]  /*0790*/  @P1 IMAD.HI.U32 R2, R0, c[0x0][0x2c8], RZ ;  /* 0x0000b20000021a27 */ /* 0x000fe200078e00ff */
[----:B------:R1:W-:Y:S01]  /*07a0*/  STL.64 [R1+0x60], R4 ;  /* 0x0000600401007387 */ /* 0x0003e20000100a00 */
[----:B------:R-:W-:-:S03]  /*07b0*/  IADD3 R3, R5, 0x2f, RZ ;  /* 0x0000002f05037810 */ /* 0x000fc60007ffe0ff */
[----:B------:R-:W-:Y:S02]  /*07c0*/  @P1 SHF.R.U32.HI R0, RZ, c[0x0][0x2cc], R2 ;  /* 0x0000b300ff001a19 */ /* 0x000fe40000011602 */
[----:B------:R-:W-:Y:S02]  /*07d0*/  IMAD.HI R3, R3, 0x2aaaaaab, RZ ;  /* 0x2aaaaaab03037827 */ /* 0x000fe400078e02ff */
[----:B------:R-:W-:Y:S01]  /*07e0*/  IADD3 R0, R0, 0x1, R5 ;  /* 0x0000000100007810 */ /* 0x000fe20007ffe005 */
[----:B--2---:R1:W-:Y:S02]  /*07f0*/  STL [R1+0x68], R22 ;  /* 0x0000681601007387 */ /* 0x0043e40000100800 */
[----:B------:R-:W-:Y:S02]  /*0800*/  SHF.R.U32.HI R6, RZ, 0x1f, R3 ;  /* 0x0000001fff067819 */ /* 0x000fe40000011603 */
[----:B------:R-:W-:Y:S02]  /*0810*/  IMAD.IADD R2, R0, 0x1, -R19 ;  /* 0x0000000100027824 */ /* 0x000fe400078e0a13 */
[----:B------:R-:W-:-:S03]  /*0820*/  LEA.HI.SX32 R7, R3, R6, 0x1d ;  /* 0x0000000603077211 */ /* 0x000fc600078feaff */
[----:B------:R-:W-:Y:S01]  /*0830*/  IADD3 R6, R2, c[0x0][0x328], RZ ;  /* 0x0000ca0002067a10 */ /* 0x000fe20007ffe0ff */
[----:B------:R-:W-:Y:S05]  /*0840*/  @!P2 BRA `(.L_x_1127) ;  /* 0x000000e00000a947 */ /* 0x000fea0003800000 */
[C---:B------:R-:W-:Y:S02]  /*0850*/  ISETP.GT.AND P0, PT, R2.reuse, RZ, PT ;  /* 0x000000ff0200720c */ /* 0x040fe40003f04270 */
[----:B------:R-:W-:-:S11]  /*0860*/  IADD3 R0, R2, -0x1, RZ ;  /* 0xffffffff02007810 */ /* 0x000fd60007ffe0ff */
[----:B------:R-:W-:Y:S05]  /*0870*/  @P0 BRA `(.L_x_1128) ;  /* 0x0000006000000947 */ /* 0x000fea0003800000 */
[----:B------:R-:W-:Y:S01]  /*0880*/  ISETP.NE.AND P0, PT, R8, 0x1, PT ;  /* 0x000000010800780c */ /* 0x000fe20003f05270 */
[----:B------:R-:W-:-:S12]  /*0890*/  IMAD.MOV R0, RZ, RZ, -R2 ;  /* 0x000000ffff007224 */ /* 0x000fd800078e0a02 */
[----:B------:R-:W-:-:S05]  /*08a0*/  @P0 IMAD.HI.U32 R2, R0, c[0x0][0x330], RZ ;  /* 0x0000cc0000020a27 */ /* 0x000fca00078e00ff */
[----:B------:R-:W-:-:S04]  /*08b0*/  @P0 SHF.R.U32.HI R0, RZ, c[0x0][0x334], R2 ;  /* 0x0000cd00ff000a19 */ /* 0x000fc80000011602 */
[----:B------:R-:W-:Y:S01]  /*08c0*/  LOP3.LUT R0, RZ, R0, RZ, 0x33, !PT ;  /* 0x00000000ff007212 */ /* 0x000fe200078e33ff */
[----:B------:R-:W-:Y:S05]  /*08d0*/  BRA `(.L_x_1129) ;  /* 0x0000003000007947 */ /* 0x000fea0003800000 */
.L_x_1128:
[----:B------:R-:W-:-:S13]  /*08e0*/  ISETP.NE.AND P0, PT, R8, 0x1, PT ;  /* 0x000000010800780c */ /* 0x000fda0003f05270 */
[----:B------:R-:W-:-:S05]  /*08f0*/  @P0 IMAD.HI.U32 R2, R0, c[0x0][0x330], RZ ;  /* 0x0000cc0000020a27 */ /* 0x000fca00078e00ff */
[----:B------:R-:W-:-:S05]  /*0900*/  @P0 SHF.R.U32.HI R0, RZ, c[0x0][0x334], R2 ;  /* 0x0000cd00ff000a19 */ /* 0x000fca0000011602 */
.L_x_1129:
[----:B------:R-:W-:-:S05]  /*0910*/  IMAD R0, R0, R8, c[0x0][0x32c] ;  /* 0x0000cb0000007624 */ /* 0x000fca00078e0208 */
[----:B------:R-:W-:Y:S02]  /*0920*/  IMNMX R6, R6, R0, PT ;  /* 0x0000000006067217 */ /* 0x000fe40003800200 */
.L_x_1127:
[----:B------:R-:W-:-:S04]  /*0930*/  @P1 IMAD.HI.U32 R2, R164, c[0x0][0x2c8], RZ ;  /* 0x0000b200a4021a27 */ /* 0x000fc800078e00ff */
[----:B------:R-:W-:Y:S01]  /*0940*/  IMAD.MOV.U32 R0, RZ, RZ, R164 ;  /* 0x000000ffff007224 */ /* 0x000fe200078e00a4 */
[----:B------:R-:W-:-:S04]  /*0950*/  @P1 SHF.R.U32.HI R0, RZ, c[0x0][0x2cc], R2 ;  /* 0x0000b300ff001a19 */ /* 0x000fc80000011602 */
[----:B------:R-:W-:-:S04]  /*0960*/  IADD3 R0, R0, R5, -R19 ;  /* 0x0000000500007210 */ /* 0x000fc80007ffe813 */
[----:B------:R-:W-:Y:S01]  /*0970*/  IADD3 R3, R0, -c[0x0][0x324], RZ ;  /* 0x8000c90000037a10 */ /* 0x000fe20007ffe0ff */
[----:B------:R-:W-:Y:S05]  /*0980*/  @!P2 BRA `(.L_x_1130) ;  /* 0x000000d00000a947 */ /* 0x000fea0003800000 */
[----:B------:R-:W-:-:S13]  /*0990*/  ISETP.GT.AND P0, PT, R0, -0x1, PT ;  /* 0xffffffff0000780c */ /* 0x000fda0003f04270 */
[----:B------:R-:W-:Y:S05]  /*09a0*/  @P0 BRA `(.L_x_1131) ;  /* 0x0000006000000947 */ /* 0x000fea0003800000 */
[----:B------:R-:W-:Y:S02]  /*09b0*/  ISETP.NE.AND P0, PT, R8, 0x1, PT ;  /* 0x000000010800780c */ /* 0x000fe40003f05270 */
[----:B------:R-:W-:-:S11]  /*09c0*/  LOP3.LUT R0, RZ, R0, RZ, 0x33, !PT ;  /* 0x00000000ff007212 */ /* 0x000fd600078e33ff */
[----:B------:R-:W-:-:S05]  /*09d0*/  @P0 IMAD.HI.U32 R2, R0, c[0x0][0x330], RZ ;  /* 0x0000cc0000020a27 */ /* 0x000fca00078e00ff */
[----:B------:R-:W-:-:S04]  /*09e0*/  @P0 SHF.R.U32.HI R0, RZ, c[0x0][0x334], R2 ;  /* 0x0000cd00ff000a19 */ /* 0x000fc80000011602 */
[----:B------:R-:W-:Y:S01]  /*09f0*/  LOP3.LUT R0, RZ, R0, RZ, 0x33, !PT ;  /* 0x00000000ff007212 */ /* 0x000fe200078e33ff */
[----:B------:R-:W-:Y:S05]  /*0a00*/  BRA `(.L_x_1132) ;  /* 0x0000003000007947 */ /* 0x000fea0003800000 */
.L_x_1131:
[----:B------:R-:W-:-:S13]  /*0a10*/  ISETP.NE.AND P0, PT, R8, 0x1, PT ;  /* 0x000000010800780c */ /* 0x000fda0003f05270 */
[----:B------:R-:W-:-:S05]  /*0a20*/  @P0 IMAD.HI.U32 R2, R0, c[0x0][0x330], RZ ;  /* 0x0000cc0000020a27 */ /* 0x000fca00078e00ff */
[----:B------:R-:W-:-:S05]  /*0a30*/  @P0 SHF.R.U32.HI R0, RZ, c[0x0][0x334], R2 ;  /* 0x0000cd00ff000a19 */ /* 0x000fca0000011602 */
.L_x_1132:
[----:B------:R-:W-:-:S05]  /*0a40*/  IMAD R0, R0, c[0x0][0x32c], RZ ;  /* 0x0000cb0000007a24 */ /* 0x000fca00078e02ff */
[----:B------:R-:W-:-:S04]  /*0a50*/  IMNMX R3, R3, R0, !PT ;  /* 0x0000000003037217 */ /* 0x000fc80007800200 */
.L_x_1130:
[----:B------:R-:W-:Y:S01]  /*0a60*/  IADD3 R2, R6, 0x2f, RZ ;  /* 0x0000002f06027810 */ /* 0x000fe20007ffe0ff */
[----:B------:R-:W-:-:S04]  /*0a70*/  IMAD.HI R0, R3, 0x2aaaaaab, RZ ;  /* 0x2aaaaaab03007827 */ /* 0x000fc800078e02ff */
[----:B------:R-:W-:Y:S01]  /*0a80*/  IMAD.HI R3, R2, 0x2aaaaaab, RZ ;  /* 0x2aaaaaab02037827 */ /* 0x000fe200078e02ff */
[----:B------:R-:W-:-:S04]  /*0a90*/  SHF.R.U32.HI R2, RZ, 0x1f, R0 ;  /* 0x0000001fff027819 */ /* 0x000fc80000011600 */
[----:B------:R-:W-:Y:S02]  /*0aa0*/  SHF.R.U32.HI R6, RZ, 0x1f, R3 ;  /* 0x0000001fff067819 */ /* 0x000fe40000011603 */
[----:B------:R-:W-:Y:S02]  /*0ab0*/  LEA.HI.SX32 R0, R0, R2, 0x1d ;  /* 0x0000000200007211 */ /* 0x000fe400078feaff */
[----:B------:R-:W-:Y:S02]  /*0ac0*/  LEA.HI.SX32 R3, R3, R6, 0x1d ;  /* 0x0000000603037211 */ /* 0x000fe400078feaff */
[----:B------:R-:W-:Y:S02]  /*0ad0*/  IMNMX R2, RZ, R0, !PT ;  /* 0x00000000ff027217 */ /* 0x000fe40007800200 */
[----:B------:R-:W-:-:S03]  /*0ae0*/  IMNMX R0, R7, R3, PT ;  /* 0x0000000307007217 */ /* 0x000fc60003800200 */
[--C-:B------:R-:W-:Y:S02]  /*0af0*/  IMAD R2, R2, 0x30, -R10.reuse ;  /* 0x0000003002027824 */ /* 0x100fe400078e0a0a */
[----:B------:R-:W-:-:S03]  /*0b00*/  IMAD R0, R0, 0x30, -R10 ;  /* 0x0000003000007824 */ /* 0x000fc600078e0a0a */
[----:B------:R-:W-:Y:S02]  /*0b10*/  IMNMX R2, RZ, R2, !PT ;  /* 0x00000002ff027217 */ /* 0x000fe40007800200 */
        /* <DEDUP_REMOVED lines=11> */
[----:B------:R-:W-:Y:S02]  /*0bd0*/  ISETP.NE.U32.AND P0, PT, RZ, c[0x0][0x340], PT ;  /* 0x0000d000ff007a0c */ /* 0x000fe40003f05070 */
[----:B------:R-:W-:Y:S01]  /*0be0*/  SHF.R.S32.HI R26, RZ, 0x1f, R166 ;  /* 0x0000001fff1a7819 */ /* 0x000fe200000114a6 */
[----:B-1----:R-:W-:Y:S01]  /*0bf0*/  IMAD R5, R31, c[0x0][0x240], RZ ;  /* 0x000090001f057a24 */ /* 0x002fe200078e02ff */
[----:B------:R-:W-:Y:S01]  /*0c00*/  ISETP.NE.AND.EX P2, PT, RZ, c[0x0][0x344], PT, P0 ;  /* 0x0000d100ff007a0c */ /* 0x000fe20003f45300 */
[----:B------:R-:W-:Y:S02]  /*0c10*/  UMOV UR9, 0x30 ;  /* 0x0000003000097882 */ /* 0x000fe40000000000 */
[----:B------:R-:W-:-:S10]  /*0c20*/  ULDC.64 UR4, c[0x0][0x238] ;  /* 0x00008e0000047ab9 */ /* 0x000fd40000000a00 */
[----:B------:R-:W-:-:S05]  /*0c30*/  @P2 IMAD.WIDE R2, R29, R12, c[0x0][0x340] ;  /* 0x0000d0001d022625 */ /* 0x000fca00078e020c */
[----:B------:R1:W2:Y:S01]  /*0c40*/  @P2 LDG.E R14, [R2.64] ;  /* 0x0000000e020e2981 */ /* 0x0002a2000c1e1900 */
[----:B------:R-:W-:Y:S01]  /*0c50*/  LEA.HI R43, R26, R166, RZ, 0x3 ;  /* 0x000000a61a2b7211 */ /* 0x000fe200078f18ff */
[----:B------:R-:W-:Y:S01]  /*0c60*/  IMAD R5, R30, c[0x0][0x244], R5 ;  /* 0x000091001e057a24 */ /* 0x000fe200078e0205 */
[----:B------:R-:W-:Y:S01]  /*0c70*/  SHF.R.S32.HI R12, RZ, 0x1f, R29 ;  /* 0x0000001fff0c7819 */ /* 0x000fe2000001141d */
[----:B------:R-:W-:Y:S01]  /*0c80*/  UIMAD.WIDE.U32 UR10, UR9, UR4, URZ ;  /* 0x00000004090a72a5 */ /* 0x000fe2000f8e003f */
[----:B------:R-:W-:Y:S01]  /*0c90*/  LOP3.LUT R0, R43, 0xfffffff8, RZ, 0xc0, !PT ;  /* 0xfffffff82b007812 */ /* 0x000fe200078ec0ff */
[----:B------:R-:W-:Y:S01]  /*0ca0*/  UIMAD UR7, UR9, UR5, URZ ;  /* 0x00000005090772a4 */ /* 0x000fe2000f8e023f */
[----:B------:R-:W-:Y:S01]  /*0cb0*/  SEL R28, R12, RZ, !P3 ;  /* 0x000000ff0c1c7207 */ /* 0x000fe20005800000 */
[----:B------:R-:W-:Y:S01]  /*0cc0*/  IMAD.IADD R156, R13, 0x1, R11 ;  /* 0x000000010d9c7824 */ /* 0x000fe200078e020b */
[----:B------:R-:W-:Y:S01]  /*0cd0*/  SEL R27, R29, RZ, !P3 ;  /* 0x000000ff1d1b7207 */ /* 0x000fe20005800000 */
[----:B------:R-:W-:Y:S01]  /*0ce0*/  IMAD.IADD R0, R166, 0x1, -R0 ;  /* 0x00000001a6007824 */ /* 0x000fe200078e0a00 */
[----:B------:R-:W-:Y:S01]  /*0cf0*/  UIADD3 UR7, UR11, UR7, URZ ;  /* 0x000000070b077290 */ /* 0x000fe2000fffe03f */
[----:B------:R-:W-:Y:S01]  /*0d00*/  IADD3 R46, R6, -0x1, RZ ;  /* 0xffffffff062e7810 */ /* 0x000fe20007ffe0ff */
[----:B------:R-:W-:Y:S01]  /*0d10*/  IMAD R20, R31, c[0x0][0x260], RZ ;  /* 0x000098001f147a24 */ /* 0x000fe200078e02ff */
[----:B------:R-:W-:Y:S01]  /*0d20*/  SHF.R.S32.HI R43, RZ, 0x3, R43 ;  /* 0x00000003ff2b7819 */ /* 0x000fe2000001142b */
[----:B------:R-:W-:Y:S01]  /*0d30*/  IMAD.SHL.U32 R24, R0, 0x8, RZ ;  /* 0x0000000800187824 */ /* 0x000fe200078e00ff */
[----:B------:R-:W-:Y:S01]  /*0d40*/  SHF.R.S32.HI R8, RZ, 0x1f, R46 ;  /* 0x0000001fff087819 */ /* 0x000fe2000001142e */
[----:B------:R-:W-:Y:S01]  /*0d50*/  IMAD R7, R46, -0x30, R4 ;  /* 0xffffffd02e077824 */ /* 0x000fe200078e0204 */
[----:B------:R-:W-:Y:S01]  /*0d60*/  SHF.R.S32.HI R23, RZ, 0x1f, R43 ;  /* 0x0000001fff177819 */ /* 0x000fe2000001142b */
[----:B------:R-:W-:Y:S01]  /*0d70*/  IMAD.SHL.U32 R38, R0, 0x4, RZ ;  /* 0x0000000400267824 */ /* 0x000fe200078e00ff */
[----:B------:R-:W-:Y:S01]  /*0d80*/  SHF.R.S32.HI R25, RZ, 0x1f, R24 ;  /* 0x0000001fff197819 */ /* 0x000fe20000011418 */
[C---:B------:R-:W-:Y:S01]  /*0d90*/  IMAD R20, R30.reuse, c[0x0][0x264], R20 ;  /* 0x000099001e147a24 */ /* 0x040fe200078e0214 */
[----:B------:R-:W-:Y:S01]  /*0da0*/  IADD3 R140, P0, R43, R15, RZ ;  /* 0x0000000f2b8c7210 */ /* 0x000fe20007f1e0ff */
[----:B------:R-:W-:Y:S01]  /*0db0*/  IMAD R16, R23, c[0x0][0x280], RZ ;  /* 0x0000a00017107a24 */ /* 0x000fe200078e02ff */
[----:B------:R-:W-:Y:S01]  /*0dc0*/  SHF.R.S32.HI R39, RZ, 0x1f, R38 ;  /* 0x0000001fff277819 */ /* 0x000fe20000011426 */
[----:B-1----:R-:W-:Y:S01]  /*0dd0*/  IMAD.WIDE.U32 R2, R30, c[0x0][0x240], R24 ;  /* 0x000090001e027a25 */ /* 0x002fe200078e0018 */
[----:B------:R-:W-:Y:S01]  /*0de0*/  LEA.HI.X.SX32 R141, R15, R23, 0x1, P0 ;  /* 0x000000170f8d7211 */ /* 0x000fe200000f0eff */
[----:B------:R-:W-:Y:S01]  /*0df0*/  USHF.L.U32 UR8, UR4, 0x5, URZ ;  /* 0x0000000504087899 */ /* 0x000fe2000800063f */
[----:B------:R-:W-:Y:S01]  /*0e00*/  IADD3 R37, R38, 0x40, RZ ;  /* 0x0000004026257810 */ /* 0x000fe20007ffe0ff */
[----:B------:R-:W-:Y:S01]  /*0e10*/  IMAD.IADD R3, R3, 0x1, R5 ;  /* 0x0000000103037824 */ /* 0x000fe200078e0205 */
[----:B------:R-:W-:Y:S01]  /*0e20*/  UMOV UR6, 0x5 ;  /* 0x0000000500067882 */ /* 0x000fe20000000000 */
[----:B------:R-:W-:Y:S01]  /*0e30*/  IMAD R5, R28, c[0x0][0x248], RZ ;  /* 0x000092001c057a24 */ /* 0x000fe200078e02ff */
[----:B------:R-:W-:Y:S01]  /*0e40*/  USHF.L.U64.HI UR12, UR4, UR6, UR5 ;  /* 0x00000006040c7299 */ /* 0x000fe20008010205 */
[C---:B------:R-:W-:Y:S01]  /*0e50*/  IMAD.WIDE.U32 R2, R27.reuse, c[0x0][0x248], R2 ;  /* 0x000092001b027a25 */ /* 0x040fe200078e0002 */
[C---:B------:R-:W-:Y:S01]  /*0e60*/  IADD3 R107, R24.reuse, 0x80, RZ ;  /* 0x00000080186b7810 */ /* 0x040fe20007ffe0ff */
[----:B------:R-:W-:Y:S01]  /*0e70*/  ULDC.64 UR4, c[0x0][0x290] ;  /* 0x0000a40000047ab9 */ /* 0x000fe20000000a00 */
[----:B------:R-:W-:Y:S01]  /*0e80*/  IADD3 R106, R24, 0xc0, RZ ;  /* 0x000000c0186a7810 */ /* 0x000fe20007ffe0ff */
[----:B------:R-:W-:Y:S01]  /*0e90*/  IMAD R6, R27, c[0x0][0x24c], R5 ;  /* 0x000093001b067a24 */ /* 0x000fe200078e0205 */
[----:B------:R-:W-:Y:S01]  /*0ea0*/  ISETP.GE.AND P6, PT, R107, c[0x0][0x1d4], PT ;  /* 0x000075006b007a0c */ /* 0x000fe20003fc6270 */
[----:B------:R-:W-:Y:S01]  /*0eb0*/  IMAD R5, R46, UR7, RZ ;  /* 0x000000072e057c24 */ /* 0x000fe2000f8e02ff */
[----:B------:R-:W-:Y:S01]  /*0ec0*/  ISETP.GE.AND P5, PT, R106, c[0x0][0x1d4], PT ;  /* 0x000075006a007a0c */ /* 0x000fe20003fa6270 */
[----:B------:R-:W-:Y:S01]  /*0ed0*/  IMAD.IADD R3, R3, 0x1, R6 ;  /* 0x0000000103037824 */ /* 0x000fe200078e0206 */
[----:B------:R-:W-:Y:S01]  /*0ee0*/  IADD3 R159, R43, 0x20, RZ ;  /* 0x000000202b9f7810 */ /* 0x000fe20007ffe0ff */
[----:B------:R-:W-:Y:S01]  /*0ef0*/  IMAD R13, R8, UR10, R5 ;  /* 0x0000000a080d7c24 */ /* 0x000fe2000f8e0205 */
[----:B------:R-:W-:Y:S01]  /*0f00*/  IMNMX R5, R7, 0x30, PT ;  /* 0x0000003007057817 */ /* 0x000fe20003800200 */
[----:B------:R-:W-:Y:S01]  /*0f10*/  IMAD R6, R141, c[0x0][0x238], RZ ;  /* 0x00008e008d067a24 */ /* 0x000fe200078e02ff */
[----:B------:R-:W-:Y:S01]  /*0f20*/  UIMAD.WIDE.U32 UR18, UR9, UR4, URZ ;  /* 0x00000004091272a5 */ /* 0x000fe2000f8e003f */
[C---:B------:R-:W-:Y:S01]  /*0f30*/  IMAD.WIDE.U32 R144, R140.reuse, c[0x0][0x238], R2 ;  /* 0x00008e008c907a25 */ /* 0x040fe200078e0002 */
[----:B------:R-:W-:Y:S01]  /*0f40*/  UIMAD UR9, UR9, UR5, URZ ;  /* 0x00000005090972a4 */ /* 0x000fe2000f8e023f */
[----:B------:R-:W-:Y:S01]  /*0f50*/  P2R R139, PR, RZ, 0x40 ;  /* 0x00000040ff8b7803 */ /* 0x000fe20000000000 */
[----:B------:R-:W-:Y:S01]  /*0f60*/  USHF.L.U64.HI UR13, UR4, UR6, UR5 ;  /* 0x00000006040d7299 */ /* 0x000fe20008010205 */
[----:B------:R-:W-:Y:S01]  /*0f70*/  IMAD.IADD R5, R5, 0x1, -R43 ;  /* 0x0000000105057824 */ /* 0x000fe200078e0a2b */
[----:B------:R-:W-:Y:S01]  /*0f80*/  USHF.L.U32 UR16, UR4, 0x5, URZ ;  /* 0x0000000504107899 */ /* 0x000fe2000800063f */
[----:B------:R-:W-:Y:S01]  /*0f90*/  IMAD R10, R140, c[0x0][0x23c], R6 ;  /* 0x00008f008c0a7a24 */ /* 0x000fe200078e0206 */
[----:B------:R-:W-:Y:S01]  /*0fa0*/  P2R R138, PR, RZ, 0x20 ;  /* 0x00000020ff8a7803 */ /* 0x000fe20000000000 */
[----:B------:R-:W-:Y:S01]  /*0fb0*/  IMAD.MOV.U32 R142, RZ, RZ, R144 ;  /* 0x000000ffff8e7224 */ /* 0x000fe200078e0090 */
[----:B------:R-:W-:Y:S01]  /*0fc0*/  ISETP.GE.AND P0, PT, R5, 0x1, PT ;  /* 0x000000010500780c */ /* 0x000fe20003f06270 */
[----:B------:R-:W-:Y:S01]  /*0fd0*/  IMAD.IADD R143, R145, 0x1, R10 ;  /* 0x00000001918f7824 */ /* 0x000fe200078e020a */
[----:B------:R-:W-:Y:S01]  /*0fe0*/  ISETP.GT.AND P3, PT, R5, 0x20, PT ;  /* 0x000000200500780c */ /* 0x000fe20003f64270 */
[C---:B------:R-:W-:Y:S01]  /*0ff0*/  IMAD R16, R43.reuse, c[0x0][0x284], R16 ;  /* 0x0000a1002b107a24 */ /* 0x040fe200078e0210 */
[----:B------:R-:W-:Y:S01]  /*1000*/  ULDC.64 UR4, c[0x0][0x280] ;  /* 0x0000a00000047ab9 */ /* 0x000fe20000000a00 */
[C---:B------:R-:W-:Y:S01]  /*1010*/  IMAD.WIDE.U32 R8, R43.reuse, c[0x0][0x280], R38 ;  /* 0x0000a0002b087a25 */ /* 0x040fe200078e0026 */
[----:B------:R-:W-:Y:S01]  /*1020*/  USHF.L.U64.HI UR6, UR4, UR6, UR5 ;  /* 0x0000000604067299 */ /* 0x000fe20008010205 */
[C---:B------:R-:W-:Y:S01]  /*1030*/  IADD3 R114, -R43.reuse, 0x30, RZ ;  /* 0x000000302b727810 */ /* 0x040fe20007ffe1ff */
[----:B------:R-:W-:Y:S01]  /*1040*/  UIMAD.WIDE.U32 UR20, UR4, 0x30, URZ ;  /* 0x00000030041478a5 */ /* 0x000fe2000f8e003f */
[----:B------:R-:W-:Y:S01]  /*1050*/  IMAD.WIDE.U32 R10, R43, c[0x0][0x280], R24 ;  /* 0x0000a0002b0a7a25 */ /* 0x000fe200078e0018 */
[----:B------:R-:W-:Y:S01]  /*1060*/  UIMAD UR5, UR5, 0x30, URZ ;  /* 0x00000030050578a4 */ /* 0x000fe2000f8e023f */
[----:B------:R-:W-:Y:S01]  /*1070*/  IADD3 R41, R38, 0x20, RZ ;  /* 0x0000002026297810 */ /* 0x000fe20007ffe0ff */
[----:B------:R-:W-:Y:S01]  /*1080*/  USHF.L.U32 UR17, UR4, 0x5, URZ ;  /* 0x0000000504117899 */ /* 0x000fe2000800063f */
[----:B------:R-:W-:Y:S01]  /*1090*/  IMAD.WIDE.U32 R2, R46, UR10, R142 ;  /* 0x0000000a2e027c25 */ /* 0x000fe2000f8e008e */
[----:B------:R-:W-:Y:S01]  /*10a0*/  IADD3 R40, R38, 0x60, RZ ;  /* 0x0000006026287810 */ /* 0x000fe20007ffe0ff */
[----:B------:R-:W-:-:S02]  /*10b0*/  UIADD3 UR9, UR19, UR9, URZ ;  /* 0x0000000913097290 */ /* 0x000fc4000fffe03f */
[----:B------:R-:W-:Y:S01]  /*10c0*/  IMAD.WIDE.U32 R6, R30, c[0x0][0x260], R24 ;  /* 0x000098001e067a25 */ /* 0x000fe200078e0018 */
[----:B------:R-:W-:Y:S02]  /*10d0*/  UIADD3 UR5, UR21, UR5, URZ ;  /* 0x0000000515057290 */ /* 0x000fe4000fffe03f */
[----:B------:R-:W-:Y:S01]  /*10e0*/  ULDC.U8 UR4, c[0x0][0x298] ;  /* 0x0000a60000047ab9 */ /* 0x000fe20000000000 */
[----:B------:R-:W-:Y:S02]  /*10f0*/  IMAD.IADD R19, R9, 0x1, R16 ;  /* 0x0000000109137824 */ /* 0x000fe400078e0210 */
[----:B------:R-:W-:Y:S02]  /*1100*/  IMAD.IADD R17, R16, 0x1, R11 ;  /* 0x0000000110117824 */ /* 0x000fe400078e020b */
[----:B------:R-:W-:Y:S01]  /*1110*/  IMAD.MOV.U32 R18, RZ, RZ, R8 ;  /* 0x000000ffff127224 */ /* 0x000fe200078e0008 */
[----:B------:R-:W-:Y:S01]  /*1120*/  @P0 LEA R8, P1, R2, c[0x0][0x220], 0x1 ;  /* 0x0000880002080a11 */ /* 0x000fe200078208ff */
[----:B------:R-:W-:-:S02]  /*1130*/  IMAD.IADD R5, R3, 0x1, R13 ;  /* 0x0000000103057824 */ /* 0x000fc400078e020d */
[----:B------:R-:W-:Y:S02]  /*1140*/  IMAD.MOV.U32 R16, RZ, RZ, R10 ;  /* 0x000000ffff107224 */ /* 0x000fe400078e000a */
[----:B------:R-:W-:Y:S01]  /*1150*/  IMAD.IADD R21, R7, 0x1, R20 ;  /* 0x0000000107157824 */ /* 0x000fe200078e0214 */
[----:B------:R-:W-:Y:S01]  /*1160*/  @P0 LEA.HI.X R9, R2, c[0x0][0x224], R5, 0x1, P1 ;  /* 0x0000890002090a11 */ /* 0x000fe200008f0c05 */
[----:B------:R-:W-:Y:S01]  /*1170*/  IMAD.IADD R36, R38, 0x1, R37 ;  /* 0x0000000126247824 */ /* 0x000fe200078e0225 */
[----:B------:R-:W-:Y:S01]  /*1180*/  LEA.HI R7, R26, R166, RZ, 0x6 ;  /* 0x000000a61a077211 */ /* 0x000fe200078f30ff */
[----:B------:R-:W-:Y:S01]  /*1190*/  IMAD.MOV.U32 R20, RZ, RZ, R6 ;  /* 0x000000ffff147224 */ /* 0x000fe200078e0006 */
[----:B------:R-:W-:Y:S01]  /*11a0*/  @P3 IADD3 R6, P4, R2, UR8, RZ ;  /* 0x0000000802063c10 */ /* 0x000fe2000ff9e0ff */
[----:B------:R-:W-:Y:S01]  /*11b0*/  IMAD.SHL.U32 R2, R43, 0x40, RZ ;  /* 0x000000402b027824 */ /* 0x000fe200078e00ff */
[----:B------:R-:W-:Y:S01]  /*11c0*/  ISETP.GE.AND P1, PT, R24, c[0x0][0x27c], PT ;  /* 0x00009f0018007a0c */ /* 0x000fe20003f26270 */
[----:B------:R-:W-:-:S02]  /*11d0*/  IMAD.SHL.U32 R7, R7, 0x8, RZ ;  /* 0x0000000807077824 */ /* 0x000fc400078e00ff */
[----:B------:R-:W-:Y:S01]  /*11e0*/  IMAD R3, R23, c[0x0][0x290], RZ ;  /* 0x0000a40017037a24 */ /* 0x000fe200078e02ff */
[----:B------:R-:W-:Y:S01]  /*11f0*/  LOP3.LUT R119, R2, 0x1c0, RZ, 0xc0, !PT ;  /* 0x000001c002777812 */ /* 0x000fe200078ec0ff */
[----:B------:R-:W-:Y:S01]  /*1200*/  IMAD.WIDE.U32 R120, R27, c[0x0][0x268], R20 ;  /* 0x00009a001b787a25 */ /* 0x000fe200078e0014 */
[----:B------:R-:W-:Y:S02]  /*1210*/  SEL R2, RZ, c[0x0][0x27c], !P1 ;  /* 0x00009f00ff027a07 */ /* 0x000fe40004800000 */
[----:B------:R-:W-:Y:S01]  /*1220*/  LOP3.LUT R7, R7, 0xfffffe00, RZ, 0xc0, !PT ;  /* 0xfffffe0007077812 */ /* 0x000fe200078ec0ff */
[----:B------:R-:W-:Y:S01]  /*1230*/  IMAD R3, R43, c[0x0][0x294], R3 ;  /* 0x0000a5002b037a24 */ /* 0x000fe200078e0203 */
[----:B------:R-:W-:Y:S01]  /*1240*/  LOP3.LUT R87, R119, 0x38, R24, 0xf8, !PT ;  /* 0x0000003877577812 */ /* 0x000fe200078ef818 */
[----:B------:R-:W-:Y:S01]  /*1250*/  IMAD.IADD R2, R24, 0x1, R2 ;  /* 0x0000000118027824 */ /* 0x000fe200078e0202 */
[----:B------:R-:W-:Y:S01]  /*1260*/  SHF.R.U32.HI R158, RZ, 0x3, R119 ;  /* 0x00000003ff9e7819 */ /* 0x000fe20000011677 */
[----:B------:R-:W-:Y:S01]  /*1270*/  IMAD.WIDE.U32 R124, R22, c[0x0][0x280], R16 ;  /* 0x0000a000167c7a25 */ /* 0x000fe200078e0010 */
[----:B------:R-:W-:-:S02]  /*1280*/  @P3 IADD3.X R23, R5, UR12, RZ, P4, !PT ;  /* 0x0000000c05173c10 */ /* 0x000fc4000a7fe4ff */
[----:B------:R-:W-:Y:S01]  /*1290*/  LOP3.LUT R87, R7, R87, R158, 0xf6, !PT ;  /* 0x0000005707577212 */ /* 0x000fe200078ef69e */
[----:B------:R-:W-:Y:S01]  /*12a0*/  IMAD.WIDE.U32 R128, R22, c[0x0][0x280], R18 ;  /* 0x0000a00016807a25 */ /* 0x000fe200078e0012 */
[----:B------:R-:W-:Y:S02]  /*12b0*/  SHF.R.S32.HI R5, RZ, 0x1f, R2 ;  /* 0x0000001fff057819 */ /* 0x000fe40000011402 */
[----:B------:R-:W-:Y:S01]  /*12c0*/  SHF.L.U32 R87, R87, 0x1, RZ ;  /* 0x0000000157577819 */ /* 0x000fe200000006ff */
[----:B------:R-:W-:Y:S01]  /*12d0*/  IMAD.WIDE.U32 R162, R30, c[0x0][0x1e8], RZ ;  /* 0x00007a001ea27a25 */ /* 0x000fe200078e00ff */
[----:B------:R-:W-:-:S03]  /*12e0*/  LEA.HI R26, R5, R2, RZ, 0x6 ;  /* 0x00000002051a7211 */ /* 0x000fc600078f30ff */
[----:B------:R-:W-:-:S04]  /*12f0*/  IMAD.WIDE.U32 R160, R30, c[0x0][0x210], RZ ;  /* 0x000084001ea07a25 */ /* 0x000fc800078e00ff */
[----:B------:R-:W-:Y:S02]  /*1300*/  IMAD.MOV.U32 R168, RZ, RZ, c[0x0][0x2b8] ;  /* 0x0000ae00ffa87624 */ /* 0x000fe400078e00ff */
[----:B------:R-:W-:Y:S02]  /*1310*/  IMAD.MOV.U32 R165, RZ, RZ, c[0x0][0x27c] ;  /* 0x00009f00ffa57624 */ /* 0x000fe400078e00ff */
[----:B------:R-:W-:Y:S02]  /*1320*/  IMAD.MOV.U32 R86, RZ, RZ, c[0x0][0x27c] ;  /* 0x00009f00ff567624 */ /* 0x000fe400078e00ff */
[----:B------:R-:W-:Y:S02]  /*1330*/  IMAD R0, R0, 0x20, R43 ;  /* 0x0000002000007824 */ /* 0x000fe400078e022b */
[----:B------:R-:W-:Y:S01]  /*1340*/  IMAD.SHL.U32 R86, R86, 0x2, RZ ;  /* 0x0000000256567824 */ /* 0x000fe200078e00ff */
[--C-:B--2---:R-:W-:Y:S01]  /*1350*/  @P2 SHF.R.S32.HI R11, RZ, 0x1f, R14.reuse ;  /* 0x0000001fff0b2819 */ /* 0x104fe2000001140e */
[----:B------:R-:W-:-:S02]  /*1360*/  @P2 IMAD.MOV.U32 R10, RZ, RZ, R14 ;  /* 0x000000ffff0a2224 */ /* 0x000fc400078e000e */
[----:B------:R-:W-:Y:S01]  /*1370*/  @!P2 IMAD.MOV.U32 R10, RZ, RZ, R29 ;  /* 0x000000ffff0aa224 */ /* 0x000fe200078e001d */
[----:B------:R-:W-:Y:S01]  /*1380*/  P2R R29, PR, RZ, 0x2 ;  /* 0x00000002ff1d7803 */ /* 0x000fe20000000000 */
[----:B------:R-:W-:Y:S01]  /*1390*/  @!P2 IMAD.MOV.U32 R11, RZ, RZ, R12 ;  /* 0x000000ffff0ba224 */ /* 0x000fe200078e000c */
[----:B------:R-:W-:Y:S01]  /*13a0*/  ISETP.GE.AND P2, PT, R24, c[0x0][0x1d4], PT ;  /* 0x0000750018007a0c */ /* 0x000fe20003f46270 */
[----:B------:R-:W-:-:S03]  /*13b0*/  IMAD.WIDE.U32 R14, R43, c[0x0][0x290], R38 ;  /* 0x0000a4002b0e7a25 */ /* 0x000fc600078e0026 */
[----:B------:R-:W-:Y:S01]  /*13c0*/  P2R R117, PR, RZ, 0x4 ;  /* 0x00000004ff757803 */ /* 0x000fe20000000000 */
[----:B------:R-:W-:Y:S01]  /*13d0*/  IMAD.WIDE.U32 R12, R43, c[0x0][0x290], R24 ;  /* 0x0000a4002b0c7a25 */ /* 0x000fe200078e0018 */
[----:B------:R-:W-:Y:S02]  /*13e0*/  ISETP.GE.AND P2, PT, R36, c[0x0][0x1d4], PT ;  /* 0x0000750024007a0c */ /* 0x000fe40003f46270 */
[----:B------:R-:W-:Y:S01]  /*13f0*/  ISETP.NE.AND P1, PT, R117, RZ, PT ;  /* 0x000000ff7500720c */ /* 0x000fe20003f25270 */
[----:B------:R-:W-:Y:S01]  /*1400*/  IMAD.IADD R15, R15, 0x1, R3 ;  /* 0x000000010f0f7824 */ /* 0x000fe200078e0203 */
[----:B------:R-:W-:Y:S01]  /*1410*/  P2R R137, PR, RZ, 0x4 ;  /* 0x00000004ff897803 */ /* 0x000fe20000000000 */
[----:B------:R-:W-:Y:S01]  /*1420*/  IMAD.IADD R13, R3, 0x1, R13 ;  /* 0x00000001030d7824 */ /* 0x000fe200078e020d */
[----:B------:R-:W-:Y:S01]  /*1430*/  LEA.HI R3, R5, R2, RZ, 0x3 ;  /* 0x0000000205037211 */ /* 0x000fe200078f18ff */
[----:B------:R-:W-:Y:S01]  /*1440*/  IMAD R5, R28, c[0x0][0x268], RZ ;  /* 0x00009a001c057a24 */ /* 0x000fe200078e02ff */
[----:B------:R-:W-:Y:S01]  /*1450*/  ISETP.NE.AND P4, PT, R137, RZ, PT ;  /* 0x000000ff8900720c */ /* 0x000fe20003f85270 */
[----:B------:R-:W-:Y:S01]  /*1460*/  IMAD.WIDE.U32 R122, R22, c[0x0][0x290], R12 ;  /* 0x0000a400167a7a25 */ /* 0x000fe200078e000c */
[----:B------:R-:W-:-:S02]  /*1470*/  SHF.R.S32.HI R2, RZ, 0x1f, R22 ;  /* 0x0000001fff027819 */ /* 0x000fc40000011416 */
[----:B------:R-:W-:Y:S01]  /*1480*/  ISETP.GE.AND P2, PT, R36, c[0x0][0x27c], PT ;  /* 0x00009f0024007a0c */ /* 0x000fe20003f46270 */
[----:B------:R-:W-:Y:S01]  /*1490*/  IMAD R130, R27, c[0x0][0x26c], R5 ;  /* 0x00009b001b827a24 */ /* 0x000fe200078e0205 */
[----:B------:R-:W-:Y:S01]  /*14a0*/  LOP3.LUT R113, R3, 0xfffffff8, RZ, 0xc0, !PT ;  /* 0xfffffff803717812 */ /* 0x000fe200078ec0ff */
[----:B------:R-:W-:Y:S01]  /*14b0*/  @!PT LDS RZ, [RZ] ;  /* 0x00000000fffff984 */ /* 0x000fe20000000800 */
[----:B------:R-:W-:Y:S01]  /*14c0*/  @!PT LDS RZ, [RZ] ;  /* 0x00000000fffff984 */ /* 0x000fe20000000800 */
[----:B------:R-:W-:Y:S01]  /*14d0*/  @!PT LDS RZ, [RZ] ;  /* 0x00000000fffff984 */ /* 0x000fe20000000800 */
[----:B------:R1:W-:Y:S01]  /*14e0*/  @P0 LDGSTS.E.BYPASS.LTC128B.128 [R87+0xa080], [R8.64], !P1 ;  /* 0x0a08000008570fae */ /* 0x0003e2000c901d4e */
[----:B------:R-:W-:Y:S01]  /*14f0*/  SEL R5, RZ, c[0x0][0x27c], !P2 ;  /* 0x00009f00ff057a07 */ /* 0x000fe20005000000 */
[----:B------:R-:W-:Y:S01]  /*1500*/  IMAD.SHL.U32 R13, R159, 0x40, RZ ;  /* 0x000000409f0d7824 */ /* 0x000fe200078e00ff */
[----:B------:R-:W-:Y:S01]  /*1510*/  SHF.R.S32.HI R84, RZ, 0x3, R3 ;  /* 0x00000003ff547819 */ /* 0x000fe20000011403 */
[----:B------:R-:W-:Y:S01]  /*1520*/  IMAD.WIDE.U32 R126, R22, c[0x0][0x290], R14 ;  /* 0x0000a400167e7a25 */ /* 0x000fe200078e000e */
[----:B------:R-:W-:Y:S01]  /*1530*/  SHF.R.S32.HI R133, RZ, 0x1f, R113 ;  /* 0x0000001fff857819 */ /* 0x000fe20000011471 */
[----:B------:R1:W-:Y:S01]  /*1540*/  @P0 LDGSTS.E.BYPASS.LTC128B.128 [R87+0xb880], [R8.64+0x80], !P4 ;  /* 0x0b88008008570fae */ /* 0x0003e2000e101d4e */
[----:B------:R-:W-:Y:S01]  /*1550*/  LOP3.LUT R118, R13, 0x1c0, RZ, 0xc0, !PT ;  /* 0x000001c00d767812 */ /* 0x000fe200078ec0ff */
[----:B------:R-:W-:-:S02]  /*1560*/  IMAD.IADD R5, R36, 0x1, R5 ;  /* 0x0000000124057824 */ /* 0x000fc400078e0205 */
[----:B------:R1:W-:Y:S01]  /*1570*/  @P0 LDGSTS.E.BYPASS.LTC128B.128 [R87+0xd080], [R8.64+0x100], !P6 ;  /* 0x0d08010008570fae */ /* 0x0003e2000f101d4e */
[----:B------:R-:W-:Y:S01]  /*1580*/  SHF.R.U32.HI R157, RZ, 0x3, R118 ;  /* 0x00000003ff9d7819 */ /* 0x000fe20000011676 */
[----:B------:R-:W-:Y:S01]  /*1590*/  IMAD.WIDE.U32 R146, R10, c[0x0][0x2b0], RZ ;  /* 0x0000ac000a927a25 */ /* 0x000fe200078e00ff */
[----:B------:R-:W-:Y:S01]  /*15a0*/  LOP3.LUT R13, R118, 0x38, R3, 0xf8, !PT ;  /* 0x00000038760d7812 */ /* 0x000fe200078ef803 */
[----:B------:R1:W-:Y:S02]  /*15b0*/  @P0 LDGSTS.E.BYPASS.LTC128B.128 [R87+0xe880], [R8.64+0x180], !P5 ;  /* 0x0e88018008570fae */ /* 0x0003e4000e901d4e */
[----:B------:R-:W-:Y:S01]  /*15c0*/  IMAD.IADD R130, R121, 0x1, R130 ;  /* 0x0000000179827824 */ /* 0x000fe200078e0282 */
[----:B-1----:R-:W-:-:S04]  /*15d0*/  @P3 LEA R8, P0, R6, c[0x0][0x220], 0x1 ;  /* 0x0000880006083a11 */ /* 0x002fc800078008ff */
[----:B------:R-:W-:Y:S01]  /*15e0*/  @P3 LEA.HI.X R9, R6, c[0x0][0x224], R23, 0x1, P0 ;  /* 0x0000890006093a11 */ /* 0x000fe200000f0c17 */
[C---:B------:R-:W-:Y:S01]  /*15f0*/  IMAD R6, R2.reuse, c[0x0][0x280], RZ ;  /* 0x0000a00002067a24 */ /* 0x040fe200078e02ff */
[----:B------:R-:W-:Y:S01]  /*1600*/  ISETP.GE.AND P0, PT, R165, 0x1, PT ;  /* 0x00000001a500780c */ /* 0x000fe20003f06270 */
[----:B------:R-:W-:Y:S02]  /*1610*/  IMAD R2, R2, c[0x0][0x290], RZ ;  /* 0x0000a40002027a24 */ /* 0x000fe400078e02ff */
[C---:B------:R-:W-:Y:S01]  /*1620*/  IMAD R21, R22.reuse, c[0x0][0x284], R6 ;  /* 0x0000a10016157a24 */ /* 0x040fe200078e0206 */
[----:B------:R-:W-:Y:S01]  /*1630*/  SHF.R.S32.HI R6, RZ, 0x1f, R5 ;  /* 0x0000001fff067819 */ /* 0x000fe20000011405 */
[----:B------:R-:W-:Y:S01]  /*1640*/  IMAD R20, R22, c[0x0][0x294], R2 ;  /* 0x0000a50016147a24 */ /* 0x000fe200078e0202 */
[----:B------:R-:W-:Y:S01]  /*1650*/  SHF.R.S32.HI R2, RZ, 0x1f, R159 ;  /* 0x0000001fff027819 */ /* 0x000fe2000001149f */
[----:B------:R1:W-:Y:S01]  /*1660*/  @P3 LDGSTS.E.BYPASS.LTC128B.128 [R87+0xb080], [R8.64], !P1 ;  /* 0x0b08000008573fae */ /* 0x0003e2000c901d4e */
[----:B------:R-:W-:Y:S01]  /*1670*/  LEA.HI R16, R6, R5, RZ, 0x6 ;  /* 0x0000000506107211 */ /* 0x000fe200078f30ff */
[----:B------:R-:W-:Y:S01]  /*1680*/  IMAD.IADD R136, R129, 0x1, R21 ;  /* 0x0000000181887824 */ /* 0x000fe200078e0215 */
[----:B------:R-:W-:Y:S01]  /*1690*/  LEA.HI R12, R2, R159, RZ, 0x3 ;  /* 0x0000009f020c7211 */ /* 0x000fe200078f18ff */
[----:B------:R1:W-:Y:S01]  /*16a0*/  @P3 LDGSTS.E.BYPASS.LTC128B.128 [R87+0xc880], [R8.64+0x80], !P4 ;  /* 0x0c88008008573fae */ /* 0x0003e2000e101d4e */
[----:B------:R-:W-:Y:S01]  /*16b0*/  LEA.HI R2, R6, R5, RZ, 0x3 ;  /* 0x0000000506027211 */ /* 0x000fe200078f18ff */
[----:B------:R-:W-:Y:S01]  /*16c0*/  IMAD.IADD R134, R21, 0x1, R125 ;  /* 0x0000000115867824 */ /* 0x000fe200078e027d */
[----:B------:R-:W-:Y:S01]  /*16d0*/  SHF.R.S32.HI R5, RZ, 0x6, R26 ;  /* 0x00000006ff057819 */ /* 0x000fe2000001141a */
[----:B------:R-:W-:Y:S01]  /*16e0*/  IMAD.SHL.U32 R12, R12, 0x40, RZ ;  /* 0x000000400c0c7824 */ /* 0x000fe200078e00ff */
[----:B------:R-:W-:Y:S01]  /*16f0*/  LOP3.LUT R6, R119, 0x38, R3, 0xf8, !PT ;  /* 0x0000003877067812 */ /* 0x000fe200078ef803 */
[----:B------:R1:W-:Y:S01]  /*1700*/  @P3 LDGSTS.E.BYPASS.LTC128B.128 [R87+0xe080], [R8.64+0x100], !P6 ;  /* 0x0e08010008573fae */ /* 0x0003e2000f101d4e */
[----:B------:R-:W-:Y:S01]  /*1710*/  LOP3.LUT R112, R2, 0xfffffff8, RZ, 0xc0, !PT ;  /* 0xfffffff802707812 */ /* 0x000fe200078ec0ff */
[----:B------:R-:W-:Y:S01]  /*1720*/  IMAD R15, R5, 0xc00, R7 ;  /* 0x00000c00050f7824 */ /* 0x000fe200078e0207 */
[----:B------:R-:W-:Y:S01]  /*1730*/  LOP3.LUT R12, R12, 0xfffffe00, RZ, 0xc0, !PT ;  /* 0xfffffe000c0c7812 */ /* 0x000fe200078ec0ff */
[----:B------:R1:W-:Y:S01]  /*1740*/  @P3 LDGSTS.E.BYPASS.LTC128B.128 [R87+0xf880], [R8.64+0x180], !P5 ;  /* 0x0f88018008573fae */ /* 0x0003e2000e901d4e */
[-C--:B------:R-:W-:Y:S01]  /*1750*/  LOP3.LUT R14, R6, R158.reuse, RZ, 0x3c, !PT ;  /* 0x0000009e060e7212 */ /* 0x080fe200078e3cff */
[----:B------:R-:W-:Y:S01]  /*1760*/  IMAD.IADD R135, R127, 0x1, R20 ;  /* 0x000000017f877824 */ /* 0x000fe200078e0214 */
[----:B------:R-:W-:Y:S01]  /*1770*/  ISETP.NE.AND P1, PT, R29, RZ, PT ;  /* 0x000000ff1d00720c */ /* 0x000fe20003f25270 */
[----:B------:R-:W-:Y:S01]  /*1780*/  IMAD R6, R5, 0xc00, R12 ;  /* 0x00000c0005067824 */ /* 0x000fe200078e020c */
[-C--:B------:R-:W-:Y:S01]  /*1790*/  LOP3.LUT R5, R13, R157.reuse, RZ, 0x3c, !PT ;  /* 0x0000009d0d057212 */ /* 0x080fe200078e3cff */
[----:B------:R-:W-:Y:S01]  /*17a0*/  IMAD.IADD R18, R15, 0x1, R14 ;  /* 0x000000010f127824 */ /* 0x000fe200078e020e */
[--C-:B------:R-:W-:Y:S01]  /*17b0*/  LOP3.LUT R13, R118, 0x38, R2.reuse, 0xf8, !PT ;  /* 0x00000038760d7812 */ /* 0x100fe200078ef802 */
[----:B------:R-:W0:Y:S01]  /*17c0*/  LDGDEPBAR ;  /* 0x00000000000079af */ /* 0x000e220000000000 */
[----:B------:R-:W-:Y:S01]  /*17d0*/  IMAD.IADD R132, R20, 0x1, R123 ;  /* 0x0000000114847824 */ /* 0x000fe200078e027b */
[----:B------:R-:W-:Y:S01]  /*17e0*/  SHF.R.S32.HI R83, RZ, 0x3, R2 ;  /* 0x00000003ff537819 */ /* 0x000fe20000011402 */
[----:B------:R-:W-:Y:S01]  /*17f0*/  IMAD.IADD R17, R6, 0x1, R5 ;  /* 0x0000000106117824 */ /* 0x000fe200078e0205 */
[----:B------:R-:W-:Y:S01]  /*1800*/  SHF.R.S32.HI R5, RZ, 0x6, R16 ;  /* 0x00000006ff057819 */ /* 0x000fe20000011410 */
[----:B------:R-:W-:Y:S01]  /*1810*/  IMAD.SHL.U32 R152, R18, 0x2, RZ ;  /* 0x0000000212987824 */ /* 0x000fe200078e00ff */
[----:B------:R-:W-:Y:S01]  /*1820*/  LOP3.LUT R6, R119, 0x38, R2, 0xf8, !PT ;  /* 0x0000003877067812 */ /* 0x000fe200078ef802 */
[----:B------:R-:W-:Y:S01]  /*1830*/  IMAD.SHL.U32 R151, R17, 0x2, RZ ;  /* 0x0000000211977824 */ /* 0x000fe200078e00ff */
[----:B------:R-:W-:Y:S01]  /*1840*/  SHF.R.S32.HI R131, RZ, 0x1f, R112 ;  /* 0x0000001fff837819 */ /* 0x000fe20000011470 */
[C---:B------:R-:W-:Y:S01]  /*1850*/  IMAD R15, R5.reuse, 0xc00, R7 ;  /* 0x00000c00050f7824 */ /* 0x040fe200078e0207 */
[----:B------:R-:W-:Y:S01]  /*1860*/  LOP3.LUT R14, R6, R158, RZ, 0x3c, !PT ;  /* 0x0000009e060e7212 */ /* 0x000fe200078e3cff */
[----:B------:R-:W-:Y:S01]  /*1870*/  IMAD R6, R5, 0xc00, R12 ;  /* 0x00000c0005067824 */ /* 0x000fe200078e020c */
[----:B------:R-:W-:Y:S01]  /*1880*/  LOP3.LUT R5, R13, R157, RZ, 0x3c, !PT ;  /* 0x0000009d0d057212 */ /* 0x000fe200078e3cff */
[----:B------:R-:W-:Y:S01]  /*1890*/  BAR.SYNC.DEFER_BLOCKING 0x0 ;  /* 0x0000000000007b1d */ /* 0x000fe20000010000 */
[----:B------:R-:W-:Y:S01]  /*18a0*/  ISETP.NE.AND P3, PT, R168, 0x1, PT ;  /* 0x00000001a800780c */ /* 0x000fe20003f65270 */
[----:B------:R-:W-:-:S02]  /*18b0*/  IMAD.IADD R14, R15, 0x1, R14 ;  /* 0x000000010f0e7824 */ /* 0x000fc400078e020e */
[----:B------:R-:W-:Y:S02]  /*18c0*/  IMAD.IADD R13, R6, 0x1, R5 ;  /* 0x00000001060d7824 */ /* 0x000fe400078e0205 */
[C---:B------:R-:W-:Y:S01]  /*18d0*/  IMAD R6, R31.reuse, c[0x0][0x1e8], RZ ;  /* 0x00007a001f067a24 */ /* 0x040fe200078e02ff */
[----:B-1----:R-:W-:Y:S01]  /*18e0*/  SHF.R.S32.HI R9, RZ, 0x1f, R36 ;  /* 0x0000001fff097819 */ /* 0x002fe20000011424 */
[----:B------:R-:W-:Y:S02]  /*18f0*/  IMAD R5, R31, c[0x0][0x210], RZ ;  /* 0x000084001f057a24 */ /* 0x000fe400078e02ff */
[C---:B------:R-:W-:Y:S01]  /*1900*/  IMAD R6, R30.reuse, c[0x0][0x1ec], R6 ;  /* 0x00007b001e067a24 */ /* 0x040fe200078e0206 */
[----:B------:R-:W-:Y:S01]  /*1910*/  LEA.HI R9, R9, R36, RZ, 0x3 ;  /* 0x0000002409097211 */ /* 0x000fe200078f18ff */
[----:B------:R-:W-:Y:S02]  /*1920*/  IMAD R5, R30, c[0x0][0x214], R5 ;  /* 0x000085001e057a24 */ /* 0x000fe400078e0205 */
[----:B------:R-:W-:Y:S01]  /*1930*/  IMAD.IADD R155, R163, 0x1, R6 ;  /* 0x00000001a39b7824 */ /* 0x000fe200078e0206 */
[----:B------:R-:W-:Y:S01]  /*1940*/  SHF.R.S32.HI R6, RZ, 0x1f, R107 ;  /* 0x0000001fff067819 */ /* 0x000fe2000001146b */
[----:B------:R-:W-:Y:S01]  /*1950*/  IMAD.IADD R154, R161, 0x1, R5 ;  /* 0x00000001a19a7824 */ /* 0x000fe200078e0205 */
[----:B------:R-:W-:Y:S01]  /*1960*/  SHF.R.S32.HI R5, RZ, 0x1f, R106 ;  /* 0x0000001fff057819 */ /* 0x000fe2000001146a */
[----:B------:R-:W-:Y:S01]  /*1970*/  IMAD R8, R11, c[0x0][0x2b0], RZ ;  /* 0x0000ac000b087a24 */ /* 0x000fe200078e02ff */
[----:B------:R-:W-:Y:S01]  /*1980*/  LEA.HI R6, R6, R107, RZ, 0x3 ;  /* 0x0000006b06067211 */ /* 0x000fe200078f18ff */
[----:B------:R-:W-:Y:S01]  /*1990*/  IMAD.SHL.U32 R150, R14, 0x2, RZ ;  /* 0x000000020e967824 */ /* 0x000fe200078e00ff */
[----:B------:R-:W-:Y:S01]  /*19a0*/  LEA.HI R5, R5, R106, RZ, 0x3 ;  /* 0x0000006a05057211 */ /* 0x000fe200078f18ff */
[----:B------:R-:W-:Y:S01]  /*19b0*/  IMAD R8, R10, c[0x0][0x2b4], R8 ;  /* 0x0000ad000a087a24 */ /* 0x000fe200078e0208 */
[----:B------:R-:W-:Y:S01]  /*19c0*/  LOP3.LUT R103, R6, 0xfffffff8, RZ, 0xc0, !PT ;  /* 0xfffffff806677812 */ /* 0x000fe200078ec0ff */
[----:B------:R-:W-:Y:S01]  /*19d0*/  IMAD.SHL.U32 R149, R13, 0x2, RZ ;  /* 0x000000020d957824 */ /* 0x000fe200078e00ff */
[----:B------:R-:W-:-:S02]  /*19e0*/  LOP3.LUT R102, R5, 0xfffffff8, RZ, 0xc0, !PT ;  /* 0xfffffff805667812 */ /* 0x000fc400078ec0ff */
[----:B------:R-:W-:Y:S02]  /*19f0*/  LOP3.LUT R101, R9, 0xfffffff8, RZ, 0xc0, !PT ;  /* 0xfffffff809657812 */ /* 0x000fe400078ec0ff */
[----:B------:R-:W-:Y:S02]  /*1a00*/  SHF.R.S32.HI R111, RZ, 0x1f, R103 ;  /* 0x0000001fff6f7819 */ /* 0x000fe40000011467 */
[----:B------:R-:W-:Y:S02]  /*1a10*/  SHF.R.S32.HI R110, RZ, 0x1f, R102 ;  /* 0x0000001fff6e7819 */ /* 0x000fe40000011466 */
[----:B------:R-:W-:Y:S02]  /*1a20*/  IADD3 R153, R147, R8, RZ ;  /* 0x0000000893997210 */ /* 0x000fe40007ffe0ff */
[----:B------:R-:W-:Y:S02]  /*1a30*/  SHF.R.S32.HI R109, RZ, 0x1f, R101 ;  /* 0x0000001fff6d7819 */ /* 0x000fe40000011465 */
.L_x_1173:
[----:B-12---:R-:W-:Y:S01]  /*1a40*/  IMAD R2, R46, 0x30, R0 ;  /* 0x000000302e027824 */ /* 0x006fe200078e0200 */
[----:B------:R-:W-:Y:S01]  /*1a50*/  ISETP.NE.AND P3, PT, R168, 0x1, PT ;  /* 0x00000001a800780c */ /* 0x000fe20003f65270 */
[----:B------:R-:W-:Y:S01]  /*1a60*/  IMAD.MOV.U32 R105, RZ, RZ, RZ ;  /* 0x000000ffff697224 */ /* 0x000fe200078e00ff */
[----:B------:R-:W-:Y:S04]  /*1a70*/  DEPBAR.LE SB0, 0x0 ;  /* 0x000080000000791a */ /* 0x000fe80000000000 */
[----:B---3--:R-:W-:Y:S01]  /*1a80*/  IMAD.IADD R3, R156, 0x1, R2 ;  /* 0x000000019c037824 */ /* 0x008fe200078e0202 */
[----:B------:R-:W-:Y:S01]  /*1a90*/  ISETP.GE.AND P0, PT, R2, R4, PT ;  /* 0x000000040200720c */ /* 0x000fe20003f06270 */
[----:B------:R-:W-:Y:S01]  /*1aa0*/  BSSY B2, `(.L_x_1134) ;  /* 0x0000534000027945 */ /* 0x000fe20003800000 */
[----:B------:R-:W-:Y:S01]  /*1ab0*/  ISETP.GE.AND P4, PT, R165, 0x1, PT ;  /* 0x00000001a500780c */ /* 0x000fe20003f86270 */
[----:B------:R-:W-:Y:S01]  /*1ac0*/  IMAD.MOV.U32 R2, RZ, RZ, R3 ;  /* 0x000000ffff027224 */ /* 0x000fe200078e0003 */
[----:B------:R-:W-:Y:S02]  /*1ad0*/  ISETP.GT.OR P0, PT, R0, 0x2f, P0 ;  /* 0x0000002f0000780c */ /* 0x000fe40000704670 */
[----:B------:R-:W-:Y:S05]  /*1ae0*/  @P3 IMAD.HI.U32 R5, R3, c[0x0][0x2bc], RZ ;  /* 0x0000af0003053a27 */ /* 0x000fea00078e00ff */
[----:B------:R-:W-:Y:S06]  /*1af0*/  @P3 SHF.R.U32.HI R2, RZ, c[0x0][0x2c0], R5 ;  /* 0x0000b000ff023a19 */ /* 0x000fec0000011605 */
[C---:B------:R-:W-:Y:S04]  /*1b00*/  @!P0 IADD3 R5, P3, R2.reuse, R146, RZ ;  /* 0x0000009202058210 */ /* 0x040fe80007f7e0ff */
        /* <DEDUP_REMOVED lines=10> */
[----:B------:R-:W-:Y:S04]  /*1bb0*/  IMAD R5, R108, c[0x0][0x1e4], R5 ;  /* 0x000079006c057a24 */ /* 0x000fe800078e0205 */
[----:B------:R-:W-:Y:S01]  /*1bc0*/  IMAD.IADD R3, R3, 0x1, R5 ;  /* 0x0000000103037824 */ /* 0x000fe200078e0205 */
[----:B--2---:R-:W-:Y:S03]  /*1bd0*/  SHF.R.S32.HI R116, RZ, 0x1f, R105 ;  /* 0x0000001fff747819 */ /* 0x004fe60000011469 */
[C---:B------:R-:W-:Y:S04]  /*1be0*/  IMAD.WIDE.U32 R2, R105.reuse, c[0x0][0x1f0], R2 ;  /* 0x00007c0069027a25 */ /* 0x040fe800078e0002 */
[----:B------:R-:W-:Y:S01]  /*1bf0*/  IMAD R5, R116, c[0x0][0x1f0], RZ ;  /* 0x00007c0074057a24 */ /* 0x000fe200078e02ff */
[----:B------:R-:W-:Y:S03]  /*1c00*/  IADD3 R2, P0, R162, R2, RZ ;  /* 0x00000002a2027210 */ /* 0x000fe60007f1e0ff */
[----:B------:R-:W-:Y:S05]  /*1c10*/  IMAD R5, R105, c[0x0][0x1f4], R5 ;  /* 0x00007d0069057a24 */ /* 0x000fea00078e0205 */
[----:B------:R-:W-:Y:S02]  /*1c20*/  IADD3.X R3, R155, R3, R5, P0, !PT ;  /* 0x000000039b037210 */ /* 0x000fe400007fe405 */
[C---:B------:R-:W-:Y:S04]  /*1c30*/  LEA R100, P0, R2.reuse, c[0x0][0x1c8], 0x1 ;  /* 0x0000720002647a11 */ /* 0x040fe800078008ff */
        /* <DEDUP_REMOVED lines=36> */
[----:B------:R-:W-:Y:S02]  /*1e80*/  CS2R R56, SRZ ;  /* 0x0000000000387805 */ /* 0x000fe4000001ff00 */
[----:B------:R-:W-:Y:S01]  /*1e90*/  IMAD.X R6, R44, 0x1, R135, P0 ;  /* 0x000000012c067824 */ /* 0x000fe200000e0687 */
[C---:B------:R-:W-:Y:S04]  /*1ea0*/  LEA R10, P0, R2.reuse, c[0x0][0x270], 0x1 ;  /* 0x00009c00020a7a11 */ /* 0x040fe800078008ff */
[----:B------:R-:W-:Y:S02]  /*1eb0*/  LEA.HI.X R11, R2, c[0x0][0x274], R5, 0x1, P0 ;  /* 0x00009d00020b7a11 */ /* 0x000fe400000f0c05 */
[C---:B------:R-:W-:Y:S04]  /*1ec0*/  LEA R8, P0, R3.reuse, c[0x0][0x288], 0x1 ;  /* 0x0000a20003087a11 */ /* 0x040fe800078008ff */
[----:B------:R-:W-:Y:S02]  /*1ed0*/  LEA.HI.X R9, R3, c[0x0][0x28c], R6, 0x1, P0 ;  /* 0x0000a30003097a11 */ /* 0x000fe400000f0c06 */
[----:B------:R-:W-:Y:S01]  /*1ee0*/  ISETP.GE.AND P0, PT, R38, c[0x0][0x27c], PT ;  /* 0x00009f0026007a0c */ /* 0x000fe20003f06270 */
[----:B------:R-:W-:Y:S11]  /*1ef0*/  CS2R R2, SRZ ;  /* 0x0000000000027805 */ /* 0x000ff6000001ff00 */
[----:B------:R-:W-:Y:S01]  /*1f00*/  @!UPT UIADD3 URZ, URZ, URZ, URZ ;  /* 0x0000003f3f3ff290 */ /* 0x000fe2000fffe03f */
        /* <DEDUP_REMOVED lines=14> */
.L_x_1138:
[----:B------:R-:W-:Y:S05]  /*1ff0*/  BSYNC B0 ;  /* 0x0000000000007941 */ /* 0x000fea0003800000 */
.L_x_1137:
[----:B-----5:R-:W-:Y:S01]  /*2000*/  MOV R5, R17 ;  /* 0x0000001100057202 */ /* 0x020fe20000000f00 */
[----:B-1----:R-:W-:Y:S01]  /*2010*/  IMAD.MOV.U32 R9, RZ, RZ, R18 ;  /* 0x000000ffff097224 */ /* 0x002fe200078e0012 */
[----:B------:R-:W-:Y:S01]  /*2020*/  ISETP.GE.AND P5, PT, R159, R104, PT ;  /* 0x000000689f00720c */ /* 0x000fe20003fa6270 */
[----:B------:R-:W-:Y:S01]  /*2030*/  IMAD.MOV.U32 R8, RZ, RZ, R19 ;  /* 0x000000ffff087224 */ /* 0x000fe200078e0013 */
[----:B------:R-:W-:Y:S01]  /*2040*/  BSSY B0, `(.L_x_1139) ;  /* 0x000003e000007945 */ /* 0x000fe20003800000 */
[----:B------:R-:W-:Y:S01]  /*2050*/  IMAD.MOV.U32 R6, RZ, RZ, R16 ;  /* 0x000000ffff067224 */ /* 0x000fe200078e0010 */
[----:B------:R-:W-:Y:S01]  /*2060*/  CS2R R26, SRZ ;  /* 0x00000000001a7805 */ /* 0x000fe2000001ff00 */
[----:B------:R-:W-:Y:S01]  /*2070*/  CS2R R22, SRZ ;  /* 0x0000000000167805 */ /* 0x000fe2000001ff00 */
[----:B------:R-:W-:Y:S01]  /*2080*/  PRMT R33, R8, 0x5410, R9 ;  /* 0x0000541008217816 */ /* 0x000fe20000000009 */
[----:B------:R-:W-:Y:S01]  /*2090*/  IMAD.MOV.U32 R9, RZ, RZ, R14 ;  /* 0x000000ffff097224 */ /* 0x000fe200078e000e */
[----:B------:R-:W-:Y:S01]  /*20a0*/  PRMT R32, R5, 0x5410, R6 ;  /* 0x0000541005207816 */ /* 0x000fe20000000006 */
[----:B------:R-:W-:Y:S01]  /*20b0*/  IMAD.MOV.U32 R8, RZ, RZ, R15 ;  /* 0x000000ffff087224 */ /* 0x000fe200078e000f */
[----:B------:R-:W-:Y:S01]  /*20c0*/  MOV R6, R2 ;  /* 0x0000000200067202 */ /* 0x000fe20000000f00 */
        /* <DEDUP_REMOVED lines=16> */
[----:B------:R-:W-:Y:S01]  /*21d0*/  CS2R R58, SRZ ;  /* 0x00000000003a7805 */ /* 0x000fe2000001ff00 */
[----:B------:R-:W-:Y:S02]  /*21e0*/  MOV R5, R49 ;  /* 0x0000003100057202 */ /* 0x000fe40000000f00 */
[----:B------:R-:W-:Y:S02]  /*21f0*/  PRMT R66, R9, 0x5410, R8 ;  /* 0x0000541009427816 */ /* 0x000fe40000000008 */
[----:B------:R-:W-:Y:S01]  /*2200*/  PRMT R45, R6, 0x5410, R5 ;  /* 0x00005410062d7816 */ /* 0x000fe20000000005 */
        /* <DEDUP_REMOVED lines=33> */
.L_x_1140:
[----:B------:R-:W-:Y:S05]  /*2420*/  BSYNC B0 ;  /* 0x0000000000007941 */ /* 0x000fea0003800000 */
.L_x_1139:
[----:B-----5:R-:W-:Y:S01]  /*2430*/  IMAD.MOV.U32 R6, RZ, RZ, R30 ;  /* 0x000000ffff067224 */ /* 0x020fe200078e001e */
[----:B------:R2:W3:Y:S01]  /*2440*/  SHFL.IDX PT, R76, R99, RZ, 0x181f ;  /* 0x00181fff634c7589 */ /* 0x0004e200000e0000 */
[----:B------:R-:W-:Y:S01]  /*2450*/  IMAD.MOV.U32 R5, RZ, RZ, R31 ;  /* 0x000000ffff057224 */ /* 0x000fe200078e001f */
[----:B------:R-:W-:Y:S01]  /*2460*/  BSSY B1, `(.L_x_1141) ;  /* 0x0000103000017945 */ /* 0x000fe20003800000 */
[----:B-1----:R-:W-:Y:S02]  /*2470*/  IMAD.MOV.U32 R8, RZ, RZ, R26 ;  /* 0x000000ffff087224 */ /* 0x002fe400078e001a */
[----:B------:R-:W-:Y:S01]  /*2480*/  IMAD.MOV.U32 R9, RZ, RZ, R22 ;  /* 0x000000ffff097224 */ /* 0x000fe200078e0016 */
[----:B------:R-:W-:Y:S02]  /*2490*/  PRMT R44, R5, 0x5410, R6 ;  /* 0x00005410052c7816 */ /* 0x000fe40000000006 */
[----:B------:R-:W-:Y:S01]  /*24a0*/  MOV R5, R27 ;  /* 0x0000001b00057202 */ /* 0x000fe20000000f00 */
[----:B------:R2:W1:Y:S01]  /*24b0*/  SHFL.IDX PT, R73, R100, RZ, 0x181f ;  /* 0x00181fff64497589 */ /* 0x00046200000e0000 */
[----:B------:R-:W-:Y:S02]  /*24c0*/  MOV R6, R20 ;  /* 0x0000001400067202 */ /* 0x000fe40000000f00 */
[----:B------:R-:W-:Y:S01]  /*24d0*/  PRMT R42, R5, 0x5410, R8 ;  /* 0x00005410052a7816 */ /* 0x000fe20000000008 */
[----:B------:R-:W-:Y:S02]  /*24e0*/  IMAD.MOV.U32 R8, RZ, RZ, R23 ;  /* 0x000000ffff087224 */ /* 0x000fe400078e0017 */
[----:B------:R-:W-:Y:S03]  /*24f0*/  IMAD.MOV.U32 R5, RZ, RZ, R21 ;  /* 0x000000ffff057224 */ /* 0x000fe600078e0015 */
[----:B------:R-:W-:Y:S01]  /*2500*/  PRMT R35, R8, 0x5410, R9 ;  /* 0x0000541008237816 */ /* 0x000fe20000000009 */
[----:B------:R-:W-:Y:S01]  /*2510*/  IMAD.MOV.U32 R9, RZ, RZ, R64 ;  /* 0x000000ffff097224 */ /* 0x000fe200078e0040 */
[----:B------:R-:W-:Y:S01]  /*2520*/  PRMT R34, R5, 0x5410, R6 ;  /* 0x0000541005227816 */ /* 0x000fe20000000006 */
[----:B------:R-:W-:Y:S01]  /*2530*/  IMAD.MOV.U32 R6, RZ, RZ, R62 ;  /* 0x000000ffff067224 */ /* 0x000fe200078e003e */
[----:B------:R-:W-:Y:S01]  /*2540*/  MOV R8, R65 ;  /* 0x0000004100087202 */ /* 0x000fe20000000f00 */
[----:B------:R-:W-:Y:S03]  /*2550*/  IMAD.MOV.U32 R5, RZ, RZ, R63 ;  /* 0x000000ffff057224 */ /* 0x000fe600078e003f */
[----:B------:R-:W-:Y:S01]  /*2560*/  PRMT R72, R9, 0x5410, R8 ;  /* 0x0000541009487816 */ /* 0x000fe20000000008 */
[----:B------:R-:W-:Y:S01]  /*2570*/  IMAD.MOV.U32 R8, RZ, RZ, R61 ;  /* 0x000000ffff087224 */ /* 0x000fe200078e003d */
[----:B------:R-:W-:Y:S01]  /*2580*/  PRMT R71, R6, 0x5410, R5 ;  /* 0x0000541006477816 */ /* 0x000fe20000000005 */
[----:B------:R-:W-:Y:S01]  /*2590*/  IMAD.MOV.U32 R6, RZ, RZ, R58 ;  /* 0x000000ffff067224 */ /* 0x000fe200078e003a */
[----:B------:R-:W-:Y:S02]  /*25a0*/  MOV R9, R60 ;  /* 0x0000003c00097202 */ /* 0x000fe40000000f00 */
[----:B------:R-:W-:Y:S02]  /*25b0*/  MOV R5, R59 ;  /* 0x0000003b00057202 */ /* 0x000fe40000000f00 */
        /* <DEDUP_REMOVED lines=14> */
[C---:B------:R-:W-:Y:S02]  /*26a0*/  @!P0 PRMT R48, R45.reuse, 0x5410, R48 ;  /* 0x000054102d308816 */ /* 0x040fe40000000030 */
[----:B------:R-:W-:Y:S02]  /*26b0*/  @!P0 SHF.R.U32.HI R50, RZ, 0x10, R49 ;  /* 0x00000010ff328819 */ /* 0x000fe40000011631 */
[----:B------:R-:W-:Y:S02]  /*26c0*/  @!P0 PRMT R2, R28, 0x5432, R2 ;  /* 0x000054321c028816 */ /* 0x000fe40000000002 */
[----:B------:R-:W-:Y:S02]  /*26d0*/  @!P0 SHF.R.U32.HI R13, RZ, 0x10, R3 ;  /* 0x00000010ff0d8819 */ /* 0x000fe40000011603 */
[----:B------:R-:W-:Y:S01]  /*26e0*/  @!P0 PRMT R50, R45, 0x5432, R50 ;  /* 0x000054322d328816 */ /* 0x000fe20000000032 */
[C---:B------:R-:W-:Y:S01]  /*26f0*/  @!P0 IMAD.U32 R45, R48.reuse, 0x10000, RZ ;  /* 0x00010000302d8824 */ /* 0x040fe200078e00ff */
[----:B------:R-:W-:Y:S02]  /*2700*/  @!P0 LOP3.LUT R48, R48, 0xffff0000, RZ, 0xc0, !PT ;  /* 0xffff000030308812 */ /* 0x000fe400078ec0ff */
[----:B------:R-:W-:Y:S01]  /*2710*/  @!P0 PRMT R13, R28, 0x5410, R13 ;  /* 0x000054101c0d8816 */ /* 0x000fe2000000000d */
[C---:B------:R-:W-:Y:S01]  /*2720*/  @!P0 IMAD.U32 R28, R2.reuse, 0x10000, RZ ;  /* 0x00010000021c8824 */ /* 0x040fe200078e00ff */
[----:B------:R-:W-:Y:S01]  /*2730*/  @!P0 LOP3.LUT R6, R2, 0xffff0000, RZ, 0xc0, !PT ;  /* 0xffff000002068812 */ /* 0x000fe200078ec0ff */
[C---:B-1----:R-:W-:Y:S01]  /*2740*/  @!P0 IMAD.U32 R47, R8.reuse, 0x10000, RZ ;  /* 0x00010000082f8824 */ /* 0x042fe200078e00ff */
[----:B------:R-:W-:Y:S02]  /*2750*/  @!P0 LOP3.LUT R3, R8, 0xffff0000, RZ, 0xc0, !PT ;  /* 0xffff000008038812 */ /* 0x000fe400078ec0ff */
[C---:B------:R-:W-:Y:S02]  /*2760*/  @!P0 LOP3.LUT R5, R9.reuse, 0xffff0000, RZ, 0xc0, !PT ;  /* 0xffff000009058812 */ /* 0x040fe400078ec0ff */
[----:B------:R-:W-:Y:S01]  /*2770*/  @!P0 SHF.L.U32 R49, R9, 0x10, RZ ;  /* 0x0000001009318819 */ /* 0x000fe200000006ff */
[C---:B------:R-:W-:Y:S02]  /*2780*/  @!P0 FMUL.FTZ R51, R3.reuse, R45 ;  /* 0x0000002d03338220 */ /* 0x040fe40000410000 */
[----:B------:R-:W-:Y:S02]  /*2790*/  @!P0 FMUL.FTZ R2, R3, R28 ;  /* 0x0000001c03028220 */ /* 0x000fe40000410000 */
[----:B------:R-:W-:Y:S02]  /*27a0*/  @!P0 FMUL.FTZ R77, R5, R48 ;  /* 0x00000030054d8220 */ /* 0x000fe40000410000 */
[----:B------:R-:W-:Y:S01]  /*27b0*/  @!P0 FFMA.FTZ R80, R47, R28, -R51 ;  /* 0x0000001c2f508223 */ /* 0x000fe20000010833 */
[----:B------:R-:W-:Y:S01]  /*27c0*/  @!P0 SHF.L.U32 R28, R13, 0x10, RZ ;  /* 0x000000100d1c8819 */ /* 0x000fe200000006ff */
[-C--:B------:R-:W-:Y:S01]  /*27d0*/  @!P0 FMUL.FTZ R3, R5, R6.reuse ;  /* 0x0000000605038220 */ /* 0x080fe20000410000 */
[----:B------:R-:W-:Y:S01]  /*27e0*/  @!P0 LOP3.LUT R5, R10, 0xffff0000, RZ, 0xc0, !PT ;  /* 0xffff00000a058812 */ /* 0x000fe200078ec0ff */
[----:B------:R-:W-:Y:S01]  /*27f0*/  @!P0 FFMA.FTZ R2, R45, R47, R2 ;  /* 0x0000002f2d028223 */ /* 0x000fe20000010002 */
[----:B------:R-:W-:Y:S01]  /*2800*/  @!P0 LOP3.LUT R13, R13, 0xffff0000, RZ, 0xc0, !PT ;  /* 0xffff00000d0d8812 */ /* 0x000fe200078ec0ff */
[C---:B------:R-:W-:Y:S01]  /*2810*/  @!P0 IMAD.U32 R45, R50.reuse, 0x10000, RZ ;  /* 0x00010000322d8824 */ /* 0x040fe200078e00ff */
[----:B------:R-:W-:Y:S01]  /*2820*/  @!P0 LOP3.LUT R50, R50, 0xffff0000, RZ, 0xc0, !PT ;  /* 0xffff000032328812 */ /* 0x000fe200078ec0ff */
[----:B------:R-:W-:Y:S01]  /*2830*/  @!P0 FFMA.FTZ R79, R49, R6, -R77 ;  /* 0x00000006314f8223 */ /* 0x000fe2000001084d */
[----:B------:R-:W-:Y:S01]  /*2840*/  @!P0 LOP3.LUT R6, R11, 0xffff0000, RZ, 0xc0, !PT ;  /* 0xffff00000b068812 */ /* 0x000fe200078ec0ff */
[----:B------:R-:W-:Y:S01]  /*2850*/  @!P0 IMAD.U32 R47, R10, 0x10000, RZ ;  /* 0x000100000a2f8824 */ /* 0x000fe200078e00ff */
[----:B------:R-:W-:Y:S01]  /*2860*/  @!P0 F2FP.BF16.PACK_AB R2, R2, R80 ;  /* 0x000000500202823e */ /* 0x000fe200000010ff */
[C---:B------:R-:W-:Y:S02]  /*2870*/  @!P0 FMUL.FTZ R77, R5.reuse, R45 ;  /* 0x0000002d054d8220 */ /* 0x040fe40000410000 */
[----:B------:R-:W-:Y:S02]  /*2880*/  @!P0 FMUL.FTZ R5, R5, R28 ;  /* 0x0000001c05058220 */ /* 0x000fe40000410000 */
[----:B------:R-:W-:Y:S02]  /*2890*/  @!P0 IMAD.U32 R51, R11, 0x10000, RZ ;  /* 0x000100000b338824 */ /* 0x000fe400078e00ff */
        /* <DEDUP_REMOVED lines=15> */
.L_x_1144:
[----:B------:R-:W-:Y:S05]  /*2990*/  BSYNC B0 ;  /* 0x0000000000007941 */ /* 0x000fea0003800000 */
.L_x_1143:
        /* <DEDUP_REMOVED lines=10> */
[--C-:B------:R-:W-:Y:S02]  /*2a40*/  @!P0 SHF.R.U64 R2, R14, 0x10, R15.reuse ;  /* 0x000000100e028819 */ /* 0x100fe4000000120f */
[----:B------:R-:W-:Y:S02]  /*2a50*/  @!P0 PRMT R6, R66, 0x5410, R6 ;  /* 0x0000541042068816 */ /* 0x000fe40000000006 */
[C---:B------:R-:W-:Y:S02]  /*2a60*/  @!P0 PRMT R2, R29.reuse, 0x5432, R2 ;  /* 0x000054321d028816 */ /* 0x040fe40000000002 */
[----:B------:R-:W-:Y:S01]  /*2a70*/  @!P0 SHF.R.U32.HI R13, RZ, 0x10, R15 ;  /* 0x00000010ff0d8819 */ /* 0x000fe2000001160f */
[----:B------:R-:W-:Y:S01]  /*2a80*/  @!P0 IMAD.U32 R15, R6, 0x10000, RZ ;  /* 0x00010000060f8824 */ /* 0x000fe200078e00ff */
[----:B------:R-:W-:Y:S01]  /*2a90*/  @!P0 SHF.R.U32.HI R47, RZ, 0x10, R53 ;  /* 0x00000010ff2f8819 */ /* 0x000fe20000011635 */
[----:B------:R-:W-:Y:S01]  /*2aa0*/  @!P0 IMAD.U32 R14, R2, 0x10000, RZ ;  /* 0x00010000020e8824 */ /* 0x000fe200078e00ff */
[----:B------:R-:W-:Y:S02]  /*2ab0*/  @!P0 PRMT R13, R29, 0x5410, R13 ;  /* 0x000054101d0d8816 */ /* 0x000fe4000000000d */
[----:B------:R-:W-:Y:S02]  /*2ac0*/  @!P0 LOP3.LUT R29, R6, 0xffff0000, RZ, 0xc0, !PT ;  /* 0xffff0000061d8812 */ /* 0x000fe400078ec0ff */
[----:B------:R-:W-:Y:S02]  /*2ad0*/  @!P0 LOP3.LUT R6, R2, 0xffff0000, RZ, 0xc0, !PT ;  /* 0xffff000002068812 */ /* 0x000fe400078ec0ff */
[----:B------:R-:W-:Y:S01]  /*2ae0*/  @!P0 PRMT R47, R66, 0x5432, R47 ;  /* 0x00005432422f8816 */ /* 0x000fe2000000002f */
[C---:B-1----:R-:W-:Y:S01]  /*2af0*/  @!P0 IMAD.U32 R28, R8.reuse, 0x10000, RZ ;  /* 0x00010000081c8824 */ /* 0x042fe200078e00ff */
[----:B------:R-:W-:Y:S02]  /*2b00*/  @!P0 LOP3.LUT R3, R8, 0xffff0000, RZ, 0xc0, !PT ;  /* 0xffff000008038812 */ /* 0x000fe400078ec0ff */
[C---:B------:R-:W-:Y:S02]  /*2b10*/  @!P0 LOP3.LUT R5, R9.reuse, 0xffff0000, RZ, 0xc0, !PT ;  /* 0xffff000009058812 */ /* 0x040fe400078ec0ff */
[----:B------:R-:W-:Y:S01]  /*2b20*/  @!P0 SHF.L.U32 R45, R9, 0x10, RZ ;  /* 0x00000010092d8819 */ /* 0x000fe200000006ff */
[C---:B------:R-:W-:Y:S02]  /*2b30*/  @!P0 FMUL.FTZ R48, R3.reuse, R15 ;  /* 0x0000000f03308220 */ /* 0x040fe40000410000 */
[-C--:B------:R-:W-:Y:S02]  /*2b40*/  @!P0 FMUL.FTZ R2, R3, R14.reuse ;  /* 0x0000000e03028220 */ /* 0x080fe40000410000 */
[----:B------:R-:W-:Y:S02]  /*2b50*/  @!P0 FMUL.FTZ R49, R5, R29 ;  /* 0x0000001d05318220 */ /* 0x000fe40000410000 */
[----:B------:R-:W-:Y:S01]  /*2b60*/  @!P0 FFMA.FTZ R66, R28, R14, -R48 ;  /* 0x0000000e1c428223 */ /* 0x000fe20000010830 */
[----:B------:R-:W-:Y:S01]  /*2b70*/  @!P0 SHF.L.U32 R14, R13, 0x10, RZ ;  /* 0x000000100d0e8819 */ /* 0x000fe200000006ff */
[----:B------:R-:W-:Y:S01]  /*2b80*/  @!P0 FMUL.FTZ R3, R5, R6 ;  /* 0x0000000605038220 */ /* 0x000fe20000410000 */
[C---:B------:R-:W-:Y:S01]  /*2b90*/  @!P0 LOP3.LUT R5, R10.reuse, 0xffff0000, RZ, 0xc0, !PT ;  /* 0xffff00000a058812 */ /* 0x040fe200078ec0ff */
        /* <DEDUP_REMOVED lines=26> */
.L_x_1146:
[----:B------:R-:W-:Y:S05]  /*2d40*/  BSYNC B0 ;  /* 0x0000000000007941 */ /* 0x000fea0003800000 */
.L_x_1145:
        /* <DEDUP_REMOVED lines=11> */
[----:B------:R-:W-:Y:S02]  /*2e00*/  @!P0 SHF.R.U32.HI R16, RZ, 0x10, R17 ;  /* 0x00000010ff108819 */ /* 0x000fe40000011611 */
[----:B------:R-:W-:Y:S02]  /*2e10*/  @!P0 PRMT R17, R67, 0x5410, R3 ;  /* 0x0000541043118816 */ /* 0x000fe40000000003 */
[C---:B------:R-:W-:Y:S02]  /*2e20*/  @!P0 PRMT R2, R32.reuse, 0x5432, R2 ;  /* 0x0000543220028816 */ /* 0x040fe40000000002 */
[----:B------:R-:W-:Y:S01]  /*2e30*/  @!P0 PRMT R16, R32, 0x5410, R16 ;  /* 0x0000541020108816 */ /* 0x000fe20000000010 */
[C---:B------:R-:W-:Y:S01]  /*2e40*/  @!P0 IMAD.U32 R14, R17.reuse, 0x10000, RZ ;  /* 0x00010000110e8824 */ /* 0x040fe200078e00ff */
[----:B------:R-:W-:Y:S01]  /*2e50*/  @!P0 SHF.R.U32.HI R29, RZ, 0x10, R55 ;  /* 0x00000010ff1d8819 */ /* 0x000fe20000011637 */
[C---:B------:R-:W-:Y:S01]  /*2e60*/  @!P0 IMAD.U32 R13, R2.reuse, 0x10000, RZ ;  /* 0x00010000020d8824 */ /* 0x040fe200078e00ff */
        /* <DEDUP_REMOVED lines=40> */
.L_x_1148:
[----:B------:R-:W-:Y:S05]  /*30f0*/  BSYNC B0 ;  /* 0x0000000000007941 */ /* 0x000fea0003800000 */
.L_x_1147:
[----:B------:R-:W-:Y:S11]  /*3100*/  ISETP.GE.AND P0, PT, R106, c[0x0][0x1d4], PT ;  /* 0x000075006a007a0c */ /* 0x000ff60003f06270 */
[----:B------:R-:W-:Y:S02]  /*3110*/  @!UPT UIADD3 URZ, URZ, URZ, URZ ;  /* 0x0000003f3f3ff290 */ /* 0x000fe4000fffe03f */
[----:B------:R-:W-:-:S05]  /*3120*/  @P0 BRA `(.L_x_1142) ;  /* 0x0000036000000947 */ /* 0x000fca0003800000 */
[C---:B-1----:R-:W-:Y:S01]  /*3130*/  LEA R48, P0, R102.reuse, R73, 0x1 ;  /* 0x0000004966307211 */ /* 0x042fe200078008ff */
[----:B------:R-:W1:Y:S03]  /*3140*/  LDS.128 R8, [R87+0xe880] ;  /* 0x00e8800057087984 */ /* 0x000e660000000c00 */
[----:B------:R-:W-:Y:S02]  /*3150*/  LEA.HI.X R49, R102, R76, R110, 0x1, P0 ;  /* 0x0000004c66317211 */ /* 0x000fe400000f0c6e */
[----:B------:R-:W-:Y:S11]  /*3160*/  ISETP.GE.AND P0, PT, R40, c[0x0][0x27c], PT ;  /* 0x00009f0028007a0c */ /* 0x000ff60003f06270 */
[----:B------:R-:W-:Y:S02]  /*3170*/  @!UPT UIADD3 URZ, URZ, URZ, URZ ;  /* 0x0000003f3f3ff290 */ /* 0x000fe4000fffe03f */
[----:B------:R-:W-:Y:S02]  /*3180*/  @!P0 SHF.R.U64 R17, R56, 0x10, R57 ;  /* 0x0000001038118819 */ /* 0x000fe40000001239 */
[----:B------:R-:W-:Y:S02]  /*3190*/  @!P0 SHF.R.U64 R2, R18, 0x10, R19 ;  /* 0x0000001012028819 */ /* 0x000fe40000001213 */
[----:B------:R-:W-:Y:S02]  /*31a0*/  @!P0 SHF.R.U32.HI R3, RZ, 0x10, R57 ;  /* 0x00000010ff038819 */ /* 0x000fe40000011639 */
[C---:B------:R-:W-:Y:S02]  /*31b0*/  @!P0 PRMT R17, R68.reuse, 0x5410, R17 ;  /* 0x0000541044118816 */ /* 0x040fe40000000011 */
[----:B------:R-:W-:Y:S02]  /*31c0*/  @!P0 PRMT R2, R33, 0x5432, R2 ;  /* 0x0000543221028816 */ /* 0x000fe40000000002 */
[----:B------:R-:W-:Y:S01]  /*31d0*/  @!P0 SHF.R.U32.HI R13, RZ, 0x10, R19 ;  /* 0x00000010ff0d8819 */ /* 0x000fe20000011613 */
[C---:B------:R-:W-:Y:S01]  /*31e0*/  @!P0 IMAD.U32 R15, R17.reuse, 0x10000, RZ ;  /* 0x00010000110f8824 */ /* 0x040fe200078e00ff */
[----:B------:R-:W-:Y:S01]  /*31f0*/  @!P0 PRMT R19, R68, 0x5432, R3 ;  /* 0x0000543244138816 */ /* 0x000fe20000000003 */
        /* <DEDUP_REMOVED lines=41> */
.L_x_1142:
[----:B-123--:R-:W-:Y:S05]  /*3490*/  BSYNC B1 ;  /* 0x0000000000017941 */ /* 0x00efea0003800000 */
.L_x_1141:
[----:B------:R1:W2:Y:S04]  /*34a0*/  SHFL.IDX PT, R47, R99, 0x1, 0x181f ;  /* 0x00381f00632f7f89 */ /* 0x0002a800000e0000 */
[----:B------:R1:W3:Y:S01]  /*34b0*/  SHFL.IDX PT, R45, R100, 0x1, 0x181f ;  /* 0x00381f00642d7f89 */ /* 0x0002e200000e0000 */
        /* <DEDUP_REMOVED lines=14> */
[----:B------:R-:W-:Y:S01]  /*35a0*/  @!P0 SHF.R.U32.HI R13, RZ, 0x10, R21 ;  /* 0x00000010ff0d8819 */ /* 0x000fe20000011615 */
[C---:B------:R-:W-:Y:S01]  /*35b0*/  @!P0 IMAD.U32 R15, R17.reuse, 0x10000, RZ ;  /* 0x00010000110f8824 */ /* 0x040fe200078e00ff */
[----:B------:R-:W-:Y:S01]  /*35c0*/  @!P0 SHF.R.U32.HI R19, RZ, 0x10, R59 ;  /* 0x00000010ff138819 */ /* 0x000fe2000001163b */
[C---:B------:R-:W-:Y:S01]  /*35d0*/  @!P0 IMAD.U32 R14, R2.reuse, 0x10000, RZ ;  /* 0x00010000020e8824 */ /* 0x040fe200078e00ff */
[----:B------:R-:W-:Y:S02]  /*35e0*/  @!P0 LOP3.LUT R17, R17, 0xffff0000, RZ, 0xc0, !PT ;  /* 0xffff000011118812 */ /* 0x000fe400078ec0ff */
[----:B------:R-:W-:Y:S02]  /*35f0*/  @!P0 LOP3.LUT R6, R2, 0xffff0000, RZ, 0xc0, !PT ;  /* 0xffff000002068812 */ /* 0x000fe400078ec0ff */
[----:B------:R-:W-:Y:S02]  /*3600*/  @!P0 PRMT R13, R34, 0x5410, R13 ;  /* 0x00005410220d8816 */ /* 0x000fe4000000000d */
[----:B------:R-:W-:Y:S01]  /*3610*/  @!P0 PRMT R19, R69, 0x5432, R19 ;  /* 0x0000543245138816 */ /* 0x000fe20000000013 */
[C---:B---3--:R-:W-:Y:S01]  /*3620*/  @!P0 IMAD.U32 R16, R8.reuse, 0x10000, RZ ;  /* 0x0001000008108824 */ /* 0x048fe200078e00ff */
        /* <DEDUP_REMOVED lines=36> */
.L_x_1151:
[----:B------:R-:W-:Y:S05]  /*3870*/  BSYNC B0 ;  /* 0x0000000000007941 */ /* 0x000fea0003800000 */
.L_x_1150:
[----:B------:R-:W-:Y:S01]  /*3880*/  ISETP.GE.AND P0, PT, R36, c[0x0][0x1d4], PT ;  /* 0x0000750024007a0c */ /* 0x000fe20003f06270 */
[----:B------:R-:W-:Y:S01]  /*3890*/  @!UPT UIADD3 URZ, URZ, URZ, URZ ;  /* 0x0000003f3f3ff290 */ /* 0x000fe2000fffe03f */
[----:B------:R-:W-:Y:S11]  /*38a0*/  BSSY B0, `(.L_x_1152) ;  /* 0x0000038000007945 */ /* 0x000ff60003800000 */
[----:B------:R-:W-:-:S05]  /*38b0*/  @P0 BRA `(.L_x_1153) ;  /* 0x0000036000000947 */ /* 0x000fca0003800000 */
[C---:B--23--:R-:W-:Y:S01]  /*38c0*/  LEA R28, P0, R101.reuse, R45, 0x1 ;  /* 0x0000002d651c7211 */ /* 0x04cfe200078008ff */
[----:B------:R-:W2:Y:S03]  /*38d0*/  LDS.128 R8, [R87+0xc880] ;  /* 0x00c8800057087984 */ /* 0x000ea60000000c00 */
[----:B------:R-:W-:Y:S02]  /*38e0*/  LEA.HI.X R29, R101, R47, R109, 0x1, P0 ;  /* 0x0000002f651d7211 */ /* 0x000fe400000f0c6d */
        /* <DEDUP_REMOVED lines=14> */
[C---:B--2---:R-:W-:Y:S01]  /*39d0*/  @!P0 IMAD.U32 R16, R8.reuse, 0x10000, RZ ;  /* 0x0001000008108824 */ /* 0x044fe200078e00ff */
        /* <DEDUP_REMOVED lines=36> */
.L_x_1153:
[----:B------:R-:W-:Y:S05]  /*3c20*/  BSYNC B0 ;  /* 0x0000000000007941 */ /* 0x000fea0003800000 */
.L_x_1152:
        /* <DEDUP_REMOVED lines=58> */
.L_x_1155:
[----:B------:R-:W-:Y:S05]  /*3fd0*/  BSYNC B0 ;  /* 0x0000000000007941 */ /* 0x000fea0003800000 */
.L_x_1154:
        /* <DEDUP_REMOVED lines=58> */
.L_x_1136:
        /* <DEDUP_REMOVED lines=36> */
.L_x_1157:
[----:B------:R-:W-:Y:S05]  /*45c0*/  BSYNC B0 ;  /* 0x0000000000007941 */ /* 0x000fea0003800000 */
.L_x_1156:
[----:B------:R-:W-:Y:S01]  /*45d0*/  ISETP.GE.AND P5, PT, R159, R104, PT ;  /* 0x000000689f00720c */ /* 0x000fe20003fa6270 */
[----:B-----5:R-:W-:Y:S01]  /*45e0*/  IMAD.MOV.U32 R6, RZ, RZ, R22 ;  /* 0x000000ffff067224 */ /* 0x020fe200078e0016 */
[----:B------:R-:W-:Y:S01]  /*45f0*/  BSSY B0, `(.L_x_1158) ;  /* 0x0000039000007945 */ /* 0x000fe20003800000 */
[----:B------:R-:W-:Y:S01]  /*4600*/  IMAD.MOV.U32 R5, RZ, RZ, R23 ;  /* 0x000000ffff057224 */ /* 0x000fe200078e0017 */
[----:B------:R-:W-:Y:S01]  /*4610*/  CS2R R32, SRZ ;  /* 0x0000000000207805 */ /* 0x000fe2000001ff00 */
[----:B-1----:R-:W-:Y:S01]  /*4620*/  IMAD.MOV.U32 R3, RZ, RZ, R20 ;  /* 0x000000ffff037224 */ /* 0x002fe200078e0014 */
[----:B------:R-:W-:Y:S01]  /*4630*/  CS2R R30, SRZ ;  /* 0x00000000001e7805 */ /* 0x000fe2000001ff00 */
[----:B------:R-:W-:Y:S01]  /*4640*/  IMAD.MOV.U32 R2, RZ, RZ, R21 ;  /* 0x000000ffff027224 */ /* 0x000fe200078e0015 */
[----:B------:R-:W-:Y:S01]  /*4650*/  PRMT R26, R5, 0x5410, R6 ;  /* 0x00005410051a7816 */ /* 0x000fe20000000006 */
[----:B------:R-:W-:Y:S01]  /*4660*/  IMAD.MOV.U32 R5, RZ, RZ, R11 ;  /* 0x000000ffff057224 */ /* 0x000fe200078e000b */
[----:B------:R-:W-:Y:S01]  /*4670*/  MOV R6, R10 ;  /* 0x0000000a00067202 */ /* 0x000fe20000000f00 */
        /* <DEDUP_REMOVED lines=19> */
[----:B------:R-:W-:Y:S01]  /*47b0*/  PRMT R55, R6, 0x7610, R55 ;  /* 0x0000761006377816 */ /* 0x000fe20000000037 */
[----:B------:R-:W-:Y:S01]  /*47c0*/  CS2R R72, SRZ ;  /* 0x0000000000487805 */ /* 0x000fe2000001ff00 */
        /* <DEDUP_REMOVED lines=27> */
.L_x_1159:
[----:B------:R-:W-:Y:S05]  /*4980*/  BSYNC B0 ;  /* 0x0000000000007941 */ /* 0x000fea0003800000 */
.L_x_1158:
[----:B-1---5:R-:W-:Y:S01]  /*4990*/  MOV R2, R33 ;  /* 0x0000002100027202 */ /* 0x022fe20000000f00 */
[----:B------:R-:W-:Y:S01]  /*49a0*/  IMAD.MOV.U32 R6, RZ, RZ, R34 ;  /* 0x000000ffff067224 */ /* 0x000fe200078e0022 */
[----:B------:R-:W-:Y:S01]  /*49b0*/  IADD3 R85, -R86, c[0x0][0x1d4], RZ ;  /* 0x0000750056557a10 */ /* 0x000fe20007ffe1ff */
[----:B------:R-:W-:Y:S01]  /*49c0*/  IMAD.MOV.U32 R5, RZ, RZ, R35 ;  /* 0x000000ffff057224 */ /* 0x000fe200078e0023 */
[----:B------:R1:W2:Y:S01]  /*49d0*/  SHFL.IDX PT, R89, R99, RZ, 0x181f ;  /* 0x00181fff63597589 */ /* 0x0002a200000e0000 */
[----:B------:R-:W-:Y:S01]  /*49e0*/  IMAD.MOV.U32 R3, RZ, RZ, R32 ;  /* 0x000000ffff037224 */ /* 0x000fe200078e0020 */
[----:B------:R-:W-:Y:S02]  /*49f0*/  BSSY B1, `(.L_x_1160) ;  /* 0x000010b000017945 */ /* 0x000fe40003800000 */
[----:B------:R-:W-:Y:S01]  /*4a00*/  PRMT R45, R5, 0x5410, R6 ;  /* 0x00005410052d7816 */ /* 0x000fe20000000006 */
[----:B------:R-:W-:Y:S01]  /*4a10*/  IMAD.MOV.U32 R6, RZ, RZ, R30 ;  /* 0x000000ffff067224 */ /* 0x000fe200078e001e */
[----:B------:R-:W-:Y:S01]  /*4a20*/  PRMT R44, R2, 0x5410, R3 ;  /* 0x00005410022c7816 */ /* 0x000fe20000000003 */
[----:B------:R-:W-:Y:S01]  /*4a30*/  IMAD.MOV.U32 R5, RZ, RZ, R31 ;  /* 0x000000ffff057224 */ /* 0x000fe200078e001f */
[----:B------:R-:W-:Y:S01]  /*4a40*/  MOV R3, R28 ;  /* 0x0000001c00037202 */ /* 0x000fe20000000f00 */
[----:B------:R1:W3:Y:S01]  /*4a50*/  SHFL.IDX PT, R88, R100, RZ, 0x181f ;  /* 0x00181fff64587589 */ /* 0x0002e200000e0000 */
[----:B------:R-:W-:Y:S02]  /*4a60*/  IMAD.MOV.U32 R2, RZ, RZ, R29 ;  /* 0x000000ffff027224 */ /* 0x000fe400078e001d */
[----:B------:R-:W-:Y:S01]  /*4a70*/  PRMT R42, R5, 0x5410, R6 ;  /* 0x00005410052a7816 */ /* 0x000fe20000000006 */
[----:B------:R-:W-:Y:S01]  /*4a80*/  IMAD.MOV.U32 R6, RZ, RZ, R78 ;  /* 0x000000ffff067224 */ /* 0x000fe200078e004e */
[----:B------:R-:W-:Y:S02]  /*4a90*/  MOV R5, R79 ;  /* 0x0000004f00057202 */ /* 0x000fe40000000f00 */
        /* <DEDUP_REMOVED lines=8> */
[----:B------:R-:W-:Y:S02]  /*4b20*/  MOV R2, R73 ;  /* 0x0000004900027202 */ /* 0x000fe40000000f00 */
[----:B------:R-:W-:Y:S02]  /*4b30*/  PRMT R80, R5, 0x5410, R6 ;  /* 0x0000541005507816 */ /* 0x000fe40000000006 */
[----:B------:R-:W-:Y:S01]  /*4b40*/  PRMT R63, R3, 0x5410, R2 ;  /* 0x00005410033f7816 */ /* 0x000fe20000000002 */
[----:B------:R-:W-:-:S05]  /*4b50*/  @P4 BRA `(.L_x_1161) ;  /* 0x00000f4000004947 */ /* 0x000fca0003800000 */
[----:B--2---:R-:W-:Y:S01]  /*4b60*/  ISETP.GE.AND P0, PT, R24, c[0x0][0x1d4], PT ;  /* 0x0000750018007a0c */ /* 0x004fe20003f06270 */
[----:B------:R-:W-:Y:S01]  /*4b70*/  @!UPT UIADD3 URZ, URZ, URZ, URZ ;  /* 0x0000003f3f3ff290 */ /* 0x000fe2000fffe03f */
[----:B------:R-:W-:Y:S11]  /*4b80*/  BSSY B0, `(.L_x_1162) ;  /* 0x0000078000007945 */ /* 0x000ff60003800000 */
[----:B------:R-:W-:-:S05]  /*4b90*/  @P0 BRA `(.L_x_1163) ;  /* 0x0000076000000947 */ /* 0x000fca0003800000 */
[----:B------:R-:W-:Y:S01]  /*4ba0*/  SEL R2, R86, R85, !P1 ;  /* 0x0000005556027207 */ /* 0x000fe20004800000 */
[----:B------:R-:W2:Y:S01]  /*4bb0*/  LDS.128 R64, [R152+0xa080] ;  /* 0x00a0800098407984 */ /* 0x000ea20000000c00 */
        /* <DEDUP_REMOVED lines=9> */
[----:B------:R-:W-:Y:S02]  /*4c50*/  @!P0 SHF.R.U64 R5, R8, 0x10, R9 ;  /* 0x0000001008058819 */ /* 0x000fe40000001209 */
[----:B------:R-:W-:Y:S02]  /*4c60*/  SHF.R.S32.HI R2, RZ, 0x3, R3 ;  /* 0x00000003ff027819 */ /* 0x000fe40000011403 */
[----:B------:R-:W-:Y:S02]  /*4c70*/  LOP3.LUT R3, R119, 0x38, R90, 0xf8, !PT ;  /* 0x0000003877037812 */ /* 0x000fe400078ef85a */
[----:B------:R-:W-:Y:S01]  /*4c80*/  @!P0 PRMT R48, R52, 0x5410, R6 ;  /* 0x0000541034308816 */ /* 0x000fe20000000006 */
[----:B------:R-:W-:Y:S01]  /*4c90*/  IMAD R2, R2, 0xc00, R7 ;  /* 0x00000c0002027824 */ /* 0x000fe200078e0207 */
[----:B------:R-:W-:Y:S02]  /*4ca0*/  LOP3.LUT R3, R3, R158, RZ, 0x3c, !PT ;  /* 0x0000009e03037212 */ /* 0x000fe400078e3cff */
[----:B------:R-:W-:Y:S02]  /*4cb0*/  @!P0 PRMT R47, R52, 0x5432, R47 ;  /* 0x00005432342f8816 */ /* 0x000fe4000000002f */
[----:B------:R-:W-:Y:S01]  /*4cc0*/  @!P0 SHF.R.U32.HI R49, RZ, 0x10, R51 ;  /* 0x00000010ff318819 */ /* 0x000fe20000011633 */
[----:B------:R-:W-:Y:S01]  /*4cd0*/  IMAD.IADD R2, R2, 0x1, R3 ;  /* 0x0000000102027824 */ /* 0x000fe200078e0203 */
[--C-:B------:R-:W-:Y:S02]  /*4ce0*/  @!P0 SHF.R.U32.HI R8, RZ, 0x10, R11.reuse ;  /* 0x00000010ff088819 */ /* 0x100fe4000001160b */
[----:B------:R-:W-:Y:S01]  /*4cf0*/  @!P0 SHF.R.U64 R3, R10, 0x10, R11 ;  /* 0x000000100a038819 */ /* 0x000fe2000000120b */
[----:B------:R-:W-:Y:S01]  /*4d00*/  IMAD.SHL.U32 R2, R2, 0x2, RZ ;  /* 0x0000000202027824 */ /* 0x000fe200078e00ff */
[----:B------:R-:W-:Y:S01]  /*4d10*/  @!P0 SHF.R.U64 R50, R50, 0x10, R51 ;  /* 0x0000001032328819 */ /* 0x000fe20000001233 */
[----:B------:R-:W-:Y:S01]  /*4d20*/  @!P0 IMAD.U32 R10, R48, 0x10000, RZ ;  /* 0x00010000300a8824 */ /* 0x000fe200078e00ff */
[----:B------:R-:W-:Y:S01]  /*4d30*/  @!P0 PRMT R53, R53, 0x5410, R49 ;  /* 0x0000541035358816 */ /* 0x000fe20000000031 */
[----:B--2---:R-:W-:Y:S01]  /*4d40*/  @!P0 IMAD.U32 R11, R64, 0x10000, RZ ;  /* 0x00010000400b8824 */ /* 0x004fe200078e00ff */
[----:B------:R2:W4:Y:S01]  /*4d50*/  LDS.128 R16, [R2+0xa080] ;  /* 0x00a0800002107984 */ /* 0x0005220000000c00 */
[----:B------:R-:W-:Y:S01]  /*4d60*/  @!P0 IMAD.U32 R49, R47, 0x10000, RZ ;  /* 0x000100002f318824 */ /* 0x000fe200078e00ff */
[----:B------:R-:W-:Y:S01]  /*4d70*/  @!P0 PRMT R55, R55, 0x5410, R50 ;  /* 0x0000541037378816 */ /* 0x000fe20000000032 */
[----:B------:R-:W-:Y:S01]  /*4d80*/  @!P0 IMAD.U32 R57, R53, 0x10000, RZ ;  /* 0x0001000035398824 */ /* 0x000fe200078e00ff */
[----:B------:R-:W-:Y:S01]  /*4d90*/  @!P0 SHF.L.U32 R50, R65, 0x10, RZ ;  /* 0x0000001041328819 */ /* 0x000fe200000006ff */
[----:B------:R-:W-:Y:S01]  /*4da0*/  @!P0 IMAD.U32 R58, R67, 0x10000, RZ ;  /* 0x00010000433a8824 */ /* 0x000fe200078e00ff */
[----:B------:R-:W-:Y:S02]  /*4db0*/  @!P0 LOP3.LUT R59, R53, 0xffff0000, RZ, 0xc0, !PT ;  /* 0xffff0000353b8812 */ /* 0x000fe400078ec0ff */
[----:B------:R-:W-:Y:S02]  /*4dc0*/  @!P0 LOP3.LUT R60, R67, 0xffff0000, RZ, 0xc0, !PT ;  /* 0xffff0000433c8812 */ /* 0x000fe400078ec0ff */
[----:B------:R-:W-:Y:S02]  /*4dd0*/  @!P0 LOP3.LUT R56, R66, 0xffff0000, RZ, 0xc0, !PT ;  /* 0xffff000042388812 */ /* 0x000fe400078ec0ff */
[----:B--2---:R-:W-:Y:S02]  /*4de0*/  @!P0 SHF.R.U32.HI R2, RZ, 0x10, R9 ;  /* 0x00000010ff028819 */ /* 0x004fe40000011609 */
[C---:B------:R-:W-:Y:S02]  /*4df0*/  @!P0 PRMT R9, R13.reuse, 0x5432, R5 ;  /* 0x000054320d098816 */ /* 0x040fe40000000005 */
[----:B------:R-:W-:Y:S02]  /*4e00*/  @!P0 PRMT R6, R13, 0x5410, R2 ;  /* 0x000054100d068816 */ /* 0x000fe40000000002 */
[C---:B------:R-:W-:Y:S01]  /*4e10*/  @!P0 PRMT R13, R14.reuse, 0x5410, R8 ;  /* 0x000054100e0d8816 */ /* 0x040fe20000000008 */
[C---:B------:R-:W-:Y:S01]  /*4e20*/  @!P0 IMAD.U32 R5, R9.reuse, 0x10000, RZ ;  /* 0x0001000009058824 */ /* 0x040fe200078e00ff */
[----:B------:R-:W-:Y:S01]  /*4e30*/  @!P0 PRMT R14, R14, 0x5432, R3 ;  /* 0x000054320e0e8816 */ /* 0x000fe20000000003 */
[----:B------:R-:W-:Y:S01]  /*4e40*/  @!P0 IMAD.U32 R8, R6, 0x10000, RZ ;  /* 0x0001000006088824 */ /* 0x000fe200078e00ff */
[----:B------:R-:W-:Y:S01]  /*4e50*/  @!P0 LOP3.LUT R9, R9, 0xffff0000, RZ, 0xc0, !PT ;  /* 0xffff000009098812 */ /* 0x000fe200078ec0ff */
[----:B----4-:R-:W-:Y:S01]  /*4e60*/  @!P0 IMAD.U32 R3, R17, 0x10000, RZ ;  /* 0x0001000011038824 */ /* 0x010fe200078e00ff */
[----:B------:R-:W-:Y:S03]  /*4e70*/  @!P0 SHF.L.U32 R2, R16, 0x10, RZ ;  /* 0x0000001010028819 */ /* 0x000fe600000006ff */
[----:B------:R-:W-:Y:S02]  /*4e80*/  @!P0 FMUL.FTZ R52, R3, R49 ;  /* 0x0000003103348220 */ /* 0x000fe40000410000 */
[C---:B------:R-:W-:Y:S02]  /*4e90*/  @!P0 FMUL.FTZ R51, R2.reuse, R10 ;  /* 0x0000000a02338220 */ /* 0x040fe40000410000 */
[-C--:B------:R-:W-:Y:S02]  /*4ea0*/  @!P0 FMUL.FTZ R2, R2, R5.reuse ;  /* 0x0000000502028220 */ /* 0x080fe40000410000 */
[----:B------:R-:W-:Y:S01]  /*4eb0*/  @!P0 FFMA.FTZ R98, R11, R5, -R51 ;  /* 0x000000050b628223 */ /* 0x000fe20000010833 */
[----:B------:R-:W-:Y:S01]  /*4ec0*/  @!P0 LOP3.LUT R51, R47, 0xffff0000, RZ, 0xc0, !PT ;  /* 0xffff00002f338812 */ /* 0x000fe200078ec0ff */
[-C--:B------:R-:W-:Y:S01]  /*4ed0*/  @!P0 FMUL.FTZ R5, R3, R8.reuse ;  /* 0x0000000803058220 */ /* 0x080fe20000410000 */
[----:B------:R-:W-:Y:S01]  /*4ee0*/  @!P0 LOP3.LUT R3, R17, 0xffff0000, RZ, 0xc0, !PT ;  /* 0xffff000011038812 */ /* 0x000fe200078ec0ff */
[----:B------:R-:W-:Y:S01]  /*4ef0*/  @!P0 FFMA.FTZ R2, R10, R11, R2 ;  /* 0x0000000b0a028223 */ /* 0x000fe20000010002 */
[----:B------:R-:W-:Y:S01]  /*4f00*/  @!P0 LOP3.LUT R10, R6, 0xffff0000, RZ, 0xc0, !PT ;  /* 0xffff0000060a8812 */ /* 0x000fe200078ec0ff */
[----:B------:R-:W-:Y:S01]  /*4f10*/  @!P0 FFMA.FTZ R97, R50, R8, -R52 ;  /* 0x0000000832618223 */ /* 0x000fe20000010834 */
[----:B------:R-:W-:Y:S01]  /*4f20*/  @!P0 LOP3.LUT R52, R65, 0xffff0000, RZ, 0xc0, !PT ;  /* 0xffff000041348812 */ /* 0x000fe200078ec0ff */
[C---:B------:R-:W-:Y:S01]  /*4f30*/  @!P0 FMUL.FTZ R11, R3.reuse, R51 ;  /* 0x00000033030b8220 */ /* 0x040fe20000410000 */
[----:B------:R-:W-:Y:S01]  /*4f40*/  @!P0 LOP3.LUT R47, R48, 0xffff0000, RZ, 0xc0, !PT ;  /* 0xffff0000302f8812 */ /* 0x000fe200078ec0ff */
[-C--:B------:R-:W-:Y:S01]  /*4f50*/  @!P0 FMUL.FTZ R6, R3, R10.reuse ;  /* 0x0000000a03068220 */ /* 0x080fe20000410000 */
[----:B------:R-:W-:Y:S01]  /*4f60*/  @!P0 LOP3.LUT R8, R16, 0xffff0000, RZ, 0xc0, !PT ;  /* 0xffff000010088812 */ /* 0x000fe200078ec0ff */
[----:B------:R-:W-:Y:S01]  /*4f70*/  @!P0 FFMA.FTZ R96, R52, R10, -R11 ;  /* 0x0000000a34608223 */ /* 0x000fe2000001080b */
[----:B------:R-:W-:Y:S01]  /*4f80*/  @!P0 LOP3.LUT R48, R64, 0xffff0000, RZ, 0xc0, !PT ;  /* 0xffff000040308812 */ /* 0x000fe200078ec0ff */
[C---:B------:R-:W-:Y:S01]  /*4f90*/  @!P0 IMAD.U32 R10, R19.reuse, 0x10000, RZ ;  /* 0x00010000130a8824 */ /* 0x040fe200078e00ff */
[----:B------:R-:W-:Y:S01]  /*4fa0*/  @!P0 LOP3.LUT R11, R19, 0xffff0000, RZ, 0xc0, !PT ;  /* 0xffff0000130b8812 */ /* 0x000fe200078ec0ff */
[C---:B------:R-:W-:Y:S02]  /*4fb0*/  @!P0 FMUL.FTZ R54, R8.reuse, R47 ;  /* 0x0000002f08368220 */ /* 0x040fe40000410000 */
[-C--:B------:R-:W-:Y:S01]  /*4fc0*/  @!P0 FMUL.FTZ R3, R8, R9.reuse ;  /* 0x0000000908038220 */ /* 0x080fe20000410000 */
[C---:B------:R-:W-:Y:S01]  /*4fd0*/  @!P0 LOP3.LUT R8, R13.reuse, 0xffff0000, RZ, 0xc0, !PT ;  /* 0xffff00000d088812 */ /* 0x040fe200078ec0ff */
[----:B------:R-:W-:Y:S01]  /*4fe0*/  @!P0 FFMA.FTZ R95, R48, R9, -R54 ;  /* 0x00000009305f8223 */ /* 0x000fe20000010836 */
[----:B------:R-:W-:Y:S01]  /*4ff0*/  @!P0 SHF.L.U32 R54, R66, 0x10, RZ ;  /* 0x0000001042368819 */ /* 0x000fe200000006ff */
[----:B------:R-:W-:Y:S02]  /*5000*/  @!P0 IMAD.U32 R9, R13, 0x10000, RZ ;  /* 0x000100000d098824 */ /* 0x000fe400078e00ff */
[----:B------:R-:W-:Y:S02]  /*5010*/  @!P0 FMUL.FTZ R13, R10, R57 ;  /* 0x000000390a0d8220 */ /* 0x000fe40000410000 */
[C---:B------:R-:W-:Y:S02]  /*5020*/  @!P0 FMUL.FTZ R53, R11.reuse, R59 ;  /* 0x0000003b0b358220 */ /* 0x040fe40000410000 */
[-C--:B------:R-:W-:Y:S02]  /*5030*/  @!P0 FFMA.FTZ R94, R58, R9.reuse, -R13 ;  /* 0x000000093a5e8223 */ /* 0x080fe4000001080d */
[-C--:B------:R-:W-:Y:S02]  /*5040*/  @!P0 FMUL.FTZ R11, R11, R8.reuse ;  /* 0x000000080b0b8220 */ /* 0x080fe40000410000 */
[----:B------:R-:W-:Y:S02]  /*5050*/  @!P0 FFMA.FTZ R93, R60, R8, -R53 ;  /* 0x000000083c5d8223 */ /* 0x000fe40000010835 */
[C---:B------:R-:W-:Y:S01]  /*5060*/  @!P0 IMAD.U32 R53, R55.reuse, 0x10000, RZ ;  /* 0x0001000037358824 */ /* 0x040fe200078e00ff */
[----:B------:R-:W-:Y:S01]  /*5070*/  @!P0 LOP3.LUT R55, R55, 0xffff0000, RZ, 0xc0, !PT ;  /* 0xffff000037378812 */ /* 0x000fe200078ec0ff */
[----:B------:R-:W-:Y:S02]  /*5080*/  @!P0 IMAD.U32 R8, R18, 0x10000, RZ ;  /* 0x0001000012088824 */ /* 0x000fe400078e00ff */
[C---:B------:R-:W-:Y:S01]  /*5090*/  @!P0 IMAD.U32 R13, R14.reuse, 0x10000, RZ ;  /* 0x000100000e0d8824 */ /* 0x040fe200078e00ff */
[----:B------:R-:W-:Y:S01]  /*50a0*/  @!P0 LOP3.LUT R14, R14, 0xffff0000, RZ, 0xc0, !PT ;  /* 0xffff00000e0e8812 */ /* 0x000fe200078ec0ff */
[----:B------:R-:W-:Y:S01]  /*50b0*/  @!P0 FMUL.FTZ R10, R10, R9 ;  /* 0x000000090a0a8220 */ /* 0x000fe20000410000 */
[----:B------:R-:W-:Y:S01]  /*50c0*/  @!P0 LOP3.LUT R9, R18, 0xffff0000, RZ, 0xc0, !PT ;  /* 0xffff000012098812 */ /* 0x000fe200078ec0ff */
[----:B------:R-:W-:Y:S01]  /*50d0*/  @!P0 FFMA.FTZ R3, R47, R48, R3 ;  /* 0x000000302f038223 */ /* 0x000fe20000010003 */
[----:B------:R-:W-:Y:S01]  /*50e0*/  @!P0 F2FP.BF16.PACK_AB R47, R95, R98 ;  /* 0x000000625f2f823e */ /* 0x000fe200000010ff */
[----:B------:R-:W-:Y:S01]  /*50f0*/  @!P0 FMUL.FTZ R91, R8, R53 ;  /* 0x00000035085b8220 */ /* 0x000fe20000410000 */
[----:B------:R-:W-:Y:S01]  /*5100*/  @!P0 F2FP.BF16.PACK_AB R48, R96, R97 ;  /* 0x000000616030823e */ /* 0x000fe200000010ff */
[----:B------:R-:W-:Y:S01]  /*5110*/  @!P0 FMUL.FTZ R8, R8, R13 ;  /* 0x0000000d08088220 */ /* 0x000fe20000410000 */
[----:B------:R-:W-:Y:S01]  /*5120*/  @!P0 F2FP.BF16.PACK_AB R2, R3, R2 ;  /* 0x000000020302823e */ /* 0x000fe200000010ff */
[----:B------:R-:W-:Y:S01]  /*5130*/  @!P0 FFMA.FTZ R5, R49, R50, R5 ;  /* 0x0000003231058223 */ /* 0x000fe20000010005 */
[----:B------:R-:W-:Y:S01]  /*5140*/  @!P0 MOV R65, R48 ;  /* 0x0000003000418202 */ /* 0x000fe20000000f00 */
[C---:B------:R-:W-:Y:S02]  /*5150*/  @!P0 FMUL.FTZ R92, R9.reuse, R55 ;  /* 0x00000037095c8220 */ /* 0x040fe40000410000 */
[----:B------:R-:W-:Y:S02]  /*5160*/  @!P0 FMUL.FTZ R9, R9, R14 ;  /* 0x0000000e09098220 */ /* 0x000fe40000410000 */
[----:B------:R-:W-:Y:S02]  /*5170*/  @!P0 FFMA.FTZ R6, R51, R52, R6 ;  /* 0x0000003433068223 */ /* 0x000fe40000010006 */
[----:B------:R-:W-:Y:S02]  /*5180*/  @!P0 FFMA.FTZ R8, R53, R54, R8 ;  /* 0x0000003635088223 */ /* 0x000fe40000010008 */
[----:B------:R-:W-:Y:S01]  /*5190*/  @!P0 FFMA.FTZ R9, R55, R56, R9 ;  /* 0x0000003837098223 */ /* 0x000fe20000010009 */
[----:B------:R-:W-:Y:S01]  /*51a0*/  @!P0 F2FP.BF16.PACK_AB R5, R6, R5 ;  /* 0x000000050605823e */ /* 0x000fe200000010ff */
[----:B------:R-:W-:Y:S02]  /*51b0*/  @!P0 FFMA.FTZ R10, R57, R58, R10 ;  /* 0x0000003a390a8223 */ /* 0x000fe4000001000a */
[----:B------:R-:W-:Y:S01]  /*51c0*/  @!P0 FFMA.FTZ R91, R54, R13, -R91 ;  /* 0x0000000d365b8223 */ /* 0x000fe2000001085b */
[----:B------:R-:W-:Y:S01]  /*51d0*/  @!P0 MOV R17, R5 ;  /* 0x0000000500118202 */ /* 0x000fe20000000f00 */
[----:B------:R-:W-:Y:S01]  /*51e0*/  @!P0 FFMA.FTZ R92, R56, R14, -R92 ;  /* 0x0000000e385c8223 */ /* 0x000fe2000001085c */
[----:B------:R-:W-:Y:S01]  /*51f0*/  @!P0 F2FP.BF16.PACK_AB R14, R93, R94 ;  /* 0x0000005e5d0e823e */ /* 0x000fe200000010ff */
[----:B------:R-:W-:Y:S01]  /*5200*/  @!P0 FFMA.FTZ R11, R59, R60, R11 ;  /* 0x0000003c3b0b8223 */ /* 0x000fe2000001000b */
[----:B------:R-:W-:Y:S01]  /*5210*/  @!P0 F2FP.BF16.PACK_AB R8, R9, R8 ;  /* 0x000000080908823e */ /* 0x000fe200000010ff */
[----:B------:R-:W-:Y:S01]  /*5220*/  @!P0 IMAD.MOV.U32 R64, RZ, RZ, R47 ;  /* 0x000000ffff408224 */ /* 0x000fe200078e002f */
[----:B------:R-:W-:Y:S01]  /*5230*/  @!P0 F2FP.BF16.PACK_AB R13, R92, R91 ;  /* 0x0000005b5c0d823e */ /* 0x000fe200000010ff */
[----:B------:R-:W-:Y:S01]  /*5240*/  @!P0 IMAD.MOV.U32 R67, RZ, RZ, R14 ;  /* 0x000000ffff438224 */ /* 0x000fe200078e000e */
[----:B------:R-:W-:Y:S01]  /*5250*/  @!P0 F2FP.BF16.PACK_AB R10, R11, R10 ;  /* 0x0000000a0b0a823e */ /* 0x000fe200000010ff */
[----:B------:R-:W-:Y:S02]  /*5260*/  @!P0 IMAD.MOV.U32 R16, RZ, RZ, R2 ;  /* 0x000000ffff108224 */ /* 0x000fe400078e0002 */
[----:B------:R-:W-:Y:S02]  /*5270*/  @!P0 IMAD.MOV.U32 R66, RZ, RZ, R13 ;  /* 0x000000ffff428224 */ /* 0x000fe400078e000d */
[----:B------:R-:W-:Y:S02]  /*5280*/  @!P0 IMAD.MOV.U32 R18, RZ, RZ, R8 ;  /* 0x000000ffff128224 */ /* 0x000fe400078e0008 */
[----:B------:R-:W-:Y:S01]  /*5290*/  @!P0 IMAD.MOV.U32 R19, RZ, RZ, R10 ;  /* 0x000000ffff138224 */ /* 0x000fe200078e000a */
[C---:B---3--:R-:W-:Y:S04]  /*52a0*/  LEA R2, P0, R113.reuse, R88, 0x1 ;  /* 0x0000005871027211 */ /* 0x048fe800078008ff */
[----:B------:R-:W-:Y:S02]  /*52b0*/  LEA.HI.X R3, R113, R89, R133, 0x1, P0 ;  /* 0x0000005971037211 */ /* 0x000fe400000f0c85 */
[C---:B------:R-:W-:Y:S03]  /*52c0*/  ISETP.GE.AND P0, PT, R90.reuse, c[0x0][0x1d4], PT ;  /* 0x000075005a007a0c */ /* 0x040fe60003f06270 */
[----:B------:R2:W-:Y:S10]  /*52d0*/  ST.E.128 [R2.64], R64 ;  /* 0x0000004002007985 */ /* 0x0005f4000c101d0e */
[----:B------:R-:W-:Y:S05]  /*52e0*/  @!P0 IMAD.WIDE R8, R90, 0x2, R88 ;  /* 0x000000025a088825 */ /* 0x000fea00078e0258 */
[----:B------:R2:W-:Y:S02]  /*52f0*/  @!P0 ST.E.128 [R8.64], R16 ;  /* 0x0000001008008985 */ /* 0x0005e4000c101d0e */
.L_x_1163:
[----:B------:R-:W-:Y:S05]  /*5300*/  BSYNC B0 ;  /* 0x0000000000007941 */ /* 0x000fea0003800000 */
.L_x_1162:
[----:B------:R-:W-:Y:S11]  /*5310*/  ISETP.GE.AND P0, PT, R36, c[0x0][0x1d4], PT ;  /* 0x0000750024007a0c */ /* 0x000ff60003f06270 */
[----:B------:R-:W-:Y:S02]  /*5320*/  @!UPT UIADD3 URZ, URZ, URZ, URZ ;  /* 0x0000003f3f3ff290 */ /* 0x000fe4000fffe03f */
[----:B------:R-:W-:-:S05]  /*5330*/  @P0 BRA `(.L_x_1161) ;  /* 0x0000076000000947 */ /* 0x000fca0003800000 */
[----:B--2---:R-:W-:Y:S01]  /*5340*/  SEL R2, R86, R85, !P2 ;  /* 0x0000005556027207 */ /* 0x004fe20005000000 */
        /* <DEDUP_REMOVED lines=16> */
[----:B------:R-:W-:Y:S02]  /*5450*/  @!P0 SHF.R.U32.HI R8, RZ, 0x10, R23 ;  /* 0x00000010ff088819 */ /* 0x000fe40000011617 */
[----:B------:R-:W-:Y:S01]  /*5460*/  @!P0 PRMT R9, R15, 0x5432, R5 ;  /* 0x000054320f098816 */ /* 0x000fe20000000005 */
[----:B------:R-:W-:Y:S01]  /*5470*/  IMAD.IADD R2, R2, 0x1, R3 ;  /* 0x0000000102027824 */ /* 0x000fe200078e0203 */
[----:B------:R-:W-:Y:S02]  /*5480*/  @!P0 SHF.R.U64 R3, R22, 0x10, R23 ;  /* 0x0000001016038819 */ /* 0x000fe40000001217 */
[----:B------:R-:W-:Y:S01]  /*5490*/  @!P0 PRMT R23, R61, 0x5432, R10 ;  /* 0x000054323d178816 */ /* 0x000fe2000000000a */
[----:B------:R-:W-:Y:S01]  /*54a0*/  IMAD.SHL.U32 R2, R2, 0x2, RZ ;  /* 0x0000000202027824 */ /* 0x000fe200078e00ff */
[--C-:B------:R-:W-:Y:S01]  /*54b0*/  @!P0 SHF.R.U32.HI R13, RZ, 0x10, R71.reuse ;  /* 0x00000010ff0d8819 */ /* 0x100fe20000011647 */
[----:B------:R-:W-:Y:S01]  /*54c0*/  @!P0 IMAD.U32 R10, R20, 0x10000, RZ ;  /* 0x00010000140a8824 */ /* 0x000fe200078e00ff */
[----:B------:R-:W-:Y:S01]  /*54d0*/  @!P0 SHF.R.U64 R11, R70, 0x10, R71 ;  /* 0x00000010460b8819 */ /* 0x000fe20000001247 */
[----:B------:R-:W-:Y:S01]  /*54e0*/  @!P0 IMAD.U32 R5, R9, 0x10000, RZ ;  /* 0x0001000009058824 */ /* 0x000fe200078e00ff */
[----:B------:R4:W5:Y:S01]  /*54f0*/  LDS.128 R16, [R2+0xa080] ;  /* 0x00a0800002107984 */ /* 0x0009620000000c00 */
[----:B--2---:R-:W-:Y:S01]  /*5500*/  @!P0 IMAD.U32 R52, R59, 0x10000, RZ ;  /* 0x000100003b348824 */ /* 0x004fe200078e00ff */
[----:B------:R-:W-:Y:S02]  /*5510*/  @!P0 PRMT R47, R62, 0x5410, R13 ;  /* 0x000054103e2f8816 */ /* 0x000fe4000000000d */
[----:B------:R-:W-:Y:S02]  /*5520*/  @!P0 PRMT R13, R26, 0x5410, R8 ;  /* 0x000054101a0d8816 */ /* 0x000fe40000000008 */
[----:B------:R-:W-:Y:S01]  /*5530*/  @!P0 PRMT R49, R62, 0x5432, R11 ;  /* 0x000054323e318816 */ /* 0x000fe2000000000b */
[----:B------:R-:W-:Y:S01]  /*5540*/  @!P0 IMAD.U32 R11, R56, 0x10000, RZ ;  /* 0x00010000380b8824 */ /* 0x000fe200078e00ff */
[----:B------:R-:W-:Y:S01]  /*5550*/  @!P0 PRMT R14, R26, 0x5432, R3 ;  /* 0x000054321a0e8816 */ /* 0x000fe20000000003 */
[----:B------:R-:W-:Y:S01]  /*5560*/  @!P0 IMAD.U32 R51, R47, 0x10000, RZ ;  /* 0x000100002f338824 */ /* 0x000fe200078e00ff */
[----:B------:R-:W-:Y:S02]  /*5570*/  @!P0 SHF.L.U32 R22, R57, 0x10, RZ ;  /* 0x0000001039168819 */ /* 0x000fe400000006ff */
[----:B------:R-:W-:Y:S02]  /*5580*/  @!P0 LOP3.LUT R9, R9, 0xffff0000, RZ, 0xc0, !PT ;  /* 0xffff000009098812 */ /* 0x000fe400078ec0ff */
[----:B------:R-:W-:Y:S02]  /*5590*/  @!P0 LOP3.LUT R53, R47, 0xffff0000, RZ, 0xc0, !PT ;  /* 0xffff00002f358812 */ /* 0x000fe400078ec0ff */
[----:B------:R-:W-:Y:S02]  /*55a0*/  @!P0 LOP3.LUT R54, R59, 0xffff0000, RZ, 0xc0, !PT ;  /* 0xffff00003b368812 */ /* 0x000fe400078ec0ff */
[----:B------:R-:W-:Y:S02]  /*55b0*/  @!P0 LOP3.LUT R50, R58, 0xffff0000, RZ, 0xc0, !PT ;  /* 0xffff00003a328812 */ /* 0x000fe400078ec0ff */
[----:B----4-:R-:W-:Y:S01]  /*55c0*/  @!P0 SHF.R.U32.HI R2, RZ, 0x10, R21 ;  /* 0x00000010ff028819 */ /* 0x010fe20000011615 */
[C---:B------:R-:W-:Y:S01]  /*55d0*/  @!P0 IMAD.U32 R21, R23.reuse, 0x10000, RZ ;  /* 0x0001000017158824 */ /* 0x040fe200078e00ff */
[----:B------:R-:W-:Y:S02]  /*55e0*/  @!P0 LOP3.LUT R23, R23, 0xffff0000, RZ, 0xc0, !PT ;  /* 0xffff000017178812 */ /* 0x000fe400078ec0ff */
[----:B------:R-:W-:Y:S05]  /*55f0*/  @!P0 PRMT R6, R15, 0x5410, R2 ;  /* 0x000054100f068816 */ /* 0x000fea0000000002 */
[----:B------:R-:W-:Y:S02]  /*5600*/  @!P0 IMAD.U32 R8, R6, 0x10000, RZ ;  /* 0x0001000006088824 */ /* 0x000fe400078e00ff */
[----:B-----5:R-:W-:Y:S01]  /*5610*/  @!P0 IMAD.U32 R3, R17, 0x10000, RZ ;  /* 0x0001000011038824 */ /* 0x020fe200078e00ff */
        /* <DEDUP_REMOVED lines=17> */
[C---:B------:R-:W-:Y:S01]  /*5730*/  @!P0 LOP3.LUT R11, R19.reuse, 0xffff0000, RZ, 0xc0, !PT ;  /* 0xffff0000130b8812 */ /* 0x040fe200078ec0ff */
[C---:B------:R-:W-:Y:S02]  /*5740*/  @!P0 FMUL.FTZ R48, R8.reuse, R15 ;  /* 0x0000000f08308220 */ /* 0x040fe40000410000 */
[----:B------:R-:W-:Y:S02]  /*5750*/  @!P0 IMAD.U32 R10, R19, 0x10000, RZ ;  /* 0x00010000130a8824 */ /* 0x000fe400078e00ff */
        /* <DEDUP_REMOVED lines=52> */
.L_x_1161:
[----:B--2---:R-:W-:Y:S05]  /*5aa0*/  BSYNC B1 ;  /* 0x0000000000017941 */ /* 0x004fea0003800000 */
.L_x_1160:
[----:B------:R2:W4:Y:S04]  /*5ab0*/  SHFL.IDX PT, R57, R99, 0x1, 0x181f ;  /* 0x00381f0063397f89 */ /* 0x00052800000e0000 */
[----:B------:R2:W1:Y:S01]  /*5ac0*/  SHFL.IDX PT, R56, R100, 0x1, 0x181f ;  /* 0x00381f0064387f89 */ /* 0x00046200000e0000 */
[----:B------:R-:W-:-:S05]  /*5ad0*/  @P5 BRA `(.L_x_1149) ;  /* 0x0000130000005947 */ /* 0x000fca0003800000 */
[----:B------:R-:W-:Y:S01]  /*5ae0*/  ISETP.GE.AND P0, PT, R24, c[0x0][0x1d4], PT ;  /* 0x0000750018007a0c */ /* 0x000fe20003f06270 */
[----:B------:R-:W-:Y:S01]  /*5af0*/  @!UPT UIADD3 URZ, URZ, URZ, URZ ;  /* 0x0000003f3f3ff290 */ /* 0x000fe2000fffe03f */
[----:B------:R-:W-:Y:S11]  /*5b00*/  BSSY B0, `(.L_x_1164) ;  /* 0x0000078000007945 */ /* 0x000ff60003800000 */
[----:B------:R-:W-:-:S05]  /*5b10*/  @P0 BRA `(.L_x_1165) ;  /* 0x0000076000000947 */ /* 0x000fca0003800000 */
[----:B------:R-:W-:Y:S01]  /*5b20*/  SEL R2, R86, R85, !P1 ;  /* 0x0000005556027207 */ /* 0x000fe20004800000 */
[----:B------:R-:W5:Y:S01]  /*5b30*/  LDS.128 R52, [R151+0xa080] ;  /* 0x00a0800097347984 */ /* 0x000f620000000c00 */
        /* <DEDUP_REMOVED lines=12> */
[----:B------:R-:W-:Y:S01]  /*5c00*/  @!P0 SHF.R.U64 R14, R74, 0x10, R75 ;  /* 0x000000104a0e8819 */ /* 0x000fe2000000124b */
[----:B------:R-:W-:Y:S01]  /*5c10*/  IMAD R2, R2, 0xc00, R12 ;  /* 0x00000c0002027824 */ /* 0x000fe200078e020c */
[----:B------:R-:W-:Y:S02]  /*5c20*/  LOP3.LUT R3, R3, R157, RZ, 0x3c, !PT ;  /* 0x0000009d03037212 */ /* 0x000fe400078e3cff */
[----:B------:R-:W-:Y:S02]  /*5c30*/  @!P0 PRMT R20, R63, 0x5410, R6 ;  /* 0x000054103f148816 */ /* 0x000fe40000000006 */
[----:B------:R-:W-:Y:S01]  /*5c40*/  @!P0 PRMT R9, R27, 0x5432, R5 ;  /* 0x000054321b098816 */ /* 0x000fe20000000005 */
[----:B------:R-:W-:Y:S01]  /*5c50*/  IMAD.IADD R2, R2, 0x1, R3 ;  /* 0x0000000102027824 */ /* 0x000fe200078e0203 */
[----:B------:R-:W-:Y:S02]  /*5c60*/  @!P0 SHF.R.U32.HI R3, RZ, 0x10, R29 ;  /* 0x00000010ff038819 */ /* 0x000fe4000001161d */
[----:B------:R-:W-:Y:S01]  /*5c70*/  @!P0 PRMT R15, R63, 0x5432, R10 ;  /* 0x000054323f0f8816 */ /* 0x000fe2000000000a */
[----:B------:R-:W-:Y:S01]  /*5c80*/  IMAD.SHL.U32 R2, R2, 0x2, RZ ;  /* 0x0000000202027824 */ /* 0x000fe200078e00ff */
[----:B------:R-:W-:Y:S01]  /*5c90*/  @!P0 PRMT R6, R27, 0x5410, R3 ;  /* 0x000054101b068816 */ /* 0x000fe20000000003 */
[----:B------:R-:W-:Y:S01]  /*5ca0*/  @!P0 IMAD.U32 R10, R20, 0x10000, RZ ;  /* 0x00010000140a8824 */ /* 0x000fe200078e00ff */
[C---:B------:R-:W-:Y:S01]  /*5cb0*/  @!P0 PRMT R29, R80.reuse, 0x5432, R14 ;  /* 0x00005432501d8816 */ /* 0x040fe2000000000e */
[----:B------:R-:W-:Y:S01]  /*5cc0*/  @!P0 IMAD.U32 R5, R9, 0x10000, RZ ;  /* 0x0001000009058824 */ /* 0x000fe200078e00ff */
[----:B------:R2:W4:Y:S01]  /*5cd0*/  LDS.128 R16, [R2+0xa080] ;  /* 0x00a0800002107984 */ /* 0x0005220000000c00 */
[----:B------:R-:W-:Y:S01]  /*5ce0*/  @!P0 IMAD.U32 R21, R15, 0x10000, RZ ;  /* 0x000100000f158824 */ /* 0x000fe200078e00ff */
[----:B------:R-:W-:Y:S02]  /*5cf0*/  @!P0 SHF.R.U32.HI R11, RZ, 0x10, R75 ;  /* 0x00000010ff0b8819 */ /* 0x000fe4000001164b */
[----:B------:R-:W-:Y:S02]  /*5d00*/  @!P0 SHF.R.U32.HI R8, RZ, 0x10, R31 ;  /* 0x00000010ff088819 */ /* 0x000fe4000001161f */
[----:B------:R-:W-:Y:S01]  /*5d10*/  @!P0 PRMT R27, R80, 0x5410, R11 ;  /* 0x00005410501b8816 */ /* 0x000fe2000000000b */
[----:B-----5:R-:W-:Y:S01]  /*5d20*/  @!P0 IMAD.U32 R11, R52, 0x10000, RZ ;  /* 0x00010000340b8824 */ /* 0x020fe200078e00ff */
[----:B------:R-:W-:Y:S01]  /*5d30*/  @!P0 PRMT R13, R42, 0x5410, R8 ;  /* 0x000054102a0d8816 */ /* 0x000fe20000000008 */
[----:B------:R-:W-:Y:S01]  /*5d40*/  @!P0 IMAD.U32 R8, R6, 0x10000, RZ ;  /* 0x0001000006088824 */ /* 0x000fe200078e00ff */
[----:B------:R-:W-:Y:S02]  /*5d50*/  @!P0 SHF.L.U32 R22, R53, 0x10, RZ ;  /* 0x0000001035168819 */ /* 0x000fe400000006ff */
[----:B------:R-:W-:Y:S02]  /*5d60*/  @!P0 LOP3.LUT R9, R9, 0xffff0000, RZ, 0xc0, !PT ;  /* 0xffff000009098812 */ /* 0x000fe400078ec0ff */
[----:B------:R-:W-:Y:S02]  /*5d70*/  @!P0 LOP3.LUT R47, R27, 0xffff0000, RZ, 0xc0, !PT ;  /* 0xffff00001b2f8812 */ /* 0x000fe400078ec0ff */
[----:B------:R-:W-:Y:S02]  /*5d80*/  @!P0 LOP3.LUT R48, R55, 0xffff0000, RZ, 0xc0, !PT ;  /* 0xffff000037308812 */ /* 0x000fe400078ec0ff */
[----:B--2---:R-:W-:Y:S01]  /*5d90*/  @!P0 SHF.R.U64 R2, R30, 0x10, R31 ;  /* 0x000000101e028819 */ /* 0x004fe2000000121f */
[----:B------:R-:W-:Y:S01]  /*5da0*/  @!P0 IMAD.U32 R31, R27, 0x10000, RZ ;  /* 0x000100001b1f8824 */ /* 0x000fe200078e00ff */
[----:B------:R-:W-:Y:S02]  /*5db0*/  @!P0 LOP3.LUT R30, R54, 0xffff0000, RZ, 0xc0, !PT ;  /* 0xffff0000361e8812 */ /* 0x000fe400078ec0ff */
[----:B------:R-:W-:Y:S01]  /*5dc0*/  @!P0 PRMT R14, R42, 0x5432, R2 ;  /* 0x000054322a0e8816 */ /* 0x000fe20000000002 */
[----:B------:R-:W-:Y:S02]  /*5dd0*/  @!P0 IMAD.U32 R42, R55, 0x10000, RZ ;  /* 0x00010000372a8824 */ /* 0x000fe400078e00ff */
        /* <DEDUP_REMOVED lines=41> */
[C---:B------:R-:W-:Y:S01]  /*6070*/  @!P0 FMUL.FTZ R49, R8.reuse, R27 ;  /* 0x0000001b08318220 */ /* 0x040fe20000410000 */
        /* <DEDUP_REMOVED lines=26> */
[C---:B-1----:R-:W-:Y:S04]  /*6220*/  LEA R2, P0, R113.reuse, R56, 0x1 ;  /* 0x0000003871027211 */ /* 0x042fe800078008ff */
[----:B------:R-:W-:Y:S02]  /*6230*/  LEA.HI.X R3, R113, R57, R133, 0x1, P0 ;  /* 0x0000003971037211 */ /* 0x000fe400000f0c85 */
[C---:B------:R-:W-:Y:S03]  /*6240*/  ISETP.GE.AND P0, PT, R51.reuse, c[0x0][0x1d4], PT ;  /* 0x0000750033007a0c */ /* 0x040fe60003f06270 */
[----:B------:R1:W-:Y:S10]  /*6250*/  ST.E.128 [R2.64], R52 ;  /* 0x0000003402007985 */ /* 0x0003f4000c101d0e */
[----:B------:R-:W-:Y:S05]  /*6260*/  @!P0 IMAD.WIDE R8, R51, 0x2, R56 ;  /* 0x0000000233088825 */ /* 0x000fea00078e0238 */
[----:B------:R1:W-:Y:S02]  /*6270*/  @!P0 ST.E.128 [R8.64], R16 ;  /* 0x0000001008008985 */ /* 0x0003e4000c101d0e */
.L_x_1165:
[----:B------:R-:W-:Y:S05]  /*6280*/  BSYNC B0 ;  /* 0x0000000000007941 */ /* 0x000fea0003800000 */
.L_x_1164:
[----:B------:R-:W-:Y:S11]  /*6290*/  ISETP.GE.AND P0, PT, R36, c[0x0][0x1d4], PT ;  /* 0x0000750024007a0c */ /* 0x000ff60003f06270 */
[----:B------:R-:W-:Y:S02]  /*62a0*/  @!UPT UIADD3 URZ, URZ, URZ, URZ ;  /* 0x0000003f3f3ff290 */ /* 0x000fe4000fffe03f */
[----:B------:R-:W-:-:S05]  /*62b0*/  @P0 BRA `(.L_x_1149) ;  /* 0x00000b2000000947 */ /* 0x000fca0003800000 */
[----:B-1----:R-:W-:Y:S01]  /*62c0*/  SEL R2, R86, R85, !P2 ;  /* 0x0000005556027207 */ /* 0x002fe20005000000 */
[----:B------:R-:W1:Y:S01]  /*62d0*/  LDS.128 R48, [R149+0xa080] ;  /* 0x00a0800095307984 */ /* 0x000e620000000c00 */
[C---:B------:R-:W-:Y:S02]  /*62e0*/  LEA R58, P0, R112.reuse, R56, 0x1 ;  /* 0x00000038703a7211 */ /* 0x040fe400078008ff */
[----:B------:R-:W-:Y:S02]  /*62f0*/  SHF.R.S32.HI R3, RZ, 0x1f, R2 ;  /* 0x0000001fff037819 */ /* 0x000fe40000011402 */
[----:B----4-:R-:W-:Y:S02]  /*6300*/  LEA.HI.X R59, R112, R57, R131, 0x1, P0 ;  /* 0x00000039703b7211 */ /* 0x010fe400000f0c83 */
[----:B------:R-:W-:Y:S02]  /*6310*/  LEA.HI R2, R3, R2, RZ, 0x4 ;  /* 0x0000000203027211 */ /* 0x000fe400078f20ff */
[----:B------:R-:W-:Y:S02]  /*6320*/  ISETP.GE.AND P0, PT, R36, c[0x0][0x27c], PT ;  /* 0x00009f0024007a0c */ /* 0x000fe40003f06270 */
[----:B------:R-:W-:Y:S04]  /*6330*/  LEA.HI.SX32 R2, R2, R83, 0x1c ;  /* 0x0000005302027211 */ /* 0x000fe800078fe2ff */
[----:B------:R-:W-:Y:S01]  /*6340*/  SHF.R.S32.HI R3, RZ, 0x1f, R2 ;  /* 0x0000001fff037819 */ /* 0x000fe20000011402 */
[----:B------:R-:W-:Y:S03]  /*6350*/  IMAD.SHL.U32 R42, R2, 0x8, RZ ;  /* 0x00000008022a7824 */ /* 0x000fe600078e00ff */
[----:B------:R-:W-:Y:S03]  /*6360*/  LEA.HI R3, R3, R2, RZ, 0x3 ;  /* 0x0000000203037211 */ /* 0x000fe600078f18ff */
[----:B------:R-:W-:Y:S02]  /*6370*/  @!P0 SHF.R.U64 R8, R34, 0x10, R35 ;  /* 0x0000001022088819 */ /* 0x000fe40000001223 */
[----:B------:R-:W-:Y:S02]  /*6380*/  SHF.R.S32.HI R2, RZ, 0x3, R3 ;  /* 0x00000003ff027819 */ /* 0x000fe40000011403 */
[----:B------:R-:W-:Y:S02]  /*6390*/  LOP3.LUT R3, R118, 0x38, R42, 0xf8, !PT ;  /* 0x0000003876037812 */ /* 0x000fe400078ef82a */
[----:B------:R-:W-:Y:S01]  /*63a0*/  @!P0 PRMT R14, R45, 0x5432, R8 ;  /* 0x000054322d0e8816 */ /* 0x000fe20000000008 */
[----:B------:R-:W-:Y:S01]  /*63b0*/  IMAD R2, R2, 0xc00, R12 ;  /* 0x00000c0002027824 */ /* 0x000fe200078e020c */
[----:B------:R-:W-:Y:S02]  /*63c0*/  LOP3.LUT R3, R3, R157, RZ, 0x3c, !PT ;  /* 0x0000009d03037212 */ /* 0x000fe400078e3cff */
[----:B------:R-:W-:Y:S02]  /*63d0*/  @!P0 SHF.R.U64 R6, R76, 0x10, R77 ;  /* 0x000000104c068819 */ /* 0x000fe4000000124d */
[----:B------:R-:W-:Y:S01]  /*63e0*/  @!P0 SHF.R.U64 R10, R78, 0x10, R79 ;  /* 0x000000104e0a8819 */ /* 0x000fe2000000124f */
[----:B------:R-:W-:Y:S01]  /*63f0*/  IMAD.IADD R2, R2, 0x1, R3 ;  /* 0x0000000102027824 */ /* 0x000fe200078e0203 */
[----:B------:R-:W-:Y:S02]  /*6400*/  @!P0 PRMT R15, R81, 0x5410, R6 ;  /* 0x00005410510f8816 */ /* 0x000fe40000000006 */
[----:B------:R-:W-:Y:S01]  /*6410*/  @!P0 SHF.R.U32.HI R3, RZ, 0x10, R33 ;  /* 0x00000010ff038819 */ /* 0x000fe20000011621 */
[----:B------:R-:W-:Y:S01]  /*6420*/  IMAD.SHL.U32 R2, R2, 0x2, RZ ;  /* 0x0000000202027824 */ /* 0x000fe200078e00ff */
[----:B-1----:R-:W-:Y:S01]  /*6430*/  @!P0 SHF.L.U32 R22, R49, 0x10, RZ ;  /* 0x0000001031168819 */ /* 0x002fe200000006ff */
[----:B------:R-:W-:Y:S01]  /*6440*/  @!P0 IMAD.U32 R11, R48, 0x10000, RZ ;  /* 0x00010000300b8824 */ /* 0x000fe200078e00ff */
[----:B------:R-:W-:Y:S02]  /*6450*/  @!P0 LOP3.LUT R34, R51, 0xffff0000, RZ, 0xc0, !PT ;  /* 0xffff000033228812 */ /* 0x000fe400078ec0ff */
[----:B------:R1:W4:Y:S01]  /*6460*/  LDS.128 R16, [R2+0xa080] ;  /* 0x00a0800002107984 */ /* 0x0003220000000c00 */
[C---:B------:R-:W-:Y:S02]  /*6470*/  @!P0 SHF.L.U32 R28, R50.reuse, 0x10, RZ ;  /* 0x00000010321c8819 */ /* 0x040fe400000006ff */
[----:B------:R-:W-:Y:S02]  /*6480*/  @!P0 LOP3.LUT R30, R50, 0xffff0000, RZ, 0xc0, !PT ;  /* 0xffff0000321e8812 */ /* 0x000fe400078ec0ff */
[----:B------:R-:W-:Y:S02]  /*6490*/  @!P0 PRMT R6, R44, 0x5410, R3 ;  /* 0x000054102c068816 */ /* 0x000fe40000000003 */
[----:B------:R-:W-:Y:S02]  /*64a0*/  @!P0 SHF.R.U32.HI R5, RZ, 0x10, R35 ;  /* 0x00000010ff058819 */ /* 0x000fe40000011623 */
[----:B------:R-:W-:Y:S01]  /*64b0*/  @!P0 PRMT R29, R82, 0x5432, R10 ;  /* 0x00005432521d8816 */ /* 0x000fe2000000000a */
[C---:B------:R-:W-:Y:S01]  /*64c0*/  @!P0 IMAD.U32 R10, R15.reuse, 0x10000, RZ ;  /* 0x000100000f0a8824 */ /* 0x040fe200078e00ff */
[----:B------:R-:W-:Y:S01]  /*64d0*/  @!P0 LOP3.LUT R15, R15, 0xffff0000, RZ, 0xc0, !PT ;  /* 0xffff00000f0f8812 */ /* 0x000fe200078ec0ff */
[----:B------:R-:W-:Y:S01]  /*64e0*/  @!P0 IMAD.U32 R8, R6, 0x10000, RZ ;  /* 0x0001000006088824 */ /* 0x000fe200078e00ff */
[----:B------:R-:W-:Y:S02]  /*64f0*/  @!P0 PRMT R13, R45, 0x5410, R5 ;  /* 0x000054102d0d8816 */ /* 0x000fe40000000005 */
[----:B------:R-:W-:Y:S04]  /*6500*/  @!P0 SHF.R.U32.HI R23, RZ, 0x10, R77 ;  /* 0x00000010ff178819 */ /* 0x000fe8000001164d */
[----:B------:R-:W-:Y:S02]  /*6510*/  @!P0 PRMT R23, R81, 0x5432, R23 ;  /* 0x0000543251178816 */ /* 0x000fe40000000017 */
[----:B-1----:R-:W-:Y:S03]  /*6520*/  @!P0 SHF.R.U64 R2, R32, 0x10, R33 ;  /* 0x0000001020028819 */ /* 0x002fe60000001221 */
[C---:B------:R-:W-:Y:S01]  /*6530*/  @!P0 IMAD.U32 R21, R23.reuse, 0x10000, RZ ;  /* 0x0001000017158824 */ /* 0x040fe200078e00ff */
[----:B------:R-:W-:Y:S01]  /*6540*/  @!P0 LOP3.LUT R23, R23, 0xffff0000, RZ, 0xc0, !PT ;  /* 0xffff000017178812 */ /* 0x000fe200078ec0ff */
[----:B------:R-:W-:Y:S01]  /*6550*/  @!P0 IMAD.U32 R32, R51, 0x10000, RZ ;  /* 0x0001000033208824 */ /* 0x000fe200078e00ff */
[----:B------:R-:W-:Y:S02]  /*6560*/  @!P0 PRMT R9, R44, 0x5432, R2 ;  /* 0x000054322c098816 */ /* 0x000fe40000000002 */
[----:B------:R-:W-:Y:S03]  /*6570*/  @!P0 SHF.R.U32.HI R33, RZ, 0x10, R79 ;  /* 0x00000010ff218819 */ /* 0x000fe6000001164f */
[C---:B------:R-:W-:Y:S01]  /*6580*/  @!P0 IMAD.U32 R5, R9.reuse, 0x10000, RZ ;  /* 0x0001000009058824 */ /* 0x040fe200078e00ff */
[----:B------:R-:W-:Y:S02]  /*6590*/  @!P0 LOP3.LUT R9, R9, 0xffff0000, RZ, 0xc0, !PT ;  /* 0xffff000009098812 */ /* 0x000fe400078ec0ff */
[----:B------:R-:W-:Y:S01]  /*65a0*/  @!P0 PRMT R33, R82, 0x5410, R33 ;  /* 0x0000541052218816 */ /* 0x000fe20000000021 */
[----:B----4-:R-:W-:Y:S01]  /*65b0*/  @!P0 IMAD.U32 R3, R17, 0x10000, RZ ;  /* 0x0001000011038824 */ /* 0x010fe200078e00ff */
        /* <DEDUP_REMOVED lines=16> */
[-C--:B------:R-:W-:Y:S02]  /*66c0*/  @!P0 FMUL.FTZ R6, R3, R10.reuse ;  /* 0x0000000a03068220 */ /* 0x080fe40000410000 */
[----:B------:R-:W-:Y:S01]  /*66d0*/  @!P0 FFMA.FTZ R53, R26, R10, -R11 ;  /* 0x0000000a1a358223 */ /* 0x000fe2000001080b */
[C---:B------:R-:W-:Y:S01]  /*66e0*/  @!P0 LOP3.LUT R11, R19.reuse, 0xffff0000, RZ, 0xc0, !PT ;  /* 0xffff0000130b8812 */ /* 0x040fe200078ec0ff */
[C---:B------:R-:W-:Y:S02]  /*66f0*/  @!P0 FMUL.FTZ R27, R8.reuse, R15 ;  /* 0x0000000f081b8220 */ /* 0x040fe40000410000 */
[----:B------:R-:W-:Y:S02]  /*6700*/  @!P0 IMAD.U32 R10, R19, 0x10000, RZ ;  /* 0x00010000130a8824 */ /* 0x000fe400078e00ff */
[-C--:B------:R-:W-:Y:S01]  /*6710*/  @!P0 FMUL.FTZ R3, R8, R9.reuse ;  /* 0x0000000908038220 */ /* 0x080fe20000410000 */
[C---:B------:R-:W-:Y:S01]  /*6720*/  @!P0 LOP3.LUT R8, R13.reuse, 0xffff0000, RZ, 0xc0, !PT ;  /* 0xffff00000d088812 */ /* 0x040fe200078ec0ff */
[----:B------:R-:W-:Y:S02]  /*6730*/  @!P0 FFMA.FTZ R52, R20, R9, -R27 ;  /* 0x0000000914348223 */ /* 0x000fe4000001081b */
[----:B------:R-:W-:Y:S02]  /*6740*/  @!P0 IMAD.U32 R9, R13, 0x10000, RZ ;  /* 0x000100000d098824 */ /* 0x000fe400078e00ff */
[C---:B------:R-:W-:Y:S02]  /*6750*/  @!P0 FMUL.FTZ R13, R10.reuse, R31 ;  /* 0x0000001f0a0d8220 */ /* 0x040fe40000410000 */
[----:B------:R-:W-:Y:S02]  /*6760*/  @!P0 FMUL.FTZ R27, R11, R33 ;  /* 0x000000210b1b8220 */ /* 0x000fe40000410000 */
[-C--:B------:R-:W-:Y:S02]  /*6770*/  @!P0 FMUL.FTZ R10, R10, R9.reuse ;  /* 0x000000090a0a8220 */ /* 0x080fe40000410000 */
[----:B------:R-:W-:Y:S01]  /*6780*/  @!P0 FFMA.FTZ R47, R32, R9, -R13 ;  /* 0x00000009202f8223 */ /* 0x000fe2000001080d */
[----:B------:R-:W-:Y:S01]  /*6790*/  @!P0 LOP3.LUT R9, R18, 0xffff0000, RZ, 0xc0, !PT ;  /* 0xffff000012098812 */ /* 0x000fe200078ec0ff */
[-C--:B------:R-:W-:Y:S02]  /*67a0*/  @!P0 FFMA.FTZ R45, R34, R8.reuse, -R27 ;  /* 0x00000008222d8223 */ /* 0x080fe4000001081b */
[C---:B------:R-:W-:Y:S01]  /*67b0*/  @!P0 IMAD.U32 R27, R29.reuse, 0x10000, RZ ;  /* 0x000100001d1b8824 */ /* 0x040fe200078e00ff */
[----:B------:R-:W-:Y:S01]  /*67c0*/  @!P0 LOP3.LUT R29, R29, 0xffff0000, RZ, 0xc0, !PT ;  /* 0xffff00001d1d8812 */ /* 0x000fe200078ec0ff */
[----:B------:R-:W-:Y:S02]  /*67d0*/  @!P0 FMUL.FTZ R11, R11, R8 ;  /* 0x000000080b0b8220 */ /* 0x000fe40000410000 */
[----:B------:R-:W-:Y:S02]  /*67e0*/  @!P0 IMAD.U32 R8, R18, 0x10000, RZ ;  /* 0x0001000012088824 */ /* 0x000fe400078e00ff */
[C---:B------:R-:W-:Y:S01]  /*67f0*/  @!P0 IMAD.U32 R13, R14.reuse, 0x10000, RZ ;  /* 0x000100000e0d8824 */ /* 0x040fe200078e00ff */
[----:B------:R-:W-:Y:S01]  /*6800*/  @!P0 LOP3.LUT R14, R14, 0xffff0000, RZ, 0xc0, !PT ;  /* 0xffff00000e0e8812 */ /* 0x000fe200078ec0ff */
[----:B------:R-:W-:Y:S02]  /*6810*/  @!P0 FMUL.FTZ R35, R8, R27 ;  /* 0x0000001b08238220 */ /* 0x000fe40000410000 */
[----:B------:R-:W-:Y:S02]  /*6820*/  @!P0 FMUL.FTZ R44, R9, R29 ;  /* 0x0000001d092c8220 */ /* 0x000fe40000410000 */
[----:B------:R-:W-:Y:S01]  /*6830*/  @!P0 FFMA.FTZ R3, R15, R20, R3 ;  /* 0x000000140f038223 */ /* 0x000fe20000010003 */
[----:B------:R-:W-:Y:S01]  /*6840*/  @!P0 F2FP.BF16.PACK_AB R15, R52, R55 ;  /* 0x00000037340f823e */ /* 0x000fe200000010ff */
[-C--:B------:R-:W-:Y:S01]  /*6850*/  @!P0 FMUL.FTZ R8, R8, R13.reuse ;  /* 0x0000000d08088220 */ /* 0x080fe20000410000 */
[----:B------:R-:W-:Y:S01]  /*6860*/  @!P0 F2FP.BF16.PACK_AB R20, R53, R54 ;  /* 0x000000363514823e */ /* 0x000fe200000010ff */
[----:B------:R-:W-:Y:S01]  /*6870*/  @!P0 FFMA.FTZ R35, R28, R13, -R35 ;  /* 0x0000000d1c238223 */ /* 0x000fe20000010823 */
[----:B------:R-:W-:Y:S01]  /*6880*/  @!P0 F2FP.BF16.PACK_AB R2, R3, R2 ;  /* 0x000000020302823e */ /* 0x000fe200000010ff */
[----:B------:R-:W-:Y:S01]  /*6890*/  @!P0 FFMA.FTZ R44, R30, R14, -R44 ;  /* 0x0000000e1e2c8223 */ /* 0x000fe2000001082c */
[----:B------:R-:W-:Y:S01]  /*68a0*/  @!P0 MOV R49, R20 ;  /* 0x0000001400318202 */ /* 0x000fe20000000f00 */
[----:B------:R-:W-:Y:S02]  /*68b0*/  @!P0 FFMA.FTZ R5, R21, R22, R5 ;  /* 0x0000001615058223 */ /* 0x000fe40000010005 */
[----:B------:R-:W-:Y:S01]  /*68c0*/  @!P0 FMUL.FTZ R9, R9, R14 ;  /* 0x0000000e09098220 */ /* 0x000fe20000410000 */
[----:B------:R-:W-:Y:S01]  /*68d0*/  @!P0 F2FP.BF16.PACK_AB R14, R45, R47 ;  /* 0x0000002f2d0e823e */ /* 0x000fe200000010ff */
[----:B------:R-:W-:Y:S01]  /*68e0*/  @!P0 FFMA.FTZ R6, R23, R26, R6 ;  /* 0x0000001a17068223 */ /* 0x000fe20000010006 */
[----:B------:R-:W-:Y:S01]  /*68f0*/  @!P0 F2FP.BF16.PACK_AB R13, R44, R35 ;  /* 0x000000232c0d823e */ /* 0x000fe200000010ff */
        /* <DEDUP_REMOVED lines=22> */
.L_x_1135:
        /* <DEDUP_REMOVED lines=9> */
[----:B-12---:R-:W-:Y:S02]  /*6af0*/  ISETP.GE.AND P0, PT, R24, c[0x0][0x1d4], PT ;  /* 0x0000750018007a0c */ /* 0x006fe40003f06270 */
        /* <DEDUP_REMOVED lines=20> */
.L_x_1167:
[----:B-12---:R-:W-:Y:S05]  /*6c40*/  BSYNC B0 ;  /* 0x0000000000007941 */ /* 0x006fea0003800000 */
.L_x_1166:
[----:B---3--:R1:W2:Y:S01]  /*6c50*/  SHFL.IDX PT, R3, R99, 0x1, 0x181f ;  /* 0x00381f0063037f89 */ /* 0x0082a200000e0000 */
[----:B------:R-:W-:Y:S03]  /*6c60*/  ISETP.GE.AND P0, PT, R6, 0x21, PT ;  /* 0x000000210600780c */ /* 0x000fe60003f06270 */
[----:B------:R1:W3:Y:S10]  /*6c70*/  SHFL.IDX PT, R2, R100, 0x1, 0x181f ;  /* 0x00381f0064027f89 */ /* 0x0002f400000e0000 */
[----:B------:R-:W-:-:S05]  /*6c80*/  @!P0 BRA `(.L_x_1149) ;  /* 0x0000015000008947 */ /* 0x000fca0003800000 */
[----:B------:R-:W-:Y:S02]  /*6c90*/  ISETP.GE.AND P0, PT, R24, c[0x0][0x1d4], PT ;  /* 0x0000750018007a0c */ /* 0x000fe40003f06270 */
[----:B------:R-:W-:Y:S11]  /*6ca0*/  ISETP.GE.AND P4, PT, R36, c[0x0][0x1d4], PT ;  /* 0x0000750024007a0c */ /* 0x000ff60003f86270 */
[----:B------:R-:W4:Y:S01]  /*6cb0*/  @!P0 LDS.128 R20, [R87+0xb080] ;  /* 0x00b0800057148984 */ /* 0x000f220000000c00 */
[CC--:B---3--:R-:W-:Y:S04]  /*6cc0*/  @!P0 LEA R8, P3, R24.reuse, R2.reuse, 0x1 ;  /* 0x0000000218088211 */ /* 0x0c8fe800078608ff */
[-C--:B--2---:R-:W-:Y:S02]  /*6cd0*/  @!P0 LEA.HI.X R9, R24, R3.reuse, R25, 0x1, P3 ;  /* 0x0000000318098211 */ /* 0x084fe400018f0c19 */
[CC--:B------:R-:W-:Y:S04]  /*6ce0*/  @!P4 LEA R14, P3, R101.reuse, R2.reuse, 0x1 ;  /* 0x00000002650ec211 */ /* 0x0c0fe800078608ff */
[-C--:B------:R-:W-:Y:S02]  /*6cf0*/  @!P4 LEA.HI.X R15, R101, R3.reuse, R109, 0x1, P3 ;  /* 0x00000003650fc211 */ /* 0x080fe400018f0c6d */
[----:B------:R-:W-:Y:S11]  /*6d00*/  ISETP.GE.AND P3, PT, R107, c[0x0][0x1d4], PT ;  /* 0x000075006b007a0c */ /* 0x000ff60003f66270 */
[----:B------:R-:W-:Y:S02]  /*6d10*/  @!UPT UIADD3 URZ, URZ, URZ, URZ ;  /* 0x0000003f3f3ff290 */ /* 0x000fe4000fffe03f */
[CC--:B------:R-:W-:Y:S04]  /*6d20*/  @!P3 LEA R10, P5, R103.reuse, R2.reuse, 0x1 ;  /* 0x00000002670ab211 */ /* 0x0c0fe800078a08ff */
[-C--:B------:R-:W-:Y:S01]  /*6d30*/  @!P3 LEA.HI.X R11, R103, R3.reuse, R111, 0x1, P5 ;  /* 0x00000003670bb211 */ /* 0x080fe200028f0c6f */
[----:B----4-:R-:W-:Y:S01]  /*6d40*/  @!P0 ST.E.128 [R8.64], R20 ;  /* 0x0000001408008985 */ /* 0x010fe2000c101d0e */
        /* <DEDUP_REMOVED lines=9> */
.L_x_1149:
[----:B------:R-:W-:Y:S05]  /*6de0*/  BSYNC B2 ;  /* 0x0000000000027941 */ /* 0x000fea0003800000 */
.L_x_1134:
[----:B-1234-:R-:W-:Y:S01]  /*6df0*/  IMAD.IADD R2, R104, 0x1, -R43 ;  /* 0x0000000168027824 */ /* 0x01efe200078e0a2b */
[----:B------:R-:W-:Y:S01]  /*6e00*/  P2R R14, PR, RZ, 0x2 ;  /* 0x00000002ff0e7803 */ /* 0x000fe20000000000 */
[----:B------:R-:W-:Y:S01]  /*6e10*/  IMAD.WIDE R8, R46, 0x30, R140 ;  /* 0x000000302e087825 */ /* 0x000fe200078e028c */
[----:B------:R-:W-:Y:S01]  /*6e20*/  ISETP.NE.AND P1, PT, R117, RZ, PT ;  /* 0x000000ff7500720c */ /* 0x000fe20003f25270 */
[----:B------:R-:W-:Y:S01]  /*6e30*/  BSSY B0, `(.L_x_1168) ;  /* 0x000004c000007945 */ /* 0x000fe20003800000 */
[----:B------:R-:W-:Y:S01]  /*6e40*/  ISETP.GE.AND P3, PT, R2, 0x21, PT ;  /* 0x000000210200780c */ /* 0x000fe20003f66270 */
[----:B------:R-:W-:Y:S01]  /*6e50*/  IMAD R6, R116, c[0x0][0x218], RZ ;  /* 0x0000860074067a24 */ /* 0x000fe200078e02ff */
[----:B------:R-:W-:Y:S02]  /*6e60*/  ISETP.NE.AND P6, PT, R139, RZ, PT ;  /* 0x000000ff8b00720c */ /* 0x000fe40003fc5270 */
[----:B------:R-:W-:Y:S01]  /*6e70*/  ISETP.NE.AND P5, PT, R138, RZ, PT ;  /* 0x000000ff8a00720c */ /* 0x000fe20003fa5270 */
[----:B------:R-:W-:Y:S08]  /*6e80*/  IMAD R6, R105, c[0x0][0x21c], R6 ;  /* 0x0000870069067a24 */ /* 0x000ff000078e0206 */
[----:B------:R-:W-:Y:S01]  /*6e90*/  @P3 IADD3 R13, P0, R8, 0x20, RZ ;  /* 0x00000020080d3810 */ /* 0x000fe20007f1e0ff */
[--C-:B------:R-:W-:Y:S04]  /*6ea0*/  @P3 IMAD.MOV.U32 R11, RZ, RZ, R130.reuse ;  /* 0x000000ffff0b3224 */ /* 0x100fe800078e0082 */
[----:B------:R-:W-:Y:S01]  /*6eb0*/  @P3 IMAD.X R10, RZ, RZ, R9, P0 ;  /* 0x000000ffff0a3224 */ /* 0x000fe200000e0609 */
[----:B------:R-:W-:Y:S11]  /*6ec0*/  ISETP.GE.AND P0, PT, R2, 0x1, PT ;  /* 0x000000010200780c */ /* 0x000ff60003f06270 */
[----:B------:R-:W-:Y:S02]  /*6ed0*/  @!UPT UIADD3 URZ, URZ, URZ, URZ ;  /* 0x0000003f3f3ff290 */ /* 0x000fe4000fffe03f */
[----:B------:R-:W-:Y:S01]  /*6ee0*/  @P0 MOV R2, R120 ;  /* 0x0000007800020202 */ /* 0x000fe20000000f00 */
[----:B------:R-:W-:Y:S02]  /*6ef0*/  @P0 IMAD R5, R9, c[0x0][0x258], RZ ;  /* 0x0000960009050a24 */ /* 0x000fe400078e02ff */
[----:B------:R-:W-:Y:S04]  /*6f00*/  @P0 IMAD.MOV.U32 R3, RZ, RZ, R130 ;  /* 0x000000ffff030224 */ /* 0x000fe800078e0082 */
[C---:B------:R-:W-:Y:S04]  /*6f10*/  @P0 IMAD.WIDE.U32 R2, R8.reuse, c[0x0][0x258], R2 ;  /* 0x0000960008020a25 */ /* 0x040fe800078e0002 */
[----:B------:R-:W-:Y:S05]  /*6f20*/  @P0 IMAD R8, R8, c[0x0][0x25c], R5 ;  /* 0x0000970008080a24 */ /* 0x000fea00078e0205 */
[----:B------:R-:W-:Y:S02]  /*6f30*/  @P0 IADD3 R3, R3, R8, RZ ;  /* 0x0000000803030210 */ /* 0x000fe40007ffe0ff */
[C---:B------:R-:W-:Y:S04]  /*6f40*/  @P0 LEA R8, P4, R2.reuse, c[0x0][0x250], 0x1 ;  /* 0x0000940002080a11 */ /* 0x040fe800078808ff */
[----:B------:R-:W-:Y:S01]  /*6f50*/  @P0 LEA.HI.X R9, R2, c[0x0][0x254], R3, 0x1, P4 ;  /* 0x0000950002090a11 */ /* 0x000fe200020f0c03 */
[----:B------:R-:W-:Y:S04]  /*6f60*/  IMAD R2, R115, c[0x0][0x208], RZ ;  /* 0x0000820073027a24 */ /* 0x000fe800078e02ff */
[----:B------:R-:W-:Y:S01]  /*6f70*/  @!PT LDS RZ, [RZ] ;  /* 0x00000000fffff984 */ /* 0x000fe20000000800 */
[----:B------:R-:W-:Y:S01]  /*6f80*/  @!PT LDS RZ, [RZ] ;  /* 0x00000000fffff984 */ /* 0x000fe20000000800 */
[----:B------:R-:W-:Y:S01]  /*6f90*/  @!PT LDS RZ, [RZ] ;  /* 0x00000000fffff984 */ /* 0x000fe20000000800 */
[----:B------:R1:W-:Y:S01]  /*6fa0*/  @P0 LDGSTS.E.BYPASS.LTC128B.128 [R87+0x4080], [R8.64], !P1 ;  /* 0x0408000008570fae */ /* 0x0003e2000c901d4e */
[C---:B------:R-:W-:Y:S02]  /*6fb0*/  IMAD R5, R108.reuse, c[0x0][0x20c], R2 ;  /* 0x000083006c057a24 */ /* 0x040fe400078e0202 */
[----:B------:R-:W-:Y:S04]  /*6fc0*/  IMAD.WIDE.U32 R2, R108, c[0x0][0x208], RZ ;  /* 0x000082006c027a25 */ /* 0x000fe800078e00ff */
[----:B------:R-:W-:Y:S04]  /*6fd0*/  IMAD.IADD R3, R3, 0x1, R5 ;  /* 0x0000000103037824 */ /* 0x000fe800078e0205 */
[----:B------:R-:W-:Y:S05]  /*6fe0*/  IMAD.WIDE.U32 R2, R105, c[0x0][0x218], R2 ;  /* 0x0000860069027a25 */ /* 0x000fea00078e0002 */
[----:B------:R-:W-:Y:S01]  /*6ff0*/  IADD3 R5, P4, R160, R2, RZ ;  /* 0x00000002a0057210 */ /* 0x000fe20007f9e0ff */
[----:B------:R-:W-:Y:S01]  /*7000*/  @P3 IMAD R2, R10, c[0x0][0x258], RZ ;  /* 0x000096000a023a24 */ /* 0x000fe200078e02ff */
[----:B------:R-:W-:Y:S02]  /*7010*/  @P3 MOV R10, R120 ;  /* 0x00000078000a3202 */ /* 0x000fe40000000f00 */
[----:B------:R-:W-:Y:S01]  /*7020*/  IADD3.X R6, R154, R3, R6, P4, !PT ;  /* 0x000000039a067210 */ /* 0x000fe200027fe406 */
[C---:B------:R-:W-:Y:S02]  /*7030*/  @P3 IMAD R2, R13.reuse, c[0x0][0x25c], R2 ;  /* 0x000097000d023a24 */ /* 0x040fe400078e0202 */
[----:B------:R-:W-:Y:S05]  /*7040*/  @P3 IMAD.WIDE.U32 R10, R13, c[0x0][0x258], R10 ;  /* 0x000096000d0a3a25 */ /* 0x000fea00078e000a */
[----:B------:R-:W-:Y:S02]  /*7050*/  @P3 IADD3 R3, R11, R2, RZ ;  /* 0x000000020b033210 */ /* 0x000fe40007ffe0ff */
[C---:B------:R-:W-:Y:S04]  /*7060*/  @P3 LEA R2, P4, R10.reuse, c[0x0][0x250], 0x1 ;  /* 0x000094000a023a11 */ /* 0x040fe800078808ff */
[----:B------:R-:W-:Y:S02]  /*7070*/  @P3 LEA.HI.X R3, R10, c[0x0][0x254], R3, 0x1, P4 ;  /* 0x000095000a033a11 */ /* 0x000fe400020f0c03 */
[C---:B------:R-:W-:Y:S04]  /*7080*/  LEA R13, P4, R5.reuse, c[0x0][0x1f8], 0x1 ;  /* 0x00007e00050d7a11 */ /* 0x040fe800078808ff */
[----:B------:R-:W-:Y:S02]  /*7090*/  LEA.HI.X R6, R5, c[0x0][0x1fc], R6, 0x1, P4 ;  /* 0x00007f0005067a11 */ /* 0x000fe400020f0c06 */
[----:B------:R-:W-:Y:S11]  /*70a0*/  ISETP.NE.AND P4, PT, R137, RZ, PT ;  /* 0x000000ff8900720c */ /* 0x000ff60003f85270 */
[----:B------:R-:W-:Y:S02]  /*70b0*/  @!UPT UIADD3 URZ, URZ, URZ, URZ ;  /* 0x0000003f3f3ff290 */ /* 0x000fe4000fffe03f */
        /* <DEDUP_REMOVED lines=9> */
[----:B--2---:R1:W2:Y:S01]  /*7150*/  SHFL.IDX PT, R2, R13, RZ, 0x181f ;  /* 0x00181fff0d027589 */ /* 0x0042a200000e0000 */
[----:B------:R-:W-:Y:S04]  /*7160*/  DEPBAR.LE SB0, 0x0 ;  /* 0x000080000000791a */ /* 0x000fe80000000000 */
[----:B------:R1:W3:Y:S04]  /*7170*/  SHFL.IDX PT, R3, R6, RZ, 0x181f ;  /* 0x00181fff06037589 */ /* 0x0002e800000e0000 */
[----:B------:R-:W-:Y:S06]  /*7180*/  BAR.SYNC.DEFER_BLOCKING 0x0 ;  /* 0x0000000000007b1d */ /* 0x000fec0000010000 */
[----:B------:R-:W-:-:S05]  /*7190*/  @!P0 BRA `(.L_x_1169) ;  /* 0x0000015000008947 */ /* 0x000fca0003800000 */
[----:B------:R-:W-:Y:S02]  /*71a0*/  ISETP.GE.AND P0, PT, R24, c[0x0][0x1d4], PT ;  /* 0x0000750018007a0c */ /* 0x000fe40003f06270 */
[----:B------:R-:W-:Y:S11]  /*71b0*/  ISETP.GE.AND P5, PT, R36, c[0x0][0x1d4], PT ;  /* 0x0000750024007a0c */ /* 0x000ff60003fa6270 */
[----:B------:R-:W4:Y:S01]  /*71c0*/  @!P0 LDS.128 R20, [R87+0x4080] ;  /* 0x0040800057148984 */ /* 0x000f220000000c00 */
[CC--:B-12---:R-:W-:Y:S04]  /*71d0*/  @!P0 LEA R8, P4, R24.reuse, R2.reuse, 0x1 ;  /* 0x0000000218088211 */ /* 0x0c6fe800078808ff */
[-C--:B---3--:R-:W-:Y:S02]  /*71e0*/  @!P0 LEA.HI.X R9, R24, R3.reuse, R25, 0x1, P4 ;  /* 0x0000000318098211 */ /* 0x088fe400020f0c19 */
        /* <DEDUP_REMOVED lines=16> */
.L_x_1169:
[----:B------:R-:W-:Y:S05]  /*72f0*/  BSYNC B0 ;  /* 0x0000000000007941 */ /* 0x000fea0003800000 */
.L_x_1168:
[----:B-1-3--:R1:W3:Y:S01]  /*7300*/  SHFL.IDX PT, R3, R6, 0x1, 0x181f ;  /* 0x00381f0006037f89 */ /* 0x00a2e200000e0000 */
[----:B------:R-:W-:Y:S03]  /*7310*/  BSSY B0, `(.L_x_1170) ;  /* 0x0000018000007945 */ /* 0x000fe60003800000 */
[----:B--2---:R1:W2:Y:S01]  /*7320*/  SHFL.IDX PT, R2, R13, 0x1, 0x181f ;  /* 0x00381f000d027f89 */ /* 0x0042a200000e0000 */
[----:B------:R-:W-:-:S05]  /*7330*/  @!P3 BRA `(.L_x_1171) ;  /* 0x000001500000b947 */ /* 0x000fca0003800000 */
[----:B------:R-:W-:Y:S02]  /*7340*/  ISETP.GE.AND P0, PT, R24, c[0x0][0x1d4], PT ;  /* 0x0000750018007a0c */ /* 0x000fe40003f06270 */
[----:B------:R-:W-:Y:S11]  /*7350*/  ISETP.GE.AND P4, PT, R36, c[0x0][0x1d4], PT ;  /* 0x0000750024007a0c */ /* 0x000ff60003f86270 */
[----:B------:R-:W4:Y:S01]  /*7360*/  @!P0 LDS.128 R20, [R87+0x5080] ;  /* 0x0050800057148984 */ /* 0x000f220000000c00 */
[CC--:B--2---:R-:W-:Y:S04]  /*7370*/  @!P0 LEA R8, P3, R24.reuse, R2.reuse, 0x1 ;  /* 0x0000000218088211 */ /* 0x0c4fe800078608ff */
        /* <DEDUP_REMOVED lines=17> */
.L_x_1171:
[----:B------:R-:W-:Y:S05]  /*7490*/  BSYNC B0 ;  /* 0x0000000000007941 */ /* 0x000fea0003800000 */
.L_x_1170:
[----:B------:R-:W-:Y:S11]  /*74a0*/  ISETP.GT.AND P5, PT, R46, R148, PT ;  /* 0x000000942e00720c */ /* 0x000ff60003fa4270 */
[----:B------:R-:W-:Y:S02]  /*74b0*/  @!UPT UIADD3 URZ, URZ, URZ, URZ ;  /* 0x0000003f3f3ff290 */ /* 0x000fe4000fffe03f */
[----:B------:R-:W-:-:S05]  /*74c0*/  @!P5 BRA `(.L_x_1172) ;  /* 0x000002600000d947 */ /* 0x000fca0003800000 */
[----:B------:R-:W-:Y:S01]  /*74d0*/  IADD3 R5, R46, -0x1, RZ ;  /* 0xffffffff2e057810 */ /* 0x000fe20007ffe0ff */
[----:B--2---:R-:W-:Y:S01]  /*74e0*/  IMAD.MOV.U32 R2, RZ, RZ, R144 ;  /* 0x000000ffff027224 */ /* 0x004fe200078e0090 */
[----:B------:R-:W-:Y:S01]  /*74f0*/  ISETP.GE.AND P3, PT, R114, 0x1, PT ;  /* 0x000000017200780c */ /* 0x000fe20003f66270 */
[----:B---3--:R-:W-:Y:S01]  /*7500*/  IMAD.MOV.U32 R3, RZ, RZ, R143 ;  /* 0x000000ffff037224 */ /* 0x008fe200078e008f */
[----:B------:R-:W-:Y:S01]  /*7510*/  SHF.R.S32.HI R8, RZ, 0x1f, R5 ;  /* 0x0000001fff087819 */ /* 0x000fe20000011405 */
[C---:B-1----:R-:W-:Y:S01]  /*7520*/  IMAD R6, R5.reuse, UR7, RZ ;  /* 0x0000000705067c24 */ /* 0x042fe2000f8e02ff */
        /* <DEDUP_REMOVED lines=32> */
.L_x_1172:
[----:B------:R-:W0:Y:S01]  /*7730*/  LDGDEPBAR ;  /* 0x00000000000079af */ /* 0x000e220000000000 */
[----:B------:R-:W-:Y:S01]  /*7740*/  IADD3 R46, R46, -0x1, RZ ;  /* 0xffffffff2e2e7810 */ /* 0x000fe20007ffe0ff */
[----:B------:R-:W-:-:S05]  /*7750*/  @P5 BRA `(.L_x_1173) ;  /* 0xffffa2e000005947 */ /* 0x000fca000383ffff */
[----:B------:R-:W4:Y:S04]  /*7760*/  LDL R5, [R1+0x64] ;  /* 0x0000640001057983 */ /* 0x000f280000100800 */
[----:B------:R1:W5:Y:S04]  /*7770*/  LDL R19, [R1+0x58] ;  /* 0x0000580001137983 */ /* 0x0003680000100800 */
[----:B------:R-:W-:Y:S01]  /*7780*/  BAR.SYNC.DEFER_BLOCKING 0x0 ;  /* 0x0000000000007b1d */ /* 0x000fe20000010000 */
[----:B----4-:R-:W-:-:S05]  /*7790*/  IADD3 R0, R5, 0x2f, RZ ;  /* 0x0000002f05007810 */ /* 0x010fca0007ffe0ff */
[----:B------:R-:W-:-:S05]  /*77a0*/  IMAD.HI R0, R0, 0x2aaaaaab, RZ ;  /* 0x2aaaaaab00007827 */ /* 0x000fca00078e02ff */
[----:B-12---:R-:W-:-:S04]  /*77b0*/  SHF.R.U32.HI R2, RZ, 0x1f, R0 ;  /* 0x0000001fff027819 */ /* 0x006fc80000011600 */
[----:B------:R-:W-:Y:S02]  /*77c0*/  LEA.HI.SX32 R7, R0, R2, 0x1d ;  /* 0x0000000200077211 */ /* 0x000fe400078feaff */
.L_x_1133:
[----:B------:R-:W-:Y:S01]  /*77d0*/  IMAD.MOV.U32 R0, RZ, RZ, c[0x0][0x2c4] ;  /* 0x0000b100ff007624 */ /* 0x000fe200078e00ff */
[----:B------:R2:W-:Y:S01]  /*77e0*/  STL.64 [R1], R166 ;  /* 0x000000a601007387 */ /* 0x0005e20000100a00 */
[----:B-1----:R-:W-:-:S03]  /*77f0*/  IMAD.MOV.U32 R4, RZ, RZ, c[0x0][0x32c] ;  /* 0x0000cb00ff047624 */ /* 0x002fc600078e00ff */
[----:B------:R-:W-:Y:S02]  /*7800*/  ISETP.NE.AND P2, PT, R0, 0x1, PT ;  /* 0x000000010000780c */ /* 0x000fe40003f45270 */
[----:B------:R-:W-:Y:S02]  /*7810*/  IADD3 R0, R164, 0x7f, RZ ;  /* 0x0000007fa4007810 */ /* 0x000fe40007ffe0ff */
[----:B------:R-:W-:-:S09]  /*7820*/  ISETP.GE.AND P1, PT, R4, 0x1, PT ;  /* 0x000000010400780c */ /* 0x000fd20003f26270 */
[----:B------:R-:W-:-:S05]  /*7830*/  @P2 IMAD.HI.U32 R2, R0, c[0x0][0x2c8], RZ ;  /* 0x0000b20000022a27 */ /* 0x000fca00078e00ff */
[----:B------:R-:W-:-:S04]  /*7840*/  @P2 SHF.R.U32.HI R0, RZ, c[0x0][0x2cc], R2 ;  /* 0x0000b300ff002a19 */ /* 0x000fc80000011602 */
[----:B------:R-:W-:-:S05]  /*7850*/  IADD3 R0, R0, 0x1, R5 ;  /* 0x0000000100007810 */ /* 0x000fca0007ffe005 */
[----:B-----5:R-:W-:-:S05]  /*7860*/  IMAD.IADD R2, R0, 0x1, -R19 ;  /* 0x0000000100027824 */ /* 0x020fca00078e0a13 */
[----:B---3--:R-:W-:Y:S01]  /*7870*/  IADD3 R3, R2, c[0x0][0x328], RZ ;  /* 0x0000ca0002037a10 */ /* 0x008fe20007ffe0ff */
[----:B------:R-:W-:Y:S05]  /*7880*/  @!P1 BRA `(.L_x_1174) ;  /* 0x0000010000009947 */ /* 0x000fea0003800000 */
[C---:B--2---:R-:W-:Y:S01]  /*7890*/  ISETP.GT.AND P0, PT, R2.reuse, RZ, PT ;  /* 0x000000ff0200720c */ /* 0x044fe20003f04270 */
[----:B------:R-:W-:Y:S01]  /*78a0*/  BSSY B0, `(.L_x_1175) ;  /* 0x000000c000007945 */ /* 0x000fe20003800000 */
        /* <DEDUP_REMOVED lines=8> */
.L_x_1176:
[----:B------:R-:W-:-:S13]  /*7930*/  ISETP.NE.AND P0, PT, R4, 0x1, PT ;  /* 0x000000010400780c */ /* 0x000fda0003f05270 */
[----:B------:R-:W-:-:S05]  /*7940*/  @P0 IMAD.HI.U32 R2, R0, c[0x0][0x330], RZ ;  /* 0x0000cc0000020a27 */ /* 0x000fca00078e00ff */
[----:B------:R-:W-:Y:S02]  /*7950*/  @P0 SHF.R.U32.HI R0, RZ, c[0x0][0x334], R2 ;  /* 0x0000cd00ff000a19 */ /* 0x000fe40000011602 */
.L_x_1177:
[----:B------:R-:W-:Y:S05]  /*7960*/  BSYNC B0 ;  /* 0x0000000000007941 */ /* 0x000fea0003800000 */
.L_x_1175:
[----:B------:R-:W-:-:S05]  /*7970*/  IMAD R0, R0, R4, c[0x0][0x32c] ;  /* 0x0000cb0000007624 */ /* 0x000fca00078e0204 */
[----:B------:R-:W-:-:S04]  /*7980*/  IMNMX R3, R3, R0, PT ;  /* 0x0000000003037217 */ /* 0x000fc80003800200 */
.L_x_1174:
[----:B--2---:R-:W-:Y:S01]  /*7990*/  IADD3 R3, R3, 0x2f, RZ ;  /* 0x0000002f03037810 */ /* 0x004fe20007ffe0ff */
[----:B------:R-:W-:-:S04]  /*79a0*/  @P2 IMAD.HI.U32 R2, R164, c[0x0][0x2c8], RZ ;  /* 0x0000b200a4022a27 */ /* 0x000fc800078e00ff */
[----:B------:R-:W-:-:S04]  /*79b0*/  IMAD.HI R3, R3, 0x2aaaaaab, RZ ;  /* 0x2aaaaaab03037827 */ /* 0x000fc800078e02ff */
[----:B------:R-:W-:Y:S01]  /*79c0*/  IMAD.MOV.U32 R0, RZ, RZ, R164 ;  /* 0x000000ffff007224 */ /* 0x000fe200078e00a4 */
[----:B------:R-:W-:Y:S02]  /*79d0*/  @P2 SHF.R.U32.HI R0, RZ, c[0x0][0x2cc], R2 ;  /* 0x0000b300ff002a19 */ /* 0x000fe40000011602 */
[----:B------:R-:W-:Y:S02]  /*79e0*/  SHF.R.U32.HI R2, RZ, 0x1f, R3 ;  /* 0x0000001fff027819 */ /* 0x000fe40000011603 */
[----:B------:R-:W-:Y:S02]  /*79f0*/  IADD3 R0, R0, R5, -R19 ;  /* 0x0000000500007210 */ /* 0x000fe40007ffe813 */
[----:B------:R-:W-:Y:S02]  /*7a00*/  LEA.HI.SX32 R2, R3, R2, 0x1d ;  /* 0x0000000203027211 */ /* 0x000fe400078feaff */
[----:B------:R-:W-:Y:S02]  /*7a10*/  IADD3 R3, R0, -c[0x0][0x324], RZ ;  /* 0x8000c90000037a10 */ /* 0x000fe40007ffe0ff */
[----:B------:R-:W-:Y:S01]  /*7a20*/  IMNMX R222, R2, R7, PT ;  /* 0x0000000702de7217 */ /* 0x000fe20003800200 */
[----:B------:R-:W-:Y:S05]  /*7a30*/  @!P1 BRA `(.L_x_1178) ;  /* 0x000000f000009947 */ /* 0x000fea0003800000 */
[----:B------:R-:W-:Y:S01]  /*7a40*/  ISETP.GT.AND P0, PT, R0, -0x1, PT ;  /* 0xffffffff0000780c */ /* 0x000fe20003f04270 */
[----:B------:R-:W-:-:S12]  /*7a50*/  BSSY B0, `(.L_x_1179) ;  /* 0x000000b000007945 */ /* 0x000fd80003800000 */
[----:B------:R-:W-:Y:S05]  /*7a60*/  @P0 BRA `(.L_x_1180) ;  /* 0x0000006000000947 */ /* 0x000fea0003800000 */
[----:B------:R-:W-:Y:S02]  /*7a70*/  ISETP.NE.AND P0, PT, R4, 0x1, PT ;  /* 0x000000010400780c */ /* 0x000fe40003f05270 */
[----:B------:R-:W-:-:S11]  /*7a80*/  LOP3.LUT R0, RZ, R0, RZ, 0x33, !PT ;  /* 0x00000000ff007212 */ /* 0x000fd600078e33ff */
[----:B------:R-:W-:-:S05]  /*7a90*/  @P0 IMAD.HI.U32 R2, R0, c[0x0][0x330], RZ ;  /* 0x0000cc0000020a27 */ /* 0x000fca00078e00ff */
[----:B------:R-:W-:-:S04]  /*7aa0*/  @P0 SHF.R.U32.HI R0, RZ, c[0x0][0x334], R2 ;  /* 0x0000cd00ff000a19 */ /* 0x000fc80000011602 */
[----:B------:R-:W-:Y:S01]  /*7ab0*/  LOP3.LUT R0, RZ, R0, RZ, 0x33, !PT ;  /* 0x00000000ff007212 */ /* 0x000fe200078e33ff */
[----:B------:R-:W-:Y:S05]  /*7ac0*/  BRA `(.L_x_1181) ;  /* 0x0000003000007947 */ /* 0x000fea0003800000 */
.L_x_1180:
[----:B------:R-:W-:-:S13]  /*7ad0*/  ISETP.NE.AND P0, PT, R4, 0x1, PT ;  /* 0x000000010400780c */ /* 0x000fda0003f05270 */
[----:B------:R-:W-:-:S05]  /*7ae0*/  @P0 IMAD.HI.U32 R2, R0, c[0x0][0x330], RZ ;  /* 0x0000cc0000020a27 */ /* 0x000fca00078e00ff */
[----:B------:R-:W-:Y:S02]  /*7af0*/  @P0 SHF.R.U32.HI R0, RZ, c[0x0][0x334], R2 ;  /* 0x0000cd00ff000a19 */ /* 0x000fe40000011602 */
.L_x_1181:
[----:B------:R-:W-:Y:S05]  /*7b00*/  BSYNC B0 ;  /* 0x0000000000007941 */ /* 0x000fea0003800000 */
.L_x_1179:
[----:B------:R-:W-:-:S05]  /*7b10*/  IMAD R0, R0, c[0x0][0x32c], RZ ;  /* 0x0000cb0000007a24 */ /* 0x000fca00078e02ff */
[----:B------:R-:W-:-:S05]  /*7b20*/  IMNMX R3, R3, R0, !PT ;  /* 0x0000000003037217 */ /* 0x000fca0007800200 */
.L_x_1178:
[----:B------:R-:W-:Y:S01]  /*7b30*/  IMAD.HI R0, R3, 0x2aaaaaab, RZ ;  /* 0x2aaaaaab03007827 */ /* 0x000fe200078e02ff */
[----:B------:R-:W-:Y:S01]  /*7b40*/  PLOP3.LUT P1, PT, PT, PT, PT, 0x80, 0x0 ;  /* 0x000000000000781c */ /* 0x000fe20003f2f070 */
[----:B------:R-:W-:Y:S01]  /*7b50*/  CS2R R12, SRZ ;  /* 0x00000000000c7805 */ /* 0x000fe2000001ff00 */
[----:B------:R-:W-:Y:S01]  /*7b60*/  CS2R R132, SRZ ;  /* 0x0000000000847805 */ /* 0x000fe2000001ff00 */
[----:B------:R-:W-:Y:S01]  /*7b70*/  IMAD.MOV.U32 R135, RZ, RZ, RZ ;  /* 0x000000ffff877224 */ /* 0x000fe200078e00ff */
[----:B------:R-:W-:Y:S01]  /*7b80*/  SHF.R.U32.HI R2, RZ, 0x1f, R0 ;  /* 0x0000001fff027819 */ /* 0x000fe20000011600 */
[----:B------:R-:W-:Y:S01]  /*7b90*/  CS2R R14, SRZ ;  /* 0x00000000000e7805 */ /* 0x000fe2000001ff00 */
[----:B------:R-:W-:Y:S01]  /*7ba0*/  IMAD.MOV.U32 R130, RZ, RZ, RZ ;  /* 0x000000ffff827224 */ /* 0x000fe200078e00ff */
[----:B------:R-:W-:Y:S01]  /*7bb0*/  CS2R R128, SRZ ;  /* 0x0000000000807805 */ /* 0x000fe2000001ff00 */
[----:B------:R-:W-:Y:S01]  /*7bc0*/  LEA.HI.SX32 R0, R0, R2, 0x1d ;  /* 0x0000000200007211 */ /* 0x000fe200078feaff */
[----:B------:R-:W-:Y:S01]  /*7bd0*/  CS2R R10, SRZ ;  /* 0x00000000000a7805 */ /* 0x000fe2000001ff00 */
[----:B------:R-:W-:Y:S01]  /*7be0*/  MOV R126, RZ ;  /* 0x000000ff007e7202 */ /* 0x000fe20000000f00 */
[----:B------:R-:W-:Y:S01]  /*7bf0*/  CS2R R124, SRZ ;  /* 0x00000000007c7805 */ /* 0x000fe2000001ff00 */
[----:B------:R-:W-:Y:S01]  /*7c00*/  IMNMX R234, RZ, R0, !PT ;  /* 0x00000000ffea7217 */ /* 0x000fe20007800200 */
[----:B------:R-:W-:Y:S01]  /*7c10*/  IMAD.MOV.U32 R122, RZ, RZ, RZ ;  /* 0x000000ffff7a7224 */ /* 0x000fe200078e00ff */
[----:B------:R-:W-:Y:S01]  /*7c20*/  CS2R R120, SRZ ;  /* 0x0000000000787805 */ /* 0x000fe2000001ff00 */
[----:B------:R-:W-:Y:S01]  /*7c30*/  CS2R R16, SRZ ;  /* 0x0000000000107805 */ /* 0x000fe2000001ff00 */
[----:B------:R-:W-:Y:S01]  /*7c40*/  ISETP.GT.AND P0, PT, R222, R234, PT ;  /* 0x000000eade00720c */ /* 0x000fe20003f04270 */
        /* <DEDUP_REMOVED lines=57> */
[----:B------:R-:W-:Y:S01]  /*7fe0*/  MOV R148, RZ ;  /* 0x000000ff00947202 */ /* 0x000fe20000000f00 */
[----:B------:R-:W-:Y:S01]  /*7ff0*/  CS2R R146, SRZ ;  /* 0x0000000000927805 */ /* 0x000fe2000001ff00 */
[----:B------:R-:W-:Y:S01]  /*8000*/  CS2R R144, SRZ ;  /* 0x0000000000907805 */ /* 0x000fe2000001ff00 */
[----:B------:R-:W-:Y:S01]  /*8010*/  CS2R R142, SRZ ;  /* 0x00000000008e7805 */ /* 0x000fe2000001ff00 */
[----:B------:R-:W-:Y:S01]  /*8020*/  CS2R R140, SRZ ;  /* 0x00000000008c7805 */ /* 0x000fe2000001ff00 */
[----:B------:R-:W-:Y:S01]  /*8030*/  IMAD.MOV.U32 R49, RZ, RZ, RZ ;  /* 0x000000ffff317224 */ /* 0x000fe200078e00ff */
[----:B------:R-:W-:Y:S01]  /*8040*/  MOV R137, RZ ;  /* 0x000000ff00897202 */ /* 0x000fe20000000f00 */
[----:B------:R-:W-:Y:S05]  /*8050*/  @!P0 BRA `(.L_x_1182) ;  /* 0x00010a9000008947 */ /* 0x000fea0003800000 */
[----:B------:R-:W2:Y:S04]  /*8060*/  LDL R40, [R1+0x70] ;  /* 0x0000700001287983 */ /* 0x000ea80000100800 */
[----:B------:R-:W3:Y:S01]  /*8070*/  LDL R0, [R1+0x4c] ;  /* 0x00004c0001007983 */ /* 0x000ee20000100800 */
[----:B------:R-:W-:Y:S01]  /*8080*/  ISETP.NE.U32.AND P0, PT, RZ, c[0x0][0x340], PT ;  /* 0x0000d000ff007a0c */ /* 0x000fe20003f05070 */
[----:B------:R-:W-:-:S03]  /*8090*/  ULDC.64 UR4, c[0x0][0x18] ;  /* 0x0000060000047ab9 */ /* 0x000fc60000000a00 */
[----:B------:R-:W-:Y:S01]  /*80a0*/  ISETP.NE.AND.EX P1, PT, RZ, c[0x0][0x344], PT, P0 ;  /* 0x0000d100ff007a0c */ /* 0x000fe20003f25300 */
[----:B------:R-:W1:Y:S01]  /*80b0*/  S2R R7, SR_CTAID.Y ;  /* 0x0000000000077919 */ /* 0x000e620000002600 */
[----:B------:R-:W-:Y:S02]  /*80c0*/  SHF.R.S32.HI R32, RZ, 0x1f, R166 ;  /* 0x0000001fff207819 */ /* 0x000fe400000114a6 */
[----:B------:R-:W-:-:S09]  /*80d0*/  ISETP.NE.U32.AND P0, PT, RZ, c[0x0][0x348], PT ;  /* 0x0000d200ff007a0c */ /* 0x000fd20003f05070 */
[----:B------:R-:W-:Y:S01]  /*80e0*/  @P1 IMAD.MOV.U32 R2, RZ, RZ, 0x4 ;  /* 0x00000004ff021424 */ /* 0x000fe200078e00ff */
[----:B------:R-:W-:Y:S01]  /*80f0*/  LEA.HI R6, R32, R166, RZ, 0x3 ;  /* 0x000000a620067211 */ /* 0x000fe200078f18ff */
[----:B------:R-:W-:Y:S01]  /*8100*/  UIADD3 UR4, UP0, UR4, 0x10080, URZ ;  /* 0x0001008004047890 */ /* 0x000fe2000ff1e03f */
[----:B------:R-:W-:Y:S01]  /*8110*/  STL [R1+0x10], R19 ;  /* 0x0000101301007387 */ /* 0x000fe20000100800 */
[----:B------:R-:W-:Y:S02]  /*8120*/  P2R R13, PR, RZ, 0x2 ;  /* 0x00000002ff0d7803 */ /* 0x000fe40000000000 */
[----:B-1----:R-:W-:Y:S02]  /*8130*/  SHF.R.S32.HI R7, RZ, 0x1f, R7 ;  /* 0x0000001fff077819 */ /* 0x002fe40000011407 */
[----:B------:R-:W-:Y:S02]  /*8140*/  SHF.R.S32.HI R29, RZ, 0x3, R6 ;  /* 0x00000003ff1d7819 */ /* 0x000fe40000011406 */
[----:B------:R-:W-:Y:S01]  /*8150*/  ISETP.NE.AND.EX P0, PT, RZ, c[0x0][0x34c], PT, P0 ;  /* 0x0000d300ff007a0c */ /* 0x000fe20003f05300 */
[----:B--2---:R-:W-:-:S05]  /*8160*/  @P1 IMAD.WIDE R2, R40, R2, c[0x0][0x340] ;  /* 0x0000d00028021625 */ /* 0x004fca00078e0202 */
[----:B------:R3:W2:Y:S01]  /*8170*/  @P1 LDG.E R27, [R2.64] ;  /* 0x0000000e021b1981 */ /* 0x0006a2000c1e1900 */
[CC--:B------:R-:W-:Y:S01]  /*8180*/  LEA.HI R31, R32.reuse, R166.reuse, RZ, 0x4 ;  /* 0x000000a6201f7211 */ /* 0x0c0fe200078f20ff */
[----:B------:R-:W-:Y:S01]  /*8190*/  UIADD3.X UR5, URZ, UR5, URZ, UP0, !UPT ;  /* 0x000000053f057290 */ /* 0x000fe200087fe43f */
[----:B------:R-:W-:Y:S02]  /*81a0*/  LEA.HI R12, R32, R166, RZ, 0x6 ;  /* 0x000000a6200c7211 */ /* 0x000fe400078f30ff */
[----:B------:R-:W-:Y:S02]  /*81b0*/  IADD3 R142, R222, -0x1, RZ ;  /* 0xffffffffde8e7810 */ /* 0x000fe40007ffe0ff */
[----:B---3--:R-:W-:-:S05]  /*81c0*/  SHF.R.S32.HI R2, RZ, 0x1f, R0 ;  /* 0x0000001fff027819 */ /* 0x008fca0000011400 */
[----:B------:R-:W-:-:S04]  /*81d0*/  IMAD R2, R2, c[0x0][0x178], RZ ;  /* 0x00005e0002027a24 */ /* 0x000fc800078e02ff */
[C---:B------:R-:W-:Y:S02]  /*81e0*/  IMAD R4, R0.reuse, c[0x0][0x17c], R2 ;  /* 0x00005f0000047a24 */ /* 0x040fe400078e0202 */
[----:B------:R-:W-:Y:S01]  /*81f0*/  IMAD.WIDE.U32 R2, R0, c[0x0][0x178], RZ ;  /* 0x00005e0000027a25 */ /* 0x000fe200078e00ff */
[----:B------:R-:W-:-:S03]  /*8200*/  LOP3.LUT R0, R6, 0xfffffff8, RZ, 0xc0, !PT ;  /* 0xfffffff806007812 */ /* 0x000fc600078ec0ff */
[----:B------:R-:W-:Y:S02]  /*8210*/  IMAD.IADD R3, R3, 0x1, R4 ;  /* 0x0000000103037824 */ /* 0x000fe400078e0204 */
[----:B------:R-:W-:Y:S02]  /*8220*/  IMAD R4, R7, c[0x0][0x1b8], RZ ;  /* 0x00006e0007047a24 */ /* 0x000fe400078e02ff */
[----:B------:R-:W1:Y:S01]  /*8230*/  S2R R7, SR_CTAID.Y ;  /* 0x0000000000077919 */ /* 0x000e620000002600 */
[----:B------:R-:W-:Y:S01]  /*8240*/  IMAD.IADD R26, R166, 0x1, -R0 ;  /* 0x00000001a61a7824 */ /* 0x000fe200078e0a00 */
[----:B------:R-:W-:-:S03]  /*8250*/  SHF.R.S32.HI R0, RZ, 0x1f, R40 ;  /* 0x0000001fff007819 */ /* 0x000fc60000011428 */
[----:B------:R-:W-:Y:S01]  /*8260*/  IMAD R8, R26, 0x20, R29 ;  /* 0x000000201a087824 */ /* 0x000fe200078e021d */
[----:B------:R-:W-:-:S03]  /*8270*/  SEL R6, R0, RZ, !P0 ;  /* 0x000000ff00067207 */ /* 0x000fc60004000000 */
[----:B------:R-:W-:Y:S02]  /*8280*/  IMAD.IADD R8, R164, 0x1, R8 ;  /* 0x00000001a4087824 */ /* 0x000fe400078e0208 */
[----:B------:R-:W-:Y:S02]  /*8290*/  IMAD R6, R6, c[0x0][0x1c0], RZ ;  /* 0x0000700006067a24 */ /* 0x000fe400078e02ff */
[----:B------:R-:W-:Y:S02]  /*82a0*/  IMAD.MOV.U32 R0, RZ, RZ, R8 ;  /* 0x000000ffff007224 */ /* 0x000fe400078e0008 */
[C---:B-1----:R-:W-:Y:S02]  /*82b0*/  IMAD R4, R7.reuse, c[0x0][0x1bc], R4 ;  /* 0x00006f0007047a24 */ /* 0x042fe400078e0204 */
[----:B------:R-:W-:-:S04]  /*82c0*/  IMAD.WIDE.U32 R2, R7, c[0x0][0x1b8], R2 ;  /* 0x00006e0007027a25 */ /* 0x000fc800078e0002 */
[----:B------:R-:W-:-:S04]  /*82d0*/  @P2 IMAD.HI.U32 R7, R8, c[0x0][0x2c8], RZ ;  /* 0x0000b20008072a27 */ /* 0x000fc800078e00ff */
[----:B------:R-:W-:Y:S01]  /*82e0*/  IMAD.IADD R3, R3, 0x1, R4 ;  /* 0x0000000103037824 */ /* 0x000fe200078e0204 */
[----:B------:R-:W-:Y:S02]  /*82f0*/  SEL R4, R40, RZ, !P0 ;  /* 0x000000ff28047207 */ /* 0x000fe40004000000 */
[----:B------:R-:W-:-:S03]  /*8300*/  @P2 SHF.R.U32.HI R0, RZ, c[0x0][0x2cc], R7 ;  /* 0x0000b300ff002a19 */ /* 0x000fc60000011607 */
[C---:B------:R-:W-:Y:S01]  /*8310*/  IMAD R7, R4.reuse, c[0x0][0x1c4], R6 ;  /* 0x0000710004077a24 */ /* 0x040fe200078e0206 */
[----:B------:R-:W-:Y:S01]  /*8320*/  SHF.R.S32.HI R6, RZ, 0x1f, R0 ;  /* 0x0000001fff067819 */ /* 0x000fe20000011400 */
[----:B------:R-:W-:-:S04]  /*8330*/  IMAD.WIDE.U32 R2, R4, c[0x0][0x1c0], R2 ;  /* 0x0000700004027a25 */ /* 0x000fc800078e0002 */
[----:B------:R-:W-:Y:S02]  /*8340*/  IMAD.MOV R4, RZ, RZ, -R0 ;  /* 0x000000ffff047224 */ /* 0x000fe400078e0a00 */
[----:B------:R-:W-:Y:S01]  /*8350*/  IMAD.IADD R3, R3, 0x1, R7 ;  /* 0x0000000103037824 */ /* 0x000fe200078e0207 */
[----:B------:R-:W-:Y:S01]  /*8360*/  LOP3.LUT R7, R31, 0xfffffff0, RZ, 0xc0, !PT ;  /* 0xfffffff01f077812 */ /* 0x000fe200078ec0ff */
[----:B------:R-:W-:Y:S02]  /*8370*/  IMAD R6, R6, c[0x0][0x1b0], RZ ;  /* 0x00006c0006067a24 */ /* 0x000fe400078e02ff */
[----:B------:R-:W-:Y:S02]  /*8380*/  IMAD R4, R4, c[0x0][0x2c4], R8 ;  /* 0x0000b10004047a24 */ /* 0x000fe400078e0208 */
[C---:B------:R-:W-:Y:S02]  /*8390*/  IMAD R6, R0.reuse, c[0x0][0x1b4], R6 ;  /* 0x00006d0000067a24 */ /* 0x040fe400078e0206 */
[----:B------:R-:W-:Y:S01]  /*83a0*/  IMAD.WIDE.U32 R2, R0, c[0x0][0x1b0], R2 ;  /* 0x00006c0000027a25 */ /* 0x000fe200078e0002 */
[----:B------:R-:W-:-:S03]  /*83b0*/  SHF.R.S32.HI R0, RZ, 0x1f, R4 ;  /* 0x0000001fff007819 */ /* 0x000fc60000011404 */
[----:B------:R-:W-:Y:S02]  /*83c0*/  IMAD.IADD R3, R3, 0x1, R6 ;  /* 0x0000000103037824 */ /* 0x000fe400078e0206 */
[----:B------:R-:W-:Y:S02]  /*83d0*/  IMAD R0, R0, c[0x0][0x1a8], RZ ;  /* 0x00006a0000007a24 */ /* 0x000fe400078e02ff */
[----:B------:R-:W-:-:S04]  /*83e0*/  IMAD.WIDE.U32 R2, R4, c[0x0][0x1a8], R2 ;  /* 0x00006a0004027a25 */ /* 0x000fc800078e0002 */
[----:B------:R-:W-:Y:S01]  /*83f0*/  IMAD R10, R4, c[0x0][0x1ac], R0 ;  /* 0x00006b00040a7a24 */ /* 0x000fe200078e0200 */
[----:B------:R-:W-:Y:S01]  /*8400*/  LEA R20, P0, R2, c[0x0][0x160], 0x1 ;  /* 0x0000580002147a11 */ /* 0x000fe200078008ff */
[----:B------:R-:W-:Y:S02]  /*8410*/  IMAD.IADD R0, R166, 0x1, -R7 ;  /* 0x00000001a6007824 */ /* 0x000fe400078e0a07 */
[----:B------:R-:W-:Y:S02]  /*8420*/  IMAD.SHL.U32 R4, R29, 0x40, RZ ;  /* 0x000000401d047824 */ /* 0x000fe400078e00ff */
[----:B------:R-:W-:Y:S01]  /*8430*/  IMAD.U32 R6, RZ, RZ, UR4 ;  /* 0x00000004ff067e24 */ /* 0x000fe2000f8e00ff */
[----:B------:R-:W-:Y:S01]  /*8440*/  SHF.R.S32.HI R11, RZ, 0x1f, R0 ;  /* 0x0000001fff0b7819 */ /* 0x000fe20000011400 */
[----:B------:R-:W-:Y:S01]  /*8450*/  IMAD.U32 R7, RZ, RZ, UR5 ;  /* 0x00000005ff077e24 */ /* 0x000fe2000f8e00ff */
[----:B------:R-:W-:Y:S01]  /*8460*/  LOP3.LUT R4, R4, 0x1c0, RZ, 0xc0, !PT ;  /* 0x000001c004047812 */ /* 0x000fe200078ec0ff */
[----:B------:R-:W-:Y:S01]  /*8470*/  IMAD.SHL.U32 R8, R26, 0x8, RZ ;  /* 0x000000081a087824 */ /* 0x000fe200078e00ff */
[----:B------:R-:W-:Y:S01]  /*8480*/  LEA.HI R30, R11, R0, RZ, 0x3 ;  /* 0x000000000b1e7211 */ /* 0x000fe200078f18ff */
[----:B------:R-:W-:Y:S01]  /*8490*/  IMAD.IADD R3, R3, 0x1, R10 ;  /* 0x0000000103037824 */ /* 0x000fe200078e020a */
[----:B------:R1:W-:Y:S01]  /*84a0*/  STL.64 [R1+0x8], R6 ;  /* 0x0000080601007387 */ /* 0x0003e20000100a00 */
[----:B------:R-:W-:-:S02]  /*84b0*/  SHF.R.U32.HI R9, RZ, 0x3, R4 ;  /* 0x00000003ff097819 */ /* 0x000fc40000011604 */
[----:B------:R-:W-:Y:S02]  /*84c0*/  LOP3.LUT R4, R4, 0x38, R8, 0xf8, !PT ;  /* 0x0000003804047812 */ /* 0x000fe400078ef808 */
[----:B------:R-:W-:Y:S02]  /*84d0*/  LEA.HI.X R18, R2, c[0x0][0x164], R3, 0x1, P0 ;  /* 0x0000590002127a11 */ /* 0x000fe400000f0c03 */
[----:B------:R-:W-:Y:S02]  /*84e0*/  ISETP.NE.AND P0, PT, R13, RZ, PT ;  /* 0x000000ff0d00720c */ /* 0x000fe40003f05270 */
[C---:B------:R-:W-:Y:S02]  /*84f0*/  IADD3 R22, R8.reuse, 0x40, RZ ;  /* 0x0000004008167810 */ /* 0x040fe40007ffe0ff */
[C---:B------:R-:W-:Y:S02]  /*8500*/  IADD3 R23, R8.reuse, 0x80, RZ ;  /* 0x0000008008177810 */ /* 0x040fe40007ffe0ff */
[----:B------:R-:W-:-:S02]  /*8510*/  IADD3 R24, R8, 0xc0, RZ ;  /* 0x000000c008187810 */ /* 0x000fc40007ffe0ff */
[----:B------:R-:W-:Y:S01]  /*8520*/  LOP3.LUT R4, R4, R9, RZ, 0x3c, !PT ;  /* 0x0000000904047212 */ /* 0x000fe200078e3cff */
[----:B------:R-:W-:Y:S01]  /*8530*/  IMAD.MOV.U32 R9, RZ, RZ, 0x10 ;  /* 0x00000010ff097424 */ /* 0x000fe200078e00ff */
[----:B------:R-:W-:Y:S02]  /*8540*/  ISETP.GE.AND P3, PT, R8, c[0x0][0x198], PT ;  /* 0x0000660008007a0c */ /* 0x000fe40003f66270 */
[----:B------:R-:W-:Y:S02]  /*8550*/  ISETP.GE.AND P6, PT, R22, c[0x0][0x198], PT ;  /* 0x0000660016007a0c */ /* 0x000fe40003fc6270 */
[----:B------:R-:W-:Y:S02]  /*8560*/  ISETP.GE.AND P5, PT, R23, c[0x0][0x198], PT ;  /* 0x0000660017007a0c */ /* 0x000fe40003fa6270 */
[----:B------:R-:W-:Y:S02]  /*8570*/  ISETP.GE.AND P4, PT, R24, c[0x0][0x198], PT ;  /* 0x0000660018007a0c */ /* 0x000fe40003f86270 */
[----:B-1----:R-:W-:Y:S01]  /*8580*/  LOP3.LUT R7, R30, 0xfffffff8, RZ, 0xc0, !PT ;  /* 0xfffffff81e077812 */ /* 0x002fe200078ec0ff */
[----:B------:R-:W-:-:S04]  /*8590*/  IMAD.SHL.U32 R6, R12, 0x8, RZ ;  /* 0x000000080c067824 */ /* 0x000fc800078e00ff */
[----:B------:R-:W-:Y:S01]  /*85a0*/  IMAD.IADD R28, R0, 0x1, -R7 ;  /* 0x00000001001c7824 */ /* 0x000fe200078e0a07 */
[----:B------:R-:W-:Y:S01]  /*85b0*/  LOP3.LUT R21, R4, 0xfffffe00, R6, 0xf8, !PT ;  /* 0xfffffe0004157812 */ /* 0x000fe200078ef806 */
[----:B------:R-:W-:-:S03]  /*85c0*/  IMAD.MOV.U32 R6, RZ, RZ, 0x20 ;  /* 0x00000020ff067424 */ /* 0x000fc600078e00ff */
[----:B------:R-:W-:-:S05]  /*85d0*/  R2P PR, R28, 0x6 ;  /* 0x000000061c007804 */ /* 0x000fca0000000000 */
[----:B------:R-:W-:Y:S02]  /*85e0*/  SEL R9, R9, 0xfffffff0, !P1 ;  /* 0xfffffff009097807 */ /* 0x000fe40004800000 */
[----:B------:R-:W-:Y:S01]  /*85f0*/  SEL R6, R6, 0xffffffe0, !P2 ;  /* 0xffffffe006067807 */ /* 0x000fe20005000000 */
[----:B--2---:R-:W-:Y:S01]  /*8600*/  @!P0 IMAD.MOV.U32 R27, RZ, RZ, R40 ;  /* 0x000000ffff1b8224 */ /* 0x004fe200078e0028 */
[----:B------:R-:W-:Y:S05]  /*8610*/  BRA.DIV ~URZ, `(.L_x_1183) ;  /* 0x00012de27f007947 */ /* 0x000fea000b800000 */
[----:B------:R1:W2:Y:S02]  /*8620*/  SHFL.IDX PT, R0, R18, RZ, 0x181f ;  /* 0x00181fff12007589 */ /* 0x0002a400000e0000 */
.L_x_1313:
[----:B------:R-:W-:Y:S05]  /*8630*/  BRA.DIV ~URZ, `(.L_x_1184) ;  /* 0x00012e427f007947 */ /* 0x000fea000b800000 */
[----:B------:R3:W4:Y:S02]  /*8640*/  SHFL.IDX PT, R2, R20, RZ, 0x181f ;  /* 0x00181fff14027589 */ /* 0x00072400000e0000 */
.L_x_1314:
[----:B------:R-:W-:Y:S01]  /*8650*/  IMAD R19, R19, c[0x0][0x2c4], RZ ;  /* 0x0000b10013137a24 */ /* 0x000fe200078e02ff */
[----:B------:R-:W-:Y:S01]  /*8660*/  IADD3 R17, R164, R29, RZ ;  /* 0x0000001da4117210 */ /* 0x000fe20007ffe0ff */
[----:B------:R-:W-:Y:S01]  /*8670*/  BSSY B0, `(.L_x_1185) ;  /* 0x0000019000007945 */ /* 0x000fe20003800000 */
[----:B--2---:R-:W-:Y:S02]  /*8680*/  MOV R3, R0 ;  /* 0x0000000000037202 */ /* 0x004fe40000000f00 */
[----:B------:R-:W-:-:S13]  /*8690*/  ISETP.GE.AND P0, PT, R17, R19, PT ;  /* 0x000000131100720c */ /* 0x000fda0003f06270 */
[----:B------:R-:W-:Y:S05]  /*86a0*/  @P0 BRA `(.L_x_1186) ;  /* 0x0000015000000947 */ /* 0x000fea0003800000 */
[----:B------:R-:W-:Y:S01]  /*86b0*/  SHF.R.S32.HI R7, RZ, 0x1f, R22 ;  /* 0x0000001fff077819 */ /* 0x000fe20000011416 */
[----:B----4-:R-:W-:Y:S01]  /*86c0*/  IMAD.WIDE R14, R8, 0x2, R2 ;  /* 0x00000002080e7825 */ /* 0x010fe200078e0202 */
        /* <DEDUP_REMOVED lines=11> */
[----:B------:R-:W-:Y:S01]  /*8780*/  @!PT LDS RZ, [RZ] ;  /* 0x00000000fffff984 */ /* 0x000fe20000000800 */
[----:B------:R-:W-:Y:S01]  /*8790*/  @!PT LDS RZ, [RZ] ;  /* 0x00000000fffff984 */ /* 0x000fe20000000800 */
[----:B------:R2:W-:Y:S01]  /*87a0*/  LDGSTS.E.BYPASS.LTC128B.128 [R0+0x10080], [R14.64], !P3 ;  /* 0x100800000e007fae */ /* 0x0005e2000d901d4e */
[----:B------:R-:W-:-:S03]  /*87b0*/  IMAD.WIDE R10, R4, 0x2, R2 ;  /* 0x00000002040a7825 */ /* 0x000fc600078e0202 */
[----:B------:R2:W-:Y:S01]  /*87c0*/  LDGSTS.E.BYPASS.LTC128B.128 [R0+0x14080], [R12.64], !P6 ;  /* 0x140800000c007fae */ /* 0x0005e2000f101d4e */
[----:B------:R-:W-:-:S03]  /*87d0*/  IMAD.WIDE R2, R16, 0x2, R2 ;  /* 0x0000000210027825 */ /* 0x000fc600078e0202 */
[----:B------:R2:W-:Y:S04]  /*87e0*/  LDGSTS.E.BYPASS.LTC128B.128 [R0+0x18080], [R10.64], !P5 ;  /* 0x180800000a007fae */ /* 0x0005e8000e901d4e */
[----:B------:R2:W-:Y:S02]  /*87f0*/  LDGSTS.E.BYPASS.LTC128B.128 [R0+0x1c080], [R2.64], !P4 ;  /* 0x1c08000002007fae */ /* 0x0005e4000e101d4e */
.L_x_1186:
[----:B------:R-:W-:Y:S05]  /*8800*/  BSYNC B0 ;  /* 0x0000000000007941 */ /* 0x000fea0003800000 */
.L_x_1185:
[----:B------:R-:W-:Y:S05]  /*8810*/  BRA.DIV ~URZ, `(.L_x_1187) ;  /* 0x00012ce27f007947 */ /* 0x000fea000b800000 */
[----:B------:R1:W2:Y:S04]  /*8820*/  SHFL.IDX PT, R4, R18, 0x1, 0x181f ;  /* 0x00381f0012047f89 */ /* 0x0002a800000e0000 */
[----:B--2-4-:R1:W2:Y:S02]  /*8830*/  SHFL.IDX PT, R2, R20, 0x1, 0x181f ;  /* 0x00381f0014027f89 */ /* 0x0142a400000e0000 */
.L_x_1315:
[----:B------:R-:W-:Y:S01]  /*8840*/  IADD3 R0, R17, 0x20, RZ ;  /* 0x0000002011007810 */ /* 0x000fe20007ffe0ff */
[----:B------:R-:W-:Y:S01]  /*8850*/  BSSY B0, `(.L_x_1188) ;  /* 0x0000019000007945 */ /* 0x000fe20003800000 */
[----:B------:R-:W-:-:S02]  /*8860*/  IMAD.MOV.U32 R3, RZ, RZ, R4 ;  /* 0x000000ffff037224 */ /* 0x000fc400078e0004 */
[----:B------:R-:W-:-:S13]  /*8870*/  ISETP.GE.AND P0, PT, R0, R19, PT ;  /* 0x000000130000720c */ /* 0x000fda0003f06270 */
[----:B------:R-:W-:Y:S05]  /*8880*/  @P0 BRA `(.L_x_1189) ;  /* 0x0000015000000947 */ /* 0x000fea0003800000 */
[----:B------:R-:W-:Y:S01]  /*8890*/  SHF.R.S32.HI R7, RZ, 0x1f, R22 ;  /* 0x0000001fff077819 */ /* 0x000fe20000011416 */
[----:B--2---:R-:W-:Y:S01]  /*88a0*/  IMAD.WIDE R14, R8, 0x2, R2 ;  /* 0x00000002080e7825 */ /* 0x004fe200078e0202 */
        /* <DEDUP_REMOVED lines=19> */
.L_x_1189:
[----:B------:R-:W-:Y:S05]  /*89e0*/  BSYNC B0 ;  /* 0x0000000000007941 */ /* 0x000fea0003800000 */
.L_x_1188:
[----:B------:R-:W-:Y:S05]  /*89f0*/  BRA.DIV ~URZ, `(.L_x_1190) ;  /* 0x00012bf27f007947 */ /* 0x000fea000b800000 */
[----:B------:R4:W1:Y:S02]  /*8a00*/  SHFL.IDX PT, R4, R18, 0x2, 0x181f ;  /* 0x00581f0012047f89 */ /* 0x00086400000e0000 */
.L_x_1316:
[----:B------:R-:W-:Y:S05]  /*8a10*/  BRA.DIV ~URZ, `(.L_x_1191) ;  /* 0x00012c527f007947 */ /* 0x000fea000b800000 */
[----:B--2---:R2:W3:Y:S02]  /*8a20*/  SHFL.IDX PT, R2, R20, 0x2, 0x181f ;  /* 0x00581f0014027f89 */ /* 0x0044e400000e0000 */
.L_x_1317:
[----:B------:R-:W-:Y:S01]  /*8a30*/  IADD3 R0, R17, 0x40, RZ ;  /* 0x0000004011007810 */ /* 0x000fe20007ffe0ff */
[----:B------:R-:W-:Y:S01]  /*8a40*/  BSSY B0, `(.L_x_1192) ;  /* 0x0000019000007945 */ /* 0x000fe20003800000 */
[----:B-1----:R-:W-:Y:S02]  /*8a50*/  IMAD.MOV.U32 R3, RZ, RZ, R4 ;  /* 0x000000ffff037224 */ /* 0x002fe400078e0004 */
[----:B------:R-:W-:-:S13]  /*8a60*/  ISETP.GE.AND P0, PT, R0, R19, PT ;  /* 0x000000130000720c */ /* 0x000fda0003f06270 */
[----:B------:R-:W-:Y:S05]  /*8a70*/  @P0 BRA `(.L_x_1193) ;  /* 0x0000015000000947 */ /* 0x000fea0003800000 */
[----:B------:R-:W-:Y:S01]  /*8a80*/  SHF.R.S32.HI R7, RZ, 0x1f, R22 ;  /* 0x0000001fff077819 */ /* 0x000fe20000011416 */
[----:B---3--:R-:W-:Y:S01]  /*8a90*/  IMAD.WIDE R14, R8, 0x2, R2 ;  /* 0x00000002080e7825 */ /* 0x008fe200078e0202 */
        /* <DEDUP_REMOVED lines=19> */
.L_x_1193:
[----:B------:R-:W-:Y:S05]  /*8bd0*/  BSYNC B0 ;  /* 0x0000000000007941 */ /* 0x000fea0003800000 */
.L_x_1192:
[----:B------:R-:W-:Y:S05]  /*8be0*/  BRA.DIV ~URZ, `(.L_x_1194) ;  /* 0x00012b027f007947 */ /* 0x000fea000b800000 */
[----:B-1----:R1:W2:Y:S04]  /*8bf0*/  SHFL.IDX PT, R11, R18, 0x3, 0x181f ;  /* 0x00781f00120b7f89 */ /* 0x0022a800000e0000 */
[----:B------:R1:W4:Y:S02]  /*8c00*/  SHFL.IDX PT, R10, R20, 0x3, 0x181f ;  /* 0x00781f00140a7f89 */ /* 0x00032400000e0000 */
.L_x_1318:
[----:B----4-:R-:W4:Y:S04]  /*8c10*/  LDL R126, [R1] ;  /* 0x00000000017e7983 */ /* 0x010f280000100800 */
[----:B------:R1:W5:Y:S04]  /*8c20*/  LDL R25, [R1+0x64] ;  /* 0x0000640001197983 */ /* 0x0003680000100800 */
[----:B------:R1:W5:Y:S01]  /*8c30*/  LDL R241, [R1+0x48] ;  /* 0x0000480001f17983 */ /* 0x0003620000100800 */
[----:B------:R-:W-:Y:S01]  /*8c40*/  IADD3 R0, R17, 0x60, RZ ;  /* 0x0000006011007810 */ /* 0x000fe20007ffe0ff */
[----:B------:R-:W-:Y:S01]  /*8c50*/  ULDC.64 UR4, c[0x0][0x40] ;  /* 0x0000100000047ab9 */ /* 0x000fe20000000a00 */
[----:B---3--:R-:W-:Y:S01]  /*8c60*/  IADD3 R2, P1, R1, c[0x0][0x20], RZ ;  /* 0x0000080001027a10 */ /* 0x008fe20007f3e0ff */
[----:B------:R-:W-:Y:S01]  /*8c70*/  UIADD3 UR4, UP0, UR4, 0x160, URZ ;  /* 0x0000016004047890 */ /* 0x000fe2000ff1e03f */
[----:B------:R-:W-:Y:S01]  /*8c80*/  ISETP.GE.AND P0, PT, R0, R19, PT ;  /* 0x000000130000720c */ /* 0x000fe20003f06270 */
[----:B-12---:R-:W1:Y:S01]  /*8c90*/  S2R R20, SR_CTAID.Y ;  /* 0x0000000000147919 */ /* 0x006e620000002600 */
[----:B------:R-:W-:Y:S01]  /*8ca0*/  SHF.R.S32.HI R15, RZ, 0x4, R31 ;  /* 0x00000004ff0f7819 */ /* 0x000fe2000001141f */
[----:B------:R-:W-:Y:S01]  /*8cb0*/  IMAD.X R3, RZ, RZ, c[0x0][0x24], P1 ;  /* 0x00000900ff037624 */ /* 0x000fe200008e06ff */
[----:B------:R-:W-:Y:S01]  /*8cc0*/  UIADD3.X UR5, URZ, UR5, URZ, UP0, !UPT ;  /* 0x000000053f057290 */ /* 0x000fe200087fe43f */
[----:B------:R-:W-:Y:S01]  /*8cd0*/  IADD3 R16, P2, R2, 0x48, RZ ;  /* 0x0000004802107810 */ /* 0x000fe20007f5e0ff */
[----:B------:R-:W-:Y:S01]  /*8ce0*/  IMAD.WIDE.U32 R242, R27, c[0x0][0x2b0], RZ ;  /* 0x0000ac001bf27a25 */ /* 0x000fe200078e00ff */
[----:B------:R-:W-:Y:S01]  /*8cf0*/  LOP3.LUT R212, R212, 0xfffffeff, RZ, 0xc0, !PT ;  /* 0xfffffeffd4d47812 */ /* 0x000fe200078ec0ff */
[----:B------:R-:W-:Y:S02]  /*8d00*/  STL.64 [R1+0x20], R2 ;  /* 0x0000200201007387 */ /* 0x000fe40000100a00 */
[----:B------:R-:W-:-:S03]  /*8d10*/  IMAD.X R17, RZ, RZ, R3, P2 ;  /* 0x000000ffff117224 */ /* 0x000fc600010e0603 */
[----:B------:R-:W-:Y:S01]  /*8d20*/  @!P0 IMAD.SHL.U32 R18, R21, 0x2, RZ ;  /* 0x0000000215128824 */ /* 0x000fe200078e00ff */
[----:B------:R-:W-:Y:S01]  /*8d30*/  @!P0 SHF.R.S32.HI R0, RZ, 0x1f, R24 ;  /* 0x0000001fff008819 */ /* 0x000fe20000011418 */
[----:B------:R-:W-:Y:S01]  /*8d40*/  @!P0 IMAD.WIDE R12, R8, 0x2, R10 ;  /* 0x00000002080c8825 */ /* 0x000fe200078e020a */
[----:B------:R-:W-:Y:S01]  /*8d50*/  @!P0 SHF.R.S32.HI R4, RZ, 0x1f, R23 ;  /* 0x0000001fff048819 */ /* 0x000fe20000011417 */
[----:B------:R-:W-:Y:S01]  /*8d60*/  STL.64 [R1+0x30], R16 ;  /* 0x0000301001007387 */ /* 0x000fe20000100a00 */
[----:B------:R-:W-:Y:S02]  /*8d70*/  @!P0 LEA.HI R8, R0, R24, RZ, 0x3 ;  /* 0x0000001800088211 */ /* 0x000fe400078f18ff */
[----:B------:R-:W-:Y:S01]  /*8d80*/  @!P0 SHF.R.S32.HI R7, RZ, 0x1f, R22 ;  /* 0x0000001fff078819 */ /* 0x000fe20000011416 */
[----:B------:R-:W-:Y:S01]  /*8d90*/  @!PT LDS RZ, [RZ] ;  /* 0x00000000fffff984 */ /* 0x000fe20000000800 */
[----:B------:R-:W-:Y:S01]  /*8da0*/  @!PT LDS RZ, [RZ] ;  /* 0x00000000fffff984 */ /* 0x000fe20000000800 */
[----:B------:R-:W-:Y:S01]  /*8db0*/  @!PT LDS RZ, [RZ] ;  /* 0x00000000fffff984 */ /* 0x000fe20000000800 */
[----:B------:R2:W-:Y:S01]  /*8dc0*/  @!P0 LDGSTS.E.BYPASS.LTC128B.128 [R18+0x13080], [R12.64], !P3 ;  /* 0x130800000c128fae */ /* 0x0005e2000d901d4e */
[----:B------:R-:W-:Y:S02]  /*8dd0*/  IADD3 R14, P3, R2, 0x10, RZ ;  /* 0x00000010020e7810 */ /* 0x000fe40007f7e0ff */
[----:B------:R-:W-:-:S02]  /*8de0*/  @!P0 LEA.HI R19, R4, R23, RZ, 0x3 ;  /* 0x0000001704138211 */ /* 0x000fc400078f18ff */
[----:B------:R-:W-:Y:S02]  /*8df0*/  @!P0 LEA.HI R7, R7, R22, RZ, 0x3 ;  /* 0x0000001607078211 */ /* 0x000fe400078f18ff */
[----:B------:R-:W-:Y:S02]  /*8e00*/  @!P0 LOP3.LUT R8, R8, 0xfffffff8, RZ, 0xc0, !PT ;  /* 0xfffffff808088812 */ /* 0x000fe400078ec0ff */
[----:B------:R-:W-:Y:S02]  /*8e10*/  @!P0 LOP3.LUT R4, R7, 0xfffffff8, RZ, 0xc0, !PT ;  /* 0xfffffff807048812 */ /* 0x000fe400078ec0ff */
[----:B-1----:R-:W-:Y:S02]  /*8e20*/  SHF.R.S32.HI R33, RZ, 0x1f, R20 ;  /* 0x0000001fff217819 */ /* 0x002fe40000011414 */
[----:B------:R-:W1:Y:S01]  /*8e30*/  S2R R20, SR_CTAID.Y ;  /* 0x0000000000147919 */ /* 0x000e620000002600 */
[----:B--2---:R-:W-:Y:S02]  /*8e40*/  LEA.HI R13, R31, R15, RZ, 0x1 ;  /* 0x0000000f1f0d7211 */ /* 0x004fe400078f08ff */
[----:B------:R-:W-:-:S02]  /*8e50*/  IADD3 R12, P1, R2, 0x4, RZ ;  /* 0x00000004020c7810 */ /* 0x000fc40007f3e0ff */
[----:B------:R-:W-:-:S03]  /*8e60*/  LOP3.LUT R0, R13, 0xfffffffe, RZ, 0xc0, !PT ;  /* 0xfffffffe0d007812 */ /* 0x000fc600078ec0ff */
[--C-:B------:R-:W-:Y:S02]  /*8e70*/  IMAD.X R13, RZ, RZ, R3.reuse, P1 ;  /* 0x000000ffff0d7224 */ /* 0x100fe400008e0603 */
[----:B------:R-:W-:Y:S02]  /*8e80*/  IMAD.IADD R23, R15, 0x1, -R0 ;  /* 0x000000010f177824 */ /* 0x000fe400078e0a00 */
[----:B------:R-:W-:Y:S01]  /*8e90*/  IMAD.X R15, RZ, RZ, R3, P3 ;  /* 0x000000ffff0f7224 */ /* 0x000fe200018e0603 */
[----:B------:R2:W-:Y:S01]  /*8ea0*/  STL.64 [R1+0x38], R12 ;  /* 0x0000380c01007387 */ /* 0x0005e20000100a00 */
[----:B------:R-:W-:Y:S02]  /*8eb0*/  IMAD.SHL.U32 R0, R28, 0x40, RZ ;  /* 0x000000401c007824 */ /* 0x000fe400078e00ff */
[----:B------:R-:W-:Y:S01]  /*8ec0*/  IMAD.SHL.U32 R7, R23, 0x8, RZ ;  /* 0x0000000817077824 */ /* 0x000fe200078e00ff */
[----:B------:R3:W-:Y:S02]  /*8ed0*/  STL.64 [R1+0x28], R14 ;  /* 0x0000280e01007387 */ /* 0x0007e40000100a00 */
[----:B------:R-:W-:-:S04]  /*8ee0*/  LOP3.LUT R0, R0, 0x1c0, RZ, 0xc0, !PT ;  /* 0x000001c000007812 */ /* 0x000fc800078ec0ff */
[----:B------:R-:W-:Y:S02]  /*8ef0*/  LOP3.LUT R7, R0, 0x8, R7, 0xf8, !PT ;  /* 0x0000000800077812 */ /* 0x000fe400078ef807 */
[----:B------:R-:W-:-:S04]  /*8f00*/  SHF.R.U32.HI R0, RZ, 0x3, R0 ;  /* 0x00000003ff007819 */ /* 0x000fc80000011600 */
[----:B------:R-:W-:Y:S01]  /*8f10*/  LOP3.LUT R22, R7, R0, RZ, 0x3c, !PT ;  /* 0x0000000007167212 */ /* 0x000fe200078e3cff */
[----:B------:R-:W-:Y:S01]  /*8f20*/  IMAD.SHL.U32 R7, R30, 0x40, RZ ;  /* 0x000000401e077824 */ /* 0x000fe200078e00ff */
[----:B------:R-:W-:Y:S01]  /*8f30*/  SHF.R.S32.HI R0, RZ, 0x1f, R27 ;  /* 0x0000001fff007819 */ /* 0x000fe2000001141b */
[----:B-1----:R-:W-:-:S03]  /*8f40*/  IMAD.WIDE.U32 R30, R20, c[0x0][0x210], RZ ;  /* 0x00008400141e7a25 */ /* 0x002fc600078e00ff */
[----:B------:R-:W-:Y:S01]  /*8f50*/  LOP3.LUT R21, R7, 0xfffffe00, RZ, 0xc0, !PT ;  /* 0xfffffe0007157812 */ /* 0x000fe200078ec0ff */
[----:B------:R-:W-:Y:S01]  /*8f60*/  IMAD R0, R0, c[0x0][0x2b0], RZ ;  /* 0x0000ac0000007a24 */ /* 0x000fe200078e02ff */
[----:B--2---:R-:W-:Y:S01]  /*8f70*/  IADD3 R12, P1, R2, 0x8, RZ ;  /* 0x00000008020c7810 */ /* 0x004fe20007f3e0ff */
[----:B---3--:R-:W-:Y:S02]  /*8f80*/  IMAD.U32 R14, RZ, RZ, UR4 ;  /* 0x00000004ff0e7e24 */ /* 0x008fe4000f8e00ff */
[----:B------:R-:W-:Y:S02]  /*8f90*/  IMAD.U32 R15, RZ, RZ, UR5 ;  /* 0x00000005ff0f7e24 */ /* 0x000fe4000f8e00ff */
[----:B------:R-:W-:-:S03]  /*8fa0*/  IMAD.X R13, RZ, RZ, R3, P1 ;  /* 0x000000ffff0d7224 */ /* 0x000fc600008e0603 */
[----:B------:R1:W-:Y:S04]  /*8fb0*/  STL.64 [R1+0x18], R14 ;  /* 0x0000180e01007387 */ /* 0x0003e80000100a00 */
[----:B------:R2:W-:Y:S01]  /*8fc0*/  STL.64 [R1+0x40], R12 ;  /* 0x0000400c01007387 */ /* 0x0005e20000100a00 */
[----:B-1----:R-:W-:Y:S01]  /*8fd0*/  @!P0 IMAD.WIDE R14, R4, 0x2, R10 ;  /* 0x00000002040e8825 */ /* 0x002fe200078e020a */
[----:B--2---:R-:W-:-:S04]  /*8fe0*/  @!P0 LOP3.LUT R12, R19, 0xfffffff8, RZ, 0xc0, !PT ;  /* 0xfffffff8130c8812 */ /* 0x004fc800078ec0ff */
[----:B------:R1:W-:Y:S01]  /*8ff0*/  @!P0 LDGSTS.E.BYPASS.LTC128B.128 [R18+0x17080], [R14.64], !P6 ;  /* 0x170800000e128fae */ /* 0x0003e2000f101d4e */
[----:B------:R-:W-:-:S04]  /*9000*/  @!P0 IMAD.WIDE R12, R12, 0x2, R10 ;  /* 0x000000020c0c8825 */ /* 0x000fc800078e020a */
[----:B------:R-:W-:Y:S01]  /*9010*/  @!P0 IMAD.WIDE R10, R8, 0x2, R10 ;  /* 0x00000002080a8825 */ /* 0x000fe200078e020a */
[----:B------:R2:W-:Y:S03]  /*9020*/  @!P0 LDGSTS.E.BYPASS.LTC128B.128 [R18+0x1b080], [R12.64], !P5 ;  /* 0x1b0800000c128fae */ /* 0x0005e6000e901d4e */
[----:B------:R-:W-:Y:S01]  /*9030*/  IMAD R8, R33, c[0x0][0x210], RZ ;  /* 0x0000840021087a24 */ /* 0x000fe200078e02ff */
[----:B------:R3:W-:Y:S01]  /*9040*/  @!P0 LDGSTS.E.BYPASS.LTC128B.128 [R18+0x1f080], [R10.64], !P4 ;  /* 0x1f0800000a128fae */ /* 0x0007e2000e101d4e */
[----:B------:R-:W-:Y:S02]  /*9050*/  LOP3.LUT P0, RZ, R26, 0x4, RZ, 0xc0, !PT ;  /* 0x000000041aff7812 */ /* 0x000fe4000780c0ff */
[----:B------:R-:W-:Y:S01]  /*9060*/  IMAD R8, R20, c[0x0][0x214], R8 ;  /* 0x0000850014087a24 */ /* 0x000fe200078e0208 */
[----:B------:R-:W0:Y:S01]  /*9070*/  LDGDEPBAR ;  /* 0x00000000000079af */ /* 0x000e220000000000 */
[----:B------:R-:W-:Y:S02]  /*9080*/  WARPSYNC 0xffffffff ;  /* 0xffffffff00007948 */ /* 0x000fe40003800000 */
[----:B------:R-:W-:-:S02]  /*9090*/  IMAD.IADD R246, R31, 0x1, R8 ;  /* 0x000000011ff67824 */ /* 0x000fc400078e0208 */
[----:B--2---:R-:W-:Y:S02]  /*90a0*/  IMAD.MOV.U32 R13, RZ, RZ, 0x20 ;  /* 0x00000020ff0d7424 */ /* 0x004fe400078e00ff */
[----:B------:R-:W-:Y:S02]  /*90b0*/  IMAD.SHL.U32 R12, R26, 0x40, RZ ;  /* 0x000000401a0c7824 */ /* 0x000fe400078e00ff */
[----:B---3--:R-:W-:Y:S01]  /*90c0*/  IMAD R11, R27, c[0x0][0x2b4], R0 ;  /* 0x0000ad001b0b7a24 */ /* 0x008fe200078e0200 */
[----:B------:R-:W-:Y:S01]  /*90d0*/  SEL R7, R13, 0xffffffe0, !P0 ;  /* 0xffffffe00d077807 */ /* 0x000fe20004000000 */
[----:B------:R-:W-:Y:S02]  /*90e0*/  IMAD R10, R33, c[0x0][0x1e8], RZ ;  /* 0x00007a00210a7a24 */ /* 0x000fe400078e02ff */
[----:B-1----:R-:W-:-:S04]  /*90f0*/  IMAD.WIDE.U32 R18, R20, c[0x0][0x1e8], RZ ;  /* 0x00007a0014127a25 */ /* 0x002fc800078e00ff */
[----:B------:R-:W-:Y:S01]  /*9100*/  IMAD R10, R20, c[0x0][0x1ec], R10 ;  /* 0x00007b00140a7a24 */ /* 0x000fe200078e020a */
[----:B------:R-:W-:Y:S01]  /*9110*/  LOP3.LUT R20, R12, 0x1c0, RZ, 0xc0, !PT ;  /* 0x000001c00c147812 */ /* 0x000fe200078ec0ff */
[----:B------:R-:W-:Y:S02]  /*9120*/  IMAD.IADD R244, R243, 0x1, R11 ;  /* 0x00000001f3f47824 */ /* 0x000fe400078e020b */
[----:B------:R-:W-:Y:S01]  /*9130*/  IMAD.IADD R245, R19, 0x1, R10 ;  /* 0x0000000113f57824 */ /* 0x000fe200078e020a */
[----:B----4-:R-:W-:-:S04]  /*9140*/  SHF.R.S32.HI R14, RZ, 0x1f, R126 ;  /* 0x0000001fff0e7819 */ /* 0x010fc8000001147e */
[----:B------:R-:W-:-:S04]  /*9150*/  LEA.HI R4, R14, R126, RZ, 0x3 ;  /* 0x0000007e0e047211 */ /* 0x000fc800078f18ff */
[----:B------:R-:W-:-:S05]  /*9160*/  LOP3.LUT R0, R4, 0xfffffff8, RZ, 0xc0, !PT ;  /* 0xfffffff804007812 */ /* 0x000fca00078ec0ff */
[----:B------:R-:W-:-:S04]  /*9170*/  IMAD.IADD R0, R126, 0x1, -R0 ;  /* 0x000000017e007824 */ /* 0x000fc800078e0a00 */
[----:B------:R-:W-:-:S05]  /*9180*/  IMAD.SHL.U32 R223, R0, 0x8, RZ ;  /* 0x0000000800df7824 */ /* 0x000fca00078e00ff */
[C---:B------:R-:W-:Y:S02]  /*9190*/  ISETP.GE.AND P5, PT, R223.reuse, c[0x0][0x1d4], PT ;  /* 0x00007500df007a0c */ /* 0x040fe40003fa6270 */
[C---:B------:R-:W-:Y:S02]  /*91a0*/  IADD3 R17, R223.reuse, 0x40, RZ ;  /* 0x00000040df117810 */ /* 0x040fe40007ffe0ff */
[----:B------:R-:W-:Y:S02]  /*91b0*/  IADD3 R16, R223, 0x80, RZ ;  /* 0x00000080df107810 */ /* 0x000fe40007ffe0ff */
[----:B------:R-:W-:Y:S02]  /*91c0*/  ISETP.GE.AND P6, PT, R17, c[0x0][0x1d4], PT ;  /* 0x0000750011007a0c */ /* 0x000fe40003fc6270 */
[----:B------:R-:W-:Y:S02]  /*91d0*/  ISETP.GE.AND P2, PT, R16, c[0x0][0x1d4], PT ;  /* 0x0000750010007a0c */ /* 0x000fe40003f46270 */
[----:B------:R-:W-:-:S03]  /*91e0*/  IADD3 R15, R223, 0xc0, RZ ;  /* 0x000000c0df0f7810 */ /* 0x000fc60007ffe0ff */
[----:B------:R-:W-:Y:S02]  /*91f0*/  @P5 LOP3.LUT R212, R212, 0x100, RZ, 0xfc, !PT ;  /* 0x00000100d4d45812 */ /* 0x000fe400078efcff */
[----:B------:R-:W-:Y:S02]  /*9200*/  ISETP.GE.AND P3, PT, R15, c[0x0][0x1d4], PT ;  /* 0x000075000f007a0c */ /* 0x000fe40003f66270 */
[----:B------:R-:W-:-:S04]  /*9210*/  LOP3.LUT R212, R212, 0xffffff7f, RZ, 0xc0, !PT ;  /* 0xffffff7fd4d47812 */ /* 0x000fc800078ec0ff */
[----:B------:R-:W-:-:S04]  /*9220*/  @P6 LOP3.LUT R212, R212, 0x80, RZ, 0xfc, !PT ;  /* 0x00000080d4d46812 */ /* 0x000fc800078efcff */
[----:B------:R-:W-:-:S04]  /*9230*/  LOP3.LUT R212, R212, 0xffffffbf, RZ, 0xc0, !PT ;  /* 0xffffffbfd4d47812 */ /* 0x000fc800078ec0ff */
[----:B------:R-:W-:-:S04]  /*9240*/  @P2 LOP3.LUT R212, R212, 0x40, RZ, 0xfc, !PT ;  /* 0x00000040d4d42812 */ /* 0x000fc800078efcff */
[----:B------:R-:W-:-:S04]  /*9250*/  LOP3.LUT R212, R212, 0xfffffbff, RZ, 0xc0, !PT ;  /* 0xfffffbffd4d47812 */ /* 0x000fc800078ec0ff */
[----:B------:R-:W-:Y:S02]  /*9260*/  @P3 LOP3.LUT R212, R212, 0x400, RZ, 0xfc, !PT ;  /* 0x00000400d4d43812 */ /* 0x000fe400078efcff */
[----:B------:R-:W-:Y:S01]  /*9270*/  SHF.R.S32.HI R237, RZ, 0x3, R4 ;  /* 0x00000003ffed7819 */ /* 0x000fe20000011404 */
[----:B------:R-:W-:Y:S01]  /*9280*/  IMAD.MOV.U32 R99, RZ, RZ, 0x30 ;  /* 0x00000030ff637424 */ /* 0x000fe200078e00ff */
[----:B------:R-:W-:Y:S01]  /*9290*/  BAR.SYNC.DEFER_BLOCKING 0x0 ;  /* 0x0000000000007b1d */ /* 0x000fe20000010000 */
[----:B------:R-:W-:Y:S02]  /*92a0*/  IMAD.MOV.U32 R3, RZ, RZ, c[0x0][0x2b8] ;  /* 0x0000ae00ff037624 */ /* 0x000fe400078e00ff */
[----:B------:R-:W-:Y:S02]  /*92b0*/  IMAD R141, R222, R99, -0x30 ;  /* 0xffffffd0de8d7424 */ /* 0x000fe400078e0263 */
[----:B------:R-:W-:Y:S01]  /*92c0*/  IMAD R235, R0, 0x20, R237 ;  /* 0x0000002000eb7824 */ /* 0x000fe200078e02ed */
[----:B------:R-:W-:Y:S01]  /*92d0*/  ISETP.NE.AND P1, PT, R3, 0x1, PT ;  /* 0x000000010300780c */ /* 0x000fe20003f25270 */
[----:B------:R-:W-:Y:S02]  /*92e0*/  IMAD.MOV.U32 R224, RZ, RZ, RZ ;  /* 0x000000ffffe07224 */ /* 0x000fe400078e00ff */
[----:B------:R-:W-:-:S05]  /*92f0*/  IMAD.IADD R3, R235, 0x1, R141 ;  /* 0x00000001eb037824 */ /* 0x000fca00078e028d */
[----:B-----5:R-:W-:Y:S01]  /*9300*/  ISETP.GE.AND P0, PT, R3, R25, PT ;  /* 0x000000190300720c */ /* 0x020fe20003f06270 */
[----:B------:R-:W-:-:S03]  /*9310*/  IMAD.IADD R3, R241, 0x1, R3 ;  /* 0x00000001f1037824 */ /* 0x000fc600078e0203 */
[----:B------:R-:W-:Y:S01]  /*9320*/  ISETP.GT.OR P0, PT, R235, 0x2f, P0 ;  /* 0x0000002feb00780c */ /* 0x000fe20000704670 */
[----:B------:R-:W-:-:S04]  /*9330*/  @P1 IMAD.HI.U32 R4, R3, c[0x0][0x2bc], RZ ;  /* 0x0000af0003041a27 */ /* 0x000fc800078e00ff */
[----:B------:R-:W-:Y:S01]  /*9340*/  IMAD.MOV.U32 R0, RZ, RZ, R3 ;  /* 0x000000ffff007224 */ /* 0x000fe200078e0003 */
[----:B------:R-:W-:-:S07]  /*9350*/  @P1 SHF.R.U32.HI R0, RZ, c[0x0][0x2c0], R4 ;  /* 0x0000b000ff001a19 */ /* 0x000fce0000011604 */
[----:B------:R-:W-:-:S04]  /*9360*/  @!P0 IADD3 R4, P1, R0, R242, RZ ;  /* 0x000000f200048210 */ /* 0x000fc80007f3e0ff */
[----:B------:R-:W-:Y:S02]  /*9370*/  @!P0 LEA.HI.X.SX32 R8, R0, R244, 0x1, P1 ;  /* 0x000000f400088211 */ /* 0x000fe400008f0eff */
[----:B------:R-:W-:-:S04]  /*9380*/  @!P0 LEA R10, P1, R4, c[0x0][0x2a0], 0x2 ;  /* 0x0000a800040a8a11 */ /* 0x000fc800078210ff */
[----:B------:R-:W-:-:S05]  /*9390*/  @!P0 LEA.HI.X R11, R4, c[0x0][0x2a4], R8, 0x2, P1 ;  /* 0x0000a900040b8a11 */ /* 0x000fca00008f1408 */
[----:B------:R1:W2:Y:S01]  /*93a0*/  @!P0 LDG.E R224, [R10.64] ;  /* 0x0000000e0ae08981 */ /* 0x0002a2000c1e1900 */
[----:B------:R-:W-:Y:S01]  /*93b0*/  IMAD.MOV R0, RZ, RZ, -R0 ;  /* 0x000000ffff007224 */ /* 0x000fe200078e0a00 */
[----:B------:R-:W-:Y:S01]  /*93c0*/  LEA.HI R14, R14, R126, RZ, 0x6 ;  /* 0x0000007e0e0e7211 */ /* 0x000fe200078f30ff */
[----:B------:R-:W-:Y:S01]  /*93d0*/  IMAD.SHL.U32 R4, R237, 0x40, RZ ;  /* 0x00000040ed047824 */ /* 0x000fe200078e00ff */
[----:B------:R-:W-:Y:S01]  /*93e0*/  LOP3.LUT R212, R212, 0xfffffdff, RZ, 0xc0, !PT ;  /* 0xfffffdffd4d47812 */ /* 0x000fe200078ec0ff */
[----:B------:R-:W-:Y:S01]  /*93f0*/  IMAD R225, R0, c[0x0][0x2b8], R3 ;  /* 0x0000ae0000e17a24 */ /* 0x000fe200078e0203 */
[----:B------:R-:W-:Y:S01]  /*9400*/  BSSY B2, `(.L_x_1195) ;  /* 0x000004f000027945 */ /* 0x000fe20003800000 */
[----:B------:R-:W-:Y:S01]  /*9410*/  IMAD R99, R222, -0x30, R99 ;  /* 0xffffffd0de637824 */ /* 0x000fe200078e0263 */
[----:B------:R-:W-:Y:S02]  /*9420*/  IADD3 R97, R2, 0x18, RZ ;  /* 0x0000001802617810 */ /* 0x000fe40007ffe0ff */
[----:B------:R-:W-:Y:S01]  /*9430*/  SHF.R.S32.HI R138, RZ, 0x1f, R225 ;  /* 0x0000001fff8a7819 */ /* 0x000fe200000114e1 */
[----:B------:R-:W-:Y:S01]  /*9440*/  IMAD.IADD R139, R25, 0x1, R99 ;  /* 0x00000001198b7824 */ /* 0x000fe200078e0263 */
[----:B------:R-:W-:-:S03]  /*9450*/  MOV R143, 0x98f0 ;  /* 0x000098f0008f7802 */ /* 0x000fc60000000f00 */
[----:B------:R-:W-:-:S04]  /*9460*/  IMAD R0, R138, c[0x0][0x1e0], RZ ;  /* 0x000078008a007a24 */ /* 0x000fc800078e02ff */
[C---:B------:R-:W-:Y:S02]  /*9470*/  IMAD R0, R225.reuse, c[0x0][0x1e4], R0 ;  /* 0x00007900e1007a24 */ /* 0x040fe400078e0200 */
[----:B-1----:R-:W-:-:S04]  /*9480*/  IMAD.WIDE.U32 R10, R225, c[0x0][0x1e0], RZ ;  /* 0x00007800e10a7a25 */ /* 0x002fc800078e00ff */
        /* <DEDUP_REMOVED lines=9> */
[----:B------:R-:W-:Y:S01]  /*9520*/  SHFL.IDX PT, R10, R12, RZ, 0x181f ;  /* 0x00181fff0c0a7589 */ /* 0x000fe200000e0000 */
[----:B------:R-:W-:Y:S02]  /*9530*/  LOP3.LUT R0, R4, 0x1c0, RZ, 0xc0, !PT ;  /* 0x000001c004007812 */ /* 0x000fe400078ec0ff */
[----:B------:R-:W-:Y:S01]  /*9540*/  IMNMX R4, R139, 0x30, PT ;  /* 0x000000308b047817 */ /* 0x000fe20003800200 */
[----:B------:R-:W1:Y:S01]  /*9550*/  SHFL.IDX PT, R11, R3, RZ, 0x181f ;  /* 0x00181fff030b7589 */ /* 0x000e6200000e0000 */
[----:B------:R-:W-:Y:S02]  /*9560*/  LOP3.LUT R13, R0, 0x38, R223, 0xf8, !PT ;  /* 0x00000038000d7812 */ /* 0x000fe400078ef8df */
[----:B------:R-:W-:Y:S01]  /*9570*/  SHF.R.U32.HI R8, RZ, 0x3, R0 ;  /* 0x00000003ff087819 */ /* 0x000fe20000011600 */
[----:B------:R-:W-:Y:S01]  /*9580*/  IMAD.IADD R0, R4, 0x1, -R237 ;  /* 0x0000000104007824 */ /* 0x000fe200078e0aed */
[----:B------:R-:W-:Y:S01]  /*9590*/  SHFL.IDX PT, R12, R12, 0x1, 0x181f ;  /* 0x00381f000c0c7f89 */ /* 0x000fe200000e0000 */
[----:B------:R-:W-:Y:S01]  /*95a0*/  IMAD.SHL.U32 R4, R14, 0x8, RZ ;  /* 0x000000080e047824 */ /* 0x000fe200078e00ff */
[----:B------:R-:W-:-:S02]  /*95b0*/  LOP3.LUT R8, R13, R8, RZ, 0x3c, !PT ;  /* 0x000000080d087212 */ /* 0x000fc400078e3cff */
[----:B------:R2:W3:Y:S01]  /*95c0*/  SHFL.IDX PT, R13, R3, 0x1, 0x181f ;  /* 0x00381f00030d7f89 */ /* 0x0004e200000e0000 */
[----:B------:R-:W-:Y:S02]  /*95d0*/  ISETP.GE.AND P1, PT, R0, 0x1, PT ;  /* 0x000000010000780c */ /* 0x000fe40003f26270 */
[----:B------:R-:W-:Y:S02]  /*95e0*/  SHF.R.S32.HI R14, RZ, 0x1f, R16 ;  /* 0x0000001fff0e7819 */ /* 0x000fe40000011410 */
[----:B------:R-:W-:Y:S02]  /*95f0*/  LOP3.LUT R213, R8, 0xfffffe00, R4, 0xf8, !PT ;  /* 0xfffffe0008d57812 */ /* 0x000fe400078ef804 */
[----:B------:R-:W-:Y:S02]  /*9600*/  SHF.R.S32.HI R8, RZ, 0x1f, R15 ;  /* 0x0000001fff087819 */ /* 0x000fe4000001140f */
[----:B------:R-:W-:Y:S02]  /*9610*/  ISETP.GT.AND P0, PT, R0, 0x20, PT ;  /* 0x000000200000780c */ /* 0x000fe40003f04270 */
[----:B------:R-:W-:-:S03]  /*9620*/  LEA.HI R0, R8, R15, RZ, 0x3 ;  /* 0x0000000f08007211 */ /* 0x000fc600078f18ff */
[----:B-1----:R-:W-:Y:S01]  /*9630*/  @P1 IMAD.WIDE R18, R223, 0x2, R10 ;  /* 0x00000002df121825 */ /* 0x002fe200078e020a */
[----:B------:R-:W-:-:S04]  /*9640*/  LOP3.LUT R247, R0, 0xfffffff8, RZ, 0xc0, !PT ;  /* 0xfffffff800f77812 */ /* 0x000fc800078ec0ff */
[----:B------:R-:W-:-:S03]  /*9650*/  SHF.R.S32.HI R250, RZ, 0x1f, R247 ;  /* 0x0000001ffffa7819 */ /* 0x000fc600000114f7 */
[----:B------:R-:W-:Y:S01]  /*9660*/  @P0 IMAD.SHL.U32 R0, R213, 0x2, RZ ;  /* 0x00000002d5000824 */ /* 0x000fe200078e00ff */
[----:B--2---:R-:W-:-:S04]  /*9670*/  SHF.R.S32.HI R3, RZ, 0x1f, R17 ;  /* 0x0000001fff037819 */ /* 0x004fc80000011411 */
[----:B------:R-:W-:Y:S02]  /*9680*/  LEA.HI R4, R3, R17, RZ, 0x3 ;  /* 0x0000001103047211 */ /* 0x000fe400078f18ff */
[----:B------:R-:W-:Y:S02]  /*9690*/  LEA.HI R3, R14, R16, RZ, 0x3 ;  /* 0x000000100e037211 */ /* 0x000fe400078f18ff */
[----:B------:R-:W-:Y:S02]  /*96a0*/  LOP3.LUT R249, R4, 0xfffffff8, RZ, 0xc0, !PT ;  /* 0xfffffff804f97812 */ /* 0x000fe400078ec0ff */
[----:B------:R-:W-:Y:S01]  /*96b0*/  LOP3.LUT R248, R3, 0xfffffff8, RZ, 0xc0, !PT ;  /* 0xfffffff803f87812 */ /* 0x000fe200078ec0ff */
[----:B------:R-:W-:Y:S01]  /*96c0*/  @P1 IMAD.SHL.U32 R3, R213, 0x2, RZ ;  /* 0x00000002d5031824 */ /* 0x000fe200078e00ff */
[----:B------:R-:W-:Y:S01]  /*96d0*/  LEA.HI R4, R32, R166, RZ, 0x5 ;  /* 0x000000a620047211 */ /* 0x000fe200078f28ff */
[----:B------:R-:W-:Y:S01]  /*96e0*/  @P1 IMAD.WIDE R16, R249, 0x2, R10 ;  /* 0x00000002f9101825 */ /* 0x000fe200078e020a */
[----:B------:R-:W-:-:S02]  /*96f0*/  SHF.R.S32.HI R252, RZ, 0x1f, R249 ;  /* 0x0000001ffffc7819 */ /* 0x000fc400000114f9 */
[----:B------:R3:W-:Y:S01]  /*9700*/  @P1 LDGSTS.E.BYPASS.LTC128B.128 [R3+0xa080], [R18.64], !P5 ;  /* 0x0a08000012031fae */ /* 0x0007e2000e901d4e */
[----:B------:R-:W-:Y:S01]  /*9710*/  @P1 IMAD.WIDE R14, R248, 0x2, R10 ;  /* 0x00000002f80e1825 */ /* 0x000fe200078e020a */
[----:B------:R-:W-:Y:S02]  /*9720*/  SHF.R.S32.HI R251, RZ, 0x1f, R248 ;  /* 0x0000001ffffb7819 */ /* 0x000fe400000114f8 */
[----:B------:R1:W-:Y:S01]  /*9730*/  @P1 LDGSTS.E.BYPASS.LTC128B.128 [R3+0xb880], [R16.64], !P6 ;  /* 0x0b88000010031fae */ /* 0x0003e2000f101d4e */
[----:B------:R-:W-:-:S03]  /*9740*/  @P1 IMAD.WIDE R10, R247, 0x2, R10 ;  /* 0x00000002f70a1825 */ /* 0x000fc600078e020a */
[----:B------:R2:W-:Y:S04]  /*9750*/  @P1 LDGSTS.E.BYPASS.LTC128B.128 [R3+0xd080], [R14.64], !P2 ;  /* 0x0d0800000e031fae */ /* 0x0005e8000d101d4e */
[----:B------:R4:W-:Y:S01]  /*9760*/  @P1 LDGSTS.E.BYPASS.LTC128B.128 [R3+0xe880], [R10.64], !P3 ;  /* 0x0e8800000a031fae */ /* 0x0009e2000d901d4e */
[----:B------:R-:W-:-:S13]  /*9770*/  ISETP.GT.AND P1, PT, R235, 0x2f, PT ;  /* 0x0000002feb00780c */ /* 0x000fda0003f24270 */
[----:B------:R-:W-:Y:S01]  /*9780*/  @P1 LOP3.LUT R212, R212, 0x200, RZ, 0xfc, !PT ;  /* 0x00000200d4d41812 */ /* 0x000fe200078efcff */
[----:B---3--:R-:W-:-:S04]  /*9790*/  @P0 IMAD.WIDE R18, R223, 0x2, R12 ;  /* 0x00000002df120825 */ /* 0x008fc800078e020c */
[--C-:B-1----:R-:W-:Y:S01]  /*97a0*/  @P0 IMAD.WIDE R16, R249, 0x2, R12.reuse ;  /* 0x00000002f9100825 */ /* 0x102fe200078e020c */
[----:B------:R1:W-:Y:S03]  /*97b0*/  @P0 LDGSTS.E.BYPASS.LTC128B.128 [R0+0xb080], [R18.64], !P5 ;  /* 0x0b08000012000fae */ /* 0x0003e6000e901d4e */
[--C-:B--2---:R-:W-:Y:S01]  /*97c0*/  @P0 IMAD.WIDE R14, R248, 0x2, R12.reuse ;  /* 0x00000002f80e0825 */ /* 0x104fe200078e020c */
[----:B------:R1:W-:Y:S03]  /*97d0*/  @P0 LDGSTS.E.BYPASS.LTC128B.128 [R0+0xc880], [R16.64], !P6 ;  /* 0x0c88000010000fae */ /* 0x0003e6000f101d4e */
[----:B------:R-:W-:Y:S01]  /*97e0*/  @P0 IMAD.WIDE R12, R247, 0x2, R12 ;  /* 0x00000002f70c0825 */ /* 0x000fe200078e020c */
[----:B------:R1:W-:Y:S01]  /*97f0*/  @P0 LDGSTS.E.BYPASS.LTC128B.128 [R0+0xe080], [R14.64], !P2 ;  /* 0x0e0800000e000fae */ /* 0x0003e2000d101d4e */
[----:B----4-:R-:W-:-:S02]  /*9800*/  LOP3.LUT R10, R22, R21, RZ, 0xfc, !PT ;  /* 0x00000015160a7212 */ /* 0x010fc400078efcff */
[----:B------:R-:W-:Y:S01]  /*9810*/  IMAD.SHL.U32 R3, R29, 0x8, RZ ;  /* 0x000000081d037824 */ /* 0x000fe200078e00ff */
[----:B------:R1:W-:Y:S01]  /*9820*/  @P0 LDGSTS.E.BYPASS.LTC128B.128 [R0+0xf880], [R12.64], !P3 ;  /* 0x0f8800000c000fae */ /* 0x0003e2000d901d4e */
[----:B------:R-:W-:-:S03]  /*9830*/  LOP3.LUT P0, RZ, R26, 0x2, RZ, 0xc0, !PT ;  /* 0x000000021aff7812 */ /* 0x000fc6000780c0ff */
[----:B------:R-:W0:Y:S01]  /*9840*/  LDGDEPBAR ;  /* 0x00000000000079af */ /* 0x000e220000000000 */
[----:B------:R-:W-:Y:S01]  /*9850*/  LOP3.LUT R3, R20, 0x8, R3, 0xf8, !PT ;  /* 0x0000000814037812 */ /* 0x000fe200078ef803 */
[----:B-1----:R-:W-:Y:S01]  /*9860*/  IMAD.SHL.U32 R0, R4, 0x20, RZ ;  /* 0x0000002004007824 */ /* 0x002fe200078e00ff */
[----:B------:R-:W-:-:S04]  /*9870*/  SHF.R.U32.HI R4, RZ, 0x3, R20 ;  /* 0x00000003ff047819 */ /* 0x000fc80000011614 */
[----:B------:R-:W-:Y:S01]  /*9880*/  LOP3.LUT R3, R3, R4, RZ, 0x3c, !PT ;  /* 0x0000000403037212 */ /* 0x000fe200078e3cff */
[----:B------:R-:W-:Y:S01]  /*9890*/  IMAD.MOV.U32 R4, RZ, RZ, 0x10 ;  /* 0x00000010ff047424 */ /* 0x000fe200078e00ff */
[----:B------:R-:W-:-:S03]  /*98a0*/  LOP3.LUT R0, R0, 0xfffffc00, RZ, 0xc0, !PT ;  /* 0xfffffc0000007812 */ /* 0x000fc600078ec0ff */
[----:B------:R-:W-:Y:S01]  /*98b0*/  IMAD R8, R23, 0x200, R3 ;  /* 0x0000020017087824 */ /* 0x000fe200078e0203 */
[----:B------:R-:W-:Y:S02]  /*98c0*/  IADD3 R0, R22, R21, R0 ;  /* 0x0000001516007210 */ /* 0x000fe40007ffe000 */
[----:B------:R-:W-:Y:S02]  /*98d0*/  SEL R4, R4, 0xfffffff0, !P0 ;  /* 0xfffffff004047807 */ /* 0x000fe40004000000 */
[----:B------:R-:W-:Y:S05]  /*98e0*/  CALL.REL.NOINC `($_ZN7cutlass13device_kernelIN5flash19enable_sm80_to_sm89INS1_16FlashAttnFwdSm80INS1_25CollectiveMainloopFwdSm80ILi8ELi1ELb0EN4cute5tupleIJNS5_1CILi128EEENS7_ILi48EEENS7_ILi256EEEEEELi256ENS_10bfloat16_tEfNS_4arch4Sm80ELb0ELb1ELb1ELb1ELb1ELb1ELb1ELb0EEENS1_21CollectiveEpilogueFwdINS6_IJS8_SA_S9_EEENS6_IJNS7_ILi1EEESI_SI_EEESC_SE_Li256ELb1ELb1ELb0ELb0EEENS1_19SingleTileSchedulerILb1ELb0ELb1ELi128EEEEEEEEEvNT_6ParamsE$_ZZN5flash25CollectiveMainloopFwdSm80ILi8ELi1ELb0EN4cute5tupleIJNS1_1CILi128EEENS3_ILi48EEENS3_ILi256EEEEEELi256EN7cutlass10bfloat16_tEfNS8_4arch4Sm80ELb0ELb1ELb1ELb1ELb1ELb1ELb1ELb0EE3mmaINS_16FlashAttnFwdSm80ISC_NS_21CollectiveEpilogueFwdINS2_IJS4_S6_S5_EEENS2_IJNS3_ILi1EEESH_SH_EEES9_SB_Li256ELb1ELb1ELb0ELb0EEENS_19SingleTileSchedulerILb1ELb0ELb1ELi128EEEE13SharedStorageENS1_6TensorINS1_11ArrayEngineIfLm128EEENS1_6LayoutINS2_IJNS2_IJNS3_ILi2EEESS_EEESH_NS3_ILi32EEEEEENS2_IJNS2_IJSH_SS_EEENS3_ILi0EEENS3_ILi4EEEEEEEEEENS_7SoftmaxILi2ELi0EEEEEbRKNSC_6ParamsERT0_RT1_iRKNS_16SeqlenInfoQKNewKILb1ELb1EEENS2_IJiiiiEEERT_ENKUlvE_clEv) ;  /* 0x00013a4000007944 */ /* 0x000fea0003c00000 */
[----:B------:R-:W-:Y:S05]  /*98f0*/  BSYNC B2 ;  /* 0x0000000000027941 */ /* 0x000fea0003800000 */
.L_x_1195:
[----:B------:R2:W5:Y:S01]  /*9900*/  LDL R88, [R1] ;  /* 0x0000000001587983 */ /* 0x0005620000100800 */
[----:B------:R-:W-:-:S04]  /*9910*/  DEPBAR.LE SB0, 0x0 ;  /* 0x000080000000791a */ /* 0x000fc80000000000 */
[----:B------:R2:W5:Y:S01]  /*9920*/  LDL R232, [R1+0x10] ;  /* 0x0000100001e87983 */ /* 0x0005620000100800 */
[----:B------:R-:W-:Y:S01]  /*9930*/  WARPSYNC 0xffffffff ;  /* 0xffffffff00007948 */ /* 0x000fe20003800000 */
[----:B------:R-:W-:Y:S01]  /*9940*/  SHF.L.U32 R200, R8, 0x1, RZ ;  /* 0x0000000108c87819 */ /* 0x000fe200000006ff */
[----:B------:R-:W-:Y:S01]  /*9950*/  IMAD.WIDE.U32 R2, R225, c[0x0][0x208], RZ ;  /* 0x00008200e1027a25 */ /* 0x000fe200078e00ff */
[----:B------:R-:W-:Y:S01]  /*9960*/  BAR.SYNC.DEFER_BLOCKING 0x0 ;  /* 0x0000000000007b1d */ /* 0x000fe20000010000 */
[C---:B------:R-:W-:Y:S02]  /*9970*/  LEA R209, R0.reuse, 0x10080, 0x1 ;  /* 0x0001008000d17811 */ /* 0x040fe400078e08ff */
[----:B-1----:R-:W-:Y:S01]  /*9980*/  SHF.L.U32 R16, R0, 0x1, RZ ;  /* 0x0000000100107819 */ /* 0x002fe200000006ff */
[----:B------:R-:W-:Y:S01]  /*9990*/  IMAD R0, R4, 0x2, R200 ;  /* 0x0000000204007824 */ /* 0x000fe200078e02c8 */
[----:B------:R-:W-:Y:S01]  /*99a0*/  LEA R208, R9, R209, 0x1 ;  /* 0x000000d109d07211 */ /* 0x000fe200078e08ff */
[----:B------:R-:W1:Y:S04]  /*99b0*/  S2R R11, SR_CTAID.Y ;  /* 0x00000000000b7919 */ /* 0x000e680000002600 */
[----:B------:R-:W3:Y:S04]  /*99c0*/  LDSM.16.M88.4 R56, [R0+0xa080] ;  /* 0x00a080000038783b */ /* 0x000ee80000000200 */
[----:B------:R-:W4:Y:S01]  /*99d0*/  LDSM.16.M88.4 R64, [R0+0xa880] ;  /* 0x00a880000040783b */ /* 0x000f220000000200 */
[----:B-1----:R-:W-:-:S03]  /*99e0*/  IMAD.WIDE.U32 R12, R11, c[0x0][0x210], RZ ;  /* 0x000084000b0c7a25 */ /* 0x002fc600078e00ff */
[----:B------:R1:W2:Y:S04]  /*99f0*/  LDSM.16.M88.4 R72, [R0+0xb080] ;  /* 0x00b080000048783b */ /* 0x0002a80000000200 */
[----:B------:R-:W2:Y:S04]  /*9a00*/  LDSM.16.M88.4 R16, [R16+0x10080] ;  /* 0x010080001010783b */ /* 0x000ea80000000200 */
[----:B------:R2:W2:Y:S04]  /*9a10*/  LDSM.16.M88.4 R36, [R200+0xa080] ;  /* 0x00a08000c824783b */ /* 0x0004a80000000200 */
[----:B------:R2:W2:Y:S04]  /*9a20*/  LDSM.16.M88.4 R40, [R200+0xa880] ;  /* 0x00a88000c828783b */ /* 0x0004a80000000200 */
[----:B------:R2:W2:Y:S04]  /*9a30*/  LDSM.16.M88.4 R28, [R200+0xb080] ;  /* 0x00b08000c81c783b */ /* 0x0004a80000000200 */
[----:B------:R2:W2:Y:S01]  /*9a40*/  LDSM.16.M88.4 R24, [R208] ;  /* 0x00000000d018783b */ /* 0x0004a20000000200 */
[----:B-1----:R-:W-:-:S04]  /*9a50*/  IMAD R0, R138, c[0x0][0x208], RZ ;  /* 0x000082008a007a24 */ /* 0x002fc800078e02ff */
[----:B------:R-:W-:-:S04]  /*9a60*/  IMAD R0, R225, c[0x0][0x20c], R0 ;  /* 0x00008300e1007a24 */ /* 0x000fc800078e0200 */
[----:B------:R-:W-:Y:S02]  /*9a70*/  IMAD.IADD R3, R3, 0x1, R0 ;  /* 0x0000000103037824 */ /* 0x000fe400078e0200 */
[----:B------:R-:W-:Y:S02]  /*9a80*/  IMAD R0, R140, c[0x0][0x218], RZ ;  /* 0x000086008c007a24 */ /* 0x000fe400078e02ff */
[----:B------:R-:W-:-:S04]  /*9a90*/  IMAD.WIDE.U32 R2, R224, c[0x0][0x218], R2 ;  /* 0x00008600e0027a25 */ /* 0x000fc800078e0002 */
[----:B------:R-:W-:Y:S01]  /*9aa0*/  IMAD R8, R224, c[0x0][0x21c], R0 ;  /* 0x00008700e0087a24 */ /* 0x000fe200078e0200 */
[----:B------:R-:W-:Y:S02]  /*9ab0*/  IADD3 R2, P1, R12, R2, RZ ;  /* 0x000000020c027210 */ /* 0x000fe40007f3e0ff */
[----:B------:R-:W-:Y:S02]  /*9ac0*/  IADD3 R0, R200, 0xa080, RZ ;  /* 0x0000a080c8007810 */ /* 0x000fe40007ffe0ff */
[----:B------:R-:W-:Y:S02]  /*9ad0*/  LEA R11, P0, R2, c[0x0][0x1f8], 0x1 ;  /* 0x00007e00020b7a11 */ /* 0x000fe400078008ff */
[----:B------:R-:W-:Y:S02]  /*9ae0*/  IADD3.X R3, R246, R3, R8, P1, !PT ;  /* 0x00000003f6037210 */ /* 0x000fe40000ffe408 */
[----:B------:R-:W-:Y:S01]  /*9af0*/  LEA R207, R4, R0, 0x1 ;  /* 0x0000000004cf7211 */ /* 0x000fe200078e08ff */
[----:B------:R-:W-:Y:S01]  /*9b00*/  IMAD.IADD R0, R139, 0x1, -R237 ;  /* 0x000000018b007824 */ /* 0x000fe200078e0aed */
[----:B------:R-:W-:Y:S01]  /*9b10*/  LEA.HI.X R4, R2, c[0x0][0x1fc], R3, 0x1, P0 ;  /* 0x00007f0002047a11 */ /* 0x000fe200000f0c03 */
[----:B------:R-:W-:Y:S05]  /*9b20*/  BRA.DIV ~URZ, `(.L_x_1196) ;  /* 0x00011cb27f007947 */ /* 0x000fea000b800000 */
[----:B---34-:R1:W3:Y:S02]  /*9b30*/  SHFL.IDX PT, R3, R4, RZ, 0x181f ;  /* 0x00181fff04037589 */ /* 0x0182e400000e0000 */
.L_x_1319:
[----:B------:R-:W4:Y:S01]  /*9b40*/  SHFL.IDX PT, R2, R11, RZ, 0x181f ;  /* 0x00181fff0b027589 */ /* 0x000f2200000e0000 */
[----:B------:R-:W-:Y:S01]  /*9b50*/  ISETP.GE.AND P1, PT, R223, c[0x0][0x1d4], PT ;  /* 0x00007500df007a0c */ /* 0x000fe20003f26270 */
[----:B------:R-:W-:Y:S01]  /*9b60*/  IMAD.SHL.U32 R213, R213, 0x2, RZ ;  /* 0x00000002d5d57824 */ /* 0x000fe200078e00ff */
[----:B------:R-:W-:Y:S01]  /*9b70*/  IADD3 R8, R223, 0x40, RZ ;  /* 0x00000040df087810 */ /* 0x000fe20007ffe0ff */
[----:B------:R-:W-:Y:S01]  /*9b80*/  BSSY B0, `(.L_x_1197) ;  /* 0x0000030000007945 */ /* 0x000fe20003800000 */
[----:B------:R-:W-:-:S02]  /*9b90*/  ISETP.LT.OR P0, PT, R0, 0x1, P1 ;  /* 0x000000010000780c */ /* 0x000fc40000f01670 */
[----:B------:R-:W-:Y:S02]  /*9ba0*/  ISETP.GE.AND P4, PT, R8, c[0x0][0x1d4], PT ;  /* 0x0000750008007a0c */ /* 0x000fe40003f86270 */
[C---:B------:R-:W-:Y:S02]  /*9bb0*/  IADD3 R8, R223.reuse, 0x80, RZ ;  /* 0x00000080df087810 */ /* 0x040fe40007ffe0ff */
[----:B------:R-:W-:Y:S02]  /*9bc0*/  ISETP.GT.AND P5, PT, R126, 0x7f, PT ;  /* 0x0000007f7e00780c */ /* 0x000fe40003fa4270 */
[----:B------:R-:W-:Y:S02]  /*9bd0*/  ISETP.GE.AND P3, PT, R8, c[0x0][0x1d4], PT ;  /* 0x0000750008007a0c */ /* 0x000fe40003f66270 */
[----:B------:R-:W-:Y:S02]  /*9be0*/  IADD3 R8, R223, 0xc0, RZ ;  /* 0x000000c0df087810 */ /* 0x000fe40007ffe0ff */
[----:B------:R-:W-:-:S02]  /*9bf0*/  LOP3.LUT R212, R212, 0xfffff7ff, RZ, 0xc0, !PT ;  /* 0xfffff7ffd4d47812 */ /* 0x000fc400078ec0ff */
[----:B------:R-:W-:Y:S01]  /*9c00*/  ISETP.GE.AND P2, PT, R8, c[0x0][0x1d4], PT ;  /* 0x0000750008007a0c */ /* 0x000fe20003f46270 */
[----:B---34-:R-:W-:-:S04]  /*9c10*/  IMAD.WIDE R12, R223, 0x2, R2 ;  /* 0x00000002df0c7825 */ /* 0x018fc800078e0202 */
[----:B------:R-:W-:Y:S01]  /*9c20*/  @P5 LOP3.LUT R212, R212, 0x800, RZ, 0xfc, !PT ;  /* 0x00000800d4d45812 */ /* 0x000fe200078efcff */
[----:B------:R-:W-:Y:S01]  /*9c30*/  @!PT LDS RZ, [RZ] ;  /* 0x00000000fffff984 */ /* 0x000fe20000000800 */
[----:B------:R-:W-:Y:S01]  /*9c40*/  @!PT LDS RZ, [RZ] ;  /* 0x00000000fffff984 */ /* 0x000fe20000000800 */
[----:B------:R3:W-:Y:S01]  /*9c50*/  LDGSTS.E.BYPASS.LTC128B.128 [R213+0x4080], [R12.64], !P0 ;  /* 0x040800000cd57fae */ /* 0x0007e2000c101d4e */
[----:B------:R-:W-:Y:S01]  /*9c60*/  ISETP.LT.OR P0, PT, R0, 0x1, P4 ;  /* 0x000000010000780c */ /* 0x000fe20002701670 */
[----:B---3--:R-:W-:-:S12]  /*9c70*/  IMAD.WIDE R12, R249, 0x2, R2 ;  /* 0x00000002f90c7825 */ /* 0x008fd800078e0202 */
[----:B------:R3:W-:Y:S01]  /*9c80*/  LDGSTS.E.BYPASS.LTC128B.128 [R213+0x5880], [R12.64], !P0 ;  /* 0x058800000cd57fae */ /* 0x0007e2000c101d4e */
[----:B------:R-:W-:Y:S01]  /*9c90*/  ISETP.LT.OR P0, PT, R0, 0x1, P3 ;  /* 0x000000010000780c */ /* 0x000fe20001f01670 */
[----:B---3--:R-:W-:-:S04]  /*9ca0*/  IMAD.WIDE R12, R248, 0x2, R2 ;  /* 0x00000002f80c7825 */ /* 0x008fc800078e0202 */
[----:B------:R-:W-:-:S08]  /*9cb0*/  IMAD.WIDE R2, R247, 0x2, R2 ;  /* 0x00000002f7027825 */ /* 0x000fd000078e0202 */
[----:B------:R3:W-:Y:S01]  /*9cc0*/  LDGSTS.E.BYPASS.LTC128B.128 [R213+0x7080], [R12.64], !P0 ;  /* 0x070800000cd57fae */ /* 0x0007e2000c101d4e */
[----:B------:R-:W-:-:S13]  /*9cd0*/  ISETP.LT.OR P0, PT, R0, 0x1, P2 ;  /* 0x000000010000780c */ /* 0x000fda0001701670 */
[----:B------:R4:W-:Y:S02]  /*9ce0*/  LDGSTS.E.BYPASS.LTC128B.128 [R213+0x8880], [R2.64], !P0 ;  /* 0x0888000002d57fae */ /* 0x0009e4000c101d4e */
[----:B----4-:R-:W-:Y:S01]  /*9cf0*/  SHF.R.S32.HI R2, RZ, 0x1f, R223 ;  /* 0x0000001fff027819 */ /* 0x010fe200000114df */
[----:B------:R-:W-:Y:S05]  /*9d00*/  @P5 BRA `(.L_x_1198) ;  /* 0x0000017000005947 */ /* 0x000fea0003800000 */
[----:B---3--:R-:W-:Y:S05]  /*9d10*/  BRA.DIV ~URZ, `(.L_x_1199) ;  /* 0x00011b427f007947 */ /* 0x008fea000b800000 */
[----:B-1----:R-:W1:Y:S04]  /*9d20*/  SHFL.IDX PT, R4, R4, 0x1, 0x181f ;  /* 0x00381f0004047f89 */ /* 0x002e6800000e0000 */
[----:B------:R3:W4:Y:S02]  /*9d30*/  SHFL.IDX PT, R2, R11, 0x1, 0x181f ;  /* 0x00381f000b027f89 */ /* 0x00072400000e0000 */
.L_x_1320:
[C---:B----4-:R-:W-:Y:S02]  /*9d40*/  LEA R20, P0, R249.reuse, R2, 0x1 ;  /* 0x00000002f9147211 */ /* 0x050fe400078008ff */
[----:B------:R-:W-:Y:S02]  /*9d50*/  SHF.R.S32.HI R3, RZ, 0x1f, R223 ;  /* 0x0000001fff037819 */ /* 0x000fe400000114df */
[----:B-1----:R-:W-:-:S02]  /*9d60*/  LEA.HI.X R21, R249, R4, R252, 0x1, P0 ;  /* 0x00000004f9157211 */ /* 0x002fc400000f0cfc */
[----:B------:R-:W-:-:S04]  /*9d70*/  LEA R14, P0, R248, R2, 0x1 ;  /* 0x00000002f80e7211 */ /* 0x000fc800078008ff */
[----:B------:R-:W-:Y:S02]  /*9d80*/  LEA.HI.X R15, R248, R4, R251, 0x1, P0 ;  /* 0x00000004f80f7211 */ /* 0x000fe400000f0cfb */
[----:B------:R-:W-:-:S04]  /*9d90*/  LEA R12, P0, R223, R2, 0x1 ;  /* 0x00000002df0c7211 */ /* 0x000fc800078008ff */
[----:B------:R-:W-:Y:S02]  /*9da0*/  LEA.HI.X R13, R223, R4, R3, 0x1, P0 ;  /* 0x00000004df0d7211 */ /* 0x000fe400000f0c03 */
[----:B------:R-:W-:-:S13]  /*9db0*/  ISETP.LT.OR P0, PT, R0, 0x21, P1 ;  /* 0x000000210000780c */ /* 0x000fda0000f01670 */
[----:B------:R-:W-:Y:S01]  /*9dc0*/  @!PT LDS RZ, [RZ] ;  /* 0x00000000fffff984 */ /* 0x000fe20000000800 */
[----:B------:R-:W-:Y:S01]  /*9dd0*/  @!PT LDS RZ, [RZ] ;  /* 0x00000000fffff984 */ /* 0x000fe20000000800 */
[----:B------:R-:W-:Y:S01]  /*9de0*/  @!PT LDS RZ, [RZ] ;  /* 0x00000000fffff984 */ /* 0x000fe20000000800 */
[----:B------:R1:W-:Y:S01]  /*9df0*/  LDGSTS.E.BYPASS.LTC128B.128 [R213+0x5080], [R12.64], !P0 ;  /* 0x050800000cd57fae */ /* 0x0003e2000c101d4e */
[----:B------:R-:W-:-:S04]  /*9e00*/  LEA R2, P0, R247, R2, 0x1 ;  /* 0x00000002f7027211 */ /* 0x000fc800078008ff */
[----:B------:R-:W-:Y:S02]  /*9e10*/  LEA.HI.X R3, R247, R4, R250, 0x1, P0 ;  /* 0x00000004f7037211 */ /* 0x000fe400000f0cfa */
[----:B------:R-:W-:-:S13]  /*9e20*/  ISETP.LT.OR P0, PT, R0, 0x21, P4 ;  /* 0x000000210000780c */ /* 0x000fda0002701670 */
[----:B------:R1:W-:Y:S01]  /*9e30*/  LDGSTS.E.BYPASS.LTC128B.128 [R213+0x6880], [R20.64], !P0 ;  /* 0x0688000014d57fae */ /* 0x0003e2000c101d4e */
[----:B------:R-:W-:-:S13]  /*9e40*/  ISETP.LT.OR P0, PT, R0, 0x21, P3 ;  /* 0x000000210000780c */ /* 0x000fda0001f01670 */
[----:B------:R1:W-:Y:S01]  /*9e50*/  LDGSTS.E.BYPASS.LTC128B.128 [R213+0x8080], [R14.64], !P0 ;  /* 0x080800000ed57fae */ /* 0x0003e2000c101d4e */
[----:B------:R-:W-:-:S13]  /*9e60*/  ISETP.LT.OR P0, PT, R0, 0x21, P2 ;  /* 0x000000210000780c */ /* 0x000fda0001701670 */
[----:B------:R1:W-:Y:S02]  /*9e70*/  LDGSTS.E.BYPASS.LTC128B.128 [R213+0x9880], [R2.64], !P0 ;  /* 0x0988000002d57fae */ /* 0x0003e4000c101d4e */
.L_x_1198:
[----:B---3--:R-:W-:Y:S05]  /*9e80*/  BSYNC B0 ;  /* 0x0000000000007941 */ /* 0x008fea0003800000 */
.L_x_1197:
[----:B------:R-:W0:Y:S01]  /*9e90*/  LDGDEPBAR ;  /* 0x00000000000079af */ /* 0x000e220000000000 */
[----:B------:R-:W-:Y:S01]  /*9ea0*/  WARPSYNC 0xffffffff ;  /* 0xffffffff00007948 */ /* 0x000fe20003800000 */
[C---:B-12---:R-:W-:Y:S01]  /*9eb0*/  HMMA.16816.F32.BF16 R20, R16.reuse, R36, RZ ;  /* 0x000000241014723c */ /* 0x046fe200000418ff */
[C---:B------:R-:W-:Y:S01]  /*9ec0*/  LEA R211, R6.reuse, R209, 0x1 ;  /* 0x000000d106d37211 */ /* 0x040fe200078e08ff */
[----:B------:R-:W-:Y:S01]  /*9ed0*/  LDSM.16.M88.4 R76, [R200+0xb880] ;  /* 0x00b88000c84c783b */ /* 0x000fe20000000200 */
[C---:B------:R-:W-:Y:S01]  /*9ee0*/  LEA R206, R7.reuse, R200, 0x1 ;  /* 0x000000c807ce7211 */ /* 0x040fe200078e08ff */
[----:B------:R-:W-:Y:S01]  /*9ef0*/  BSSY B1, `(.L_x_1200) ;  /* 0x0000104000017945 */ /* 0x000fe20003800000 */
[----:B------:R-:W-:Y:S01]  /*9f00*/  LEA R210, R6, R208, 0x1 ;  /* 0x000000d006d27211 */ /* 0x000fe200078e08ff */
[----:B------:R-:W-:Y:S01]  /*9f10*/  LDSM.16.M88.4 R12, [R211] ;  /* 0x00000000d30c783b */ /* 0x000fe20000000200 */
[----:B------:R-:W-:Y:S01]  /*9f20*/  LEA R205, R7, R207, 0x1 ;  /* 0x000000cf07cd7211 */ /* 0x000fe200078e08ff */
[C---:B------:R-:W-:Y:S01]  /*9f30*/  HMMA.16816.F32.BF16 R36, R16.reuse, R38, RZ ;  /* 0x000000261024723c */ /* 0x040fe200000418ff */
[----:B------:R-:W-:Y:S01]  /*9f40*/  ISETP.GT.AND P0, PT, R142, R234, PT ;  /* 0x000000ea8e00720c */ /* 0x000fe20003f04270 */
[----:B------:R-:W1:Y:S04]  /*9f50*/  LDSM.16.M88.4 R48, [R206+0xa080] ;  /* 0x00a08000ce30783b */ /* 0x000e680000000200 */
[----:B-----5:R-:W2:Y:S02]  /*9f60*/  LDSM.16.M88.4 R52, [R206+0xa880] ;  /* 0x00a88000ce34783b */ /* 0x020ea40000000200 */
[C---:B------:R-:W-:Y:S02]  /*9f70*/  HMMA.16816.F32.BF16 R32, R16.reuse, R40, RZ ;  /* 0x000000281020723c */ /* 0x040fe400000418ff */
[----:B------:R-:W3:Y:S04]  /*9f80*/  LDSM.16.M88.4 R60, [R206+0xb080] ;  /* 0x00b08000ce3c783b */ /* 0x000ee80000000200 */
[----:B------:R-:W-:Y:S02]  /*9f90*/  LDSM.16.M88.4 R68, [R205] ;  /* 0x00000000cd44783b */ /* 0x000fe40000000200 */
[C---:B------:R-:W-:Y:S02]  /*9fa0*/  HMMA.16816.F32.BF16 R40, R16.reuse, R42, RZ ;  /* 0x0000002a1028723c */ /* 0x040fe400000418ff */
[----:B------:R-:W-:Y:S04]  /*9fb0*/  LDSM.16.M88.4 R80, [R200+0xd080] ;  /* 0x00d08000c850783b */ /* 0x000fe80000000200 */
[----:B------:R-:W-:Y:S02]  /*9fc0*/  LDSM.16.M88.4 R84, [R200+0xe880] ;  /* 0x00e88000c854783b */ /* 0x000fe40000000200 */
[C---:B------:R-:W-:Y:S08]  /*9fd0*/  HMMA.16816.F32.BF16 R44, R16.reuse, R28, RZ ;  /* 0x0000001c102c723c */ /* 0x040ff000000418ff */
[----:B------:R-:W-:Y:S08]  /*9fe0*/  HMMA.16816.F32.BF16 R28, R16, R30, RZ ;  /* 0x0000001e101c723c */ /* 0x000ff000000418ff */
[C---:B------:R-:W-:Y:S01]  /*9ff0*/  HMMA.16816.F32.BF16 R16, R24.reuse, R56, R20 ;  /* 0x000000381810723c */ /* 0x040fe20000041814 */
[----:B------:R-:W4:Y:S07]  /*a000*/  LDSM.16.M88.4 R20, [R210] ;  /* 0x00000000d214783b */ /* 0x000f2e0000000200 */
[C---:B------:R-:W-:Y:S01]  /*a010*/  HMMA.16816.F32.BF16 R36, R24.reuse, R58, R36 ;  /* 0x0000003a1824723c */ /* 0x040fe20000041824 */
[----:B------:R-:W2:Y:S07]  /*a020*/  LDSM.16.M88.4 R56, [R205+0x800] ;  /* 0x00080000cd38783b */ /* 0x000eae0000000200 */
[C---:B------:R-:W-:Y:S08]  /*a030*/  HMMA.16816.F32.BF16 R32, R24.reuse, R64, R32 ;  /* 0x000000401820723c */ /* 0x040ff00000041820 */
[C---:B------:R-:W-:Y:S01]  /*a040*/  HMMA.16816.F32.BF16 R40, R24.reuse, R66, R40 ;  /* 0x000000421828723c */ /* 0x040fe20000041828 */
[----:B------:R-:W3:Y:S07]  /*a050*/  LDSM.16.M88.4 R64, [R205+0x1000] ;  /* 0x00100000cd40783b */ /* 0x000eee0000000200 */
[C---:B------:R-:W-:Y:S08]  /*a060*/  HMMA.16816.F32.BF16 R44, R24.reuse, R72, R44 ;  /* 0x00000048182c723c */ /* 0x040ff0000004182c */
[----:B------:R-:W-:Y:S01]  /*a070*/  HMMA.16816.F32.BF16 R28, R24, R74, R28 ;  /* 0x0000004a181c723c */ /* 0x000fe2000004181c */
[----:B------:R-:W4:Y:S04]  /*a080*/  LDSM.16.M88.4 R24, [R209+0x4000] ;  /* 0x00400000d118783b */ /* 0x000f280000000200 */
[----:B------:R-:W-:Y:S03]  /*a090*/  LDSM.16.M88.4 R72, [R207+0x1800] ;  /* 0x00180000cf48783b */ /* 0x000fe60000000200 */
[C---:B-1----:R-:W-:Y:S08]  /*a0a0*/  HMMA.16816.F32.BF16 R16, R12.reuse, R48, R16 ;  /* 0x000000300c10723c */ /* 0x042ff00000041810 */
[C---:B------:R-:W-:Y:S01]  /*a0b0*/  HMMA.16816.F32.BF16 R48, R12.reuse, R50, R36 ;  /* 0x000000320c30723c */ /* 0x040fe20000041824 */
[----:B------:R-:W1:Y:S07]  /*a0c0*/  LDSM.16.M88.4 R36, [R200+0xc080] ;  /* 0x00c08000c824783b */ /* 0x000e6e0000000200 */
[C---:B--2---:R-:W-:Y:S08]  /*a0d0*/  HMMA.16816.F32.BF16 R32, R12.reuse, R52, R32 ;  /* 0x000000340c20723c */ /* 0x044ff00000041820 */
[C---:B------:R-:W-:Y:S01]  /*a0e0*/  HMMA.16816.F32.BF16 R40, R12.reuse, R54, R40 ;  /* 0x000000360c28723c */ /* 0x040fe20000041828 */
[----:B------:R-:W2:Y:S07]  /*a0f0*/  LDSM.16.M88.4 R52, [R200+0xc880] ;  /* 0x00c88000c834783b */ /* 0x000eae0000000200 */
[C---:B---3--:R-:W-:Y:S08]  /*a100*/  HMMA.16816.F32.BF16 R44, R12.reuse, R60, R44 ;  /* 0x0000003c0c2c723c */ /* 0x048ff0000004182c */
[----:B------:R-:W-:Y:S01]  /*a110*/  HMMA.16816.F32.BF16 R28, R12, R62, R28 ;  /* 0x0000003e0c1c723c */ /* 0x000fe2000004181c */
[----:B------:R-:W-:Y:S07]  /*a120*/  LDSM.16.M88.4 R60, [R206+0xc880] ;  /* 0x00c88000ce3c783b */ /* 0x000fee0000000200 */
[C---:B----4-:R-:W-:Y:S01]  /*a130*/  HMMA.16816.F32.BF16 R12, R20.reuse, R68, R16 ;  /* 0x00000044140c723c */ /* 0x050fe20000041810 */
[----:B------:R-:W3:Y:S07]  /*a140*/  LDSM.16.M88.4 R16, [R208+0x4000] ;  /* 0x00400000d010783b */ /* 0x000eee0000000200 */
[C---:B------:R-:W-:Y:S01]  /*a150*/  HMMA.16816.F32.BF16 R48, R20.reuse, R70, R48 ;  /* 0x000000461430723c */ /* 0x040fe20000041830 */
[----:B------:R-:W-:Y:S07]  /*a160*/  LDSM.16.M88.4 R68, [R206+0xb880] ;  /* 0x00b88000ce44783b */ /* 0x000fee0000000200 */
[C---:B------:R-:W-:Y:S08]  /*a170*/  HMMA.16816.F32.BF16 R32, R20.reuse, R56, R32 ;  /* 0x000000381420723c */ /* 0x040ff00000041820 */
[C---:B------:R-:W-:Y:S01]  /*a180*/  HMMA.16816.F32.BF16 R40, R20.reuse, R58, R40 ;  /* 0x0000003a1428723c */ /* 0x040fe20000041828 */
[----:B------:R-:W4:Y:S07]  /*a190*/  LDSM.16.M88.4 R56, [R207+0x2000] ;  /* 0x00200000cf38783b */ /* 0x000f2e0000000200 */
[C---:B------:R-:W-:Y:S08]  /*a1a0*/  HMMA.16816.F32.BF16 R44, R20.reuse, R64, R44 ;  /* 0x00000040142c723c */ /* 0x040ff0000004182c */
[----:B------:R-:W-:Y:S01]  /*a1b0*/  HMMA.16816.F32.BF16 R28, R20, R66, R28 ;  /* 0x00000042141c723c */ /* 0x000fe2000004181c */
[----:B------:R-:W3:Y:S07]  /*a1c0*/  LDSM.16.M88.4 R64, [R207+0x2800] ;  /* 0x00280000cf40783b */ /* 0x000eee0000000200 */
[C---:B------:R-:W-:Y:S01]  /*a1d0*/  HMMA.16816.F32.BF16 R20, R24.reuse, R76, R12 ;  /* 0x0000004c1814723c */ /* 0x040fe2000004180c */
[----:B------:R-:W3:Y:S07]  /*a1e0*/  LDSM.16.M88.4 R12, [R211+0x4000] ;  /* 0x00400000d30c783b */ /* 0x000eee0000000200 */
[C---:B------:R-:W-:Y:S01]  /*a1f0*/  HMMA.16816.F32.BF16 R48, R24.reuse, R78, R48 ;  /* 0x0000004e1830723c */ /* 0x040fe20000041830 */
[----:B------:R-:W-:Y:S07]  /*a200*/  LDSM.16.M88.4 R76, [R205+0x1800] ;  /* 0x00180000cd4c783b */ /* 0x000fee0000000200 */
[C---:B-1----:R-:W-:Y:S08]  /*a210*/  HMMA.16816.F32.BF16 R32, R24.reuse, R36, R32 ;  /* 0x000000241820723c */ /* 0x042ff00000041820 */
[C---:B------:R-:W-:Y:S08]  /*a220*/  HMMA.16816.F32.BF16 R40, R24.reuse, R38, R40 ;  /* 0x000000261828723c */ /* 0x040ff00000041828 */
[C---:B--2---:R-:W-:Y:S08]  /*a230*/  HMMA.16816.F32.BF16 R44, R24.reuse, R52, R44 ;  /* 0x00000034182c723c */ /* 0x044ff0000004182c */
[----:B------:R-:W-:Y:S01]  /*a240*/  HMMA.16816.F32.BF16 R28, R24, R54, R28 ;  /* 0x00000036181c723c */ /* 0x000fe2000004181c */
[----:B------:R-:W1:Y:S04]  /*a250*/  LDSM.16.M88.4 R52, [R206+0xc080] ;  /* 0x00c08000ce34783b */ /* 0x000e680000000200 */
[----:B------:R-:W2:Y:S03]  /*a260*/  LDSM.16.M88.4 R24, [R210+0x4000] ;  /* 0x00400000d218783b */ /* 0x000ea60000000200 */
[C---:B---3--:R-:W-:Y:S08]  /*a270*/  HMMA.16816.F32.BF16 R20, R16.reuse, R72, R20 ;  /* 0x000000481014723c */ /* 0x048ff00000041814 */
[C---:B------:R-:W-:Y:S01]  /*a280*/  HMMA.16816.F32.BF16 R48, R16.reuse, R74, R48 ;  /* 0x0000004a1030723c */ /* 0x040fe20000041830 */
[----:B------:R-:W-:Y:S07]  /*a290*/  LDSM.16.M88.4 R72, [R207+0x3000] ;  /* 0x00300000cf48783b */ /* 0x000fee0000000200 */
[C---:B----4-:R-:W-:Y:S08]  /*a2a0*/  HMMA.16816.F32.BF16 R36, R16.reuse, R56, R32 ;  /* 0x000000381024723c */ /* 0x050ff00000041820 */
[C---:B------:R-:W-:Y:S01]  /*a2b0*/  HMMA.16816.F32.BF16 R32, R16.reuse, R58, R40 ;  /* 0x0000003a1020723c */ /* 0x040fe20000041828 */
[----:B------:R-:W3:Y:S07]  /*a2c0*/  LDSM.16.M88.4 R56, [R205+0x2000] ;  /* 0x00200000cd38783b */ /* 0x000eee0000000200 */
[C---:B------:R-:W-:Y:S08]  /*a2d0*/  HMMA.16816.F32.BF16 R44, R16.reuse, R64, R44 ;  /* 0x00000040102c723c */ /* 0x040ff0000004182c */
[----:B------:R-:W-:Y:S01]  /*a2e0*/  HMMA.16816.F32.BF16 R28, R16, R66, R28 ;  /* 0x00000042101c723c */ /* 0x000fe2000004181c */
[----:B------:R-:W4:Y:S07]  /*a2f0*/  LDSM.16.M88.4 R64, [R205+0x2800] ;  /* 0x00280000cd40783b */ /* 0x000f2e0000000200 */
[C---:B------:R-:W-:Y:S01]  /*a300*/  HMMA.16816.F32.BF16 R16, R12.reuse, R68, R20 ;  /* 0x000000440c10723c */ /* 0x040fe20000041814 */
[----:B------:R-:W2:Y:S07]  /*a310*/  LDSM.16.M88.4 R20, [R209+0x8000] ;  /* 0x00800000d114783b */ /* 0x000eae0000000200 */
[C---:B------:R-:W-:Y:S01]  /*a320*/  HMMA.16816.F32.BF16 R48, R12.reuse, R70, R48 ;  /* 0x000000460c30723c */ /* 0x040fe20000041830 */
[----:B------:R-:W-:Y:S07]  /*a330*/  LDSM.16.M88.4 R68, [R207+0x4000] ;  /* 0x00400000cf44783b */ /* 0x000fee0000000200 */
[C---:B-1----:R-:W-:Y:S08]  /*a340*/  HMMA.16816.F32.BF16 R40, R12.reuse, R52, R36 ;  /* 0x000000340c28723c */ /* 0x042ff00000041824 */
[C---:B------:R-:W-:Y:S01]  /*a350*/  HMMA.16816.F32.BF16 R36, R12.reuse, R54, R32 ;  /* 0x000000360c24723c */ /* 0x040fe20000041820 */
[----:B------:R-:W1:Y:S07]  /*a360*/  LDSM.16.M88.4 R52, [R200+0xd880] ;  /* 0x00d88000c834783b */ /* 0x000e6e0000000200 */
[C---:B------:R-:W-:Y:S08]  /*a370*/  HMMA.16816.F32.BF16 R32, R12.reuse, R60, R44 ;  /* 0x0000003c0c20723c */ /* 0x040ff0000004182c */
[----:B------:R-:W-:Y:S01]  /*a380*/  HMMA.16816.F32.BF16 R28, R12, R62, R28 ;  /* 0x0000003e0c1c723c */ /* 0x000fe2000004181c */
[----:B------:R-:W1:Y:S07]  /*a390*/  LDSM.16.M88.4 R60, [R200+0xe080] ;  /* 0x00e08000c83c783b */ /* 0x000e6e0000000200 */
[C---:B--2---:R-:W-:Y:S01]  /*a3a0*/  HMMA.16816.F32.BF16 R12, R24.reuse, R76, R16 ;  /* 0x0000004c180c723c */ /* 0x044fe20000041810 */
[----:B------:R-:W2:Y:S07]  /*a3b0*/  LDSM.16.M88.4 R16, [R208+0x8000] ;  /* 0x00800000d010783b */ /* 0x000eae0000000200 */
[C---:B------:R-:W-:Y:S01]  /*a3c0*/  HMMA.16816.F32.BF16 R48, R24.reuse, R78, R48 ;  /* 0x0000004e1830723c */ /* 0x040fe20000041830 */
[----:B------:R-:W-:Y:S07]  /*a3d0*/  LDSM.16.M88.4 R76, [R206+0xd080] ;  /* 0x00d08000ce4c783b */ /* 0x000fee0000000200 */
[C---:B---3--:R-:W-:Y:S08]  /*a3e0*/  HMMA.16816.F32.BF16 R44, R24.reuse, R56, R40 ;  /* 0x00000038182c723c */ /* 0x048ff00000041828 */
[C---:B------:R-:W-:Y:S01]  /*a3f0*/  HMMA.16816.F32.BF16 R40, R24.reuse, R58, R36 ;  /* 0x0000003a1828723c */ /* 0x040fe20000041824 */
[----:B------:R-:W3:Y:S07]  /*a400*/  LDSM.16.M88.4 R56, [R207+0x3800] ;  /* 0x00380000cf38783b */ /* 0x000eee0000000200 */
[C---:B----4-:R-:W-:Y:S08]  /*a410*/  HMMA.16816.F32.BF16 R32, R24.reuse, R64, R32 ;  /* 0x000000401820723c */ /* 0x050ff00000041820 */
[----:B------:R-:W-:Y:S01]  /*a420*/  HMMA.16816.F32.BF16 R28, R24, R66, R28 ;  /* 0x00000042181c723c */ /* 0x000fe2000004181c */
[----:B------:R-:W-:Y:S07]  /*a430*/  LDSM.16.M88.4 R64, [R206+0xe080] ;  /* 0x00e08000ce40783b */ /* 0x000fee0000000200 */
[C---:B------:R-:W-:Y:S01]  /*a440*/  HMMA.16816.F32.BF16 R24, R20.reuse, R80, R12 ;  /* 0x000000501418723c */ /* 0x040fe2000004180c */
[----:B------:R-:W4:Y:S07]  /*a450*/  LDSM.16.M88.4 R12, [R211+0x8000] ;  /* 0x00800000d30c783b */ /* 0x000f2e0000000200 */
[C---:B------:R-:W-:Y:S01]  /*a460*/  HMMA.16816.F32.BF16 R36, R20.reuse, R82, R48 ;  /* 0x000000521424723c */ /* 0x040fe20000041830 */
[----:B------:R-:W3:Y:S04]  /*a470*/  LDSM.16.M88.4 R48, [R206+0xd880] ;  /* 0x00d88000ce30783b */ /* 0x000ee80000000200 */
[----:B------:R-:W-:Y:S03]  /*a480*/  LDSM.16.M88.4 R80, [R207+0x4800] ;  /* 0x00480000cf50783b */ /* 0x000fe60000000200 */
[C---:B-1----:R-:W-:Y:S08]  /*a490*/  HMMA.16816.F32.BF16 R44, R20.reuse, R52, R44 ;  /* 0x00000034142c723c */ /* 0x042ff0000004182c */
[C---:B------:R-:W-:Y:S08]  /*a4a0*/  HMMA.16816.F32.BF16 R40, R20.reuse, R54, R40 ;  /* 0x000000361428723c */ /* 0x040ff00000041828 */
[C---:B------:R-:W-:Y:S08]  /*a4b0*/  HMMA.16816.F32.BF16 R32, R20.reuse, R60, R32 ;  /* 0x0000003c1420723c */ /* 0x040ff00000041820 */
[----:B------:R-:W-:Y:S01]  /*a4c0*/  HMMA.16816.F32.BF16 R28, R20, R62, R28 ;  /* 0x0000003e141c723c */ /* 0x000fe2000004181c */
[----:B------:R-:W-:Y:S07]  /*a4d0*/  LDSM.16.M88.4 R60, [R205+0x3800] ;  /* 0x00380000cd3c783b */ /* 0x000fee0000000200 */
[C---:B--2---:R-:W-:Y:S01]  /*a4e0*/  HMMA.16816.F32.BF16 R20, R16.reuse, R72, R24 ;  /* 0x000000481014723c */ /* 0x044fe20000041818 */
[----:B------:R-:W-:Y:S07]  /*a4f0*/  LDSM.16.M88.4 R24, [R210+0x8000] ;  /* 0x00800000d218783b */ /* 0x000fee0000000200 */
[C---:B------:R-:W-:Y:S01]  /*a500*/  HMMA.16816.F32.BF16 R36, R16.reuse, R74, R36 ;  /* 0x0000004a1024723c */ /* 0x040fe20000041824 */
[----:B------:R-:W1:Y:S07]  /*a510*/  LDSM.16.M88.4 R72, [R205+0x3000] ;  /* 0x00300000cd48783b */ /* 0x000e6e0000000200 */
[C---:B---3--:R-:W-:Y:S08]  /*a520*/  HMMA.16816.F32.BF16 R52, R16.reuse, R56, R44 ;  /* 0x000000381034723c */ /* 0x048ff0000004182c */
[C---:B------:R-:W-:Y:S01]  /*a530*/  HMMA.16816.F32.BF16 R44, R16.reuse, R58, R40 ;  /* 0x0000003a102c723c */ /* 0x040fe20000041828 */
[----:B------:R-:W-:Y:S07]  /*a540*/  LDSM.16.M88.4 R56, [R200+0xf080] ;  /* 0x00f08000c838783b */ /* 0x000fee0000000200 */
[C---:B------:R-:W-:Y:S08]  /*a550*/  HMMA.16816.F32.BF16 R40, R16.reuse, R68, R32 ;  /* 0x000000441028723c */ /* 0x040ff00000041820 */
[----:B------:R-:W-:Y:S01]  /*a560*/  HMMA.16816.F32.BF16 R32, R16, R70, R28 ;  /* 0x000000461020723c */ /* 0x000fe2000004181c */
[----:B------:R-:W2:Y:S04]  /*a570*/  LDSM.16.M88.4 R28, [R209+0xc000] ;  /* 0x00c00000d11c783b */ /* 0x000ea80000000200 */
[----:B------:R-:W3:Y:S03]  /*a580*/  LDSM.16.M88.4 R68, [R205+0x4000] ;  /* 0x00400000cd44783b */ /* 0x000ee60000000200 */
[C---:B----4-:R-:W-:Y:S08]  /*a590*/  HMMA.16816.F32.BF16 R16, R12.reuse, R76, R20 ;  /* 0x0000004c0c10723c */ /* 0x050ff00000041814 */
[C---:B------:R-:W-:Y:S01]  /*a5a0*/  HMMA.16816.F32.BF16 R20, R12.reuse, R78, R36 ;  /* 0x0000004e0c14723c */ /* 0x040fe20000041824 */
[----:B------:R-:W-:Y:S07]  /*a5b0*/  LDSM.16.M88.4 R76, [R206+0xe880] ;  /* 0x00e88000ce4c783b */ /* 0x000fee0000000200 */
[C---:B------:R-:W-:Y:S08]  /*a5c0*/  HMMA.16816.F32.BF16 R52, R12.reuse, R48, R52 ;  /* 0x000000300c34723c */ /* 0x040ff00000041834 */
[C---:B------:R-:W-:Y:S08]  /*a5d0*/  HMMA.16816.F32.BF16 R48, R12.reuse, R50, R44 ;  /* 0x000000320c30723c */ /* 0x040ff0000004182c */
[C---:B------:R-:W-:Y:S08]  /*a5e0*/  HMMA.16816.F32.BF16 R44, R12.reuse, R64, R40 ;  /* 0x000000400c2c723c */ /* 0x040ff00000041828 */
[----:B------:R-:W-:Y:S01]  /*a5f0*/  HMMA.16816.F32.BF16 R32, R12, R66, R32 ;  /* 0x000000420c20723c */ /* 0x000fe20000041820 */
[----:B------:R-:W-:Y:S07]  /*a600*/  LDSM.16.M88.4 R64, [R207+0x5000] ;  /* 0x00500000cf40783b */ /* 0x000fee0000000200 */
[C---:B-1----:R-:W-:Y:S01]  /*a610*/  HMMA.16816.F32.BF16 R12, R24.reuse, R72, R16 ;  /* 0x00000048180c723c */ /* 0x042fe20000041810 */
[----:B------:R-:W-:Y:S07]  /*a620*/  LDSM.16.M88.4 R16, [R211+0xc000] ;  /* 0x00c00000d310783b */ /* 0x000fee0000000200 */
[C---:B------:R-:W-:Y:S01]  /*a630*/  HMMA.16816.F32.BF16 R36, R24.reuse, R74, R20 ;  /* 0x0000004a1824723c */ /* 0x040fe20000041814 */
[----:B------:R-:W1:Y:S04]  /*a640*/  LDSM.16.M88.4 R20, [R208+0xc000] ;  /* 0x00c00000d014783b */ /* 0x000e680000000200 */
[----:B------:R-:W-:Y:S03]  /*a650*/  LDSM.16.M88.4 R72, [R206+0xf080] ;  /* 0x00f08000ce48783b */ /* 0x000fe60000000200 */
[----:B------:R-:W-:Y:S01]  /*a660*/  HMMA.16816.F32.BF16 R40, R24, R60, R52 ;  /* 0x0000003c1828723c */ /* 0x000fe20000041834 */
[----:B------:R-:W4:Y:S07]  /*a670*/  LDSM.16.M88.4 R52, [R200+0xf880] ;  /* 0x00f88000c834783b */ /* 0x000f2e0000000200 */
[----:B--2---:R-:W-:Y:S08]  /*a680*/  HMMA.16816.F32.BF16 R12, R28, R84, R12 ;  /* 0x000000541c0c723c */ /* 0x004ff0000004180c */
[C---:B------:R-:W-:Y:S01]  /*a690*/  HMMA.16816.F32.BF16 R48, R24.reuse, R62, R48 ;  /* 0x0000003e1830723c */ /* 0x040fe20000041830 */
[----:B------:R-:W2:Y:S07]  /*a6a0*/  LDSM.16.M88.4 R60, [R207+0x5800] ;  /* 0x00580000cf3c783b */ /* 0x000eae0000000200 */
[C---:B---3--:R-:W-:Y:S08]  /*a6b0*/  HMMA.16816.F32.BF16 R44, R24.reuse, R68, R44 ;  /* 0x00000044182c723c */ /* 0x048ff0000004182c */
[----:B------:R-:W-:Y:S01]  /*a6c0*/  HMMA.16816.F32.BF16 R32, R24, R70, R32 ;  /* 0x000000461820723c */ /* 0x000fe20000041820 */
[----:B------:R-:W-:Y:S07]  /*a6d0*/  LDSM.16.M88.4 R68, [R206+0xf880] ;  /* 0x00f88000ce44783b */ /* 0x000fee0000000200 */
[----:B------:R-:W-:Y:S01]  /*a6e0*/  HMMA.16816.F32.BF16 R24, R28, R86, R36 ;  /* 0x000000561c18723c */ /* 0x000fe20000041824 */
[----:B------:R-:W-:Y:S07]  /*a6f0*/  LDSM.16.M88.4 R84, [R205+0x4800] ;  /* 0x00480000cd54783b */ /* 0x000fee0000000200 */
[----:B-1----:R-:W-:Y:S01]  /*a700*/  HMMA.16816.F32.BF16 R36, R20, R80, R12 ;  /* 0x000000501424723c */ /* 0x002fe2000004180c */
[----:B------:R-:W1:Y:S07]  /*a710*/  LDSM.16.M88.4 R12, [R210+0xc000] ;  /* 0x00c00000d20c783b */ /* 0x000e6e0000000200 */
[C---:B------:R-:W-:Y:S08]  /*a720*/  HMMA.16816.F32.BF16 R40, R28.reuse, R56, R40 ;  /* 0x000000381c28723c */ /* 0x040ff00000041828 */
[C---:B------:R-:W-:Y:S08]  /*a730*/  HMMA.16816.F32.BF16 R48, R28.reuse, R58, R48 ;  /* 0x0000003a1c30723c */ /* 0x040ff00000041830 */
[C---:B----4-:R-:W-:Y:S08]  /*a740*/  HMMA.16816.F32.BF16 R44, R28.reuse, R52, R44 ;  /* 0x000000341c2c723c */ /* 0x050ff0000004182c */
[----:B------:R-:W-:Y:S08]  /*a750*/  HMMA.16816.F32.BF16 R32, R28, R54, R32 ;  /* 0x000000361c20723c */ /* 0x000ff00000041820 */
[----:B------:R-:W-:Y:S08]  /*a760*/  HMMA.16816.F32.BF16 R28, R20, R82, R24 ;  /* 0x00000052141c723c */ /* 0x000ff00000041818 */
[----:B------:R-:W-:Y:S08]  /*a770*/  HMMA.16816.F32.BF16 R36, R16, R76, R36 ;  /* 0x0000004c1024723c */ /* 0x000ff00000041824 */
[C---:B------:R-:W-:Y:S01]  /*a780*/  HMMA.16816.F32.BF16 R24, R20.reuse, R64, R40 ;  /* 0x000000401418723c */ /* 0x040fe20000041828 */
[----:B------:R-:W-:Y:S07]  /*a790*/  LDSM.16.M88.4 R40, [R205+0x5800] ;  /* 0x00580000cd28783b */ /* 0x000fee0000000200 */
[----:B------:R-:W-:Y:S01]  /*a7a0*/  HMMA.16816.F32.BF16 R56, R20, R66, R48 ;  /* 0x000000421438723c */ /* 0x000fe20000041830 */
[----:B------:R-:W3:Y:S01]  /*a7b0*/  LDSM.16.M88.4 R64, [R205+0x5000] ;  /* 0x00500000cd40783b */ /* 0x000ee20000000200 */
[----:B------:R-:W-:-:S06]  /*a7c0*/  DEPBAR.LE SB0, 0x0 ;  /* 0x000080000000791a */ /* 0x000fcc0000000000 */
[----:B--2---:R-:W-:Y:S08]  /*a7d0*/  HMMA.16816.F32.BF16 R52, R20, R60, R44 ;  /* 0x0000003c1434723c */ /* 0x004ff0000004182c */
[----:B------:R-:W-:Y:S08]  /*a7e0*/  HMMA.16816.F32.BF16 R44, R16, R78, R28 ;  /* 0x0000004e102c723c */ /* 0x000ff0000004181c */
[----:B------:R-:W-:Y:S08]  /*a7f0*/  HMMA.16816.F32.BF16 R48, R20, R62, R32 ;  /* 0x0000003e1430723c */ /* 0x000ff00000041820 */
[----:B-1----:R-:W-:Y:S08]  /*a800*/  HMMA.16816.F32.BF16 R20, R12, R84, R36 ;  /* 0x000000540c14723c */ /* 0x002ff00000041824 */
[C---:B------:R-:W-:Y:S08]  /*a810*/  HMMA.16816.F32.BF16 R32, R16.reuse, R72, R24 ;  /* 0x000000481020723c */ /* 0x040ff00000041818 */
[----:B------:R-:W-:Y:S08]  /*a820*/  HMMA.16816.F32.BF16 R28, R16, R74, R56 ;  /* 0x0000004a101c723c */ /* 0x000ff00000041838 */
[----:B------:R-:W-:Y:S01]  /*a830*/  HMMA.16816.F32.BF16 R44, R12, R86, R44 ;  /* 0x000000560c2c723c */ /* 0x000fe2000004182c */
[----:B------:R-:W-:-:S07]  /*a840*/  FMUL.FTZ R0, R20, c[0x0][0x320] ;  /* 0x0000c80014007a20 */ /* 0x000fce0000410000 */
[C---:B------:R-:W-:Y:S08]  /*a850*/  HMMA.16816.F32.BF16 R24, R16.reuse, R68, R52 ;  /* 0x000000441018723c */ /* 0x040ff00000041834 */
[----:B------:R-:W-:Y:S08]  /*a860*/  HMMA.16816.F32.BF16 R16, R16, R70, R48 ;  /* 0x000000461010723c */ /* 0x000ff00000041830 */
[C---:B---3--:R-:W-:Y:S01]  /*a870*/  HMMA.16816.F32.BF16 R48, R12.reuse, R64, R32 ;  /* 0x000000400c30723c */ /* 0x048fe20000041820 */
[----:B------:R1:W2:Y:S07]  /*a880*/  MUFU.TANH R35, R0 ;  /* 0x0000000000237308 */ /* 0x0002ae0000002400 */
[C---:B------:R-:W-:Y:S08]  /*a890*/  HMMA.16816.F32.BF16 R64, R12.reuse, R66, R28 ;  /* 0x000000420c40723c */ /* 0x040ff0000004181c */
[----:B------:R-:W-:Y:S01]  /*a8a0*/  HMMA.16816.F32.BF16 R36, R12, R40, R24 ;  /* 0x000000280c24723c */ /* 0x000fe20000041818 */
[----:B-1----:R-:W-:-:S04]  /*a8b0*/  FMUL.FTZ R0, R21, c[0x0][0x320] ;  /* 0x0000c80015007a20 */ /* 0x002fc80000410000 */
[----:B------:R1:W3:Y:S03]  /*a8c0*/  MUFU.TANH R28, R0 ;  /* 0x00000000001c7308 */ /* 0x0002e60000002400 */
[----:B------:R-:W-:Y:S01]  /*a8d0*/  HMMA.16816.F32.BF16 R40, R12, R42, R16 ;  /* 0x0000002a0c28723c */ /* 0x000fe20000041810 */
[----:B-1----:R-:W-:-:S04]  /*a8e0*/  FMUL.FTZ R0, R22, c[0x0][0x320] ;  /* 0x0000c80016007a20 */ /* 0x002fc80000410000 */
[----:B------:R1:W4:Y:S02]  /*a8f0*/  MUFU.TANH R53, R0 ;  /* 0x0000000000357308 */ /* 0x0003240000002400 */
[----:B-1----:R-:W-:-:S06]  /*a900*/  FMUL.FTZ R0, R23, c[0x0][0x320] ;  /* 0x0000c80017007a20 */ /* 0x002fcc0000410000 */
[----:B------:R1:W1:Y:S02]  /*a910*/  MUFU.TANH R52, R0 ;  /* 0x0000000000347308 */ /* 0x0002640000002400 */
[----:B-1----:R-:W-:-:S06]  /*a920*/  FMUL.FTZ R0, R44, c[0x0][0x320] ;  /* 0x0000c8002c007a20 */ /* 0x002fcc0000410000 */
[----:B------:R1:W1:Y:S02]  /*a930*/  MUFU.TANH R23, R0 ;  /* 0x0000000000177308 */ /* 0x0002640000002400 */
[----:B-1----:R-:W-:-:S06]  /*a940*/  FMUL.FTZ R0, R45, c[0x0][0x320] ;  /* 0x0000c8002d007a20 */ /* 0x002fcc0000410000 */
[----:B------:R1:W1:Y:S01]  /*a950*/  MUFU.TANH R22, R0 ;  /* 0x0000000000167308 */ /* 0x0002620000002400 */
[----:B------:R-:W-:Y:S06]  /*a960*/  BAR.SYNC.DEFER_BLOCKING 0x0 ;  /* 0x0000000000007b1d */ /* 0x000fec0000010000 */
[----:B------:R-:W-:Y:S05]  /*a970*/  @!P0 BRA `(.L_x_1201) ;  /* 0x000005b000008947 */ /* 0x000fea0003800000 */
[----:B-1234-:R-:W-:Y:S01]  /*a980*/  IMAD.MOV.U32 R0, RZ, RZ, 0x1 ;  /* 0x00000001ff007424 */ /* 0x01efe200078e00ff */
[C---:B------:R-:W-:Y:S01]  /*a990*/  IADD3 R2, R235.reuse, R141, R241 ;  /* 0x0000008deb027210 */ /* 0x040fe20007ffe0f1 */
[----:B------:R-:W-:Y:S01]  /*a9a0*/  IMAD.MOV.U32 R224, RZ, RZ, RZ ;  /* 0x000000ffffe07224 */ /* 0x000fe200078e00ff */
[----:B------:R-:W-:-:S02]  /*a9b0*/  ISETP.GT.AND P1, PT, R235, 0x2f, PT ;  /* 0x0000002feb00780c */ /* 0x000fc40003f24270 */
[----:B------:R-:W-:Y:S02]  /*a9c0*/  ISETP.NE.AND P0, PT, R0, c[0x0][0x2b8], PT ;  /* 0x0000ae0000007a0c */ /* 0x000fe40003f05270 */
[----:B------:R-:W-:-:S05]  /*a9d0*/  IADD3 R2, R2, -0x30, RZ ;  /* 0xffffffd002027810 */ /* 0x000fca0007ffe0ff */
[----:B------:R-:W-:-:S06]  /*a9e0*/  IMAD.MOV.U32 R0, RZ, RZ, R2 ;  /* 0x000000ffff007224 */ /* 0x000fcc00078e0002 */
        /* <DEDUP_REMOVED lines=8> */
[----:B------:R-:W-:Y:S02]  /*aa70*/  IADD3 R11, -R237, 0x30, RZ ;  /* 0x00000030ed0b7810 */ /* 0x000fe40007ffe1ff */
[----:B------:R-:W1:Y:S01]  /*aa80*/  S2R R8, SR_CTAID.Y ;  /* 0x0000000000087919 */ /* 0x000e620000002600 */
[----:B------:R-:W-:-:S04]  /*aa90*/  IMAD R225, R0, c[0x0][0x2b8], R2 ;  /* 0x0000ae0000e17a24 */ /* 0x000fc800078e0202 */
[----:B------:R-:W-:Y:S01]  /*aaa0*/  IMAD.WIDE.U32 R2, R225, c[0x0][0x1e0], RZ ;  /* 0x00007800e1027a25 */ /* 0x000fe200078e00ff */
[----:B------:R-:W-:-:S05]  /*aab0*/  SHF.R.S32.HI R0, RZ, 0x1f, R225 ;  /* 0x0000001fff007819 */ /* 0x000fca00000114e1 */
[----:B------:R-:W-:-:S04]  /*aac0*/  IMAD R0, R0, c[0x0][0x1e0], RZ ;  /* 0x0000780000007a24 */ /* 0x000fc800078e02ff */
[----:B------:R-:W-:-:S04]  /*aad0*/  IMAD R0, R225, c[0x0][0x1e4], R0 ;  /* 0x00007900e1007a24 */ /* 0x000fc800078e0200 */
[----:B------:R-:W-:Y:S02]  /*aae0*/  IMAD.IADD R3, R3, 0x1, R0 ;  /* 0x0000000103037824 */ /* 0x000fe400078e0200 */
[----:B-1----:R-:W-:Y:S01]  /*aaf0*/  IMAD.WIDE.U32 R90, R8, c[0x0][0x1e8], RZ ;  /* 0x00007a00085a7a25 */ /* 0x002fe200078e00ff */
[----:B--2---:R-:W-:-:S03]  /*ab00*/  SHF.R.S32.HI R0, RZ, 0x1f, R224 ;  /* 0x0000001fff007819 */ /* 0x004fc600000114e0 */
[----:B------:R-:W-:-:S04]  /*ab10*/  IMAD.WIDE.U32 R2, R224, c[0x0][0x1f0], R2 ;  /* 0x00007c00e0027a25 */ /* 0x000fc800078e0002 */
[----:B------:R-:W-:-:S04]  /*ab20*/  IMAD R0, R0, c[0x0][0x1f0], RZ ;  /* 0x00007c0000007a24 */ /* 0x000fc800078e02ff */
[----:B------:R-:W-:Y:S01]  /*ab30*/  IMAD R4, R224, c[0x0][0x1f4], R0 ;  /* 0x00007d00e0047a24 */ /* 0x000fe200078e0200 */
[----:B------:R-:W-:-:S04]  /*ab40*/  IADD3 R0, P0, R90, R2, RZ ;  /* 0x000000025a007210 */ /* 0x000fc80007f1e0ff */
[----:B------:R-:W-:Y:S02]  /*ab50*/  IADD3.X R2, R245, R3, R4, P0, !PT ;  /* 0x00000003f5027210 */ /* 0x000fe400007fe404 */
[----:B------:R-:W-:-:S04]  /*ab60*/  LEA R8, P0, R0, c[0x0][0x1c8], 0x1 ;  /* 0x0000720000087a11 */ /* 0x000fc800078008ff */
[----:B------:R-:W-:Y:S02]  /*ab70*/  LEA.HI.X R7, R0, c[0x0][0x1cc], R2, 0x1, P0 ;  /* 0x0000730000077a11 */ /* 0x000fe400000f0c02 */
[----:B------:R-:W-:Y:S01]  /*ab80*/  ISETP.GE.AND P0, PT, R11, 0x1, PT ;  /* 0x000000010b00780c */ /* 0x000fe20003f06270 */
[----:B------:R-:W-:Y:S10]  /*ab90*/  BRA.DIV ~URZ, `(.L_x_1202) ;  /* 0x00010db27f007947 */ /* 0x000ff4000b800000 */
[----:B------:R1:W2:Y:S02]  /*aba0*/  SHFL.IDX PT, R4, R7, RZ, 0x181f ;  /* 0x00181fff07047589 */ /* 0x0002a400000e0000 */
.L_x_1321:
[----:B------:R-:W-:Y:S05]  /*abb0*/  BRA.DIV ~URZ, `(.L_x_1203) ;  /* 0x00010e127f007947 */ /* 0x000fea000b800000 */
[----:B------:R3:W4:Y:S02]  /*abc0*/  SHFL.IDX PT, R0, R8, RZ, 0x181f ;  /* 0x00181fff08007589 */ /* 0x00072400000e0000 */
.L_x_1322:
[----:B------:R-:W-:Y:S01]  /*abd0*/  BSSY B0, `(.L_x_1204) ;  /* 0x0000019000007945 */ /* 0x000fe20003800000 */
[----:B------:R-:W-:Y:S05]  /*abe0*/  @!P0 BRA `(.L_x_1205) ;  /* 0x0000017000008947 */ /* 0x000fea0003800000 */
[----:B------:R-:W-:Y:S02]  /*abf0*/  SHF.R.S32.HI R2, RZ, 0x1f, R223 ;  /* 0x0000001fff027819 */ /* 0x000fe400000114df */
[C---:B----4-:R-:W-:Y:S02]  /*ac00*/  LEA R16, P0, R223.reuse, R0, 0x1 ;  /* 0x00000000df107211 */ /* 0x050fe400078008ff */
[C---:B------:R-:W-:Y:S02]  /*ac10*/  IADD3 R20, R223.reuse, 0x40, RZ ;  /* 0x00000040df147810 */ /* 0x040fe40007ffe0ff */
[----:B--2---:R-:W-:-:S02]  /*ac20*/  LEA.HI.X R17, R223, R4, R2, 0x1, P0 ;  /* 0x00000004df117211 */ /* 0x004fc400000f0c02 */
[----:B------:R-:W-:Y:S02]  /*ac30*/  LEA R14, P0, R249, R0, 0x1 ;  /* 0x00000000f90e7211 */ /* 0x000fe400078008ff */
[C---:B------:R-:W-:Y:S02]  /*ac40*/  IADD3 R19, R223.reuse, 0x80, RZ ;  /* 0x00000080df137810 */ /* 0x040fe40007ffe0ff */
[C---:B------:R-:W-:Y:S02]  /*ac50*/  IADD3 R18, R223.reuse, 0xc0, RZ ;  /* 0x000000c0df127810 */ /* 0x040fe40007ffe0ff */
[----:B------:R-:W-:Y:S02]  /*ac60*/  ISETP.GE.AND P4, PT, R223, c[0x0][0x1d4], PT ;  /* 0x00007500df007a0c */ /* 0x000fe40003f86270 */
[----:B------:R-:W-:Y:S02]  /*ac70*/  LEA.HI.X R15, R249, R4, R252, 0x1, P0 ;  /* 0x00000004f90f7211 */ /* 0x000fe400000f0cfc */
[----:B------:R-:W-:-:S02]  /*ac80*/  ISETP.GE.AND P3, PT, R20, c[0x0][0x1d4], PT ;  /* 0x0000750014007a0c */ /* 0x000fc40003f66270 */
[----:B------:R-:W-:Y:S02]  /*ac90*/  LEA R12, P0, R248, R0, 0x1 ;  /* 0x00000000f80c7211 */ /* 0x000fe400078008ff */
[----:B------:R-:W-:Y:S02]  /*aca0*/  ISETP.GE.AND P2, PT, R19, c[0x0][0x1d4], PT ;  /* 0x0000750013007a0c */ /* 0x000fe40003f46270 */
[----:B------:R-:W-:Y:S02]  /*acb0*/  ISETP.GE.AND P1, PT, R18, c[0x0][0x1d4], PT ;  /* 0x0000750012007a0c */ /* 0x000fe40003f26270 */
[----:B------:R-:W-:Y:S01]  /*acc0*/  LEA.HI.X R13, R248, R4, R251, 0x1, P0 ;  /* 0x00000004f80d7211 */ /* 0x000fe200000f0cfb */
[----:B------:R-:W-:Y:S01]  /*acd0*/  @!PT LDS RZ, [RZ] ;  /* 0x00000000fffff984 */ /* 0x000fe20000000800 */
[----:B------:R-:W-:Y:S01]  /*ace0*/  @!PT LDS RZ, [RZ] ;  /* 0x00000000fffff984 */ /* 0x000fe20000000800 */
[----:B------:R-:W-:Y:S01]  /*acf0*/  @!PT LDS RZ, [RZ] ;  /* 0x00000000fffff984 */ /* 0x000fe20000000800 */
[----:B------:R2:W-:Y:S01]  /*ad00*/  LDGSTS.E.BYPASS.LTC128B.128 [R213+0xa080], [R16.64], !P4 ;  /* 0x0a08000010d57fae */ /* 0x0005e2000e101d4e */
[----:B------:R-:W-:-:S03]  /*ad10*/  LEA R2, P0, R247, R0, 0x1 ;  /* 0x00000000f7027211 */ /* 0x000fc600078008ff */
[----:B------:R2:W-:Y:S01]  /*ad20*/  LDGSTS.E.BYPASS.LTC128B.128 [R213+0xb880], [R14.64], !P3 ;  /* 0x0b8800000ed57fae */ /* 0x0005e2000d901d4e */
[----:B------:R-:W-:-:S03]  /*ad30*/  LEA.HI.X R3, R247, R4, R250, 0x1, P0 ;  /* 0x00000004f7037211 */ /* 0x000fc600000f0cfa */
[----:B------:R2:W-:Y:S04]  /*ad40*/  LDGSTS.E.BYPASS.LTC128B.128 [R213+0xd080], [R12.64], !P2 ;  /* 0x0d0800000cd57fae */ /* 0x0005e8000d101d4e */
[----:B------:R2:W-:Y:S02]  /*ad50*/  LDGSTS.E.BYPASS.LTC128B.128 [R213+0xe880], [R2.64], !P1 ;  /* 0x0e88000002d57fae */ /* 0x0005e4000c901d4e */
.L_x_1205:
[----:B------:R-:W-:Y:S05]  /*ad60*/  BSYNC B0 ;  /* 0x0000000000007941 */ /* 0x000fea0003800000 */
.L_x_1204:
[----:B------:R-:W-:Y:S05]  /*ad70*/  BRA.DIV ~URZ, `(.L_x_1206) ;  /* 0x00010cd27f007947 */ /* 0x000fea000b800000 */
[----:B--2---:R2:W1:Y:S04]  /*ad80*/  SHFL.IDX PT, R4, R7, 0x1, 0x181f ;  /* 0x00381f0007047f89 */ /* 0x00446800000e0000 */
[----:B----4-:R2:W4:Y:S02]  /*ad90*/  SHFL.IDX PT, R0, R8, 0x1, 0x181f ;  /* 0x00381f0008007f89 */ /* 0x01052400000e0000 */
.L_x_1323:
[----:B------:R-:W-:-:S13]  /*ada0*/  ISETP.GE.AND P0, PT, R11, 0x21, PT ;  /* 0x000000210b00780c */ /* 0x000fda0003f06270 */
[----:B------:R-:W-:Y:S05]  /*adb0*/  @!P0 BRA `(.L_x_1201) ;  /* 0x0000017000008947 */ /* 0x000fea0003800000 */
[----:B------:R-:W-:Y:S02]  /*adc0*/  SHF.R.S32.HI R2, RZ, 0x1f, R223 ;  /* 0x0000001fff027819 */ /* 0x000fe400000114df */
[C---:B----4-:R-:W-:Y:S02]  /*add0*/  LEA R16, P0, R223.reuse, R0, 0x1 ;  /* 0x00000000df107211 */ /* 0x050fe400078008ff */
[C---:B------:R-:W-:Y:S02]  /*ade0*/  IADD3 R18, R223.reuse, 0x40, RZ ;  /* 0x00000040df127810 */ /* 0x040fe40007ffe0ff */
[----:B-1----:R-:W-:Y:S02]  /*adf0*/  LEA.HI.X R17, R223, R4, R2, 0x1, P0 ;  /* 0x00000004df117211 */ /* 0x002fe400000f0c02 */
[----:B------:R-:W-:Y:S02]  /*ae00*/  LEA R14, P0, R249, R0, 0x1 ;  /* 0x00000000f90e7211 */ /* 0x000fe400078008ff */
[----:B--23--:R-:W-:-:S02]  /*ae10*/  IADD3 R8, R223, 0x80, RZ ;  /* 0x00000080df087810 */ /* 0x00cfc40007ffe0ff */
[C---:B------:R-:W-:Y:S02]  /*ae20*/  IADD3 R7, R223.reuse, 0xc0, RZ ;  /* 0x000000c0df077810 */ /* 0x040fe40007ffe0ff */
[----:B------:R-:W-:Y:S02]  /*ae30*/  ISETP.GE.AND P4, PT, R223, c[0x0][0x1d4], PT ;  /* 0x00007500df007a0c */ /* 0x000fe40003f86270 */
[----:B------:R-:W-:Y:S02]  /*ae40*/  LEA.HI.X R15, R249, R4, R252, 0x1, P0 ;  /* 0x00000004f90f7211 */ /* 0x000fe400000f0cfc */
[----:B------:R-:W-:Y:S02]  /*ae50*/  ISETP.GE.AND P3, PT, R18, c[0x0][0x1d4], PT ;  /* 0x0000750012007a0c */ /* 0x000fe40003f66270 */
[----:B------:R-:W-:Y:S02]  /*ae60*/  LEA R12, P0, R248, R0, 0x1 ;  /* 0x00000000f80c7211 */ /* 0x000fe400078008ff */
[----:B------:R-:W-:-:S02]  /*ae70*/  ISETP.GE.AND P2, PT, R8, c[0x0][0x1d4], PT ;  /* 0x0000750008007a0c */ /* 0x000fc40003f46270 */
        /* <DEDUP_REMOVED lines=11> */
.L_x_1201:
[----:B--234-:R-:W-:Y:S05]  /*af30*/  BSYNC B1 ;  /* 0x0000000000017941 */ /* 0x01cfea0003800000 */
.L_x_1200:
[----:B------:R-:W2:Y:S01]  /*af40*/  LDL R11, [R1+0x4] ;  /* 0x00000400010b7983 */ /* 0x000ea20000100800 */
[----:B-1----:R-:W-:Y:S01]  /*af50*/  SHF.R.S32.HI R0, RZ, 0x1f, R88 ;  /* 0x0000001fff007819 */ /* 0x002fe20000011458 */
[----:B------:R-:W-:Y:S01]  /*af60*/  IMAD.MOV.U32 R13, RZ, RZ, 0x1 ;  /* 0x00000001ff0d7424 */ /* 0x000fe200078e00ff */
[----:B------:R-:W-:Y:S01]  /*af70*/  LOP3.LUT R14, RZ, c[0x0][0x324], RZ, 0x33, !PT ;  /* 0x0000c900ff0e7a12 */ /* 0x000fe200078e33ff */
[----:B------:R-:W0:Y:S01]  /*af80*/  LDGDEPBAR ;  /* 0x00000000000079af */ /* 0x000e220000000000 */
[CC--:B------:R-:W-:Y:S02]  /*af90*/  LEA.HI R2, R0.reuse, R88.reuse, RZ, 0x2 ;  /* 0x0000005800027211 */ /* 0x0c0fe400078f10ff */
[----:B------:R-:W-:-:S02]  /*afa0*/  LEA.HI R0, R0, R88, RZ, 0x5 ;  /* 0x0000005800007211 */ /* 0x000fc400078f28ff */
[----:B------:R-:W-:Y:S02]  /*afb0*/  LOP3.LUT R2, R2, 0xfffffffc, RZ, 0xc0, !PT ;  /* 0xfffffffc02027812 */ /* 0x000fe400078ec0ff */
[----:B------:R-:W-:Y:S02]  /*afc0*/  LOP3.LUT R3, R0, 0xffffffe0, RZ, 0xc0, !PT ;  /* 0xffffffe000037812 */ /* 0x000fe400078ec0ff */
[----:B------:R-:W-:Y:S01]  /*afd0*/  SHF.R.S32.HI R4, RZ, 0x5, R0 ;  /* 0x00000005ff047819 */ /* 0x000fe20000011400 */
[C---:B------:R-:W-:Y:S01]  /*afe0*/  IMAD.IADD R2, R88.reuse, 0x1, -R2 ;  /* 0x0000000158027824 */ /* 0x040fe200078e0a02 */
[----:B------:R-:W-:Y:S01]  /*aff0*/  SHF.R.S32.HI R7, RZ, 0x1f, R0 ;  /* 0x0000001fff077819 */ /* 0x000fe20000011400 */
[----:B------:R-:W-:Y:S01]  /*b000*/  IMAD.IADD R0, R88, 0x1, -R3 ;  /* 0x0000000158007824 */ /* 0x000fe200078e0a03 */
[----:B------:R-:W-:Y:S02]  /*b010*/  ISETP.NE.AND P0, PT, R13, c[0x0][0x2c4], PT ;  /* 0x0000b1000d007a0c */ /* 0x000fe40003f05270 */
[----:B------:R-:W-:-:S02]  /*b020*/  LEA.HI R7, R7, R4, RZ, 0x3 ;  /* 0x0000000407077211 */ /* 0x000fc400078f18ff */
[----:B------:R-:W-:Y:S02]  /*b030*/  LEA.HI R3, R2, R2, RZ, 0x1 ;  /* 0x0000000202037211 */ /* 0x000fe400078f08ff */
[----:B------:R-:W-:Y:S02]  /*b040*/  SHF.R.S32.HI R12, RZ, 0x1f, R0 ;  /* 0x0000001fff0c7819 */ /* 0x000fe40000011400 */
[----:B------:R-:W-:Y:S02]  /*b050*/  LOP3.LUT R8, R7, 0xffffff8, RZ, 0xc0, !PT ;  /* 0x0ffffff807087812 */ /* 0x000fe400078ec0ff */
[----:B------:R-:W-:Y:S02]  /*b060*/  LOP3.LUT R7, R3, 0x1ffffffe, RZ, 0xc0, !PT ;  /* 0x1ffffffe03077812 */ /* 0x000fe400078ec0ff */
[----:B------:R-:W-:Y:S01]  /*b070*/  LEA.HI R3, R12, R0, RZ, 0x2 ;  /* 0x000000000c037211 */ /* 0x000fe200078f10ff */
[----:B------:R-:W-:Y:S02]  /*b080*/  IMAD.IADD R4, R4, 0x1, -R8 ;  /* 0x0000000104047824 */ /* 0x000fe400078e0a08 */
[----:B------:R-:W-:Y:S01]  /*b090*/  IMAD.IADD R2, R2, 0x1, -R7 ;  /* 0x0000000102027824 */ /* 0x000fe200078e0a07 */
[----:B------:R-:W-:Y:S01]  /*b0a0*/  SHF.R.S32.HI R240, RZ, 0x2, R3 ;  /* 0x00000002fff07819 */ /* 0x000fe20000011403 */
[----:B------:R-:W-:Y:S01]  /*b0b0*/  IMAD.SHL.U32 R239, R4, 0x10, RZ ;  /* 0x0000001004ef7824 */ /* 0x000fe200078e00ff */
[----:B------:R-:W-:Y:S01]  /*b0c0*/  LOP3.LUT R3, R3, 0x7ffffffc, RZ, 0xc0, !PT ;  /* 0x7ffffffc03037812 */ /* 0x000fe200078ec0ff */
[----:B------:R-:W-:-:S04]  /*b0d0*/  IMAD.SHL.U32 R238, R2, 0x8, RZ ;  /* 0x0000000802ee7824 */ /* 0x000fc800078e00ff */
[----:B------:R-:W-:Y:S02]  /*b0e0*/  IMAD.IADD R3, R0, 0x1, -R3 ;  /* 0x0000000100037824 */ /* 0x000fe400078e0a03 */
[----:B------:R-:W-:Y:S02]  /*b0f0*/  IMAD.IADD R0, R99, 0x1, R5 ;  /* 0x0000000163007824 */ /* 0x000fe400078e0205 */
[----:B------:R-:W-:-:S04]  /*b100*/  IMAD.SHL.U32 R233, R3, 0x2, RZ ;  /* 0x0000000203e97824 */ /* 0x000fc800078e00ff */
[--C-:B------:R-:W-:Y:S02]  /*b110*/  IMAD.IADD R20, R0, 0x1, -R233.reuse ;  /* 0x0000000100147824 */ /* 0x100fe400078e0ae9 */
[----:B------:R-:W-:Y:S02]  /*b120*/  IMAD.IADD R21, R99, 0x1, -R233 ;  /* 0x0000000163157824 */ /* 0x000fe400078e0ae9 */
[----:B--2---:R-:W-:-:S05]  /*b130*/  IMAD R2, R11, 0x80, R240 ;  /* 0x000000800b027824 */ /* 0x004fca00078e02f0 */
[----:B------:R-:W-:Y:S02]  /*b140*/  IADD3 R4, R238, R2, R239 ;  /* 0x00000002ee047210 */ /* 0x000fe40007ffe0ef */
[----:B------:R-:W-:-:S03]  /*b150*/  IADD3 R2, -R233, 0x1, R0 ;  /* 0x00000001e9027810 */ /* 0x000fc60007ffe100 */
[----:B------:R-:W-:-:S04]  /*b160*/  @P0 IMAD.HI.U32 R3, R4, c[0x0][0x2c8], RZ ;  /* 0x0000b20004030a27 */ /* 0x000fc800078e00ff */
[----:B------:R-:W-:Y:S01]  /*b170*/  IMAD.IADD R2, R2, 0x1, -R232 ;  /* 0x0000000102027824 */ /* 0x000fe200078e0ae8 */
[----:B------:R-:W-:-:S03]  /*b180*/  @P0 SHF.R.U32.HI R4, RZ, c[0x0][0x2cc], R3 ;  /* 0x0000b300ff040a19 */ /* 0x000fc60000011603 */
[C---:B------:R-:W-:Y:S01]  /*b190*/  IMAD.IADD R19, R2.reuse, 0x1, R14 ;  /* 0x0000000102137824 */ /* 0x040fe200078e020e */
[----:B------:R-:W-:Y:S01]  /*b1a0*/  IADD3 R18, R2, c[0x0][0x328], RZ ;  /* 0x0000ca0002127a10 */ /* 0x000fe20007ffe0ff */
[----:B------:R-:W-:Y:S05]  /*b1b0*/  BRA.DIV ~URZ, `(.L_x_1207) ;  /* 0x000109827f007947 */ /* 0x000fea000b800000 */
[----:B------:R1:W2:Y:S02]  /*b1c0*/  SHFL.IDX PT, R3, R4, RZ, 0x1c1f ;  /* 0x001c1fff04037589 */ /* 0x0002a400000e0000 */
.L_x_1324:
[----:B------:R-:W-:Y:S01]  /*b1d0*/  FMUL.FTZ R0, R48, c[0x0][0x320] ;  /* 0x0000c80030007a20 */ /* 0x000fe20000410000 */
[----:B--2---:R-:W-:Y:S02]  /*b1e0*/  IADD3 R2, R18, R3, RZ ;  /* 0x0000000312027210 */ /* 0x004fe40007ffe0ff */
[----:B------:R-:W-:Y:S01]  /*b1f0*/  LOP3.LUT R212, R212, 0xffffefff, RZ, 0xc0, !PT ;  /* 0xffffefffd4d47812 */ /* 0x000fe200078ec0ff */
[----:B------:R2:W3:Y:S01]  /*b200*/  MUFU.TANH R17, R0 ;  /* 0x0000000000117308 */ /* 0x0004e20000002400 */
[----:B------:R-:W-:Y:S01]  /*b210*/  IMNMX R2, R20, R2, PT ;  /* 0x0000000214027217 */ /* 0x000fe20003800200 */
[----:B--2---:R-:W-:-:S06]  /*b220*/  FMUL.FTZ R0, R49, c[0x0][0x320] ;  /* 0x0000c80031007a20 */ /* 0x004fcc0000410000 */
[----:B------:R2:W4:Y:S02]  /*b230*/  MUFU.TANH R16, R0 ;  /* 0x0000000000107308 */ /* 0x0005240000002400 */
[----:B--2---:R-:W-:-:S06]  /*b240*/  FMUL.FTZ R0, R64, c[0x0][0x320] ;  /* 0x0000c80040007a20 */ /* 0x004fcc0000410000 */
[----:B------:R2:W1:Y:S02]  /*b250*/  MUFU.TANH R15, R0 ;  /* 0x00000000000f7308 */ /* 0x0004640000002400 */
[----:B--2---:R-:W-:-:S06]  /*b260*/  FMUL.FTZ R0, R65, c[0x0][0x320] ;  /* 0x0000c80041007a20 */ /* 0x004fcc0000410000 */
[----:B------:R2:W1:Y:S02]  /*b270*/  MUFU.TANH R14, R0 ;  /* 0x00000000000e7308 */ /* 0x0004640000002400 */
[----:B--2---:R-:W-:Y:S01]  /*b280*/  FMUL.FTZ R0, R36, c[0x0][0x320] ;  /* 0x0000c80024007a20 */ /* 0x004fe20000410000 */
[----:B------:R-:W-:-:S05]  /*b290*/  MOV R36, 0x1 ;  /* 0x0000000100247802 */ /* 0x000fca0000000f00 */
[----:B------:R2:W1:Y:S01]  /*b2a0*/  MUFU.TANH R13, R0 ;  /* 0x00000000000d7308 */ /* 0x0004620000002400 */
[----:B------:R-:W-:-:S13]  /*b2b0*/  ISETP.LE.AND P0, PT, R36, c[0x0][0x32c], PT ;  /* 0x0000cb0024007a0c */ /* 0x000fda0003f03270 */
[----:B------:R-:W-:Y:S01]  /*b2c0*/  @P0 LOP3.LUT R212, R212, 0x1000, RZ, 0xfc, !PT ;  /* 0x00001000d4d40812 */ /* 0x000fe200078efcff */
[----:B--2---:R-:W-:-:S04]  /*b2d0*/  FMUL.FTZ R0, R40, c[0x0][0x320] ;  /* 0x0000c80028007a20 */ /* 0x004fc80000410000 */
[----:B------:R2:W1:Y:S02]  /*b2e0*/  MUFU.TANH R12, R0 ;  /* 0x00000000000c7308 */ /* 0x0004640000002400 */
[----:B--2---:R-:W-:-:S06]  /*b2f0*/  FMUL.FTZ R0, R41, c[0x0][0x320] ;  /* 0x0000c80029007a20 */ /* 0x004fcc0000410000 */
[----:B------:R2:W1:Y:S02]  /*b300*/  MUFU.TANH R11, R0 ;  /* 0x00000000000b7308 */ /* 0x0004640000002400 */
[----:B--2---:R-:W-:-:S06]  /*b310*/  FMUL.FTZ R0, R37, c[0x0][0x320] ;  /* 0x0000c80025007a20 */ /* 0x004fcc0000410000 */
[----:B------:R2:W1:Y:S02]  /*b320*/  MUFU.TANH R8, R0 ;  /* 0x0000000000087308 */ /* 0x0004640000002400 */
[----:B--2---:R-:W-:Y:S01]  /*b330*/  IADD3 R0, R19, R3, RZ ;  /* 0x0000000313007210 */ /* 0x004fe20007ffe0ff */
[----:B------:R-:W-:Y:S05]  /*b340*/  @!P0 BRA `(.L_x_1208) ;  /* 0x0000012000008947 */ /* 0x000fea0003800000 */
[----:B-1-34-:R-:W-:Y:S01]  /*b350*/  IADD3 R3, -R232, R5, R3 ;  /* 0x00000005e8037210 */ /* 0x01afe20007ffe103 */
[----:B------:R-:W-:Y:S03]  /*b360*/  BSSY B0, `(.L_x_1209) ;  /* 0x000000c000007945 */ /* 0x000fe60003800000 */
[----:B------:R-:W-:-:S13]  /*b370*/  ISETP.GT.AND P0, PT, R3, -0x1, PT ;  /* 0xffffffff0300780c */ /* 0x000fda0003f04270 */
[----:B------:R-:W-:Y:S05]  /*b380*/  @P0 BRA `(.L_x_1210) ;  /* 0x0000006000000947 */ /* 0x000fea0003800000 */
[----:B------:R-:W-:Y:S02]  /*b390*/  ISETP.NE.AND P0, PT, R36, c[0x0][0x32c], PT ;  /* 0x0000cb0024007a0c */ /* 0x000fe40003f05270 */
[----:B------:R-:W-:-:S11]  /*b3a0*/  LOP3.LUT R3, RZ, R3, RZ, 0x33, !PT ;  /* 0x00000003ff037212 */ /* 0x000fd600078e33ff */
[----:B------:R-:W-:-:S05]  /*b3b0*/  @P0 IMAD.HI.U32 R7, R3, c[0x0][0x330], RZ ;  /* 0x0000cc0003070a27 */ /* 0x000fca00078e00ff */
[----:B------:R-:W-:-:S04]  /*b3c0*/  @P0 SHF.R.U32.HI R3, RZ, c[0x0][0x334], R7 ;  /* 0x0000cd00ff030a19 */ /* 0x000fc80000011607 */
[----:B------:R-:W-:Y:S01]  /*b3d0*/  LOP3.LUT R3, RZ, R3, RZ, 0x33, !PT ;  /* 0x00000003ff037212 */ /* 0x000fe200078e33ff */
[----:B------:R-:W-:Y:S05]  /*b3e0*/  BRA `(.L_x_1211) ;  /* 0x0000003000007947 */ /* 0x000fea0003800000 */
.L_x_1210:
[----:B------:R-:W-:-:S13]  /*b3f0*/  ISETP.NE.AND P0, PT, R36, c[0x0][0x32c], PT ;  /* 0x0000cb0024007a0c */ /* 0x000fda0003f05270 */
[----:B------:R-:W-:-:S05]  /*b400*/  @P0 IMAD.HI.U32 R7, R3, c[0x0][0x330], RZ ;  /* 0x0000cc0003070a27 */ /* 0x000fca00078e00ff */
[----:B------:R-:W-:Y:S02]  /*b410*/  @P0 SHF.R.U32.HI R3, RZ, c[0x0][0x334], R7 ;  /* 0x0000cd00ff030a19 */ /* 0x000fe40000011607 */
.L_x_1211:
[----:B------:R-:W-:Y:S05]  /*b420*/  BSYNC B0 ;  /* 0x0000000000007941 */ /* 0x000fea0003800000 */
.L_x_1209:
[----:B------:R-:W-:-:S05]  /*b430*/  IMAD R3, R3, c[0x0][0x32c], R21 ;  /* 0x0000cb0003037a24 */ /* 0x000fca00078e0215 */
[----:B------:R-:W-:Y:S02]  /*b440*/  IADD3 R7, R3, c[0x0][0x32c], RZ ;  /* 0x0000cb0003077a10 */ /* 0x000fe40007ffe0ff */
[----:B------:R-:W-:Y:S02]  /*b450*/  IMNMX R0, R0, R3, !PT ;  /* 0x0000000300007217 */ /* 0x000fe40007800200 */
[----:B------:R-:W-:Y:S02]  /*b460*/  IMNMX R2, R2, R7, PT ;  /* 0x0000000702027217 */ /* 0x000fe40003800200 */
.L_x_1208:
[C---:B-1-34-:R-:W-:Y:S02]  /*b470*/  ISETP.GE.AND P0, PT, R99.reuse, 0x2, PT ;  /* 0x000000026300780c */ /* 0x05afe40003f06270 */
[----:B------:R-:W-:Y:S02]  /*b480*/  LOP3.LUT R212, R212, 0xfffffff7, RZ, 0xc0, !PT ;  /* 0xfffffff7d4d47812 */ /* 0x000fe400078ec0ff */
[C---:B------:R-:W-:Y:S02]  /*b490*/  ISETP.GE.AND P1, PT, R99.reuse, 0x9, PT ;  /* 0x000000096300780c */ /* 0x040fe40003f26270 */
[----:B------:R-:W-:-:S02]  /*b4a0*/  ISETP.GE.AND P6, PT, R99, 0x12, PT ;  /* 0x000000126300780c */ /* 0x000fc40003fc6270 */
[C---:B------:R-:W-:Y:S02]  /*b4b0*/  ISETP.GE.AND P5, PT, R99.reuse, 0x19, PT ;  /* 0x000000196300780c */ /* 0x040fe40003fa6270 */
[C---:B------:R-:W-:Y:S02]  /*b4c0*/  ISETP.GE.AND P4, PT, R99.reuse, 0x1a, PT ;  /* 0x0000001a6300780c */ /* 0x040fe40003f86270 */
[----:B------:R-:W-:Y:S02]  /*b4d0*/  ISETP.GE.AND P3, PT, R99, 0x21, PT ;  /* 0x000000216300780c */ /* 0x000fe40003f66270 */
[----:B------:R-:W-:Y:S02]  /*b4e0*/  @P0 LOP3.LUT R212, R212, 0x8, RZ, 0xfc, !PT ;  /* 0x00000008d4d40812 */ /* 0x000fe400078efcff */
[----:B------:R-:W-:Y:S02]  /*b4f0*/  ISETP.GT.AND P0, PT, R0, 0x1, !P0 ;  /* 0x000000010000780c */ /* 0x000fe40004704270 */
[----:B------:R-:W-:-:S02]  /*b500*/  LOP3.LUT R212, R212, 0xfffffffb, RZ, 0xc0, !PT ;  /* 0xfffffffbd4d47812 */ /* 0x000fc400078ec0ff */
[----:B------:R-:W-:Y:S02]  /*b510*/  ISETP.LT.OR P0, PT, R2, 0x2, P0 ;  /* 0x000000020200780c */ /* 0x000fe40000701670 */
[----:B------:R-:W-:Y:S02]  /*b520*/  @P1 LOP3.LUT R212, R212, 0x4, RZ, 0xfc, !PT ;  /* 0x00000004d4d41812 */ /* 0x000fe400078efcff */
[----:B------:R-:W-:Y:S02]  /*b530*/  FSEL R24, R28, -INF , !P0 ;  /* 0xff8000001c187808 */ /* 0x000fe40004000000 */
[----:B------:R-:W-:Y:S02]  /*b540*/  ISETP.GT.AND P0, PT, R0, 0x8, !P1 ;  /* 0x000000080000780c */ /* 0x000fe40004f04270 */
[----:B------:R-:W-:Y:S02]  /*b550*/  ISETP.GE.AND P1, PT, R99, 0xa, PT ;  /* 0x0000000a6300780c */ /* 0x000fe40003f26270 */
[----:B------:R-:W-:-:S02]  /*b560*/  ISETP.LT.OR P0, PT, R2, 0x9, P0 ;  /* 0x000000090200780c */ /* 0x000fc40000701670 */
[----:B------:R-:W-:Y:S02]  /*b570*/  LOP3.LUT R212, R212, 0xfffffffd, RZ, 0xc0, !PT ;  /* 0xfffffffdd4d47812 */ /* 0x000fe400078ec0ff */
[----:B------:R-:W-:Y:S02]  /*b580*/  FSEL R25, R23, -INF , !P0 ;  /* 0xff80000017197808 */ /* 0x000fe40004000000 */
[----:B------:R-:W-:Y:S02]  /*b590*/  ISETP.GT.AND P0, PT, R0, 0x9, !P1 ;  /* 0x000000090000780c */ /* 0x000fe40004f04270 */
[----:B------:R-:W-:Y:S02]  /*b5a0*/  ISETP.GE.AND P2, PT, R99, 0x22, PT ;  /* 0x000000226300780c */ /* 0x000fe40003f46270 */
[----:B------:R-:W-:Y:S02]  /*b5b0*/  ISETP.LT.OR P0, PT, R2, 0xa, P0 ;  /* 0x0000000a0200780c */ /* 0x000fe40000701670 */
[----:B------:R-:W-:-:S02]  /*b5c0*/  @P1 LOP3.LUT R212, R212, 0x2, RZ, 0xfc, !PT ;  /* 0x00000002d4d41812 */ /* 0x000fc400078efcff */
[----:B------:R-:W-:Y:S02]  /*b5d0*/  ISETP.GE.AND P1, PT, R99, 0x11, PT ;  /* 0x000000116300780c */ /* 0x000fe40003f26270 */
[----:B------:R-:W-:Y:S02]  /*b5e0*/  FSEL R33, R22, -INF , !P0 ;  /* 0xff80000016217808 */ /* 0x000fe40004000000 */
[----:B------:R-:W-:Y:S02]  /*b5f0*/  ISETP.GT.AND P0, PT, R0, 0x10, !P1 ;  /* 0x000000100000780c */ /* 0x000fe40004f04270 */
[----:B------:R-:W-:Y:S02]  /*b600*/  LOP3.LUT R212, R212, 0xfffffffe, RZ, 0xc0, !PT ;  /* 0xfffffffed4d47812 */ /* 0x000fe400078ec0ff */
[----:B------:R-:W-:-:S04]  /*b610*/  ISETP.LT.OR P0, PT, R2, 0x11, P0 ;  /* 0x000000110200780c */ /* 0x000fc80000701670 */
[----:B------:R-:W-:Y:S02]  /*b620*/  FSEL R32, R17, -INF , !P0 ;  /* 0xff80000011207808 */ /* 0x000fe40004000000 */
[----:B------:R-:W-:Y:S02]  /*b630*/  ISETP.GT.AND P0, PT, R0, 0x11, !P6 ;  /* 0x000000110000780c */ /* 0x000fe40007704270 */
[----:B------:R-:W-:Y:S02]  /*b640*/  @P1 LOP3.LUT R212, R212, 0x1, RZ, 0xfc, !PT ;  /* 0x00000001d4d41812 */ /* 0x000fe400078efcff */
[----:B------:R-:W-:Y:S02]  /*b650*/  ISETP.LT.OR P0, PT, R2, 0x12, P0 ;  /* 0x000000120200780c */ /* 0x000fe40000701670 */
[----:B------:R-:W-:Y:S02]  /*b660*/  ISETP.GE.AND P1, PT, R99, 0x29, PT ;  /* 0x000000296300780c */ /* 0x000fe40003f26270 */
[----:B------:R-:W-:-:S02]  /*b670*/  FSEL R31, R16, -INF , !P0 ;  /* 0xff800000101f7808 */ /* 0x000fc40004000000 */
[----:B------:R-:W-:Y:S02]  /*b680*/  ISETP.GT.AND P0, PT, R0, 0x18, !P5 ;  /* 0x000000180000780c */ /* 0x000fe40006f04270 */
[----:B------:R-:W-:Y:S02]  /*b690*/  LOP3.LUT R212, R212, 0xffffffef, RZ, 0xc0, !PT ;  /* 0xffffffefd4d47812 */ /* 0x000fe400078ec0ff */
[----:B------:R-:W-:-:S04]  /*b6a0*/  ISETP.LT.OR P0, PT, R2, 0x19, P0 ;  /* 0x000000190200780c */ /* 0x000fc80000701670 */
[----:B------:R-:W-:Y:S02]  /*b6b0*/  FSEL R30, R15, -INF , !P0 ;  /* 0xff8000000f1e7808 */ /* 0x000fe40004000000 */
[----:B------:R-:W-:Y:S02]  /*b6c0*/  ISETP.GT.AND P0, PT, R0, 0x19, !P4 ;  /* 0x000000190000780c */ /* 0x000fe40006704270 */
[----:B------:R-:W-:Y:S02]  /*b6d0*/  @P1 LOP3.LUT R212, R212, 0x10, RZ, 0xfc, !PT ;  /* 0x00000010d4d41812 */ /* 0x000fe400078efcff */
[----:B------:R-:W-:Y:S02]  /*b6e0*/  ISETP.LT.OR P0, PT, R2, 0x1a, P0 ;  /* 0x0000001a0200780c */ /* 0x000fe40000701670 */
[----:B------:R-:W-:Y:S02]  /*b6f0*/  LOP3.LUT R212, R212, 0xffffffdf, RZ, 0xc0, !PT ;  /* 0xffffffdfd4d47812 */ /* 0x000fe400078ec0ff */
[----:B------:R-:W-:-:S02]  /*b700*/  FSEL R29, R14, -INF , !P0 ;  /* 0xff8000000e1d7808 */ /* 0x000fc40004000000 */
[----:B------:R-:W-:-:S04]  /*b710*/  ISETP.GT.AND P0, PT, R0, 0x20, !P3 ;  /* 0x000000200000780c */ /* 0x000fc80005f04270 */
[----:B------:R-:W-:-:S04]  /*b720*/  ISETP.LT.OR P0, PT, R2, 0x21, P0 ;  /* 0x000000210200780c */ /* 0x000fc80000701670 */
[----:B------:R-:W-:Y:S02]  /*b730*/  FSEL R28, R13, -INF , !P0 ;  /* 0xff8000000d1c7808 */ /* 0x000fe40004000000 */
[----:B------:R-:W-:-:S04]  /*b740*/  ISETP.GT.AND P0, PT, R0, 0x21, !P2 ;  /* 0x000000210000780c */ /* 0x000fc80005704270 */
[----:B------:R-:W-:-:S04]  /*b750*/  ISETP.LT.OR P0, PT, R2, 0x22, P0 ;  /* 0x000000220200780c */ /* 0x000fc80000701670 */
[----:B------:R-:W-:Y:S02]  /*b760*/  FSEL R27, R8, -INF , !P0 ;  /* 0xff800000081b7808 */ /* 0x000fe40004000000 */
[----:B------:R-:W-:Y:S02]  /*b770*/  ISETP.GT.AND P0, PT, R0, 0x28, !P1 ;  /* 0x000000280000780c */ /* 0x000fe40004f04270 */
[----:B------:R-:W-:Y:S02]  /*b780*/  ISETP.GE.AND P1, PT, R99, 0x1, PT ;  /* 0x000000016300780c */ /* 0x000fe40003f26270 */
[----:B------:R-:W-:-:S04]  /*b790*/  ISETP.LT.OR P0, PT, R2, 0x29, P0 ;  /* 0x000000290200780c */ /* 0x000fc80000701670 */
[----:B------:R-:W-:Y:S02]  /*b7a0*/  FSEL R34, R12, -INF , !P0 ;  /* 0xff8000000c227808 */ /* 0x000fe40004000000 */
[----:B------:R-:W-:-:S04]  /*b7b0*/  ISETP.GT.AND P0, PT, R0, RZ, !P1 ;  /* 0x000000ff0000720c */ /* 0x000fc80004f04270 */
[----:B------:R-:W-:-:S04]  /*b7c0*/  ISETP.LT.OR P0, PT, R2, 0x1, P0 ;  /* 0x000000010200780c */ /* 0x000fc80000701670 */
[----:B------:R-:W-:Y:S02]  /*b7d0*/  FSEL R22, R35, -INF , !P0 ;  /* 0xff80000023167808 */ /* 0x000fe40004000000 */
[----:B------:R-:W-:-:S13]  /*b7e0*/  ISETP.GE.AND P0, PT, R99, 0x2a, PT ;  /* 0x0000002a6300780c */ /* 0x000fda0003f06270 */
[----:B------:R-:W-:Y:S02]  /*b7f0*/  @P0 LOP3.LUT R212, R212, 0x20, RZ, 0xfc, !PT ;  /* 0x00000020d4d40812 */ /* 0x000fe400078efcff */
[----:B------:R-:W-:-:S04]  /*b800*/  ISETP.GT.AND P0, PT, R0, 0x29, !P0 ;  /* 0x000000290000780c */ /* 0x000fc80004704270 */
[----:B------:R-:W-:-:S04]  /*b810*/  ISETP.LT.OR P0, PT, R2, 0x2a, P0 ;  /* 0x0000002a0200780c */ /* 0x000fc80000701670 */
[----:B------:R-:W-:Y:S01]  /*b820*/  FSEL R26, R11, -INF , !P0 ;  /* 0xff8000000b1a7808 */ /* 0x000fe20004000000 */
[----:B------:R-:W-:Y:S06]  /*b830*/  BRA.DIV ~URZ, `(.L_x_1212) ;  /* 0x000103827f007947 */ /* 0x000fec000b800000 */
[----:B------:R1:W2:Y:S02]  /*b840*/  SHFL.IDX PT, R3, R4, 0x1, 0x1c1f ;  /* 0x003c1f0004037f89 */ /* 0x0002a400000e0000 */
.L_x_1325:
[----:B------:R-:W-:Y:S01]  /*b850*/  FMUL.FTZ R0, R46, c[0x0][0x320] ;  /* 0x0000c8002e007a20 */ /* 0x000fe20000410000 */
[----:B------:R-:W-:Y:S02]  /*b860*/  ISETP.LE.AND P0, PT, R36, c[0x0][0x32c], PT ;  /* 0x0000cb0024007a0c */ /* 0x000fe40003f03270 */
[----:B--2---:R-:W-:Y:S01]  /*b870*/  IADD3 R2, R18, R3, RZ ;  /* 0x0000000312027210 */ /* 0x004fe20007ffe0ff */
[----:B------:R2:W3:Y:S03]  /*b880*/  MUFU.TANH R17, R0 ;  /* 0x0000000000117308 */ /* 0x0004e60000002400 */
[----:B------:R-:W-:Y:S01]  /*b890*/  IMNMX R2, R20, R2, PT ;  /* 0x0000000214027217 */ /* 0x000fe20003800200 */
[----:B--2---:R-:W-:-:S04]  /*b8a0*/  FMUL.FTZ R0, R42, c[0x0][0x320] ;  /* 0x0000c8002a007a20 */ /* 0x004fc80000410000 */
[----:B------:R2:W4:Y:S02]  /*b8b0*/  MUFU.TANH R16, R0 ;  /* 0x0000000000107308 */ /* 0x0005240000002400 */
[----:B--2---:R-:W-:-:S06]  /*b8c0*/  FMUL.FTZ R0, R43, c[0x0][0x320] ;  /* 0x0000c8002b007a20 */ /* 0x004fcc0000410000 */
[----:B------:R2:W1:Y:S02]  /*b8d0*/  MUFU.TANH R23, R0 ;  /* 0x0000000000177308 */ /* 0x0004640000002400 */
        /* <DEDUP_REMOVED lines=27> */
.L_x_1215:
[----:B------:R-:W-:-:S04]  /*ba90*/  MOV R4, 0x1 ;  /* 0x0000000100047802 */ /* 0x000fc80000000f00 */
[----:B------:R-:W-:-:S13]  /*baa0*/  ISETP.NE.AND P0, PT, R4, c[0x0][0x32c], PT ;  /* 0x0000cb0004007a0c */ /* 0x000fda0003f05270 */
[----:B------:R-:W-:-:S05]  /*bab0*/  @P0 IMAD.HI.U32 R4, R3, c[0x0][0x330], RZ ;  /* 0x0000cc0003040a27 */ /* 0x000fca00078e00ff */
[----:B------:R-:W-:Y:S02]  /*bac0*/  @P0 SHF.R.U32.HI R3, RZ, c[0x0][0x334], R4 ;  /* 0x0000cd00ff030a19 */ /* 0x000fe40000011604 */
.L_x_1216:
[----:B------:R-:W-:Y:S05]  /*bad0*/  BSYNC B0 ;  /* 0x0000000000007941 */ /* 0x000fea0003800000 */
.L_x_1214:
[----:B------:R-:W-:-:S05]  /*bae0*/  IMAD R3, R3, c[0x0][0x32c], R21 ;  /* 0x0000cb0003037a24 */ /* 0x000fca00078e0215 */
[----:B------:R-:W-:Y:S02]  /*baf0*/  IADD3 R4, R3, c[0x0][0x32c], RZ ;  /* 0x0000cb0003047a10 */ /* 0x000fe40007ffe0ff */
[----:B------:R-:W-:Y:S02]  /*bb00*/  IMNMX R0, R0, R3, !PT ;  /* 0x0000000300007217 */ /* 0x000fe40007800200 */
[----:B------:R-:W-:Y:S02]  /*bb10*/  IMNMX R2, R2, R4, PT ;  /* 0x0000000402027217 */ /* 0x000fe40003800200 */
.L_x_1213:
[----:B-1-34-:R-:W-:Y:S02]  /*bb20*/  LOP3.LUT P0, RZ, R212, 0x8, RZ, 0xc0, !PT ;  /* 0x00000008d4ff7812 */ /* 0x01afe4000780c0ff */
[----:B------:R-:W-:Y:S02]  /*bb30*/  FMNMX.FTZ R136, R22, R24, !PT ;  /* 0x0000001816887209 */ /* 0x000fe40007810000 */
[----:B------:R-:W-:Y:S02]  /*bb40*/  ISETP.GT.AND P0, PT, R0, 0x1, !P0 ;  /* 0x000000010000780c */ /* 0x000fe40004704270 */
[----:B------:R-:W-:-:S02]  /*bb50*/  FMNMX.FTZ R136, R25, R136, !PT ;  /* 0x0000008819887209 */ /* 0x000fc40007810000 */
[----:B------:R-:W-:Y:S02]  /*bb60*/  ISETP.LT.OR P0, PT, R2, 0x2, P0 ;  /* 0x000000020200780c */ /* 0x000fe40000701670 */
[----:B------:R-:W-:Y:S02]  /*bb70*/  FMNMX.FTZ R136, R33, R136, !PT ;  /* 0x0000008821887209 */ /* 0x000fe40007810000 */
[----:B------:R-:W-:Y:S02]  /*bb80*/  FSEL R18, R52, -INF , !P0 ;  /* 0xff80000034127808 */ /* 0x000fe40004000000 */
[----:B------:R-:W-:Y:S02]  /*bb90*/  LOP3.LUT P0, RZ, R212, 0x4, RZ, 0xc0, !PT ;  /* 0x00000004d4ff7812 */ /* 0x000fe4000780c0ff */
[----:B------:R-:W-:Y:S02]  /*bba0*/  FMNMX.FTZ R136, R32, R136, !PT ;  /* 0x0000008820887209 */ /* 0x000fe40007810000 */
[----:B------:R-:W-:-:S02]  /*bbb0*/  ISETP.GT.AND P0, PT, R0, 0x8, !P0 ;  /* 0x000000080000780c */ /* 0x000fc40004704270 */
[----:B------:R-:W-:Y:S02]  /*bbc0*/  FMNMX.FTZ R136, R31, R136, !PT ;  /* 0x000000881f887209 */ /* 0x000fe40007810000 */
[----:B------:R-:W-:Y:S02]  /*bbd0*/  ISETP.LT.OR P0, PT, R2, 0x9, P0 ;  /* 0x000000090200780c */ /* 0x000fe40000701670 */
[----:B------:R-:W-:Y:S02]  /*bbe0*/  FMNMX.FTZ R136, R30, R136, !PT ;  /* 0x000000881e887209 */ /* 0x000fe40007810000 */
[----:B------:R-:W-:Y:S02]  /*bbf0*/  FSEL R19, R17, -INF , !P0 ;  /* 0xff80000011137808 */ /* 0x000fe40004000000 */
[----:B------:R-:W-:Y:S02]  /*bc00*/  LOP3.LUT P0, RZ, R212, 0x2, RZ, 0xc0, !PT ;  /* 0x00000002d4ff7812 */ /* 0x000fe4000780c0ff */
[----:B------:R-:W-:-:S02]  /*bc10*/  FMNMX.FTZ R136, R29, R136, !PT ;  /* 0x000000881d887209 */ /* 0x000fc40007810000 */
[----:B------:R-:W-:Y:S02]  /*bc20*/  ISETP.GT.AND P0, PT, R0, 0x9, !P0 ;  /* 0x000000090000780c */ /* 0x000fe40004704270 */
[----:B------:R-:W-:Y:S02]  /*bc30*/  FMNMX.FTZ R136, R28, R136, !PT ;  /* 0x000000881c887209 */ /* 0x000fe40007810000 */
[----:B------:R-:W-:Y:S02]  /*bc40*/  ISETP.LT.OR P0, PT, R2, 0xa, P0 ;  /* 0x0000000a0200780c */ /* 0x000fe40000701670 */
[----:B------:R-:W-:Y:S02]  /*bc50*/  FMNMX.FTZ R136, R27, R136, !PT ;  /* 0x000000881b887209 */ /* 0x000fe40007810000 */
[----:B------:R-:W-:Y:S02]  /*bc60*/  FSEL R17, R15, -INF , !P0 ;  /* 0xff8000000f117808 */ /* 0x000fe40004000000 */
[----:B------:R-:W-:-:S02]  /*bc70*/  LOP3.LUT P0, RZ, R212, 0x1, RZ, 0xc0, !PT ;  /* 0x00000001d4ff7812 */ /* 0x000fc4000780c0ff */
[----:B------:R-:W-:Y:S02]  /*bc80*/  FMNMX.FTZ R136, R34, R136, !PT ;  /* 0x0000008822887209 */ /* 0x000fe40007810000 */
[----:B------:R-:W-:Y:S02]  /*bc90*/  ISETP.GT.AND P0, PT, R0, 0x10, !P0 ;  /* 0x000000100000780c */ /* 0x000fe40004704270 */
[----:B------:R-:W-:Y:S02]  /*bca0*/  FMNMX.FTZ R136, R26, R136, !PT ;  /* 0x000000881a887209 */ /* 0x000fe40007810000 */
[----:B------:R-:W-:-:S04]  /*bcb0*/  ISETP.LT.OR P0, PT, R2, 0x11, P0 ;  /* 0x000000110200780c */ /* 0x000fc80000701670 */
[----:B------:R-:W-:Y:S02]  /*bcc0*/  FSEL R15, R12, -INF , !P0 ;  /* 0xff8000000c0f7808 */ /* 0x000fe40004000000 */
[----:B------:R-:W-:Y:S02]  /*bcd0*/  ISETP.GT.AND P0, PT, R0, 0x11, !P6 ;  /* 0x000000110000780c */ /* 0x000fe40007704270 */
[----:B------:R-:W-:Y:S02]  /*bce0*/  LOP3.LUT P6, RZ, R212, 0x20, RZ, 0xc0, !PT ;  /* 0x00000020d4ff7812 */ /* 0x000fe400078cc0ff */
[----:B------:R-:W-:-:S04]  /*bcf0*/  ISETP.LT.OR P0, PT, R2, 0x12, P0 ;  /* 0x000000120200780c */ /* 0x000fc80000701670 */
[----:B------:R-:W-:Y:S02]  /*bd00*/  FSEL R12, R7, -INF , !P0 ;  /* 0xff800000070c7808 */ /* 0x000fe40004000000 */
[----:B------:R-:W-:Y:S02]  /*bd10*/  ISETP.GT.AND P0, PT, R0, 0x18, !P5 ;  /* 0x000000180000780c */ /* 0x000fe40006f04270 */
[----:B------:R-:W-:Y:S02]  /*bd20*/  LOP3.LUT P5, RZ, R212, 0x10, RZ, 0xc0, !PT ;  /* 0x00000010d4ff7812 */ /* 0x000fe400078ac0ff */
[----:B------:R-:W-:-:S04]  /*bd30*/  ISETP.LT.OR P0, PT, R2, 0x19, P0 ;  /* 0x000000190200780c */ /* 0x000fc80000701670 */
[----:B------:R-:W-:Y:S02]  /*bd40*/  FSEL R14, R14, -INF , !P0 ;  /* 0xff8000000e0e7808 */ /* 0x000fe40004000000 */
[----:B------:R-:W-:-:S04]  /*bd50*/  ISETP.GT.AND P0, PT, R0, 0x19, !P4 ;  /* 0x000000190000780c */ /* 0x000fc80006704270 */
        /* <DEDUP_REMOVED lines=8> */
[----:B------:R-:W-:-:S04]  /*bde0*/  ISETP.GT.AND P0, PT, R0, RZ, !P1 ;  /* 0x000000ff0000720c */ /* 0x000fc80004f04270 */
[----:B------:R-:W-:-:S04]  /*bdf0*/  ISETP.LT.OR P0, PT, R2, 0x1, P0 ;  /* 0x000000010200780c */ /* 0x000fc80000701670 */
[----:B------:R-:W-:Y:S02]  /*be00*/  FSEL R8, R53, -INF , !P0 ;  /* 0xff80000035087808 */ /* 0x000fe40004000000 */
[----:B------:R-:W-:Y:S02]  /*be10*/  ISETP.GT.AND P0, PT, R0, 0x28, !P5 ;  /* 0x000000280000780c */ /* 0x000fe40006f04270 */
[----:B------:R-:W-:Y:S02]  /*be20*/  FMNMX.FTZ R7, R8, R18, !PT ;  /* 0x0000001208077209 */ /* 0x000fe40007810000 */
[----:B------:R-:W-:Y:S02]  /*be30*/  ISETP.LT.OR P0, PT, R2, 0x29, P0 ;  /* 0x000000290200780c */ /* 0x000fe40000701670 */
[----:B------:R-:W-:Y:S02]  /*be40*/  FMNMX.FTZ R7, R19, R7, !PT ;  /* 0x0000000713077209 */ /* 0x000fe40007810000 */
[----:B------:R-:W-:-:S02]  /*be50*/  FSEL R16, R16, -INF , !P0 ;  /* 0xff80000010107808 */ /* 0x000fc40004000000 */
[----:B------:R-:W-:Y:S02]  /*be60*/  FMNMX.FTZ R7, R17, R7, !PT ;  /* 0x0000000711077209 */ /* 0x000fe40007810000 */
[----:B------:R-:W-:Y:S02]  /*be70*/  ISETP.GT.AND P0, PT, R0, 0x29, !P6 ;  /* 0x000000290000780c */ /* 0x000fe40007704270 */
        /* <DEDUP_REMOVED lines=9> */
[----:B------:R-:W-:Y:S01]  /*bf10*/  FMNMX.FTZ R7, R11, R7, !PT ;  /* 0x000000070b077209 */ /* 0x000fe20007810000 */
[----:B------:R-:W-:Y:S05]  /*bf20*/  BRA.DIV ~URZ, `(.L_x_1217) ;  /* 0x0000fd127f007947 */ /* 0x000fea000b800000 */
[----:B------:R1:W2:Y:S02]  /*bf30*/  SHFL.BFLY PT, R0, R136, 0x2, 0x1f ;  /* 0x0c401f0088007f89 */ /* 0x0002a400000e0000 */
.L_x_1326:
[----:B-12---:R-:W-:Y:S01]  /*bf40*/  FMNMX.FTZ R136, R136, R0, !PT ;  /* 0x0000000088887209 */ /* 0x006fe20007810000 */
[----:B------:R-:W-:Y:S05]  /*bf50*/  BRA.DIV ~URZ, `(.L_x_1218) ;  /* 0x0000fd327f007947 */ /* 0x000fea000b800000 */
[----:B------:R-:W1:Y:S04]  /*bf60*/  SHFL.BFLY PT, R0, R7, 0x2, 0x1f ;  /* 0x0c401f0007007f89 */ /* 0x000e6800000e0000 */
[----:B------:R-:W2:Y:S01]  /*bf70*/  SHFL.BFLY PT, R2, R136, 0x1, 0x1f ;  /* 0x0c201f0088027f89 */ /* 0x000ea200000e0000 */
[----:B-1----:R-:W-:Y:S02]  /*bf80*/  FMNMX.FTZ R7, R7, R0, !PT ;  /* 0x0000000007077209 */ /* 0x002fe40007810000 */
[----:B--2---:R-:W-:-:S03]  /*bf90*/  FMNMX.FTZ R136, R136, R2, !PT ;  /* 0x0000000288887209 */ /* 0x004fc60007810000 */
[----:B------:R1:W2:Y:S04]  /*bfa0*/  SHFL.BFLY PT, R3, R7, 0x1, 0x1f ;  /* 0x0c201f0007037f89 */ /* 0x0002a800000e0000 */
.L_x_1327:
[C---:B------:R-:W-:Y:S01]  /*bfb0*/  FMUL.FTZ R0, R136.reuse, c[0x0][0x2d0] ;  /* 0x0000b40088007a20 */ /* 0x040fe20000410000 */
[----:B------:R-:W-:Y:S01]  /*bfc0*/  FSETP.NEU.FTZ.AND P0, PT, R136, -INF , PT ;  /* 0xff8000008800780b */ /* 0x000fe20003f1d000 */
[----:B------:R-:W-:Y:S01]  /*bfd0*/  WARPSYNC 0xffffffff ;  /* 0xffffffff00007948 */ /* 0x000fe20003800000 */
[----:B-12---:R-:W-:Y:S02]  /*bfe0*/  FMNMX.FTZ R7, R3, R7, !PT ;  /* 0x0000000703077209 */ /* 0x006fe40007810000 */
[----:B------:R-:W-:Y:S02]  /*bff0*/  FSEL R0, R0, RZ, P0 ;  /* 0x000000ff00007208 */ /* 0x000fe40000000000 */
[C---:B------:R-:W-:Y:S01]  /*c000*/  FSETP.NEU.FTZ.AND P0, PT, R7.reuse, -INF , PT ;  /* 0xff8000000700780b */ /* 0x040fe20003f1d000 */
[----:B------:R-:W-:Y:S01]  /*c010*/  FMUL.FTZ R3, R7, c[0x0][0x2d0] ;  /* 0x0000b40007037a20 */ /* 0x000fe20000410000 */
[----:B------:R-:W-:Y:S01]  /*c020*/  SHF.L.U32 R201, R10, 0x1, RZ ;  /* 0x000000010ac97819 */ /* 0x000fe200000006ff */
[----:B------:R-:W-:-:S04]  /*c030*/  FFMA.FTZ R2, R22, c[0x0][0x2d0], -R0 ;  /* 0x0000b40016027a23 */ /* 0x000fc80000010800 */
[----:B------:R1:W-:Y:S02]  /*c040*/  MUFU.EX2 R38, R2 ;  /* 0x0000000200267308 */ /* 0x0003e40000000800 */
[----:B-1----:R-:W-:-:S06]  /*c050*/  FFMA.FTZ R2, R24, c[0x0][0x2d0], -R0 ;  /* 0x0000b40018027a23 */ /* 0x002fcc0000010800 */
[----:B------:R1:W2:Y:S02]  /*c060*/  MUFU.EX2 R36, R2 ;  /* 0x0000000200247308 */ /* 0x0002a40000000800 */
[----:B-1----:R-:W-:-:S06]  /*c070*/  FFMA.FTZ R2, R25, c[0x0][0x2d0], -R0 ;  /* 0x0000b40019027a23 */ /* 0x002fcc0000010800 */
[----:B------:R1:W3:Y:S02]  /*c080*/  MUFU.EX2 R37, R2 ;  /* 0x0000000200257308 */ /* 0x0002e40000000800 */
[----:B-1----:R-:W-:-:S06]  /*c090*/  FFMA.FTZ R2, R33, c[0x0][0x2d0], -R0 ;  /* 0x0000b40021027a23 */ /* 0x002fcc0000010800 */
[----:B------:R1:W4:Y:S02]  /*c0a0*/  MUFU.EX2 R35, R2 ;  /* 0x0000000200237308 */ /* 0x0003240000000800 */
[----:B-1----:R-:W-:-:S06]  /*c0b0*/  FFMA.FTZ R2, R32, c[0x0][0x2d0], -R0 ;  /* 0x0000b40020027a23 */ /* 0x002fcc0000010800 */
[----:B------:R1:W5:Y:S02]  /*c0c0*/  MUFU.EX2 R33, R2 ;  /* 0x0000000200217308 */ /* 0x0003640000000800 */
[----:B-1----:R-:W-:-:S06]  /*c0d0*/  FFMA.FTZ R2, R31, c[0x0][0x2d0], -R0 ;  /* 0x0000b4001f027a23 */ /* 0x002fcc0000010800 */
        /* <DEDUP_REMOVED lines=8> */
[----:B------:R1:W-:Y:S02]  /*c160*/  MUFU.EX2 R132, R2 ;  /* 0x0000000200847308 */ /* 0x0003e40000000800 */
[----:B-1----:R-:W-:-:S06]  /*c170*/  FFMA.FTZ R2, R34, c[0x0][0x2d0], -R0 ;  /* 0x0000b40022027a23 */ /* 0x002fcc0000010800 */
[----:B------:R1:W-:Y:S02]  /*c180*/  MUFU.EX2 R28, R2 ;  /* 0x00000002001c7308 */ /* 0x0003e40000000800 */
[----:B-1----:R-:W-:Y:S01]  /*c190*/  FFMA.FTZ R2, R26, c[0x0][0x2d0], -R0 ;  /* 0x0000b4001a027a23 */ /* 0x002fe20000010800 */
[----:B------:R-:W-:Y:S01]  /*c1a0*/  FSEL R0, R3, RZ, P0 ;  /* 0x000000ff03007208 */ /* 0x000fe20000000000 */
[----:B--2---:R-:W-:-:S04]  /*c1b0*/  FADD.FTZ R3, R38, R36 ;  /* 0x0000002426037221 */ /* 0x004fc80000010000 */
[----:B------:R1:W-:Y:S01]  /*c1c0*/  MUFU.EX2 R134, R2 ;  /* 0x0000000200867308 */ /* 0x0003e20000000800 */
[----:B---3--:R-:W-:-:S04]  /*c1d0*/  FADD.FTZ R3, R37, R3 ;  /* 0x0000000325037221 */ /* 0x008fc80000010000 */
[----:B----4-:R-:W-:-:S04]  /*c1e0*/  FADD.FTZ R3, R35, R3 ;  /* 0x0000000323037221 */ /* 0x010fc80000010000 */
[----:B-----5:R-:W-:Y:S02]  /*c1f0*/  FADD.FTZ R3, R33, R3 ;  /* 0x0000000321037221 */ /* 0x020fe40000010000 */
[----:B-1----:R-:W-:-:S04]  /*c200*/  FFMA.FTZ R2, R8, c[0x0][0x2d0], -R0 ;  /* 0x0000b40008027a23 */ /* 0x002fc80000010800 */
[----:B------:R1:W-:Y:S02]  /*c210*/  MUFU.EX2 R27, R2 ;  /* 0x00000002001b7308 */ /* 0x0003e40000000800 */
[----:B-1----:R-:W-:Y:S01]  /*c220*/  FFMA.FTZ R2, R18, c[0x0][0x2d0], -R0 ;  /* 0x0000b40012027a23 */ /* 0x002fe20000010800 */
[----:B------:R-:W-:-:S05]  /*c230*/  F2FP.BF16.PACK_AB R18, R30, R32 ;  /* 0x000000201e12723e */ /* 0x000fca00000010ff */
[----:B------:R1:W2:Y:S02]  /*c240*/  MUFU.EX2 R26, R2 ;  /* 0x00000002001a7308 */ /* 0x0002a40000000800 */
[----:B-1----:R-:W-:Y:S02]  /*c250*/  FFMA.FTZ R2, R19, c[0x0][0x2d0], -R0 ;  /* 0x0000b40013027a23 */ /* 0x002fe40000010800 */
[----:B--2---:R-:W-:-:S04]  /*c260*/  FADD.FTZ R4, R27, R26 ;  /* 0x0000001a1b047221 */ /* 0x004fc80000010000 */
[----:B------:R1:W2:Y:S02]  /*c270*/  MUFU.EX2 R25, R2 ;  /* 0x0000000200197308 */ /* 0x0002a40000000800 */
[----:B-1----:R-:W-:Y:S02]  /*c280*/  FFMA.FTZ R2, R17, c[0x0][0x2d0], -R0 ;  /* 0x0000b40011027a23 */ /* 0x002fe40000010800 */
[----:B--2---:R-:W-:-:S04]  /*c290*/  FADD.FTZ R4, R25, R4 ;  /* 0x0000000419047221 */ /* 0x004fc80000010000 */
[----:B------:R1:W2:Y:S02]  /*c2a0*/  MUFU.EX2 R24, R2 ;  /* 0x0000000200187308 */ /* 0x0002a40000000800 */
[----:B-1----:R-:W-:Y:S01]  /*c2b0*/  FFMA.FTZ R2, R15, c[0x0][0x2d0], -R0 ;  /* 0x0000b4000f027a23 */ /* 0x002fe20000010800 */
[C---:B--2---:R-:W-:Y:S01]  /*c2c0*/  F2FP.BF16.PACK_AB R15, R24.reuse, R25 ;  /* 0x00000019180f723e */ /* 0x044fe200000010ff */
[----:B------:R-:W-:-:S04]  /*c2d0*/  FADD.FTZ R4, R24, R4 ;  /* 0x0000000418047221 */ /* 0x000fc80000010000 */
[----:B------:R1:W2:Y:S02]  /*c2e0*/  MUFU.EX2 R23, R2 ;  /* 0x0000000200177308 */ /* 0x0002a40000000800 */
[----:B-1----:R-:W-:Y:S01]  /*c2f0*/  FFMA.FTZ R2, R12, c[0x0][0x2d0], -R0 ;  /* 0x0000b4000c027a23 */ /* 0x002fe20000010800 */
[----:B------:R-:W-:Y:S01]  /*c300*/  F2FP.BF16.PACK_AB R12, R36, R38 ;  /* 0x00000026240c723e */ /* 0x000fe200000010ff */
[----:B--2---:R-:W-:-:S04]  /*c310*/  FADD.FTZ R4, R23, R4 ;  /* 0x0000000417047221 */ /* 0x004fc80000010000 */
[----:B------:R1:W2:Y:S02]  /*c320*/  MUFU.EX2 R17, R2 ;  /* 0x0000000200117308 */ /* 0x0002a40000000800 */
[----:B-1----:R-:W-:Y:S01]  /*c330*/  FFMA.FTZ R2, R14, c[0x0][0x2d0], -R0 ;  /* 0x0000b4000e027a23 */ /* 0x002fe20000010800 */
[----:B------:R-:W-:-:S05]  /*c340*/  F2FP.BF16.PACK_AB R14, R35, R37 ;  /* 0x00000025230e723e */ /* 0x000fca00000010ff */
[----:B------:R1:W3:Y:S02]  /*c350*/  MUFU.EX2 R22, R2 ;  /* 0x0000000200167308 */ /* 0x0002e40000000800 */
[----:B-1----:R-:W-:Y:S01]  /*c360*/  FFMA.FTZ R2, R13, c[0x0][0x2d0], -R0 ;  /* 0x0000b4000d027a23 */ /* 0x002fe20000010800 */
[----:B------:R-:W-:-:S05]  /*c370*/  F2FP.BF16.PACK_AB R13, R26, R27 ;  /* 0x0000001b1a0d723e */ /* 0x000fca00000010ff */
[----:B------:R1:W4:Y:S02]  /*c380*/  MUFU.EX2 R19, R2 ;  /* 0x0000000200137308 */ /* 0x0003240000000800 */
[----:B-1----:R-:W-:-:S06]  /*c390*/  FFMA.FTZ R2, R20, c[0x0][0x2d0], -R0 ;  /* 0x0000b40014027a23 */ /* 0x002fcc0000010800 */
[----:B------:R1:W5:Y:S02]  /*c3a0*/  MUFU.EX2 R8, R2 ;  /* 0x0000000200087308 */ /* 0x0003640000000800 */
[----:B-1----:R-:W-:-:S06]  /*c3b0*/  FFMA.FTZ R2, R21, c[0x0][0x2d0], -R0 ;  /* 0x0000b40015027a23 */ /* 0x002fcc0000010800 */
[----:B------:R1:W1:Y:S02]  /*c3c0*/  MUFU.EX2 R133, R2 ;  /* 0x0000000200857308 */ /* 0x0002640000000800 */
[C---:B-1----:R-:W-:Y:S02]  /*c3d0*/  FADD.FTZ R2, R31.reuse, R3 ;  /* 0x000000031f027221 */ /* 0x042fe40000010000 */
[----:B------:R-:W-:Y:S01]  /*c3e0*/  FFMA.FTZ R3, R16, c[0x0][0x2d0], -R0 ;  /* 0x0000b40010037a23 */ /* 0x000fe20000010800 */
[----:B------:R-:W-:Y:S01]  /*c3f0*/  F2FP.BF16.PACK_AB R16, R31, R33 ;  /* 0x000000211f10723e */ /* 0x000fe200000010ff */
[----:B------:R-:W-:Y:S02]  /*c400*/  FADD.FTZ R2, R32, R2 ;  /* 0x0000000220027221 */ /* 0x000fe40000010000 */
[----:B------:R2:W1:Y:S02]  /*c410*/  MUFU.EX2 R135, R3 ;  /* 0x0000000300877308 */ /* 0x0004640000000800 */
[----:B------:R-:W-:-:S02]  /*c420*/  FADD.FTZ R2, R30, R2 ;  /* 0x000000021e027221 */ /* 0x000fc40000010000 */
[C---:B--2---:R-:W-:Y:S01]  /*c430*/  FADD.FTZ R3, R17.reuse, R4 ;  /* 0x0000000411037221 */ /* 0x044fe20000010000 */
[----:B------:R-:W-:Y:S01]  /*c440*/  F2FP.BF16.PACK_AB R17, R17, R23 ;  /* 0x000000171111723e */ /* 0x000fe200000010ff */
[----:B------:R-:W-:Y:S02]  /*c450*/  FFMA.FTZ R4, R11, c[0x0][0x2d0], -R0 ;  /* 0x0000b4000b047a23 */ /* 0x000fe40000010800 */
[----:B---3--:R-:W-:Y:S02]  /*c460*/  FADD.FTZ R3, R22, R3 ;  /* 0x0000000316037221 */ /* 0x008fe40000010000 */
[----:B------:R-:W-:Y:S02]  /*c470*/  FADD.FTZ R0, R29, R2 ;  /* 0x000000021d007221 */ /* 0x000fe40000010000 */
[----:B------:R-:W2:Y:S01]  /*c480*/  MUFU.EX2 R4, R4 ;  /* 0x0000000400047308 */ /* 0x000ea20000000800 */
[C---:B----4-:R-:W-:Y:S01]  /*c490*/  FADD.FTZ R3, R19.reuse, R3 ;  /* 0x0000000313037221 */ /* 0x050fe20000010000 */
[----:B------:R-:W-:Y:S01]  /*c4a0*/  F2FP.BF16.PACK_AB R19, R19, R22 ;  /* 0x000000161313723e */ /* 0x000fe200000010ff */
[C---:B------:R-:W-:Y:S01]  /*c4b0*/  FADD.FTZ R0, R132.reuse, R0 ;  /* 0x0000000084007221 */ /* 0x040fe20000010000 */
[----:B------:R-:W-:Y:S01]  /*c4c0*/  F2FP.BF16.PACK_AB R132, R132, R29 ;  /* 0x0000001d8484723e */ /* 0x000fe200000010ff */
[----:B-----5:R-:W-:-:S02]  /*c4d0*/  FADD.FTZ R3, R8, R3 ;  /* 0x0000000308037221 */ /* 0x020fc40000010000 */
[----:B------:R-:W-:Y:S02]  /*c4e0*/  FADD.FTZ R0, R28, R0 ;  /* 0x000000001c007221 */ /* 0x000fe40000010000 */
[C---:B------:R-:W-:Y:S01]  /*c4f0*/  FADD.FTZ R3, R133.reuse, R3 ;  /* 0x0000000385037221 */ /* 0x040fe20000010000 */
[----:B------:R-:W-:Y:S01]  /*c500*/  F2FP.BF16.PACK_AB R133, R133, R8 ;  /* 0x000000088585723e */ /* 0x000fe200000010ff */
[C---:B------:R-:W-:Y:S01]  /*c510*/  FADD.FTZ R231, R134.reuse, R0 ;  /* 0x0000000086e77221 */ /* 0x040fe20000010000 */
[----:B------:R-:W-:Y:S01]  /*c520*/  F2FP.BF16.PACK_AB R134, R134, R28 ;  /* 0x0000001c8686723e */ /* 0x000fe200000010ff */
[----:B-1----:R-:W-:Y:S01]  /*c530*/  FADD.FTZ R3, R135, R3 ;  /* 0x0000000387037221 */ /* 0x002fe20000010000 */
[----:B--2---:R-:W-:-:S03]  /*c540*/  F2FP.BF16.PACK_AB R135, R4, R135 ;  /* 0x000000870487723e */ /* 0x004fc600000010ff */
[----:B------:R-:W-:Y:S02]  /*c550*/  FADD.FTZ R230, R4, R3 ;  /* 0x0000000304e67221 */ /* 0x000fe40000010000 */
[----:B------:R-:W2:Y:S04]  /*c560*/  LDL R3, [R1+0x4] ;  /* 0x0000040001037983 */ /* 0x000ea80000100800 */
[----:B------:R-:W3:Y:S04]  /*c570*/  LDL R137, [R1+0x64] ;  /* 0x0000640001897983 */ /* 0x000ee80000100800 */
[----:B------:R-:W3:Y:S04]  /*c580*/  LDL R4, [R1+0x58] ;  /* 0x0000580001047983 */ /* 0x000ee80000100800 */
[----:B------:R-:W1:Y:S04]  /*c590*/  LDSM.16.MT88.4 R28, [R201+0x5880] ;  /* 0x00588000c91c783b */ /* 0x000e680000004200 */
[----:B------:R-:W4:Y:S04]  /*c5a0*/  LDSM.16.MT88.4 R24, [R201+0x4080] ;  /* 0x00408000c918783b */ /* 0x000f280000004200 */
[----:B------:R-:W5:Y:S04]  /*c5b0*/  LDSM.16.MT88.4 R60, [R201+0x6080] ;  /* 0x00608000c93c783b */ /* 0x000f680000004200 */
[----:B------:R-:W4:Y:S01]  /*c5c0*/  LDSM.16.MT88.4 R32, [R201+0x4880] ;  /* 0x00488000c920783b */ /* 0x000f220000004200 */
[----:B------:R-:W-:-:S03]  /*c5d0*/  IMAD R202, R9, 0x2, R201 ;  /* 0x0000000209ca7824 */ /* 0x000fc600078e02c9 */
[----:B------:R-:W4:Y:S04]  /*c5e0*/  LDSM.16.MT88.4 R56, [R201+0x8880] ;  /* 0x00888000c938783b */ /* 0x000f280000004200 */
[----:B------:R-:W-:Y:S01]  /*c5f0*/  LDSM.16.MT88.4 R40, [R201+0x7080] ;  /* 0x00708000c928783b */ /* 0x000fe20000004200 */
[----:B------:R-:W-:-:S03]  /*c600*/  IMAD R204, R6, 0x2, R201 ;  /* 0x0000000206cc7824 */ /* 0x000fc600078e02c9 */
[----:B------:R-:W-:Y:S04]  /*c610*/  LDSM.16.MT88.4 R64, [R202+0x4880] ;  /* 0x00488000ca40783b */ /* 0x000fe80000004200 */
[----:B------:R-:W-:Y:S04]  /*c620*/  LDSM.16.MT88.4 R8, [R204+0x5880] ;  /* 0x00588000cc08783b */ /* 0x000fe80000004200 */
[----:B------:R-:W-:Y:S04]  /*c630*/  LDSM.16.MT88.4 R92, [R204+0x7080] ;  /* 0x00708000cc5c783b */ /* 0x000fe80000004200 */
[----:B------:R-:W-:Y:S01]  /*c640*/  LDSM.16.MT88.4 R96, [R201+0x7880] ;  /* 0x00788000c960783b */ /* 0x000fe20000004200 */
[C---:B-1----:R-:W-:Y:S03]  /*c650*/  HMMA.16816.F32.BF16 R52, R12.reuse, R28, RZ ;  /* 0x0000001c0c34723c */ /* 0x042fe600000418ff */
[----:B------:R-:W-:Y:S04]  /*c660*/  LDSM.16.MT88.4 R72, [R202+0x7080] ;  /* 0x00708000ca48783b */ /* 0x000fe80000004200 */
[----:B------:R-:W-:Y:S01]  /*c670*/  LDSM.16.MT88.4 R108, [R204+0x7880] ;  /* 0x00788000cc6c783b */ /* 0x000fe20000004200 */
[C---:B------:R-:W-:Y:S03]  /*c680*/  HMMA.16816.F32.BF16 R44, R12.reuse, R30, RZ ;  /* 0x0000001e0c2c723c */ /* 0x040fe600000418ff */
[----:B------:R-:W1:Y:S04]  /*c690*/  LDSM.16.MT88.4 R28, [R202+0x4080] ;  /* 0x00408000ca1c783b */ /* 0x000e680000004200 */
[----:B------:R-:W-:Y:S01]  /*c6a0*/  LDSM.16.MT88.4 R144, [R201+0x5080] ;  /* 0x00508000c990783b */ /* 0x000fe20000004200 */
[----:B----4-:R-:W-:Y:S08]  /*c6b0*/  HMMA.16816.F32.BF16 R20, R12, R24, RZ ;  /* 0x000000180c14723c */ /* 0x010ff000000418ff */
[C---:B-----5:R-:W-:Y:S01]  /*c6c0*/  HMMA.16816.F32.BF16 R120, R16.reuse, R60, R52 ;  /* 0x0000003c1078723c */ /* 0x060fe20000041834 */
[----:B------:R-:W-:Y:S07]  /*c6d0*/  LDSM.16.MT88.4 R52, [R204+0x4880] ;  /* 0x00488000cc34783b */ /* 0x000fee0000004200 */
[----:B------:R-:W-:Y:S01]  /*c6e0*/  HMMA.16816.F32.BF16 R116, R16, R62, R44 ;  /* 0x0000003e1074723c */ /* 0x000fe2000004182c */
[----:B------:R-:W4:Y:S04]  /*c6f0*/  LDSM.16.MT88.4 R60, [R201+0x9080] ;  /* 0x00908000c93c783b */ /* 0x000f280000004200 */
[----:B------:R-:W-:Y:S03]  /*c700*/  LDSM.16.MT88.4 R44, [R204+0x6080] ;  /* 0x00608000cc2c783b */ /* 0x000fe60000004200 */
[----:B------:R-:W-:Y:S01]  /*c710*/  HMMA.16816.F32.BF16 R48, R12, R26, RZ ;  /* 0x0000001a0c30723c */ /* 0x000fe200000418ff */
[----:B------:R-:W5:Y:S07]  /*c720*/  LDSM.16.MT88.4 R24, [R204+0x4080] ;  /* 0x00408000cc18783b */ /* 0x000f6e0000004200 */
[----:B------:R-:W-:Y:S01]  /*c730*/  HMMA.16816.F32.BF16 R140, R16, R32, R20 ;  /* 0x00000020108c723c */ /* 0x000fe20000041814 */
[----:B------:R-:W4:Y:S07]  /*c740*/  LDSM.16.MT88.4 R20, [R202+0x5880] ;  /* 0x00588000ca14783b */ /* 0x000f2e0000004200 */
[C---:B------:R-:W-:Y:S08]  /*c750*/  HMMA.16816.F32.BF16 R104, R12.reuse, R56, RZ ;  /* 0x000000380c68723c */ /* 0x040ff000000418ff */
[C---:B------:R-:W-:Y:S08]  /*c760*/  HMMA.16816.F32.BF16 R88, R12.reuse, R58, RZ ;  /* 0x0000003a0c58723c */ /* 0x040ff000000418ff */
[----:B-1----:R-:W-:Y:S08]  /*c770*/  HMMA.16816.F32.BF16 R80, R12, R30, RZ ;  /* 0x0000001e0c50723c */ /* 0x002ff000000418ff */
[----:B------:R-:W-:Y:S01]  /*c780*/  HMMA.16816.F32.BF16 R124, R16, R34, R48 ;  /* 0x00000022107c723c */ /* 0x000fe20000041830 */
[----:B------:R-:W1:Y:S07]  /*c790*/  LDSM.16.MT88.4 R48, [R202+0x6080] ;  /* 0x00608000ca30783b */ /* 0x000e6e0000004200 */
[C---:B------:R-:W-:Y:S08]  /*c7a0*/  HMMA.16816.F32.BF16 R36, R12.reuse, R40, RZ ;  /* 0x000000280c24723c */ /* 0x040ff000000418ff */
[C---:B------:R-:W-:Y:S08]  /*c7b0*/  HMMA.16816.F32.BF16 R84, R12.reuse, R28, RZ ;  /* 0x0000001c0c54723c */ /* 0x040ff000000418ff */
[C---:B------:R-:W-:Y:S08]  /*c7c0*/  HMMA.16816.F32.BF16 R32, R12.reuse, R8, RZ ;  /* 0x000000080c20723c */ /* 0x040ff000000418ff */
[C---:B------:R-:W-:Y:S08]  /*c7d0*/  HMMA.16816.F32.BF16 R28, R12.reuse, R10, RZ ;  /* 0x0000000a0c1c723c */ /* 0x040ff000000418ff */
[C---:B------:R-:W-:Y:S01]  /*c7e0*/  HMMA.16816.F32.BF16 R100, R12.reuse, R42, RZ ;  /* 0x0000002a0c64723c */ /* 0x040fe200000418ff */
[----:B------:R-:W1:Y:S07]  /*c7f0*/  LDSM.16.MT88.4 R40, [R202+0x7880] ;  /* 0x00788000ca28783b */ /* 0x000e6e0000004200 */
[----:B------:R-:W-:Y:S08]  /*c800*/  HMMA.16816.F32.BF16 R8, R12, R92, RZ ;  /* 0x0000005c0c08723c */ /* 0x000ff000000418ff */
[C---:B----4-:R-:W-:Y:S08]  /*c810*/  HMMA.16816.F32.BF16 R104, R16.reuse, R60, R104 ;  /* 0x0000003c1068723c */ /* 0x050ff00000041868 */
[C---:B------:R-:W-:Y:S08]  /*c820*/  HMMA.16816.F32.BF16 R128, R16.reuse, R62, R88 ;  /* 0x0000003e1080723c */ /* 0x040ff00000041858 */
[----:B------:R-:W-:Y:S08]  /*c830*/  HMMA.16816.F32.BF16 R60, R16, R66, R80 ;  /* 0x00000042103c723c */ /* 0x000ff00000041850 */
[C---:B-----5:R-:W-:Y:S08]  /*c840*/  HMMA.16816.F32.BF16 R76, R12.reuse, R24, RZ ;  /* 0x000000180c4c723c */ /* 0x060ff000000418ff */
[C---:B------:R-:W-:Y:S08]  /*c850*/  HMMA.16816.F32.BF16 R68, R12.reuse, R26, RZ ;  /* 0x0000001a0c44723c */ /* 0x040ff000000418ff */
[----:B------:R-:W-:Y:S08]  /*c860*/  HMMA.16816.F32.BF16 R56, R12, R20, RZ ;  /* 0x000000140c38723c */ /* 0x000ff000000418ff */
[----:B------:R-:W-:Y:S08]  /*c870*/  HMMA.16816.F32.BF16 R112, R16, R96, R36 ;  /* 0x000000601070723c */ /* 0x000ff00000041824 */
[C---:B------:R-:W-:Y:S08]  /*c880*/  HMMA.16816.F32.BF16 R36, R12.reuse, R22, RZ ;  /* 0x000000160c24723c */ /* 0x040ff000000418ff */
[C---:B------:R-:W-:Y:S08]  /*c890*/  HMMA.16816.F32.BF16 R24, R12.reuse, R72, RZ ;  /* 0x000000480c18723c */ /* 0x040ff000000418ff */
[----:B------:R-:W-:Y:S01]  /*c8a0*/  HMMA.16816.F32.BF16 R20, R12, R74, RZ ;  /* 0x0000004a0c14723c */ /* 0x000fe200000418ff */
[----:B------:R-:W4:Y:S07]  /*c8b0*/  LDSM.16.MT88.4 R72, [R202+0x8880] ;  /* 0x00888000ca48783b */ /* 0x000f2e0000004200 */
[C---:B------:R-:W-:Y:S01]  /*c8c0*/  HMMA.16816.F32.BF16 R100, R16.reuse, R98, R100 ;  /* 0x000000621064723c */ /* 0x040fe20000041864 */
[----:B------:R-:W5:Y:S07]  /*c8d0*/  LDSM.16.MT88.4 R96, [R204+0x8880] ;  /* 0x00888000cc60783b */ /* 0x000f6e0000004200 */
[C---:B------:R-:W-:Y:S01]  /*c8e0*/  HMMA.16816.F32.BF16 R148, R16.reuse, R64, R84 ;  /* 0x000000401094723c */ /* 0x040fe20000041854 */
[----:B------:R-:W-:Y:S01]  /*c8f0*/  IMAD R203, R6, 0x2, R202 ;  /* 0x0000000206cb7824 */ /* 0x000fe200078e02ca */
[----:B------:R-:W-:Y:S06]  /*c900*/  LDSM.16.MT88.4 R64, [R201+0x6880] ;  /* 0x00688000c940783b */ /* 0x000fec0000004200 */
[----:B------:R-:W-:Y:S01]  /*c910*/  HMMA.16816.F32.BF16 R88, R16, R108, R8 ;  /* 0x0000006c1058723c */ /* 0x000fe20000041808 */
[----:B------:R-:W-:Y:S01]  /*c920*/  IMAD.MOV.U32 R87, RZ, RZ, R60 ;  /* 0x000000ffff577224 */ /* 0x000fe200078e003c */
[----:B------:R-:W-:Y:S01]  /*c930*/  MOV R85, R62 ;  /* 0x0000003e00557202 */ /* 0x000fe20000000f00 */
[----:B------:R-:W-:-:S05]  /*c940*/  IMAD.MOV.U32 R86, RZ, RZ, R61 ;  /* 0x000000ffff567224 */ /* 0x000fca00078e003d */
[C---:B------:R-:W-:Y:S01]  /*c950*/  HMMA.16816.F32.BF16 R216, R16.reuse, R44, R32 ;  /* 0x0000002c10d8723c */ /* 0x040fe20000041820 */
[----:B------:R-:W-:Y:S01]  /*c960*/  IMAD.MOV.U32 R84, RZ, RZ, R63 ;  /* 0x000000ffff547224 */ /* 0x000fe200078e003f */
[----:B------:R-:W-:Y:S06]  /*c970*/  LDSM.16.MT88.4 R32, [R203+0x4080] ;  /* 0x00408000cb20783b */ /* 0x000fec0000004200 */
[----:B------:R-:W-:Y:S01]  /*c980*/  HMMA.16816.F32.BF16 R196, R16, R46, R28 ;  /* 0x0000002e10c4723c */ /* 0x000fe2000004181c */
[----:B------:R-:W-:Y:S04]  /*c990*/  LDSM.16.MT88.4 R44, [R204+0x9080] ;  /* 0x00908000cc2c783b */ /* 0x000fe80000004200 */
[----:B------:R-:W-:Y:S03]  /*c9a0*/  LDSM.16.MT88.4 R28, [R203+0x5880] ;  /* 0x00588000cb1c783b */ /* 0x000fe60000004200 */
[----:B------:R-:W-:Y:S01]  /*c9b0*/  HMMA.16816.F32.BF16 R8, R12, R94, RZ ;  /* 0x0000005e0c08723c */ /* 0x000fe200000418ff */
[----:B------:R-:W-:Y:S01]  /*c9c0*/  MOV R93, R128 ;  /* 0x00000080005d7202 */ /* 0x000fe20000000f00 */
[----:B------:R-:W-:Y:S01]  /*c9d0*/  IMAD.MOV.U32 R92, RZ, RZ, R129 ;  /* 0x000000ffff5c7224 */ /* 0x000fe200078e0081 */
[----:B------:R-:W-:Y:S01]  /*c9e0*/  MOV R0, R131 ;  /* 0x0000008300007202 */ /* 0x000fe20000000f00 */
[----:B------:R-:W-:Y:S01]  /*c9f0*/  IMAD.MOV.U32 R2, RZ, RZ, R130 ;  /* 0x000000ffff027224 */ /* 0x000fe200078e0082 */
[----:B------:R-:W-:Y:S03]  /*ca00*/  LDSM.16.MT88.4 R80, [R203+0x9080] ;  /* 0x00908000cb50783b */ /* 0x000fe60000004200 */
[C---:B------:R-:W-:Y:S01]  /*ca10*/  HMMA.16816.F32.BF16 R156, R16.reuse, R52, R76 ;  /* 0x00000034109c723c */ /* 0x040fe2000004184c */
[----:B------:R-:W-:Y:S07]  /*ca20*/  LDSM.16.MT88.4 R76, [R201+0x8080] ;  /* 0x00808000c94c783b */ /* 0x000fee0000004200 */
[C---:B------:R-:W-:Y:S01]  /*ca30*/  HMMA.16816.F32.BF16 R60, R16.reuse, R54, R68 ;  /* 0x00000036103c723c */ /* 0x040fe20000041844 */
[----:B------:R-:W-:Y:S07]  /*ca40*/  LDSM.16.MT88.4 R68, [R203+0x4880] ;  /* 0x00488000cb44783b */ /* 0x000fee0000004200 */
[C---:B-1----:R-:W-:Y:S01]  /*ca50*/  HMMA.16816.F32.BF16 R52, R16.reuse, R48, R56 ;  /* 0x000000301034723c */ /* 0x042fe20000041838 */
[----:B------:R-:W-:Y:S07]  /*ca60*/  LDSM.16.MT88.4 R56, [R203+0x7880] ;  /* 0x00788000cb38783b */ /* 0x000fee0000004200 */
[C---:B------:R-:W-:Y:S01]  /*ca70*/  HMMA.16816.F32.BF16 R36, R16.reuse, R50, R36 ;  /* 0x000000321024723c */ /* 0x040fe20000041824 */
[----:B------:R-:W1:Y:S07]  /*ca80*/  LDSM.16.MT88.4 R48, [R202+0x9080] ;  /* 0x00908000ca30783b */ /* 0x000e6e0000004200 */
[C---:B------:R-:W-:Y:S01]  /*ca90*/  HMMA.16816.F32.BF16 R184, R16.reuse, R110, R8 ;  /* 0x0000006e10b8723c */ /* 0x040fe20000041808 */
[----:B------:R-:W1:Y:S07]  /*caa0*/  LDSM.16.MT88.4 R8, [R203+0x7080] ;  /* 0x00708000cb08783b */ /* 0x000e6e0000004200 */
[----:B------:R-:W-:Y:S01]  /*cab0*/  HMMA.16816.F32.BF16 R192, R16, R40, R24 ;  /* 0x0000002810c0723c */ /* 0x000fe20000041818 */
[----:B------:R-:W-:Y:S01]  /*cac0*/  MOV R153, R52 ;  /* 0x0000003400997202 */ /* 0x000fe20000000f00 */
[----:B------:R-:W-:Y:S01]  /*cad0*/  IMAD.MOV.U32 R152, RZ, RZ, R53 ;  /* 0x000000ffff987224 */ /* 0x000fe200078e0035 */
[----:B------:R-:W-:Y:S01]  /*cae0*/  MOV R138, R55 ;  /* 0x00000037008a7202 */ /* 0x000fe20000000f00 */
[----:B------:R-:W-:-:S04]  /*caf0*/  IMAD.MOV.U32 R139, RZ, RZ, R54 ;  /* 0x000000ffff8b7224 */ /* 0x000fc800078e0036 */
[----:B------:R-:W-:Y:S01]  /*cb00*/  HMMA.16816.F32.BF16 R188, R16, R42, R20 ;  /* 0x0000002a10bc723c */ /* 0x000fe20000041814 */
[----:B------:R-:W2:Y:S01]  /*cb10*/  LDSM.16.MT88.4 R52, [R203+0x8880] ;  /* 0x00888000cb34783b */ /* 0x000ea20000004200 */
[----:B------:R-:W-:Y:S01]  /*cb20*/  IMAD.MOV.U32 R161, RZ, RZ, R36 ;  /* 0x000000ffffa17224 */ /* 0x000fe200078e0024 */
[----:B------:R-:W-:Y:S01]  /*cb30*/  MOV R160, R37 ;  /* 0x0000002500a07202 */ /* 0x000fe20000000f00 */
[----:B------:R-:W-:Y:S01]  /*cb40*/  IMAD.MOV.U32 R155, RZ, RZ, R38 ;  /* 0x000000ffff9b7224 */ /* 0x000fe200078e0026 */
[----:B------:R-:W-:Y:S01]  /*cb50*/  MOV R154, R39 ;  /* 0x00000027009a7202 */ /* 0x000fe20000000f00 */
[----:B------:R-:W-:Y:S01]  /*cb60*/  IMAD.MOV.U32 R131, RZ, RZ, R60 ;  /* 0x000000ffff837224 */ /* 0x000fe200078e003c */
[----:B------:R-:W-:Y:S01]  /*cb70*/  MOV R130, R61 ;  /* 0x0000003d00827202 */ /* 0x000fe20000000f00 */
[C---:B----4-:R-:W-:Y:S01]  /*cb80*/  HMMA.16816.F32.BF16 R40, R12.reuse, R72, RZ ;  /* 0x000000480c28723c */ /* 0x050fe200000418ff */
[----:B------:R-:W-:Y:S01]  /*cb90*/  IMAD.MOV.U32 R129, RZ, RZ, R62 ;  /* 0x000000ffff817224 */ /* 0x000fe200078e003e */
[----:B------:R-:W-:Y:S06]  /*cba0*/  LDSM.16.MT88.4 R108, [R201+0x9880] ;  /* 0x00988000c96c783b */ /* 0x000fec0000004200 */
[C---:B------:R-:W-:Y:S08]  /*cbb0*/  HMMA.16816.F32.BF16 R36, R12.reuse, R74, RZ ;  /* 0x0000004a0c24723c */ /* 0x040ff000000418ff */
[----:B-----5:R-:W-:Y:S01]  /*cbc0*/  HMMA.16816.F32.BF16 R24, R12, R96, RZ ;  /* 0x000000600c18723c */ /* 0x020fe200000418ff */
[----:B------:R-:W-:-:S02]  /*cbd0*/  IMAD.MOV.U32 R128, RZ, RZ, R63 ;  /* 0x000000ffff807224 */ /* 0x000fc400078e003f */
[----:B------:R-:W4:Y:S05]  /*cbe0*/  LDSM.16.MT88.4 R60, [R203+0x6080] ;  /* 0x00608000cb3c783b */ /* 0x000f2a0000004200 */
[----:B------:R-:W-:Y:S08]  /*cbf0*/  HMMA.16816.F32.BF16 R20, R12, R98, RZ ;  /* 0x000000620c14723c */ /* 0x000ff000000418ff */
[C---:B-1----:R-:W-:Y:S08]  /*cc00*/  HMMA.16816.F32.BF16 R180, R16.reuse, R48, R40 ;  /* 0x0000003010b4723c */ /* 0x042ff00000041828 */
[C---:B------:R-:W-:Y:S08]  /*cc10*/  HMMA.16816.F32.BF16 R176, R16.reuse, R50, R36 ;  /* 0x0000003210b0723c */ /* 0x040ff00000041824 */
[----:B------:R-:W-:Y:S08]  /*cc20*/  HMMA.16816.F32.BF16 R172, R16, R44, R24 ;  /* 0x0000002c10ac723c */ /* 0x000ff00000041818 */
[C---:B------:R-:W-:Y:S08]  /*cc30*/  HMMA.16816.F32.BF16 R48, R12.reuse, R32, RZ ;  /* 0x000000200c30723c */ /* 0x040ff000000418ff */
[----:B------:R-:W-:Y:S08]  /*cc40*/  HMMA.16816.F32.BF16 R36, R12, R34, RZ ;  /* 0x000000220c24723c */ /* 0x000ff000000418ff */
[----:B------:R-:W-:Y:S08]  /*cc50*/  HMMA.16816.F32.BF16 R168, R16, R46, R20 ;  /* 0x0000002e10a8723c */ /* 0x000ff00000041814 */
[C---:B------:R-:W-:Y:S08]  /*cc60*/  HMMA.16816.F32.BF16 R32, R12.reuse, R28, RZ ;  /* 0x0000001c0c20723c */ /* 0x040ff000000418ff */
[C---:B------:R-:W-:Y:S08]  /*cc70*/  HMMA.16816.F32.BF16 R24, R12.reuse, R8, RZ ;  /* 0x000000080c18723c */ /* 0x040ff000000418ff */
[C---:B------:R-:W-:Y:S08]  /*cc80*/  HMMA.16816.F32.BF16 R28, R12.reuse, R30, RZ ;  /* 0x0000001e0c1c723c */ /* 0x040ff000000418ff */
[C---:B------:R-:W-:Y:S08]  /*cc90*/  HMMA.16816.F32.BF16 R20, R12.reuse, R10, RZ ;  /* 0x0000000a0c14723c */ /* 0x040ff000000418ff */
[C---:B--2---:R-:W-:Y:S08]  /*cca0*/  HMMA.16816.F32.BF16 R8, R12.reuse, R52, RZ ;  /* 0x000000340c08723c */ /* 0x044ff000000418ff */
[----:B------:R-:W-:Y:S01]  /*ccb0*/  HMMA.16816.F32.BF16 R12, R12, R54, RZ ;  /* 0x000000360c0c723c */ /* 0x000fe200000418ff */
[----:B------:R-:W-:Y:S07]  /*ccc0*/  LDSM.16.MT88.4 R52, [R202+0x6880] ;  /* 0x00688000ca34783b */ /* 0x000fee0000004200 */
[C---:B------:R-:W-:Y:S07]  /*ccd0*/  HMMA.16816.F32.BF16 R40, R132.reuse, R64, R120 ;  /* 0x000000408428723c */ /* 0x040fee0000041878 */
[----:B------:R-:W-:Y:S01]  /*cce0*/  MOV R120, R161 ;  /* 0x000000a100787202 */ /* 0x000fe20000000f00 */
[C---:B------:R-:W-:Y:S01]  /*ccf0*/  HMMA.16816.F32.BF16 R72, R132.reuse, R76, R112 ;  /* 0x0000004c8448723c */ /* 0x040fe20000041870 */
[----:B------:R-:W-:Y:S01]  /*cd00*/  IMAD.MOV.U32 R121, RZ, RZ, R160 ;  /* 0x000000ffff797224 */ /* 0x000fe200078e00a0 */
[----:B------:R-:W-:Y:S01]  /*cd10*/  MOV R122, R155 ;  /* 0x0000009b007a7202 */ /* 0x000fe20000000f00 */
[----:B------:R-:W-:Y:S01]  /*cd20*/  IMAD.MOV.U32 R123, RZ, RZ, R154 ;  /* 0x000000ffff7b7224 */ /* 0x000fe200078e009a */
[----:B------:R-:W-:Y:S03]  /*cd30*/  LDSM.16.MT88.4 R160, [R204+0x5080] ;  /* 0x00508000cca0783b */ /* 0x000fe60000004200 */
[----:B------:R-:W-:Y:S01]  /*cd40*/  MOV R112, R153 ;  /* 0x0000009900707202 */ /* 0x000fe20000000f00 */
[----:B------:R-:W-:Y:S01]  /*cd50*/  IMAD.MOV.U32 R113, RZ, RZ, R152 ;  /* 0x000000ffff717224 */ /* 0x000fe200078e0098 */
[----:B------:R-:W-:Y:S01]  /*cd60*/  HMMA.16816.F32.BF16 R44, R132, R66, R116 ;  /* 0x00000042842c723c */ /* 0x000fe20000041874 */
[----:B------:R-:W1:Y:S04]  /*cd70*/  LDSM.16.MT88.4 R152, [R202+0x5080] ;  /* 0x00508000ca98783b */ /* 0x000e680000004200 */
[----:B------:R-:W-:Y:S03]  /*cd80*/  LDSM.16.MT88.4 R116, [R202+0x9880] ;  /* 0x00988000ca74783b */ /* 0x000fe60000004200 */
[----:B------:R-:W-:Y:S01]  /*cd90*/  HMMA.16816.F32.BF16 R96, R16, R70, R36 ;  /* 0x000000461060723c */ /* 0x000fe20000041824 */
[----:B------:R-:W2:Y:S07]  /*cda0*/  LDSM.16.MT88.4 R36, [R203+0x5080] ;  /* 0x00508000cb24783b */ /* 0x000eae0000004200 */
[----:B------:R-:W-:Y:S08]  /*cdb0*/  HMMA.16816.F32.BF16 R140, R132, R144, R140 ;  /* 0x00000090848c723c */ /* 0x000ff0000004188c */
[C---:B------:R-:W-:Y:S01]  /*cdc0*/  HMMA.16816.F32.BF16 R164, R16.reuse, R68, R48 ;  /* 0x0000004410a4723c */ /* 0x040fe20000041830 */
[----:B------:R-:W-:Y:S06]  /*cdd0*/  LDSM.16.MT88.4 R68, [R203+0x6880] ;  /* 0x00688000cb44783b */ /* 0x000fec0000004200 */
[----:B------:R-:W-:Y:S01]  /*cde0*/  MOV R48, R131 ;  /* 0x0000008300307202 */ /* 0x000fe20000000f00 */
[----:B----4-:R-:W-:Y:S01]  /*cdf0*/  HMMA.16816.F32.BF16 R64, R16, R60, R32 ;  /* 0x0000003c1040723c */ /* 0x010fe20000041820 */
[----:B------:R-:W-:Y:S01]  /*ce00*/  IMAD.MOV.U32 R49, RZ, RZ, R130 ;  /* 0x000000ffff317224 */ /* 0x000fe200078e0082 */
[----:B------:R-:W-:Y:S01]  /*ce10*/  MOV R50, R129 ;  /* 0x0000008100327202 */ /* 0x000fe20000000f00 */
[----:B------:R-:W-:-:S04]  /*ce20*/  IMAD.MOV.U32 R51, RZ, RZ, R128 ;  /* 0x000000ffff337224 */ /* 0x000fc800078e0080 */
[----:B------:R-:W-:Y:S01]  /*ce30*/  MOV R32, R87 ;  /* 0x0000005700207202 */ /* 0x000fe20000000f00 */
[----:B------:R-:W-:Y:S01]  /*ce40*/  HMMA.16816.F32.BF16 R24, R16, R56, R24 ;  /* 0x000000381018723c */ /* 0x000fe20000041818 */
[----:B------:R-:W-:Y:S01]  /*ce50*/  IMAD.MOV.U32 R33, RZ, RZ, R86 ;  /* 0x000000ffff217224 */ /* 0x000fe200078e0056 */
[----:B------:R-:W-:Y:S01]  /*ce60*/  MOV R34, R85 ;  /* 0x0000005500227202 */ /* 0x000fe20000000f00 */
[----:B------:R-:W-:Y:S02]  /*ce70*/  IMAD.MOV.U32 R35, RZ, RZ, R84 ;  /* 0x000000ffff237224 */ /* 0x000fe400078e0054 */
[----:B------:R-:W-:Y:S02]  /*ce80*/  LDSM.16.MT88.4 R84, [R202+0x8080] ;  /* 0x00808000ca54783b */ /* 0x000fe40000004200 */
[----:B------:R-:W-:Y:S01]  /*ce90*/  MOV R56, R93 ;  /* 0x0000005d00387202 */ /* 0x000fe20000000f00 */
[C---:B------:R-:W-:Y:S01]  /*cea0*/  HMMA.16816.F32.BF16 R144, R132.reuse, R146, R124 ;  /* 0x000000928490723c */ /* 0x040fe2000004187c */
[----:B------:R-:W-:Y:S01]  /*ceb0*/  IMAD.MOV.U32 R57, RZ, RZ, R92 ;  /* 0x000000ffff397224 */ /* 0x000fe200078e005c */
[----:B------:R-:W-:Y:S04]  /*cec0*/  LDSM.16.MT88.4 R124, [R204+0x9880] ;  /* 0x00988000cc7c783b */ /* 0x000fe80000004200 */
[----:B------:R-:W-:Y:S02]  /*ced0*/  LDSM.16.MT88.4 R92, [R204+0x8080] ;  /* 0x00808000cc5c783b */ /* 0x000fe40000004200 */
[----:B------:R-:W-:Y:S02]  /*cee0*/  HMMA.16816.F32.BF16 R76, R132, R78, R100 ;  /* 0x0000004e844c723c */ /* 0x000fe40000041864 */
[----:B------:R-:W-:Y:S06]  /*cef0*/  LDSM.16.MT88.4 R100, [R203+0x8080] ;  /* 0x00808000cb64783b */ /* 0x000fec0000004200 */
[C---:B------:R-:W-:Y:S01]  /*cf00*/  HMMA.16816.F32.BF16 R28, R16.reuse, R62, R28 ;  /* 0x0000003e101c723c */ /* 0x040fe2000004181c */
[----:B------:R-:W4:Y:S07]  /*cf10*/  LDSM.16.MT88.4 R60, [R204+0x6880] ;  /* 0x00688000cc3c783b */ /* 0x000f2e0000004200 */
[----:B------:R-:W-:Y:S01]  /*cf20*/  HMMA.16816.F32.BF16 R128, R16, R80, R8 ;  /* 0x000000501080723c */ /* 0x000fe20000041808 */
[----:B------:R-:W5:Y:S01]  /*cf30*/  LDSM.16.MT88.4 R8, [R203+0x9880] ;  /* 0x00988000cb08783b */ /* 0x000f620000004200 */
[----:B------:R-:W-:-:S04]  /*cf40*/  MOV R236, 0x1 ;  /* 0x0000000100ec7802 */ /* 0x000fc80000000f00 */
[----:B------:R-:W-:Y:S02]  /*cf50*/  ISETP.NE.AND P0, PT, R236, c[0x0][0x2c4], PT ;  /* 0x0000b100ec007a0c */ /* 0x000fe40003f05270 */
[----:B------:R-:W-:Y:S01]  /*cf60*/  HMMA.16816.F32.BF16 R20, R16, R58, R20 ;  /* 0x0000003a1014723c */ /* 0x000fe20000041814 */
[----:B------:R-:W-:-:S07]  /*cf70*/  IMAD.SHL.U32 R3, R3, 0x80, RZ ;  /* 0x0000008003037824 */ /* 0x000fce00078e00ff */
[----:B------:R-:W-:Y:S01]  /*cf80*/  HMMA.16816.F32.BF16 R12, R16, R82, R12 ;  /* 0x00000052100c723c */ /* 0x000fe2000004180c */
[----:B------:R-:W-:Y:S02]  /*cf90*/  MOV R58, R2 ;  /* 0x00000002003a7202 */ /* 0x000fe40000000f00 */
[----:B------:R-:W-:Y:S01]  /*cfa0*/  @P0 IMAD.HI.U32 R2, R3, c[0x0][0x2c8], RZ ;  /* 0x0000b20003020a27 */ /* 0x000fe200078e00ff */
[----:B------:R-:W-:-:S03]  /*cfb0*/  LOP3.LUT R212, R212, 0xffffdfff, RZ, 0xc0, !PT ;  /* 0xffffdfffd4d47812 */ /* 0x000fc600078ec0ff */
[----:B------:R-:W-:Y:S01]  /*cfc0*/  IMAD.MOV.U32 R59, RZ, RZ, R0 ;  /* 0x000000ffff3b7224 */ /* 0x000fe200078e0000 */
[----:B------:R-:W-:Y:S02]  /*cfd0*/  MOV R0, R3 ;  /* 0x0000000300007202 */ /* 0x000fe40000000f00 */
[----:B------:R-:W-:Y:S02]  /*cfe0*/  @P0 LOP3.LUT R212, R212, 0x2000, RZ, 0xfc, !PT ;  /* 0x00002000d4d40812 */ /* 0x000fe400078efcff */
[----:B------:R-:W-:Y:S01]  /*cff0*/  @P0 SHF.R.U32.HI R0, RZ, c[0x0][0x2cc], R2 ;  /* 0x0000b300ff000a19 */ /* 0x000fe20000011602 */
[----:B------:R-:W-:Y:S01]  /*d000*/  IMAD.MOV.U32 R115, RZ, RZ, R138 ;  /* 0x000000ffff737224 */ /* 0x000fe200078e008a */
[----:B------:R-:W-:Y:S02]  /*d010*/  ISETP.LE.AND P0, PT, R236, c[0x0][0x32c], PT ;  /* 0x0000cb00ec007a0c */ /* 0x000fe40003f03270 */
[----:B------:R-:W-:Y:S01]  /*d020*/  MOV R114, R139 ;  /* 0x0000008b00727202 */ /* 0x000fe20000000f00 */
[----:B-1----:R-:W-:Y:S01]  /*d030*/  HMMA.16816.F32.BF16 R148, R132, R152, R148 ;  /* 0x000000988494723c */ /* 0x002fe20000041894 */
[----:B---3--:R-:W-:-:S02]  /*d040*/  IADD3 R0, -R4, R137, R0 ;  /* 0x0000008904007210 */ /* 0x008fc40007ffe100 */
[----:B------:R-:W-:-:S05]  /*d050*/  LOP3.LUT R212, R212, 0xffffefff, RZ, 0xc0, !PT ;  /* 0xffffefffd4d47812 */ /* 0x000fca00078ec0ff */
[C---:B------:R-:W-:Y:S08]  /*d060*/  HMMA.16816.F32.BF16 R156, R132.reuse, R160, R156 ;  /* 0x000000a0849c723c */ /* 0x040ff0000004189c */
[C---:B------:R-:W-:Y:S08]  /*d070*/  HMMA.16816.F32.BF16 R152, R132.reuse, R154, R32 ;  /* 0x0000009a8498723c */ /* 0x040ff00000041820 */
[----:B------:R-:W-:Y:S01]  /*d080*/  HMMA.16816.F32.BF16 R160, R132, R162, R48 ;  /* 0x000000a284a0723c */ /* 0x000fe20000041830 */
[----:B------:R-:W-:-:S07]  /*d090*/  IADD3 R222, R222, -0x2, RZ ;  /* 0xfffffffedede7810 */ /* 0x000fce0007ffe0ff */
[----:B------:R-:W-:Y:S01]  /*d0a0*/  HMMA.16816.F32.BF16 R104, R132, R108, R104 ;  /* 0x0000006c8468723c */ /* 0x000fe20000041868 */
[----:B------:R-:W-:-:S07]  /*d0b0*/  IADD3 R4, R0, c[0x0][0x328], RZ ;  /* 0x0000ca0000047a10 */ /* 0x000fce0007ffe0ff */
[----:B------:R-:W-:Y:S01]  /*d0c0*/  HMMA.16816.F32.BF16 R48, R132, R52, R112 ;  /* 0x000000348430723c */ /* 0x000fe20000041870 */
[----:B------:R-:W-:-:S07]  /*d0d0*/  @P0 LOP3.LUT R212, R212, 0x1000, RZ, 0xfc, !PT ;  /* 0x00001000d4d40812 */ /* 0x000fce00078efcff */
[C---:B--2---:R-:W-:Y:S08]  /*d0e0*/  HMMA.16816.F32.BF16 R32, R132.reuse, R36, R164 ;  /* 0x000000248420723c */ /* 0x044ff000000418a4 */
        /* <DEDUP_REMOVED lines=18> */
[----:B------:R-:W-:Y:S01]  /*d210*/  HMMA.16816.F32.BF16 R132, R132, R10, R12 ;  /* 0x0000000a8484723c */ /* 0x000fe2000004180c */
[----:B------:R-:W-:Y:S07]  /*d220*/  @!P0 BRA `(.L_x_1219) ;  /* 0x0000011000008947 */ /* 0x000fee0003800000 */
[C---:B------:R-:W-:Y:S01]  /*d230*/  ISETP.GT.AND P0, PT, R0.reuse, RZ, PT ;  /* 0x000000ff0000720c */ /* 0x040fe20003f04270 */
[----:B------:R-:W-:Y:S01]  /*d240*/  BSSY B0, `(.L_x_1220) ;  /* 0x000000c000007945 */ /* 0x000fe20003800000 */
[----:B------:R-:W-:-:S11]  /*d250*/  IADD3 R2, R0, -0x1, RZ ;  /* 0xffffffff00027810 */ /* 0x000fd60007ffe0ff */
[----:B------:R-:W-:Y:S05]  /*d260*/  @P0 BRA `(.L_x_1221) ;  /* 0x0000006000000947 */ /* 0x000fea0003800000 */
[----:B------:R-:W-:Y:S01]  /*d270*/  ISETP.NE.AND P0, PT, R236, c[0x0][0x32c], PT ;  /* 0x0000cb00ec007a0c */ /* 0x000fe20003f05270 */
[----:B------:R-:W-:-:S12]  /*d280*/  IMAD.MOV R0, RZ, RZ, -R0 ;  /* 0x000000ffff007224 */ /* 0x000fd800078e0a00 */
[----:B------:R-:W-:-:S05]  /*d290*/  @P0 IMAD.HI.U32 R2, R0, c[0x0][0x330], RZ ;  /* 0x0000cc0000020a27 */ /* 0x000fca00078e00ff */
[----:B------:R-:W-:-:S04]  /*d2a0*/  @P0 SHF.R.U32.HI R0, RZ, c[0x0][0x334], R2 ;  /* 0x0000cd00ff000a19 */ /* 0x000fc80000011602 */
[----:B------:R-:W-:Y:S01]  /*d2b0*/  LOP3.LUT R2, RZ, R0, RZ, 0x33, !PT ;  /* 0x00000000ff027212 */ /* 0x000fe200078e33ff */
[----:B------:R-:W-:Y:S05]  /*d2c0*/  BRA `(.L_x_1222) ;  /* 0x0000003000007947 */ /* 0x000fea0003800000 */
.L_x_1221:
[----:B------:R-:W-:-:S13]  /*d2d0*/  ISETP.NE.AND P0, PT, R236, c[0x0][0x32c], PT ;  /* 0x0000cb00ec007a0c */ /* 0x000fda0003f05270 */
[----:B------:R-:W-:-:S05]  /*d2e0*/  @P0 IMAD.HI.U32 R0, R2, c[0x0][0x330], RZ ;  /* 0x0000cc0002000a27 */ /* 0x000fca00078e00ff */
[----:B------:R-:W-:Y:S02]  /*d2f0*/  @P0 SHF.R.U32.HI R2, RZ, c[0x0][0x334], R0 ;  /* 0x0000cd00ff020a19 */ /* 0x000fe40000011600 */
.L_x_1222:
[----:B------:R-:W-:Y:S05]  /*d300*/  BSYNC B0 ;  /* 0x0000000000007941 */ /* 0x000fea0003800000 */
.L_x_1220:
[----:B------:R-:W-:-:S05]  /*d310*/  MOV R0, c[0x0][0x32c] ;  /* 0x0000cb0000007a02 */ /* 0x000fca0000000f00 */
[----:B------:R-:W-:-:S05]  /*d320*/  IMAD R2, R2, R0, c[0x0][0x32c] ;  /* 0x0000cb0002027624 */ /* 0x000fca00078e0200 */
[----:B------:R-:W-:-:S05]  /*d330*/  IMNMX R4, R4, R2, PT ;  /* 0x0000000204047217 */ /* 0x000fca0003800200 */
.L_x_1219:
[----:B------:R-:W-:-:S05]  /*d340*/  IMAD.HI R4, R4, 0x2aaaaaab, RZ ;  /* 0x2aaaaaab04047827 */ /* 0x000fca00078e02ff */
[----:B------:R-:W-:-:S04]  /*d350*/  SHF.R.U32.HI R0, RZ, 0x1f, R4 ;  /* 0x0000001fff007819 */ /* 0x000fc80000011604 */
[----:B------:R-:W-:-:S04]  /*d360*/  LEA.HI.SX32 R4, R4, R0, 0x1d ;  /* 0x0000000004047211 */ /* 0x000fc800078feaff */
[----:B------:R-:W-:-:S04]  /*d370*/  IMNMX R228, R234, R4, !PT ;  /* 0x00000004eae47217 */ /* 0x000fc80007800200 */
[----:B------:R-:W-:-:S13]  /*d380*/  ISETP.GE.AND P0, PT, R222, R228, PT ;  /* 0x000000e4de00720c */ /* 0x000fda0003f06270 */
[----:B------:R-:W-:Y:S05]  /*d390*/  @!P0 BRA `(.L_x_1223) ;  /* 0x00003d0000008947 */ /* 0x000fea0003800000 */
[----:B------:R-:W-:Y:S01]  /*d3a0*/  SHF.R.S32.HI R2, RZ, 0x1f, R223 ;  /* 0x0000001fff027819 */ /* 0x000fe200000114df */
[----:B------:R-:W-:Y:S01]  /*d3b0*/  IMAD.SHL.U32 R229, R223, 0x2, RZ ;  /* 0x00000002dfe57824 */ /* 0x000fe200078e00ff */
[C---:B------:R-:W-:Y:S01]  /*d3c0*/  SHF.L.U64.HI R215, R249.reuse, 0x1, R252 ;  /* 0x00000001f9d77819 */ /* 0x040fe200000102fc */
[----:B------:R-:W-:Y:S01]  /*d3d0*/  IMAD.SHL.U32 R216, R249, 0x2, RZ ;  /* 0x00000002f9d87824 */ /* 0x000fe200078e00ff */
[----:B------:R-:W-:Y:S01]  /*d3e0*/  SHF.L.U64.HI R214, R223, 0x1, R2 ;  /* 0x00000001dfd67819 */ /* 0x000fe20000010202 */
[C---:B------:R-:W-:Y:S01]  /*d3f0*/  IMAD.SHL.U32 R218, R248.reuse, 0x2, RZ ;  /* 0x00000002f8da7824 */ /* 0x040fe200078e00ff */
[----:B------:R-:W-:Y:S01]  /*d400*/  SHF.L.U64.HI R217, R248, 0x1, R251 ;  /* 0x00000001f8d97819 */ /* 0x000fe200000102fb */
[C---:B------:R-:W-:Y:S01]  /*d410*/  IMAD.SHL.U32 R220, R247.reuse, 0x2, RZ ;  /* 0x00000002f7dc7824 */ /* 0x040fe200078e00ff */
[----:B------:R-:W-:Y:S02]  /*d420*/  SHF.L.U64.HI R219, R247, 0x1, R250 ;  /* 0x00000001f7db7819 */ /* 0x000fe400000102fa */
.L_x_1246:
[----:B------:R-:W-:Y:S04]  /*d430*/  DEPBAR.LE SB0, 0x0 ;  /* 0x000080000000791a */ /* 0x000fe80000000000 */
[----:B------:R-:W-:Y:S01]  /*d440*/  WARPSYNC 0xffffffff ;  /* 0xffffffff00007948 */ /* 0x000fe20003800000 */
[----:B------:R-:W-:Y:S01]  /*d450*/  BAR.SYNC.DEFER_BLOCKING 0x0 ;  /* 0x0000000000007b1d */ /* 0x000fe20000010000 */
[----:B------:R-:W-:Y:S05]  /*d460*/  ISETP.GT.AND P0, PT, R234, R222, PT ;  /* 0x000000deea00720c */ /* 0x000fea0003f04270 */
[----:B------:R1:W2:Y:S01]  /*d470*/  LDSM.16.M88.4 R28, [R209] ;  /* 0x00000000d11c783b */ /* 0x0002a20000000200 */
[----:B------:R-:W-:Y:S03]  /*d480*/  BSSY B0, `(.L_x_1224) ;  /* 0x000004d000007945 */ /* 0x000fe60003800000 */
[----:B------:R1:W3:Y:S04]  /*d490*/  LDSM.16.M88.4 R12, [R200+0xa080] ;  /* 0x00a08000c80c783b */ /* 0x0002e80000000200 */
[----:B------:R1:W4:Y:S04]  /*d4a0*/  LDSM.16.M88.4 R20, [R200+0xa880] ;  /* 0x00a88000c814783b */ /* 0x0003280000000200 */
[----:B------:R1:W1:Y:S04]  /*d4b0*/  LDSM.16.M88.4 R164, [R200+0xb080] ;  /* 0x00b08000c8a4783b */ /* 0x0002680000000200 */
[----:B------:R1:W1:Y:S04]  /*d4c0*/  LDSM.16.M88.4 R168, [R208] ;  /* 0x00000000d0a8783b */ /* 0x0002680000000200 */
[----:B------:R1:W1:Y:S04]  /*d4d0*/  LDSM.16.M88.4 R172, [R207] ;  /* 0x00000000cfac783b */ /* 0x0002680000000200 */
[----:B------:R1:W1:Y:S04]  /*d4e0*/  LDSM.16.M88.4 R176, [R207+0x800] ;  /* 0x00080000cfb0783b */ /* 0x0002680000000200 */
[----:B------:R1:W1:Y:S01]  /*d4f0*/  LDSM.16.M88.4 R180, [R207+0x1000] ;  /* 0x00100000cfb4783b */ /* 0x0002620000000200 */
[----:B------:R-:W-:-:S05]  /*d500*/  @P0 BRA `(.L_x_1225) ;  /* 0x0000044000000947 */ /* 0x000fca0003800000 */
[C---:B------:R-:W-:Y:S01]  /*d510*/  IMAD.WIDE.U32 R2, R225.reuse, c[0x0][0x208], RZ ;  /* 0x00008200e1027a25 */ /* 0x040fe200078e00ff */
[----:B------:R-:W5:Y:S01]  /*d520*/  S2R R4, SR_CTAID.Y ;  /* 0x0000000000047919 */ /* 0x000f620000002600 */
[----:B------:R-:W-:Y:S02]  /*d530*/  SHF.R.S32.HI R0, RZ, 0x1f, R225 ;  /* 0x0000001fff007819 */ /* 0x000fe400000114e1 */
[----:B------:R-:W-:Y:S03]  /*d540*/  SHF.R.S32.HI R6, RZ, 0x1f, R224 ;  /* 0x0000001fff067819 */ /* 0x000fe600000114e0 */
[----:B------:R-:W-:Y:S02]  /*d550*/  IMAD R0, R0, c[0x0][0x208], RZ ;  /* 0x0000820000007a24 */ /* 0x000fe400078e02ff */
[----:B------:R-:W-:Y:S02]  /*d560*/  IMAD R6, R6, c[0x0][0x218], RZ ;  /* 0x0000860006067a24 */ /* 0x000fe400078e02ff */
[----:B------:R-:W-:Y:S02]  /*d570*/  IMAD R0, R225, c[0x0][0x20c], R0 ;  /* 0x00008300e1007a24 */ /* 0x000fe400078e0200 */
[C---:B------:R-:W-:Y:S03]  /*d580*/  IMAD R6, R224.reuse, c[0x0][0x21c], R6 ;  /* 0x00008700e0067a24 */ /* 0x040fe600078e0206 */
[----:B------:R-:W-:Y:S05]  /*d590*/  IADD3 R3, R3, R0, RZ ;  /* 0x0000000003037210 */ /* 0x000fea0007ffe0ff */
[----:B------:R-:W-:Y:S04]  /*d5a0*/  IMAD.WIDE.U32 R2, R224, c[0x0][0x218], R2 ;  /* 0x00008600e0027a25 */ /* 0x000fe800078e0002 */
[----:B-----5:R-:W-:Y:S05]  /*d5b0*/  IMAD.WIDE.U32 R8, R4, c[0x0][0x210], RZ ;  /* 0x0000840004087a25 */ /* 0x020fea00078e00ff */
[----:B------:R-:W-:Y:S04]  /*d5c0*/  IADD3 R0, P0, R8, R2, RZ ;  /* 0x0000000208007210 */ /* 0x000fe80007f1e0ff */
[----:B------:R-:W-:Y:S02]  /*d5d0*/  IADD3.X R6, R246, R3, R6, P0, !PT ;  /* 0x00000003f6067210 */ /* 0x000fe400007fe406 */
[C---:B------:R-:W-:Y:S04]  /*d5e0*/  LEA R18, P0, R0.reuse, c[0x0][0x1f8], 0x1 ;  /* 0x00007e0000127a11 */ /* 0x040fe800078008ff */
[----:B------:R-:W-:Y:S01]  /*d5f0*/  LEA.HI.X R6, R0, c[0x0][0x1fc], R6, 0x1, P0 ;  /* 0x00007f0000067a11 */ /* 0x000fe200000f0c06 */
[----:B------:R-:W-:-:S06]  /*d600*/  BRA.DIV ~URZ, `(.L_x_1226) ;  /* 0x0000e7827f007947 */ /* 0x000fcc000b800000 */
[----:B------:R4:W3:Y:S02]  /*d610*/  SHFL.IDX PT, R4, R6, RZ, 0x181f ;  /* 0x00181fff06047589 */ /* 0x0008e400000e0000 */
.L_x_1328:
[----:B------:R-:W-:-:S05]  /*d620*/  BRA.DIV ~URZ, `(.L_x_1227) ;  /* 0x0000e7e27f007947 */ /* 0x000fca000b800000 */
[----:B------:R4:W3:Y:S02]  /*d630*/  SHFL.IDX PT, R0, R18, RZ, 0x181f ;  /* 0x00181fff12007589 */ /* 0x0008e400000e0000 */
.L_x_1329:
[----:B---3--:R-:W-:Y:S02]  /*d640*/  IADD3 R16, P0, R0, R229, RZ ;  /* 0x000000e500107210 */ /* 0x008fe40007f1e0ff */
[C---:B------:R-:W-:Y:S02]  /*d650*/  IADD3 R25, R223.reuse, 0x40, RZ ;  /* 0x00000040df197810 */ /* 0x040fe40007ffe0ff */
[C---:B------:R-:W-:Y:S01]  /*d660*/  ISETP.GE.AND P5, PT, R223.reuse, c[0x0][0x1d4], PT ;  /* 0x00007500df007a0c */ /* 0x040fe20003fa6270 */
[----:B------:R-:W-:Y:S01]  /*d670*/  IMAD.X R17, R4, 0x1, R214, P0 ;  /* 0x0000000104117824 */ /* 0x000fe200000e06d6 */
[----:B------:R-:W-:Y:S02]  /*d680*/  IADD3 R24, R223, 0x80, RZ ;  /* 0x00000080df187810 */ /* 0x000fe40007ffe0ff */
[----:B------:R-:W-:Y:S02]  /*d690*/  ISETP.GE.AND P4, PT, R25, c[0x0][0x1d4], PT ;  /* 0x0000750019007a0c */ /* 0x000fe40003f86270 */
[----:B------:R-:W-:Y:S02]  /*d6a0*/  IADD3 R10, P0, R0, R216, RZ ;  /* 0x000000d8000a7210 */ /* 0x000fe40007f1e0ff */
[----:B------:R-:W-:Y:S02]  /*d6b0*/  ISETP.GE.AND P3, PT, R24, c[0x0][0x1d4], PT ;  /* 0x0000750018007a0c */ /* 0x000fe40003f66270 */
[----:B------:R-:W-:Y:S01]  /*d6c0*/  IADD3 R19, R223, 0xc0, RZ ;  /* 0x000000c0df137810 */ /* 0x000fe20007ffe0ff */
[----:B------:R-:W-:Y:S01]  /*d6d0*/  IMAD.X R11, R4, 0x1, R215, P0 ;  /* 0x00000001040b7824 */ /* 0x000fe200000e06d7 */
[----:B------:R-:W-:Y:S01]  /*d6e0*/  IADD3 R8, P0, R0, R218, RZ ;  /* 0x000000da00087210 */ /* 0x000fe20007f1e0ff */
[----:B------:R-:W-:Y:S01]  /*d6f0*/  @!PT LDS RZ, [RZ] ;  /* 0x00000000fffff984 */ /* 0x000fe20000000800 */
[----:B------:R-:W-:Y:S01]  /*d700*/  @!PT LDS RZ, [RZ] ;  /* 0x00000000fffff984 */ /* 0x000fe20000000800 */
[----:B------:R-:W-:Y:S01]  /*d710*/  @!PT LDS RZ, [RZ] ;  /* 0x00000000fffff984 */ /* 0x000fe20000000800 */
[----:B------:R3:W-:Y:S01]  /*d720*/  LDGSTS.E.BYPASS.LTC128B.128 [R213+0x4080], [R16.64], !P5 ;  /* 0x0408000010d57fae */ /* 0x0007e2000e901d4e */
[----:B------:R-:W-:Y:S02]  /*d730*/  ISETP.GE.AND P2, PT, R19, c[0x0][0x1d4], PT ;  /* 0x0000750013007a0c */ /* 0x000fe40003f46270 */
[----:B------:R-:W-:Y:S01]  /*d740*/  LOP3.LUT P1, RZ, R212, 0x800, RZ, 0xc0, !PT ;  /* 0x00000800d4ff7812 */ /* 0x000fe2000782c0ff */
[----:B------:R3:W-:Y:S01]  /*d750*/  LDGSTS.E.BYPASS.LTC128B.128 [R213+0x5880], [R10.64], !P4 ;  /* 0x058800000ad57fae */ /* 0x0007e2000e101d4e */
[----:B------:R-:W-:Y:S01]  /*d760*/  IMAD.X R9, R4, 0x1, R217, P0 ;  /* 0x0000000104097824 */ /* 0x000fe200000e06d9 */
[----:B------:R-:W-:Y:S04]  /*d770*/  IADD3 R2, P0, R0, R220, RZ ;  /* 0x000000dc00027210 */ /* 0x000fe80007f1e0ff */
[----:B------:R3:W-:Y:S01]  /*d780*/  LDGSTS.E.BYPASS.LTC128B.128 [R213+0x7080], [R8.64], !P3 ;  /* 0x0708000008d57fae */ /* 0x0007e2000d901d4e */
[----:B------:R-:W-:Y:S05]  /*d790*/  IMAD.X R3, R4, 0x1, R219, P0 ;  /* 0x0000000104037824 */ /* 0x000fea00000e06db */
[----:B------:R3:W-:Y:S01]  /*d7a0*/  LDGSTS.E.BYPASS.LTC128B.128 [R213+0x8880], [R2.64], !P2 ;  /* 0x0888000002d57fae */ /* 0x0007e2000d101d4e */
[----:B------:R-:W-:-:S05]  /*d7b0*/  @P1 BRA `(.L_x_1225) ;  /* 0x0000019000001947 */ /* 0x000fca0003800000 */
[----:B------:R-:W-:-:S05]  /*d7c0*/  BRA.DIV ~URZ, `(.L_x_1228) ;  /* 0x0000e6c27f007947 */ /* 0x000fca000b800000 */
[----:B------:R3:W4:Y:S04]  /*d7d0*/  SHFL.IDX PT, R4, R6, 0x1, 0x181f ;  /* 0x00381f0006047f89 */ /* 0x00072800000e0000 */
[----:B------:R3:W2:Y:S02]  /*d7e0*/  SHFL.IDX PT, R0, R18, 0x1, 0x181f ;  /* 0x00381f0012007f89 */ /* 0x0006a400000e0000 */
.L_x_1330:
[----:B--23--:R-:W-:Y:S02]  /*d7f0*/  IADD3 R16, P0, R0, R229, RZ ;  /* 0x000000e500107210 */ /* 0x00cfe40007f1e0ff */
[C---:B------:R-:W-:Y:S02]  /*d800*/  IADD3 R19, R223.reuse, 0x40, RZ ;  /* 0x00000040df137810 */ /* 0x040fe40007ffe0ff */
[----:B------:R-:W-:Y:S01]  /*d810*/  ISETP.GE.AND P4, PT, R223, c[0x0][0x1d4], PT ;  /* 0x00007500df007a0c */ /* 0x000fe20003f86270 */
[----:B----4-:R-:W-:Y:S01]  /*d820*/  IMAD.X R17, R4, 0x1, R214, P0 ;  /* 0x0000000104117824 */ /* 0x010fe200000e06d6 */
[----:B------:R-:W-:Y:S02]  /*d830*/  ISETP.GE.AND P3, PT, R19, c[0x0][0x1d4], PT ;  /* 0x0000750013007a0c */ /* 0x000fe40003f66270 */
[C---:B------:R-:W-:Y:S02]  /*d840*/  IADD3 R18, R223.reuse, 0x80, RZ ;  /* 0x00000080df127810 */ /* 0x040fe40007ffe0ff */
        /* <DEDUP_REMOVED lines=9> */
[----:B------:R-:W-:Y:S03]  /*d8e0*/  ISETP.GE.AND P1, PT, R6, c[0x0][0x1d4], PT ;  /* 0x0000750006007a0c */ /* 0x000fe60003f26270 */
[----:B------:R2:W-:Y:S01]  /*d8f0*/  LDGSTS.E.BYPASS.LTC128B.128 [R213+0x6880], [R10.64], !P3 ;  /* 0x068800000ad57fae */ /* 0x0005e2000d901d4e */
[----:B------:R-:W-:Y:S01]  /*d900*/  IMAD.X R9, R4, 0x1, R217, P0 ;  /* 0x0000000104097824 */ /* 0x000fe200000e06d9 */
[----:B------:R-:W-:Y:S04]  /*d910*/  IADD3 R2, P0, R0, R220, RZ ;  /* 0x000000dc00027210 */ /* 0x000fe80007f1e0ff */
[----:B------:R2:W-:Y:S01]  /*d920*/  LDGSTS.E.BYPASS.LTC128B.128 [R213+0x8080], [R8.64], !P2 ;  /* 0x0808000008d57fae */ /* 0x0005e2000d101d4e */
[----:B------:R-:W-:Y:S05]  /*d930*/  IMAD.X R3, R4, 0x1, R219, P0 ;  /* 0x0000000104037824 */ /* 0x000fea00000e06db */
[----:B------:R2:W-:Y:S03]  /*d940*/  LDGSTS.E.BYPASS.LTC128B.128 [R213+0x9880], [R2.64], !P1 ;  /* 0x0988000002d57fae */ /* 0x0005e6000c901d4e */
.L_x_1225:
[----:B------:R-:W-:Y:S05]  /*d950*/  BSYNC B0 ;  /* 0x0000000000007941 */ /* 0x000fea0003800000 */
.L_x_1224:
[----:B------:R-:W0:Y:S01]  /*d960*/  LDGDEPBAR ;  /* 0x00000000000079af */ /* 0x000e220000000000 */
[----:B------:R-:W-:Y:S01]  /*d970*/  WARPSYNC 0xffffffff ;  /* 0xffffffff00007948 */ /* 0x000fe20003800000 */
[C---:B--23--:R-:W-:Y:S01]  /*d980*/  HMMA.16816.F32.BF16 R8, R28.reuse, R12, RZ ;  /* 0x0000000c1c08723c */ /* 0x04cfe200000418ff */
[----:B------:R-:W-:Y:S02]  /*d990*/  BSSY B0, `(.L_x_1229) ;  /* 0x0000121000007945 */ /* 0x000fe40003800000 */
[----:B------:R-:W-:Y:S02]  /*d9a0*/  ISETP.GT.AND P0, PT, R222, R234, PT ;  /* 0x000000eade00720c */ /* 0x000fe40003f04270 */
[----:B------:R-:W-:Y:S03]  /*d9b0*/  LDSM.16.M88.4 R184, [R211] ;  /* 0x00000000d3b8783b */ /* 0x000fe60000000200 */
[C---:B------:R-:W-:Y:S04]  /*d9c0*/  HMMA.16816.F32.BF16 R12, R28.reuse, R14, RZ ;  /* 0x0000000e1c0c723c */ /* 0x040fe800000418ff */
[----:B------:R-:W2:Y:S04]  /*d9d0*/  LDSM.16.M88.4 R188, [R206+0xa080] ;  /* 0x00a08000cebc783b */ /* 0x000ea80000000200 */
[C---:B----4-:R-:W-:Y:S03]  /*d9e0*/  HMMA.16816.F32.BF16 R16, R28.reuse, R20, RZ ;  /* 0x000000141c10723c */ /* 0x050fe600000418ff */
[----:B------:R-:W3:Y:S05]  /*d9f0*/  LDSM.16.M88.4 R192, [R206+0xa880] ;  /* 0x00a88000cec0783b */ /* 0x000eea0000000200 */
[C---:B------:R-:W-:Y:S02]  /*da00*/  HMMA.16816.F32.BF16 R20, R28.reuse, R22, RZ ;  /* 0x000000161c14723c */ /* 0x040fe400000418ff */
[----:B------:R-:W-:Y:S06]  /*da10*/  LDSM.16.M88.4 R196, [R205+0x800] ;  /* 0x00080000cdc4783b */ /* 0x000fec0000000200 */
[C---:B-1----:R-:W-:Y:S08]  /*da20*/  HMMA.16816.F32.BF16 R24, R28.reuse, R164, RZ ;  /* 0x000000a41c18723c */ /* 0x042ff000000418ff */
[----:B------:R-:W-:Y:S01]  /*da30*/  HMMA.16816.F32.BF16 R28, R28, R166, RZ ;  /* 0x000000a61c1c723c */ /* 0x000fe200000418ff */
[----:B------:R-:W1:Y:S07]  /*da40*/  LDSM.16.M88.4 R164, [R206+0xb080] ;  /* 0x00b08000cea4783b */ /* 0x000e6e0000000200 */
[C---:B------:R-:W-:Y:S08]  /*da50*/  HMMA.16816.F32.BF16 R8, R168.reuse, R172, R8 ;  /* 0x000000aca808723c */ /* 0x040ff00000041808 */
[C---:B------:R-:W-:Y:S01]  /*da60*/  HMMA.16816.F32.BF16 R12, R168.reuse, R174, R12 ;  /* 0x000000aea80c723c */ /* 0x040fe2000004180c */
[----:B------:R-:W-:Y:S07]  /*da70*/  LDSM.16.M88.4 R172, [R210] ;  /* 0x00000000d2ac783b */ /* 0x000fee0000000200 */
[C---:B------:R-:W-:Y:S08]  /*da80*/  HMMA.16816.F32.BF16 R16, R168.reuse, R176, R16 ;  /* 0x000000b0a810723c */ /* 0x040ff00000041810 */
[C---:B------:R-:W-:Y:S01]  /*da90*/  HMMA.16816.F32.BF16 R20, R168.reuse, R178, R20 ;  /* 0x000000b2a814723c */ /* 0x040fe20000041814 */
[----:B------:R-:W4:Y:S07]  /*daa0*/  LDSM.16.M88.4 R176, [R205] ;  /* 0x00000000cdb0783b */ /* 0x000f2e0000000200 */
        /* <DEDUP_REMOVED lines=9> */
[----:B------:R-:W3:Y:S07]  /*db40*/  LDSM.16.M88.4 R192, [R200+0xc080] ;  /* 0x00c08000c8c0783b */ /* 0x000eee0000000200 */
[C---:B-1----:R-:W-:Y:S08]  /*db50*/  HMMA.16816.F32.BF16 R24, R184.reuse, R164, R24 ;  /* 0x000000a4b818723c */ /* 0x042ff00000041818 */
[----:B------:R-:W-:Y:S01]  /*db60*/  HMMA.16816.F32.BF16 R28, R184, R166, R28 ;  /* 0x000000a6b81c723c */ /* 0x000fe2000004181c */
[----:B------:R-:W1:Y:S07]  /*db70*/  LDSM.16.M88.4 R164, [R200+0xc880] ;  /* 0x00c88000c8a4783b */ /* 0x000e6e0000000200 */
[C---:B----4-:R-:W-:Y:S01]  /*db80*/  HMMA.16816.F32.BF16 R8, R172.reuse, R176, R8 ;  /* 0x000000b0ac08723c */ /* 0x050fe20000041808 */
[----:B------:R-:W-:Y:S07]  /*db90*/  LDSM.16.M88.4 R184, [R207+0x1800] ;  /* 0x00180000cfb8783b */ /* 0x000fee0000000200 */
[C---:B------:R-:W-:Y:S01]  /*dba0*/  HMMA.16816.F32.BF16 R12, R172.reuse, R178, R12 ;  /* 0x000000b2ac0c723c */ /* 0x040fe2000004180c */
[----:B------:R-:W4:Y:S07]  /*dbb0*/  LDSM.16.M88.4 R176, [R208+0x4000] ;  /* 0x00400000d0b0783b */ /* 0x000f2e0000000200 */
[C---:B------:R-:W-:Y:S08]  /*dbc0*/  HMMA.16816.F32.BF16 R16, R172.reuse, R196, R16 ;  /* 0x000000c4ac10723c */ /* 0x040ff00000041810 */
[C---:B------:R-:W-:Y:S01]  /*dbd0*/  HMMA.16816.F32.BF16 R20, R172.reuse, R198, R20 ;  /* 0x000000c6ac14723c */ /* 0x040fe20000041814 */
[----:B------:R-:W1:Y:S07]  /*dbe0*/  LDSM.16.M88.4 R196, [R207+0x2000] ;  /* 0x00200000cfc4783b */ /* 0x000e6e0000000200 */
[C---:B-----5:R-:W-:Y:S08]  /*dbf0*/  HMMA.16816.F32.BF16 R24, R172.reuse, R168, R24 ;  /* 0x000000a8ac18723c */ /* 0x060ff00000041818 */
        /* <DEDUP_REMOVED lines=18> */
[----:B------:R-:W-:Y:S07]  /*dd20*/  LDSM.16.M88.4 R196, [R206+0xd080] ;  /* 0x00d08000cec4783b */ /* 0x000fee0000000200 */
[C---:B-----5:R-:W-:Y:S08]  /*dd30*/  HMMA.16816.F32.BF16 R24, R176.reuse, R168, R24 ;  /* 0x000000a8b018723c */ /* 0x060ff00000041818 */
[----:B------:R-:W-:Y:S01]  /*dd40*/  HMMA.16816.F32.BF16 R28, R176, R170, R28 ;  /* 0x000000aab01c723c */ /* 0x000fe2000004181c */
[----:B------:R-:W5:Y:S07]  /*dd50*/  LDSM.16.M88.4 R168, [R205+0x2000] ;  /* 0x00200000cda8783b */ /* 0x000f6e0000000200 */
[C---:B--2---:R-:W-:Y:S01]  /*dd60*/  HMMA.16816.F32.BF16 R8, R172.reuse, R188, R8 ;  /* 0x000000bcac08723c */ /* 0x044fe20000041808 */
[----:B------:R-:W2:Y:S07]  /*dd70*/  LDSM.16.M88.4 R176, [R205+0x2800] ;  /* 0x00280000cdb0783b */ /* 0x000eae0000000200 */
[C---:B------:R-:W-:Y:S01]  /*dd80*/  HMMA.16816.F32.BF16 R12, R172.reuse, R190, R12 ;  /* 0x000000beac0c723c */ /* 0x040fe2000004180c */
[----:B------:R-:W-:Y:S07]  /*dd90*/  LDSM.16.M88.4 R188, [R209+0x8000] ;  /* 0x00800000d1bc783b */ /* 0x000fee0000000200 */
        /* <DEDUP_REMOVED lines=9> */
[----:B------:R-:W-:Y:S07]  /*de30*/  LDSM.16.M88.4 R184, [R207+0x4000] ;  /* 0x00400000cfb8783b */ /* 0x000fee0000000200 */
[C---:B-----5:R-:W-:Y:S08]  /*de40*/  HMMA.16816.F32.BF16 R16, R180.reuse, R168, R16 ;  /* 0x000000a8b410723c */ /* 0x060ff00000041810 */
[C---:B------:R-:W-:Y:S01]  /*de50*/  HMMA.16816.F32.BF16 R20, R180.reuse, R170, R20 ;  /* 0x000000aab414723c */ /* 0x040fe20000041814 */
[----:B------:R-:W4:Y:S07]  /*de60*/  LDSM.16.M88.4 R168, [R200+0xe080] ;  /* 0x00e08000c8a8783b */ /* 0x000f2e0000000200 */
[C---:B--2---:R-:W-:Y:S08]  /*de70*/  HMMA.16816.F32.BF16 R24, R180.reuse, R176, R24 ;  /* 0x000000b0b418723c */ /* 0x044ff00000041818 */
[----:B------:R-:W-:Y:S01]  /*de80*/  HMMA.16816.F32.BF16 R28, R180, R178, R28 ;  /* 0x000000b2b41c723c */ /* 0x000fe2000004181c */
[----:B------:R-:W2:Y:S07]  /*de90*/  LDSM.16.M88.4 R176, [R207+0x3000] ;  /* 0x00300000cfb0783b */ /* 0x000eae0000000200 */
[C---:B---3--:R-:W-:Y:S01]  /*dea0*/  HMMA.16816.F32.BF16 R8, R188.reuse, R192, R8 ;  /* 0x000000c0bc08723c */ /* 0x048fe20000041808 */
[----:B------:R-:W3:Y:S07]  /*deb0*/  LDSM.16.M88.4 R180, [R207+0x3800] ;  /* 0x00380000cfb4783b */ /* 0x000eee0000000200 */
[C---:B------:R-:W-:Y:S01]  /*dec0*/  HMMA.16816.F32.BF16 R12, R188.reuse, R194, R12 ;  /* 0x000000c2bc0c723c */ /* 0x040fe2000004180c */
[----:B------:R-:W5:Y:S07]  /*ded0*/  LDSM.16.M88.4 R192, [R211+0x8000] ;  /* 0x00800000d3c0783b */ /* 0x000f6e0000000200 */
[C---:B-1----:R-:W-:Y:S08]  /*dee0*/  HMMA.16816.F32.BF16 R16, R188.reuse, R164, R16 ;  /* 0x000000a4bc10723c */ /* 0x042ff00000041810 */
[C---:B------:R-:W-:Y:S01]  /*def0*/  HMMA.16816.F32.BF16 R20, R188.reuse, R166, R20 ;  /* 0x000000a6bc14723c */ /* 0x040fe20000041814 */
[----:B------:R-:W1:Y:S07]  /*df00*/  LDSM.16.M88.4 R164, [R206+0xd880] ;  /* 0x00d88000cea4783b */ /* 0x000e6e0000000200 */
[C---:B----4-:R-:W-:Y:S08]  /*df10*/  HMMA.16816.F32.BF16 R24, R188.reuse, R168, R24 ;  /* 0x000000a8bc18723c */ /* 0x050ff00000041818 */
[----:B------:R-:W-:Y:S01]  /*df20*/  HMMA.16816.F32.BF16 R28, R188, R170, R28 ;  /* 0x000000aabc1c723c */ /* 0x000fe2000004181c */
[----:B------:R-:W4:Y:S07]  /*df30*/  LDSM.16.M88.4 R168, [R206+0xe080] ;  /* 0x00e08000cea8783b */ /* 0x000f2e0000000200 */
[C---:B--2---:R-:W-:Y:S01]  /*df40*/  HMMA.16816.F32.BF16 R8, R172.reuse, R176, R8 ;  /* 0x000000b0ac08723c */ /* 0x044fe20000041808 */
[----:B------:R-:W-:Y:S07]  /*df50*/  LDSM.16.M88.4 R188, [R200+0xe880] ;  /* 0x00e88000c8bc783b */ /* 0x000fee0000000200 */
[C---:B------:R-:W-:Y:S01]  /*df60*/  HMMA.16816.F32.BF16 R12, R172.reuse, R178, R12 ;  /* 0x000000b2ac0c723c */ /* 0x040fe2000004180c */
[----:B------:R-:W-:Y:S07]  /*df70*/  LDSM.16.M88.4 R176, [R205+0x3000] ;  /* 0x00300000cdb0783b */ /* 0x000fee0000000200 */
[C---:B---3--:R-:W-:Y:S08]  /*df80*/  HMMA.16816.F32.BF16 R16, R172.reuse, R180, R16 ;  /* 0x000000b4ac10723c */ /* 0x048ff00000041810 */
[C---:B------:R-:W-:Y:S01]  /*df90*/  HMMA.16816.F32.BF16 R20, R172.reuse, R182, R20 ;  /* 0x000000b6ac14723c */ /* 0x040fe20000041814 */
[----:B------:R-:W-:Y:S07]  /*dfa0*/  LDSM.16.M88.4 R180, [R205+0x3800] ;  /* 0x00380000cdb4783b */ /* 0x000fee0000000200 */
[C---:B------:R-:W-:Y:S08]  /*dfb0*/  HMMA.16816.F32.BF16 R24, R172.reuse, R184, R24 ;  /* 0x000000b8ac18723c */ /* 0x040ff00000041818 */
[----:B------:R-:W-:Y:S01]  /*dfc0*/  HMMA.16816.F32.BF16 R28, R172, R186, R28 ;  /* 0x000000baac1c723c */ /* 0x000fe2000004181c */
[----:B------:R-:W2:Y:S07]  /*dfd0*/  LDSM.16.M88.4 R172, [R210+0x8000] ;  /* 0x00800000d2ac783b */ /* 0x000eae0000000200 */
[C---:B-----5:R-:W-:Y:S01]  /*dfe0*/  HMMA.16816.F32.BF16 R8, R192.reuse, R196, R8 ;  /* 0x000000c4c008723c */ /* 0x060fe20000041808 */
[----:B------:R-:W3:Y:S07]  /*dff0*/  LDSM.16.M88.4 R184, [R205+0x4000] ;  /* 0x00400000cdb8783b */ /* 0x000eee0000000200 */
[C---:B------:R-:W-:Y:S01]  /*e000*/  HMMA.16816.F32.BF16 R12, R192.reuse, R198, R12 ;  /* 0x000000c6c00c723c */ /* 0x040fe2000004180c */
[----:B------:R-:W-:Y:S07]  /*e010*/  LDSM.16.M88.4 R196, [R200+0xf080] ;  /* 0x00f08000c8c4783b */ /* 0x000fee0000000200 */
        /* <DEDUP_REMOVED lines=10> */
[C---:B------:R-:W-:Y:S08]  /*e0c0*/  HMMA.16816.F32.BF16 R16, R172.reuse, R180, R16 ;  /* 0x000000b4ac10723c */ /* 0x040ff00000041810 */
[C---:B------:R-:W-:Y:S01]  /*e0d0*/  HMMA.16816.F32.BF16 R20, R172.reuse, R182, R20 ;  /* 0x000000b6ac14723c */ /* 0x040fe20000041814 */
[----:B------:R-:W2:Y:S07]  /*e0e0*/  LDSM.16.M88.4 R180, [R207+0x4800] ;  /* 0x00480000cfb4783b */ /* 0x000eae0000000200 */
[C---:B---3--:R-:W-:Y:S08]  /*e0f0*/  HMMA.16816.F32.BF16 R24, R172.reuse, R184, R24 ;  /* 0x000000b8ac18723c */ /* 0x048ff00000041818 */
[----:B------:R-:W-:Y:S01]  /*e100*/  HMMA.16816.F32.BF16 R28, R172, R186, R28 ;  /* 0x000000baac1c723c */ /* 0x000fe2000004181c */
[----:B------:R-:W3:Y:S07]  /*e110*/  LDSM.16.M88.4 R172, [R207+0x5800] ;  /* 0x00580000cfac783b */ /* 0x000eee0000000200 */
[C---:B-1----:R-:W-:Y:S01]  /*e120*/  HMMA.16816.F32.BF16 R8, R164.reuse, R188, R8 ;  /* 0x000000bca408723c */ /* 0x042fe20000041808 */
[----:B------:R-:W-:Y:S07]  /*e130*/  LDSM.16.M88.4 R184, [R211+0xc000] ;  /* 0x00c00000d3b8783b */ /* 0x000fee0000000200 */
[C---:B------:R-:W-:Y:S01]  /*e140*/  HMMA.16816.F32.BF16 R12, R164.reuse, R190, R12 ;  /* 0x000000bea40c723c */ /* 0x040fe2000004180c */
[----:B------:R-:W1:Y:S07]  /*e150*/  LDSM.16.M88.4 R188, [R206+0xe880] ;  /* 0x00e88000cebc783b */ /* 0x000e6e0000000200 */
[C---:B------:R-:W-:Y:S08]  /*e160*/  HMMA.16816.F32.BF16 R16, R164.reuse, R196, R16 ;  /* 0x000000c4a410723c */ /* 0x040ff00000041810 */
[C---:B------:R-:W-:Y:S01]  /*e170*/  HMMA.16816.F32.BF16 R20, R164.reuse, R198, R20 ;  /* 0x000000c6a414723c */ /* 0x040fe20000041814 */
[----:B------:R-:W-:Y:S07]  /*e180*/  LDSM.16.M88.4 R196, [R205+0x4800] ;  /* 0x00480000cdc4783b */ /* 0x000fee0000000200 */
[C---:B----4-:R-:W-:Y:S08]  /*e190*/  HMMA.16816.F32.BF16 R24, R164.reuse, R168, R24 ;  /* 0x000000a8a418723c */ /* 0x050ff00000041818 */
[----:B------:R-:W-:Y:S01]  /*e1a0*/  HMMA.16816.F32.BF16 R28, R164, R170, R28 ;  /* 0x000000aaa41c723c */ /* 0x000fe2000004181c */
[----:B------:R-:W4:Y:S07]  /*e1b0*/  LDSM.16.M88.4 R164, [R206+0xf080] ;  /* 0x00f08000cea4783b */ /* 0x000f2e0000000200 */
[C---:B--2---:R-:W-:Y:S01]  /*e1c0*/  HMMA.16816.F32.BF16 R8, R176.reuse, R180, R8 ;  /* 0x000000b4b008723c */ /* 0x044fe20000041808 */
[----:B------:R-:W2:Y:S07]  /*e1d0*/  LDSM.16.M88.4 R168, [R206+0xf880] ;  /* 0x00f88000cea8783b */ /* 0x000eae0000000200 */
[C---:B------:R-:W-:Y:S01]  /*e1e0*/  HMMA.16816.F32.BF16 R12, R176.reuse, R182, R12 ;  /* 0x000000b6b00c723c */ /* 0x040fe2000004180c */
[----:B------:R-:W5:Y:S07]  /*e1f0*/  LDSM.16.M88.4 R180, [R210+0xc000] ;  /* 0x00c00000d2b4783b */ /* 0x000f6e0000000200 */
[C---:B------:R-:W-:Y:S08]  /*e200*/  HMMA.16816.F32.BF16 R16, R176.reuse, R192, R16 ;  /* 0x000000c0b010723c */ /* 0x040ff00000041810 */
[C---:B------:R-:W-:Y:S08]  /*e210*/  HMMA.16816.F32.BF16 R20, R176.reuse, R194, R20 ;  /* 0x000000c2b014723c */ /* 0x040ff00000041814 */
[C---:B---3--:R-:W-:Y:S08]  /*e220*/  HMMA.16816.F32.BF16 R24, R176.reuse, R172, R24 ;  /* 0x000000acb018723c */ /* 0x048ff00000041818 */
[----:B------:R-:W-:Y:S08]  /*e230*/  HMMA.16816.F32.BF16 R28, R176, R174, R28 ;  /* 0x000000aeb01c723c */ /* 0x000ff0000004181c */
[C---:B-1----:R-:W-:Y:S08]  /*e240*/  HMMA.16816.F32.BF16 R8, R184.reuse, R188, R8 ;  /* 0x000000bcb808723c */ /* 0x042ff00000041808 */
[C---:B------:R-:W-:Y:S08]  /*e250*/  HMMA.16816.F32.BF16 R12, R184.reuse, R190, R12 ;  /* 0x000000beb80c723c */ /* 0x040ff0000004180c */
[C---:B----4-:R-:W-:Y:S08]  /*e260*/  HMMA.16816.F32.BF16 R16, R184.reuse, R164, R16 ;  /* 0x000000a4b810723c */ /* 0x050ff00000041810 */
[C---:B------:R-:W-:Y:S01]  /*e270*/  HMMA.16816.F32.BF16 R20, R184.reuse, R166, R20 ;  /* 0x000000a6b814723c */ /* 0x040fe20000041814 */
[----:B------:R-:W1:Y:S07]  /*e280*/  LDSM.16.M88.4 R164, [R205+0x5000] ;  /* 0x00500000cda4783b */ /* 0x000e6e0000000200 */
[C---:B--2---:R-:W-:Y:S08]  /*e290*/  HMMA.16816.F32.BF16 R24, R184.reuse, R168, R24 ;  /* 0x000000a8b818723c */ /* 0x044ff00000041818 */
[----:B------:R-:W-:Y:S08]  /*e2a0*/  HMMA.16816.F32.BF16 R28, R184, R170, R28 ;  /* 0x000000aab81c723c */ /* 0x000ff0000004181c */
[C---:B-----5:R-:W-:Y:S08]  /*e2b0*/  HMMA.16816.F32.BF16 R8, R180.reuse, R196, R8 ;  /* 0x000000c4b408723c */ /* 0x060ff00000041808 */
        /* <DEDUP_REMOVED lines=25> */
[----:B----4-:R-:W4:Y:S01]  /*e450*/  LDSM.16.M88.4 R8, [R205+0x5800] ;  /* 0x00580000cd08783b */ /* 0x010f220000000200 */
[----:B------:R-:W-:Y:S08]  /*e460*/  DEPBAR.LE SB0, 0x0 ;  /* 0x000080000000791a */ /* 0x000ff00000000000 */
[----:B------:R-:W1:Y:S01]  /*e470*/  MUFU.TANH R167, R19 ;  /* 0x0000001300a77308 */ /* 0x000e620000002400 */
[----:B------:R-:W-:Y:S09]  /*e480*/  BAR.SYNC.DEFER_BLOCKING 0x0 ;  /* 0x0000000000007b1d */ /* 0x000ff20000010000 */
[----:B------:R5:W1:Y:S10]  /*e490*/  MUFU.TANH R138, R20 ;  /* 0x00000014008a7308 */ /* 0x000a740000002400 */
[----:B------:R-:W1:Y:S10]  /*e4a0*/  MUFU.TANH R137, R21 ;  /* 0x0000001500897308 */ /* 0x000e740000002400 */
[----:B------:R-:W1:Y:S01]  /*e4b0*/  MUFU.TANH R166, R22 ;  /* 0x0000001600a67308 */ /* 0x000e620000002400 */
[C---:B----4-:R-:W-:Y:S09]  /*e4c0*/  HMMA.16816.F32.BF16 R24, R180.reuse, R8, R24 ;  /* 0x00000008b418723c */ /* 0x050ff20000041818 */
[----:B------:R4:W1:Y:S01]  /*e4d0*/  MUFU.TANH R165, R23 ;  /* 0x0000001700a57308 */ /* 0x0008620000002400 */
[----:B------:R-:W-:Y:S09]  /*e4e0*/  HMMA.16816.F32.BF16 R28, R180, R10, R28 ;  /* 0x0000000ab41c723c */ /* 0x000ff2000004181c */
[----:B------:R1:W1:Y:S05]  /*e4f0*/  MUFU.TANH R170, R12 ;  /* 0x0000000c00aa7308 */ /* 0x00026a0000002400 */
[----:B-----5:R-:W-:Y:S05]  /*e500*/  FMUL.FTZ R20, R24, c[0x0][0x320] ;  /* 0x0000c80018147a20 */ /* 0x020fea0000410000 */
[----:B------:R1:W1:Y:S01]  /*e510*/  MUFU.TANH R168, R13 ;  /* 0x0000000d00a87308 */ /* 0x0002620000002400 */
[----:B------:R-:W-:Y:S02]  /*e520*/  FMUL.FTZ R19, R25, c[0x0][0x320] ;  /* 0x0000c80019137a20 */ /* 0x000fe40000410000 */
[----:B------:R-:W-:Y:S02]  /*e530*/  FMUL.FTZ R24, R26, c[0x0][0x320] ;  /* 0x0000c8001a187a20 */ /* 0x000fe40000410000 */
[----:B----4-:R-:W-:Y:S02]  /*e540*/  FMUL.FTZ R23, R27, c[0x0][0x320] ;  /* 0x0000c8001b177a20 */ /* 0x010fe40000410000 */
[----:B------:R-:W-:Y:S02]  /*e550*/  FMUL.FTZ R18, R28, c[0x0][0x320] ;  /* 0x0000c8001c127a20 */ /* 0x000fe40000410000 */
[----:B------:R-:W-:Y:S01]  /*e560*/  FMUL.FTZ R17, R29, c[0x0][0x320] ;  /* 0x0000c8001d117a20 */ /* 0x000fe20000410000 */
[----:B------:R4:W1:Y:S01]  /*e570*/  MUFU.TANH R173, R14 ;  /* 0x0000000e00ad7308 */ /* 0x0008620000002400 */
[----:B------:R-:W-:Y:S02]  /*e580*/  FMUL.FTZ R22, R30, c[0x0][0x320] ;  /* 0x0000c8001e167a20 */ /* 0x000fe40000410000 */
[----:B------:R-:W-:Y:S07]  /*e590*/  FMUL.FTZ R21, R31, c[0x0][0x320] ;  /* 0x0000c8001f157a20 */ /* 0x000fee0000410000 */
[----:B------:R4:W1:Y:S10]  /*e5a0*/  MUFU.TANH R172, R15 ;  /* 0x0000000f00ac7308 */ /* 0x0008740000002400 */
        /* <DEDUP_REMOVED lines=9> */
[----:B------:R-:W-:-:S05]  /*e640*/  @!P0 BRA `(.L_x_1230) ;  /* 0x0000055000008947 */ /* 0x000fca0003800000 */
[----:B--234-:R-:W-:Y:S01]  /*e650*/  IMAD.MOV.U32 R0, RZ, RZ, 0x1 ;  /* 0x00000001ff007424 */ /* 0x01cfe200078e00ff */
[----:B------:R-:W-:Y:S01]  /*e660*/  ISETP.GT.AND P1, PT, R235, 0x2f, PT ;  /* 0x0000002feb00780c */ /* 0x000fe20003f24270 */
[----:B------:R-:W-:Y:S01]  /*e670*/  IMAD R2, R222, 0x30, R241 ;  /* 0x00000030de027824 */ /* 0x000fe200078e02f1 */
[----:B------:R-:W2:Y:S01]  /*e680*/  S2R R6, SR_CTAID.Y ;  /* 0x0000000000067919 */ /* 0x000ea20000002600 */
[----:B------:R-:W-:Y:S01]  /*e690*/  IMAD.MOV.U32 R224, RZ, RZ, RZ ;  /* 0x000000ffffe07224 */ /* 0x000fe200078e00ff */
[----:B------:R-:W-:Y:S02]  /*e6a0*/  ISETP.NE.AND P0, PT, R0, c[0x0][0x2b8], PT ;  /* 0x0000ae0000007a0c */ /* 0x000fe40003f05270 */
[----:B------:R-:W-:Y:S05]  /*e6b0*/  IADD3 R2, R2, -0x30, R235 ;  /* 0xffffffd002027810 */ /* 0x000fea0007ffe0eb */
[----:B------:R-:W-:Y:S06]  /*e6c0*/  IMAD.MOV.U32 R0, RZ, RZ, R2 ;  /* 0x000000ffff007224 */ /* 0x000fec00078e0002 */
[----:B------:R-:W-:Y:S05]  /*e6d0*/  @P0 IMAD.HI.U32 R3, R2, c[0x0][0x2bc], RZ ;  /* 0x0000af0002030a27 */ /* 0x000fea00078e00ff */
[----:B------:R-:W-:Y:S01]  /*e6e0*/  @P0 SHF.R.U32.HI R0, RZ, c[0x0][0x2c0], R3 ;  /* 0x0000b000ff000a19 */ /* 0x000fe20000011603 */
[----:B--2---:R-:W-:Y:S03]  /*e6f0*/  IMAD.WIDE.U32 R226, R6, c[0x0][0x1e8], RZ ;  /* 0x00007a0006e27a25 */ /* 0x004fe600078e00ff */
[C---:B------:R-:W-:Y:S02]  /*e700*/  @!P1 IADD3 R3, P0, R0.reuse, R242, RZ ;  /* 0x000000f200039210 */ /* 0x040fe40007f1e0ff */
[----:B------:R-:W-:Y:S02]  /*e710*/  IADD3 R6, -R237, 0x30, RZ ;  /* 0x00000030ed067810 */ /* 0x000fe40007ffe1ff */
        /* <DEDUP_REMOVED lines=17> */
[C---:B------:R-:W-:Y:S04]  /*e830*/  LEA R15, P0, R0.reuse, c[0x0][0x1c8], 0x1 ;  /* 0x00007200000f7a11 */ /* 0x040fe800078008ff */
[----:B------:R-:W-:Y:S02]  /*e840*/  LEA.HI.X R14, R0, c[0x0][0x1cc], R14, 0x1, P0 ;  /* 0x00007300000e7a11 */ /* 0x000fe400000f0c0e */
[----:B------:R-:W-:Y:S01]  /*e850*/  ISETP.GE.AND P0, PT, R6, 0x1, PT ;  /* 0x000000010600780c */ /* 0x000fe20003f06270 */
[----:B------:R-:W-:-:S10]  /*e860*/  BRA.DIV ~URZ, `(.L_x_1231) ;  /* 0x0000d7127f007947 */ /* 0x000fd4000b800000 */
[----:B------:R2:W3:Y:S02]  /*e870*/  SHFL.IDX PT, R4, R14, RZ, 0x181f ;  /* 0x00181fff0e047589 */ /* 0x0004e400000e0000 */
.L_x_1331:
[----:B------:R-:W-:-:S05]  /*e880*/  BRA.DIV ~URZ, `(.L_x_1232) ;  /* 0x0000d7727f007947 */ /* 0x000fca000b800000 */
[----:B------:R4:W2:Y:S02]  /*e890*/  SHFL.IDX PT, R0, R15, RZ, 0x181f ;  /* 0x00181fff0f007589 */ /* 0x0008a400000e0000 */
.L_x_1332:
[----:B-12---:R-:W-:Y:S02]  /*e8a0*/  @P0 IADD3 R12, P1, R0, R229, RZ ;  /* 0x000000e5000c0210 */ /* 0x006fe40007f3e0ff */
[C---:B------:R-:W-:Y:S02]  /*e8b0*/  IADD3 R26, R223.reuse, 0x40, RZ ;  /* 0x00000040df1a7810 */ /* 0x040fe40007ffe0ff */
[C---:B------:R-:W-:Y:S01]  /*e8c0*/  ISETP.GE.AND P5, PT, R223.reuse, c[0x0][0x1d4], PT ;  /* 0x00007500df007a0c */ /* 0x040fe20003fa6270 */
[----:B---3--:R-:W-:Y:S01]  /*e8d0*/  @P0 IMAD.X R13, R4, 0x1, R214, P1 ;  /* 0x00000001040d0824 */ /* 0x008fe200008e06d6 */
[----:B------:R-:W-:Y:S02]  /*e8e0*/  IADD3 R25, R223, 0x80, RZ ;  /* 0x00000080df197810 */ /* 0x000fe40007ffe0ff */
[----:B------:R-:W-:Y:S02]  /*e8f0*/  ISETP.GE.AND P4, PT, R26, c[0x0][0x1d4], PT ;  /* 0x000075001a007a0c */ /* 0x000fe40003f86270 */
[----:B------:R-:W-:Y:S02]  /*e900*/  @P0 IADD3 R10, P1, R0, R216, RZ ;  /* 0x000000d8000a0210 */ /* 0x000fe40007f3e0ff */
[----:B------:R-:W-:Y:S02]  /*e910*/  ISETP.GE.AND P3, PT, R25, c[0x0][0x1d4], PT ;  /* 0x0000750019007a0c */ /* 0x000fe40003f66270 */
[----:B------:R-:W-:Y:S01]  /*e920*/  IADD3 R16, R223, 0xc0, RZ ;  /* 0x000000c0df107810 */ /* 0x000fe20007ffe0ff */
[----:B------:R-:W-:Y:S01]  /*e930*/  @P0 IMAD.X R11, R4, 0x1, R215, P1 ;  /* 0x00000001040b0824 */ /* 0x000fe200008e06d7 */
[----:B------:R-:W-:Y:S01]  /*e940*/  @P0 IADD3 R8, P1, R0, R218, RZ ;  /* 0x000000da00080210 */ /* 0x000fe20007f3e0ff */
[----:B------:R-:W-:Y:S01]  /*e950*/  @!PT LDS RZ, [RZ] ;  /* 0x00000000fffff984 */ /* 0x000fe20000000800 */
[----:B------:R-:W-:Y:S01]  /*e960*/  @!PT LDS RZ, [RZ] ;  /* 0x00000000fffff984 */ /* 0x000fe20000000800 */
[----:B------:R-:W-:Y:S01]  /*e970*/  @!PT LDS RZ, [RZ] ;  /* 0x00000000fffff984 */ /* 0x000fe20000000800 */
[----:B------:R1:W-:Y:S01]  /*e980*/  @P0 LDGSTS.E.BYPASS.LTC128B.128 [R213+0xa080], [R12.64], !P5 ;  /* 0x0a0800000cd50fae */ /* 0x0003e2000e901d4e */
[----:B------:R-:W-:Y:S03]  /*e990*/  ISETP.GE.AND P2, PT, R16, c[0x0][0x1d4], PT ;  /* 0x0000750010007a0c */ /* 0x000fe60003f46270 */
[----:B------:R1:W-:Y:S01]  /*e9a0*/  @P0 LDGSTS.E.BYPASS.LTC128B.128 [R213+0xb880], [R10.64], !P4 ;  /* 0x0b8800000ad50fae */ /* 0x0003e2000e101d4e */
[----:B------:R-:W-:Y:S01]  /*e9b0*/  @P0 IMAD.X R9, R4, 0x1, R217, P1 ;  /* 0x0000000104090824 */ /* 0x000fe200008e06d9 */
[----:B------:R-:W-:Y:S04]  /*e9c0*/  @P0 IADD3 R2, P1, R0, R220, RZ ;  /* 0x000000dc00020210 */ /* 0x000fe80007f3e0ff */
[----:B------:R1:W-:Y:S01]  /*e9d0*/  @P0 LDGSTS.E.BYPASS.LTC128B.128 [R213+0xd080], [R8.64], !P3 ;  /* 0x0d08000008d50fae */ /* 0x0003e2000d901d4e */
[----:B------:R-:W-:Y:S05]  /*e9e0*/  @P0 IMAD.X R3, R4, 0x1, R219, P1 ;  /* 0x0000000104030824 */ /* 0x000fea00008e06db */
[----:B------:R1:W-:Y:S01]  /*e9f0*/  @P0 LDGSTS.E.BYPASS.LTC128B.128 [R213+0xe880], [R2.64], !P2 ;  /* 0x0e88000002d50fae */ /* 0x0003e2000d101d4e */
[----:B------:R-:W-:Y:S01]  /*ea00*/  ISETP.GE.AND P0, PT, R6, 0x21, PT ;  /* 0x000000210600780c */ /* 0x000fe20003f06270 */
[----:B------:R-:W-:-:S06]  /*ea10*/  BRA.DIV ~URZ, `(.L_x_1233) ;  /* 0x0000d6627f007947 */ /* 0x000fcc000b800000 */
[----:B------:R2:W3:Y:S04]  /*ea20*/  SHFL.IDX PT, R4, R14, 0x1, 0x181f ;  /* 0x00381f000e047f89 */ /* 0x0004e800000e0000 */
[----:B------:R2:W1:Y:S02]  /*ea30*/  SHFL.IDX PT, R0, R15, 0x1, 0x181f ;  /* 0x00381f000f007f89 */ /* 0x00046400000e0000 */
.L_x_1333:
[----:B-1----:R-:W-:Y:S02]  /*ea40*/  @P0 IADD3 R12, P1, R0, R229, RZ ;  /* 0x000000e5000c0210 */ /* 0x002fe40007f3e0ff */
[C---:B--2-4-:R-:W-:Y:S02]  /*ea50*/  IADD3 R15, R223.reuse, 0x40, RZ ;  /* 0x00000040df0f7810 */ /* 0x054fe40007ffe0ff */
[----:B------:R-:W-:Y:S01]  /*ea60*/  ISETP.GE.AND P5, PT, R223, c[0x0][0x1d4], PT ;  /* 0x00007500df007a0c */ /* 0x000fe20003fa6270 */
[----:B---3--:R-:W-:Y:S01]  /*ea70*/  @P0 IMAD.X R13, R4, 0x1, R214, P1 ;  /* 0x00000001040d0824 */ /* 0x008fe200008e06d6 */
[----:B------:R-:W-:Y:S02]  /*ea80*/  ISETP.GE.AND P4, PT, R15, c[0x0][0x1d4], PT ;  /* 0x000075000f007a0c */ /* 0x000fe40003f86270 */
[C---:B------:R-:W-:Y:S02]  /*ea90*/  IADD3 R14, R223.reuse, 0x80, RZ ;  /* 0x00000080df0e7810 */ /* 0x040fe40007ffe0ff */
        /* <DEDUP_REMOVED lines=15> */
[----:B------:R1:W-:Y:S03]  /*eb90*/  @P0 LDGSTS.E.BYPASS.LTC128B.128 [R213+0xf880], [R2.64], !P2 ;  /* 0x0f88000002d50fae */ /* 0x0003e6000d101d4e */
.L_x_1230:
[----:B--234-:R-:W-:Y:S05]  /*eba0*/  BSYNC B0 ;  /* 0x0000000000007941 */ /* 0x01cfea0003800000 */
.L_x_1229:
[----:B------:R-:W-:Y:S01]  /*ebb0*/  ISETP.NE.AND P0, PT, R236, c[0x0][0x2c4], PT ;  /* 0x0000b100ec007a0c */ /* 0x000fe20003f05270 */
[----:B------:R-:W2:Y:S01]  /*ebc0*/  LDL R0, [R1+0x4] ;  /* 0x0000040001007983 */ /* 0x000ea20000100800 */
[----:B-1----:R-:W-:Y:S01]  /*ebd0*/  LOP3.LUT R3, RZ, c[0x0][0x324], RZ, 0x33, !PT ;  /* 0x0000c900ff037a12 */ /* 0x002fe200078e33ff */
[----:B------:R-:W-:Y:S02]  /*ebe0*/  IMAD R4, R222, -0x30, RZ ;  /* 0xffffffd0de047824 */ /* 0x000fe400078e02ff */
[----:B------:R-:W0:Y:S02]  /*ebf0*/  LDGDEPBAR ;  /* 0x00000000000079af */ /* 0x000e240000000000 */
[----:B------:R-:W-:Y:S02]  /*ec00*/  IMAD.IADD R10, R4, 0x1, -R233 ;  /* 0x00000001040a7824 */ /* 0x000fe400078e0ae9 */
[----:B--2---:R-:W-:Y:S05]  /*ec10*/  IMAD R0, R0, 0x80, R240 ;  /* 0x0000008000007824 */ /* 0x004fea00078e02f0 */
[----:B------:R-:W-:Y:S02]  /*ec20*/  IADD3 R6, R238, R0, R239 ;  /* 0x00000000ee067210 */ /* 0x000fe40007ffe0ef */
[----:B------:R-:W-:Y:S03]  /*ec30*/  IADD3 R0, -R233, 0x1, R4 ;  /* 0x00000001e9007810 */ /* 0x000fe60007ffe104 */
[----:B------:R-:W-:Y:S01]  /*ec40*/  @P0 IMAD.HI.U32 R2, R6, c[0x0][0x2c8], RZ ;  /* 0x0000b20006020a27 */ /* 0x000fe200078e00ff */
[----:B------:R-:W-:Y:S04]  /*ec50*/  IADD3 R0, -R232, R0, R5 ;  /* 0x00000000e8007210 */ /* 0x000fe80007ffe105 */
[----:B------:R-:W-:Y:S01]  /*ec60*/  @P0 SHF.R.U32.HI R6, RZ, c[0x0][0x2cc], R2 ;  /* 0x0000b300ff060a19 */ /* 0x000fe20000011602 */
[----:B------:R-:W-:Y:S01]  /*ec70*/  IMAD.IADD R8, R3, 0x1, R0 ;  /* 0x0000000103087824 */ /* 0x000fe200078e0200 */
[----:B------:R-:W-:Y:S01]  /*ec80*/  IADD3 R9, R0, c[0x0][0x328], RZ ;  /* 0x0000ca0000097a10 */ /* 0x000fe20007ffe0ff */
[----:B------:R-:W-:-:S05]  /*ec90*/  BRA.DIV ~URZ, `(.L_x_1234) ;  /* 0x0000d4d27f007947 */ /* 0x000fca000b800000 */
[----:B------:R1:W2:Y:S02]  /*eca0*/  SHFL.IDX PT, R3, R6, RZ, 0x1c1f ;  /* 0x001c1fff06037589 */ /* 0x0002a400000e0000 */
.L_x_1334:
[----:B------:R-:W-:Y:S01]  /*ecb0*/  ISETP.LE.AND P0, PT, R236, c[0x0][0x32c], PT ;  /* 0x0000cb00ec007a0c */ /* 0x000fe20003f03270 */
[----:B--2---:R-:W-:Y:S01]  /*ecc0*/  IMAD.IADD R2, R9, 0x1, R3 ;  /* 0x0000000109027824 */ /* 0x004fe200078e0203 */
[----:B------:R-:W-:Y:S11]  /*ecd0*/  IADD3 R0, R8, R3, RZ ;  /* 0x0000000308007210 */ /* 0x000ff60007ffe0ff */
[----:B------:R-:W-:-:S05]  /*ece0*/  @!P0 BRA `(.L_x_1235) ;  /* 0x0000017000008947 */ /* 0x000fca0003800000 */
[----:B------:R-:W-:Y:S01]  /*ecf0*/  IADD3 R3, -R232, R5, R3 ;  /* 0x00000005e8037210 */ /* 0x000fe20007ffe103 */
[----:B------:R-:W-:Y:S03]  /*ed00*/  BSSY B0, `(.L_x_1236) ;  /* 0x0000011000007945 */ /* 0x000fe60003800000 */
        /* <DEDUP_REMOVED lines=11> */
.L_x_1237:
[----:B------:R-:W-:Y:S04]  /*edc0*/  MOV R11, 0x1 ;  /* 0x00000001000b7802 */ /* 0x000fe80000000f00 */
[----:B------:R-:W-:Y:S11]  /*edd0*/  ISETP.NE.AND P0, PT, R11, c[0x0][0x32c], PT ;  /* 0x0000cb000b007a0c */ /* 0x000ff60003f05270 */
[----:B------:R-:W-:Y:S02]  /*ede0*/  @!UPT UIADD3 URZ, URZ, URZ, URZ ;  /* 0x0000003f3f3ff290 */ /* 0x000fe4000fffe03f */
[----:B------:R-:W-:Y:S05]  /*edf0*/  @P0 IMAD.HI.U32 R11, R3, c[0x0][0x330], RZ ;  /* 0x0000cc00030b0a27 */ /* 0x000fea00078e00ff */
[----:B------:R-:W-:Y:S02]  /*ee00*/  @P0 SHF.R.U32.HI R3, RZ, c[0x0][0x334], R11 ;  /* 0x0000cd00ff030a19 */ /* 0x000fe4000001160b */
.L_x_1238:
[----:B------:R-:W-:Y:S05]  /*ee10*/  BSYNC B0 ;  /* 0x0000000000007941 */ /* 0x000fea0003800000 */
.L_x_1236:
[----:B------:R-:W-:Y:S05]  /*ee20*/  IMAD R3, R3, c[0x0][0x32c], R10 ;  /* 0x0000cb0003037a24 */ /* 0x000fea00078e020a */
[----:B------:R-:W-:Y:S02]  /*ee30*/  IADD3 R11, R3, c[0x0][0x32c], RZ ;  /* 0x0000cb00030b7a10 */ /* 0x000fe40007ffe0ff */
[----:B------:R-:W-:Y:S02]  /*ee40*/  IMNMX R0, R0, R3, !PT ;  /* 0x0000000300007217 */ /* 0x000fe40007800200 */
[----:B------:R-:W-:Y:S02]  /*ee50*/  IMNMX R2, R2, R11, PT ;  /* 0x0000000b02027217 */ /* 0x000fe40003800200 */
.L_x_1235:
[C---:B------:R-:W-:Y:S02]  /*ee60*/  ISETP.GE.AND P0, PT, R4.reuse, 0x2, PT ;  /* 0x000000020400780c */ /* 0x040fe40003f06270 */
[----:B------:R-:W-:Y:S02]  /*ee70*/  ISETP.GE.AND P1, PT, R4, 0x9, PT ;  /* 0x000000090400780c */ /* 0x000fe40003f26270 */
[----:B------:R-:W-:Y:S02]  /*ee80*/  LOP3.LUT R212, R212, 0xffffffef, RZ, 0xc0, !PT ;  /* 0xffffffefd4d47812 */ /* 0x000fe400078ec0ff */
[C---:B------:R-:W-:Y:S02]  /*ee90*/  ISETP.GE.AND P6, PT, R4.reuse, 0x19, PT ;  /* 0x000000190400780c */ /* 0x040fe40003fc6270 */
[C---:B------:R-:W-:Y:S02]  /*eea0*/  ISETP.GE.AND P5, PT, R4.reuse, 0x1a, PT ;  /* 0x0000001a0400780c */ /* 0x040fe40003fa6270 */
[C---:B------:R-:W-:Y:S02]  /*eeb0*/  ISETP.GE.AND P4, PT, R4.reuse, 0x21, PT ;  /* 0x000000210400780c */ /* 0x040fe40003f86270 */
[----:B------:R-:W-:Y:S02]  /*eec0*/  ISETP.GE.AND P3, PT, R4, 0x22, PT ;  /* 0x000000220400780c */ /* 0x000fe40003f66270 */
[----:B------:R-:W-:Y:S02]  /*eed0*/  @P0 LOP3.LUT R212, R212, 0x10, RZ, 0xfc, !PT ;  /* 0x00000010d4d40812 */ /* 0x000fe400078efcff */
[----:B------:R-:W-:Y:S02]  /*eee0*/  ISETP.GT.AND P0, PT, R0, 0x1, !P0 ;  /* 0x000000010000780c */ /* 0x000fe40004704270 */
[----:B------:R-:W-:Y:S02]  /*eef0*/  LOP3.LUT R212, R212, 0xfffffff7, RZ, 0xc0, !PT ;  /* 0xfffffff7d4d47812 */ /* 0x000fe400078ec0ff */
[----:B------:R-:W-:Y:S02]  /*ef00*/  ISETP.LT.OR P0, PT, R2, 0x2, P0 ;  /* 0x000000020200780c */ /* 0x000fe40000701670 */
[----:B------:R-:W-:Y:S02]  /*ef10*/  @P1 LOP3.LUT R212, R212, 0x8, RZ, 0xfc, !PT ;  /* 0x00000008d4d41812 */ /* 0x000fe400078efcff */
[----:B------:R-:W-:Y:S02]  /*ef20*/  FSEL R16, R171, -INF , !P0 ;  /* 0xff800000ab107808 */ /* 0x000fe40004000000 */
[----:B------:R-:W-:Y:S02]  /*ef30*/  ISETP.GT.AND P0, PT, R0, 0x8, !P1 ;  /* 0x000000080000780c */ /* 0x000fe40004f04270 */
[----:B------:R-:W-:Y:S02]  /*ef40*/  ISETP.GE.AND P1, PT, R4, 0xa, PT ;  /* 0x0000000a0400780c */ /* 0x000fe40003f26270 */
[----:B------:R-:W-:Y:S02]  /*ef50*/  ISETP.LT.OR P0, PT, R2, 0x9, P0 ;  /* 0x000000090200780c */ /* 0x000fe40000701670 */
[----:B------:R-:W-:Y:S02]  /*ef60*/  LOP3.LUT R212, R212, 0xfffffffb, RZ, 0xc0, !PT ;  /* 0xfffffffbd4d47812 */ /* 0x000fe400078ec0ff */
[----:B------:R-:W-:Y:S02]  /*ef70*/  FSEL R15, R170, -INF , !P0 ;  /* 0xff800000aa0f7808 */ /* 0x000fe40004000000 */
[----:B------:R-:W-:Y:S02]  /*ef80*/  ISETP.GT.AND P0, PT, R0, 0x9, !P1 ;  /* 0x000000090000780c */ /* 0x000fe40004f04270 */
[----:B------:R-:W-:Y:S02]  /*ef90*/  ISETP.GE.AND P2, PT, R4, 0x29, PT ;  /* 0x000000290400780c */ /* 0x000fe40003f46270 */
[----:B------:R-:W-:Y:S02]  /*efa0*/  ISETP.LT.OR P0, PT, R2, 0xa, P0 ;  /* 0x0000000a0200780c */ /* 0x000fe40000701670 */
[----:B------:R-:W-:Y:S02]  /*efb0*/  @P1 LOP3.LUT R212, R212, 0x4, RZ, 0xfc, !PT ;  /* 0x00000004d4d41812 */ /* 0x000fe400078efcff */
[----:B------:R-:W-:Y:S02]  /*efc0*/  ISETP.GE.AND P1, PT, R4, 0x11, PT ;  /* 0x000000110400780c */ /* 0x000fe40003f26270 */
[----:B------:R-:W-:Y:S02]  /*efd0*/  FSEL R14, R168, -INF , !P0 ;  /* 0xff800000a80e7808 */ /* 0x000fe40004000000 */
[----:B------:R-:W-:Y:S02]  /*efe0*/  LOP3.LUT R212, R212, 0xfffffffd, RZ, 0xc0, !PT ;  /* 0xfffffffdd4d47812 */ /* 0x000fe400078ec0ff */
[----:B------:R-:W-:Y:S04]  /*eff0*/  ISETP.GT.AND P0, PT, R0, 0x10, !P1 ;  /* 0x000000100000780c */ /* 0x000fe80004f04270 */
[----:B------:R-:W-:Y:S03]  /*f000*/  ISETP.LT.OR P0, PT, R2, 0x11, P0 ;  /* 0x000000110200780c */ /* 0x000fe60000701670 */
[----:B------:R-:W-:Y:S02]  /*f010*/  @P1 LOP3.LUT R212, R212, 0x2, RZ, 0xfc, !PT ;  /* 0x00000002d4d41812 */ /* 0x000fe400078efcff */
[----:B------:R-:W-:Y:S02]  /*f020*/  ISETP.GE.AND P1, PT, R4, 0x12, PT ;  /* 0x000000120400780c */ /* 0x000fe40003f26270 */
[----:B------:R-:W-:Y:S02]  /*f030*/  FSEL R164, R164, -INF , !P0 ;  /* 0xff800000a4a47808 */ /* 0x000fe40004000000 */
[----:B------:R-:W-:Y:S02]  /*f040*/  ISETP.GT.AND P0, PT, R0, 0x11, !P1 ;  /* 0x000000110000780c */ /* 0x000fe40004f04270 */
[----:B------:R-:W-:Y:S02]  /*f050*/  LOP3.LUT R212, R212, 0xfffffffe, RZ, 0xc0, !PT ;  /* 0xfffffffed4d47812 */ /* 0x000fe400078ec0ff */
[----:B------:R-:W-:Y:S04]  /*f060*/  ISETP.LT.OR P0, PT, R2, 0x12, P0 ;  /* 0x000000120200780c */ /* 0x000fe80000701670 */
[----:B------:R-:W-:Y:S02]  /*f070*/  FSEL R170, R139, -INF , !P0 ;  /* 0xff8000008baa7808 */ /* 0x000fe40004000000 */
[----:B------:R-:W-:Y:S02]  /*f080*/  ISETP.GT.AND P0, PT, R0, 0x18, !P6 ;  /* 0x000000180000780c */ /* 0x000fe40007704270 */
[----:B------:R-:W-:Y:S02]  /*f090*/  @P1 LOP3.LUT R212, R212, 0x1, RZ, 0xfc, !PT ;  /* 0x00000001d4d41812 */ /* 0x000fe400078efcff */
[----:B------:R-:W-:Y:S02]  /*f0a0*/  ISETP.LT.OR P0, PT, R2, 0x19, P0 ;  /* 0x000000190200780c */ /* 0x000fe40000701670 */
[----:B------:R-:W-:Y:S02]  /*f0b0*/  ISETP.GE.AND P1, PT, R4, 0x1, PT ;  /* 0x000000010400780c */ /* 0x000fe40003f26270 */
[----:B------:R-:W-:Y:S02]  /*f0c0*/  FSEL R177, R138, -INF , !P0 ;  /* 0xff8000008ab17808 */ /* 0x000fe40004000000 */
[----:B------:R-:W-:Y:S02]  /*f0d0*/  ISETP.GT.AND P0, PT, R0, 0x19, !P5 ;  /* 0x000000190000780c */ /* 0x000fe40006f04270 */
[----:B------:R-:W-:Y:S02]  /*f0e0*/  LOP3.LUT R212, R212, 0xffffffdf, RZ, 0xc0, !PT ;  /* 0xffffffdfd4d47812 */ /* 0x000fe400078ec0ff */
[----:B------:R-:W-:Y:S04]  /*f0f0*/  ISETP.LT.OR P0, PT, R2, 0x1a, P0 ;  /* 0x0000001a0200780c */ /* 0x000fe80000701670 */
[----:B------:R-:W-:Y:S02]  /*f100*/  FSEL R178, R137, -INF , !P0 ;  /* 0xff80000089b27808 */ /* 0x000fe40004000000 */
[----:B------:R-:W-:Y:S04]  /*f110*/  ISETP.GT.AND P0, PT, R0, 0x20, !P4 ;  /* 0x000000200000780c */ /* 0x000fe80006704270 */
        /* <DEDUP_REMOVED lines=8> */
[----:B------:R-:W-:Y:S04]  /*f1a0*/  ISETP.GT.AND P0, PT, R0, RZ, !P1 ;  /* 0x000000ff0000720c */ /* 0x000fe80004f04270 */
[----:B------:R-:W-:Y:S04]  /*f1b0*/  ISETP.LT.OR P0, PT, R2, 0x1, P0 ;  /* 0x000000010200780c */ /* 0x000fe80000701670 */
[----:B------:R-:W-:Y:S02]  /*f1c0*/  FSEL R13, R174, -INF , !P0 ;  /* 0xff800000ae0d7808 */ /* 0x000fe40004000000 */
[----:B------:R-:W-:Y:S11]  /*f1d0*/  ISETP.GE.AND P0, PT, R4, 0x2a, PT ;  /* 0x0000002a0400780c */ /* 0x000ff60003f06270 */
[----:B------:R-:W-:Y:S02]  /*f1e0*/  @!UPT UIADD3 URZ, URZ, URZ, URZ ;  /* 0x0000003f3f3ff290 */ /* 0x000fe4000fffe03f */
[----:B------:R-:W-:Y:S02]  /*f1f0*/  @P0 LOP3.LUT R212, R212, 0x20, RZ, 0xfc, !PT ;  /* 0x00000020d4d40812 */ /* 0x000fe400078efcff */
[----:B------:R-:W-:Y:S04]  /*f200*/  ISETP.GT.AND P0, PT, R0, 0x29, !P0 ;  /* 0x000000290000780c */ /* 0x000fe80004704270 */
[----:B------:R-:W-:Y:S04]  /*f210*/  ISETP.LT.OR P0, PT, R2, 0x2a, P0 ;  /* 0x0000002a0200780c */ /* 0x000fe80000701670 */
[----:B------:R-:W-:Y:S01]  /*f220*/  FSEL R182, R17, -INF , !P0 ;  /* 0xff80000011b67808 */ /* 0x000fe20004000000 */
[----:B------:R-:W-:-:S06]  /*f230*/  BRA.DIV ~URZ, `(.L_x_1239) ;  /* 0x0000cfb27f007947 */ /* 0x000fcc000b800000 */
[----:B------:R2:W3:Y:S02]  /*f240*/  SHFL.IDX PT, R3, R6, 0x1, 0x1c1f ;  /* 0x003c1f0006037f89 */ /* 0x0004e400000e0000 */
.L_x_1335:
[----:B------:R-:W-:Y:S01]  /*f250*/  ISETP.LE.AND P0, PT, R236, c[0x0][0x32c], PT ;  /* 0x0000cb00ec007a0c */ /* 0x000fe20003f03270 */
[----:B---3--:R-:W-:Y:S01]  /*f260*/  IMAD.IADD R2, R9, 0x1, R3 ;  /* 0x0000000109027824 */ /* 0x008fe200078e0203 */
        /* <DEDUP_REMOVED lines=15> */
.L_x_1242:
[----:B------:R-:W-:Y:S04]  /*f360*/  MOV R4, 0x1 ;  /* 0x0000000100047802 */ /* 0x000fe80000000f00 */
[----:B------:R-:W-:Y:S11]  /*f370*/  ISETP.NE.AND P0, PT, R4, c[0x0][0x32c], PT ;  /* 0x0000cb0004007a0c */ /* 0x000ff60003f05270 */
[----:B------:R-:W-:Y:S02]  /*f380*/  @!UPT UIADD3 URZ, URZ, URZ, URZ ;  /* 0x0000003f3f3ff290 */ /* 0x000fe4000fffe03f */
[----:B------:R-:W-:Y:S05]  /*f390*/  @P0 IMAD.HI.U32 R4, R3, c[0x0][0x330], RZ ;  /* 0x0000cc0003040a27 */ /* 0x000fea00078e00ff */
[----:B------:R-:W-:Y:S02]  /*f3a0*/  @P0 SHF.R.U32.HI R3, RZ, c[0x0][0x334], R4 ;  /* 0x0000cd00ff030a19 */ /* 0x000fe40000011604 */
.L_x_1243:
[----:B------:R-:W-:Y:S05]  /*f3b0*/  BSYNC B0 ;  /* 0x0000000000007941 */ /* 0x000fea0003800000 */
.L_x_1241:
[----:B------:R-:W-:Y:S05]  /*f3c0*/  IMAD R3, R3, c[0x0][0x32c], R10 ;  /* 0x0000cb0003037a24 */ /* 0x000fea00078e020a */
[----:B------:R-:W-:Y:S02]  /*f3d0*/  IADD3 R4, R3, c[0x0][0x32c], RZ ;  /* 0x0000cb0003047a10 */ /* 0x000fe40007ffe0ff */
[----:B------:R-:W-:Y:S02]  /*f3e0*/  IMNMX R0, R0, R3, !PT ;  /* 0x0000000300007217 */ /* 0x000fe40007800200 */
[----:B------:R-:W-:Y:S02]  /*f3f0*/  IMNMX R2, R2, R4, PT ;  /* 0x0000000402027217 */ /* 0x000fe40003800200 */
.L_x_1240:
[----:B------:R-:W-:Y:S02]  /*f400*/  ISETP.GT.AND P0, PT, R0, RZ, !P1 ;  /* 0x000000ff0000720c */ /* 0x000fe40004f04270 */
[----:B------:R-:W-:Y:S02]  /*f410*/  LOP3.LUT P1, RZ, R212, 0x1, RZ, 0xc0, !PT ;  /* 0x00000001d4ff7812 */ /* 0x000fe4000782c0ff */
[----:B------:R-:W-:Y:S02]  /*f420*/  ISETP.LT.OR P0, PT, R2, 0x1, P0 ;  /* 0x000000010200780c */ /* 0x000fe40000701670 */
[----:B------:R-:W-:Y:S02]  /*f430*/  FMNMX.FTZ R4, R13, R136, !PT ;  /* 0x000000880d047209 */ /* 0x000fe40007810000 */
[----:B------:R-:W-:Y:S02]  /*f440*/  FSEL R9, R176, -INF , !P0 ;  /* 0xff800000b0097808 */ /* 0x000fe40004000000 */
[----:B------:R-:W-:Y:S02]  /*f450*/  LOP3.LUT P0, RZ, R212, 0x10, RZ, 0xc0, !PT ;  /* 0x00000010d4ff7812 */ /* 0x000fe4000780c0ff */
[----:B------:R-:W-:Y:S02]  /*f460*/  FMNMX.FTZ R8, R9, R7, !PT ;  /* 0x0000000709087209 */ /* 0x000fe40007810000 */
[----:B------:R-:W-:Y:S02]  /*f470*/  ISETP.GT.AND P0, PT, R0, 0x1, !P0 ;  /* 0x000000010000780c */ /* 0x000fe40004704270 */
[----:B------:R-:W-:Y:S02]  /*f480*/  FMNMX.FTZ R4, R16, R4, !PT ;  /* 0x0000000410047209 */ /* 0x000fe40007810000 */
        /* <DEDUP_REMOVED lines=24> */
[----:B------:R-:W-:Y:S02]  /*f610*/  ISETP.GT.AND P0, PT, R0, 0x11, !P1 ;  /* 0x000000110000780c */ /* 0x000fe40004f04270 */
[----:B------:R-:W-:Y:S02]  /*f620*/  FMNMX.FTZ R8, R171, R8, !PT ;  /* 0x00000008ab087209 */ /* 0x000fe40007810000 */
[----:B------:R-:W-:Y:S02]  /*f630*/  ISETP.LT.OR P0, PT, R2, 0x12, P0 ;  /* 0x000000120200780c */ /* 0x000fe40000701670 */
[----:B------:R-:W-:Y:S02]  /*f640*/  LOP3.LUT P1, RZ, R212, 0x20, RZ, 0xc0, !PT ;  /* 0x00000020d4ff7812 */ /* 0x000fe4000782c0ff */
[----:B------:R-:W-:Y:S02]  /*f650*/  FSEL R167, R167, -INF , !P0 ;  /* 0xff800000a7a77808 */ /* 0x000fe40004000000 */
        /* <DEDUP_REMOVED lines=17> */
[----:B------:R-:W-:Y:S04]  /*f770*/  ISETP.LT.OR P0, PT, R2, 0x22, P0 ;  /* 0x000000220200780c */ /* 0x000fe80000701670 */
        /* <DEDUP_REMOVED lines=8> */
[----:B------:R-:W-:Y:S04]  /*f800*/  FSEL R175, R21, -INF , !P0 ;  /* 0xff80000015af7808 */ /* 0x000fe80004000000 */
[----:B------:R-:W-:Y:S01]  /*f810*/  FMNMX.FTZ R8, R175, R8, !PT ;  /* 0x00000008af087209 */ /* 0x000fe20007810000 */
[----:B------:R-:W-:-:S05]  /*f820*/  BRA.DIV ~URZ, `(.L_x_1244) ;  /* 0x0000ca427f007947 */ /* 0x000fca000b800000 */
[----:B------:R3:W4:Y:S02]  /*f830*/  SHFL.BFLY PT, R0, R4, 0x2, 0x1f ;  /* 0x0c401f0004007f89 */ /* 0x00072400000e0000 */
.L_x_1336:
[----:B-12-4-:R-:W-:Y:S01]  /*f840*/  FMNMX.FTZ R6, R4, R0, !PT ;  /* 0x0000000004067209 */ /* 0x016fe20007810000 */
[----:B------:R-:W-:-:S05]  /*f850*/  BRA.DIV ~URZ, `(.L_x_1245) ;  /* 0x0000ca527f007947 */ /* 0x000fca000b800000 */
[----:B---3--:R-:W-:Y:S04]  /*f860*/  SHFL.BFLY PT, R4, R8, 0x2, 0x1f ;  /* 0x0c401f0008047f89 */ /* 0x008fe800000e0000 */
[----:B------:R-:W1:Y:S02]  /*f870*/  SHFL.BFLY PT, R2, R6, 0x1, 0x1f ;  /* 0x0c201f0006027f89 */ /* 0x000e6400000e0000 */
[----:B-1----:R-:W-:Y:S02]  /*f880*/  FMNMX.FTZ R6, R6, R2, !PT ;  /* 0x0000000206067209 */ /* 0x002fe40007810000 */
[----:B------:R-:W-:Y:S05]  /*f890*/  FMNMX.FTZ R4, R8, R4, !PT ;  /* 0x0000000408047209 */ /* 0x000fea0007810000 */
[----:B------:R1:W2:Y:S02]  /*f8a0*/  SHFL.BFLY PT, R0, R4, 0x1, 0x1f ;  /* 0x0c201f0004007f89 */ /* 0x0002a400000e0000 */
.L_x_1337:
[C---:B------:R-:W-:Y:S01]  /*f8b0*/  FSETP.NEU.FTZ.AND P0, PT, R6.reuse, -INF , PT ;  /* 0xff8000000600780b */ /* 0x040fe20003f1d000 */
[----:B------:R-:W-:Y:S01]  /*f8c0*/  FMUL.FTZ R168, R6, c[0x0][0x2d0] ;  /* 0x0000b40006a87a20 */ /* 0x000fe20000410000 */
[----:B-12---:R-:W-:Y:S01]  /*f8d0*/  FMNMX.FTZ R4, R0, R4, !PT ;  /* 0x0000000400047209 */ /* 0x006fe20007810000 */
[----:B------:R-:W-:Y:S01]  /*f8e0*/  WARPSYNC 0xffffffff ;  /* 0xffffffff00007948 */ /* 0x000fe20003800000 */
[----:B------:R-:W-:Y:S01]  /*f8f0*/  FSEL R2, R6, RZ, P0 ;  /* 0x000000ff06027208 */ /* 0x000fe20000000000 */
[----:B------:R-:W-:Y:S01]  /*f900*/  LDSM.16.MT88.4 R24, [R202+0x4080] ;  /* 0x00408000ca18783b */ /* 0x000fe20000004200 */
[----:B------:R-:W-:Y:S01]  /*f910*/  FSEL R168, R168, RZ, P0 ;  /* 0x000000ffa8a87208 */ /* 0x000fe20000000000 */
[C---:B------:R-:W-:Y:S01]  /*f920*/  FMUL.FTZ R169, R4.reuse, c[0x0][0x2d0] ;  /* 0x0000b40004a97a20 */ /* 0x040fe20000410000 */
[----:B------:R-:W-:Y:S01]  /*f930*/  FSETP.NEU.FTZ.AND P0, PT, R4, -INF , PT ;  /* 0xff8000000400780b */ /* 0x000fe20003f1d000 */
[----:B------:R-:W-:Y:S02]  /*f940*/  FADD.FTZ R0, -R2, R136 ;  /* 0x0000008802007221 */ /* 0x000fe40000010100 */
[--C-:B------:R-:W-:Y:S01]  /*f950*/  FFMA.FTZ R16, R16, c[0x0][0x2d0], -R168.reuse ;  /* 0x0000b40010107a23 */ /* 0x100fe200000108a8 */
[----:B------:R-:W-:Y:S01]  /*f960*/  FSEL R3, R4, RZ, P0 ;  /* 0x000000ff04037208 */ /* 0x000fe20000000000 */
[----:B------:R-:W-:Y:S01]  /*f970*/  FMUL.FTZ R0, R0, c[0x0][0x2d0] ;  /* 0x0000b40000007a20 */ /* 0x000fe20000410000 */
[----:B------:R-:W-:Y:S01]  /*f980*/  FSEL R169, R169, RZ, P0 ;  /* 0x000000ffa9a97208 */ /* 0x000fe20000000000 */
[----:B------:R1:W-:Y:S01]  /*f990*/  MUFU.EX2 R226, R16 ;  /* 0x0000001000e27308 */ /* 0x0003e20000000800 */
[--C-:B------:R-:W-:Y:S01]  /*f9a0*/  FFMA.FTZ R13, R13, c[0x0][0x2d0], -R168.reuse ;  /* 0x0000b4000d0d7a23 */ /* 0x100fe200000108a8 */
[----:B------:R-:W-:Y:S01]  /*f9b0*/  ISETP.GT.AND P0, PT, R222, R228, PT ;  /* 0x000000e4de00720c */ /* 0x000fe20003f04270 */
[--C-:B------:R-:W-:Y:S02]  /*f9c0*/  FFMA.FTZ R15, R15, c[0x0][0x2d0], -R168.reuse ;  /* 0x0000b4000f0f7a23 */ /* 0x100fe400000108a8 */
[--C-:B------:R-:W-:Y:S02]  /*f9d0*/  FFMA.FTZ R9, R9, c[0x0][0x2d0], -R169.reuse ;  /* 0x0000b40009097a23 */ /* 0x100fe400000108a9 */
[--C-:B------:R-:W-:Y:S02]  /*f9e0*/  FFMA.FTZ R12, R12, c[0x0][0x2d0], -R169.reuse ;  /* 0x0000b4000c0c7a23 */ /* 0x100fe400000108a9 */
[--C-:B------:R-:W-:Y:S01]  /*f9f0*/  FFMA.FTZ R11, R11, c[0x0][0x2d0], -R169.reuse ;  /* 0x0000b4000b0b7a23 */ /* 0x100fe200000108a9 */
[----:B------:R2:W-:Y:S01]  /*fa00*/  MUFU.EX2 R2, R0 ;  /* 0x0000000000027308 */ /* 0x0005e20000000800 */
[----:B------:R-:W-:Y:S02]  /*fa10*/  FFMA.FTZ R10, R10, c[0x0][0x2d0], -R169 ;  /* 0x0000b4000a0a7a23 */ /* 0x000fe400000108a9 */
[--C-:B------:R-:W-:Y:S07]  /*fa20*/  FFMA.FTZ R14, R14, c[0x0][0x2d0], -R168.reuse ;  /* 0x0000b4000e0e7a23 */ /* 0x100fee00000108a8 */
[----:B------:R-:W3:Y:S01]  /*fa30*/  MUFU.EX2 R227, R13 ;  /* 0x0000000d00e37308 */ /* 0x000ee20000000800 */
[----:B-1----:R-:W1:Y:S09]  /*fa40*/  LDSM.16.MT88.4 R16, [R201+0x4080] ;  /* 0x00408000c910783b */ /* 0x002e720000004200 */
[----:B------:R-:W-:Y:S01]  /*fa50*/  MUFU.EX2 R221, R15 ;  /* 0x0000000f00dd7308 */ /* 0x000fe20000000800 */
[----:B--2---:R-:W-:Y:S02]  /*fa60*/  FADD.FTZ R0, -R3, R7 ;  /* 0x0000000703007221 */ /* 0x004fe40000010100 */
[--C-:B------:R-:W-:Y:S02]  /*fa70*/  FFMA.FTZ R3, R164, c[0x0][0x2d0], -R168.reuse ;  /* 0x0000b400a4037a23 */ /* 0x100fe400000108a8 */
[----:B------:R-:W-:Y:S05]  /*fa80*/  FMUL.FTZ R0, R0, c[0x0][0x2d0] ;  /* 0x0000b40000007a20 */ /* 0x000fea0000410000 */
[----:B------:R-:W2:Y:S10]  /*fa90*/  MUFU.EX2 R199, R14 ;  /* 0x0000000e00c77308 */ /* 0x000eb40000000800 */
[----:B------:R-:W-:Y:S10]  /*faa0*/  MUFU.EX2 R198, R9 ;  /* 0x0000000900c67308 */ /* 0x000ff40000000800 */
[----:B------:R-:W4:Y:S10]  /*fab0*/  MUFU.EX2 R197, R12 ;  /* 0x0000000c00c57308 */ /* 0x000f340000000800 */
[----:B------:R-:W-:Y:S10]  /*fac0*/  MUFU.EX2 R196, R11 ;  /* 0x0000000b00c47308 */ /* 0x000ff40000000800 */
[----:B------:R-:W-:Y:S10]  /*fad0*/  MUFU.EX2 R195, R10 ;  /* 0x0000000a00c37308 */ /* 0x000ff40000000800 */
[----:B------:R-:W5:Y:S10]  /*fae0*/  MUFU.EX2 R0, R0 ;  /* 0x0000000000007308 */ /* 0x000f740000000800 */
[----:B------:R1:W-:Y:S02]  /*faf0*/  MUFU.EX2 R194, R3 ;  /* 0x0000000300c27308 */ /* 0x0003e40000000800 */
[--C-:B-1----:R-:W-:Y:S01]  /*fb00*/  FFMA.FTZ R3, R170, c[0x0][0x2d0], -R168.reuse ;  /* 0x0000b400aa037a23 */ /* 0x102fe200000108a8 */
[----:B---3--:R-:W-:Y:S01]  /*fb10*/  F2FP.BF16.PACK_AB R136, R226, R227 ;  /* 0x000000e3e288723e */ /* 0x008fe200000010ff */
[C---:B------:R-:W-:Y:S01]  /*fb20*/  FMUL.FTZ R8, R2.reuse, R140 ;  /* 0x0000008c02087220 */ /* 0x040fe20000410000 */
[----:B--2---:R-:W-:Y:S01]  /*fb30*/  F2FP.BF16.PACK_AB R138, R199, R221 ;  /* 0x000000ddc78a723e */ /* 0x004fe200000010ff */
[----:B------:R-:W-:Y:S01]  /*fb40*/  FMUL.FTZ R9, R2, R141 ;  /* 0x0000008d02097220 */ /* 0x000fe20000410000 */
[----:B----4-:R-:W-:Y:S01]  /*fb50*/  F2FP.BF16.PACK_AB R137, R197, R198 ;  /* 0x000000c6c589723e */ /* 0x010fe200000010ff */
[C---:B-----5:R-:W-:Y:S01]  /*fb60*/  FMUL.FTZ R10, R0.reuse, R142 ;  /* 0x0000008e000a7220 */ /* 0x060fe20000410000 */
[----:B------:R-:W-:Y:S01]  /*fb70*/  F2FP.BF16.PACK_AB R139, R195, R196 ;  /* 0x000000c4c38b723e */ /* 0x000fe200000010ff */
[----:B------:R-:W-:Y:S01]  /*fb80*/  FMUL.FTZ R11, R0, R143 ;  /* 0x0000008f000b7220 */ /* 0x000fe20000410000 */
[----:B------:R1:W2:Y:S01]  /*fb90*/  MUFU.EX2 R193, R3 ;  /* 0x0000000300c17308 */ /* 0x0002a20000000800 */
[----:B------:R-:W3:Y:S01]  /*fba0*/  LDSM.16.MT88.4 R140, [R204+0x4080] ;  /* 0x00408000cc8c783b */ /* 0x000ee20000004200 */
[C---:B------:R-:W-:Y:S02]  /*fbb0*/  FMUL.FTZ R12, R2.reuse, R144 ;  /* 0x00000090020c7220 */ /* 0x040fe40000410000 */
[----:B------:R-:W-:Y:S02]  /*fbc0*/  FMUL.FTZ R13, R2, R145 ;  /* 0x00000091020d7220 */ /* 0x000fe40000410000 */
[C---:B------:R-:W-:Y:S05]  /*fbd0*/  HMMA.16816.F32.BF16 R8, R136.reuse, R16, R8 ;  /* 0x000000108808723c */ /* 0x040fea0000041808 */
[C---:B------:R-:W-:Y:S02]  /*fbe0*/  FMUL.FTZ R14, R0.reuse, R146 ;  /* 0x00000092000e7220 */ /* 0x040fe40000410000 */
[----:B------:R-:W-:Y:S02]  /*fbf0*/  FMUL.FTZ R15, R0, R147 ;  /* 0x00000093000f7220 */ /* 0x000fe40000410000 */
[----:B------:R-:W4:Y:S03]  /*fc00*/  LDSM.16.MT88.4 R144, [R203+0x4080] ;  /* 0x00408000cb90783b */ /* 0x000f260000004200 */
[C---:B------:R-:W-:Y:S02]  /*fc10*/  FMUL.FTZ R16, R2.reuse, R148 ;  /* 0x0000009402107220 */ /* 0x040fe40000410000 */
[C---:B------:R-:W-:Y:S03]  /*fc20*/  HMMA.16816.F32.BF16 R12, R136.reuse, R18, R12 ;  /* 0x00000012880c723c */ /* 0x040fe6000004180c */
[C---:B------:R-:W-:Y:S02]  /*fc30*/  FMUL.FTZ R17, R2.reuse, R149 ;  /* 0x0000009502117220 */ /* 0x040fe40000410000 */
[----:B------:R-:W-:Y:S02]  /*fc40*/  FMUL.FTZ R20, R2, R152 ;  /* 0x0000009802147220 */ /* 0x000fe40000410000 */
[C---:B------:R-:W-:Y:S02]  /*fc50*/  FMUL.FTZ R18, R0.reuse, R150 ;  /* 0x0000009600127220 */ /* 0x040fe40000410000 */
[----:B------:R-:W-:Y:S02]  /*fc60*/  FMUL.FTZ R19, R0, R151 ;  /* 0x0000009700137220 */ /* 0x000fe40000410000 */
[----:B------:R-:W5:Y:S01]  /*fc70*/  LDSM.16.MT88.4 R148, [R201+0x5880] ;  /* 0x00588000c994783b */ /* 0x000f620000004200 */
[----:B------:R-:W-:Y:S02]  /*fc80*/  FMUL.FTZ R21, R2, R153 ;  /* 0x0000009902157220 */ /* 0x000fe40000410000 */
[C---:B------:R-:W-:Y:S02]  /*fc90*/  FMUL.FTZ R22, R0.reuse, R154 ;  /* 0x0000009a00167220 */ /* 0x040fe40000410000 */
[C---:B------:R-:W-:Y:S03]  /*fca0*/  HMMA.16816.F32.BF16 R16, R136.reuse, R24, R16 ;  /* 0x000000188810723c */ /* 0x040fe60000041810 */
[----:B------:R-:W-:Y:S02]  /*fcb0*/  FMUL.FTZ R23, R0, R155 ;  /* 0x0000009b00177220 */ /* 0x000fe40000410000 */
[----:B------:R-:W-:Y:S01]  /*fcc0*/  LDSM.16.MT88.4 R152, [R202+0x4880] ;  /* 0x00488000ca98783b */ /* 0x000fe20000004200 */
[C---:B------:R-:W-:Y:S02]  /*fcd0*/  FMUL.FTZ R28, R2.reuse, R160 ;  /* 0x000000a0021c7220 */ /* 0x040fe40000410000 */
[C---:B------:R-:W-:Y:S02]  /*fce0*/  FMUL.FTZ R24, R2.reuse, R156 ;  /* 0x0000009c02187220 */ /* 0x040fe40000410000 */
[C---:B------:R-:W-:Y:S03]  /*fcf0*/  HMMA.16816.F32.BF16 R20, R136.reuse, R26, R20 ;  /* 0x0000001a8814723c */ /* 0x040fe60000041814 */
[C---:B------:R-:W-:Y:S02]  /*fd00*/  FMUL.FTZ R25, R2.reuse, R157 ;  /* 0x0000009d02197220 */ /* 0x040fe40000410000 */
[----:B------:R-:W-:Y:S02]  /*fd10*/  FMUL.FTZ R29, R2, R161 ;  /* 0x000000a1021d7220 */ /* 0x000fe40000410000 */
[C---:B------:R-:W-:Y:S02]  /*fd20*/  FMUL.FTZ R26, R0.reuse, R158 ;  /* 0x0000009e001a7220 */ /* 0x040fe40000410000 */
[C---:B------:R-:W-:Y:S02]  /*fd30*/  FMUL.FTZ R27, R0.reuse, R159 ;  /* 0x0000009f001b7220 */ /* 0x040fe40000410000 */
[----:B------:R-:W-:Y:S01]  /*fd40*/  LDSM.16.MT88.4 R156, [R203+0x4880] ;  /* 0x00488000cb9c783b */ /* 0x000fe20000004200 */
[C---:B------:R-:W-:Y:S02]  /*fd50*/  FMUL.FTZ R30, R0.reuse, R162 ;  /* 0x000000a2001e7220 */ /* 0x040fe40000410000 */
[----:B------:R-:W-:Y:S02]  /*fd60*/  FMUL.FTZ R31, R0, R163 ;  /* 0x000000a3001f7220 */ /* 0x000fe40000410000 */
[C---:B---3--:R-:W-:Y:S03]  /*fd70*/  HMMA.16816.F32.BF16 R24, R136.reuse, R140, R24 ;  /* 0x0000008c8818723c */ /* 0x048fe60000041818 */
[----:B------:R-:W-:Y:S01]  /*fd80*/  LDSM.16.MT88.4 R160, [R201+0x7880] ;  /* 0x00788000c9a0783b */ /* 0x000fe20000004200 */
[--C-:B-1----:R-:W-:Y:S02]  /*fd90*/  FFMA.FTZ R3, R177, c[0x0][0x2d0], -R168.reuse ;  /* 0x0000b400b1037a23 */ /* 0x102fe400000108a8 */
[C---:B------:R-:W-:Y:S02]  /*fda0*/  FMUL.FTZ R32, R2.reuse, R32 ;  /* 0x0000002002207220 */ /* 0x040fe40000410000 */
[C---:B------:R-:W-:Y:S01]  /*fdb0*/  HMMA.16816.F32.BF16 R28, R136.reuse, R142, R28 ;  /* 0x0000008e881c723c */ /* 0x040fe2000004181c */
[----:B------:R1:W-:Y:S02]  /*fdc0*/  MUFU.EX2 R192, R3 ;  /* 0x0000000300c07308 */ /* 0x0003e40000000800 */
[----:B------:R-:W3:Y:S01]  /*fdd0*/  LDSM.16.MT88.4 R140, [R202+0x5880] ;  /* 0x00588000ca8c783b */ /* 0x000ee20000004200 */
[----:B------:R-:W-:Y:S02]  /*fde0*/  FMUL.FTZ R33, R2, R33 ;  /* 0x0000002102217220 */ /* 0x000fe40000410000 */
[C---:B------:R-:W-:Y:S02]  /*fdf0*/  FMUL.FTZ R34, R0.reuse, R34 ;  /* 0x0000002200227220 */ /* 0x040fe40000410000 */
[----:B------:R-:W-:Y:S04]  /*fe00*/  FMUL.FTZ R35, R0, R35 ;  /* 0x0000002300237220 */ /* 0x000fe80000410000 */
[C---:B------:R-:W-:Y:S02]  /*fe10*/  FMUL.FTZ R36, R2.reuse, R36 ;  /* 0x0000002402247220 */ /* 0x040fe40000410000 */
[----:B------:R-:W-:Y:S01]  /*fe20*/  FMUL.FTZ R37, R2, R37 ;  /* 0x0000002502257220 */ /* 0x000fe20000410000 */
[C---:B----4-:R-:W-:Y:S03]  /*fe30*/  HMMA.16816.F32.BF16 R32, R136.reuse, R144, R32 ;  /* 0x000000908820723c */ /* 0x050fe60000041820 */
[C---:B------:R-:W-:Y:S02]  /*fe40*/  FMUL.FTZ R38, R0.reuse, R38 ;  /* 0x0000002600267220 */ /* 0x040fe40000410000 */
[----:B------:R-:W-:Y:S02]  /*fe50*/  FMUL.FTZ R39, R0, R39 ;  /* 0x0000002700277220 */ /* 0x000fe40000410000 */
[C---:B------:R-:W-:Y:S02]  /*fe60*/  FMUL.FTZ R40, R2.reuse, R40 ;  /* 0x0000002802287220 */ /* 0x040fe40000410000 */
[----:B------:R-:W-:Y:S03]  /*fe70*/  FMUL.FTZ R41, R2, R41 ;  /* 0x0000002902297220 */ /* 0x000fe60000410000 */
[C---:B------:R-:W-:Y:S01]  /*fe80*/  HMMA.16816.F32.BF16 R36, R136.reuse, R146, R36 ;  /* 0x000000928824723c */ /* 0x040fe20000041824 */
[----:B------:R-:W4:Y:S02]  /*fe90*/  LDSM.16.MT88.4 R144, [R204+0x5880] ;  /* 0x00588000cc90783b */ /* 0x000f240000004200 */
[C---:B------:R-:W-:Y:S02]  /*fea0*/  FMUL.FTZ R42, R0.reuse, R42 ;  /* 0x0000002a002a7220 */ /* 0x040fe40000410000 */
[----:B------:R-:W-:Y:S02]  /*feb0*/  FMUL.FTZ R43, R0, R43 ;  /* 0x0000002b002b7220 */ /* 0x000fe40000410000 */
[--C-:B-1----:R-:W-:Y:S02]  /*fec0*/  FFMA.FTZ R3, R178, c[0x0][0x2d0], -R168.reuse ;  /* 0x0000b400b2037a23 */ /* 0x102fe400000108a8 */
[C---:B------:R-:W-:Y:S02]  /*fed0*/  FMUL.FTZ R44, R2.reuse, R44 ;  /* 0x0000002c022c7220 */ /* 0x040fe40000410000 */
[----:B------:R1:W1:Y:S01]  /*fee0*/  MUFU.EX2 R191, R3 ;  /* 0x0000000300bf7308 */ /* 0x0002620000000800 */
[C---:B-----5:R-:W-:Y:S03]  /*fef0*/  HMMA.16816.F32.BF16 R40, R136.reuse, R148, R40 ;  /* 0x000000948828723c */ /* 0x060fe60000041828 */
[----:B------:R-:W-:Y:S02]  /*ff00*/  FMUL.FTZ R45, R2, R45 ;  /* 0x0000002d022d7220 */ /* 0x000fe40000410000 */
[C---:B------:R-:W-:Y:S02]  /*ff10*/  FMUL.FTZ R46, R0.reuse, R46 ;  /* 0x0000002e002e7220 */ /* 0x040fe40000410000 */
[----:B------:R-:W-:Y:S02]  /*ff20*/  FMUL.FTZ R47, R0, R47 ;  /* 0x0000002f002f7220 */ /* 0x000fe40000410000 */
[C---:B------:R-:W-:Y:S03]  /*ff30*/  FMUL.FTZ R48, R2.reuse, R48 ;  /* 0x0000003002307220 */ /* 0x040fe60000410000 */
[----:B------:R-:W-:Y:S02]  /*ff40*/  FMUL.FTZ R49, R2, R49 ;  /* 0x0000003102317220 */ /* 0x000fe40000410000 */
[C---:B------:R-:W-:Y:S01]  /*ff50*/  HMMA.16816.F32.BF16 R44, R136.reuse, R150, R44 ;  /* 0x00000096882c723c */ /* 0x040fe2000004182c */
[----:B------:R-:W5:Y:S02]  /*ff60*/  LDSM.16.MT88.4 R148, [R203+0x5880] ;  /* 0x00588000cb94783b */ /* 0x000f640000004200 */
[C---:B------:R-:W-:Y:S02]  /*ff70*/  FMUL.FTZ R50, R0.reuse, R50 ;  /* 0x0000003200327220 */ /* 0x040fe40000410000 */
[----:B------:R-:W-:Y:S02]  /*ff80*/  FMUL.FTZ R51, R0, R51 ;  /* 0x0000003300337220 */ /* 0x000fe40000410000 */
[C---:B------:R-:W-:Y:S02]  /*ff90*/  FMUL.FTZ R52, R2.reuse, R52 ;  /* 0x0000003402347220 */ /* 0x040fe40000410000 */
[--C-:B-1----:R-:W-:Y:S03]  /*ffa0*/  FFMA.FTZ R3, R171, c[0x0][0x2d0], -R169.reuse ;  /* 0x0000b400ab037a23 */ /* 0x102fe600000108a9 */
[C---:B---3--:R-:W-:Y:S01]  /*ffb0*/  HMMA.16816.F32.BF16 R48, R136.reuse, R140, R48 ;  /* 0x0000008c8830723c */ /* 0x048fe20000041830 */
[----:B------:R1:W-:Y:S02]  /*ffc0*/  MUFU.EX2 R190, R3 ;  /* 0x0000000300be7308 */ /* 0x0003e40000000800 */
[----:B------:R-:W-:Y:S02]  /*ffd0*/  FMUL.FTZ R53, R2, R53 ;  /* 0x0000003502357220 */ /* 0x000fe40000410000 */
[C---:B------:R-:W-:Y:S02]  /*ffe0*/  FMUL.FTZ R54, R0.reuse, R54 ;  /* 0x0000003600367220 */ /* 0x040fe40000410000 */
[----:B------:R-:W-:Y:S02]  /*fff0*/  FMUL.FTZ R55, R0, R55 ;  /* 0x0000003700377220 */ /* 0x000fe40000410000 */
[C---:B------:R-:W-:Y:S03]  /*10000*/  FMUL.FTZ R56, R2.reuse, R56 ;  /* 0x0000003802387220 */ /* 0x040fe60000410000 */
[----:B------:R-:W-:Y:S02]  /*10010*/  FMUL.FTZ R57, R2, R57 ;  /* 0x0000003902397220 */ /* 0x000fe40000410000 */
        /* <DEDUP_REMOVED lines=13> */
[----:B------:R-:W2:Y:S02]  /*100f0*/  LDSM.16.MT88.4 R144, [R202+0x7080] ;  /* 0x00708000ca90783b */ /* 0x000ea40000004200 */
[----:B------:R-:W-:Y:S02]  /*10100*/  FMUL.FTZ R65, R2, R65 ;  /* 0x0000004102417220 */ /* 0x000fe40000410000 */
[C---:B------:R-:W-:Y:S02]  /*10110*/  FMUL.FTZ R66, R0.reuse, R66 ;  /* 0x0000004200427220 */ /* 0x040fe40000410000 */
[----:B------:R-:W-:Y:S02]  /*10120*/  FMUL.FTZ R67, R0, R67 ;  /* 0x0000004300437220 */ /* 0x000fe40000410000 */
[C---:B------:R-:W-:Y:S03]  /*10130*/  FMUL.FTZ R68, R2.reuse, R68 ;  /* 0x0000004402447220 */ /* 0x040fe60000410000 */
[----:B------:R-:W-:Y:S02]  /*10140*/  FMUL.FTZ R69, R2, R69 ;  /* 0x0000004502457220 */ /* 0x000fe40000410000 */
[C---:B-----5:R-:W-:Y:S03]  /*10150*/  HMMA.16816.F32.BF16 R64, R136.reuse, R148, R64 ;  /* 0x000000948840723c */ /* 0x060fe60000041840 */
[C---:B------:R-:W-:Y:S02]  /*10160*/  FMUL.FTZ R70, R0.reuse, R70 ;  /* 0x0000004600467220 */ /* 0x040fe40000410000 */
[----:B------:R-:W-:Y:S02]  /*10170*/  FMUL.FTZ R71, R0, R71 ;  /* 0x0000004700477220 */ /* 0x000fe40000410000 */
[----:B------:R-:W-:Y:S02]  /*10180*/  FMUL.FTZ R72, R2, R72 ;  /* 0x0000004802487220 */ /* 0x000fe40000410000 */
[--C-:B-1----:R-:W-:Y:S03]  /*10190*/  FFMA.FTZ R3, R166, c[0x0][0x2d0], -R169.reuse ;  /* 0x0000b400a6037a23 */ /* 0x102fe600000108a9 */
        /* <DEDUP_REMOVED lines=17> */
[----:B-----5:R-:W-:Y:S02]  /*102b0*/  FFMA.FTZ R3, R165, c[0x0][0x2d0], -R169 ;  /* 0x0000b400a5037a23 */ /* 0x020fe400000108a9 */
[----:B------:R-:W-:Y:S02]  /*102c0*/  LDSM.16.MT88.4 R164, [R202+0x7880] ;  /* 0x00788000caa4783b */ /* 0x000fe40000004200 */
[----:B------:R5:W1:Y:S01]  /*102d0*/  MUFU.EX2 R187, R3 ;  /* 0x0000000300bb7308 */ /* 0x000a620000000800 */
[C---:B--2---:R-:W-:Y:S03]  /*102e0*/  HMMA.16816.F32.BF16 R80, R136.reuse, R144, R80 ;  /* 0x000000908850723c */ /* 0x044fe60000041850 */
[C---:B------:R-:W-:Y:S02]  /*102f0*/  FMUL.FTZ R84, R2.reuse, R84 ;  /* 0x0000005402547220 */ /* 0x040fe40000410000 */
[----:B------:R-:W-:Y:S02]  /*10300*/  FMUL.FTZ R85, R2, R85 ;  /* 0x0000005502557220 */ /* 0x000fe40000410000 */
[C---:B------:R-:W-:Y:S02]  /*10310*/  FMUL.FTZ R86, R0.reuse, R86 ;  /* 0x0000005600567220 */ /* 0x040fe40000410000 */
[----:B------:R-:W-:Y:S03]  /*10320*/  FMUL.FTZ R87, R0, R87 ;  /* 0x0000005700577220 */ /* 0x000fe60000410000 */
[C---:B------:R-:W-:Y:S02]  /*10330*/  FMUL.FTZ R88, R2.reuse, R88 ;  /* 0x0000005802587220 */ /* 0x040fe40000410000 */
[----:B------:R-:W-:Y:S02]  /*10340*/  FMUL.FTZ R89, R2, R89 ;  /* 0x0000005902597220 */ /* 0x000fe40000410000 */
[C---:B------:R-:W-:Y:S01]  /*10350*/  HMMA.16816.F32.BF16 R84, R136.reuse, R146, R84 ;  /* 0x000000928854723c */ /* 0x040fe20000041854 */
[----:B------:R-:W2:Y:S02]  /*10360*/  LDSM.16.MT88.4 R144, [R201+0x8880] ;  /* 0x00888000c990783b */ /* 0x000ea40000004200 */
[C---:B------:R-:W-:Y:S02]  /*10370*/  FMUL.FTZ R90, R0.reuse, R90 ;  /* 0x0000005a005a7220 */ /* 0x040fe40000410000 */
[----:B------:R-:W-:Y:S02]  /*10380*/  FMUL.FTZ R91, R0, R91 ;  /* 0x0000005b005b7220 */ /* 0x000fe40000410000 */
[--C-:B-----5:R-:W-:Y:S02]  /*10390*/  FFMA.FTZ R3, R179, c[0x0][0x2d0], -R168.reuse ;  /* 0x0000b400b3037a23 */ /* 0x120fe400000108a8 */
[----:B------:R-:W-:Y:S02]  /*103a0*/  LDSM.16.MT88.4 R176, [R202+0x6880] ;  /* 0x00688000cab0783b */ /* 0x000fe40000004200 */
[----:B------:R5:W2:Y:S01]  /*103b0*/  MUFU.EX2 R186, R3 ;  /* 0x0000000300ba7308 */ /* 0x000aa20000000800 */
[C---:B-1----:R-:W-:Y:S03]  /*103c0*/  HMMA.16816.F32.BF16 R88, R136.reuse, R148, R88 ;  /* 0x000000948858723c */ /* 0x042fe60000041858 */
[C---:B------:R-:W-:Y:S02]  /*103d0*/  FMUL.FTZ R92, R2.reuse, R92 ;  /* 0x0000005c025c7220 */ /* 0x040fe40000410000 */
[----:B------:R-:W-:Y:S02]  /*103e0*/  FMUL.FTZ R93, R2, R93 ;  /* 0x0000005d025d7220 */ /* 0x000fe40000410000 */
[C---:B------:R-:W-:Y:S02]  /*103f0*/  FMUL.FTZ R94, R0.reuse, R94 ;  /* 0x0000005e005e7220 */ /* 0x040fe40000410000 */
[----:B------:R-:W-:Y:S03]  /*10400*/  FMUL.FTZ R95, R0, R95 ;  /* 0x0000005f005f7220 */ /* 0x000fe60000410000 */
[C---:B------:R-:W-:Y:S02]  /*10410*/  FMUL.FTZ R96, R2.reuse, R96 ;  /* 0x0000006002607220 */ /* 0x040fe40000410000 */
[----:B------:R-:W-:Y:S02]  /*10420*/  FMUL.FTZ R97, R2, R97 ;  /* 0x0000006102617220 */ /* 0x000fe40000410000 */
[C---:B------:R-:W-:Y:S01]  /*10430*/  HMMA.16816.F32.BF16 R92, R136.reuse, R150, R92 ;  /* 0x00000096885c723c */ /* 0x040fe2000004185c */
[----:B------:R-:W1:Y:S02]  /*10440*/  LDSM.16.MT88.4 R148, [R202+0x8880] ;  /* 0x00888000ca94783b */ /* 0x000e640000004200 */
        /* <DEDUP_REMOVED lines=51> */
[--C-:B-----5:R-:W-:Y:S02]  /*10780*/  FFMA.FTZ R3, R180, c[0x0][0x2d0], -R168.reuse ;  /* 0x0000b400b4037a23 */ /* 0x120fe400000108a8 */
[----:B------:R-:W-:Y:S02]  /*10790*/  FFMA.FTZ R2, R2, R231, R227 ;  /* 0x000000e702027223 */ /* 0x000fe400000100e3 */
[----:B------:R2:W-:Y:S01]  /*107a0*/  MUFU.EX2 R185, R3 ;  /* 0x0000000300b97308 */ /* 0x0005e20000000800 */
[----:B------:R-:W-:Y:S01]  /*107b0*/  HMMA.16816.F32.BF16 R132, R136, R146, R132 ;  /* 0x000000928884723c */ /* 0x000fe20000041884 */
[----:B------:R-:W5:Y:S06]  /*107c0*/  LDSM.16.MT88.4 R144, [R201+0x6080] ;  /* 0x00608000c990783b */ /* 0x000f6c0000004200 */
[----:B------:R-:W-:Y:S02]  /*107d0*/  F2FP.BF16.PACK_AB R136, R193, R194 ;  /* 0x000000c2c188723e */ /* 0x000fe400000010ff */
[----:B------:R-:W-:Y:S03]  /*107e0*/  F2FP.BF16.PACK_AB R138, R191, R192 ;  /* 0x000000c0bf8a723e */ /* 0x000fe600000010ff */
[----:B----4-:R-:W-:Y:S02]  /*107f0*/  F2FP.BF16.PACK_AB R137, R189, R190 ;  /* 0x000000bebd89723e */ /* 0x010fe400000010ff */
[----:B------:R-:W-:Y:S07]  /*10800*/  F2FP.BF16.PACK_AB R139, R187, R188 ;  /* 0x000000bcbb8b723e */ /* 0x000fee00000010ff */
[C---:B-1----:R-:W-:Y:S03]  /*10810*/  HMMA.16816.F32.BF16 R8, R136.reuse, R148, R8 ;  /* 0x000000948808723c */ /* 0x042fe60000041808 */
[--C-:B--2---:R-:W-:Y:S02]  /*10820*/  FFMA.FTZ R3, R181, c[0x0][0x2d0], -R168.reuse ;  /* 0x0000b400b5037a23 */ /* 0x104fe400000108a8 */
[----:B------:R-:W-:Y:S02]  /*10830*/  FFMA.FTZ R168, R182, c[0x0][0x2d0], -R168 ;  /* 0x0000b400b6a87a23 */ /* 0x000fe400000108a8 */
[----:B------:R1:W-:Y:S01]  /*10840*/  MUFU.EX2 R184, R3 ;  /* 0x0000000300b87308 */ /* 0x0003e20000000800 */
[C---:B------:R-:W-:Y:S01]  /*10850*/  HMMA.16816.F32.BF16 R12, R136.reuse, R150, R12 ;  /* 0x00000096880c723c */ /* 0x040fe2000004180c */
[----:B------:R-:W2:Y:S07]  /*10860*/  LDSM.16.MT88.4 R148, [R202+0x6080] ;  /* 0x00608000ca94783b */ /* 0x000eae0000004200 */
[C---:B------:R-:W-:Y:S01]  /*10870*/  HMMA.16816.F32.BF16 R16, R136.reuse, R152, R16 ;  /* 0x000000988810723c */ /* 0x040fe20000041810 */
[----:B------:R-:W-:Y:S07]  /*10880*/  MUFU.EX2 R183, R168 ;  /* 0x000000a800b77308 */ /* 0x000fee0000000800 */
[C---:B------:R-:W-:Y:S01]  /*10890*/  HMMA.16816.F32.BF16 R20, R136.reuse, R154, R20 ;  /* 0x0000009a8814723c */ /* 0x040fe20000041814 */
[----:B------:R-:W-:Y:S03]  /*108a0*/  LDSM.16.MT88.4 R152, [R203+0x6080] ;  /* 0x00608000cb98783b */ /* 0x000fe60000004200 */
[--C-:B-1----:R-:W-:Y:S04]  /*108b0*/  FFMA.FTZ R3, R172, c[0x0][0x2d0], -R169.reuse ;  /* 0x0000b400ac037a23 */ /* 0x102fe800000108a9 */
[C---:B---3--:R-:W-:Y:S01]  /*108c0*/  HMMA.16816.F32.BF16 R24, R136.reuse, R140, R24 ;  /* 0x0000008c8818723c */ /* 0x048fe20000041818 */
[----:B------:R1:W3:Y:S07]  /*108d0*/  MUFU.EX2 R182, R3 ;  /* 0x0000000300b67308 */ /* 0x0002ee0000000800 */
[C---:B------:R-:W-:Y:S01]  /*108e0*/  HMMA.16816.F32.BF16 R28, R136.reuse, R142, R28 ;  /* 0x0000008e881c723c */ /* 0x040fe2000004181c */
[----:B------:R-:W4:Y:S07]  /*108f0*/  LDSM.16.MT88.4 R140, [R204+0x6080] ;  /* 0x00608000cc8c783b */ /* 0x000f2e0000004200 */
[C---:B------:R-:W-:Y:S08]  /*10900*/  HMMA.16816.F32.BF16 R32, R136.reuse, R156, R32 ;  /* 0x0000009c8820723c */ /* 0x040ff00000041820 */
[C---:B------:R-:W-:Y:S01]  /*10910*/  HMMA.16816.F32.BF16 R36, R136.reuse, R158, R36 ;  /* 0x0000009e8824723c */ /* 0x040fe20000041824 */
[----:B------:R-:W3:Y:S03]  /*10920*/  LDSM.16.MT88.4 R156, [R204+0x7880] ;  /* 0x00788000cc9c783b */ /* 0x000ee60000004200 */
[--C-:B-1----:R-:W-:Y:S04]  /*10930*/  FFMA.FTZ R3, R173, c[0x0][0x2d0], -R169.reuse ;  /* 0x0000b400ad037a23 */ /* 0x102fe800000108a9 */
[C---:B-----5:R-:W-:Y:S01]  /*10940*/  HMMA.16816.F32.BF16 R40, R136.reuse, R144, R40 ;  /* 0x000000908828723c */ /* 0x060fe20000041828 */
[----:B------:R1:W5:Y:S07]  /*10950*/  MUFU.EX2 R181, R3 ;  /* 0x0000000300b57308 */ /* 0x00036e0000000800 */
[C---:B------:R-:W-:Y:S01]  /*10960*/  HMMA.16816.F32.BF16 R44, R136.reuse, R146, R44 ;  /* 0x00000092882c723c */ /* 0x040fe2000004182c */
[----:B------:R-:W3:Y:S07]  /*10970*/  LDSM.16.MT88.4 R144, [R203+0x7880] ;  /* 0x00788000cb90783b */ /* 0x000eee0000004200 */
[C---:B--2---:R-:W-:Y:S08]  /*10980*/  HMMA.16816.F32.BF16 R48, R136.reuse, R148, R48 ;  /* 0x000000948830723c */ /* 0x044ff00000041830 */
[C---:B------:R-:W-:Y:S01]  /*10990*/  HMMA.16816.F32.BF16 R52, R136.reuse, R150, R52 ;  /* 0x000000968834723c */ /* 0x040fe20000041834 */
[----:B------:R-:W-:Y:S03]  /*109a0*/  LDSM.16.MT88.4 R148, [R202+0x9080] ;  /* 0x00908000ca94783b */ /* 0x000fe60000004200 */
[--C-:B-1----:R-:W-:Y:S04]  /*109b0*/  FFMA.FTZ R3, R174, c[0x0][0x2d0], -R169.reuse ;  /* 0x0000b400ae037a23 */ /* 0x102fe800000108a9 */
[C---:B----4-:R-:W-:Y:S01]  /*109c0*/  HMMA.16816.F32.BF16 R56, R136.reuse, R140, R56 ;  /* 0x0000008c8838723c */ /* 0x050fe20000041838 */
[----:B------:R1:W2:Y:S07]  /*109d0*/  MUFU.EX2 R180, R3 ;  /* 0x0000000300b47308 */ /* 0x0002ae0000000800 */
[C---:B------:R-:W-:Y:S01]  /*109e0*/  HMMA.16816.F32.BF16 R60, R136.reuse, R142, R60 ;  /* 0x0000008e883c723c */ /* 0x040fe2000004183c */
[----:B------:R-:W4:Y:S07]  /*109f0*/  LDSM.16.MT88.4 R140, [R201+0x9080] ;  /* 0x00908000c98c783b */ /* 0x000f2e0000004200 */
[C---:B------:R-:W-:Y:S08]  /*10a00*/  HMMA.16816.F32.BF16 R64, R136.reuse, R152, R64 ;  /* 0x000000988840723c */ /* 0x040ff00000041840 */
[C---:B------:R-:W-:Y:S01]  /*10a10*/  HMMA.16816.F32.BF16 R68, R136.reuse, R154, R68 ;  /* 0x0000009a8844723c */ /* 0x040fe20000041844 */
[----:B------:R-:W2:Y:S03]  /*10a20*/  LDSM.16.MT88.4 R152, [R204+0x9080] ;  /* 0x00908000cc98783b */ /* 0x000ea60000004200 */
[----:B-1----:R-:W-:Y:S04]  /*10a30*/  FFMA.FTZ R3, R175, c[0x0][0x2d0], -R169 ;  /* 0x0000b400af037a23 */ /* 0x002fe800000108a9 */
[C---:B------:R-:W-:Y:S01]  /*10a40*/  HMMA.16816.F32.BF16 R72, R136.reuse, R160, R72 ;  /* 0x000000a08848723c */ /* 0x040fe20000041848 */
[----:B------:R-:W-:Y:S01]  /*10a50*/  LDSM.16.MT88.4 R168, [R203+0x5080] ;  /* 0x00508000cba8783b */ /* 0x000fe20000004200 */
[----:B------:R1:W1:Y:S06]  /*10a60*/  MUFU.EX2 R7, R3 ;  /* 0x0000000300077308 */ /* 0x00026c0000000800 */
[C---:B------:R-:W-:Y:S01]  /*10a70*/  HMMA.16816.F32.BF16 R76, R136.reuse, R162, R76 ;  /* 0x000000a2884c723c */ /* 0x040fe2000004184c */
[----:B------:R-:W-:Y:S07]  /*10a80*/  LDSM.16.MT88.4 R160, [R202+0x5080] ;  /* 0x00508000caa0783b */ /* 0x000fee0000004200 */
[C---:B------:R-:W-:Y:S01]  /*10a90*/  HMMA.16816.F32.BF16 R80, R136.reuse, R164, R80 ;  /* 0x000000a48850723c */ /* 0x040fe20000041850 */
[----:B------:R-:W-:Y:S07]  /*10aa0*/  LDSM.16.MT88.4 R172, [R201+0x6880] ;  /* 0x00688000c9ac783b */ /* 0x000fee0000004200 */
[C---:B------:R-:W-:Y:S01]  /*10ab0*/  HMMA.16816.F32.BF16 R84, R136.reuse, R166, R84 ;  /* 0x000000a68854723c */ /* 0x040fe20000041854 */
[----:B------:R-:W-:Y:S03]  /*10ac0*/  LDSM.16.MT88.4 R164, [R204+0x5080] ;  /* 0x00508000cca4783b */ /* 0x000fe60000004200 */
[----:B-1----:R-:W-:Y:S02]  /*10ad0*/  FFMA.FTZ R3, R0, R230, R198 ;  /* 0x000000e600037223 */ /* 0x002fe400000100c6 */
[----:B------:R-:W-:Y:S02]  /*10ae0*/  FADD.FTZ R0, R226, R2 ;  /* 0x00000002e2007221 */ /* 0x000fe40000010000 */
[C---:B---3--:R-:W-:Y:S04]  /*10af0*/  HMMA.16816.F32.BF16 R88, R136.reuse, R156, R88 ;  /* 0x0000009c8858723c */ /* 0x048fe80000041858 */
[----:B------:R-:W-:Y:S02]  /*10b00*/  FADD.FTZ R2, R197, R3 ;  /* 0x00000003c5027221 */ /* 0x000fe40000010000 */
[----:B------:R-:W-:Y:S02]  /*10b10*/  FADD.FTZ R0, R221, R0 ;  /* 0x00000000dd007221 */ /* 0x000fe40000010000 */
[C---:B------:R-:W-:Y:S01]  /*10b20*/  HMMA.16816.F32.BF16 R92, R136.reuse, R158, R92 ;  /* 0x0000009e885c723c */ /* 0x040fe2000004185c */
[----:B------:R-:W-:Y:S03]  /*10b30*/  LDSM.16.MT88.4 R156, [R201+0x5080] ;  /* 0x00508000c99c783b */ /* 0x000fe60000004200 */
[----:B------:R-:W-:Y:S02]  /*10b40*/  FADD.FTZ R2, R196, R2 ;  /* 0x00000002c4027221 */ /* 0x000fe40000010000 */
[----:B------:R-:W-:Y:S02]  /*10b50*/  FADD.FTZ R0, R199, R0 ;  /* 0x00000000c7007221 */ /* 0x000fe40000010000 */
[C---:B------:R-:W-:Y:S04]  /*10b60*/  HMMA.16816.F32.BF16 R96, R136.reuse, R144, R96 ;  /* 0x000000908860723c */ /* 0x040fe80000041860 */
[----:B------:R-:W-:Y:S02]  /*10b70*/  FADD.FTZ R2, R195, R2 ;  /* 0x00000002c3027221 */ /* 0x000fe40000010000 */
[----:B------:R-:W-:Y:S02]  /*10b80*/  FADD.FTZ R0, R194, R0 ;  /* 0x00000000c2007221 */ /* 0x000fe40000010000 */
[C---:B------:R-:W-:Y:S01]  /*10b90*/  HMMA.16816.F32.BF16 R100, R136.reuse, R146, R100 ;  /* 0x000000928864723c */ /* 0x040fe20000041864 */
[----:B------:R-:W1:Y:S03]  /*10ba0*/  LDSM.16.MT88.4 R144, [R203+0x9080] ;  /* 0x00908000cb90783b */ /* 0x000e660000004200 */
[----:B------:R-:W-:Y:S02]  /*10bb0*/  FADD.FTZ R2, R190, R2 ;  /* 0x00000002be027221 */ /* 0x000fe40000010000 */
[----:B------:R-:W-:Y:S02]  /*10bc0*/  FADD.FTZ R0, R193, R0 ;  /* 0x00000000c1007221 */ /* 0x000fe40000010000 */
[C---:B----4-:R-:W-:Y:S04]  /*10bd0*/  HMMA.16816.F32.BF16 R104, R136.reuse, R140, R104 ;  /* 0x0000008c8868723c */ /* 0x050fe80000041868 */
        /* <DEDUP_REMOVED lines=12> */
[----:B-----5:R-:W-:Y:S02]  /*10ca0*/  FADD.FTZ R0, R181, R3 ;  /* 0x00000003b5007221 */ /* 0x020fe40000010000 */
[----:B------:R-:W-:Y:S02]  /*10cb0*/  FADD.FTZ R2, R184, R2 ;  /* 0x00000002b8027221 */ /* 0x000fe40000010000 */
[C---:B------:R-:W-:Y:S04]  /*10cc0*/  HMMA.16816.F32.BF16 R124, R136.reuse, R154, R124 ;  /* 0x0000009a887c723c */ /* 0x040fe8000004187c */
[----:B------:R-:W-:Y:S02]  /*10cd0*/  FADD.FTZ R0, R180, R0 ;  /* 0x00000000b4007221 */ /* 0x000fe40000010000 */
[----:B------:R-:W-:Y:S02]  /*10ce0*/  FADD.FTZ R231, R183, R2 ;  /* 0x00000002b7e77221 */ /* 0x000fe40000010000 */
[C---:B-1----:R-:W-:Y:S04]  /*10cf0*/  HMMA.16816.F32.BF16 R128, R136.reuse, R144, R128 ;  /* 0x000000908880723c */ /* 0x042fe80000041880 */
[----:B------:R-:W-:Y:S01]  /*10d00*/  FADD.FTZ R230, R7, R0 ;  /* 0x0000000007e67221 */ /* 0x000fe20000010000 */
[----:B------:R-:W-:Y:S03]  /*10d10*/  IADD3 R0, R222, -0x1, RZ ;  /* 0xffffffffde007810 */ /* 0x000fe60007ffe0ff */
[----:B------:R-:W-:Y:S04]  /*10d20*/  HMMA.16816.F32.BF16 R132, R136, R146, R132 ;  /* 0x000000928884723c */ /* 0x000fe80000041884 */
[----:B------:R-:W-:Y:S03]  /*10d30*/  MOV R222, R0 ;  /* 0x0000000000de7202 */ /* 0x000fe60000000f00 */
[----:B------:R-:W-:Y:S02]  /*10d40*/  F2FP.BF16.PACK_AB R136, R185, R186 ;  /* 0x000000bab988723e */ /* 0x000fe400000010ff */
[----:B------:R-:W-:Y:S03]  /*10d50*/  F2FP.BF16.PACK_AB R138, R183, R184 ;  /* 0x000000b8b78a723e */ /* 0x000fe600000010ff */
[----:B------:R-:W-:Y:S02]  /*10d60*/  F2FP.BF16.PACK_AB R137, R181, R182 ;  /* 0x000000b6b589723e */ /* 0x000fe400000010ff */
[----:B------:R-:W-:Y:S02]  /*10d70*/  F2FP.BF16.PACK_AB R139, R7, R180 ;  /* 0x000000b4078b723e */ /* 0x000fe400000010ff */
[----:B------:R-:W-:Y:S05]  /*10d80*/  MOV R7, R4 ;  /* 0x0000000400077202 */ /* 0x000fea0000000f00 */
[C---:B------:R-:W-:Y:S01]  /*10d90*/  HMMA.16816.F32.BF16 R140, R136.reuse, R156, R8 ;  /* 0x0000009c888c723c */ /* 0x040fe20000041808 */
        /* <DEDUP_REMOVED lines=40> */
[----:B------:R-:W-:Y:S07]  /*11020*/  HMMA.16816.F32.BF16 R132, R136, R18, R132 ;  /* 0x000000128884723c */ /* 0x000fee0000041884 */
[----:B------:R-:W-:Y:S01]  /*11030*/  MOV R136, R6 ;  /* 0x0000000600887202 */ /* 0x000fe20000000f00 */
[----:B------:R-:W-:-:S05]  /*11040*/  @P0 BRA `(.L_x_1246) ;  /* 0xffffc3e000000947 */ /* 0x000fca000383ffff */
[----:B------:R-:W2:Y:S01]  /*11050*/  LDL R3, [R1+0x4] ;  /* 0x0000040001037983 */ /* 0x000ea20000100800 */
[----:B------:R-:W-:Y:S01]  /*11060*/  IMAD.MOV.U32 R7, RZ, RZ, R4 ;  /* 0x000000ffff077224 */ /* 0x000fe200078e0004 */
[----:B------:R-:W-:Y:S01]  /*11070*/  MOV R222, R0 ;  /* 0x0000000000de7202 */ /* 0x000fe20000000f00 */
[----:B------:R-:W-:Y:S01]  /*11080*/  IMAD.MOV.U32 R136, RZ, RZ, R6 ;  /* 0x000000ffff887224 */ /* 0x000fe200078e0006 */
[----:B--2---:R-:W-:-:S07]  /*11090*/  SHF.L.U32 R3, R3, 0x7, RZ ;  /* 0x0000000703037819 */ /* 0x004fce00000006ff */
.L_x_1223:
[----:B------:R-:W2:Y:S04]  /*110a0*/  LDL R2, [R1+0x64] ;  /* 0x0000640001027983 */ /* 0x000ea80000100800 */
[----:B------:R-:W3:Y:S01]  /*110b0*/  LDL R4, [R1+0x58] ;  /* 0x0000580001047983 */ /* 0x000ee20000100800 */
[----:B------:R-:W-:Y:S01]  /*110c0*/  IMAD.MOV.U32 R6, RZ, RZ, 0x1 ;  /* 0x00000001ff067424 */ /* 0x000fe200078e00ff */
[----:B------:R-:W-:-:S02]  /*110d0*/  IADD3 R3, R3, 0x7f, RZ ;  /* 0x0000007f03037810 */ /* 0x000fc40007ffe0ff */
[----:B------:R-:W-:Y:S02]  /*110e0*/  LOP3.LUT R212, R212, 0xffffdfff, RZ, 0xc0, !PT ;  /* 0xffffdfffd4d47812 */ /* 0x000fe400078ec0ff */
[----:B------:R-:W-:-:S13]  /*110f0*/  ISETP.NE.AND P0, PT, R6, c[0x0][0x2c4], PT ;  /* 0x0000b10006007a0c */ /* 0x000fda0003f05270 */
[----:B------:R-:W-:Y:S01]  /*11100*/  @P0 IMAD.HI.U32 R0, R3, c[0x0][0x2c8], RZ ;  /* 0x0000b20003000a27 */ /* 0x000fe200078e00ff */
[----:B------:R-:W-:-:S04]  /*11110*/  @P0 LOP3.LUT R212, R212, 0x2000, RZ, 0xfc, !PT ;  /* 0x00002000d4d40812 */ /* 0x000fc800078efcff */
[----:B------:R-:W-:Y:S02]  /*11120*/  @P0 SHF.R.U32.HI R3, RZ, c[0x0][0x2cc], R0 ;  /* 0x0000b300ff030a19 */ /* 0x000fe40000011600 */
[----:B------:R-:W-:Y:S02]  /*11130*/  ISETP.LE.AND P0, PT, R6, c[0x0][0x32c], PT ;  /* 0x0000cb0006007a0c */ /* 0x000fe40003f03270 */
[----:B------:R-:W-:-:S11]  /*11140*/  LOP3.LUT R212, R212, 0xffffefff, RZ, 0xc0, !PT ;  /* 0xffffefffd4d47812 */ /* 0x000fd600078ec0ff */
[----:B------:R-:W-:Y:S02]  /*11150*/  @P0 LOP3.LUT R212, R212, 0x1000, RZ, 0xfc, !PT ;  /* 0x00001000d4d40812 */ /* 0x000fe400078efcff */
[----:B--2---:R-:W-:-:S05]  /*11160*/  IADD3 R3, R3, 0x1, R2 ;  /* 0x0000000103037810 */ /* 0x004fca0007ffe002 */
[----:B---3--:R-:W-:-:S05]  /*11170*/  IMAD.IADD R3, R3, 0x1, -R4 ;  /* 0x0000000103037824 */ /* 0x008fca00078e0a04 */
[----:B------:R-:W-:Y:S01]  /*11180*/  IADD3 R2, R3, -c[0x0][0x324], RZ ;  /* 0x8000c90003027a10 */ /* 0x000fe20007ffe0ff */
[----:B------:R-:W-:Y:S05]  /*11190*/  @!P0 BRA `(.L_x_1247) ;  /* 0x0000010000008947 */ /* 0x000fea0003800000 */
[----:B------:R-:W-:Y:S01]  /*111a0*/  MOV R0, R3 ;  /* 0x0000000300007202 */ /* 0x000fe20000000f00 */
        /* <DEDUP_REMOVED lines=9> */
.L_x_1249:
[----:B------:R-:W-:-:S13]  /*11240*/  ISETP.NE.AND P0, PT, R6, c[0x0][0x32c], PT ;  /* 0x0000cb0006007a0c */ /* 0x000fda0003f05270 */
[----:B------:R-:W-:-:S05]  /*11250*/  @P0 IMAD.HI.U32 R3, R0, c[0x0][0x330], RZ ;  /* 0x0000cc0000030a27 */ /* 0x000fca00078e00ff */
[----:B------:R-:W-:Y:S02]  /*11260*/  @P0 SHF.R.U32.HI R0, RZ, c[0x0][0x334], R3 ;  /* 0x0000cd00ff000a19 */ /* 0x000fe40000011603 */
.L_x_1250:
[----:B------:R-:W-:Y:S05]  /*11270*/  BSYNC B0 ;  /* 0x0000000000007941 */ /* 0x000fea0003800000 */
.L_x_1248:
[----:B------:R-:W-:-:S05]  /*11280*/  IMAD R0, R0, c[0x0][0x32c], RZ ;  /* 0x0000cb0000007a24 */ /* 0x000fca00078e02ff */
[----:B------:R-:W-:-:S04]  /*11290*/  IMNMX R2, R2, R0, !PT ;  /* 0x0000000002027217 */ /* 0x000fc80007800200 */
.L_x_1247:
[----:B------:R-:W-:-:S05]  /*112a0*/  IADD3 R2, R2, 0x2f, RZ ;  /* 0x0000002f02027810 */ /* 0x000fca0007ffe0ff */
[----:B------:R-:W-:-:S05]  /*112b0*/  IMAD.HI R2, R2, 0x2aaaaaab, RZ ;  /* 0x2aaaaaab02027827 */ /* 0x000fca00078e02ff */
[----:B------:R-:W-:-:S04]  /*112c0*/  SHF.R.U32.HI R236, RZ, 0x1f, R2 ;  /* 0x0000001fffec7819 */ /* 0x000fc80000011602 */
[----:B------:R-:W-:-:S04]  /*112d0*/  LEA.HI.SX32 R236, R2, R236, 0x1d ;  /* 0x000000ec02ec7211 */ /* 0x000fc800078feaff */
[----:B------:R-:W-:-:S04]  /*112e0*/  IMNMX R236, R234, R236, !PT ;  /* 0x000000eceaec7217 */ /* 0x000fc80007800200 */
[----:B------:R-:W-:-:S13]  /*112f0*/  ISETP.GE.AND P0, PT, R222, R236, PT ;  /* 0x000000ecde00720c */ /* 0x000fda0003f06270 */
[----:B------:R-:W-:Y:S05]  /*11300*/  @!P0 BRA `(.L_x_1251) ;  /* 0x000030c000008947 */ /* 0x000fea0003800000 */
[----:B------:R-:W-:Y:S01]  /*11310*/  IADD3 R0, R223, 0x40, RZ ;  /* 0x00000040df007810 */ /* 0x000fe20007ffe0ff */
[----:B------:R-:W-:Y:S01]  /*11320*/  IMAD.SHL.U32 R218, R249, 0x2, RZ ;  /* 0x00000002f9da7824 */ /* 0x000fe200078e00ff */
[----:B------:R-:W-:Y:S01]  /*11330*/  SHF.R.S32.HI R3, RZ, 0x1f, R223 ;  /* 0x0000001fff037819 */ /* 0x000fe200000114df */
[----:B------:R-:W-:Y:S01]  /*11340*/  IMAD.SHL.U32 R216, R248, 0x2, RZ ;  /* 0x00000002f8d87824 */ /* 0x000fe200078e00ff */
[----:B------:R-:W-:Y:S01]  /*11350*/  IADD3 R2, R223, 0x80, RZ ;  /* 0x00000080df027810 */ /* 0x000fe20007ffe0ff */
[----:B------:R-:W-:Y:S01]  /*11360*/  IMAD.SHL.U32 R214, R247, 0x2, RZ ;  /* 0x00000002f7d67824 */ /* 0x000fe200078e00ff */
[----:B------:R-:W-:Y:S01]  /*11370*/  ISETP.GE.AND P3, PT, R0, c[0x0][0x1d4], PT ;  /* 0x0000750000007a0c */ /* 0x000fe20003f66270 */
[C---:B------:R-:W-:Y:S01]  /*11380*/  IMAD.SHL.U32 R0, R223.reuse, 0x2, RZ ;  /* 0x00000002df007824 */ /* 0x040fe200078e00ff */
[----:B------:R-:W-:Y:S02]  /*11390*/  SHF.L.U64.HI R220, R223, 0x1, R3 ;  /* 0x00000001dfdc7819 */ /* 0x000fe40000010203 */
[----:B------:R-:W-:-:S02]  /*113a0*/  ISETP.GE.AND P4, PT, R2, c[0x0][0x1d4], PT ;  /* 0x0000750002007a0c */ /* 0x000fc40003f86270 */
[----:B------:R-:W-:Y:S02]  /*113b0*/  SHF.L.U64.HI R219, R249, 0x1, R252 ;  /* 0x00000001f9db7819 */ /* 0x000fe400000102fc */
[----:B------:R-:W-:Y:S02]  /*113c0*/  SHF.L.U64.HI R217, R248, 0x1, R251 ;  /* 0x00000001f8d97819 */ /* 0x000fe400000102fb */
[----:B------:R-:W-:Y:S02]  /*113d0*/  SHF.L.U64.HI R215, R247, 0x1, R250 ;  /* 0x00000001f7d77819 */ /* 0x000fe400000102fa */
[----:B------:R-:W-:Y:S02]  /*113e0*/  ISETP.GE.AND P2, PT, R223, c[0x0][0x1d4], PT ;  /* 0x00007500df007a0c */ /* 0x000fe40003f46270 */
.L_x_1264:
[----:B------:R-:W-:Y:S04]  /*113f0*/  DEPBAR.LE SB0, 0x0 ;  /* 0x000080000000791a */ /* 0x000fe80000000000 */
[----:B------:R-:W-:Y:S01]  /*11400*/  WARPSYNC 0xffffffff ;  /* 0xffffffff00007948 */ /* 0x000fe20003800000 */
[----:B------:R-:W-:Y:S01]  /*11410*/  BAR.SYNC.DEFER_BLOCKING 0x0 ;  /* 0x0000000000007b1d */ /* 0x000fe20000010000 */
[----:B------:R-:W-:Y:S02]  /*11420*/  ISETP.GT.AND P0, PT, R234, R222, PT ;  /* 0x000000deea00720c */ /* 0x000fe40003f04270 */
[----:B------:R-:W-:Y:S03]  /*11430*/  MOV R6, R136 ;  /* 0x0000008800067202 */ /* 0x000fe60000000f00 */
        /* <DEDUP_REMOVED lines=27> */
.L_x_1338:
[----:B------:R-:W-:-:S05]  /*115f0*/  BRA.DIV ~URZ, `(.L_x_1255) ;  /* 0x0000ae127f007947 */ /* 0x000fca000b800000 */
[----:B------:R4:W3:Y:S02]  /*11600*/  SHFL.IDX PT, R0, R19, RZ, 0x181f ;  /* 0x00181fff13007589 */ /* 0x0008e400000e0000 */
.L_x_1339:
[C---:B------:R-:W-:Y:S01]  /*11610*/  IMAD.SHL.U32 R2, R223.reuse, 0x2, RZ ;  /* 0x00000002df027824 */ /* 0x040fe200078e00ff */
[----:B------:R-:W-:Y:S02]  /*11620*/  IADD3 R24, R223, 0xc0, RZ ;  /* 0x000000c0df187810 */ /* 0x000fe40007ffe0ff */
[----:B------:R-:W-:Y:S02]  /*11630*/  LOP3.LUT P1, RZ, R212, 0x800, RZ, 0xc0, !PT ;  /* 0x00000800d4ff7812 */ /* 0x000fe4000782c0ff */
[----:B---3--:R-:W-:Y:S02]  /*11640*/  IADD3 R16, P0, R0, R2, RZ ;  /* 0x0000000200107210 */ /* 0x008fe40007f1e0ff */
[----:B------:R-:W-:Y:S03]  /*11650*/  ISETP.GE.AND P5, PT, R24, c[0x0][0x1d4], PT ;  /* 0x0000750018007a0c */ /* 0x000fe60003fa6270 */
[----:B------:R-:W-:Y:S01]  /*11660*/  IMAD.X R17, R4, 0x1, R220, P0 ;  /* 0x0000000104117824 */ /* 0x000fe200000e06dc */
[----:B------:R-:W-:Y:S04]  /*11670*/  IADD3 R10, P0, R0, R218, RZ ;  /* 0x000000da000a7210 */ /* 0x000fe80007f1e0ff */
        /* <DEDUP_REMOVED lines=16> */
.L_x_1340:
[C---:B---3--:R-:W-:Y:S01]  /*11780*/  IMAD.SHL.U32 R2, R223.reuse, 0x2, RZ ;  /* 0x00000002df027824 */ /* 0x048fe200078e00ff */
[----:B----4-:R-:W-:Y:S04]  /*11790*/  IADD3 R18, R223, 0xc0, RZ ;  /* 0x000000c0df127810 */ /* 0x010fe80007ffe0ff */
[----:B--2---:R-:W-:Y:S02]  /*117a0*/  IADD3 R16, P0, R0, R2, RZ ;  /* 0x0000000200107210 */ /* 0x004fe40007f1e0ff */
        /* <DEDUP_REMOVED lines=14> */
[----:B------:R2:W-:Y:S03]  /*11890*/  LDGSTS.E.BYPASS.LTC128B.128 [R213+0x9880], [R2.64], !P1 ;  /* 0x0988000002d57fae */ /* 0x0005e6000c901d4e */
.L_x_1253:
[----:B------:R-:W-:Y:S05]  /*118a0*/  BSYNC B0 ;  /* 0x0000000000007941 */ /* 0x000fea0003800000 */
.L_x_1252:
        /* <DEDUP_REMOVED lines=173> */
[----:B------:R1:W1:Y:S10]  /*12380*/  MUFU.TANH R139, R12 ;  /* 0x0000000c008b7308 */ /* 0x0002740000002400 */
[----:B------:R1:W1:Y:S01]  /*12390*/  MUFU.TANH R137, R13 ;  /* 0x0000000d00897308 */ /* 0x0002620000002400 */
[----:B----4-:R-:W4:Y:S01]  /*123a0*/  LDSM.16.M88.4 R8, [R205+0x5800] ;  /* 0x00580000cd08783b */ /* 0x010f220000000200 */
[----:B------:R-:W-:Y:S08]  /*123b0*/  DEPBAR.LE SB0, 0x0 ;  /* 0x000080000000791a */ /* 0x000ff00000000000 */
[----:B------:R1:W1:Y:S01]  /*123c0*/  MUFU.TANH R138, R14 ;  /* 0x0000000e008a7308 */ /* 0x0002620000002400 */
[----:B------:R-:W-:Y:S09]  /*123d0*/  BAR.SYNC.DEFER_BLOCKING 0x0 ;  /* 0x0000000000007b1d */ /* 0x000ff20000010000 */
[----:B------:R1:W1:Y:S10]  /*123e0*/  MUFU.TANH R164, R15 ;  /* 0x0000000f00a47308 */ /* 0x0002740000002400 */
[----:B------:R1:W1:Y:S10]  /*123f0*/  MUFU.TANH R172, R16 ;  /* 0x0000001000ac7308 */ /* 0x0002740000002400 */
[----:B------:R1:W1:Y:S01]  /*12400*/  MUFU.TANH R173, R17 ;  /* 0x0000001100ad7308 */ /* 0x0002620000002400 */
[C---:B----4-:R-:W-:Y:S09]  /*12410*/  HMMA.16816.F32.BF16 R24, R180.reuse, R8, R24 ;  /* 0x00000008b418723c */ /* 0x050ff20000041818 */
[----:B------:R4:W1:Y:S01]  /*12420*/  MUFU.TANH R176, R18 ;  /* 0x0000001200b07308 */ /* 0x0008620000002400 */
[----:B------:R-:W-:Y:S09]  /*12430*/  HMMA.16816.F32.BF16 R28, R180, R10, R28 ;  /* 0x0000000ab41c723c */ /* 0x000ff2000004181c */
[----:B------:R4:W1:Y:S05]  /*12440*/  MUFU.TANH R178, R19 ;  /* 0x0000001300b27308 */ /* 0x00086a0000002400 */
[----:B------:R-:W-:Y:S05]  /*12450*/  FMUL.FTZ R24, R24, c[0x0][0x320] ;  /* 0x0000c80018187a20 */ /* 0x000fea0000410000 */
        /* <DEDUP_REMOVED lines=19> */
[----:B------:R-:W-:-:S05]  /*12590*/  @!P0 BRA `(.L_x_1258) ;  /* 0x000004d000008947 */ /* 0x000fca0003800000 */
[----:B--23--:R-:W-:Y:S01]  /*125a0*/  IMAD.MOV.U32 R0, RZ, RZ, 0x1 ;  /* 0x00000001ff007424 */ /* 0x00cfe200078e00ff */
        /* <DEDUP_REMOVED lines=18> */
[----:B------:R2:W3:Y:S04]  /*126d0*/  @!P1 LDG.E R224, [R8.64] ;  /* 0x0000000e08e09981 */ /* 0x0004e8000c1e1900 */
[----:B------:R-:W-:Y:S04]  /*126e0*/  IMAD R0, R0, c[0x0][0x1e0], RZ ;  /* 0x0000780000007a24 */ /* 0x000fe800078e02ff */
[----:B------:R-:W-:Y:S04]  /*126f0*/  IMAD R0, R225, c[0x0][0x1e4], R0 ;  /* 0x00007900e1007a24 */ /* 0x000fe800078e0200 */
[----:B------:R-:W-:Y:S01]  /*12700*/  IMAD.IADD R3, R3, 0x1, R0 ;  /* 0x0000000103037824 */ /* 0x000fe200078e0200 */
[----:B--2---:R-:W-:Y:S02]  /*12710*/  IADD3 R8, -R237, 0x30, RZ ;  /* 0x00000030ed087810 */ /* 0x004fe40007ffe1ff */
[----:B---3--:R-:W-:Y:S01]  /*12720*/  SHF.R.S32.HI R9, RZ, 0x1f, R224 ;  /* 0x0000001fff097819 */ /* 0x008fe200000114e0 */
[----:B------:R-:W-:Y:S04]  /*12730*/  IMAD.WIDE.U32 R2, R224, c[0x0][0x1f0], R2 ;  /* 0x00007c00e0027a25 */ /* 0x000fe800078e0002 */
[----:B------:R-:W-:Y:S01]  /*12740*/  IMAD R9, R9, c[0x0][0x1f0], RZ ;  /* 0x00007c0009097a24 */ /* 0x000fe200078e02ff */
[----:B------:R-:W-:Y:S03]  /*12750*/  IADD3 R0, P0, R226, R2, RZ ;  /* 0x00000002e2007210 */ /* 0x000fe60007f1e0ff */
[----:B------:R-:W-:Y:S05]  /*12760*/  IMAD R9, R224, c[0x0][0x1f4], R9 ;  /* 0x00007d00e0097a24 */ /* 0x000fea00078e0209 */
[----:B------:R-:W-:Y:S02]  /*12770*/  IADD3.X R9, R245, R3, R9, P0, !PT ;  /* 0x00000003f5097210 */ /* 0x000fe400007fe409 */
[C---:B-1----:R-:W-:Y:S04]  /*12780*/  LEA R16, P0, R0.reuse, c[0x0][0x1c8], 0x1 ;  /* 0x0000720000107a11 */ /* 0x042fe800078008ff */
[----:B------:R-:W-:Y:S02]  /*12790*/  LEA.HI.X R9, R0, c[0x0][0x1cc], R9, 0x1, P0 ;  /* 0x0000730000097a11 */ /* 0x000fe400000f0c09 */
[----:B------:R-:W-:Y:S01]  /*127a0*/  ISETP.GE.AND P0, PT, R8, 0x1, PT ;  /* 0x000000010800780c */ /* 0x000fe20003f06270 */
[----:B------:R-:W-:-:S10]  /*127b0*/  BRA.DIV ~URZ, `(.L_x_1259) ;  /* 0x00009dc27f007947 */ /* 0x000fd4000b800000 */
[----:B------:R1:W2:Y:S02]  /*127c0*/  SHFL.IDX PT, R4, R9, RZ, 0x181f ;  /* 0x00181fff09047589 */ /* 0x0002a400000e0000 */
.L_x_1341:
[----:B------:R-:W-:-:S05]  /*127d0*/  BRA.DIV ~URZ, `(.L_x_1260) ;  /* 0x00009e227f007947 */ /* 0x000fca000b800000 */
[----:B------:R3:W1:Y:S02]  /*127e0*/  SHFL.IDX PT, R0, R16, RZ, 0x181f ;  /* 0x00181fff10007589 */ /* 0x00066400000e0000 */
.L_x_1342:
[C---:B------:R-:W-:Y:S01]  /*127f0*/  IMAD.SHL.U32 R2, R223.reuse, 0x2, RZ ;  /* 0x00000002df027824 */ /* 0x040fe200078e00ff */
[----:B------:R-:W-:Y:S04]  /*12800*/  IADD3 R17, R223, 0xc0, RZ ;  /* 0x000000c0df117810 */ /* 0x000fe80007ffe0ff */
[----:B-1----:R-:W-:Y:S02]  /*12810*/  @P0 IADD3 R14, P1, R0, R2, RZ ;  /* 0x00000002000e0210 */ /* 0x002fe40007f3e0ff */
[----:B------:R-:W-:Y:S03]  /*12820*/  ISETP.GE.AND P5, PT, R17, c[0x0][0x1d4], PT ;  /* 0x0000750011007a0c */ /* 0x000fe60003fa6270 */
[----:B--2---:R-:W-:Y:S01]  /*12830*/  @P0 IMAD.X R15, R4, 0x1, R220, P1 ;  /* 0x00000001040f0824 */ /* 0x004fe200008e06dc */
[----:B------:R-:W-:Y:S04]  /*12840*/  @P0 IADD3 R12, P1, R0, R218, RZ ;  /* 0x000000da000c0210 */ /* 0x000fe80007f3e0ff */
[----:B------:R-:W-:Y:S01]  /*12850*/  @!PT LDS RZ, [RZ] ;  /* 0x00000000fffff984 */ /* 0x000fe20000000800 */
[----:B------:R-:W-:Y:S01]  /*12860*/  @!PT LDS RZ, [RZ] ;  /* 0x00000000fffff984 */ /* 0x000fe20000000800 */
[----:B------:R-:W-:Y:S01]  /*12870*/  @!PT LDS RZ, [RZ] ;  /* 0x00000000fffff984 */ /* 0x000fe20000000800 */
[----:B------:R1:W-:Y:S01]  /*12880*/  @P0 LDGSTS.E.BYPASS.LTC128B.128 [R213+0xa080], [R14.64], !P2 ;  /* 0x0a0800000ed50fae */ /* 0x0003e2000d101d4e */
[----:B------:R-:W-:Y:S01]  /*12890*/  @P0 IMAD.X R13, R4, 0x1, R219, P1 ;  /* 0x00000001040d0824 */ /* 0x000fe200008e06db */
[----:B------:R-:W-:Y:S04]  /*128a0*/  @P0 IADD3 R10, P1, R0, R216, RZ ;  /* 0x000000d8000a0210 */ /* 0x000fe80007f3e0ff */
        /* <DEDUP_REMOVED lines=8> */
[----:B------:R2:W1:Y:S04]  /*12930*/  SHFL.IDX PT, R4, R9, 0x1, 0x181f ;  /* 0x00381f0009047f89 */ /* 0x00046800000e0000 */
[----:B------:R2:W3:Y:S02]  /*12940*/  SHFL.IDX PT, R0, R16, 0x1, 0x181f ;  /* 0x00381f0010007f89 */ /* 0x0004e400000e0000 */
.L_x_1343:
[C---:B-1----:R-:W-:Y:S01]  /*12950*/  IMAD.SHL.U32 R2, R223.reuse, 0x2, RZ ;  /* 0x00000002df027824 */ /* 0x042fe200078e00ff */
[----:B------:R-:W-:Y:S04]  /*12960*/  IADD3 R14, R223, 0xc0, RZ ;  /* 0x000000c0df0e7810 */ /* 0x000fe80007ffe0ff */
[----:B---3--:R-:W-:Y:S02]  /*12970*/  @P0 IADD3 R12, P1, R0, R2, RZ ;  /* 0x00000002000c0210 */ /* 0x008fe40007f3e0ff */
[----:B------:R-:W-:Y:S03]  /*12980*/  ISETP.GE.AND P5, PT, R14, c[0x0][0x1d4], PT ;  /* 0x000075000e007a0c */ /* 0x000fe60003fa6270 */
[----:B------:R-:W-:Y:S01]  /*12990*/  @P0 IMAD.X R13, R4, 0x1, R220, P1 ;  /* 0x00000001040d0824 */ /* 0x000fe200008e06dc */
        /* <DEDUP_REMOVED lines=8> */
[----:B--2---:R-:W-:Y:S01]  /*12a20*/  @P0 IMAD.X R9, R4, 0x1, R217, P1 ;  /* 0x0000000104090824 */ /* 0x004fe200008e06d9 */
[----:B------:R-:W-:Y:S04]  /*12a30*/  @P0 IADD3 R2, P1, R0, R214, RZ ;  /* 0x000000d600020210 */ /* 0x000fe80007f3e0ff */
[----:B------:R1:W-:Y:S01]  /*12a40*/  @P0 LDGSTS.E.BYPASS.LTC128B.128 [R213+0xe080], [R8.64], !P4 ;  /* 0x0e08000008d50fae */ /* 0x0003e2000e101d4e */
[----:B------:R-:W-:Y:S05]  /*12a50*/  @P0 IMAD.X R3, R4, 0x1, R215, P1 ;  /* 0x0000000104030824 */ /* 0x000fea00008e06d7 */
[----:B------:R1:W-:Y:S03]  /*12a60*/  @P0 LDGSTS.E.BYPASS.LTC128B.128 [R213+0xf880], [R2.64], !P5 ;  /* 0x0f88000002d50fae */ /* 0x0003e6000e901d4e */
.L_x_1258:
[----:B--23--:R-:W-:Y:S05]  /*12a70*/  BSYNC B0 ;  /* 0x0000000000007941 */ /* 0x00cfea0003800000 */
.L_x_1257:
[----:B-1----:R-:W-:Y:S01]  /*12a80*/  FMNMX.FTZ R2, R170, R136, !PT ;  /* 0x00000088aa027209 */ /* 0x002fe20007810000 */
        /* <DEDUP_REMOVED lines=25> */
[----:B------:R1:W2:Y:S02]  /*12c20*/  SHFL.BFLY PT, R0, R4, 0x2, 0x1f ;  /* 0x0c401f0004007f89 */ /* 0x0002a400000e0000 */
.L_x_1344:
[----:B--2---:R-:W-:Y:S01]  /*12c30*/  FMNMX.FTZ R136, R4, R0, !PT ;  /* 0x0000000004887209 */ /* 0x004fe20007810000 */
[----:B------:R-:W-:-:S05]  /*12c40*/  BRA.DIV ~URZ, `(.L_x_1263) ;  /* 0x00009b627f007947 */ /* 0x000fca000b800000 */
[----:B-1----:R-:W-:Y:S04]  /*12c50*/  SHFL.BFLY PT, R4, R8, 0x2, 0x1f ;  /* 0x0c401f0008047f89 */ /* 0x002fe800000e0000 */
[----:B------:R-:W1:Y:S02]  /*12c60*/  SHFL.BFLY PT, R2, R136, 0x1, 0x1f ;  /* 0x0c201f0088027f89 */ /* 0x000e6400000e0000 */
[----:B-1----:R-:W-:Y:S02]  /*12c70*/  FMNMX.FTZ R136, R136, R2, !PT ;  /* 0x0000000288887209 */ /* 0x002fe40007810000 */
[----:B------:R-:W-:Y:S05]  /*12c80*/  FMNMX.FTZ R4, R8, R4, !PT ;  /* 0x0000000408047209 */ /* 0x000fea0007810000 */
[----:B------:R1:W2:Y:S02]  /*12c90*/  SHFL.BFLY PT, R0, R4, 0x1, 0x1f ;  /* 0x0c201f0004007f89 */ /* 0x0002a400000e0000 */
.L_x_1345:
[C---:B------:R-:W-:Y:S01]  /*12ca0*/  FADD.FTZ R2, -R136.reuse, R6 ;  /* 0x0000000688027221 */ /* 0x040fe20000010100 */
[----:B------:R-:W-:Y:S01]  /*12cb0*/  WARPSYNC 0xffffffff ;  /* 0xffffffff00007948 */ /* 0x000fe20003800000 */
[----:B------:R-:W-:Y:S01]  /*12cc0*/  FMUL.FTZ R6, R136, c[0x0][0x2d0] ;  /* 0x0000b40088067a20 */ /* 0x000fe20000410000 */
[----:B----4-:R-:W3:Y:S01]  /*12cd0*/  LDSM.16.MT88.4 R16, [R201+0x4080] ;  /* 0x00408000c910783b */ /* 0x010ee20000004200 */
[----:B------:R-:W-:Y:S01]  /*12ce0*/  FMUL.FTZ R2, R2, c[0x0][0x2d0] ;  /* 0x0000b40002027a20 */ /* 0x000fe20000410000 */
[----:B------:R-:W-:Y:S01]  /*12cf0*/  ISETP.GT.AND P0, PT, R222, R236, PT ;  /* 0x000000ecde00720c */ /* 0x000fe20003f04270 */
[--C-:B------:R-:W-:Y:S04]  /*12d00*/  FFMA.FTZ R3, R170, c[0x0][0x2d0], -R6.reuse ;  /* 0x0000b400aa037a23 */ /* 0x100fe80000010806 */
[----:B------:R4:W-:Y:S01]  /*12d10*/  MUFU.EX2 R229, R3 ;  /* 0x0000000300e57308 */ /* 0x0009e20000000800 */
[----:B------:R-:W5:Y:S09]  /*12d20*/  LDSM.16.MT88.4 R24, [R202+0x4080] ;  /* 0x00408000ca18783b */ /* 0x000f720000004200 */
[----:B------:R-:W1:Y:S01]  /*12d30*/  MUFU.EX2 R2, R2 ;  /* 0x0000000200027308 */ /* 0x000e620000000800 */
[--C-:B----4-:R-:W-:Y:S09]  /*12d40*/  FFMA.FTZ R3, R169, c[0x0][0x2d0], -R6.reuse ;  /* 0x0000b400a9037a23 */ /* 0x110ff20000010806 */
[----:B------:R4:W-:Y:S02]  /*12d50*/  MUFU.EX2 R228, R3 ;  /* 0x0000000300e47308 */ /* 0x0009e40000000800 */
[--C-:B----4-:R-:W-:Y:S02]  /*12d60*/  FFMA.FTZ R3, R139, c[0x0][0x2d0], -R6.reuse ;  /* 0x0000b4008b037a23 */ /* 0x110fe40000010806 */
[C---:B-1----:R-:W-:Y:S06]  /*12d70*/  FMUL.FTZ R8, R2.reuse, R140 ;  /* 0x0000008c02087220 */ /* 0x042fec0000410000 */
[----:B------:R1:W-:Y:S01]  /*12d80*/  MUFU.EX2 R227, R3 ;  /* 0x0000000300e37308 */ /* 0x0003e20000000800 */
        /* <DEDUP_REMOVED lines=12> */
[----:B-12---:R-:W-:Y:S01]  /*12e50*/  FMNMX.FTZ R3, R0, R4, !PT ;  /* 0x0000000400037209 */ /* 0x006fe20007810000 */
[--C-:B------:R-:W-:Y:S02]  /*12e60*/  FFMA.FTZ R0, R137, c[0x0][0x2d0], -R6.reuse ;  /* 0x0000b40089007a23 */ /* 0x100fe40000010806 */
[C---:B------:R-:W-:Y:S02]  /*12e70*/  FMUL.FTZ R41, R2.reuse, R41 ;  /* 0x0000002902297220 */ /* 0x040fe40000410000 */
[----:B------:R-:W1:Y:S01]  /*12e80*/  MUFU.EX2 R226, R0 ;  /* 0x0000000000e27308 */ /* 0x000e620000000800 */
        /* <DEDUP_REMOVED lines=12> */
[----:B-1----:R-:W-:Y:S01]  /*12f50*/  F2FP.BF16.PACK_AB R166, R226, R227 ;  /* 0x000000e3e2a6723e */ /* 0x002fe200000010ff */
[C---:B------:R-:W-:Y:S02]  /*12f60*/  FADD.FTZ R0, -R3.reuse, R7 ;  /* 0x0000000703007221 */ /* 0x040fe40000010100 */
[----:B------:R-:W-:Y:S02]  /*12f70*/  FMUL.FTZ R7, R3, c[0x0][0x2d0] ;  /* 0x0000b40003077a20 */ /* 0x000fe40000410000 */
[----:B------:R-:W-:Y:S02]  /*12f80*/  FMUL.FTZ R0, R0, c[0x0][0x2d0] ;  /* 0x0000b40000007a20 */ /* 0x000fe40000410000 */
[--C-:B------:R-:W-:Y:S02]  /*12f90*/  FFMA.FTZ R4, R168, c[0x0][0x2d0], -R7.reuse ;  /* 0x0000b400a8047a23 */ /* 0x100fe40000010807 */
[C---:B------:R-:W-:Y:S02]  /*12fa0*/  FMUL.FTZ R68, R2.reuse, R68 ;  /* 0x0000004402447220 */ /* 0x040fe40000410000 */
[----:B------:R1:W-:Y:S01]  /*12fb0*/  MUFU.EX2 R221, R4 ;  /* 0x0000000400dd7308 */ /* 0x0003e20000000800 */
[C---:B------:R-:W-:Y:S02]  /*12fc0*/  FMUL.FTZ R69, R2.reuse, R69 ;  /* 0x0000004502457220 */ /* 0x040fe40000410000 */
[C---:B------:R-:W-:Y:S02]  /*12fd0*/  FMUL.FTZ R72, R2.reuse, R72 ;  /* 0x0000004802487220 */ /* 0x040fe40000410000 */
[C---:B------:R-:W-:Y:S02]  /*12fe0*/  FMUL.FTZ R73, R2.reuse, R73 ;  /* 0x0000004902497220 */ /* 0x040fe40000410000 */
[C---:B------:R-:W-:Y:S02]  /*12ff0*/  FMUL.FTZ R76, R2.reuse, R76 ;  /* 0x0000004c024c7220 */ /* 0x040fe40000410000 */
[C---:B------:R-:W-:Y:S01]  /*13000*/  FMUL.FTZ R77, R2.reuse, R77 ;  /* 0x0000004d024d7220 */ /* 0x040fe20000410000 */
[----:B------:R-:W2:Y:S01]  /*13010*/  MUFU.EX2 R0, R0 ;  /* 0x0000000000007308 */ /* 0x000ea20000000800 */
[C---:B------:R-:W-:Y:S02]  /*13020*/  FMUL.FTZ R80, R2.reuse, R80 ;  /* 0x0000005002507220 */ /* 0x040fe40000410000 */
[C---:B------:R-:W-:Y:S02]  /*13030*/  FMUL.FTZ R81, R2.reuse, R81 ;  /* 0x0000005102517220 */ /* 0x040fe40000410000 */
[C---:B------:R-:W-:Y:S02]  /*13040*/  FMUL.FTZ R84, R2.reuse, R84 ;  /* 0x0000005402547220 */ /* 0x040fe40000410000 */
[C---:B------:R-:W-:Y:S02]  /*13050*/  FMUL.FTZ R85, R2.reuse, R85 ;  /* 0x0000005502557220 */ /* 0x040fe40000410000 */
[C---:B------:R-:W-:Y:S02]  /*13060*/  FMUL.FTZ R88, R2.reuse, R88 ;  /* 0x0000005802587220 */ /* 0x040fe40000410000 */
[C---:B------:R-:W-:Y:S02]  /*13070*/  FMUL.FTZ R89, R2.reuse, R89 ;  /* 0x0000005902597220 */ /* 0x040fe40000410000 */
[C---:B------:R-:W-:Y:S02]  /*13080*/  FMUL.FTZ R92, R2.reuse, R92 ;  /* 0x0000005c025c7220 */ /* 0x040fe40000410000 */
[--C-:B-1----:R-:W-:Y:S02]  /*13090*/  FFMA.FTZ R4, R171, c[0x0][0x2d0], -R7.reuse ;  /* 0x0000b400ab047a23 */ /* 0x102fe40000010807 */
[----:B------:R-:W-:Y:S01]  /*130a0*/  LDSM.16.MT88.4 R168, [R202+0x7880] ;  /* 0x00788000caa8783b */ /* 0x000fe20000004200 */
[C---:B------:R-:W-:Y:S01]  /*130b0*/  FMUL.FTZ R93, R2.reuse, R93 ;  /* 0x0000005d025d7220 */ /* 0x040fe20000410000 */
[----:B------:R-:W1:Y:S01]  /*130c0*/  MUFU.EX2 R199, R4 ;  /* 0x0000000400c77308 */ /* 0x000e620000000800 */
[C---:B------:R-:W-:Y:S02]  /*130d0*/  FMUL.FTZ R96, R2.reuse, R96 ;  /* 0x0000006002607220 */ /* 0x040fe40000410000 */
[----:B------:R-:W-:Y:S02]  /*130e0*/  FMUL.FTZ R97, R2, R97 ;  /* 0x0000006102617220 */ /* 0x000fe40000410000 */
[C---:B--2---:R-:W-:Y:S02]  /*130f0*/  FMUL.FTZ R10, R0.reuse, R142 ;  /* 0x0000008e000a7220 */ /* 0x044fe40000410000 */
[C---:B------:R-:W-:Y:S02]  /*13100*/  FMUL.FTZ R11, R0.reuse, R143 ;  /* 0x0000008f000b7220 */ /* 0x040fe40000410000 */
[C---:B------:R-:W-:Y:S01]  /*13110*/  FMUL.FTZ R14, R0.reuse, R146 ;  /* 0x00000092000e7220 */ /* 0x040fe20000410000 */
[----:B------:R-:W2:Y:S01]  /*13120*/  LDSM.16.MT88.4 R140, [R204+0x4080] ;  /* 0x00408000cc8c783b */ /* 0x000ea20000004200 */
[C---:B------:R-:W-:Y:S02]  /*13130*/  FMUL.FTZ R15, R0.reuse, R147 ;  /* 0x00000093000f7220 */ /* 0x040fe40000410000 */
[C---:B------:R-:W-:Y:S02]  /*13140*/  FMUL.FTZ R22, R0.reuse, R154 ;  /* 0x0000009a00167220 */ /* 0x040fe40000410000 */
[C---:B------:R-:W-:Y:S02]  /*13150*/  FMUL.FTZ R23, R0.reuse, R155 ;  /* 0x0000009b00177220 */ /* 0x040fe40000410000 */
[C---:B------:R-:W-:Y:S01]  /*13160*/  FMUL.FTZ R30, R0.reuse, R162 ;  /* 0x000000a2001e7220 */ /* 0x040fe20000410000 */
[----:B------:R-:W4:Y:S01]  /*13170*/  LDSM.16.MT88.4 R144, [R203+0x4080] ;  /* 0x00408000cb90783b */ /* 0x000f220000004200 */
[C---:B------:R-:W-:Y:S02]  /*13180*/  FMUL.FTZ R31, R0.reuse, R163 ;  /* 0x000000a3001f7220 */ /* 0x040fe40000410000 */
[C---:B------:R-:W-:Y:S02]  /*13190*/  FMUL.FTZ R34, R0.reuse, R34 ;  /* 0x0000002200227220 */ /* 0x040fe40000410000 */
[----:B------:R-:W-:Y:S01]  /*131a0*/  FMUL.FTZ R35, R0, R35 ;  /* 0x0000002300237220 */ /* 0x000fe20000410000 */
[----:B-1----:R-:W-:Y:S01]  /*131b0*/  F2FP.BF16.PACK_AB R165, R199, R221 ;  /* 0x000000ddc7a5723e */ /* 0x002fe200000010ff */
[--C-:B------:R-:W-:Y:S01]  /*131c0*/  FFMA.FTZ R4, R138, c[0x0][0x2d0], -R7.reuse ;  /* 0x0000b4008a047a23 */ /* 0x100fe20000010807 */
[----:B------:R-:W-:Y:S01]  /*131d0*/  LDSM.16.MT88.4 R152, [R202+0x4880] ;  /* 0x00488000ca98783b */ /* 0x000fe20000004200 */
[C---:B------:R-:W-:Y:S02]  /*131e0*/  FMUL.FTZ R38, R0.reuse, R38 ;  /* 0x0000002600267220 */ /* 0x040fe40000410000 */
[----:B------:R1:W-:Y:S01]  /*131f0*/  MUFU.EX2 R198, R4 ;  /* 0x0000000400c67308 */ /* 0x0003e20000000800 */
[C---:B------:R-:W-:Y:S02]  /*13200*/  FMUL.FTZ R39, R0.reuse, R39 ;  /* 0x0000002700277220 */ /* 0x040fe40000410000 */
[C---:B------:R-:W-:Y:S02]  /*13210*/  FMUL.FTZ R42, R0.reuse, R42 ;  /* 0x0000002a002a7220 */ /* 0x040fe40000410000 */
[----:B------:R-:W-:Y:S01]  /*13220*/  LDSM.16.MT88.4 R160, [R203+0x4880] ;  /* 0x00488000cba0783b */ /* 0x000fe20000004200 */
        /* <DEDUP_REMOVED lines=9> */
[--C-:B-1----:R-:W-:Y:S01]  /*132c0*/  FFMA.FTZ R4, R164, c[0x0][0x2d0], -R7.reuse ;  /* 0x0000b400a4047a23 */ /* 0x102fe20000010807 */
[----:B------:R-:W-:Y:S01]  /*132d0*/  F2FP.BF16.PACK_AB R164, R228, R229 ;  /* 0x000000e5e4a4723e */ /* 0x000fe200000010ff */
        /* <DEDUP_REMOVED lines=15> */
[--C-:B------:R-:W-:Y:S02]  /*133d0*/  FFMA.FTZ R4, R172, c[0x0][0x2d0], -R6.reuse ;  /* 0x0000b400ac047a23 */ /* 0x100fe40000010806 */
[C---:B------:R-:W-:Y:S02]  /*133e0*/  FMUL.FTZ R87, R0.reuse, R87 ;  /* 0x0000005700577220 */ /* 0x040fe40000410000 */
[----:B------:R1:W-:Y:S01]  /*133f0*/  MUFU.EX2 R196, R4 ;  /* 0x0000000400c47308 */ /* 0x0003e20000000800 */
[C---:B------:R-:W-:Y:S01]  /*13400*/  FMUL.FTZ R90, R0.reuse, R90 ;  /* 0x0000005a005a7220 */ /* 0x040fe20000410000 */
[C---:B---3--:R-:W-:Y:S05]  /*13410*/  HMMA.16816.F32.BF16 R8, R164.reuse, R16, R8 ;  /* 0x00000010a408723c */ /* 0x048fea0000041808 */
[----:B------:R-:W-:Y:S02]  /*13420*/  FMUL.FTZ R91, R0, R91 ;  /* 0x0000005b005b7220 */ /* 0x000fe40000410000 */
[C---:B------:R-:W-:Y:S01]  /*13430*/  FMUL.FTZ R16, R2.reuse, R148 ;  /* 0x0000009402107220 */ /* 0x040fe20000410000 */
[C---:B------:R-:W-:Y:S04]  /*13440*/  HMMA.16816.F32.BF16 R12, R164.reuse, R18, R12 ;  /* 0x00000012a40c723c */ /* 0x040fe8000004180c */
[----:B------:R-:W-:Y:S02]  /*13450*/  FMUL.FTZ R17, R2, R149 ;  /* 0x0000009502117220 */ /* 0x000fe40000410000 */
[C---:B------:R-:W-:Y:S02]  /*13460*/  FMUL.FTZ R94, R0.reuse, R94 ;  /* 0x0000005e005e7220 */ /* 0x040fe40000410000 */
[C---:B------:R-:W-:Y:S04]  /*13470*/  FMUL.FTZ R18, R0.reuse, R150 ;  /* 0x0000009600127220 */ /* 0x040fe80000410000 */
[C---:B------:R-:W-:Y:S02]  /*13480*/  FMUL.FTZ R19, R0.reuse, R151 ;  /* 0x0000009700137220 */ /* 0x040fe40000410000 */
[----:B------:R-:W3:Y:S01]  /*13490*/  LDSM.16.MT88.4 R148, [R201+0x5880] ;  /* 0x00588000c994783b */ /* 0x000ee20000004200 */
[--C-:B-1----:R-:W-:Y:S02]  /*134a0*/  FFMA.FTZ R4, R173, c[0x0][0x2d0], -R6.reuse ;  /* 0x0000b400ad047a23 */ /* 0x102fe40000010806 */
[C---:B------:R-:W-:Y:S02]  /*134b0*/  FMUL.FTZ R95, R0.reuse, R95 ;  /* 0x0000005f005f7220 */ /* 0x040fe40000410000 */
[C---:B-----5:R-:W-:Y:S01]  /*134c0*/  HMMA.16816.F32.BF16 R16, R164.reuse, R24, R16 ;  /* 0x00000018a410723c */ /* 0x060fe20000041810 */
[----:B------:R1:W5:Y:S02]  /*134d0*/  MUFU.EX2 R195, R4 ;  /* 0x0000000400c37308 */ /* 0x0003640000000800 */
[C---:B------:R-:W-:Y:S02]  /*134e0*/  FMUL.FTZ R98, R0.reuse, R98 ;  /* 0x0000006200627220 */ /* 0x040fe40000410000 */
[----:B------:R-:W-:Y:S02]  /*134f0*/  FMUL.FTZ R99, R0, R99 ;  /* 0x0000006300637220 */ /* 0x000fe40000410000 */
[C---:B------:R-:W-:Y:S01]  /*13500*/  FMUL.FTZ R24, R2.reuse, R156 ;  /* 0x0000009c02187220 */ /* 0x040fe20000410000 */
[C---:B------:R-:W-:Y:S04]  /*13510*/  HMMA.16816.F32.BF16 R20, R164.reuse, R26, R20 ;  /* 0x0000001aa414723c */ /* 0x040fe80000041814 */
[C---:B------:R-:W-:Y:S02]  /*13520*/  FMUL.FTZ R25, R2.reuse, R157 ;  /* 0x0000009d02197220 */ /* 0x040fe40000410000 */
[----:B------:R-:W-:Y:S02]  /*13530*/  FMUL.FTZ R100, R2, R100 ;  /* 0x0000006402647220 */ /* 0x000fe40000410000 */
[C---:B------:R-:W-:Y:S04]  /*13540*/  FMUL.FTZ R26, R0.reuse, R158 ;  /* 0x0000009e001a7220 */ /* 0x040fe80000410000 */
[----:B------:R-:W-:Y:S02]  /*13550*/  FMUL.FTZ R27, R0, R159 ;  /* 0x0000009f001b7220 */ /* 0x000fe40000410000 */
[----:B------:R-:W-:Y:S01]  /*13560*/  LDSM.16.MT88.4 R156, [R204+0x4880] ;  /* 0x00488000cc9c783b */ /* 0x000fe20000004200 */
[----:B------:R-:W-:Y:S02]  /*13570*/  FMUL.FTZ R101, R2, R101 ;  /* 0x0000006502657220 */ /* 0x000fe40000410000 */
[--C-:B-1----:R-:W-:Y:S02]  /*13580*/  FFMA.FTZ R4, R174, c[0x0][0x2d0], -R6.reuse ;  /* 0x0000b400ae047a23 */ /* 0x102fe40000010806 */
[C---:B--2---:R-:W-:Y:S02]  /*13590*/  HMMA.16816.F32.BF16 R24, R164.reuse, R140, R24 ;  /* 0x0000008ca418723c */ /* 0x044fe40000041818 */
[----:B------:R1:W-:Y:S01]  /*135a0*/  MUFU.EX2 R194, R4 ;  /* 0x0000000400c27308 */ /* 0x0003e20000000800 */
[C---:B------:R-:W-:Y:S02]  /*135b0*/  FMUL.FTZ R102, R0.reuse, R102 ;  /* 0x0000006600667220 */ /* 0x040fe40000410000 */
[----:B------:R-:W-:Y:S02]  /*135c0*/  FMUL.FTZ R103, R0, R103 ;  /* 0x0000006700677220 */ /* 0x000fe40000410000 */
[C---:B------:R-:W-:Y:S01]  /*135d0*/  FMUL.FTZ R104, R2.reuse, R104 ;  /* 0x0000006802687220 */ /* 0x040fe20000410000 */
[C---:B------:R-:W-:Y:S01]  /*135e0*/  HMMA.16816.F32.BF16 R28, R164.reuse, R142, R28 ;  /* 0x0000008ea41c723c */ /* 0x040fe2000004181c */
[----:B------:R-:W2:Y:S03]  /*135f0*/  LDSM.16.MT88.4 R140, [R202+0x5880] ;  /* 0x00588000ca8c783b */ /* 0x000ea60000004200 */
[----:B------:R-:W-:Y:S02]  /*13600*/  FMUL.FTZ R105, R2, R105 ;  /* 0x0000006902697220 */ /* 0x000fe40000410000 */
[C---:B------:R-:W-:Y:S02]  /*13610*/  FMUL.FTZ R106, R0.reuse, R106 ;  /* 0x0000006a006a7220 */ /* 0x040fe40000410000 */
[C---:B----4-:R-:W-:Y:S04]  /*13620*/  HMMA.16816.F32.BF16 R32, R164.reuse, R144, R32 ;  /* 0x00000090a420723c */ /* 0x050fe80000041820 */
[----:B------:R-:W-:Y:S02]  /*13630*/  FMUL.FTZ R107, R0, R107 ;  /* 0x0000006b006b7220 */ /* 0x000fe40000410000 */
[C---:B------:R-:W-:Y:S02]  /*13640*/  FMUL.FTZ R108, R2.reuse, R108 ;  /* 0x0000006c026c7220 */ /* 0x040fe40000410000 */
[C---:B------:R-:W-:Y:S01]  /*13650*/  HMMA.16816.F32.BF16 R36, R164.reuse, R146, R36 ;  /* 0x00000092a424723c */ /* 0x040fe20000041824 */
[----:B------:R-:W4:Y:S03]  /*13660*/  LDSM.16.MT88.4 R144, [R204+0x5880] ;  /* 0x00588000cc90783b */ /* 0x000f260000004200 */
[--C-:B-1----:R-:W-:Y:S02]  /*13670*/  FFMA.FTZ R4, R175, c[0x0][0x2d0], -R6.reuse ;  /* 0x0000b400af047a23 */ /* 0x102fe40000010806 */
[----:B------:R-:W-:Y:S02]  /*13680*/  FMUL.FTZ R109, R2, R109 ;  /* 0x0000006d026d7220 */ /* 0x000fe40000410000 */
[C---:B---3--:R-:W-:Y:S01]  /*13690*/  HMMA.16816.F32.BF16 R40, R164.reuse, R148, R40 ;  /* 0x00000094a428723c */ /* 0x048fe20000041828 */
[----:B------:R-:W-:Y:S01]  /*136a0*/  LDSM.16.MT88.4 R172, [R201+0x6880] ;  /* 0x00688000c9ac783b */ /* 0x000fe20000004200 */
[----:B------:R1:W-:Y:S02]  /*136b0*/  MUFU.EX2 R193, R4 ;  /* 0x0000000400c17308 */ /* 0x0003e40000000800 */
[C---:B------:R-:W-:Y:S02]  /*136c0*/  FMUL.FTZ R110, R0.reuse, R110 ;  /* 0x0000006e006e7220 */ /* 0x040fe40000410000 */
[----:B------:R-:W-:Y:S02]  /*136d0*/  FMUL.FTZ R111, R0, R111 ;  /* 0x0000006f006f7220 */ /* 0x000fe40000410000 */
[C---:B------:R-:W-:Y:S01]  /*136e0*/  HMMA.16816.F32.BF16 R44, R164.reuse, R150, R44 ;  /* 0x00000096a42c723c */ /* 0x040fe2000004182c */
[----:B------:R-:W3:Y:S03]  /*136f0*/  LDSM.16.MT88.4 R148, [R203+0x5880] ;  /* 0x00588000cb94783b */ /* 0x000ee60000004200 */
        /* <DEDUP_REMOVED lines=9> */
[--C-:B-1----:R-:W-:Y:S02]  /*13790*/  FFMA.FTZ R4, R176, c[0x0][0x2d0], -R7.reuse ;  /* 0x0000b400b0047a23 */ /* 0x102fe40000010807 */
[C---:B------:R-:W-:Y:S02]  /*137a0*/  FMUL.FTZ R118, R0.reuse, R118 ;  /* 0x0000007600767220 */ /* 0x040fe40000410000 */
[C---:B----4-:R-:W-:Y:S01]  /*137b0*/  HMMA.16816.F32.BF16 R56, R164.reuse, R144, R56 ;  /* 0x00000090a438723c */ /* 0x050fe20000041838 */
[----:B------:R1:W-:Y:S03]  /*137c0*/  MUFU.EX2 R192, R4 ;  /* 0x0000000400c07308 */ /* 0x0003e60000000800 */
[----:B------:R-:W-:Y:S02]  /*137d0*/  FMUL.FTZ R119, R0, R119 ;  /* 0x0000007700777220 */ /* 0x000fe40000410000 */
[C---:B------:R-:W-:Y:S02]  /*137e0*/  FMUL.FTZ R120, R2.reuse, R120 ;  /* 0x0000007802787220 */ /* 0x040fe40000410000 */
[C---:B------:R-:W-:Y:S01]  /*137f0*/  HMMA.16816.F32.BF16 R60, R164.reuse, R146, R60 ;  /* 0x00000092a43c723c */ /* 0x040fe2000004183c */
[----:B------:R-:W4:Y:S03]  /*13800*/  LDSM.16.MT88.4 R144, [R202+0x7080] ;  /* 0x00708000ca90783b */ /* 0x000f260000004200 */
[----:B------:R-:W-:Y:S02]  /*13810*/  FMUL.FTZ R121, R2, R121 ;  /* 0x0000007902797220 */ /* 0x000fe40000410000 */
[C---:B------:R-:W-:Y:S02]  /*13820*/  FMUL.FTZ R122, R0.reuse, R122 ;  /* 0x0000007a007a7220 */ /* 0x040fe40000410000 */
[C---:B---3--:R-:W-:Y:S04]  /*13830*/  HMMA.16816.F32.BF16 R64, R164.reuse, R148, R64 ;  /* 0x00000094a440723c */ /* 0x048fe80000041840 */
[----:B------:R-:W-:Y:S02]  /*13840*/  FMUL.FTZ R123, R0, R123 ;  /* 0x0000007b007b7220 */ /* 0x000fe40000410000 */
[----:B------:R-:W-:Y:S02]  /*13850*/  FMUL.FTZ R124, R2, R124 ;  /* 0x0000007c027c7220 */ /* 0x000fe40000410000 */
[C---:B------:R-:W-:Y:S01]  /*13860*/  HMMA.16816.F32.BF16 R68, R164.reuse, R150, R68 ;  /* 0x00000096a444723c */ /* 0x040fe20000041844 */
[----:B------:R-:W3:Y:S03]  /*13870*/  LDSM.16.MT88.4 R148, [R204+0x7080] ;  /* 0x00708000cc94783b */ /* 0x000ee60000004200 */
[--C-:B-1----:R-:W-:Y:S02]  /*13880*/  FFMA.FTZ R4, R178, c[0x0][0x2d0], -R7.reuse ;  /* 0x0000b400b2047a23 */ /* 0x102fe40000010807 */
[----:B------:R-:W-:Y:S02]  /*13890*/  FMUL.FTZ R125, R2, R125 ;  /* 0x0000007d027d7220 */ /* 0x000fe40000410000 */
[----:B------:R1:W1:Y:S01]  /*138a0*/  MUFU.EX2 R191, R4 ;  /* 0x0000000400bf7308 */ /* 0x0002620000000800 */
        /* <DEDUP_REMOVED lines=13> */
[----:B-1----:R-:W-:Y:S02]  /*13980*/  FFMA.FTZ R4, R177, c[0x0][0x2d0], -R7 ;  /* 0x0000b400b1047a23 */ /* 0x002fe40000010807 */
[----:B------:R-:W-:Y:S02]  /*13990*/  FMUL.FTZ R133, R2, R133 ;  /* 0x0000008502857220 */ /* 0x000fe40000410000 */
[C---:B---3--:R-:W-:Y:S01]  /*139a0*/  HMMA.16816.F32.BF16 R88, R164.reuse, R148, R88 ;  /* 0x00000094a458723c */ /* 0x048fe20000041858 */
[----:B------:R1:W-:Y:S03]  /*139b0*/  MUFU.EX2 R190, R4 ;  /* 0x0000000400be7308 */ /* 0x0003e60000000800 */
[C---:B------:R-:W-:Y:S02]  /*139c0*/  FMUL.FTZ R134, R0.reuse, R134 ;  /* 0x0000008600867220 */ /* 0x040fe40000410000 */
[----:B------:R-:W-:Y:S02]  /*139d0*/  FMUL.FTZ R135, R0, R135 ;  /* 0x0000008700877220 */ /* 0x000fe40000410000 */
[C---:B------:R-:W-:Y:S01]  /*139e0*/  HMMA.16816.F32.BF16 R92, R164.reuse, R150, R92 ;  /* 0x00000096a45c723c */ /* 0x040fe2000004185c */
[----:B------:R-:W3:Y:S03]  /*139f0*/  LDSM.16.MT88.4 R148, [R202+0x8880] ;  /* 0x00888000ca94783b */ /* 0x000ee60000004200 */
[----:B------:R-:W-:Y:S02]  /*13a00*/  FFMA.FTZ R2, R2, R231, R229 ;  /* 0x000000e702027223 */ /* 0x000fe400000100e5 */
[----:B------:R-:W-:Y:S02]  /*13a10*/  FFMA.FTZ R0, R0, R230, R221 ;  /* 0x000000e600007223 */ /* 0x000fe400000100dd */
[C---:B--2---:R-:W-:Y:S08]  /*13a20*/  HMMA.16816.F32.BF16 R96, R164.reuse, R140, R96 ;  /* 0x0000008ca460723c */ /* 0x044ff00000041860 */
[C---:B------:R-:W-:Y:S01]  /*13a30*/  HMMA.16816.F32.BF16 R100, R164.reuse, R142, R100 ;  /* 0x0000008ea464723c */ /* 0x040fe20000041864 */
[----:B------:R-:W2:Y:S03]  /*13a40*/  LDSM.16.MT88.4 R140, [R204+0x8880] ;  /* 0x00888000cc8c783b */ /* 0x000ea60000004200 */
[--C-:B-1----:R-:W-:Y:S04]  /*13a50*/  FFMA.FTZ R4, R179, c[0x0][0x2d0], -R7.reuse ;  /* 0x0000b400b3047a23 */ /* 0x102fe80000010807 */
[C---:B----4-:R-:W-:Y:S01]  /*13a60*/  HMMA.16816.F32.BF16 R104, R164.reuse, R144, R104 ;  /* 0x00000090a468723c */ /* 0x050fe20000041868 */
[----:B------:R-:W-:Y:S01]  /*13a70*/  LDSM.16.MT88.4 R176, [R202+0x6880] ;  /* 0x00688000cab0783b */ /* 0x000fe20000004200 */
[----:B------:R1:W4:Y:S06]  /*13a80*/  MUFU.EX2 R189, R4 ;  /* 0x0000000400bd7308 */ /* 0x00032c0000000800 */
[C---:B------:R-:W-:Y:S01]  /*13a90*/  HMMA.16816.F32.BF16 R108, R164.reuse, R146, R108 ;  /* 0x00000092a46c723c */ /* 0x040fe2000004186c */
[----:B------:R-:W4:Y:S07]  /*13aa0*/  LDSM.16.MT88.4 R144, [R203+0x8880] ;  /* 0x00888000cb90783b */ /* 0x000f2e0000004200 */
[C---:B---3--:R-:W-:Y:S08]  /*13ab0*/  HMMA.16816.F32.BF16 R112, R164.reuse, R148, R112 ;  /* 0x00000094a470723c */ /* 0x048ff00000041870 */
[C---:B------:R-:W-:Y:S01]  /*13ac0*/  HMMA.16816.F32.BF16 R116, R164.reuse, R150, R116 ;  /* 0x00000096a474723c */ /* 0x040fe20000041874 */
[----:B------:R-:W3:Y:S03]  /*13ad0*/  LDSM.16.MT88.4 R148, [R201+0x4880] ;  /* 0x00488000c994783b */ /* 0x000ee60000004200 */
[--C-:B-1----:R-:W-:Y:S04]  /*13ae0*/  FFMA.FTZ R4, R180, c[0x0][0x2d0], -R6.reuse ;  /* 0x0000b400b4047a23 */ /* 0x102fe80000010806 */
[----:B------:R1:W-:Y:S01]  /*13af0*/  MUFU.EX2 R188, R4 ;  /* 0x0000000400bc7308 */ /* 0x0003e20000000800 */
[C---:B--2---:R-:W-:Y:S07]  /*13b00*/  HMMA.16816.F32.BF16 R120, R164.reuse, R140, R120 ;  /* 0x0000008ca478723c */ /* 0x044fee0000041878 */
[----:B-----5:R-:W-:Y:S01]  /*13b10*/  F2FP.BF16.PACK_AB R140, R195, R196 ;  /* 0x000000c4c38c723e */ /* 0x020fe200000010ff */
[C---:B------:R-:W-:Y:S04]  /*13b20*/  HMMA.16816.F32.BF16 R124, R164.reuse, R142, R124 ;  /* 0x0000008ea47c723c */ /* 0x040fe8000004187c */
[----:B------:R-:W-:Y:S03]  /*13b30*/  F2FP.BF16.PACK_AB R141, R191, R192 ;  /* 0x000000c0bf8d723e */ /* 0x000fe600000010ff */
[----:B------:R-:W-:Y:S01]  /*13b40*/  F2FP.BF16.PACK_AB R142, R193, R194 ;  /* 0x000000c2c18e723e */ /* 0x000fe200000010ff */
[C---:B----4-:R-:W-:Y:S04]  /*13b50*/  HMMA.16816.F32.BF16 R128, R164.reuse, R144, R128 ;  /* 0x00000090a480723c */ /* 0x050fe80000041880 */
[----:B------:R-:W-:Y:S01]  /*13b60*/  F2FP.BF16.PACK_AB R143, R189, R190 ;  /* 0x000000bebd8f723e */ /* 0x000fe200000010ff */
[--C-:B-1----:R-:W-:Y:S03]  /*13b70*/  FFMA.FTZ R4, R182, c[0x0][0x2d0], -R6.reuse ;  /* 0x0000b400b6047a23 */ /* 0x102fe60000010806 */
[----:B------:R-:W-:Y:S01]  /*13b80*/  HMMA.16816.F32.BF16 R132, R164, R146, R132 ;  /* 0x00000092a484723c */ /* 0x000fe20000041884 */
[----:B------:R-:W1:Y:S01]  /*13b90*/  LDSM.16.MT88.4 R144, [R201+0x6080] ;  /* 0x00608000c990783b */ /* 0x000e620000004200 */
[----:B------:R2:W4:Y:S06]  /*13ba0*/  MUFU.EX2 R182, R4 ;  /* 0x0000000400b67308 */ /* 0x00052c0000000800 */
[C---:B---3--:R-:W-:Y:S01]  /*13bb0*/  HMMA.16816.F32.BF16 R8, R140.reuse, R148, R8 ;  /* 0x000000948c08723c */ /* 0x048fe20000041808 */
[----:B------:R-:W-:Y:S07]  /*13bc0*/  LDSM.16.MT88.4 R164, [R201+0x7880] ;  /* 0x00788000c9a4783b */ /* 0x000fee0000004200 */
[C---:B------:R-:W-:Y:S01]  /*13bd0*/  HMMA.16816.F32.BF16 R12, R140.reuse, R150, R12 ;  /* 0x000000968c0c723c */ /* 0x040fe2000004180c */
[----:B------:R-:W3:Y:S07]  /*13be0*/  LDSM.16.MT88.4 R148, [R202+0x6080] ;  /* 0x00608000ca94783b */ /* 0x000eee0000004200 */
[C---:B------:R-:W-:Y:S04]  /*13bf0*/  HMMA.16816.F32.BF16 R16, R140.reuse, R152, R16 ;  /* 0x000000988c10723c */ /* 0x040fe80000041810 */
[--C-:B--2---:R-:W-:Y:S04]  /*13c00*/  FFMA.FTZ R4, R181, c[0x0][0x2d0], -R6.reuse ;  /* 0x0000b400b5047a23 */ /* 0x104fe80000010806 */
[C---:B------:R-:W-:Y:S01]  /*13c10*/  HMMA.16816.F32.BF16 R20, R140.reuse, R154, R20 ;  /* 0x0000009a8c14723c */ /* 0x040fe20000041814 */
[----:B------:R-:W2:Y:S01]  /*13c20*/  LDSM.16.MT88.4 R152, [R204+0x6080] ;  /* 0x00608000cc98783b */ /* 0x000ea20000004200 */
[----:B------:R5:W-:Y:S06]  /*13c30*/  MUFU.EX2 R181, R4 ;  /* 0x0000000400b57308 */ /* 0x000bec0000000800 */
[C---:B------:R-:W-:Y:S08]  /*13c40*/  HMMA.16816.F32.BF16 R24, R140.reuse, R156, R24 ;  /* 0x0000009c8c18723c */ /* 0x040ff00000041818 */
[C---:B------:R-:W-:Y:S01]  /*13c50*/  HMMA.16816.F32.BF16 R28, R140.reuse, R158, R28 ;  /* 0x0000009e8c1c723c */ /* 0x040fe2000004181c */
[----:B------:R-:W2:Y:S07]  /*13c60*/  LDSM.16.MT88.4 R156, [R203+0x6080] ;  /* 0x00608000cb9c783b */ /* 0x000eae0000004200 */
[C---:B------:R-:W-:Y:S04]  /*13c70*/  HMMA.16816.F32.BF16 R32, R140.reuse, R160, R32 ;  /* 0x000000a08c20723c */ /* 0x040fe80000041820 */
[----:B-----5:R-:W-:Y:S04]  /*13c80*/  FFMA.FTZ R4, R183, c[0x0][0x2d0], -R6 ;  /* 0x0000b400b7047a23 */ /* 0x020fe80000010806 */
[C---:B------:R-:W-:Y:S01]  /*13c90*/  HMMA.16816.F32.BF16 R36, R140.reuse, R162, R36 ;  /* 0x000000a28c24723c */ /* 0x040fe20000041824 */
[----:B------:R-:W5:Y:S01]  /*13ca0*/  LDSM.16.MT88.4 R160, [R204+0x7880] ;  /* 0x00788000cca0783b */ /* 0x000f620000004200 */
[----:B------:R2:W2:Y:S06]  /*13cb0*/  MUFU.EX2 R180, R4 ;  /* 0x0000000400b47308 */ /* 0x0004ac0000000800 */
[C---:B-1----:R-:W-:Y:S08]  /*13cc0*/  HMMA.16816.F32.BF16 R40, R140.reuse, R144, R40 ;  /* 0x000000908c28723c */ /* 0x042ff00000041828 */
[C---:B------:R-:W-:Y:S01]  /*13cd0*/  HMMA.16816.F32.BF16 R44, R140.reuse, R146, R44 ;  /* 0x000000928c2c723c */ /* 0x040fe2000004182c */
[----:B------:R-:W1:Y:S07]  /*13ce0*/  LDSM.16.MT88.4 R144, [R203+0x7880] ;  /* 0x00788000cb90783b */ /* 0x000e6e0000004200 */
[C---:B---3--:R-:W-:Y:S04]  /*13cf0*/  HMMA.16816.F32.BF16 R48, R140.reuse, R148, R48 ;  /* 0x000000948c30723c */ /* 0x048fe80000041830 */
[--C-:B--2---:R-:W-:Y:S04]  /*13d00*/  FFMA.FTZ R4, R184, c[0x0][0x2d0], -R7.reuse ;  /* 0x0000b400b8047a23 */ /* 0x104fe80000010807 */
[C---:B------:R-:W-:Y:S01]  /*13d10*/  HMMA.16816.F32.BF16 R52, R140.reuse, R150, R52 ;  /* 0x000000968c34723c */ /* 0x040fe20000041834 */
[----:B------:R-:W2:Y:S01]  /*13d20*/  LDSM.16.MT88.4 R148, [R201+0x9080] ;  /* 0x00908000c994783b */ /* 0x000ea20000004200 */
[----:B------:R3:W-:Y:S06]  /*13d30*/  MUFU.EX2 R139, R4 ;  /* 0x00000004008b7308 */ /* 0x0007ec0000000800 */
[C---:B------:R-:W-:Y:S08]  /*13d40*/  HMMA.16816.F32.BF16 R56, R140.reuse, R152, R56 ;  /* 0x000000988c38723c */ /* 0x040ff00000041838 */
[C---:B------:R-:W-:Y:S01]  /*13d50*/  HMMA.16816.F32.BF16 R60, R140.reuse, R154, R60 ;  /* 0x0000009a8c3c723c */ /* 0x040fe2000004183c */
[----:B------:R-:W1:Y:S07]  /*13d60*/  LDSM.16.MT88.4 R152, [R202+0x9080] ;  /* 0x00908000ca98783b */ /* 0x000e6e0000004200 */
[C---:B------:R-:W-:Y:S04]  /*13d70*/  HMMA.16816.F32.BF16 R64, R140.reuse, R156, R64 ;  /* 0x0000009c8c40723c */ /* 0x040fe80000041840 */
[--C-:B---3--:R-:W-:Y:S04]  /*13d80*/  FFMA.FTZ R4, R186, c[0x0][0x2d0], -R7.reuse ;  /* 0x0000b400ba047a23 */ /* 0x108fe80000010807 */
[C---:B------:R-:W-:Y:S01]  /*13d90*/  HMMA.16816.F32.BF16 R68, R140.reuse, R158, R68 ;  /* 0x0000009e8c44723c */ /* 0x040fe20000041844 */
[----:B------:R-:W3:Y:S01]  /*13da0*/  LDSM.16.MT88.4 R156, [R204+0x9080] ;  /* 0x00908000cc9c783b */ /* 0x000ee20000004200 */
[----:B------:R-:W1:Y:S06]  /*13db0*/  MUFU.EX2 R138, R4 ;  /* 0x00000004008a7308 */ /* 0x000e6c0000000800 */
[C---:B------:R-:W-:Y:S07]  /*13dc0*/  HMMA.16816.F32.BF16 R72, R140.reuse, R164, R72 ;  /* 0x000000a48c48723c */ /* 0x040fee0000041848 */
[----:B----4-:R-:W-:Y:S01]  /*13dd0*/  F2FP.BF16.PACK_AB R164, R182, R188 ;  /* 0x000000bcb6a4723e */ /* 0x010fe200000010ff */
[C---:B------:R-:W-:Y:S07]  /*13de0*/  HMMA.16816.F32.BF16 R76, R140.reuse, R166, R76 ;  /* 0x000000a68c4c723c */ /* 0x040fee000004184c */
[----:B------:R-:W-:Y:S01]  /*13df0*/  F2FP.BF16.PACK_AB R166, R180, R181 ;  /* 0x000000b5b4a6723e */ /* 0x000fe200000010ff */
[C---:B------:R-:W-:Y:S04]  /*13e00*/  HMMA.16816.F32.BF16 R80, R140.reuse, R168, R80 ;  /* 0x000000a88c50723c */ /* 0x040fe80000041850 */
[----:B-1----:R-:W-:Y:S01]  /*13e10*/  F2FP.BF16.PACK_AB R165, R138, R139 ;  /* 0x0000008b8aa5723e */ /* 0x002fe200000010ff */
[--C-:B------:R-:W-:Y:S03]  /*13e20*/  FFMA.FTZ R4, R185, c[0x0][0x2d0], -R7.reuse ;  /* 0x0000b400b9047a23 */ /* 0x100fe60000010807 */
[C---:B------:R-:W-:Y:S01]  /*13e30*/  HMMA.16816.F32.BF16 R84, R140.reuse, R170, R84 ;  /* 0x000000aa8c54723c */ /* 0x040fe20000041854 */
[----:B------:R-:W-:Y:S01]  /*13e40*/  LDSM.16.MT88.4 R168, [R203+0x5080] ;  /* 0x00508000cba8783b */ /* 0x000fe20000004200 */
[----:B------:R1:W-:Y:S06]  /*13e50*/  MUFU.EX2 R137, R4 ;  /* 0x0000000400897308 */ /* 0x0003ec0000000800 */
[C---:B-----5:R-:W-:Y:S08]  /*13e60*/  HMMA.16816.F32.BF16 R88, R140.reuse, R160, R88 ;  /* 0x000000a08c58723c */ /* 0x060ff00000041858 */
[C---:B------:R-:W-:Y:S01]  /*13e70*/  HMMA.16816.F32.BF16 R92, R140.reuse, R162, R92 ;  /* 0x000000a28c5c723c */ /* 0x040fe2000004185c */
[----:B------:R-:W-:Y:S07]  /*13e80*/  LDSM.16.MT88.4 R160, [R204+0x5080] ;  /* 0x00508000cca0783b */ /* 0x000fee0000004200 */
[C---:B------:R-:W-:Y:S04]  /*13e90*/  HMMA.16816.F32.BF16 R96, R140.reuse, R144, R96 ;  /* 0x000000908c60723c */ /* 0x040fe80000041860 */
[----:B-1----:R-:W-:Y:S01]  /*13ea0*/  FFMA.FTZ R4, R187, c[0x0][0x2d0], -R7 ;  /* 0x0000b400bb047a23 */ /* 0x002fe20000010807 */
[----:B------:R-:W-:Y:S03]  /*13eb0*/  MOV R7, R3 ;  /* 0x0000000300077202 */ /* 0x000fe60000000f00 */
[C---:B------:R-:W-:Y:S01]  /*13ec0*/  HMMA.16816.F32.BF16 R100, R140.reuse, R146, R100 ;  /* 0x000000928c64723c */ /* 0x040fe20000041864 */
[----:B------:R-:W1:Y:S01]  /*13ed0*/  LDSM.16.MT88.4 R144, [R203+0x9080] ;  /* 0x00908000cb90783b */ /* 0x000e620000004200 */
[----:B------:R-:W4:Y:S06]  /*13ee0*/  MUFU.EX2 R6, R4 ;  /* 0x0000000400067308 */ /* 0x000f2c0000000800 */
[C---:B--2---:R-:W-:Y:S08]  /*13ef0*/  HMMA.16816.F32.BF16 R104, R140.reuse, R148, R104 ;  /* 0x000000948c68723c */ /* 0x044ff00000041868 */
[C---:B------:R-:W-:Y:S01]  /*13f00*/  HMMA.16816.F32.BF16 R108, R140.reuse, R150, R108 ;  /* 0x000000968c6c723c */ /* 0x040fe2000004186c */
[----:B------:R-:W2:Y:S07]  /*13f10*/  LDSM.16.MT88.4 R148, [R201+0x5080] ;  /* 0x00508000c994783b */ /* 0x000eae0000004200 */
[C---:B------:R-:W-:Y:S04]  /*13f20*/  HMMA.16816.F32.BF16 R112, R140.reuse, R152, R112 ;  /* 0x000000988c70723c */ /* 0x040fe80000041870 */
[----:B----4-:R-:W-:Y:S01]  /*13f30*/  F2FP.BF16.PACK_AB R167, R6, R137 ;  /* 0x0000008906a7723e */ /* 0x010fe200000010ff */
[----:B------:R-:W-:Y:S02]  /*13f40*/  FADD.FTZ R4, R228, R2 ;  /* 0x00000002e4047221 */ /* 0x000fe40000010000 */
[----:B------:R-:W-:Y:S01]  /*13f50*/  FADD.FTZ R2, R199, R0 ;  /* 0x00000000c7027221 */ /* 0x000fe20000010000 */
[C---:B------:R-:W-:Y:S01]  /*13f60*/  HMMA.16816.F32.BF16 R116, R140.reuse, R154, R116 ;  /* 0x0000009a8c74723c */ /* 0x040fe20000041874 */
[----:B------:R-:W4:Y:S03]  /*13f70*/  LDSM.16.MT88.4 R152, [R202+0x5080] ;  /* 0x00508000ca98783b */ /* 0x000f260000004200 */
        /* <DEDUP_REMOVED lines=11> */
[----:B------:R-:W-:Y:S04]  /*14030*/  HMMA.16816.F32.BF16 R132, R140, R146, R132 ;  /* 0x000000928c84723c */ /* 0x000fe80000041884 */
[----:B------:R-:W-:Y:S02]  /*14040*/  FADD.FTZ R0, R194, R0 ;  /* 0x00000000c2007221 */ /* 0x000fe40000010000 */
[----:B------:R-:W-:Y:S02]  /*14050*/  FADD.FTZ R2, R190, R2 ;  /* 0x00000002be027221 */ /* 0x000fe40000010000 */
[C---:B--2---:R-:W-:Y:S01]  /*14060*/  HMMA.16816.F32.BF16 R140, R164.reuse, R148, R8 ;  /* 0x00000094a48c723c */ /* 0x044fe20000041808 */
[----:B------:R-:W1:Y:S04]  /*14070*/  LDSM.16.MT88.4 R8, [R204+0x6880] ;  /* 0x00688000cc08783b */ /* 0x000e680000004200 */
[----:B------:R-:W-:Y:S02]  /*14080*/  FADD.FTZ R0, R193, R0 ;  /* 0x00000000c1007221 */ /* 0x000fe40000010000 */
[----:B------:R-:W-:Y:S01]  /*14090*/  FADD.FTZ R2, R189, R2 ;  /* 0x00000002bd027221 */ /* 0x000fe20000010000 */
[C---:B------:R-:W-:Y:S01]  /*140a0*/  HMMA.16816.F32.BF16 R144, R164.reuse, R150, R12 ;  /* 0x00000096a490723c */ /* 0x040fe2000004180c */
[----:B------:R-:W2:Y:S03]  /*140b0*/  LDSM.16.MT88.4 R12, [R203+0x6880] ;  /* 0x00688000cb0c783b */ /* 0x000ea60000004200 */
[----:B------:R-:W-:Y:S02]  /*140c0*/  FADD.FTZ R0, R188, R0 ;  /* 0x00000000bc007221 */ /* 0x000fe40000010000 */
[----:B------:R-:W-:Y:S02]  /*140d0*/  FADD.FTZ R4, R139, R2 ;  /* 0x000000028b047221 */ /* 0x000fe40000010000 */
[C---:B----4-:R-:W-:Y:S01]  /*140e0*/  HMMA.16816.F32.BF16 R148, R164.reuse, R152, R16 ;  /* 0x00000098a494723c */ /* 0x050fe20000041810 */
[----:B------:R-:W3:Y:S03]  /*140f0*/  LDSM.16.MT88.4 R16, [R201+0x8080] ;  /* 0x00808000c910783b */ /* 0x000ee60000004200 */
[----:B------:R-:W-:Y:S02]  /*14100*/  FADD.FTZ R2, R182, R0 ;  /* 0x00000000b6027221 */ /* 0x000fe40000010000 */
[----:B------:R-:W-:Y:S02]  /*14110*/  FADD.FTZ R0, R138, R4 ;  /* 0x000000048a007221 */ /* 0x000fe40000010000 */
[C---:B------:R-:W-:Y:S01]  /*14120*/  HMMA.16816.F32.BF16 R152, R164.reuse, R154, R20 ;  /* 0x0000009aa498723c */ /* 0x040fe20000041814 */
[----:B------:R-:W4:Y:S03]  /*14130*/  LDSM.16.MT88.4 R20, [R202+0x8080] ;  /* 0x00808000ca14783b */ /* 0x000f260000004200 */
[----:B------:R-:W-:Y:S02]  /*14140*/  FADD.FTZ R0, R137, R0 ;  /* 0x0000000089007221 */ /* 0x000fe40000010000 */
[----:B------:R-:W-:Y:S02]  /*14150*/  FADD.FTZ R2, R181, R2 ;  /* 0x00000002b5027221 */ /* 0x000fe40000010000 */
[C---:B------:R-:W-:Y:S01]  /*14160*/  HMMA.16816.F32.BF16 R156, R164.reuse, R160, R24 ;  /* 0x000000a0a49c723c */ /* 0x040fe20000041818 */
[----:B------:R-:W5:Y:S03]  /*14170*/  LDSM.16.MT88.4 R24, [R204+0x8080] ;  /* 0x00808000cc18783b */ /* 0x000f660000004200 */
[----:B------:R-:W-:Y:S01]  /*14180*/  FADD.FTZ R230, R6, R0 ;  /* 0x0000000006e67221 */ /* 0x000fe20000010000 */
[----:B------:R-:W-:Y:S01]  /*14190*/  IADD3 R0, R222, -0x1, RZ ;  /* 0xffffffffde007810 */ /* 0x000fe20007ffe0ff */
[----:B------:R-:W-:Y:S02]  /*141a0*/  FADD.FTZ R231, R180, R2 ;  /* 0x00000002b4e77221 */ /* 0x000fe40000010000 */
[C---:B------:R-:W-:Y:S01]  /*141b0*/  HMMA.16816.F32.BF16 R160, R164.reuse, R162, R28 ;  /* 0x000000a2a4a0723c */ /* 0x040fe2000004181c */
[----:B------:R-:W1:Y:S03]  /*141c0*/  LDSM.16.MT88.4 R28, [R203+0x8080] ;  /* 0x00808000cb1c783b */ /* 0x000e660000004200 */
[----:B------:R-:W-:Y:S04]  /*141d0*/  MOV R222, R0 ;  /* 0x0000000000de7202 */ /* 0x000fe80000000f00 */
[C---:B------:R-:W-:Y:S08]  /*141e0*/  HMMA.16816.F32.BF16 R32, R164.reuse, R168, R32 ;  /* 0x000000a8a420723c */ /* 0x040ff00000041820 */
[C---:B------:R-:W-:Y:S01]  /*141f0*/  HMMA.16816.F32.BF16 R36, R164.reuse, R170, R36 ;  /* 0x000000aaa424723c */ /* 0x040fe20000041824 */
[----:B------:R-:W2:Y:S07]  /*14200*/  LDSM.16.MT88.4 R168, [R201+0x9880] ;  /* 0x00988000c9a8783b */ /* 0x000eae0000004200 */
        /* <DEDUP_REMOVED lines=27> */
[----:B------:R-:W-:-:S07]  /*143c0*/  @P0 BRA `(.L_x_1264) ;  /* 0xffffd02000000947 */ /* 0x000fce000383ffff */
.L_x_1251:
[----:B------:R-:W-:-:S13]  /*143d0*/  ISETP.GE.AND P0, PT, R222, R234, PT ;  /* 0x000000eade00720c */ /* 0x000fda0003f06270 */
[----:B------:R-:W-:Y:S05]  /*143e0*/  @!P0 BRA `(.L_x_1265) ;  /* 0x00003d3000008947 */ /* 0x000fea0003800000 */
[C---:B------:R-:W-:Y:S01]  /*143f0*/  IADD3 R228, R223.reuse, 0x80, RZ ;  /* 0x00000080dfe47810 */ /* 0x040fe20007ffe0ff */
[----:B------:R-:W-:Y:S01]  /*14400*/  IMAD.MOV.U32 R137, RZ, RZ, R7 ;  /* 0x000000ffff897224 */ /* 0x000fe200078e0007 */
[----:B------:R-:W-:Y:S01]  /*14410*/  IADD3 R227, R223, 0x40, RZ ;  /* 0x00000040dfe37810 */ /* 0x000fe20007ffe0ff */
[----:B------:R-:W-:Y:S01]  /*14420*/  IMAD.MOV.U32 R6, RZ, RZ, R136 ;  /* 0x000000ffff067224 */ /* 0x000fe200078e0088 */
[----:B------:R-:W-:Y:S02]  /*14430*/  ISETP.GE.AND P1, PT, R228, c[0x0][0x1d4], PT ;  /* 0x00007500e4007a0c */ /* 0x000fe40003f26270 */
[----:B------:R-:W-:Y:S02]  /*14440*/  ISETP.GE.AND P0, PT, R227, c[0x0][0x1d4], PT ;  /* 0x00007500e3007a0c */ /* 0x000fe40003f06270 */
[----:B------:R-:W-:Y:S02]  /*14450*/  LOP3.LUT R212, R212, 0xfffffeff, RZ, 0xc0, !PT ;  /* 0xfffffeffd4d47812 */ /* 0x000fe400078ec0ff */
[----:B------:R-:W-:-:S07]  /*14460*/  IADD3 R221, -R237, 0x30, RZ ;  /* 0x00000030eddd7810 */ /* 0x000fce0007ffe1ff */
[----:B------:R-:W-:-:S04]  /*14470*/  @P1 LOP3.LUT R212, R212, 0x100, RZ, 0xfc, !PT ;  /* 0x00000100d4d41812 */ /* 0x000fc800078efcff */
[----:B------:R-:W-:-:S04]  /*14480*/  LOP3.LUT R212, R212, 0xffffff7f, RZ, 0xc0, !PT ;  /* 0xffffff7fd4d47812 */ /* 0x000fc800078ec0ff */
[----:B------:R-:W-:Y:S02]  /*14490*/  @P0 LOP3.LUT R212, R212, 0x80, RZ, 0xfc, !PT ;  /* 0x00000080d4d40812 */ /* 0x000fe400078efcff */
[----:B------:R-:W-:Y:S02]  /*144a0*/  ISETP.GE.AND P0, PT, R223, c[0x0][0x1d4], PT ;  /* 0x00007500df007a0c */ /* 0x000fe40003f06270 */
[----:B------:R-:W-:-:S11]  /*144b0*/  LOP3.LUT R212, R212, 0xffffffbf, RZ, 0xc0, !PT ;  /* 0xffffffbfd4d47812 */ /* 0x000fd600078ec0ff */
[----:B------:R-:W-:Y:S02]  /*144c0*/  @P0 LOP3.LUT R212, R212, 0x40, RZ, 0xfc, !PT ;  /* 0x00000040d4d40812 */ /* 0x000fe400078efcff */
.L_x_1287:
[----:B------:R-:W1:Y:S01]  /*144d0*/  S2R R7, SR_CTAID.Y ;  /* 0x0000000000077919 */ /* 0x000e620000002600 */
[----:B------:R-:W-:Y:S04]  /*144e0*/  DEPBAR.LE SB0, 0x0 ;  /* 0x000080000000791a */ /* 0x000fe80000000000 */
[----:B------:R-:W-:Y:S01]  /*144f0*/  WARPSYNC 0xffffffff ;  /* 0xffffffff00007948 */ /* 0x000fe20003800000 */
[----:B------:R-:W-:Y:S01]  /*14500*/  BAR.SYNC.DEFER_BLOCKING 0x0 ;  /* 0x0000000000007b1d */ /* 0x000fe20000010000 */
[----:B------:R-:W-:Y:S01]  /*14510*/  SHF.R.S32.HI R0, RZ, 0x1f, R225 ;  /* 0x0000001fff007819 */ /* 0x000fe200000114e1 */
[C---:B------:R-:W-:Y:S01]  /*14520*/  IMAD.WIDE.U32 R2, R225.reuse, c[0x0][0x208], RZ ;  /* 0x00008200e1027a25 */ /* 0x040fe200078e00ff */
[----:B------:R-:W-:Y:S03]  /*14530*/  SHF.R.S32.HI R4, RZ, 0x1f, R224 ;  /* 0x0000001fff047819 */ /* 0x000fe600000114e0 */
[----:B------:R-:W-:Y:S02]  /*14540*/  IMAD R0, R0, c[0x0][0x208], RZ ;  /* 0x0000820000007a24 */ /* 0x000fe400078e02ff */
[----:B------:R-:W-:Y:S02]  /*14550*/  IMAD R4, R4, c[0x0][0x218], RZ ;  /* 0x0000860004047a24 */ /* 0x000fe400078e02ff */
[----:B------:R-:W-:Y:S02]  /*14560*/  IMAD R0, R225, c[0x0][0x20c], R0 ;  /* 0x00008300e1007a24 */ /* 0x000fe400078e0200 */
[C---:B------:R-:W-:Y:S03]  /*14570*/  IMAD R4, R224.reuse, c[0x0][0x21c], R4 ;  /* 0x00008700e0047a24 */ /* 0x040fe600078e0204 */
[----:B------:R-:W-:Y:S01]  /*14580*/  IADD3 R3, R3, R0, RZ ;  /* 0x0000000003037210 */ /* 0x000fe20007ffe0ff */
[----:B-1----:R-:W-:Y:S04]  /*14590*/  IMAD.WIDE.U32 R8, R7, c[0x0][0x210], RZ ;  /* 0x0000840007087a25 */ /* 0x002fe800078e00ff */
[----:B------:R-:W-:Y:S01]  /*145a0*/  IMAD.WIDE.U32 R2, R224, c[0x0][0x218], R2 ;  /* 0x00008600e0027a25 */ /* 0x000fe200078e0002 */
[----:B------:R1:W2:Y:S04]  /*145b0*/  LDSM.16.M88.4 R28, [R209] ;  /* 0x00000000d11c783b */ /* 0x0002a80000000200 */
[----:B------:R-:W-:Y:S01]  /*145c0*/  IADD3 R0, P0, R8, R2, RZ ;  /* 0x0000000208007210 */ /* 0x000fe20007f1e0ff */
[----:B------:R1:W3:Y:S03]  /*145d0*/  LDSM.16.M88.4 R12, [R200+0xa080] ;  /* 0x00a08000c80c783b */ /* 0x0002e60000000200 */
[----:B------:R-:W-:Y:S01]  /*145e0*/  IADD3.X R4, R246, R3, R4, P0, !PT ;  /* 0x00000003f6047210 */ /* 0x000fe200007fe404 */
[----:B------:R1:W4:Y:S01]  /*145f0*/  LDSM.16.M88.4 R20, [R200+0xa880] ;  /* 0x00a88000c814783b */ /* 0x0003220000000200 */
[C---:B------:R-:W-:Y:S03]  /*14600*/  LEA R7, P0, R0.reuse, c[0x0][0x1f8], 0x1 ;  /* 0x00007e0000077a11 */ /* 0x040fe600078008ff */
[----:B------:R1:W1:Y:S01]  /*14610*/  LDSM.16.M88.4 R164, [R200+0xb080] ;  /* 0x00b08000c8a4783b */ /* 0x0002620000000200 */
[----:B------:R-:W-:Y:S03]  /*14620*/  LEA.HI.X R4, R0, c[0x0][0x1fc], R4, 0x1, P0 ;  /* 0x00007f0000047a11 */ /* 0x000fe600000f0c04 */
[----:B------:R1:W1:Y:S04]  /*14630*/  LDSM.16.M88.4 R168, [R208] ;  /* 0x00000000d0a8783b */ /* 0x0002680000000200 */
[----:B------:R1:W1:Y:S04]  /*14640*/  LDSM.16.M88.4 R172, [R207] ;  /* 0x00000000cfac783b */ /* 0x0002680000000200 */
[----:B------:R1:W1:Y:S04]  /*14650*/  LDSM.16.M88.4 R176, [R207+0x800] ;  /* 0x00080000cfb0783b */ /* 0x0002680000000200 */
[----:B------:R1:W1:Y:S01]  /*14660*/  LDSM.16.M88.4 R180, [R207+0x1000] ;  /* 0x00100000cfb4783b */ /* 0x0002620000000200 */
[----:B------:R-:W-:-:S05]  /*14670*/  BRA.DIV ~URZ, `(.L_x_1266) ;  /* 0x000082127f007947 */ /* 0x000fca000b800000 */
[----:B------:R4:W3:Y:S02]  /*14680*/  SHFL.IDX PT, R0, R4, RZ, 0x181f ;  /* 0x00181fff04007589 */ /* 0x0008e400000e0000 */
.L_x_1346:
[----:B------:R-:W-:Y:S01]  /*14690*/  SHF.R.S32.HI R3, RZ, 0x1f, R223 ;  /* 0x0000001fff037819 */ /* 0x000fe200000114df */
[----:B------:R-:W5:Y:S01]  /*146a0*/  SHFL.IDX PT, R2, R7, RZ, 0x181f ;  /* 0x00181fff07027589 */ /* 0x000f6200000e0000 */
[C---:B------:R-:W-:Y:S01]  /*146b0*/  ISETP.GE.AND P5, PT, R223.reuse, c[0x0][0x1d4], PT ;  /* 0x00007500df007a0c */ /* 0x040fe20003fa6270 */
[C---:B------:R-:W-:Y:S01]  /*146c0*/  IMAD.SHL.U32 R226, R223.reuse, 0x2, RZ ;  /* 0x00000002dfe27824 */ /* 0x040fe200078e00ff */
[----:B------:R-:W-:Y:S01]  /*146d0*/  SHF.L.U64.HI R215, R223, 0x1, R3 ;  /* 0x00000001dfd77819 */ /* 0x000fe20000010203 */
[----:B------:R-:W-:Y:S01]  /*146e0*/  IMAD.SHL.U32 R214, R249, 0x2, RZ ;  /* 0x00000002f9d67824 */ /* 0x000fe200078e00ff */
[----:B------:R-:W-:Y:S01]  /*146f0*/  ISETP.GE.AND P4, PT, R227, c[0x0][0x1d4], PT ;  /* 0x00007500e3007a0c */ /* 0x000fe20003f86270 */
[----:B------:R-:W-:Y:S01]  /*14700*/  IMAD.SHL.U32 R216, R248, 0x2, RZ ;  /* 0x00000002f8d87824 */ /* 0x000fe200078e00ff */
[----:B------:R-:W-:Y:S01]  /*14710*/  SHF.L.U64.HI R217, R249, 0x1, R252 ;  /* 0x00000001f9d97819 */ /* 0x000fe200000102fc */
[----:B------:R-:W-:Y:S01]  /*14720*/  IMAD.SHL.U32 R218, R247, 0x2, RZ ;  /* 0x00000002f7da7824 */ /* 0x000fe200078e00ff */
[----:B------:R-:W-:Y:S01]  /*14730*/  IADD3 R18, R223, 0xc0, RZ ;  /* 0x000000c0df127810 */ /* 0x000fe20007ffe0ff */
[----:B------:R-:W-:Y:S01]  /*14740*/  BSSY B0, `(.L_x_1267) ;  /* 0x000002c000007945 */ /* 0x000fe20003800000 */
[----:B------:R-:W-:Y:S02]  /*14750*/  ISETP.GE.AND P3, PT, R228, c[0x0][0x1d4], PT ;  /* 0x00007500e4007a0c */ /* 0x000fe40003f66270 */
[----:B------:R-:W-:Y:S02]  /*14760*/  SHF.L.U64.HI R219, R248, 0x1, R251 ;  /* 0x00000001f8db7819 */ /* 0x000fe400000102fb */
[----:B------:R-:W-:Y:S02]  /*14770*/  ISETP.GE.AND P2, PT, R18, c[0x0][0x1d4], PT ;  /* 0x0000750012007a0c */ /* 0x000fe40003f46270 */
[----:B------:R-:W-:Y:S02]  /*14780*/  SHF.L.U64.HI R220, R247, 0x1, R250 ;  /* 0x00000001f7dc7819 */ /* 0x000fe400000102fa */
[----:B------:R-:W-:Y:S02]  /*14790*/  LOP3.LUT P1, RZ, R212, 0x800, RZ, 0xc0, !PT ;  /* 0x00000800d4ff7812 */ /* 0x000fe4000782c0ff */
[----:B-----5:R-:W-:Y:S05]  /*147a0*/  IADD3 R16, P0, R2, R226, RZ ;  /* 0x000000e202107210 */ /* 0x020fea0007f1e0ff */
[----:B---3--:R-:W-:Y:S01]  /*147b0*/  IMAD.X R17, R0, 0x1, R215, P0 ;  /* 0x0000000100117824 */ /* 0x008fe200000e06d7 */
[----:B------:R-:W-:Y:S04]  /*147c0*/  IADD3 R10, P0, R2, R214, RZ ;  /* 0x000000d6020a7210 */ /* 0x000fe80007f1e0ff */
        /* <DEDUP_REMOVED lines=13> */
[----:B----4-:R-:W4:Y:S04]  /*148a0*/  SHFL.IDX PT, R4, R4, 0x1, 0x181f ;  /* 0x00381f0004047f89 */ /* 0x010f2800000e0000 */
[----:B------:R3:W2:Y:S02]  /*148b0*/  SHFL.IDX PT, R0, R7, 0x1, 0x181f ;  /* 0x00381f0007007f89 */ /* 0x0006a400000e0000 */
.L_x_1347:
[----:B--23--:R-:W-:Y:S02]  /*148c0*/  IADD3 R16, P0, R0, R226, RZ ;  /* 0x000000e200107210 */ /* 0x00cfe40007f1e0ff */
[----:B------:R-:W-:Y:S02]  /*148d0*/  ISETP.GE.AND P4, PT, R223, c[0x0][0x1d4], PT ;  /* 0x00007500df007a0c */ /* 0x000fe40003f86270 */
[----:B------:R-:W-:Y:S01]  /*148e0*/  ISETP.GE.AND P3, PT, R227, c[0x0][0x1d4], PT ;  /* 0x00007500e3007a0c */ /* 0x000fe20003f66270 */
[----:B----4-:R-:W-:Y:S01]  /*148f0*/  IMAD.X R17, R4, 0x1, R215, P0 ;  /* 0x0000000104117824 */ /* 0x010fe200000e06d7 */
[----:B------:R-:W-:Y:S02]  /*14900*/  IADD3 R10, P0, R0, R214, RZ ;  /* 0x000000d6000a7210 */ /* 0x000fe40007f1e0ff */
[----:B------:R-:W-:Y:S02]  /*14910*/  ISETP.GE.AND P2, PT, R228, c[0x0][0x1d4], PT ;  /* 0x00007500e4007a0c */ /* 0x000fe40003f46270 */
[----:B------:R-:W-:Y:S01]  /*14920*/  IADD3 R7, R223, 0xc0, RZ ;  /* 0x000000c0df077810 */ /* 0x000fe20007ffe0ff */
[----:B------:R-:W-:Y:S01]  /*14930*/  IMAD.X R11, R4, 0x1, R217, P0 ;  /* 0x00000001040b7824 */ /* 0x000fe200000e06d9 */
[----:B------:R-:W-:Y:S02]  /*14940*/  IADD3 R8, P0, R0, R216, RZ ;  /* 0x000000d800087210 */ /* 0x000fe40007f1e0ff */
[----:B------:R-:W-:Y:S01]  /*14950*/  ISETP.GE.AND P1, PT, R7, c[0x0][0x1d4], PT ;  /* 0x0000750007007a0c */ /* 0x000fe20003f26270 */
[----:B------:R-:W-:Y:S01]  /*14960*/  @!PT LDS RZ, [RZ] ;  /* 0x00000000fffff984 */ /* 0x000fe20000000800 */
[----:B------:R-:W-:Y:S01]  /*14970*/  @!PT LDS RZ, [RZ] ;  /* 0x00000000fffff984 */ /* 0x000fe20000000800 */
[----:B------:R-:W-:Y:S01]  /*14980*/  @!PT LDS RZ, [RZ] ;  /* 0x00000000fffff984 */ /* 0x000fe20000000800 */
[----:B------:R2:W-:Y:S02]  /*14990*/  LDGSTS.E.BYPASS.LTC128B.128 [R213+0x5080], [R16.64], !P4 ;  /* 0x0508000010d57fae */ /* 0x0005e4000e101d4e */
[----:B------:R-:W-:Y:S01]  /*149a0*/  IMAD.X R9, R4, 0x1, R219, P0 ;  /* 0x0000000104097824 */ /* 0x000fe200000e06db */
[----:B------:R-:W-:Y:S01]  /*149b0*/  IADD3 R2, P0, R0, R218, RZ ;  /* 0x000000da00027210 */ /* 0x000fe20007f1e0ff */
[----:B------:R2:W-:Y:S04]  /*149c0*/  LDGSTS.E.BYPASS.LTC128B.128 [R213+0x6880], [R10.64], !P3 ;  /* 0x068800000ad57fae */ /* 0x0005e8000d901d4e */
[----:B------:R2:W-:Y:S01]  /*149d0*/  LDGSTS.E.BYPASS.LTC128B.128 [R213+0x8080], [R8.64], !P2 ;  /* 0x0808000008d57fae */ /* 0x0005e2000d101d4e */
[----:B------:R-:W-:Y:S05]  /*149e0*/  IMAD.X R3, R4, 0x1, R220, P0 ;  /* 0x0000000104037824 */ /* 0x000fea00000e06dc */
[----:B------:R2:W-:Y:S02]  /*149f0*/  LDGSTS.E.BYPASS.LTC128B.128 [R213+0x9880], [R2.64], !P1 ;  /* 0x0988000002d57fae */ /* 0x0005e4000c901d4e */
.L_x_1268:
[----:B------:R-:W-:Y:S05]  /*14a00*/  BSYNC B0 ;  /* 0x0000000000007941 */ /* 0x000fea0003800000 */
.L_x_1267:
        /* <DEDUP_REMOVED lines=9> */
[----:B------:R-:W-:Y:S05]  /*14aa0*/  LDSM.16.M88.4 R192, [R210] ;  /* 0x00000000d2c0783b */ /* 0x000fea0000000200 */
[C---:B------:R-:W-:Y:S02]  /*14ab0*/  HMMA.16816.F32.BF16 R20, R28.reuse, R22, RZ ;  /* 0x000000161c14723c */ /* 0x040fe400000418ff */
[----:B------:R-:W-:Y:S06]  /*14ac0*/  LDSM.16.M88.4 R196, [R205] ;  /* 0x00000000cdc4783b */ /* 0x000fec0000000200 */
[C---:B-1----:R-:W-:Y:S08]  /*14ad0*/  HMMA.16816.F32.BF16 R24, R28.reuse, R164, RZ ;  /* 0x000000a41c18723c */ /* 0x042ff000000418ff */
[----:B------:R-:W-:Y:S01]  /*14ae0*/  HMMA.16816.F32.BF16 R28, R28, R166, RZ ;  /* 0x000000a61c1c723c */ /* 0x000fe200000418ff */
[----:B------:R-:W1:Y:S07]  /*14af0*/  LDSM.16.M88.4 R164, [R206+0xa880] ;  /* 0x00a88000cea4783b */ /* 0x000e6e0000000200 */
        /* <DEDUP_REMOVED lines=8> */
[----:B------:R-:W4:Y:S07]  /*14b80*/  LDSM.16.M88.4 R168, [R205+0x800] ;  /* 0x00080000cda8783b */ /* 0x000f2e0000000200 */
[C---:B--2---:R-:W-:Y:S01]  /*14b90*/  HMMA.16816.F32.BF16 R8, R184.reuse, R188, R8 ;  /* 0x000000bcb808723c */ /* 0x044fe20000041808 */
[----:B------:R-:W-:Y:S07]  /*14ba0*/  LDSM.16.M88.4 R180, [R209+0x4000] ;  /* 0x00400000d1b4783b */ /* 0x000fee0000000200 */
        /* <DEDUP_REMOVED lines=8> */
[C---:B------:R-:W-:Y:S01]  /*14c30*/  HMMA.16816.F32.BF16 R8, R192.reuse, R196, R8 ;  /* 0x000000c4c008723c */ /* 0x040fe20000041808 */
[----:B------:R-:W-:Y:S07]  /*14c40*/  LDSM.16.M88.4 R184, [R208+0x4000] ;  /* 0x00400000d0b8783b */ /* 0x000fee0000000200 */
[C---:B------:R-:W-:Y:S01]  /*14c50*/  HMMA.16816.F32.BF16 R12, R192.reuse, R198, R12 ;  /* 0x000000c6c00c723c */ /* 0x040fe2000004180c */
[----:B------:R-:W5:Y:S07]  /*14c60*/  LDSM.16.M88.4 R196, [R207+0x1800] ;  /* 0x00180000cfc4783b */ /* 0x000f6e0000000200 */
[C---:B----4-:R-:W-:Y:S08]  /*14c70*/  HMMA.16816.F32.BF16 R16, R192.reuse, R168, R16 ;  /* 0x000000a8c010723c */ /* 0x050ff00000041810 */
[C---:B------:R-:W-:Y:S01]  /*14c80*/  HMMA.16816.F32.BF16 R20, R192.reuse, R170, R20 ;  /* 0x000000aac014723c */ /* 0x040fe20000041814 */
[----:B------:R-:W4:Y:S07]  /*14c90*/  LDSM.16.M88.4 R168, [R207+0x2000] ;  /* 0x00200000cfa8783b */ /* 0x000f2e0000000200 */
        /* <DEDUP_REMOVED lines=13> */
[C---:B-----5:R-:W-:Y:S01]  /*14d70*/  HMMA.16816.F32.BF16 R8, R184.reuse, R196, R8 ;  /* 0x000000c4b808723c */ /* 0x060fe20000041808 */
        /* <DEDUP_REMOVED lines=84> */
[C---:B------:R-:W-:Y:S08]  /*152c0*/  HMMA.16816.F32.BF16 R20, R180.reuse, R170, R20 ;  /* 0x000000aab414723c */ /* 0x040ff00000041814 */
[C---:B------:R-:W-:Y:S08]  /*152d0*/  HMMA.16816.F32.BF16 R24, R180.reuse, R176, R24 ;  /* 0x000000b0b418723c */ /* 0x040ff00000041818 */
[----:B------:R-:W-:Y:S08]  /*152e0*/  HMMA.16816.F32.BF16 R28, R180, R178, R28 ;  /* 0x000000b2b41c723c */ /* 0x000ff0000004181c */
[C---:B--2---:R-:W-:Y:S08]  /*152f0*/  HMMA.16816.F32.BF16 R8, R184.reuse, R192, R8 ;  /* 0x000000c0b808723c */ /* 0x044ff00000041808 */
[C---:B------:R-:W-:Y:S08]  /*15300*/  HMMA.16816.F32.BF16 R12, R184.reuse, R194, R12 ;  /* 0x000000c2b80c723c */ /* 0x040ff0000004180c */
[C---:B-1----:R-:W-:Y:S08]  /*15310*/  HMMA.16816.F32.BF16 R16, R184.reuse, R164, R16 ;  /* 0x000000a4b810723c */ /* 0x042ff00000041810 */
[C---:B------:R-:W-:Y:S01]  /*15320*/  HMMA.16816.F32.BF16 R20, R184.reuse, R166, R20 ;  /* 0x000000a6b814723c */ /* 0x040fe20000041814 */
[----:B------:R-:W1:Y:S07]  /*15330*/  LDSM.16.M88.4 R164, [R205+0x5000] ;  /* 0x00500000cda4783b */ /* 0x000e6e0000000200 */
[C---:B---3--:R-:W-:Y:S08]  /*15340*/  HMMA.16816.F32.BF16 R24, R184.reuse, R172, R24 ;  /* 0x000000acb818723c */ /* 0x048ff00000041818 */
        /* <DEDUP_REMOVED lines=39> */
[----:B------:R2:W2:Y:S01]  /*155c0*/  MUFU.TANH R170, R12 ;  /* 0x0000000c00aa7308 */ /* 0x0004a20000002400 */
[----:B------:R-:W-:Y:S02]  /*155d0*/  FMUL.FTZ R18, R25, c[0x0][0x320] ;  /* 0x0000c80019127a20 */ /* 0x000fe40000410000 */
[----:B----4-:R-:W-:Y:S02]  /*155e0*/  FMUL.FTZ R22, R27, c[0x0][0x320] ;  /* 0x0000c8001b167a20 */ /* 0x010fe40000410000 */
[----:B------:R-:W-:Y:S02]  /*155f0*/  FMUL.FTZ R17, R28, c[0x0][0x320] ;  /* 0x0000c8001c117a20 */ /* 0x000fe40000410000 */
[----:B------:R-:W-:Y:S03]  /*15600*/  FMUL.FTZ R16, R29, c[0x0][0x320] ;  /* 0x0000c8001d107a20 */ /* 0x000fe60000410000 */
[----:B------:R4:W2:Y:S01]  /*15610*/  MUFU.TANH R168, R13 ;  /* 0x0000000d00a87308 */ /* 0x0008a20000002400 */
[----:B------:R-:W-:Y:S02]  /*15620*/  FMUL.FTZ R21, R30, c[0x0][0x320] ;  /* 0x0000c8001e157a20 */ /* 0x000fe40000410000 */
[----:B------:R-:W-:Y:S02]  /*15630*/  FMUL.FTZ R20, R31, c[0x0][0x320] ;  /* 0x0000c8001f147a20 */ /* 0x000fe40000410000 */
[----:B-1----:R-:W-:Y:S05]  /*15640*/  FMUL.FTZ R23, R26, c[0x0][0x320] ;  /* 0x0000c8001a177a20 */ /* 0x002fea0000410000 */
        /* <DEDUP_REMOVED lines=14> */
[----:B------:R-:W-:Y:S01]  /*15730*/  MOV R224, RZ ;  /* 0x000000ff00e07202 */ /* 0x000fe20000000f00 */
[----:B------:R-:W2:Y:S01]  /*15740*/  S2R R229, SR_CTAID.Y ;  /* 0x0000000000e57919 */ /* 0x000ea20000002600 */
[----:B------:R-:W-:Y:S02]  /*15750*/  ISETP.NE.AND P0, PT, R0, c[0x0][0x2b8], PT ;  /* 0x0000ae0000007a0c */ /* 0x000fe40003f05270 */
[----:B------:R-:W-:Y:S05]  /*15760*/  IADD3 R2, R2, -0x30, R235 ;  /* 0xffffffd002027810 */ /* 0x000fea0007ffe0eb */
[----:B------:R-:W-:Y:S06]  /*15770*/  IMAD.MOV.U32 R0, RZ, RZ, R2 ;  /* 0x000000ffff007224 */ /* 0x000fec00078e0002 */
[----:B------:R-:W-:Y:S05]  /*15780*/  @P0 IMAD.HI.U32 R3, R2, c[0x0][0x2bc], RZ ;  /* 0x0000af0002030a27 */ /* 0x000fea00078e00ff */
[----:B------:R-:W-:Y:S04]  /*15790*/  @P0 SHF.R.U32.HI R0, RZ, c[0x0][0x2c0], R3 ;  /* 0x0000b000ff000a19 */ /* 0x000fe80000011603 */
[C---:B------:R-:W-:Y:S01]  /*157a0*/  @!P1 IADD3 R3, P0, R0.reuse, R242, RZ ;  /* 0x000000f200039210 */ /* 0x040fe20007f1e0ff */
[----:B--2---:R-:W-:Y:S03]  /*157b0*/  IMAD.WIDE.U32 R236, R229, c[0x0][0x1e8], RZ ;  /* 0x00007a00e5ec7a25 */ /* 0x004fe600078e00ff */
        /* <DEDUP_REMOVED lines=9> */
[----:B------:R-:W-:Y:S05]  /*15850*/  IMAD R0, R225, c[0x0][0x1e4], R0 ;  /* 0x00007900e1007a24 */ /* 0x000fea00078e0200 */
[----:B------:R-:W-:Y:S02]  /*15860*/  IADD3 R3, R3, R0, RZ ;  /* 0x0000000003037210 */ /* 0x000fe40007ffe0ff */
[----:B--2---:R-:W-:Y:S03]  /*15870*/  SHF.R.S32.HI R7, RZ, 0x1f, R224 ;  /* 0x0000001fff077819 */ /* 0x004fe600000114e0 */
[----:B------:R-:W-:Y:S04]  /*15880*/  IMAD.WIDE.U32 R2, R224, c[0x0][0x1f0], R2 ;  /* 0x00007c00e0027a25 */ /* 0x000fe800078e0002 */
[----:B------:R-:W-:Y:S01]  /*15890*/  IMAD R7, R7, c[0x0][0x1f0], RZ ;  /* 0x00007c0007077a24 */ /* 0x000fe200078e02ff */
[----:B------:R-:W-:Y:S03]  /*158a0*/  IADD3 R0, P0, R236, R2, RZ ;  /* 0x00000002ec007210 */ /* 0x000fe60007f1e0ff */
[----:B------:R-:W-:Y:S05]  /*158b0*/  IMAD R7, R224, c[0x0][0x1f4], R7 ;  /* 0x00007d00e0077a24 */ /* 0x000fea00078e0207 */
[----:B------:R-:W-:Y:S02]  /*158c0*/  IADD3.X R7, R245, R3, R7, P0, !PT ;  /* 0x00000003f5077210 */ /* 0x000fe400007fe407 */
[C---:B------:R-:W-:Y:S04]  /*158d0*/  LEA R14, P0, R0.reuse, c[0x0][0x1c8], 0x1 ;  /* 0x00007200000e7a11 */ /* 0x040fe800078008ff */
[----:B------:R-:W-:Y:S01]  /*158e0*/  LEA.HI.X R7, R0, c[0x0][0x1cc], R7, 0x1, P0 ;  /* 0x0000730000077a11 */ /* 0x000fe200000f0c07 */
[----:B------:R-:W-:-:S06]  /*158f0*/  BRA.DIV ~URZ, `(.L_x_1272) ;  /* 0x000071027f007947 */ /* 0x000fcc000b800000 */
[----:B------:R2:W3:Y:S02]  /*15900*/  SHFL.IDX PT, R4, R7, RZ, 0x181f ;  /* 0x00181fff07047589 */ /* 0x0004e400000e0000 */
.L_x_1348:
[----:B------:R-:W-:-:S05]  /*15910*/  BRA.DIV ~URZ, `(.L_x_1273) ;  /* 0x000071627f007947 */ /* 0x000fca000b800000 */
[----:B------:R4:W2:Y:S02]  /*15920*/  SHFL.IDX PT, R0, R14, RZ, 0x181f ;  /* 0x00181fff0e007589 */ /* 0x0008a400000e0000 */
.L_x_1349:
[----:B------:R-:W-:Y:S02]  /*15930*/  ISETP.GE.AND P0, PT, R221, 0x1, PT ;  /* 0x00000001dd00780c */ /* 0x000fe40003f06270 */
[----:B------:R-:W-:Y:S02]  /*15940*/  ISETP.GE.AND P5, PT, R223, c[0x0][0x1d4], PT ;  /* 0x00007500df007a0c */ /* 0x000fe40003fa6270 */
[----:B------:R-:W-:Y:S02]  /*15950*/  ISETP.GE.AND P4, PT, R227, c[0x0][0x1d4], PT ;  /* 0x00007500e3007a0c */ /* 0x000fe40003f86270 */
[----:B------:R-:W-:Y:S02]  /*15960*/  ISETP.GE.AND P3, PT, R228, c[0x0][0x1d4], PT ;  /* 0x00007500e4007a0c */ /* 0x000fe40003f66270 */
[----:B------:R-:W-:Y:S04]  /*15970*/  IADD3 R15, R223, 0xc0, RZ ;  /* 0x000000c0df0f7810 */ /* 0x000fe80007ffe0ff */
[----:B------:R-:W-:Y:S02]  /*15980*/  ISETP.GE.AND P2, PT, R15, c[0x0][0x1d4], PT ;  /* 0x000075000f007a0c */ /* 0x000fe40003f46270 */
[----:B--2---:R-:W-:Y:S05]  /*15990*/  @P0 IADD3 R12, P1, R0, R226, RZ ;  /* 0x000000e2000c0210 */ /* 0x004fea0007f3e0ff */
[----:B---3--:R-:W-:Y:S01]  /*159a0*/  @P0 IMAD.X R13, R4, 0x1, R215, P1 ;  /* 0x00000001040d0824 */ /* 0x008fe200008e06d7 */
        /* <DEDUP_REMOVED lines=13> */
[----:B------:R-:W-:-:S05]  /*15a80*/  BRA.DIV ~URZ, `(.L_x_1274) ;  /* 0x000070727f007947 */ /* 0x000fca000b800000 */
[----:B------:R3:W2:Y:S04]  /*15a90*/  SHFL.IDX PT, R4, R7, 0x1, 0x181f ;  /* 0x00381f0007047f89 */ /* 0x0006a800000e0000 */
[----:B------:R3:W4:Y:S02]  /*15aa0*/  SHFL.IDX PT, R0, R14, 0x1, 0x181f ;  /* 0x00381f000e007f89 */ /* 0x00072400000e0000 */
.L_x_1350:
[----:B------:R-:W-:Y:S02]  /*15ab0*/  ISETP.GE.AND P0, PT, R221, 0x21, PT ;  /* 0x00000021dd00780c */ /* 0x000fe40003f06270 */
[----:B------:R-:W-:Y:S02]  /*15ac0*/  ISETP.GE.AND P5, PT, R223, c[0x0][0x1d4], PT ;  /* 0x00007500df007a0c */ /* 0x000fe40003fa6270 */
[----:B------:R-:W-:Y:S02]  /*15ad0*/  ISETP.GE.AND P4, PT, R227, c[0x0][0x1d4], PT ;  /* 0x00007500e3007a0c */ /* 0x000fe40003f86270 */
[----:B------:R-:W-:Y:S02]  /*15ae0*/  ISETP.GE.AND P3, PT, R228, c[0x0][0x1d4], PT ;  /* 0x00007500e4007a0c */ /* 0x000fe40003f66270 */
[----:B---3--:R-:W-:Y:S04]  /*15af0*/  IADD3 R7, R223, 0xc0, RZ ;  /* 0x000000c0df077810 */ /* 0x008fe80007ffe0ff */
[----:B------:R-:W-:Y:S02]  /*15b00*/  ISETP.GE.AND P2, PT, R7, c[0x0][0x1d4], PT ;  /* 0x0000750007007a0c */ /* 0x000fe40003f46270 */
[----:B--2-4-:R-:W-:Y:S05]  /*15b10*/  @P0 IADD3 R12, P1, R0, R226, RZ ;  /* 0x000000e2000c0210 */ /* 0x014fea0007f3e0ff */
        /* <DEDUP_REMOVED lines=13> */
[----:B------:R2:W-:Y:S03]  /*15bf0*/  @P0 LDGSTS.E.BYPASS.LTC128B.128 [R213+0xf880], [R2.64], !P2 ;  /* 0x0f88000002d50fae */ /* 0x0005e6000d101d4e */
.L_x_1271:
[----:B--234-:R-:W-:Y:S05]  /*15c00*/  BSYNC B0 ;  /* 0x0000000000007941 */ /* 0x01cfea0003800000 */
.L_x_1270:
[----:B------:R-:W-:Y:S01]  /*15c10*/  LOP3.LUT R3, RZ, c[0x0][0x324], RZ, 0x33, !PT ;  /* 0x0000c900ff037a12 */ /* 0x000fe200078e33ff */
[----:B------:R-:W-:Y:S01]  /*15c20*/  IMAD.MOV.U32 R2, RZ, RZ, 0x1 ;  /* 0x00000001ff027424 */ /* 0x000fe200078e00ff */
[----:B------:R-:W2:Y:S01]  /*15c30*/  LDL R0, [R1+0x4] ;  /* 0x0000040001007983 */ /* 0x000ea20000100800 */
[----:B------:R-:W-:Y:S03]  /*15c40*/  IMAD R4, R222, -0x30, RZ ;  /* 0xffffffd0de047824 */ /* 0x000fe600078e02ff */
[----:B------:R-:W-:Y:S01]  /*15c50*/  ISETP.NE.AND P0, PT, R2, c[0x0][0x2c4], PT ;  /* 0x0000b10002007a0c */ /* 0x000fe20003f05270 */
[----:B------:R-:W0:Y:S01]  /*15c60*/  LDGDEPBAR ;  /* 0x00000000000079af */ /* 0x000e220000000000 */
        /* <DEDUP_REMOVED lines=10> */
[----:B------:R2:W3:Y:S02]  /*15d10*/  SHFL.IDX PT, R3, R7, RZ, 0x1c1f ;  /* 0x001c1fff07037589 */ /* 0x0004e400000e0000 */
.L_x_1351:
[----:B---3--:R-:W-:Y:S01]  /*15d20*/  IADD3 R2, R9, R3, RZ ;  /* 0x0000000309027210 */ /* 0x008fe20007ffe0ff */
[----:B------:R-:W-:Y:S05]  /*15d30*/  IMAD.MOV.U32 R0, RZ, RZ, 0x1 ;  /* 0x00000001ff007424 */ /* 0x000fea00078e00ff */
[----:B------:R-:W-:Y:S01]  /*15d40*/  ISETP.LE.AND P0, PT, R0, c[0x0][0x32c], PT ;  /* 0x0000cb0000007a0c */ /* 0x000fe20003f03270 */
[----:B------:R-:W-:Y:S11]  /*15d50*/  IMAD.IADD R0, R8, 0x1, R3 ;  /* 0x0000000108007824 */ /* 0x000ff600078e0203 */
[----:B------:R-:W-:Y:S01]  /*15d60*/  @!UPT UIADD3 URZ, URZ, URZ, URZ ;  /* 0x0000003f3f3ff290 */ /* 0x000fe2000fffe03f */
        /* <DEDUP_REMOVED lines=14> */
.L_x_1278:
[----:B------:R-:W-:Y:S04]  /*15e50*/  MOV R11, 0x1 ;  /* 0x00000001000b7802 */ /* 0x000fe80000000f00 */
[----:B------:R-:W-:Y:S11]  /*15e60*/  ISETP.NE.AND P0, PT, R11, c[0x0][0x32c], PT ;  /* 0x0000cb000b007a0c */ /* 0x000ff60003f05270 */
[----:B------:R-:W-:Y:S02]  /*15e70*/  @!UPT UIADD3 URZ, URZ, URZ, URZ ;  /* 0x0000003f3f3ff290 */ /* 0x000fe4000fffe03f */
[----:B------:R-:W-:Y:S05]  /*15e80*/  @P0 IMAD.HI.U32 R11, R3, c[0x0][0x330], RZ ;  /* 0x0000cc00030b0a27 */ /* 0x000fea00078e00ff */
[----:B------:R-:W-:Y:S02]  /*15e90*/  @P0 SHF.R.U32.HI R3, RZ, c[0x0][0x334], R11 ;  /* 0x0000cd00ff030a19 */ /* 0x000fe4000001160b */
.L_x_1279:
[----:B------:R-:W-:Y:S05]  /*15ea0*/  BSYNC B0 ;  /* 0x0000000000007941 */ /* 0x000fea0003800000 */
.L_x_1277:
[----:B------:R-:W-:Y:S05]  /*15eb0*/  IMAD R3, R3, c[0x0][0x32c], R10 ;  /* 0x0000cb0003037a24 */ /* 0x000fea00078e020a */
[----:B------:R-:W-:Y:S02]  /*15ec0*/  IADD3 R11, R3, c[0x0][0x32c], RZ ;  /* 0x0000cb00030b7a10 */ /* 0x000fe40007ffe0ff */
[----:B------:R-:W-:Y:S02]  /*15ed0*/  IMNMX R0, R0, R3, !PT ;  /* 0x0000000300007217 */ /* 0x000fe40007800200 */
[----:B------:R-:W-:Y:S02]  /*15ee0*/  IMNMX R2, R2, R11, PT ;  /* 0x0000000b02027217 */ /* 0x000fe40003800200 */
.L_x_1276:
        /* <DEDUP_REMOVED lines=45> */
[----:B-1----:R-:W-:Y:S02]  /*161c0*/  FSEL R181, R19, -INF , !P0 ;  /* 0xff80000013b57808 */ /* 0x002fe40004000000 */
        /* <DEDUP_REMOVED lines=17> */
.L_x_1352:
        /* <DEDUP_REMOVED lines=19> */
.L_x_1283:
[----:B------:R-:W-:Y:S04]  /*16410*/  MOV R4, 0x1 ;  /* 0x0000000100047802 */ /* 0x000fe80000000f00 */
[----:B------:R-:W-:Y:S11]  /*16420*/  ISETP.NE.AND P0, PT, R4, c[0x0][0x32c], PT ;  /* 0x0000cb0004007a0c */ /* 0x000ff60003f05270 */
[----:B------:R-:W-:Y:S02]  /*16430*/  @!UPT UIADD3 URZ, URZ, URZ, URZ ;  /* 0x0000003f3f3ff290 */ /* 0x000fe4000fffe03f */
[----:B------:R-:W-:Y:S05]  /*16440*/  @P0 IMAD.HI.U32 R4, R3, c[0x0][0x330], RZ ;  /* 0x0000cc0003040a27 */ /* 0x000fea00078e00ff */
[----:B------:R-:W-:Y:S02]  /*16450*/  @P0 SHF.R.U32.HI R3, RZ, c[0x0][0x334], R4 ;  /* 0x0000cd00ff030a19 */ /* 0x000fe40000011604 */
.L_x_1284:
[----:B------:R-:W-:Y:S05]  /*16460*/  BSYNC B0 ;  /* 0x0000000000007941 */ /* 0x000fea0003800000 */
.L_x_1282:
[----:B------:R-:W-:Y:S05]  /*16470*/  IMAD R3, R3, c[0x0][0x32c], R10 ;  /* 0x0000cb0003037a24 */ /* 0x000fea00078e020a */
[----:B------:R-:W-:Y:S02]  /*16480*/  IADD3 R4, R3, c[0x0][0x32c], RZ ;  /* 0x0000cb0003047a10 */ /* 0x000fe40007ffe0ff */
[----:B------:R-:W-:Y:S02]  /*16490*/  IMNMX R0, R0, R3, !PT ;  /* 0x0000000300007217 */ /* 0x000fe40007800200 */
[----:B------:R-:W-:Y:S02]  /*164a0*/  IMNMX R2, R2, R4, PT ;  /* 0x0000000402027217 */ /* 0x000fe40003800200 */
.L_x_1281:
[----:B------:R-:W-:Y:S02]  /*164b0*/  ISETP.GT.AND P0, PT, R0, RZ, !P1 ;  /* 0x000000ff0000720c */ /* 0x000fe40004f04270 */
[----:B------:R-:W-:Y:S02]  /*164c0*/  LOP3.LUT P1, RZ, R212, 0x1, RZ, 0xc0, !PT ;  /* 0x00000001d4ff7812 */ /* 0x000fe4000782c0ff */
[----:B------:R-:W-:Y:S02]  /*164d0*/  ISETP.LT.OR P0, PT, R2, 0x1, P0 ;  /* 0x000000010200780c */ /* 0x000fe40000701670 */
[----:B------:R-:W-:Y:S02]  /*164e0*/  FMNMX.FTZ R4, R12, R6, !PT ;  /* 0x000000060c047209 */ /* 0x000fe40007810000 */
[----:B------:R-:W-:Y:S02]  /*164f0*/  FSEL R8, R176, -INF , !P0 ;  /* 0xff800000b0087808 */ /* 0x000fe40004000000 */
[----:B------:R-:W-:Y:S02]  /*16500*/  LOP3.LUT P0, RZ, R212, 0x10, RZ, 0xc0, !PT ;  /* 0x00000010d4ff7812 */ /* 0x000fe4000780c0ff */
[----:B-12---:R-:W-:Y:S02]  /*16510*/  FMNMX.FTZ R7, R8, R137, !PT ;  /* 0x0000008908077209 */ /* 0x006fe40007810000 */
        /* <DEDUP_REMOVED lines=60> */
[----:B------:R1:W2:Y:S02]  /*168e0*/  SHFL.BFLY PT, R0, R4, 0x2, 0x1f ;  /* 0x0c401f0004007f89 */ /* 0x0002a400000e0000 */
.L_x_1353:
[----:B--2---:R-:W-:Y:S01]  /*168f0*/  FMNMX.FTZ R136, R4, R0, !PT ;  /* 0x0000000004887209 */ /* 0x004fe20007810000 */
[----:B------:R-:W-:-:S05]  /*16900*/  BRA.DIV ~URZ, `(.L_x_1286) ;  /* 0x000064227f007947 */ /* 0x000fca000b800000 */
[----:B-1----:R-:W-:Y:S04]  /*16910*/  SHFL.BFLY PT, R4, R7, 0x2, 0x1f ;  /* 0x0c401f0007047f89 */ /* 0x002fe800000e0000 */
[----:B------:R-:W1:Y:S02]  /*16920*/  SHFL.BFLY PT, R2, R136, 0x1, 0x1f ;  /* 0x0c201f0088027f89 */ /* 0x000e6400000e0000 */
[----:B-1----:R-:W-:Y:S02]  /*16930*/  FMNMX.FTZ R136, R136, R2, !PT ;  /* 0x0000000288887209 */ /* 0x002fe40007810000 */
[----:B------:R-:W-:Y:S05]  /*16940*/  FMNMX.FTZ R4, R7, R4, !PT ;  /* 0x0000000407047209 */ /* 0x000fea0007810000 */
[----:B------:R1:W2:Y:S02]  /*16950*/  SHFL.BFLY PT, R0, R4, 0x1, 0x1f ;  /* 0x0c201f0004007f89 */ /* 0x0002a400000e0000 */
.L_x_1354:
[----:B-12---:R-:W-:Y:S01]  /*16960*/  FMNMX.FTZ R4, R0, R4, !PT ;  /* 0x0000000400047209 */ /* 0x006fe20007810000 */
[C---:B------:R-:W-:Y:S01]  /*16970*/  FMUL.FTZ R7, R136.reuse, c[0x0][0x2d0] ;  /* 0x0000b40088077a20 */ /* 0x040fe20000410000 */
[----:B------:R-:W-:Y:S01]  /*16980*/  FSETP.NEU.FTZ.AND P0, PT, R136, -INF , PT ;  /* 0xff8000008800780b */ /* 0x000fe20003f1d000 */
[----:B------:R-:W-:Y:S01]  /*16990*/  WARPSYNC 0xffffffff ;  /* 0xffffffff00007948 */ /* 0x000fe20003800000 */
[----:B------:R-:W1:Y:S01]  /*169a0*/  LDSM.16.MT88.4 R16, [R201+0x4080] ;  /* 0x00408000c910783b */ /* 0x000e620000004200 */
[----:B------:R-:W-:Y:S01]  /*169b0*/  FMUL.FTZ R0, R4, c[0x0][0x2d0] ;  /* 0x0000b40004007a20 */ /* 0x000fe20000410000 */
[----:B------:R-:W-:Y:S02]  /*169c0*/  FSEL R2, R136, RZ, P0 ;  /* 0x000000ff88027208 */ /* 0x000fe40000000000 */
[----:B------:R-:W-:Y:S02]  /*169d0*/  FSEL R7, R7, RZ, P0 ;  /* 0x000000ff07077208 */ /* 0x000fe40000000000 */
[----:B------:R-:W-:Y:S02]  /*169e0*/  FSETP.NEU.FTZ.AND P0, PT, R4, -INF , PT ;  /* 0xff8000000400780b */ /* 0x000fe40003f1d000 */
[----:B------:R-:W2:Y:S01]  /*169f0*/  LDSM.16.MT88.4 R24, [R202+0x4080] ;  /* 0x00408000ca18783b */ /* 0x000ea20000004200 */
[--C-:B------:R-:W-:Y:S01]  /*16a00*/  FFMA.FTZ R12, R12, c[0x0][0x2d0], -R7.reuse ;  /* 0x0000b4000c0c7a23 */ /* 0x100fe20000010807 */
[----:B------:R-:W-:Y:S01]  /*16a10*/  FSEL R138, R0, RZ, P0 ;  /* 0x000000ff008a7208 */ /* 0x000fe20000000000 */
[----:B------:R-:W-:Y:S01]  /*16a20*/  FADD.FTZ R0, -R2, R6 ;  /* 0x0000000602007221 */ /* 0x000fe20000010100 */
[----:B------:R-:W-:Y:S01]  /*16a30*/  FSEL R3, R4, RZ, P0 ;  /* 0x000000ff04037208 */ /* 0x000fe20000000000 */
[--C-:B------:R-:W-:Y:S01]  /*16a40*/  FFMA.FTZ R15, R15, c[0x0][0x2d0], -R7.reuse ;  /* 0x0000b4000f0f7a23 */ /* 0x100fe20000010807 */
[----:B------:R-:W-:Y:S01]  /*16a50*/  MUFU.EX2 R219, R12 ;  /* 0x0000000c00db7308 */ /* 0x000fe20000000800 */
[----:B------:R-:W-:Y:S01]  /*16a60*/  FMUL.FTZ R0, R0, c[0x0][0x2d0] ;  /* 0x0000b40000007a20 */ /* 0x000fe20000410000 */
[----:B------:R-:W-:Y:S01]  /*16a70*/  ISETP.GT.AND P0, PT, R222, R234, PT ;  /* 0x000000eade00720c */ /* 0x000fe20003f04270 */
[--C-:B------:R-:W-:Y:S02]  /*16a80*/  FFMA.FTZ R14, R14, c[0x0][0x2d0], -R7.reuse ;  /* 0x0000b4000e0e7a23 */ /* 0x100fe40000010807 */
[----:B------:R-:W-:Y:S02]  /*16a90*/  FFMA.FTZ R13, R13, c[0x0][0x2d0], -R7 ;  /* 0x0000b4000d0d7a23 */ /* 0x000fe40000010807 */
[--C-:B------:R-:W-:Y:S02]  /*16aa0*/  FFMA.FTZ R8, R8, c[0x0][0x2d0], -R138.reuse ;  /* 0x0000b40008087a23 */ /* 0x100fe4000001088a */
[--C-:B------:R-:W-:Y:S01]  /*16ab0*/  FFMA.FTZ R11, R11, c[0x0][0x2d0], -R138.reuse ;  /* 0x0000b4000b0b7a23 */ /* 0x100fe2000001088a */
[----:B------:R3:W-:Y:S01]  /*16ac0*/  MUFU.EX2 R2, R0 ;  /* 0x0000000000027308 */ /* 0x0007e20000000800 */
[--C-:B------:R-:W-:Y:S02]  /*16ad0*/  FFMA.FTZ R10, R10, c[0x0][0x2d0], -R138.reuse ;  /* 0x0000b4000a0a7a23 */ /* 0x100fe4000001088a */
[--C-:B------:R-:W-:Y:S07]  /*16ae0*/  FFMA.FTZ R9, R9, c[0x0][0x2d0], -R138.reuse ;  /* 0x0000b40009097a23 */ /* 0x100fee000001088a */
[----:B------:R-:W4:Y:S10]  /*16af0*/  MUFU.EX2 R218, R15 ;  /* 0x0000000f00da7308 */ /* 0x000f340000000800 */
[----:B------:R-:W-:Y:S01]  /*16b00*/  MUFU.EX2 R217, R14 ;  /* 0x0000000e00d97308 */ /* 0x000fe20000000800 */
[----:B---3--:R-:W-:Y:S02]  /*16b10*/  FADD.FTZ R0, -R3, R137 ;  /* 0x0000008903007221 */ /* 0x008fe40000010100 */
[--C-:B------:R-:W-:Y:S02]  /*16b20*/  FFMA.FTZ R3, R168, c[0x0][0x2d0], -R7.reuse ;  /* 0x0000b400a8037a23 */ /* 0x100fe40000010807 */
[----:B------:R-:W-:Y:S05]  /*16b30*/  FMUL.FTZ R0, R0, c[0x0][0x2d0] ;  /* 0x0000b40000007a20 */ /* 0x000fea0000410000 */
[----:B------:R-:W3:Y:S10]  /*16b40*/  MUFU.EX2 R216, R13 ;  /* 0x0000000d00d87308 */ /* 0x000ef40000000800 */
[----:B------:R-:W-:Y:S10]  /*16b50*/  MUFU.EX2 R215, R8 ;  /* 0x0000000800d77308 */ /* 0x000ff40000000800 */
[----:B------:R-:W5:Y:S10]  /*16b60*/  MUFU.EX2 R214, R11 ;  /* 0x0000000b00d67308 */ /* 0x000f740000000800 */
[----:B------:R-:W-:Y:S10]  /*16b70*/  MUFU.EX2 R199, R10 ;  /* 0x0000000a00c77308 */ /* 0x000ff40000000800 */
[----:B------:R-:W-:Y:S10]  /*16b80*/  MUFU.EX2 R198, R9 ;  /* 0x0000000900c67308 */ /* 0x000ff40000000800 */
[----:B------:R-:W1:Y:S10]  /*16b90*/  MUFU.EX2 R0, R0 ;  /* 0x0000000000007308 */ /* 0x000e740000000800 */
[----:B------:R1:W-:Y:S02]  /*16ba0*/  MUFU.EX2 R197, R3 ;  /* 0x0000000300c57308 */ /* 0x0003e40000000800 */
[--C-:B-1----:R-:W-:Y:S01]  /*16bb0*/  FFMA.FTZ R3, R139, c[0x0][0x2d0], -R7.reuse ;  /* 0x0000b4008b037a23 */ /* 0x102fe20000010807 */
[----:B----4-:R-:W-:Y:S01]  /*16bc0*/  F2FP.BF16.PACK_AB R164, R218, R219 ;  /* 0x000000dbdaa4723e */ /* 0x010fe200000010ff */
[----:B------:R-:W-:Y:S01]  /*16bd0*/  FMUL.FTZ R8, R2, R140 ;  /* 0x0000008c02087220 */ /* 0x000fe20000410000 */
[----:B---3--:R-:W-:Y:S01]  /*16be0*/  F2FP.BF16.PACK_AB R166, R216, R217 ;  /* 0x000000d9d8a6723e */ /* 0x008fe200000010ff */
[----:B------:R-:W-:Y:S01]  /*16bf0*/  FMUL.FTZ R9, R2, R141 ;  /* 0x0000008d02097220 */ /* 0x000fe20000410000 */
[----:B-----5:R-:W-:Y:S01]  /*16c00*/  F2FP.BF16.PACK_AB R165, R214, R215 ;  /* 0x000000d7d6a5723e */ /* 0x020fe200000010ff */
[----:B------:R-:W-:Y:S01]  /*16c10*/  FMUL.FTZ R10, R0, R142 ;  /* 0x0000008e000a7220 */ /* 0x000fe20000410000 */
[----:B------:R-:W-:Y:S01]  /*16c20*/  F2FP.BF16.PACK_AB R167, R198, R199 ;  /* 0x000000c7c6a7723e */ /* 0x000fe200000010ff */
[----:B------:R-:W-:Y:S01]  /*16c30*/  FMUL.FTZ R11, R0, R143 ;  /* 0x0000008f000b7220 */ /* 0x000fe20000410000 */
[----:B------:R1:W3:Y:S01]  /*16c40*/  MUFU.EX2 R196, R3 ;  /* 0x0000000300c47308 */ /* 0x0002e20000000800 */
[----:B------:R-:W4:Y:S01]  /*16c50*/  LDSM.16.MT88.4 R140, [R204+0x4080] ;  /* 0x00408000cc8c783b */ /* 0x000f220000004200 */
[C---:B------:R-:W-:Y:S02]  /*16c60*/  FMUL.FTZ R12, R2.reuse, R144 ;  /* 0x00000090020c7220 */ /* 0x040fe40000410000 */
[----:B------:R-:W-:Y:S02]  /*16c70*/  FMUL.FTZ R13, R2, R145 ;  /* 0x00000091020d7220 */ /* 0x000fe40000410000 */
[C---:B------:R-:W-:Y:S05]  /*16c80*/  HMMA.16816.F32.BF16 R8, R164.reuse, R16, R8 ;  /* 0x00000010a408723c */ /* 0x040fea0000041808 */
[C---:B------:R-:W-:Y:S02]  /*16c90*/  FMUL.FTZ R14, R0.reuse, R146 ;  /* 0x00000092000e7220 */ /* 0x040fe40000410000 */
[----:B------:R-:W-:Y:S02]  /*16ca0*/  FMUL.FTZ R15, R0, R147 ;  /* 0x00000093000f7220 */ /* 0x000fe40000410000 */
[----:B------:R-:W5:Y:S03]  /*16cb0*/  LDSM.16.MT88.4 R144, [R203+0x4080] ;  /* 0x00408000cb90783b */ /* 0x000f660000004200 */
[C---:B------:R-:W-:Y:S02]  /*16cc0*/  FMUL.FTZ R16, R2.reuse, R148 ;  /* 0x0000009402107220 */ /* 0x040fe40000410000 */
[C---:B------:R-:W-:Y:S03]  /*16cd0*/  HMMA.16816.F32.BF16 R12, R164.reuse, R18, R12 ;  /* 0x00000012a40c723c */ /* 0x040fe6000004180c */
[C---:B------:R-:W-:Y:S02]  /*16ce0*/  FMUL.FTZ R17, R2.reuse, R149 ;  /* 0x0000009502117220 */ /* 0x040fe40000410000 */
[----:B------:R-:W-:Y:S02]  /*16cf0*/  FMUL.FTZ R20, R2, R152 ;  /* 0x0000009802147220 */ /* 0x000fe40000410000 */
[C---:B------:R-:W-:Y:S02]  /*16d00*/  FMUL.FTZ R18, R0.reuse, R150 ;  /* 0x0000009600127220 */ /* 0x040fe40000410000 */
[----:B------:R-:W-:Y:S02]  /*16d10*/  FMUL.FTZ R19, R0, R151 ;  /* 0x0000009700137220 */ /* 0x000fe40000410000 */
[----:B------:R-:W3:Y:S01]  /*16d20*/  LDSM.16.MT88.4 R148, [R201+0x5880] ;  /* 0x00588000c994783b */ /* 0x000ee20000004200 */
[----:B------:R-:W-:Y:S02]  /*16d30*/  FMUL.FTZ R21, R2, R153 ;  /* 0x0000009902157220 */ /* 0x000fe40000410000 */
[C---:B------:R-:W-:Y:S02]  /*16d40*/  FMUL.FTZ R22, R0.reuse, R154 ;  /* 0x0000009a00167220 */ /* 0x040fe40000410000 */
[C---:B--2---:R-:W-:Y:S03]  /*16d50*/  HMMA.16816.F32.BF16 R16, R164.reuse, R24, R16 ;  /* 0x00000018a410723c */ /* 0x044fe60000041810 */
        /* <DEDUP_REMOVED lines=12> */
[C---:B----4-:R-:W-:Y:S03]  /*16e20*/  HMMA.16816.F32.BF16 R24, R164.reuse, R140, R24 ;  /* 0x0000008ca418723c */ /* 0x050fe60000041818 */
[----:B------:R-:W-:Y:S01]  /*16e30*/  LDSM.16.MT88.4 R160, [R203+0x4880] ;  /* 0x00488000cba0783b */ /* 0x000fe20000004200 */
[--C-:B-1----:R-:W-:Y:S02]  /*16e40*/  FFMA.FTZ R3, R170, c[0x0][0x2d0], -R7.reuse ;  /* 0x0000b400aa037a23 */ /* 0x102fe40000010807 */
[C---:B------:R-:W-:Y:S02]  /*16e50*/  FMUL.FTZ R32, R2.reuse, R32 ;  /* 0x0000002002207220 */ /* 0x040fe40000410000 */
[C---:B------:R-:W-:Y:S01]  /*16e60*/  HMMA.16816.F32.BF16 R28, R164.reuse, R142, R28 ;  /* 0x0000008ea41c723c */ /* 0x040fe2000004181c */
[----:B------:R1:W-:Y:S02]  /*16e70*/  MUFU.EX2 R195, R3 ;  /* 0x0000000300c37308 */ /* 0x0003e40000000800 */
[----:B------:R-:W2:Y:S01]  /*16e80*/  LDSM.16.MT88.4 R140, [R202+0x5880] ;  /* 0x00588000ca8c783b */ /* 0x000ea20000004200 */
[----:B------:R-:W-:Y:S02]  /*16e90*/  FMUL.FTZ R33, R2, R33 ;  /* 0x0000002102217220 */ /* 0x000fe40000410000 */
[C---:B------:R-:W-:Y:S02]  /*16ea0*/  FMUL.FTZ R34, R0.reuse, R34 ;  /* 0x0000002200227220 */ /* 0x040fe40000410000 */
[----:B------:R-:W-:Y:S04]  /*16eb0*/  FMUL.FTZ R35, R0, R35 ;  /* 0x0000002300237220 */ /* 0x000fe80000410000 */
[C---:B------:R-:W-:Y:S02]  /*16ec0*/  FMUL.FTZ R36, R2.reuse, R36 ;  /* 0x0000002402247220 */ /* 0x040fe40000410000 */
[----:B------:R-:W-:Y:S01]  /*16ed0*/  FMUL.FTZ R37, R2, R37 ;  /* 0x0000002502257220 */ /* 0x000fe20000410000 */
[C---:B-----5:R-:W-:Y:S03]  /*16ee0*/  HMMA.16816.F32.BF16 R32, R164.reuse, R144, R32 ;  /* 0x00000090a420723c */ /* 0x060fe60000041820 */
        /* <DEDUP_REMOVED lines=9> */
[----:B------:R-:W-:Y:S02]  /*16f80*/  LDSM.16.MT88.4 R176, [R202+0x7880] ;  /* 0x00788000cab0783b */ /* 0x000fe40000004200 */
[----:B------:R1:W-:Y:S01]  /*16f90*/  MUFU.EX2 R194, R3 ;  /* 0x0000000300c27308 */ /* 0x0003e20000000800 */
[C---:B---3--:R-:W-:Y:S03]  /*16fa0*/  HMMA.16816.F32.BF16 R40, R164.reuse, R148, R40 ;  /* 0x00000094a428723c */ /* 0x048fe60000041828 */
[C---:B------:R-:W-:Y:S02]  /*16fb0*/  FMUL.FTZ R44, R2.reuse, R44 ;  /* 0x0000002c022c7220 */ /* 0x040fe40000410000 */
[----:B------:R-:W-:Y:S02]  /*16fc0*/  FMUL.FTZ R45, R2, R45 ;  /* 0x0000002d022d7220 */ /* 0x000fe40000410000 */
[C---:B------:R-:W-:Y:S02]  /*16fd0*/  FMUL.FTZ R46, R0.reuse, R46 ;  /* 0x0000002e002e7220 */ /* 0x040fe40000410000 */
[----:B------:R-:W-:Y:S03]  /*16fe0*/  FMUL.FTZ R47, R0, R47 ;  /* 0x0000002f002f7220 */ /* 0x000fe60000410000 */
[C---:B------:R-:W-:Y:S02]  /*16ff0*/  FMUL.FTZ R48, R2.reuse, R48 ;  /* 0x0000003002307220 */ /* 0x040fe40000410000 */
[----:B------:R-:W-:Y:S02]  /*17000*/  FMUL.FTZ R49, R2, R49 ;  /* 0x0000003102317220 */ /* 0x000fe40000410000 */
[C---:B------:R-:W-:Y:S01]  /*17010*/  HMMA.16816.F32.BF16 R44, R164.reuse, R150, R44 ;  /* 0x00000096a42c723c */ /* 0x040fe2000004182c */
[----:B------:R-:W3:Y:S02]  /*17020*/  LDSM.16.MT88.4 R148, [R203+0x5880] ;  /* 0x00588000cb94783b */ /* 0x000ee40000004200 */
[C---:B------:R-:W-:Y:S02]  /*17030*/  FMUL.FTZ R50, R0.reuse, R50 ;  /* 0x0000003200327220 */ /* 0x040fe40000410000 */
[----:B------:R-:W-:Y:S02]  /*17040*/  FMUL.FTZ R51, R0, R51 ;  /* 0x0000003300337220 */ /* 0x000fe40000410000 */
[--C-:B-1----:R-:W-:Y:S02]  /*17050*/  FFMA.FTZ R3, R169, c[0x0][0x2d0], -R138.reuse ;  /* 0x0000b400a9037a23 */ /* 0x102fe4000001088a */
[C---:B------:R-:W-:Y:S02]  /*17060*/  FMUL.FTZ R52, R2.reuse, R52 ;  /* 0x0000003402347220 */ /* 0x040fe40000410000 */
[----:B------:R1:W-:Y:S01]  /*17070*/  MUFU.EX2 R193, R3 ;  /* 0x0000000300c17308 */ /* 0x0003e20000000800 */
[C---:B--2---:R-:W-:Y:S03]  /*17080*/  HMMA.16816.F32.BF16 R48, R164.reuse, R140, R48 ;  /* 0x0000008ca430723c */ /* 0x044fe60000041830 */
[----:B------:R-:W-:Y:S02]  /*17090*/  FMUL.FTZ R53, R2, R53 ;  /* 0x0000003502357220 */ /* 0x000fe40000410000 */
[C---:B------:R-:W-:Y:S02]  /*170a0*/  FMUL.FTZ R54, R0.reuse, R54 ;  /* 0x0000003600367220 */ /* 0x040fe40000410000 */
[----:B------:R-:W-:Y:S02]  /*170b0*/  FMUL.FTZ R55, R0, R55 ;  /* 0x0000003700377220 */ /* 0x000fe40000410000 */
[C---:B------:R-:W-:Y:S03]  /*170c0*/  FMUL.FTZ R56, R2.reuse, R56 ;  /* 0x0000003802387220 */ /* 0x040fe60000410000 */
[----:B------:R-:W-:Y:S02]  /*170d0*/  FMUL.FTZ R57, R2, R57 ;  /* 0x0000003902397220 */ /* 0x000fe40000410000 */
[C---:B------:R-:W-:Y:S01]  /*170e0*/  HMMA.16816.F32.BF16 R52, R164.reuse, R142, R52 ;  /* 0x0000008ea434723c */ /* 0x040fe20000041834 */
[----:B------:R-:W2:Y:S02]  /*170f0*/  LDSM.16.MT88.4 R140, [R201+0x7080] ;  /* 0x00708000c98c783b */ /* 0x000ea40000004200 */
[C---:B------:R-:W-:Y:S02]  /*17100*/  FMUL.FTZ R58, R0.reuse, R58 ;  /* 0x0000003a003a7220 */ /* 0x040fe40000410000 */
[----:B------:R-:W-:Y:S02]  /*17110*/  FMUL.FTZ R59, R0, R59 ;  /* 0x0000003b003b7220 */ /* 0x000fe40000410000 */
[C---:B------:R-:W-:Y:S02]  /*17120*/  FMUL.FTZ R60, R2.reuse, R60 ;  /* 0x0000003c023c7220 */ /* 0x040fe40000410000 */
[--C-:B-1----:R-:W-:Y:S02]  /*17130*/  FFMA.FTZ R3, R171, c[0x0][0x2d0], -R138.reuse ;  /* 0x0000b400ab037a23 */ /* 0x102fe4000001088a */
[----:B------:R-:W-:Y:S01]  /*17140*/  LDSM.16.MT88.4 R168, [R201+0x6080] ;  /* 0x00608000c9a8783b */ /* 0x000fe20000004200 */
[C---:B----4-:R-:W-:Y:S01]  /*17150*/  HMMA.16816.F32.BF16 R56, R164.reuse, R144, R56 ;  /* 0x00000090a438723c */ /* 0x050fe20000041838 */
[----:B------:R1:W4:Y:S02]  /*17160*/  MUFU.EX2 R192, R3 ;  /* 0x0000000300c07308 */ /* 0x0003240000000800 */
        /* <DEDUP_REMOVED lines=10> */
[----:B------:R-:W-:Y:S03]  /*17210*/  FMUL.FTZ R69, R2, R69 ;  /* 0x0000004502457220 */ /* 0x000fe60000410000 */
[C---:B---3--:R-:W-:Y:S03]  /*17220*/  HMMA.16816.F32.BF16 R64, R164.reuse, R148, R64 ;  /* 0x00000094a440723c */ /* 0x048fe60000041840 */
[C---:B------:R-:W-:Y:S02]  /*17230*/  FMUL.FTZ R70, R0.reuse, R70 ;  /* 0x0000004600467220 */ /* 0x040fe40000410000 */
[----:B------:R-:W-:Y:S02]  /*17240*/  FMUL.FTZ R71, R0, R71 ;  /* 0x0000004700477220 */ /* 0x000fe40000410000 */
[--C-:B-1----:R-:W-:Y:S02]  /*17250*/  FFMA.FTZ R3, R172, c[0x0][0x2d0], -R138.reuse ;  /* 0x0000b400ac037a23 */ /* 0x102fe4000001088a */
[C---:B------:R-:W-:Y:S02]  /*17260*/  FMUL.FTZ R72, R2.reuse, R72 ;  /* 0x0000004802487220 */ /* 0x040fe40000410000 */
[----:B------:R1:W-:Y:S01]  /*17270*/  MUFU.EX2 R191, R3 ;  /* 0x0000000300bf7308 */ /* 0x0003e20000000800 */
        /* <DEDUP_REMOVED lines=11> */
[--C-:B-1----:R-:W-:Y:S02]  /*17330*/  FFMA.FTZ R3, R173, c[0x0][0x2d0], -R138.reuse ;  /* 0x0000b400ad037a23 */ /* 0x102fe4000001088a */
[----:B------:R-:W-:Y:S01]  /*17340*/  LDSM.16.MT88.4 R172, [R203+0x6080] ;  /* 0x00608000cbac783b */ /* 0x000fe20000004200 */
[C---:B------:R-:W-:Y:S01]  /*17350*/  HMMA.16816.F32.BF16 R76, R164.reuse, R142, R76 ;  /* 0x0000008ea44c723c */ /* 0x040fe2000004184c */
[----:B------:R-:W1:Y:S02]  /*17360*/  MUFU.EX2 R190, R3 ;  /* 0x0000000300be7308 */ /* 0x000e640000000800 */
[----:B------:R-:W-:Y:S02]  /*17370*/  FMUL.FTZ R81, R2, R81 ;  /* 0x0000005102517220 */ /* 0x000fe40000410000 */
[C---:B------:R-:W-:Y:S02]  /*17380*/  FMUL.FTZ R82, R0.reuse, R82 ;  /* 0x0000005200527220 */ /* 0x040fe40000410000 */
[----:B------:R-:W2:Y:S01]  /*17390*/  LDSM.16.MT88.4 R140, [R203+0x7080] ;  /* 0x00708000cb8c783b */ /* 0x000ea20000004200 */
        /* <DEDUP_REMOVED lines=61> */
[----:B------:R-:W-:Y:S01]  /*17770*/  FMUL.FTZ R128, R2, R128 ;  /* 0x0000008002807220 */ /* 0x000fe20000410000 */
[----:B------:R-:W-:Y:S01]  /*17780*/  F2FP.BF16.PACK_AB R140, R196, R197 ;  /* 0x000000c5c48c723e */ /* 0x000fe200000010ff */
[----:B------:R-:W-:Y:S03]  /*17790*/  FMUL.FTZ R129, R2, R129 ;  /* 0x0000008102817220 */ /* 0x000fe60000410000 */
[C---:B------:R-:W-:Y:S03]  /*177a0*/  HMMA.16816.F32.BF16 R124, R164.reuse, R142, R124 ;  /* 0x0000008ea47c723c */ /* 0x040fe6000004187c */
[----:B------:R-:W-:Y:S01]  /*177b0*/  FMUL.FTZ R130, R0, R130 ;  /* 0x0000008200827220 */ /* 0x000fe20000410000 */
[----:B----4-:R-:W-:Y:S01]  /*177c0*/  F2FP.BF16.PACK_AB R141, R192, R193 ;  /* 0x000000c1c08d723e */ /* 0x010fe200000010ff */
[----:B------:R-:W-:Y:S02]  /*177d0*/  FMUL.FTZ R131, R0, R131 ;  /* 0x0000008300837220 */ /* 0x000fe40000410000 */
[----:B------:R-:W-:Y:S01]  /*177e0*/  FMUL.FTZ R132, R2, R132 ;  /* 0x0000008402847220 */ /* 0x000fe20000410000 */
[----:B------:R-:W-:Y:S01]  /*177f0*/  F2FP.BF16.PACK_AB R142, R194, R195 ;  /* 0x000000c3c28e723e */ /* 0x000fe200000010ff */
[----:B------:R-:W-:Y:S03]  /*17800*/  FMUL.FTZ R133, R2, R133 ;  /* 0x0000008502857220 */ /* 0x000fe60000410000 */
[C---:B-----5:R-:W-:Y:S03]  /*17810*/  HMMA.16816.F32.BF16 R128, R164.reuse, R144, R128 ;  /* 0x00000090a480723c */ /* 0x060fe60000041880 */
[----:B------:R-:W-:Y:S01]  /*17820*/  FMUL.FTZ R134, R0, R134 ;  /* 0x0000008600867220 */ /* 0x000fe20000410000 */
[----:B-1----:R-:W-:Y:S01]  /*17830*/  F2FP.BF16.PACK_AB R143, R190, R191 ;  /* 0x000000bfbe8f723e */ /* 0x002fe200000010ff */
[----:B------:R-:W-:Y:S02]  /*17840*/  FMUL.FTZ R135, R0, R135 ;  /* 0x0000008700877220 */ /* 0x000fe40000410000 */
[----:B------:R-:W-:Y:S02]  /*17850*/  FFMA.FTZ R3, R181, c[0x0][0x2d0], -R7 ;  /* 0x0000b400b5037a23 */ /* 0x000fe40000010807 */
[----:B------:R-:W-:Y:S02]  /*17860*/  FFMA.FTZ R2, R2, R231, R219 ;  /* 0x000000e702027223 */ /* 0x000fe400000100db */
[----:B------:R1:W-:Y:S01]  /*17870*/  MUFU.EX2 R189, R3 ;  /* 0x0000000300bd7308 */ /* 0x0003e20000000800 */
[----:B------:R-:W-:Y:S01]  /*17880*/  HMMA.16816.F32.BF16 R132, R164, R146, R132 ;  /* 0x00000092a484723c */ /* 0x000fe20000041884 */
[----:B------:R-:W2:Y:S07]  /*17890*/  LDSM.16.MT88.4 R144, [R202+0x6080] ;  /* 0x00608000ca90783b */ /* 0x000eae0000004200 */
[C---:B---3--:R-:W-:Y:S01]  /*178a0*/  HMMA.16816.F32.BF16 R8, R140.reuse, R148, R8 ;  /* 0x000000948c08723c */ /* 0x048fe20000041808 */
[----:B------:R-:W3:Y:S07]  /*178b0*/  LDSM.16.MT88.4 R164, [R204+0x6080] ;  /* 0x00608000cca4783b */ /* 0x000eee0000004200 */
[C---:B------:R-:W-:Y:S01]  /*178c0*/  HMMA.16816.F32.BF16 R12, R140.reuse, R150, R12 ;  /* 0x000000968c0c723c */ /* 0x040fe2000004180c */
[----:B------:R-:W4:Y:S03]  /*178d0*/  LDSM.16.MT88.4 R148, [R201+0x7880] ;  /* 0x00788000c994783b */ /* 0x000f260000004200 */
[--C-:B-1----:R-:W-:Y:S04]  /*178e0*/  FFMA.FTZ R3, R183, c[0x0][0x2d0], -R7.reuse ;  /* 0x0000b400b7037a23 */ /* 0x102fe80000010807 */
[C---:B------:R-:W-:Y:S01]  /*178f0*/  HMMA.16816.F32.BF16 R16, R140.reuse, R152, R16 ;  /* 0x000000988c10723c */ /* 0x040fe20000041810 */
[----:B------:R1:W5:Y:S07]  /*17900*/  MUFU.EX2 R188, R3 ;  /* 0x0000000300bc7308 */ /* 0x00036e0000000800 */
[C---:B------:R-:W-:Y:S01]  /*17910*/  HMMA.16816.F32.BF16 R20, R140.reuse, R154, R20 ;  /* 0x0000009a8c14723c */ /* 0x040fe20000041814 */
[----:B------:R-:W2:Y:S07]  /*17920*/  LDSM.16.MT88.4 R152, [R204+0x7880] ;  /* 0x00788000cc98783b */ /* 0x000eae0000004200 */
[C---:B------:R-:W-:Y:S08]  /*17930*/  HMMA.16816.F32.BF16 R24, R140.reuse, R156, R24 ;  /* 0x0000009c8c18723c */ /* 0x040ff00000041818 */
[C---:B------:R-:W-:Y:S01]  /*17940*/  HMMA.16816.F32.BF16 R28, R140.reuse, R158, R28 ;  /* 0x0000009e8c1c723c */ /* 0x040fe2000004181c */
[----:B------:R-:W3:Y:S03]  /*17950*/  LDSM.16.MT88.4 R156, [R203+0x7880] ;  /* 0x00788000cb9c783b */ /* 0x000ee60000004200 */
[--C-:B-1----:R-:W-:Y:S02]  /*17960*/  FFMA.FTZ R3, R186, c[0x0][0x2d0], -R7.reuse ;  /* 0x0000b400ba037a23 */ /* 0x102fe40000010807 */
[----:B------:R-:W-:Y:S02]  /*17970*/  FFMA.FTZ R7, R185, c[0x0][0x2d0], -R7 ;  /* 0x0000b400b9077a23 */ /* 0x000fe40000010807 */
[C---:B------:R-:W-:Y:S01]  /*17980*/  HMMA.16816.F32.BF16 R32, R140.reuse, R160, R32 ;  /* 0x000000a08c20723c */ /* 0x040fe20000041820 */
[----:B------:R1:W-:Y:S07]  /*17990*/  MUFU.EX2 R183, R3 ;  /* 0x0000000300b77308 */ /* 0x0003ee0000000800 */
[C---:B------:R-:W-:Y:S01]  /*179a0*/  HMMA.16816.F32.BF16 R36, R140.reuse, R162, R36 ;  /* 0x000000a28c24723c */ /* 0x040fe20000041824 */
[----:B------:R-:W-:Y:S02]  /*179b0*/  LDSM.16.MT88.4 R160, [R202+0x5080] ;  /* 0x00508000caa0783b */ /* 0x000fe40000004200 */
[----:B------:R-:W3:Y:S05]  /*179c0*/  MUFU.EX2 R181, R7 ;  /* 0x0000000700b57308 */ /* 0x000eea0000000800 */
[C---:B------:R-:W-:Y:S08]  /*179d0*/  HMMA.16816.F32.BF16 R40, R140.reuse, R168, R40 ;  /* 0x000000a88c28723c */ /* 0x040ff00000041828 */
[C---:B------:R-:W-:Y:S01]  /*179e0*/  HMMA.16816.F32.BF16 R44, R140.reuse, R170, R44 ;  /* 0x000000aa8c2c723c */ /* 0x040fe2000004182c */
[----:B------:R-:W-:Y:S03]  /*179f0*/  LDSM.16.MT88.4 R168, [R204+0x5080] ;  /* 0x00508000cca8783b */ /* 0x000fe60000004200 */
[--C-:B-1----:R-:W-:Y:S04]  /*17a00*/  FFMA.FTZ R3, R180, c[0x0][0x2d0], -R138.reuse ;  /* 0x0000b400b4037a23 */ /* 0x102fe8000001088a */
[C---:B--2---:R-:W-:Y:S01]  /*17a10*/  HMMA.16816.F32.BF16 R48, R140.reuse, R144, R48 ;  /* 0x000000908c30723c */ /* 0x044fe20000041830 */
[----:B------:R1:W-:Y:S07]  /*17a20*/  MUFU.EX2 R139, R3 ;  /* 0x00000003008b7308 */ /* 0x0003ee0000000800 */
[C---:B------:R-:W-:Y:S01]  /*17a30*/  HMMA.16816.F32.BF16 R52, R140.reuse, R146, R52 ;  /* 0x000000928c34723c */ /* 0x040fe20000041834 */
[----:B------:R-:W2:Y:S07]  /*17a40*/  LDSM.16.MT88.4 R144, [R201+0x9080] ;  /* 0x00908000c990783b */ /* 0x000eae0000004200 */
[C---:B---3--:R-:W-:Y:S07]  /*17a50*/  HMMA.16816.F32.BF16 R56, R140.reuse, R164, R56 ;  /* 0x000000a48c38723c */ /* 0x048fee0000041838 */
[----:B-----5:R-:W-:Y:S01]  /*17a60*/  F2FP.BF16.PACK_AB R164, R188, R189 ;  /* 0x000000bdbca4723e */ /* 0x020fe200000010ff */
[C---:B------:R-:W-:Y:S04]  /*17a70*/  HMMA.16816.F32.BF16 R60, R140.reuse, R166, R60 ;  /* 0x000000a68c3c723c */ /* 0x040fe8000004183c */
[--C-:B-1----:R-:W-:Y:S03]  /*17a80*/  FFMA.FTZ R3, R182, c[0x0][0x2d0], -R138.reuse ;  /* 0x0000b400b6037a23 */ /* 0x102fe6000001088a */
[----:B------:R-:W-:Y:S01]  /*17a90*/  F2FP.BF16.PACK_AB R166, R181, R183 ;  /* 0x000000b7b5a6723e */ /* 0x000fe200000010ff */
[C---:B------:R-:W-:Y:S01]  /*17aa0*/  HMMA.16816.F32.BF16 R64, R140.reuse, R172, R64 ;  /* 0x000000ac8c40723c */ /* 0x040fe20000041840 */
[----:B------:R-:W1:Y:S07]  /*17ab0*/  MUFU.EX2 R137, R3 ;  /* 0x0000000300897308 */ /* 0x000e6e0000000800 */
[C---:B------:R-:W-:Y:S01]  /*17ac0*/  HMMA.16816.F32.BF16 R68, R140.reuse, R174, R68 ;  /* 0x000000ae8c44723c */ /* 0x040fe20000041844 */
[----:B------:R-:W-:Y:S07]  /*17ad0*/  LDSM.16.MT88.4 R172, [R203+0x5080] ;  /* 0x00508000cbac783b */ /* 0x000fee0000004200 */
[C---:B----4-:R-:W-:Y:S08]  /*17ae0*/  HMMA.16816.F32.BF16 R72, R140.reuse, R148, R72 ;  /* 0x000000948c48723c */ /* 0x050ff00000041848 */
[C---:B------:R-:W-:Y:S01]  /*17af0*/  HMMA.16816.F32.BF16 R76, R140.reuse, R150, R76 ;  /* 0x000000968c4c723c */ /* 0x040fe2000004184c */
[----:B------:R-:W3:Y:S03]  /*17b00*/  LDSM.16.MT88.4 R148, [R202+0x9080] ;  /* 0x00908000ca94783b */ /* 0x000ee60000004200 */
[----:B-1----:R-:W-:Y:S01]  /*17b10*/  F2FP.BF16.PACK_AB R165, R137, R139 ;  /* 0x0000008b89a5723e */ /* 0x002fe200000010ff */
[--C-:B------:R-:W-:Y:S03]  /*17b20*/  FFMA.FTZ R3, R184, c[0x0][0x2d0], -R138.reuse ;  /* 0x0000b400b8037a23 */ /* 0x100fe6000001088a */
[C---:B------:R-:W-:Y:S01]  /*17b30*/  HMMA.16816.F32.BF16 R80, R140.reuse, R176, R80 ;  /* 0x000000b08c50723c */ /* 0x040fe20000041850 */
[----:B------:R1:W-:Y:S07]  /*17b40*/  MUFU.EX2 R7, R3 ;  /* 0x0000000300077308 */ /* 0x0003ee0000000800 */
[C---:B------:R-:W-:Y:S01]  /*17b50*/  HMMA.16816.F32.BF16 R84, R140.reuse, R178, R84 ;  /* 0x000000b28c54723c */ /* 0x040fe20000041854 */
[----:B------:R-:W-:Y:S07]  /*17b60*/  LDSM.16.MT88.4 R176, [R201+0x6880] ;  /* 0x00688000c9b0783b */ /* 0x000fee0000004200 */
[C---:B------:R-:W-:Y:S08]  /*17b70*/  HMMA.16816.F32.BF16 R88, R140.reuse, R152, R88 ;  /* 0x000000988c58723c */ /* 0x040ff00000041858 */
[C---:B------:R-:W-:Y:S01]  /*17b80*/  HMMA.16816.F32.BF16 R92, R140.reuse, R154, R92 ;  /* 0x0000009a8c5c723c */ /* 0x040fe2000004185c */
[----:B------:R-:W4:Y:S03]  /*17b90*/  LDSM.16.MT88.4 R152, [R204+0x9080] ;  /* 0x00908000cc98783b */ /* 0x000f260000004200 */
[----:B-1----:R-:W-:Y:S04]  /*17ba0*/  FFMA.FTZ R3, R187, c[0x0][0x2d0], -R138 ;  /* 0x0000b400bb037a23 */ /* 0x002fe8000001088a */
[C---:B------:R-:W-:Y:S01]  /*17bb0*/  HMMA.16816.F32.BF16 R96, R140.reuse, R156, R96 ;  /* 0x0000009c8c60723c */ /* 0x040fe20000041860 */
[----:B------:R-:W1:Y:S07]  /*17bc0*/  MUFU.EX2 R6, R3 ;  /* 0x0000000300067308 */ /* 0x000e6e0000000800 */
[C---:B------:R-:W-:Y:S01]  /*17bd0*/  HMMA.16816.F32.BF16 R100, R140.reuse, R158, R100 ;  /* 0x0000009e8c64723c */ /* 0x040fe20000041864 */
[----:B------:R-:W5:Y:S07]  /*17be0*/  LDSM.16.MT88.4 R156, [R203+0x9080] ;  /* 0x00908000cb9c783b */ /* 0x000f6e0000004200 */
[C---:B--2---:R-:W-:Y:S08]  /*17bf0*/  HMMA.16816.F32.BF16 R104, R140.reuse, R144, R104 ;  /* 0x000000908c68723c */ /* 0x044ff00000041868 */
[C---:B------:R-:W-:Y:S01]  /*17c00*/  HMMA.16816.F32.BF16 R108, R140.reuse, R146, R108 ;  /* 0x000000928c6c723c */ /* 0x040fe2000004186c */
[----:B------:R-:W2:Y:S03]  /*17c10*/  LDSM.16.MT88.4 R144, [R201+0x5080] ;  /* 0x00508000c990783b */ /* 0x000ea60000004200 */
[----:B-1----:R-:W-:Y:S01]  /*17c20*/  F2FP.BF16.PACK_AB R167, R6, R7 ;  /* 0x0000000706a7723e */ /* 0x002fe200000010ff */
[----:B------:R-:W-:Y:S02]  /*17c30*/  FFMA.FTZ R3, R0, R230, R215 ;  /* 0x000000e600037223 */ /* 0x000fe400000100d7 */
[----:B------:R-:W-:Y:S01]  /*17c40*/  FADD.FTZ R0, R218, R2 ;  /* 0x00000002da007221 */ /* 0x000fe20000010000 */
[C---:B---3--:R-:W-:Y:S04]  /*17c50*/  HMMA.16816.F32.BF16 R112, R140.reuse, R148, R112 ;  /* 0x000000948c70723c */ /* 0x048fe80000041870 */
[----:B------:R-:W-:Y:S02]  /*17c60*/  FADD.FTZ R2, R214, R3 ;  /* 0x00000003d6027221 */ /* 0x000fe40000010000 */
[----:B------:R-:W-:Y:S02]  /*17c70*/  FADD.FTZ R0, R217, R0 ;  /* 0x00000000d9007221 */ /* 0x000fe40000010000 */
[C---:B------:R-:W-:Y:S04]  /*17c80*/  HMMA.16816.F32.BF16 R116, R140.reuse, R150, R116 ;  /* 0x000000968c74723c */ /* 0x040fe80000041874 */
        /* <DEDUP_REMOVED lines=24> */
[----:B------:R-:W-:Y:S01]  /*17e10*/  FADD.FTZ R0, R137, R3 ;  /* 0x0000000389007221 */ /* 0x000fe20000010000 */
[-C--:B------:R-:W-:Y:S01]  /*17e20*/  MOV R137, R4.reuse ;  /* 0x0000000400897202 */ /* 0x080fe20000000f00 */
[----:B------:R-:W-:Y:S02]  /*17e30*/  FADD.FTZ R2, R183, R2 ;  /* 0x00000002b7027221 */ /* 0x000fe40000010000 */
[C---:B------:R-:W-:Y:S01]  /*17e40*/  HMMA.16816.F32.BF16 R152, R164.reuse, R162, R20 ;  /* 0x000000a2a498723c */ /* 0x040fe20000041814 */
[----:B------:R-:W4:Y:S03]  /*17e50*/  LDSM.16.MT88.4 R20, [R201+0x8080] ;  /* 0x00808000c914783b */ /* 0x000f260000004200 */
[----:B------:R-:W-:Y:S01]  /*17e60*/  FADD.FTZ R0, R7, R0 ;  /* 0x0000000007007221 */ /* 0x000fe20000010000 */
[----:B------:R-:W-:Y:S01]  /*17e70*/  MOV R7, R4 ;  /* 0x0000000400077202 */ /* 0x000fe20000000f00 */
[----:B------:R-:W-:Y:S02]  /*17e80*/  FADD.FTZ R231, R181, R2 ;  /* 0x00000002b5e77221 */ /* 0x000fe40000010000 */
[C---:B------:R-:W-:Y:S01]  /*17e90*/  HMMA.16816.F32.BF16 R156, R164.reuse, R168, R24 ;  /* 0x000000a8a49c723c */ /* 0x040fe20000041818 */
[----:B------:R-:W5:Y:S03]  /*17ea0*/  LDSM.16.MT88.4 R24, [R202+0x8080] ;  /* 0x00808000ca18783b */ /* 0x000f660000004200 */
[----:B------:R-:W-:Y:S01]  /*17eb0*/  FADD.FTZ R230, R6, R0 ;  /* 0x0000000006e67221 */ /* 0x000fe20000010000 */
[----:B------:R-:W-:Y:S02]  /*17ec0*/  IADD3 R0, R222, -0x1, RZ ;  /* 0xffffffffde007810 */ /* 0x000fe40007ffe0ff */
[----:B------:R-:W-:Y:S01]  /*17ed0*/  MOV R6, R136 ;  /* 0x0000008800067202 */ /* 0x000fe20000000f00 */
[C---:B------:R-:W-:Y:S01]  /*17ee0*/  HMMA.16816.F32.BF16 R160, R164.reuse, R170, R28 ;  /* 0x000000aaa4a0723c */ /* 0x040fe2000004181c */
[----:B------:R-:W2:Y:S03]  /*17ef0*/  LDSM.16.MT88.4 R28, [R204+0x8080] ;  /* 0x00808000cc1c783b */ /* 0x000ea60000004200 */
[----:B------:R-:W-:Y:S04]  /*17f00*/  MOV R222, R0 ;  /* 0x0000000000de7202 */ /* 0x000fe80000000f00 */
[C---:B------:R-:W-:Y:S01]  /*17f10*/  HMMA.16816.F32.BF16 R32, R164.reuse, R172, R32 ;  /* 0x000000aca420723c */ /* 0x040fe20000041820 */
[----:B------:R-:W2:Y:S07]  /*17f20*/  LDSM.16.MT88.4 R168, [R203+0x8080] ;  /* 0x00808000cba8783b */ /* 0x000eae0000004200 */
        /* <DEDUP_REMOVED lines=29> */
[----:B------:R-:W-:Y:S07]  /*18100*/  @!UPT UIADD3 URZ, URZ, URZ, URZ ;  /* 0x0000003f3f3ff290 */ /* 0x000fee000fffe03f */
[----:B------:R-:W-:-:S11]  /*18110*/  @P0 BRA `(.L_x_1287) ;  /* 0xffffc3b000000947 */ /* 0x000fd6000383ffff */
.L_x_1265:
[----:B------:R-:W-:Y:S05]  /*18120*/  BRA.DIV ~URZ, `(.L_x_1288) ;  /* 0x00004ce27f007947 */ /* 0x000fea000b800000 */
[----:B------:R1:W2:Y:S02]  /*18130*/  SHFL.BFLY PT, R5, R231, 0x2, 0x1f ;  /* 0x0c401f00e7057f89 */ /* 0x0002a400000e0000 */
.L_x_1355:
[----:B--2---:R-:W-:Y:S01]  /*18140*/  FADD.FTZ R5, R5, R231 ;  /* 0x000000e705057221 */ /* 0x004fe20000010000 */
[----:B------:R-:W-:Y:S05]  /*18150*/  BRA.DIV ~URZ, `(.L_x_1289) ;  /* 0x00004d127f007947 */ /* 0x000fea000b800000 */
[----:B------:R-:W2:Y:S04]  /*18160*/  SHFL.BFLY PT, R4, R230, 0x2, 0x1f ;  /* 0x0c401f00e6047f89 */ /* 0x000ea800000e0000 */
[----:B------:R-:W3:Y:S01]  /*18170*/  SHFL.BFLY PT, R2, R5, 0x1, 0x1f ;  /* 0x0c201f0005027f89 */ /* 0x000ee200000e0000 */
[----:B--2---:R-:W-:-:S02]  /*18180*/  FADD.FTZ R4, R4, R230 ;  /* 0x000000e604047221 */ /* 0x004fc40000010000 */
[----:B---3--:R-:W-:-:S03]  /*18190*/  FADD.FTZ R5, R5, R2 ;  /* 0x0000000205057221 */ /* 0x008fc60000010000 */
[----:B------:R2:W3:Y:S04]  /*181a0*/  SHFL.BFLY PT, R0, R4, 0x1, 0x1f ;  /* 0x0c201f0004007f89 */ /* 0x0004e800000e0000 */
.L_x_1356:
[----:B------:R-:W-:Y:S01]  /*181b0*/  FSETP.NE.FTZ.AND P1, PT, R5, RZ, PT ;  /* 0x000000ff0500720b */ /* 0x000fe20003f35000 */
[----:B--23--:R-:W-:Y:S01]  /*181c0*/  FADD.FTZ R4, R0, R4 ;  /* 0x0000000400047221 */ /* 0x00cfe20000010000 */
[----:B------:R-:W-:Y:S02]  /*181d0*/  MOV R2, RZ ;  /* 0x000000ff00027202 */ /* 0x000fe40000000f00 */
[----:B------:R-:W-:Y:S02]  /*181e0*/  MOV R0, RZ ;  /* 0x000000ff00007202 */ /* 0x000fe40000000f00 */
[----:B------:R-:W-:Y:S02]  /*181f0*/  FSETP.NE.FTZ.AND P0, PT, R4, RZ, PT ;  /* 0x000000ff0400720b */ /* 0x000fe40003f15000 */
[----:B------:R-:W-:-:S05]  /*18200*/  MOV R137, 0xff800000 ;  /* 0xff80000000897802 */ /* 0x000fca0000000f00 */
[----:B------:R-:W2:Y:S01]  /*18210*/  @P1 MUFU.RCP R2, R5 ;  /* 0x0000000500021308 */ /* 0x000ea20000001000 */
[----:B------:R-:W-:-:S05]  /*18220*/  @P1 MOV R3, 0x3f317218 ;  /* 0x3f31721800031802 */ /* 0x000fca0000000f00 */
[----:B------:R-:W-:Y:S02]  /*18230*/  @P1 FMUL.FTZ R3, R3, c[0x0][0x2d0] ;  /* 0x0000b40003031a20 */ /* 0x000fe40000410000 */
[----:B------:R-:W3:Y:S01]  /*18240*/  @P1 MUFU.LG2 R5, R5 ;  /* 0x0000000500051308 */ /* 0x000ee20000000c00 */
        /* <DEDUP_REMOVED lines=22> */
[C---:B------:R-:W-:Y:S01]  /*183b0*/  FMUL.FTZ R36, R2.reuse, R49 ;  /* 0x0000003102247220 */ /* 0x040fe20000410000 */
[----:B------:R-:W-:Y:S01]  /*183c0*/  MOV R49, 0xff800000 ;  /* 0xff80000000317802 */ /* 0x000fe20000000f00 */
        /* <DEDUP_REMOVED lines=42> */
[----:B------:R-:W4:Y:S01]  /*18670*/  @P0 MUFU.LG2 R2, R4 ;  /* 0x0000000400020308 */ /* 0x000f220000000c00 */
[----:B---3--:R-:W-:Y:S02]  /*18680*/  @P1 FMUL.FTZ R5, R5, 0.69314718246459960938 ;  /* 0x3f31721805051820 */ /* 0x008fe40000410000 */
[C---:B--2---:R-:W-:Y:S02]  /*18690*/  FMUL.FTZ R142, R0.reuse, R142 ;  /* 0x0000008e008e7220 */ /* 0x044fe40000410000 */
[----:B------:R-:W-:Y:S01]  /*186a0*/  @P1 FFMA.FTZ R137, R3, R136, R5 ;  /* 0x0000008803891223 */ /* 0x000fe20000010005 */
[----:B------:R-:W-:Y:S01]  /*186b0*/  @P0 MOV R3, 0x3f317218 ;  /* 0x3f31721800030802 */ /* 0x000fe20000000f00 */
[C---:B------:R-:W-:Y:S01]  /*186c0*/  FMUL.FTZ R143, R0.reuse, R143 ;  /* 0x0000008f008f7220 */ /* 0x040fe20000410000 */
[----:B------:R-:W-:Y:S01]  /*186d0*/  PLOP3.LUT P1, PT, PT, PT, PT, 0x8, 0x0 ;  /* 0x000000000000781c */ /* 0x000fe20003f2e170 */
[----:B------:R-:W-:-:S02]  /*186e0*/  FMUL.FTZ R146, R0, R146 ;  /* 0x0000009200927220 */ /* 0x000fc40000410000 */
[----:B------:R-:W-:Y:S02]  /*186f0*/  @P0 FMUL.FTZ R3, R3, c[0x0][0x2d0] ;  /* 0x0000b40003030a20 */ /* 0x000fe40000410000 */
[C---:B------:R-:W-:Y:S02]  /*18700*/  FMUL.FTZ R147, R0.reuse, R147 ;  /* 0x0000009300937220 */ /* 0x040fe40000410000 */
[----:B------:R-:W-:Y:S02]  /*18710*/  FMUL.FTZ R150, R0, R150 ;  /* 0x0000009600967220 */ /* 0x000fe40000410000 */
[----:B----4-:R-:W-:Y:S02]  /*18720*/  @P0 FMUL.FTZ R2, R2, 0.69314718246459960938 ;  /* 0x3f31721802020820 */ /* 0x010fe40000410000 */
        /* <DEDUP_REMOVED lines=60> */
.L_x_1182:
[----:B------:R-:W-:Y:S05]  /*18af0*/  @P1 BRA `(.L_x_1290) ;  /* 0x00001ab000001947 */ /* 0x000fea0003800000 */
[----:B------:R-:W2:Y:S01]  /*18b00*/  LDL R69, [R1+0x70] ;  /* 0x0000700001457983 */ /* 0x000ea20000100800 */
[----:B------:R-:W-:Y:S01]  /*18b10*/  F2FP.BF16.PACK_AB R50, R51, R50 ;  /* 0x000000323332723e */ /* 0x000fe200000010ff */
[----:B------:R-:W-:Y:S01]  /*18b20*/  WARPSYNC 0xffffffff ;  /* 0xffffffff00007948 */ /* 0x000fe20003800000 */
[----:B------:R-:W-:Y:S01]  /*18b30*/  F2FP.BF16.PACK_AB R46, R47, R46 ;  /* 0x0000002e2f2e723e */ /* 0x000fe200000010ff */
[----:B------:R-:W3:Y:S01]  /*18b40*/  S2R R65, SR_TID.X ;  /* 0x0000000000417919 */ /* 0x000ee20000002100 */
        /* <DEDUP_REMOVED lines=12> */
[----:B---3--:R-:W-:-:S02]  /*18c10*/  SHF.R.S32.HI R51, RZ, 0x1f, R65 ;  /* 0x0000001fff337819 */ /* 0x008fc40000011441 */
[----:B------:R-:W-:Y:S02]  /*18c20*/  F2FP.BF16.PACK_AB R45, R161, R160 ;  /* 0x000000a0a12d723e */ /* 0x000fe400000010ff */
[CC--:B------:R-:W-:Y:S02]  /*18c30*/  LEA.HI R2, R51.reuse, R65.reuse, RZ, 0x2 ;  /* 0x0000004133027211 */ /* 0x0c0fe400078f10ff */
[----:B------:R-:W-:Y:S02]  /*18c40*/  LEA.HI R47, R51, R65, RZ, 0x5 ;  /* 0x00000041332f7211 */ /* 0x000fe400078f28ff */
[--C-:B------:R-:W-:Y:S02]  /*18c50*/  SHF.R.S32.HI R4, RZ, 0x2, R2.reuse ;  /* 0x00000002ff047819 */ /* 0x100fe40000011402 */
[----:B------:R-:W-:Y:S02]  /*18c60*/  SHF.R.S32.HI R0, RZ, 0x1f, R2 ;  /* 0x0000001fff007819 */ /* 0x000fe40000011402 */
[----:B------:R-:W-:-:S02]  /*18c70*/  SHF.R.S32.HI R43, RZ, 0x5, R47 ;  /* 0x00000005ff2b7819 */ /* 0x000fc4000001142f */
[----:B------:R-:W-:Y:S02]  /*18c80*/  LEA.HI R0, R0, R4, RZ, 0x3 ;  /* 0x0000000400007211 */ /* 0x000fe400078f18ff */
[----:B------:R-:W-:Y:S02]  /*18c90*/  F2FP.BF16.PACK_AB R162, R163, R162 ;  /* 0x000000a2a3a2723e */ /* 0x000fe400000010ff */
[----:B------:R-:W-:Y:S02]  /*18ca0*/  LOP3.LUT R0, R0, 0xfffffff8, RZ, 0xc0, !PT ;  /* 0xfffffff800007812 */ /* 0x000fe400078ec0ff */
[----:B------:R-:W-:Y:S02]  /*18cb0*/  F2FP.BF16.PACK_AB R44, R33, R14 ;  /* 0x0000000e212c723e */ /* 0x000fe400000010ff */
[----:B------:R-:W-:Y:S01]  /*18cc0*/  F2FP.BF16.PACK_AB R41, R35, R34 ;  /* 0x000000222329723e */ /* 0x000fe200000010ff */
[----:B------:R-:W-:Y:S01]  /*18cd0*/  IMAD.IADD R4, R4, 0x1, -R0 ;  /* 0x0000000104047824 */ /* 0x000fe200078e0a00 */
[----:B------:R-:W-:-:S02]  /*18ce0*/  LOP3.LUT R0, R2, 0xfffffffc, RZ, 0xc0, !PT ;  /* 0xfffffffc02007812 */ /* 0x000fc400078ec0ff */
[----:B------:R-:W-:Y:S01]  /*18cf0*/  F2FP.BF16.PACK_AB R40, R37, R16 ;  /* 0x000000102528723e */ /* 0x000fe200000010ff */
[C---:B------:R-:W-:Y:S01]  /*18d00*/  IMAD.SHL.U32 R2, R4.reuse, 0x40, RZ ;  /* 0x0000004004027824 */ /* 0x040fe200078e00ff */
[----:B------:R-:W-:Y:S01]  /*18d10*/  LOP3.LUT R3, R4, 0x1, RZ, 0xc0, !PT ;  /* 0x0000000104037812 */ /* 0x000fe200078ec0ff */
[----:B------:R-:W-:Y:S01]  /*18d20*/  IMAD.IADD R21, R65, 0x1, -R0 ;  /* 0x0000000141157824 */ /* 0x000fe200078e0a00 */
[----:B------:R-:W-:Y:S02]  /*18d30*/  F2FP.BF16.PACK_AB R39, R39, R38 ;  /* 0x000000262727723e */ /* 0x000fe400000010ff */
[----:B------:R-:W-:Y:S01]  /*18d40*/  LOP3.LUT R0, R2, 0x1c0, RZ, 0xc0, !PT ;  /* 0x000001c002007812 */ /* 0x000fe200078ec0ff */
[----:B------:R-:W-:Y:S01]  /*18d50*/  IMAD R2, R43, 0x200, R21 ;  /* 0x000002002b027824 */ /* 0x000fe200078e0215 */
[----:B------:R-:W-:Y:S02]  /*18d60*/  ISETP.NE.U32.AND P0, PT, R3, 0x1, PT ;  /* 0x000000010300780c */ /* 0x000fe40003f05070 */
[----:B------:R-:W-:-:S02]  /*18d70*/  LEA.HI R0, R0, R0, RZ, 0x1d ;  /* 0x0000000000007211 */ /* 0x000fc400078fe8ff */
        /* <DEDUP_REMOVED lines=8> */
[----:B------:R-:W-:Y:S02]  /*18e00*/  F2FP.BF16.PACK_AB R35, R53, R52 ;  /* 0x000000343523723e */ /* 0x000fe400000010ff */
[----:B------:R-:W-:-:S02]  /*18e10*/  F2FP.BF16.PACK_AB R54, R55, R54 ;  /* 0x000000363736723e */ /* 0x000fc400000010ff */
        /* <DEDUP_REMOVED lines=31> */
[----:B---3--:R-:W-:Y:S01]  /*19010*/  IMAD.MOV.U32 R48, RZ, RZ, 0x40 ;  /* 0x00000040ff307424 */ /* 0x008fe200078e00ff */
[----:B------:R-:W-:Y:S02]  /*19020*/  F2FP.BF16.PACK_AB R94, R95, R94 ;  /* 0x0000005e5f5e723e */ /* 0x000fe400000010ff */
[----:B------:R-:W-:Y:S01]  /*19030*/  STS [R4+0x400], R154 ;  /* 0x0004009a04007388 */ /* 0x000fe20000000800 */
[----:B------:R-:W-:-:S02]  /*19040*/  F2FP.BF16.PACK_AB R24, R24, R96 ;  /* 0x000000601818723e */ /* 0x000fc400000010ff */
[----:B------:R-:W-:Y:S02]  /*19050*/  F2FP.BF16.PACK_AB R98, R99, R98 ;  /* 0x000000626362723e */ /* 0x000fe400000010ff */
[----:B----4-:R-:W-:Y:S02]  /*19060*/  SEL R7, R48, 0xffffffc0, !P2 ;  /* 0xffffffc030077807 */ /* 0x010fe40005000000 */
[----:B------:R-:W-:Y:S02]  /*19070*/  F2FP.BF16.PACK_AB R23, R23, R100 ;  /* 0x000000641717723e */ /* 0x000fe400000010ff */
[----:B------:R-:W-:Y:S02]  /*19080*/  F2FP.BF16.PACK_AB R102, R103, R102 ;  /* 0x000000666766723e */ /* 0x000fe400000010ff */
[----:B------:R-:W-:Y:S01]  /*19090*/  F2FP.BF16.PACK_AB R22, R22, R104 ;  /* 0x000000681616723e */ /* 0x000fe200000010ff */
[----:B-1----:R-:W-:Y:S01]  /*190a0*/  IMAD.IADD R6, R0, 0x1, R7 ;  /* 0x0000000100067824 */ /* 0x002fe200078e0207 */
[----:B------:R-:W-:-:S02]  /*190b0*/  F2FP.BF16.PACK_AB R106, R107, R106 ;  /* 0x0000006a6b6a723e */ /* 0x000fc400000010ff */
[----:B------:R-:W-:Y:S02]  /*190c0*/  F2FP.BF16.PACK_AB R20, R109, R108 ;  /* 0x0000006c6d14723e */ /* 0x000fe400000010ff */
[----:B------:R1:W-:Y:S01]  /*190d0*/  STS [R6+0x80], R5 ;  /* 0x0000800506007388 */ /* 0x0003e20000000800 */
[----:B------:R-:W-:Y:S01]  /*190e0*/  F2FP.BF16.PACK_AB R110, R111, R110 ;  /* 0x0000006e6f6e723e */ /* 0x000fe200000010ff */
[----:B------:R-:W-:Y:S02]  /*190f0*/  IMAD.IADD R8, R7, 0x1, R2 ;  /* 0x0000000107087824 */ /* 0x000fe400078e0202 */
        /* <DEDUP_REMOVED lines=18> */
[----:B------:R-:W-:Y:S02]  /*19220*/  ISETP.NE.U32.AND P0, PT, RZ, c[0x0][0x500], PT ;  /* 0x00014000ff007a0c */ /* 0x000fe40003f05070 */
[----:B------:R-:W-:Y:S01]  /*19230*/  ISETP.NE.U32.AND P1, PT, RZ, c[0x0][0x508], PT ;  /* 0x00014200ff007a0c */ /* 0x000fe20003f25070 */
[----:B------:R-:W-:Y:S01]  /*19240*/  STS [R5+0x480], R41 ;  /* 0x0004802905007388 */ /* 0x000fe20000000800 */
[----:B------:R-:W-:-:S02]  /*19250*/  ISETP.NE.AND.EX P0, PT, RZ, c[0x0][0x504], PT, P0 ;  /* 0x00014100ff007a0c */ /* 0x000fc40003f05300 */
[----:B------:R-:W-:Y:S01]  /*19260*/  ISETP.NE.AND.EX P1, PT, RZ, c[0x0][0x50c], PT, P1 ;  /* 0x00014300ff007a0c */ /* 0x000fe20003f25310 */
        /* <DEDUP_REMOVED lines=44> */
[----:B-1----:R-:W-:-:S03]  /*19530*/  IMAD.MOV.U32 R2, RZ, RZ, 0x4 ;  /* 0x00000004ff027424 */ /* 0x002fc600078e00ff */
[----:B------:R-:W-:Y:S04]  /*19540*/  STS [R8+0xc000], R11 ;  /* 0x00c0000b08007388 */ /* 0x000fe80000000800 */
[----:B------:R-:W-:Y:S04]  /*19550*/  STS [R8+0xc400], R10 ;  /* 0x00c4000a08007388 */ /* 0x000fe80000000800 */
[----:B------:R2:W-:Y:S04]  /*19560*/  STS [R5+0xc080], R9 ;  /* 0x00c0800905007388 */ /* 0x0005e80000000800 */
[----:B------:R1:W-:Y:S04]  /*19570*/  STS [R5+0xc480], R15 ;  /* 0x00c4800f05007388 */ /* 0x0003e80000000800 */
[----:B------:R1:W-:Y:S04]  /*19580*/  STS [R7+0xc000], R14 ;  /* 0x00c0000e07007388 */ /* 0x0003e80000000800 */
[----:B------:R1:W-:Y:S01]  /*19590*/  STS [R7+0xc400], R13 ;  /* 0x00c4000d07007388 */ /* 0x0003e20000000800 */
[----:B--2---:R-:W-:-:S03]  /*195a0*/  IMAD.WIDE R8, R69, R2, c[0x0][0x500] ;  /* 0x0001400045087625 */ /* 0x004fc600078e0202 */
[----:B------:R-:W-:Y:S06]  /*195b0*/  BAR.SYNC.DEFER_BLOCKING 0x1, 0x100 ;  /* 0x0044000000007b1d */ /* 0x000fec0000010000 */
[----:B------:R-:W2:Y:S01]  /*195c0*/  @P0 LDG.E R0, [R8.64] ;  /* 0x0000000e08000981 */ /* 0x000ea2000c1e1900 */
[----:B------:R-:W-:Y:S02]  /*195d0*/  IMAD.MOV.U32 R29, RZ, RZ, c[0x0][0x388] ;  /* 0x0000e200ff1d7624 */ /* 0x000fe400078e00ff */
[----:B------:R-:W-:-:S05]  /*195e0*/  @P1 IMAD.WIDE R2, R69, R2, c[0x0][0x508] ;  /* 0x0001420045021625 */ /* 0x000fca00078e0202 */
[----:B------:R3:W5:Y:S02]  /*195f0*/  @P1 LDG.E R29, [R2.64] ;  /* 0x0000000e021d1981 */ /* 0x000764000c1e1900 */
[----:B---3--:R-:W-:Y:S02]  /*19600*/  CS2R R2, SRZ ;  /* 0x0000000000027805 */ /* 0x008fe4000001ff00 */
[--C-:B--2---:R-:W-:Y:S01]  /*19610*/  @P0 SHF.R.S32.HI R3, RZ, 0x1f, R0.reuse ;  /* 0x0000001fff030819 */ /* 0x104fe20000011400 */
[----:B------:R-:W-:Y:S01]  /*19620*/  @P0 IMAD.MOV.U32 R2, RZ, RZ, R0 ;  /* 0x000000ffff020224 */ /* 0x000fe200078e0000 */
[----:B------:R-:W-:Y:S05]  /*19630*/  @P1 BRA `(.L_x_1291) ;  /* 0x0000004000001947 */ /* 0x000fea0003800000 */
[----:B-1----:R-:W-:Y:S05]  /*19640*/  @!P0 BRA `(.L_x_1291) ;  /* 0x0000003000008947 */ /* 0x002fea0003800000 */
[----:B------:R-:W2:Y:S04]  /*19650*/  LDG.E R4, [R8.64] ;  /* 0x0000000e08047981 */ /* 0x000ea8000c1e1900 */
[----:B------:R-:W2:Y:S02]  /*19660*/  LDG.E R0, [R8.64+0x4] ;  /* 0x0000040e08007981 */ /* 0x000ea4000c1e1900 */
[----:B--2--5:R-:W-:-:S02]  /*19670*/  IADD3 R29, -R4, R0, RZ ;  /* 0x00000000041d7210 */ /* 0x024fc40007ffe1ff */
.L_x_1291:
[----:B-1----:R-:W1:Y:S01]  /*19680*/  S2R R9, SR_CTAID.Y ;  /* 0x0000000000097919 */ /* 0x002e620000002600 */
[----:B------:R-:W-:Y:S01]  /*19690*/  LOP3.LUT R0, R47, 0xffffffe0, RZ, 0xc0, !PT ;  /* 0xffffffe02f007812 */ /* 0x000fe200078ec0ff */
[----:B------:R-:W-:Y:S01]  /*196a0*/  IMAD.MOV.U32 R8, RZ, RZ, c[0x0][0x4e8] ;  /* 0x00013a00ff087624 */ /* 0x000fe200078e00ff */
[----:B------:R-:W-:Y:S01]  /*196b0*/  SHF.R.S32.HI R4, RZ, 0x1f, R43 ;  /* 0x0000001fff047819 */ /* 0x000fe2000001142b */
[----:B------:R-:W2:Y:S01]  /*196c0*/  S2R R28, SR_CTAID.X ;  /* 0x00000000001c7919 */ /* 0x000ea20000002500 */
[----:B------:R-:W-:Y:S01]  /*196d0*/  LEA.HI R16, R51, R65, RZ, 0x3 ;  /* 0x0000004133107211 */ /* 0x000fe200078f18ff */
[----:B------:R-:W-:Y:S01]  /*196e0*/  IMAD.IADD R0, R65, 0x1, -R0 ;  /* 0x0000000141007824 */ /* 0x000fe200078e0a00 */
[----:B------:R-:W-:Y:S01]  /*196f0*/  LEA.HI R4, R4, R43, RZ, 0x3 ;  /* 0x0000002b04047211 */ /* 0x000fe200078f18ff */
[----:B------:R-:W3:Y:S01]  /*19700*/  S2R R10, SR_CTAID.Y ;  /* 0x00000000000a7919 */ /* 0x000ee20000002600 */
[----:B------:R-:W-:Y:S01]  /*19710*/  ISETP.NE.AND P1, PT, R8, 0x1, PT ;  /* 0x000000010800780c */ /* 0x000fe20003f25270 */
[----:B-----5:R-:W-:Y:S01]  /*19720*/  IMAD R29, R29, c[0x0][0x4e8], RZ ;  /* 0x00013a001d1d7a24 */ /* 0x020fe200078e02ff */
[----:B------:R-:W-:Y:S01]  /*19730*/  SHF.R.S32.HI R7, RZ, 0x1f, R0 ;  /* 0x0000001fff077819 */ /* 0x000fe20000011400 */
[----:B------:R-:W-:Y:S01]  /*19740*/  BSSY B0, `(.L_x_1292) ;  /* 0x0000089000007945 */ /* 0x000fe20003800000 */
[----:B------:R-:W-:-:S02]  /*19750*/  LOP3.LUT R5, R4, 0xffffff8, RZ, 0xc0, !PT ;  /* 0x0ffffff804057812 */ /* 0x000fc400078ec0ff */
[----:B------:R-:W-:Y:S02]  /*19760*/  LEA.HI R4, R21, R21, RZ, 0x1 ;  /* 0x0000001515047211 */ /* 0x000fe400078f08ff */
[----:B------:R-:W-:Y:S01]  /*19770*/  LEA.HI R7, R7, R0, RZ, 0x2 ;  /* 0x0000000007077211 */ /* 0x000fe200078f10ff */
[----:B------:R-:W-:Y:S01]  /*19780*/  IMAD.IADD R6, R43, 0x1, -R5 ;  /* 0x000000012b067824 */ /* 0x000fe200078e0a05 */
[----:B------:R-:W-:Y:S02]  /*19790*/  LOP3.LUT R4, R4, 0x1ffffffe, RZ, 0xc0, !PT ;  /* 0x1ffffffe04047812 */ /* 0x000fe400078ec0ff */
[----:B------:R-:W-:Y:S02]  /*197a0*/  SHF.R.S32.HI R5, RZ, 0x2, R7 ;  /* 0x00000002ff057819 */ /* 0x000fe40000011407 */
[----:B------:R-:W-:Y:S02]  /*197b0*/  IADD3 R7, R21, -R4, RZ ;  /* 0x8000000415077210 */ /* 0x000fe40007ffe0ff */
[----:B-1----:R-:W-:Y:S01]  /*197c0*/  SHF.R.S32.HI R9, RZ, 0x1f, R9 ;  /* 0x0000001fff097819 */ /* 0x002fe20000011409 */
[----:B------:R-:W-:Y:S01]  /*197d0*/  IMAD R17, R6, 0x10, R5 ;  /* 0x0000001006117824 */ /* 0x000fe200078e0205 */
[----:B------:R-:W-:Y:S01]  /*197e0*/  LOP3.LUT P2, RZ, R0, 0x3, RZ, 0xc0, !PT ;  /* 0x0000000300ff7812 */ /* 0x000fe2000784c0ff */
[----:B------:R-:W-:Y:S01]  /*197f0*/  IMAD R0, R3, c[0x0][0x3a0], RZ ;  /* 0x0000e80003007a24 */ /* 0x000fe200078e02ff */
[----:B------:R-:W-:Y:S01]  /*19800*/  LOP3.LUT R12, R16, 0xfffffff8, RZ, 0xc0, !PT ;  /* 0xfffffff8100c7812 */ /* 0x000fe200078ec0ff */
[----:B------:R-:W-:Y:S01]  /*19810*/  IMAD R6, R7, 0x8, R17 ;  /* 0x0000000807067824 */ /* 0x000fe200078e0211 */
[----:B------:R-:W-:Y:S01]  /*19820*/  SEL R15, R69, RZ, !P0 ;  /* 0x000000ff450f7207 */ /* 0x000fe20004000000 */
[----:B------:R-:W-:Y:S01]  /*19830*/  IMAD R8, R9, c[0x0][0x490], RZ ;  /* 0x0001240009087a24 */ /* 0x000fe200078e02ff */
[----:B------:R-:W-:Y:S01]  /*19840*/  SHF.R.S32.HI R16, RZ, 0x3, R16 ;  /* 0x00000003ff107819 */ /* 0x000fe20000011410 */
[----:B------:R-:W-:Y:S01]  /*19850*/  IMAD R7, R2, c[0x0][0x3a4], R0 ;  /* 0x0000e90002077a24 */ /* 0x000fe200078e0200 */
[----:B--2---:R-:W-:Y:S01]  /*19860*/  LEA R0, R28, R6, 0x7 ;  /* 0x000000061c007211 */ /* 0x004fe200078e38ff */
[----:B---3--:R-:W-:Y:S01]  /*19870*/  IMAD.WIDE.U32 R4, R10, c[0x0][0x490], R2 ;  /* 0x000124000a047a25 */ /* 0x008fe200078e0002 */
[----:B------:R-:W-:-:S03]  /*19880*/  LEA.HI R19, R51, R65, RZ, 0x6 ;  /* 0x0000004133137211 */ /* 0x000fc600078f30ff */
[----:B------:R-:W-:Y:S02]  /*19890*/  IMAD R8, R10, c[0x0][0x494], R8 ;  /* 0x000125000a087a24 */ /* 0x000fe400078e0208 */
[----:B------:R-:W-:-:S04]  /*198a0*/  IMAD.WIDE.U32 R2, R2, c[0x0][0x3a0], RZ ;  /* 0x0000e80002027a25 */ /* 0x000fc800078e00ff */
[----:B------:R-:W-:Y:S01]  /*198b0*/  IMAD.IADD R5, R5, 0x1, R8 ;  /* 0x0000000105057824 */ /* 0x000fe200078e0208 */
[----:B------:R-:W-:Y:S01]  /*198c0*/  IADD3 R3, R3, R7, RZ ;  /* 0x0000000703037210 */ /* 0x000fe20007ffe0ff */
[----:B------:R-:W-:Y:S01]  /*198d0*/  @P1 IMAD.HI.U32 R8, R0, c[0x0][0x4ec], RZ ;  /* 0x00013b0000081a27 */ /* 0x000fe200078e00ff */
[----:B------:R-:W-:-:S03]  /*198e0*/  SHF.R.S32.HI R7, RZ, 0x1f, R69 ;  /* 0x0000001fff077819 */ /* 0x000fc60000011445 */
[----:B------:R-:W-:Y:S01]  /*198f0*/  IMAD.MOV.U32 R6, RZ, RZ, R0 ;  /* 0x000000ffff067224 */ /* 0x000fe200078e0000 */
[----:B------:R-:W-:Y:S01]  /*19900*/  @P1 SHF.R.U32.HI R6, RZ, c[0x0][0x4f0], R8 ;  /* 0x00013c00ff061a19 */ /* 0x000fe20000011608 */
[----:B------:R-:W-:Y:S01]  /*19910*/  IMAD R9, R9, c[0x0][0x3e8], RZ ;  /* 0x0000fa0009097a24 */ /* 0x000fe200078e02ff */
[----:B------:R-:W-:Y:S01]  /*19920*/  SEL R13, R7, RZ, !P0 ;  /* 0x000000ff070d7207 */ /* 0x000fe20004000000 */
[----:B------:R-:W-:Y:S02]  /*19930*/  IMAD.IADD R12, R65, 0x1, -R12 ;  /* 0x00000001410c7824 */ /* 0x000fe400078e0a0c */
[----:B------:R-:W-:Y:S02]  /*19940*/  IMAD.MOV R7, RZ, RZ, -R6 ;  /* 0x000000ffff077224 */ /* 0x000fe400078e0a06 */
[----:B------:R-:W-:Y:S01]  /*19950*/  IMAD R9, R10, c[0x0][0x3ec], R9 ;  /* 0x0000fb000a097a24 */ /* 0x000fe200078e0209 */
[----:B------:R-:W-:Y:S01]  /*19960*/  LEA R14, R12, R16, 0x5 ;  /* 0x000000100c0e7211 */ /* 0x000fe200078e28ff */
[----:B------:R-:W-:-:S04]  /*19970*/  IMAD.WIDE.U32 R2, R10, c[0x0][0x3e8], R2 ;  /* 0x0000fa000a027a25 */ /* 0x000fc800078e0002 */
[----:B------:R-:W-:Y:S01]  /*19980*/  IMAD R8, R7, c[0x0][0x4e8], R0 ;  /* 0x00013a0007087a24 */ /* 0x000fe200078e0200 */
[----:B------:R-:W-:Y:S01]  /*19990*/  IADD3 R3, R3, R9, RZ ;  /* 0x0000000903037210 */ /* 0x000fe20007ffe0ff */
[----:B------:R-:W-:Y:S02]  /*199a0*/  IMAD R0, R13, c[0x0][0x498], RZ ;  /* 0x000126000d007a24 */ /* 0x000fe400078e02ff */
[----:B------:R-:W-:Y:S01]  /*199b0*/  IMAD.WIDE.U32 R4, R15, c[0x0][0x498], R4 ;  /* 0x000126000f047a25 */ /* 0x000fe200078e0004 */
[----:B------:R-:W-:-:S03]  /*199c0*/  SHF.R.S32.HI R9, RZ, 0x1f, R8 ;  /* 0x0000001fff097819 */ /* 0x000fc60000011408 */
[----:B------:R-:W-:Y:S01]  /*199d0*/  IMAD R11, R15, c[0x0][0x49c], R0 ;  /* 0x000127000f0b7a24 */ /* 0x000fe200078e0200 */
[----:B------:R-:W-:Y:S01]  /*199e0*/  SHF.R.S32.HI R0, RZ, 0x1f, R6 ;  /* 0x0000001fff007819 */ /* 0x000fe20000011406 */
[----:B------:R-:W-:Y:S01]  /*199f0*/  IMAD R14, R28, 0x80, R14 ;  /* 0x000000801c0e7824 */ /* 0x000fe200078e020e */
[----:B------:R-:W-:Y:S01]  /*19a00*/  IADD3 R4, P0, R6, R4, RZ ;  /* 0x0000000406047210 */ /* 0x000fe20007f1e0ff */
[----:B------:R-:W-:Y:S02]  /*19a10*/  IMAD.SHL.U32 R18, R16, 0x40, RZ ;  /* 0x0000004010127824 */ /* 0x000fe400078e00ff */
[----:B------:R-:W-:Y:S01]  /*19a20*/  IMAD R9, R9, c[0x0][0x488], RZ ;  /* 0x0001220009097a24 */ /* 0x000fe200078e02ff */
[----:B------:R-:W-:Y:S01]  /*19a30*/  IADD3.X R5, R0, R5, R11, P0, !PT ;  /* 0x0000000500057210 */ /* 0x000fe200007fe40b */
[----:B------:R-:W-:Y:S01]  /*19a40*/  @P1 IMAD.HI.U32 R10, R14, c[0x0][0x4ec], RZ ;  /* 0x00013b000e0a1a27 */ /* 0x000fe200078e00ff */
[----:B------:R-:W-:-:S03]  /*19a50*/  LOP3.LUT R6, R18, 0x1c0, RZ, 0xc0, !PT ;  /* 0x000001c012067812 */ /* 0x000fc600078ec0ff */
[----:B------:R-:W-:Y:S01]  /*19a60*/  IMAD.SHL.U32 R0, R12, 0x8, RZ ;  /* 0x000000080c007824 */ /* 0x000fe200078e00ff */
[----:B------:R-:W-:Y:S01]  /*19a70*/  SHF.R.U32.HI R11, RZ, 0x3, R6 ;  /* 0x00000003ff0b7819 */ /* 0x000fe20000011606 */
[----:B------:R-:W-:-:S04]  /*19a80*/  IMAD.WIDE.U32 R4, R8, c[0x0][0x488], R4 ;  /* 0x0001220008047a25 */ /* 0x000fc800078e0004 */
[----:B------:R-:W-:Y:S02]  /*19a90*/  IMAD R9, R8, c[0x0][0x48c], R9 ;  /* 0x0001230008097a24 */ /* 0x000fe400078e0209 */
[----:B------:R-:W-:Y:S01]  /*19aa0*/  IMAD.MOV.U32 R7, RZ, RZ, R14 ;  /* 0x000000ffff077224 */ /* 0x000fe200078e000e */
[----:B------:R-:W-:Y:S01]  /*19ab0*/  @P1 SHF.R.U32.HI R7, RZ, c[0x0][0x4f0], R10 ;  /* 0x00013c00ff071a19 */ /* 0x000fe2000001160a */
[----:B------:R-:W-:Y:S01]  /*19ac0*/  IMAD R8, R13, c[0x0][0x3f0], RZ ;  /* 0x0000fc000d087a24 */ /* 0x000fe200078e02ff */
[----:B------:R-:W-:Y:S01]  /*19ad0*/  LOP3.LUT R10, R6, 0x38, R0, 0xf8, !PT ;  /* 0x00000038060a7812 */ /* 0x000fe200078ef800 */
[----:B------:R-:W-:Y:S01]  /*19ae0*/  IMAD.WIDE.U32 R2, R15, c[0x0][0x3f0], R2 ;  /* 0x0000fc000f027a25 */ /* 0x000fe200078e0002 */
[----:B------:R-:W-:Y:S02]  /*19af0*/  LEA R6, P0, R4, c[0x0][0x450], 0x2 ;  /* 0x0001140004067a11 */ /* 0x000fe400078010ff */
[----:B------:R-:W-:Y:S01]  /*19b00*/  IADD3 R9, R5, R9, RZ ;  /* 0x0000000905097210 */ /* 0x000fe20007ffe0ff */
[----:B------:R-:W-:Y:S01]  /*19b10*/  IMAD R8, R15, c[0x0][0x3f4], R8 ;  /* 0x0000fd000f087a24 */ /* 0x000fe200078e0208 */
[----:B------:R-:W-:Y:S01]  /*19b20*/  LOP3.LUT R15, R10, R11, RZ, 0x3c, !PT ;  /* 0x0000000b0a0f7212 */ /* 0x000fe200078e3cff */
[----:B------:R-:W-:Y:S01]  /*19b30*/  IMAD.MOV R5, RZ, RZ, -R7 ;  /* 0x000000ffff057224 */ /* 0x000fe200078e0a07 */
[----:B------:R-:W-:Y:S01]  /*19b40*/  LEA.HI.X R4, R4, c[0x0][0x454], R9, 0x2, P0 ;  /* 0x0001150004047a11 */ /* 0x000fe200000f1409 */
[----:B------:R-:W-:Y:S01]  /*19b50*/  IMAD.IADD R3, R3, 0x1, R8 ;  /* 0x0000000103037824 */ /* 0x000fe200078e0208 */
[----:B------:R-:W-:Y:S01]  /*19b60*/  SHFL.IDX PT, R10, R6, RZ, 0x1c1f ;  /* 0x001c1fff060a7589 */ /* 0x000fe200000e0000 */
[----:B------:R-:W-:Y:S01]  /*19b70*/  SHF.R.S32.HI R12, RZ, 0x1f, R7 ;  /* 0x0000001fff0c7819 */ /* 0x000fe20000011407 */
[----:B------:R-:W-:-:S02]  /*19b80*/  IMAD R5, R5, c[0x0][0x4e8], R14 ;  /* 0x00013a0005057a24 */ /* 0x000fc400078e020e */
[----:B------:R-:W1:Y:S01]  /*19b90*/  SHFL.IDX PT, R11, R4, RZ, 0x1c1f ;  /* 0x001c1fff040b7589 */ /* 0x000e6200000e0000 */
[----:B------:R-:W-:-:S03]  /*19ba0*/  IMAD.WIDE.U32 R2, R7, c[0x0][0x3e0], R2 ;  /* 0x0000f80007027a25 */ /* 0x000fc600078e0002 */
[----:B------:R2:W-:Y:S04]  /*19bb0*/  SHFL.IDX PT, R8, R6, 0x1, 0x1c1f ;  /* 0x003c1f0006087f89 */ /* 0x0005e800000e0000 */
[----:B------:R3:W4:Y:S01]  /*19bc0*/  SHFL.IDX PT, R9, R4, 0x1, 0x1c1f ;  /* 0x003c1f0004097f89 */ /* 0x00072200000e0000 */
[----:B--2---:R-:W-:Y:S01]  /*19bd0*/  IMAD R6, R12, c[0x0][0x3e0], RZ ;  /* 0x0000f8000c067a24 */ /* 0x004fe200078e02ff */
[----:B---3--:R-:W-:-:S03]  /*19be0*/  LEA R4, R28, R17, 0x7 ;  /* 0x000000111c047211 */ /* 0x008fc600078e38ff */
[----:B------:R-:W-:Y:S01]  /*19bf0*/  IMAD R12, R7, c[0x0][0x3e4], R6 ;  /* 0x0000f900070c7a24 */ /* 0x000fe200078e0206 */
[----:B------:R-:W-:Y:S01]  /*19c00*/  LEA R28, R28, R16, 0x7 ;  /* 0x000000101c1c7211 */ /* 0x000fe200078e38ff */
[----:B------:R-:W-:Y:S01]  /*19c10*/  IMAD.SHL.U32 R6, R19, 0x8, RZ ;  /* 0x0000000813067824 */ /* 0x000fe200078e00ff */
[C---:B------:R-:W-:Y:S01]  /*19c20*/  IADD3 R13, R4.reuse, 0x8, RZ ;  /* 0x00000008040d7810 */ /* 0x040fe20007ffe0ff */
[----:B------:R-:W-:Y:S01]  /*19c30*/  IMAD.IADD R3, R3, 0x1, R12 ;  /* 0x0000000103037824 */ /* 0x000fe200078e020c */
[-C--:B------:R-:W-:Y:S02]  /*19c40*/  ISETP.GE.OR P1, PT, R4, R29.reuse, P2 ;  /* 0x0000001d0400720c */ /* 0x080fe40001726670 */
[----:B------:R-:W-:Y:S02]  /*19c50*/  SHF.R.S32.HI R4, RZ, 0x1f, R5 ;  /* 0x0000001fff047819 */ /* 0x000fe40000011405 */
[----:B------:R-:W-:Y:S02]  /*19c60*/  ISETP.GE.OR P0, PT, R13, R29, P2 ;  /* 0x0000001d0d00720c */ /* 0x000fe40001706670 */
[----:B------:R-:W-:Y:S01]  /*19c70*/  LOP3.LUT R7, R15, 0x7ffffe00, R6, 0xf8, !PT ;  /* 0x7ffffe000f077812 */ /* 0x000fe200078ef806 */
[----:B------:R-:W-:-:S04]  /*19c80*/  IMAD R4, R4, c[0x0][0x3d8], RZ ;  /* 0x0000f60004047a24 */ /* 0x000fc800078e02ff */
[C---:B------:R-:W-:Y:S02]  /*19c90*/  IMAD R6, R5.reuse, c[0x0][0x3dc], R4 ;  /* 0x0000f70005067a24 */ /* 0x040fe400078e0204 */
[----:B------:R-:W-:Y:S01]  /*19ca0*/  IMAD.WIDE.U32 R4, R5, c[0x0][0x3d8], R2 ;  /* 0x0000f60005047a25 */ /* 0x000fe200078e0002 */
[----:B------:R-:W-:Y:S01]  /*19cb0*/  SHF.L.U32 R2, R7, 0x1, RZ ;  /* 0x0000000107027819 */ /* 0x000fe200000006ff */
[----:B-1----:R1:W-:Y:S02]  /*19cc0*/  @!P1 ST.E [R10.64], R137 ;  /* 0x000000890a009985 */ /* 0x0023e4000c10190e */
[----:B------:R-:W-:Y:S02]  /*19cd0*/  IMAD.IADD R3, R5, 0x1, R6 ;  /* 0x0000000105037824 */ /* 0x000fe400078e0206 */
        /* <DEDUP_REMOVED lines=21> */
[C---:B-1----:R-:W-:Y:S01]  /*19e30*/  IADD3 R8, R0.reuse, 0x80, RZ ;  /* 0x0000008000087810 */ /* 0x042fe20007ffe0ff */
[----:B------:R-:W1:Y:S01]  /*19e40*/  LDS.128 R20, [R2+0x4080] ;  /* 0x0040800002147984 */ /* 0x000e620000000c00 */
[----:B------:R-:W-:Y:S02]  /*19e50*/  IADD3 R9, R0, 0xc0, RZ ;  /* 0x000000c000097810 */ /* 0x000fe40007ffe0ff */
[----:B------:R-:W-:Y:S01]  /*19e60*/  ISETP.GE.AND P2, PT, R7, c[0x0][0x3c8], PT ;  /* 0x0000f20007007a0c */ /* 0x000fe20003f46270 */
[----:B------:R-:W3:Y:S01]  /*19e70*/  LDS.128 R16, [R2+0x8080] ;  /* 0x0080800002107984 */ /* 0x000ee20000000c00 */
[----:B------:R-:W-:Y:S02]  /*19e80*/  ISETP.GE.AND P1, PT, R8, c[0x0][0x3c8], PT ;  /* 0x0000f20008007a0c */ /* 0x000fe40003f26270 */
[----:B------:R-:W-:Y:S01]  /*19e90*/  ISETP.GE.AND P0, PT, R9, c[0x0][0x3c8], PT ;  /* 0x0000f20009007a0c */ /* 0x000fe20003f06270 */
[----:B------:R4:W5:Y:S01]  /*19ea0*/  LDS.128 R12, [R2+0xc080] ;  /* 0x00c08000020c7984 */ /* 0x0009620000000c00 */
[----:B------:R-:W-:-:S07]  /*19eb0*/  ISETP.GE.AND P3, PT, R0, c[0x0][0x3c8], PT ;  /* 0x0000f20000007a0c */ /* 0x000fce0003f66270 */
[----:B------:R-:W-:-:S04]  /*19ec0*/  @!P2 SHF.R.S32.HI R3, RZ, 0x1f, R7 ;  /* 0x0000001fff03a819 */ /* 0x000fc80000011407 */
[----:B------:R-:W-:Y:S02]  /*19ed0*/  @!P0 SHF.R.S32.HI R6, RZ, 0x1f, R9 ;  /* 0x0000001fff068819 */ /* 0x000fe40000011409 */
[----:B------:R-:W-:Y:S01]  /*19ee0*/  @!P2 LEA.HI R7, R3, R7, RZ, 0x3 ;  /* 0x000000070307a211 */ /* 0x000fe200078f18ff */
[----:B------:R-:W-:Y:S01]  /*19ef0*/  @!P3 IMAD.WIDE R10, R0, 0x2, R4 ;  /* 0x00000002000ab825 */ /* 0x000fe200078e0204 */
[----:B----4-:R-:W-:-:S04]  /*19f00*/  @!P1 SHF.R.S32.HI R2, RZ, 0x1f, R8 ;  /* 0x0000001fff029819 */ /* 0x010fc80000011408 */
        /* <DEDUP_REMOVED lines=8> */
[----:B-1----:R2:W-:Y:S03]  /*19f90*/  @!P2 ST.E.128 [R8.64], R20 ;  /* 0x000000140800a985 */ /* 0x0025e6000c101d0e */
[----:B------:R-:W-:Y:S01]  /*19fa0*/  @!P0 IMAD.WIDE R2, R2, 0x2, R4 ;  /* 0x0000000202028825 */ /* 0x000fe200078e0204 */
[----:B---3--:R2:W-:Y:S04]  /*19fb0*/  @!P1 ST.E.128 [R6.64], R16 ;  /* 0x0000001006009985 */ /* 0x0085e8000c101d0e */
[----:B-----5:R2:W-:Y:S02]  /*19fc0*/  @!P0 ST.E.128 [R2.64], R12 ;  /* 0x0000000c02008985 */ /* 0x0205e4000c101d0e */
.L_x_1293:
[----:B--234-:R-:W-:Y:S05]  /*19fd0*/  BSYNC B0 ;  /* 0x0000000000007941 */ /* 0x01cfea0003800000 */
.L_x_1292:
        /* <DEDUP_REMOVED lines=30> */
.L_x_1295:
[----:B------:R-:W-:Y:S05]  /*1a1c0*/  BSYNC B0 ;  /* 0x0000000000007941 */ /* 0x000fea0003800000 */
.L_x_1294:
        /* <DEDUP_REMOVED lines=30> */
.L_x_1297:
[----:B------:R-:W-:Y:S05]  /*1a3b0*/  BSYNC B0 ;  /* 0x0000000000007941 */ /* 0x000fea0003800000 */
.L_x_1296:
        /* <DEDUP_REMOVED lines=31> */
.L_x_1290:
[----:B------:R-:W2:Y:S01]  /*1a5b0*/  LDL R8, [R1+0x70] ;  /* 0x0000700001087983 */ /* 0x000ea20000100800 */
[----:B------:R-:W-:Y:S01]  /*1a5c0*/  ISETP.NE.U32.AND P1, PT, RZ, c[0x0][0x508], PT ;  /* 0x00014200ff007a0c */ /* 0x000fe20003f25070 */
[----:B------:R-:W-:Y:S01]  /*1a5d0*/  IMAD.MOV.U32 R2, RZ, RZ, 0x4 ;  /* 0x00000004ff027424 */ /* 0x000fe200078e00ff */
[----:B------:R-:W-:Y:S02]  /*1a5e0*/  ISETP.NE.U32.AND P0, PT, RZ, c[0x0][0x500], PT ;  /* 0x00014000ff007a0c */ /* 0x000fe40003f05070 */
[----:B------:R-:W-:Y:S02]  /*1a5f0*/  ISETP.NE.AND.EX P1, PT, RZ, c[0x0][0x50c], PT, P1 ;  /* 0x00014300ff007a0c */ /* 0x000fe40003f25310 */
[----:B------:R-:W-:Y:S01]  /*1a600*/  ISETP.NE.AND.EX P0, PT, RZ, c[0x0][0x504], PT, P0 ;  /* 0x00014100ff007a0c */ /* 0x000fe20003f05300 */
[----:B------:R-:W-:Y:S02]  /*1a610*/  IMAD.MOV.U32 R16, RZ, RZ, c[0x0][0x388] ;  /* 0x0000e200ff107624 */ /* 0x000fe400078e00ff */
[----:B--2---:R-:W-:-:S08]  /*1a620*/  IMAD.WIDE R6, R8, R2, c[0x0][0x500] ;  /* 0x0001400008067625 */ /* 0x004fd000078e0202 */
[----:B------:R-:W-:Y:S02]  /*1a630*/  @P1 IMAD.WIDE R2, R8, R2, c[0x0][0x508] ;  /* 0x0001420008021625 */ /* 0x000fe400078e0202 */
[----:B------:R-:W2:Y:S04]  /*1a640*/  @P0 LDG.E R0, [R6.64] ;  /* 0x0000000e06000981 */ /* 0x000ea8000c1e1900 */
[----:B------:R3:W5:Y:S01]  /*1a650*/  @P1 LDG.E R16, [R2.64] ;  /* 0x0000000e02101981 */ /* 0x000762000c1e1900 */
[----:B------:R-:W-:Y:S02]  /*1a660*/  CS2R R4, SRZ ;  /* 0x0000000000047805 */ /* 0x000fe4000001ff00 */
[--C-:B--2---:R-:W-:Y:S01]  /*1a670*/  @P0 SHF.R.S32.HI R5, RZ, 0x1f, R0.reuse ;  /* 0x0000001fff050819 */ /* 0x104fe20000011400 */
[----:B------:R-:W-:Y:S01]  /*1a680*/  @P0 IMAD.MOV.U32 R4, RZ, RZ, R0 ;  /* 0x000000ffff040224 */ /* 0x000fe200078e0000 */
[----:B------:R-:W-:Y:S05]  /*1a690*/  @P1 BRA `(.L_x_1298) ;  /* 0x0000004000001947 */ /* 0x000fea0003800000 */
[----:B---3--:R-:W-:Y:S05]  /*1a6a0*/  @!P0 BRA `(.L_x_1298) ;  /* 0x0000003000008947 */ /* 0x008fea0003800000 */
[----:B------:R2:W3:Y:S04]  /*1a6b0*/  LDG.E R0, [R6.64] ;  /* 0x0000000e06007981 */ /* 0x0004e8000c1e1900 */
[----:B--2---:R-:W3:Y:S02]  /*1a6c0*/  LDG.E R6, [R6.64+0x4] ;  /* 0x0000040e06067981 */ /* 0x004ee4000c1e1900 */
[----:B---3-5:R-:W-:-:S02]  /*1a6d0*/  IADD3 R16, -R0, R6, RZ ;  /* 0x0000000600107210 */ /* 0x028fc40007ffe1ff */
.L_x_1298:
[----:B---3--:R-:W2:Y:S01]  /*1a6e0*/  S2R R10, SR_TID.X ;  /* 0x00000000000a7919 */ /* 0x008ea20000002100 */
[----:B------:R-:W-:Y:S01]  /*1a6f0*/  SHF.R.S32.HI R0, RZ, 0x1f, R8 ;  /* 0x0000001fff007819 */ /* 0x000fe20000011408 */
[----:B------:R-:W-:Y:S01]  /*1a700*/  BSSY B0, `(.L_x_1299) ;  /* 0x0000029000007945 */ /* 0x000fe20003800000 */
[----:B------:R-:W-:Y:S01]  /*1a710*/  SEL R9, R8, RZ, !P0 ;  /* 0x000000ff08097207 */ /* 0x000fe20004000000 */
[----:B------:R-:W3:Y:S01]  /*1a720*/  S2R R2, SR_CTAID.Y ;  /* 0x0000000000027919 */ /* 0x000ee20000002600 */
[----:B------:R-:W-:-:S03]  /*1a730*/  SEL R11, R0, RZ, !P0 ;  /* 0x000000ff000b7207 */ /* 0x000fc60004000000 */
[----:B------:R-:W4:Y:S01]  /*1a740*/  S2R R12, SR_CTAID.Y ;  /* 0x00000000000c7919 */ /* 0x000f220000002600 */
[----:B--2---:R-:W-:Y:S02]  /*1a750*/  ISETP.GE.AND P1, PT, R10, 0x80, PT ;  /* 0x000000800a00780c */ /* 0x004fe40003f26270 */
[----:B---3--:R-:W-:-:S11]  /*1a760*/  SHF.R.S32.HI R13, RZ, 0x1f, R2 ;  /* 0x0000001fff0d7819 */ /* 0x008fd60000011402 */
[----:B------:R-:W-:Y:S05]  /*1a770*/  @P1 BRA `(.L_x_1300) ;  /* 0x0000021000001947 */ /* 0x000fea0003800000 */
[----:B----4-:R-:W2:Y:S01]  /*1a780*/  S2R R8, SR_CTAID.X ;  /* 0x0000000000087919 */ /* 0x010ea20000002500 */
[----:B-----5:R-:W-:Y:S01]  /*1a790*/  IMAD R0, R16, c[0x0][0x4e8], RZ ;  /* 0x00013a0010007a24 */ /* 0x020fe200078e02ff */
[----:B--2---:R-:W-:-:S04]  /*1a7a0*/  LEA R8, R8, R10, 0x7 ;  /* 0x0000000a08087211 */ /* 0x004fc800078e38ff */
[----:B------:R-:W-:-:S13]  /*1a7b0*/  ISETP.GE.AND P0, PT, R8, R0, PT ;  /* 0x000000000800720c */ /* 0x000fda0003f06270 */
[----:B------:R-:W-:Y:S05]  /*1a7c0*/  @P0 BRA `(.L_x_1300) ;  /* 0x000001c000000947 */ /* 0x000fea0003800000 */
[----:B------:R-:W-:Y:S01]  /*1a7d0*/  MOV R0, c[0x0][0x4e8] ;  /* 0x00013a0000007a02 */ /* 0x000fe20000000f00 */
[----:B------:R-:W-:Y:S01]  /*1a7e0*/  IMAD R6, R13, c[0x0][0x490], RZ ;  /* 0x000124000d067a24 */ /* 0x000fe200078e02ff */
[----:B------:R-:W-:Y:S01]  /*1a7f0*/  MOV R2, R4 ;  /* 0x0000000400027202 */ /* 0x000fe20000000f00 */
[----:B------:R-:W-:Y:S01]  /*1a800*/  IMAD.MOV.U32 R3, RZ, RZ, R5 ;  /* 0x000000ffff037224 */ /* 0x000fe200078e0005 */
[----:B------:R-:W-:Y:S01]  /*1a810*/  ISETP.NE.AND P0, PT, R0, 0x1, PT ;  /* 0x000000010000780c */ /* 0x000fe20003f05270 */
[C---:B------:R-:W-:Y:S01]  /*1a820*/  IMAD R6, R12.reuse, c[0x0][0x494], R6 ;  /* 0x000125000c067a24 */ /* 0x040fe200078e0206 */
[----:B------:R-:W-:Y:S01]  /*1a830*/  MOV R0, R8 ;  /* 0x0000000800007202 */ /* 0x000fe20000000f00 */
[----:B------:R-:W-:-:S05]  /*1a840*/  IMAD.WIDE.U32 R2, R12, c[0x0][0x490], R2 ;  /* 0x000124000c027a25 */ /* 0x000fca00078e0002 */
[----:B------:R-:W-:-:S05]  /*1a850*/  IADD3 R3, R6, R3, RZ ;  /* 0x0000000306037210 */ /* 0x000fca0007ffe0ff */
[----:B------:R-:W-:-:S04]  /*1a860*/  @P0 IMAD.HI.U32 R7, R8, c[0x0][0x4ec], RZ ;  /* 0x00013b0008070a27 */ /* 0x000fc800078e00ff */
[----:B------:R-:W-:Y:S01]  /*1a870*/  IMAD.WIDE.U32 R2, R9, c[0x0][0x498], R2 ;  /* 0x0001260009027a25 */ /* 0x000fe200078e0002 */
[----:B------:R-:W-:-:S03]  /*1a880*/  @P0 SHF.R.U32.HI R0, RZ, c[0x0][0x4f0], R7 ;  /* 0x00013c00ff000a19 */ /* 0x000fc60000011607 */
[----:B------:R-:W-:Y:S01]  /*1a890*/  IMAD R7, R11, c[0x0][0x498], RZ ;  /* 0x000126000b077a24 */ /* 0x000fe200078e02ff */
[----:B------:R-:W-:Y:S01]  /*1a8a0*/  IADD3 R2, P0, R0, R2, RZ ;  /* 0x0000000200027210 */ /* 0x000fe20007f1e0ff */
[----:B------:R-:W-:Y:S02]  /*1a8b0*/  IMAD.MOV R6, RZ, RZ, -R0 ;  /* 0x000000ffff067224 */ /* 0x000fe400078e0a00 */
[----:B------:R-:W-:Y:S02]  /*1a8c0*/  IMAD R7, R9, c[0x0][0x49c], R7 ;  /* 0x0001270009077a24 */ /* 0x000fe400078e0207 */
[----:B------:R-:W-:Y:S01]  /*1a8d0*/  IMAD R6, R6, c[0x0][0x4e8], R8 ;  /* 0x00013a0006067a24 */ /* 0x000fe200078e0208 */
[----:B------:R-:W-:-:S04]  /*1a8e0*/  SHF.R.S32.HI R8, RZ, 0x1f, R0 ;  /* 0x0000001fff087819 */ /* 0x000fc80000011400 */
[----:B------:R-:W-:Y:S02]  /*1a8f0*/  SHF.R.S32.HI R0, RZ, 0x1f, R6 ;  /* 0x0000001fff007819 */ /* 0x000fe40000011406 */
[----:B------:R-:W-:-:S03]  /*1a900*/  IADD3.X R3, R8, R3, R7, P0, !PT ;  /* 0x0000000308037210 */ /* 0x000fc600007fe407 */
[----:B------:R-:W-:Y:S02]  /*1a910*/  IMAD R0, R0, c[0x0][0x488], RZ ;  /* 0x0001220000007a24 */ /* 0x000fe400078e02ff */
[----:B------:R-:W-:-:S04]  /*1a920*/  IMAD.WIDE.U32 R2, R6, c[0x0][0x488], R2 ;  /* 0x0001220006027a25 */ /* 0x000fc800078e0002 */
[----:B------:R-:W-:Y:S01]  /*1a930*/  IMAD R0, R6, c[0x0][0x48c], R0 ;  /* 0x0001230006007a24 */ /* 0x000fe200078e0200 */
[----:B------:R-:W-:-:S04]  /*1a940*/  LEA R6, P0, R2, c[0x0][0x450], 0x2 ;  /* 0x0001140002067a11 */ /* 0x000fc800078010ff */
[----:B------:R-:W-:-:S04]  /*1a950*/  IADD3 R0, R3, R0, RZ ;  /* 0x0000000003007210 */ /* 0x000fc80007ffe0ff */
[----:B------:R-:W-:Y:S02]  /*1a960*/  LEA.HI.X R7, R2, c[0x0][0x454], R0, 0x2, P0 ;  /* 0x0001150002077a11 */ /* 0x000fe400000f1400 */
[----:B------:R-:W-:-:S05]  /*1a970*/  MOV R0, 0xff800000 ;  /* 0xff80000000007802 */ /* 0x000fca0000000f00 */
[----:B------:R2:W-:Y:S02]  /*1a980*/  STG.E [R6.64], R0 ;  /* 0x0000000006007986 */ /* 0x0005e4000c10190e */
.L_x_1300:
[----:B----4-:R-:W-:Y:S05]  /*1a990*/  BSYNC B0 ;  /* 0x0000000000007941 */ /* 0x010fea0003800000 */
.L_x_1299:
[----:B------:R-:W3:Y:S01]  /*1a9a0*/  S2R R14, SR_CTAID.X ;  /* 0x00000000000e7919 */ /* 0x000ee20000002500 */
[----:B--2---:R-:W-:Y:S01]  /*1a9b0*/  IMAD R0, R5, c[0x0][0x3a0], RZ ;  /* 0x0000e80005007a24 */ /* 0x004fe200078e02ff */
[----:B------:R-:W-:Y:S01]  /*1a9c0*/  SHF.R.S32.HI R5, RZ, 0x1f, R10 ;  /* 0x0000001fff057819 */ /* 0x000fe2000001140a */
[C---:B------:R-:W-:Y:S01]  /*1a9d0*/  IMAD.WIDE.U32 R2, R4.reuse, c[0x0][0x3a0], RZ ;  /* 0x0000e80004027a25 */ /* 0x040fe200078e00ff */
[----:B------:R-:W-:Y:S02]  /*1a9e0*/  MOV R6, c[0x0][0x4e8] ;  /* 0x00013a0000067a02 */ /* 0x000fe40000000f00 */
[----:B------:R-:W-:Y:S01]  /*1a9f0*/  LEA.HI R5, R5, R10, RZ, 0x3 ;  /* 0x0000000a05057211 */ /* 0x000fe200078f18ff */
[----:B------:R-:W-:Y:S01]  /*1aa00*/  IMAD R0, R4, c[0x0][0x3a4], R0 ;  /* 0x0000e90004007a24 */ /* 0x000fe200078e0200 */
[----:B------:R-:W-:Y:S01]  /*1aa10*/  ISETP.NE.AND P0, PT, R6, 0x1, PT ;  /* 0x000000010600780c */ /* 0x000fe20003f05270 */
[----:B------:R-:W-:Y:S01]  /*1aa20*/  IMAD R6, R11, c[0x0][0x3f0], RZ ;  /* 0x0000fc000b067a24 */ /* 0x000fe200078e02ff */
[----:B------:R-:W-:-:S02]  /*1aa30*/  LOP3.LUT R4, R5, 0xfffffff8, RZ, 0xc0, !PT ;  /* 0xfffffff805047812 */ /* 0x000fc400078ec0ff */
[----:B------:R-:W-:Y:S01]  /*1aa40*/  IADD3 R3, R3, R0, RZ ;  /* 0x0000000003037210 */ /* 0x000fe20007ffe0ff */
[----:B------:R-:W-:Y:S02]  /*1aa50*/  IMAD R0, R13, c[0x0][0x3e8], RZ ;  /* 0x0000fa000d007a24 */ /* 0x000fe400078e02ff */
[----:B------:R-:W-:Y:S01]  /*1aa60*/  IMAD.IADD R8, R10, 0x1, -R4 ;  /* 0x000000010a087824 */ /* 0x000fe200078e0a04 */
[----:B------:R-:W-:Y:S01]  /*1aa70*/  SHF.R.S32.HI R10, RZ, 0x3, R5 ;  /* 0x00000003ff0a7819 */ /* 0x000fe20000011405 */
[C---:B------:R-:W-:Y:S02]  /*1aa80*/  IMAD R0, R12.reuse, c[0x0][0x3ec], R0 ;  /* 0x0000fb000c007a24 */ /* 0x040fe400078e0200 */
[----:B------:R-:W-:Y:S01]  /*1aa90*/  IMAD.WIDE.U32 R2, R12, c[0x0][0x3e8], R2 ;  /* 0x0000fa000c027a25 */ /* 0x000fe200078e0002 */
[----:B------:R-:W-:-:S03]  /*1aaa0*/  LEA R4, R8, R10, 0x5 ;  /* 0x0000000a08047211 */ /* 0x000fc600078e28ff */
[----:B------:R-:W-:Y:S01]  /*1aab0*/  IMAD R7, R9, c[0x0][0x3f4], R6 ;  /* 0x0000fd0009077a24 */ /* 0x000fe200078e0206 */
[----:B------:R-:W-:Y:S01]  /*1aac0*/  IADD3 R3, R0, R3, RZ ;  /* 0x0000000300037210 */ /* 0x000fe20007ffe0ff */
[C---:B---3--:R-:W-:Y:S01]  /*1aad0*/  IMAD R4, R14.reuse, 0x80, R4 ;  /* 0x000000800e047824 */ /* 0x048fe200078e0204 */
[----:B------:R-:W-:-:S03]  /*1aae0*/  LEA R14, R14, R10, 0x7 ;  /* 0x0000000a0e0e7211 */ /* 0x000fc600078e38ff */
[----:B------:R-:W-:Y:S01]  /*1aaf0*/  @P0 IMAD.HI.U32 R5, R4, c[0x0][0x4ec], RZ ;  /* 0x00013b0004050a27 */ /* 0x000fe200078e00ff */
[----:B------:R-:W-:-:S03]  /*1ab00*/  MOV R0, R4 ;  /* 0x0000000400007202 */ /* 0x000fc60000000f00 */
[----:B------:R-:W-:Y:S01]  /*1ab10*/  IMAD.WIDE.U32 R2, R9, c[0x0][0x3f0], R2 ;  /* 0x0000fc0009027a25 */ /* 0x000fe200078e0002 */
[----:B------:R-:W-:-:S04]  /*1ab20*/  @P0 SHF.R.U32.HI R0, RZ, c[0x0][0x4f0], R5 ;  /* 0x00013c00ff000a19 */ /* 0x000fc80000011605 */
[--C-:B------:R-:W-:Y:S01]  /*1ab30*/  SHF.R.S32.HI R6, RZ, 0x1f, R0.reuse ;  /* 0x0000001fff067819 */ /* 0x100fe20000011400 */
[----:B------:R-:W-:Y:S01]  /*1ab40*/  IMAD.MOV R5, RZ, RZ, -R0 ;  /* 0x000000ffff057224 */ /* 0x000fe200078e0a00 */
[----:B------:R-:W-:-:S03]  /*1ab50*/  IADD3 R3, R3, R7, RZ ;  /* 0x0000000703037210 */ /* 0x000fc60007ffe0ff */
[----:B------:R-:W-:Y:S02]  /*1ab60*/  IMAD R6, R6, c[0x0][0x3e0], RZ ;  /* 0x0000f80006067a24 */ /* 0x000fe400078e02ff */
[----:B------:R-:W-:Y:S02]  /*1ab70*/  IMAD R5, R5, c[0x0][0x4e8], R4 ;  /* 0x00013a0005057a24 */ /* 0x000fe400078e0204 */
[----:B------:R-:W-:-:S03]  /*1ab80*/  IMAD.WIDE.U32 R2, R0, c[0x0][0x3e0], R2 ;  /* 0x0000f80000027a25 */ /* 0x000fc600078e0002 */
[----:B------:R-:W-:Y:S01]  /*1ab90*/  SHF.R.S32.HI R4, RZ, 0x1f, R5 ;  /* 0x0000001fff047819 */ /* 0x000fe20000011405 */
[----:B------:R-:W-:-:S05]  /*1aba0*/  IMAD R0, R0, c[0x0][0x3e4], R6 ;  /* 0x0000f90000007a24 */ /* 0x000fca00078e0206 */
[----:B------:R-:W-:Y:S01]  /*1abb0*/  IADD3 R3, R3, R0, RZ ;  /* 0x0000000003037210 */ /* 0x000fe20007ffe0ff */
[----:B------:R-:W-:-:S04]  /*1abc0*/  IMAD R0, R4, c[0x0][0x3d8], RZ ;  /* 0x0000f60004007a24 */ /* 0x000fc800078e02ff */
[C---:B------:R-:W-:Y:S02]  /*1abd0*/  IMAD R4, R5.reuse, c[0x0][0x3dc], R0 ;  /* 0x0000f70005047a24 */ /* 0x040fe400078e0200 */
[----:B------:R-:W-:-:S04]  /*1abe0*/  IMAD.WIDE.U32 R2, R5, c[0x0][0x3d8], R2 ;  /* 0x0000f60005027a25 */ /* 0x000fc800078e0002 */
[----:B------:R-:W-:Y:S01]  /*1abf0*/  IMAD.SHL.U32 R0, R8, 0x8, RZ ;  /* 0x0000000808007824 */ /* 0x000fe200078e00ff */
[----:B------:R-:W-:Y:S02]  /*1ac00*/  IADD3 R3, R3, R4, RZ ;  /* 0x0000000403037210 */ /* 0x000fe40007ffe0ff */
[----:B------:R-:W-:Y:S02]  /*1ac10*/  LEA R17, P0, R2, c[0x0][0x380], 0x1 ;  /* 0x0000e00002117a11 */ /* 0x000fe400078008ff */
[----:B------:R-:W-:Y:S02]  /*1ac20*/  IADD3 R13, R0, 0x40, RZ ;  /* 0x00000040000d7810 */ /* 0x000fe40007ffe0ff */
[----:B------:R-:W-:Y:S02]  /*1ac30*/  LEA.HI.X R15, R2, c[0x0][0x384], R3, 0x1, P0 ;  /* 0x0000e100020f7a11 */ /* 0x000fe400000f0c03 */
[C---:B------:R-:W-:Y:S02]  /*1ac40*/  IADD3 R11, R0.reuse, 0x80, RZ ;  /* 0x00000080000b7810 */ /* 0x040fe40007ffe0ff */
[----:B------:R-:W-:Y:S01]  /*1ac50*/  IADD3 R12, R0, 0xc0, RZ ;  /* 0x000000c0000c7810 */ /* 0x000fe20007ffe0ff */
[----:B------:R-:W-:Y:S05]  /*1ac60*/  BRA.DIV ~URZ, `(.L_x_1301) ;  /* 0x000022e27f007947 */ /* 0x000fea000b800000 */
[----:B------:R2:W3:Y:S02]  /*1ac70*/  SHFL.IDX PT, R4, R15, RZ, 0x181f ;  /* 0x00181fff0f047589 */ /* 0x0004e400000e0000 */
.L_x_1357:
[----:B------:R-:W-:Y:S05]  /*1ac80*/  BRA.DIV ~URZ, `(.L_x_1302) ;  /* 0x000023427f007947 */ /* 0x000fea000b800000 */
[----:B------:R4:W1:Y:S02]  /*1ac90*/  SHFL.IDX PT, R2, R17, RZ, 0x181f ;  /* 0x00181fff11027589 */ /* 0x00086400000e0000 */
.L_x_1358:
[----:B-----5:R-:W-:Y:S01]  /*1aca0*/  IMAD R16, R16, c[0x0][0x4e8], RZ ;  /* 0x00013a0010107a24 */ /* 0x020fe200078e02ff */
[----:B------:R-:W-:Y:S01]  /*1acb0*/  BSSY B0, `(.L_x_1303) ;  /* 0x0000019000007945 */ /* 0x000fe20003800000 */
[----:B---3--:R-:W-:-:S03]  /*1acc0*/  MOV R3, R4 ;  /* 0x0000000400037202 */ /* 0x008fc60000000f00 */
[----:B------:R-:W-:-:S13]  /*1acd0*/  ISETP.GE.AND P0, PT, R14, R16, PT ;  /* 0x000000100e00720c */ /* 0x000fda0003f06270 */
        /* <DEDUP_REMOVED lines=9> */
[----:B-1----:R-:W-:Y:S01]  /*1ad70*/  @!P3 IMAD.WIDE R8, R0, 0x2, R2 ;  /* 0x000000020008b825 */ /* 0x002fe200078e0202 */
        /* <DEDUP_REMOVED lines=12> */
.L_x_1304:
[----:B------:R-:W-:Y:S05]  /*1ae40*/  BSYNC B0 ;  /* 0x0000000000007941 */ /* 0x000fea0003800000 */
.L_x_1303:
[----:B------:R-:W-:Y:S05]  /*1ae50*/  BRA.DIV ~URZ, `(.L_x_1305) ;  /* 0x000021f27f007947 */ /* 0x000fea000b800000 */
[----:B-1----:R1:W3:Y:S04]  /*1ae60*/  SHFL.IDX PT, R4, R15, 0x1, 0x181f ;  /* 0x00381f000f047f89 */ /* 0x0022e800000e0000 */
[----:B------:R1:W2:Y:S02]  /*1ae70*/  SHFL.IDX PT, R2, R17, 0x1, 0x181f ;  /* 0x00381f0011027f89 */ /* 0x0002a400000e0000 */
.L_x_1359:
[----:B------:R-:W-:Y:S01]  /*1ae80*/  IADD3 R3, R14, 0x20, RZ ;  /* 0x000000200e037810 */ /* 0x000fe20007ffe0ff */
[----:B------:R-:W-:Y:S03]  /*1ae90*/  BSSY B0, `(.L_x_1306) ;  /* 0x0000019000007945 */ /* 0x000fe60003800000 */
[----:B------:R-:W-:Y:S01]  /*1aea0*/  ISETP.GE.AND P0, PT, R3, R16, PT ;  /* 0x000000100300720c */ /* 0x000fe20003f06270 */
[----:B---3--:R-:W-:-:S12]  /*1aeb0*/  IMAD.MOV.U32 R3, RZ, RZ, R4 ;  /* 0x000000ffff037224 */ /* 0x008fd800078e0004 */
        /* <DEDUP_REMOVED lines=9> */
[----:B--2---:R-:W-:Y:S01]  /*1af50*/  @!P3 IMAD.WIDE R8, R0, 0x2, R2 ;  /* 0x000000020008b825 */ /* 0x004fe200078e0202 */
        /* <DEDUP_REMOVED lines=12> */
.L_x_1307:
[----:B------:R-:W-:Y:S05]  /*1b020*/  BSYNC B0 ;  /* 0x0000000000007941 */ /* 0x000fea0003800000 */
.L_x_1306:
[----:B------:R-:W-:Y:S05]  /*1b030*/  BRA.DIV ~URZ, `(.L_x_1308) ;  /* 0x000021027f007947 */ /* 0x000fea000b800000 */
[----:B--2---:R2:W3:Y:S02]  /*1b040*/  SHFL.IDX PT, R4, R15, 0x2, 0x181f ;  /* 0x00581f000f047f89 */ /* 0x0044e400000e0000 */
.L_x_1360:
[----:B------:R-:W-:Y:S05]  /*1b050*/  BRA.DIV ~URZ, `(.L_x_1309) ;  /* 0x000021627f007947 */ /* 0x000fea000b800000 */
[----:B------:R1:W2:Y:S02]  /*1b060*/  SHFL.IDX PT, R2, R17, 0x2, 0x181f ;  /* 0x00581f0011027f89 */ /* 0x0002a400000e0000 */
.L_x_1361:
        /* <DEDUP_REMOVED lines=26> */
.L_x_1311:
[----:B------:R-:W-:Y:S05]  /*1b210*/  BSYNC B0 ;  /* 0x0000000000007941 */ /* 0x000fea0003800000 */
.L_x_1310:
[----:B------:R-:W-:Y:S05]  /*1b220*/  BRA.DIV ~URZ, `(.L_x_1312) ;  /* 0x000020127f007947 */ /* 0x000fea000b800000 */
[----:B--2---:R2:W3:Y:S04]  /*1b230*/  SHFL.IDX PT, R4, R15, 0x3, 0x181f ;  /* 0x00781f000f047f89 */ /* 0x0044e800000e0000 */
[----:B------:R2:W1:Y:S02]  /*1b240*/  SHFL.IDX PT, R2, R17, 0x3, 0x181f ;  /* 0x00781f0011027f89 */ /* 0x00046400000e0000 */
.L_x_1362:
[----:B------:R-:W-:-:S04]  /*1b250*/  IADD3 R3, R14, 0x60, RZ ;  /* 0x000000600e037810 */ /* 0x000fc80007ffe0ff */
[----:B------:R-:W-:Y:S01]  /*1b260*/  ISETP.GE.AND P0, PT, R3, R16, PT ;  /* 0x000000100300720c */ /* 0x000fe20003f06270 */
[----:B---3--:R-:W-:-:S12]  /*1b270*/  IMAD.MOV.U32 R3, RZ, RZ, R4 ;  /* 0x000000ffff037224 */ /* 0x008fd800078e0004 */
[----:B------:R-:W-:Y:S05]  /*1b280*/  @P0 EXIT ;  /* 0x000000000000094d */ /* 0x000fea0003800000 */
[----:B------:R-:W-:Y:S02]  /*1b290*/  ISETP.GE.AND P1, PT, R13, c[0x0][0x3c8], PT ;  /* 0x0000f2000d007a0c */ /* 0x000fe40003f26270 */
[----:B------:R-:W-:Y:S02]  /*1b2a0*/  ISETP.GE.AND P0, PT, R11, c[0x0][0x3c8], PT ;  /* 0x0000f2000b007a0c */ /* 0x000fe40003f06270 */
[----:B------:R-:W-:-:S09]  /*1b2b0*/  ISETP.GE.AND P2, PT, R0, c[0x0][0x3c8], PT ;  /* 0x0000f20000007a0c */ /* 0x000fd20003f46270 */
[----:B------:R-:W-:Y:S02]  /*1b2c0*/  @!P1 SHF.R.S32.HI R5, RZ, 0x1f, R13 ;  /* 0x0000001fff059819 */ /* 0x000fe4000001140d */
[----:B------:R-:W-:Y:S02]  /*1b2d0*/  @!P0 SHF.R.S32.HI R4, RZ, 0x1f, R11 ;  /* 0x0000001fff048819 */ /* 0x000fe4000001140b */
[----:B------:R-:W-:Y:S01]  /*1b2e0*/  @!P1 LEA.HI R5, R5, R13, RZ, 0x3 ;  /* 0x0000000d05059211 */ /* 0x000fe200078f18ff */
[--C-:B-1----:R-:W-:Y:S01]  /*1b2f0*/  @!P2 IMAD.WIDE R8, R0, 0x2, R2.reuse ;  /* 0x000000020008a825 */ /* 0x102fe200078e0202 */
        /* <DEDUP_REMOVED lines=16> */
.L_x_1183:
[----:B------:R-:W-:Y:S01]  /*1b400*/  IMAD.MOV.U32 R188, RZ, RZ, R18 ;  /* 0x000000ffffbc7224 */ /* 0x000fe200078e0012 */
[----:B------:R-:W-:Y:S01]  /*1b410*/  MOV R3, 0x181f ;  /* 0x0000181f00037802 */ /* 0x000fe20000000f00 */
[----:B------:R-:W-:Y:S01]  /*1b420*/  IMAD.MOV.U32 R189, RZ, RZ, RZ ;  /* 0x000000ffffbd7224 */ /* 0x000fe200078e00ff */
[----:B------:R-:W-:Y:S02]  /*1b430*/  MOV R191, 0xffffffff ;  /* 0xffffffff00bf7802 */ /* 0x000fe40000000f00 */
[----:B------:R-:W-:Y:S02]  /*1b440*/  MOV R2, 0x1b460 ;  /* 0x0001b46000027802 */ /* 0x000fe40000000f00 */
[----:B------:R-:W-:Y:S05]  /*1b450*/  CALL.REL.NOINC `($__internal_6_$__cuda_sm70_shflsync_idx_p) ;  /* 0x0000cdc000007944 */ /* 0x000fea0003c00000 */
[----:B------:R-:W-:Y:S01]  /*1b460*/  MOV R0, R190 ;  /* 0x000000be00007202 */ /* 0x000fe20000000f00 */
[----:B------:R-:W-:Y:S05]  /*1b470*/  BRA `(.L_x_1313) ;  /* 0xfffed1b000007947 */ /* 0x000fea000383ffff */
.L_x_1184:
[----:B------:R-:W-:Y:S01]  /*1b480*/  IMAD.MOV.U32 R188, RZ, RZ, R20 ;  /* 0x000000ffffbc7224 */ /* 0x000fe200078e0014 */
[----:B------:R-:W-:Y:S01]  /*1b490*/  MOV R3, 0x181f ;  /* 0x0000181f00037802 */ /* 0x000fe20000000f00 */
[----:B------:R-:W-:Y:S01]  /*1b4a0*/  IMAD.MOV.U32 R189, RZ, RZ, RZ ;  /* 0x000000ffffbd7224 */ /* 0x000fe200078e00ff */
[----:B------:R-:W-:-:S02]  /*1b4b0*/  MOV R191, 0xffffffff ;  /* 0xffffffff00bf7802 */ /* 0x000fc40000000f00 */
[----:B------:R-:W-:Y:S02]  /*1b4c0*/  MOV R2, 0x1b4e0 ;  /* 0x0001b4e000027802 */ /* 0x000fe40000000f00 */
[----:B-12---:R-:W-:Y:S05]  /*1b4d0*/  CALL.REL.NOINC `($__internal_6_$__cuda_sm70_shflsync_idx_p) ;  /* 0x0000cd4000007944 */ /* 0x006fea0003c00000 */
[----:B------:R-:W-:Y:S01]  /*1b4e0*/  MOV R2, R190 ;  /* 0x000000be00027202 */ /* 0x000fe20000000f00 */
[----:B------:R-:W-:Y:S05]  /*1b4f0*/  BRA `(.L_x_1314) ;  /* 0xfffed15000007947 */ /* 0x000fea000383ffff */
.L_x_1187:
[----:B------:R-:W-:Y:S01]  /*1b500*/  IMAD.MOV.U32 R188, RZ, RZ, R18 ;  /* 0x000000ffffbc7224 */ /* 0x000fe200078e0012 */
[----:B--2---:R-:W-:Y:S01]  /*1b510*/  MOV R3, 0x181f ;  /* 0x0000181f00037802 */ /* 0x004fe20000000f00 */
[----:B------:R-:W-:Y:S01]  /*1b520*/  IMAD.MOV.U32 R189, RZ, RZ, 0x1 ;  /* 0x00000001ffbd7424 */ /* 0x000fe200078e00ff */
[----:B------:R-:W-:Y:S02]  /*1b530*/  MOV R191, 0xffffffff ;  /* 0xffffffff00bf7802 */ /* 0x000fe40000000f00 */
[----:B----4-:R-:W-:Y:S02]  /*1b540*/  MOV R2, 0x1b560 ;  /* 0x0001b56000027802 */ /* 0x010fe40000000f00 */
[----:B-1-3--:R-:W-:Y:S05]  /*1b550*/  CALL.REL.NOINC `($__internal_6_$__cuda_sm70_shflsync_idx_p) ;  /* 0x0000ccc000007944 */ /* 0x00afea0003c00000 */
[----:B------:R-:W-:Y:S01]  /*1b560*/  IMAD.MOV.U32 R4, RZ, RZ, R190 ;  /* 0x000000ffff047224 */ /* 0x000fe200078e00be */
[----:B------:R-:W-:Y:S01]  /*1b570*/  MOV R188, R20 ;  /* 0x0000001400bc7202 */ /* 0x000fe20000000f00 */
[----:B------:R-:W-:Y:S01]  /*1b580*/  IMAD.MOV.U32 R189, RZ, RZ, 0x1 ;  /* 0x00000001ffbd7424 */ /* 0x000fe200078e00ff */
[----:B------:R-:W-:Y:S01]  /*1b590*/  MOV R3, 0x181f ;  /* 0x0000181f00037802 */ /* 0x000fe20000000f00 */
[----:B------:R-:W-:Y:S01]  /*1b5a0*/  IMAD.MOV.U32 R191, RZ, RZ, -0x1 ;  /* 0xffffffffffbf7424 */ /* 0x000fe200078e00ff */
[----:B------:R-:W-:-:S02]  /*1b5b0*/  MOV R2, 0x1b5d0 ;  /* 0x0001b5d000027802 */ /* 0x000fc40000000f00 */
[----:B------:R-:W-:Y:S05]  /*1b5c0*/  CALL.REL.NOINC `($__internal_6_$__cuda_sm70_shflsync_idx_p) ;  /* 0x0000cc5000007944 */ /* 0x000fea0003c00000 */
[----:B------:R-:W-:Y:S01]  /*1b5d0*/  MOV R2, R190 ;  /* 0x000000be00027202 */ /* 0x000fe20000000f00 */
[----:B------:R-:W-:Y:S05]  /*1b5e0*/  BRA `(.L_x_1315) ;  /* 0xfffed25000007947 */ /* 0x000fea000383ffff */
.L_x_1190:
[----:B------:R-:W-:Y:S01]  /*1b5f0*/  IMAD.MOV.U32 R188, RZ, RZ, R18 ;  /* 0x000000ffffbc7224 */ /* 0x000fe200078e0012 */
[----:B--2---:R-:W-:Y:S01]  /*1b600*/  MOV R3, 0x181f ;  /* 0x0000181f00037802 */ /* 0x004fe20000000f00 */
[----:B------:R-:W-:Y:S01]  /*1b610*/  IMAD.MOV.U32 R189, RZ, RZ, 0x2 ;  /* 0x00000002ffbd7424 */ /* 0x000fe200078e00ff */
[----:B------:R-:W-:-:S02]  /*1b620*/  MOV R191, 0xffffffff ;  /* 0xffffffff00bf7802 */ /* 0x000fc40000000f00 */
[----:B------:R-:W-:Y:S02]  /*1b630*/  MOV R2, 0x1b650 ;  /* 0x0001b65000027802 */ /* 0x000fe40000000f00 */
[----:B-1-3--:R-:W-:Y:S05]  /*1b640*/  CALL.REL.NOINC `($__internal_6_$__cuda_sm70_shflsync_idx_p) ;  /* 0x0000cbd000007944 */ /* 0x00afea0003c00000 */
[----:B------:R-:W-:Y:S01]  /*1b650*/  MOV R4, R190 ;  /* 0x000000be00047202 */ /* 0x000fe20000000f00 */
[----:B------:R-:W-:Y:S05]  /*1b660*/  BRA `(.L_x_1316) ;  /* 0xfffed3a000007947 */ /* 0x000fea000383ffff */
.L_x_1191:
[----:B------:R-:W-:Y:S01]  /*1b670*/  IMAD.MOV.U32 R188, RZ, RZ, R20 ;  /* 0x000000ffffbc7224 */ /* 0x000fe200078e0014 */
[----:B--2---:R-:W-:Y:S01]  /*1b680*/  MOV R3, 0x181f ;  /* 0x0000181f00037802 */ /* 0x004fe20000000f00 */
[----:B------:R-:W-:Y:S01]  /*1b690*/  IMAD.MOV.U32 R189, RZ, RZ, 0x2 ;  /* 0x00000002ffbd7424 */ /* 0x000fe200078e00ff */
[----:B------:R-:W-:Y:S02]  /*1b6a0*/  MOV R191, 0xffffffff ;  /* 0xffffffff00bf7802 */ /* 0x000fe40000000f00 */
[----:B------:R-:W-:Y:S02]  /*1b6b0*/  MOV R2, 0x1b6d0 ;  /* 0x0001b6d000027802 */ /* 0x000fe40000000f00 */
[----:B-1-34-:R-:W-:Y:S05]  /*1b6c0*/  CALL.REL.NOINC `($__internal_6_$__cuda_sm70_shflsync_idx_p) ;  /* 0x0000cb5000007944 */ /* 0x01afea0003c00000 */
[----:B------:R-:W-:Y:S01]  /*1b6d0*/  MOV R2, R190 ;  /* 0x000000be00027202 */ /* 0x000fe20000000f00 */
[----:B------:R-:W-:Y:S05]  /*1b6e0*/  BRA `(.L_x_1317) ;  /* 0xfffed34000007947 */ /* 0x000fea000383ffff */
.L_x_1194:
[----:B------:R-:W-:Y:S01]  /*1b6f0*/  IMAD.MOV.U32 R188, RZ, RZ, R18 ;  /* 0x000000ffffbc7224 */ /* 0x000fe200078e0012 */
[----:B-1----:R-:W-:Y:S01]  /*1b700*/  MOV R3, 0x181f ;  /* 0x0000181f00037802 */ /* 0x002fe20000000f00 */
[----:B------:R-:W-:Y:S01]  /*1b710*/  IMAD.MOV.U32 R189, RZ, RZ, 0x3 ;  /* 0x00000003ffbd7424 */ /* 0x000fe200078e00ff */
[----:B------:R-:W-:-:S02]  /*1b720*/  MOV R191, 0xffffffff ;  /* 0xffffffff00bf7802 */ /* 0x000fc40000000f00 */
[----:B---3--:R-:W-:Y:S02]  /*1b730*/  MOV R2, 0x1b750 ;  /* 0x0001b75000027802 */ /* 0x008fe40000000f00 */
[----:B--2-4-:R-:W-:Y:S05]  /*1b740*/  CALL.REL.NOINC `($__internal_6_$__cuda_sm70_shflsync_idx_p) ;  /* 0x0000cad000007944 */ /* 0x014fea0003c00000 */
[----:B------:R-:W-:Y:S01]  /*1b750*/  IMAD.MOV.U32 R11, RZ, RZ, R190 ;  /* 0x000000ffff0b7224 */ /* 0x000fe200078e00be */
[----:B------:R-:W-:Y:S01]  /*1b760*/  MOV R188, R20 ;  /* 0x0000001400bc7202 */ /* 0x000fe20000000f00 */
[----:B------:R-:W-:Y:S01]  /*1b770*/  IMAD.MOV.U32 R189, RZ, RZ, 0x3 ;  /* 0x00000003ffbd7424 */ /* 0x000fe200078e00ff */
[----:B------:R-:W-:Y:S01]  /*1b780*/  MOV R3, 0x181f ;  /* 0x0000181f00037802 */ /* 0x000fe20000000f00 */
[----:B------:R-:W-:Y:S01]  /*1b790*/  IMAD.MOV.U32 R191, RZ, RZ, -0x1 ;  /* 0xffffffffffbf7424 */ /* 0x000fe200078e00ff */
[----:B------:R-:W-:Y:S02]  /*1b7a0*/  MOV R2, 0x1b7c0 ;  /* 0x0001b7c000027802 */ /* 0x000fe40000000f00 */
[----:B------:R-:W-:Y:S05]  /*1b7b0*/  CALL.REL.NOINC `($__internal_6_$__cuda_sm70_shflsync_idx_p) ;  /* 0x0000ca6000007944 */ /* 0x000fea0003c00000 */
[----:B------:R-:W-:Y:S01]  /*1b7c0*/  MOV R10, R190 ;  /* 0x000000be000a7202 */ /* 0x000fe20000000f00 */
[----:B------:R-:W-:Y:S05]  /*1b7d0*/  BRA `(.L_x_1318) ;  /* 0xfffed43000007947 */ /* 0x000fea000383ffff */
.L_x_1196:
[----:B---34-:R-:W-:Y:S01]  /*1b7e0*/  IMAD.MOV.U32 R188, RZ, RZ, R4 ;  /* 0x000000ffffbc7224 */ /* 0x018fe200078e0004 */
[----:B------:R-:W-:Y:S01]  /*1b7f0*/  MOV R3, 0x181f ;  /* 0x0000181f00037802 */ /* 0x000fe20000000f00 */
[----:B------:R-:W-:Y:S01]  /*1b800*/  IMAD.MOV.U32 R189, RZ, RZ, RZ ;  /* 0x000000ffffbd7224 */ /* 0x000fe200078e00ff */
[----:B------:R-:W-:Y:S02]  /*1b810*/  MOV R191, 0xffffffff ;  /* 0xffffffff00bf7802 */ /* 0x000fe40000000f00 */
[----:B------:R-:W-:-:S02]  /*1b820*/  MOV R2, 0x1b840 ;  /* 0x0001b84000027802 */ /* 0x000fc40000000f00 */
[----:B--2--5:R-:W-:Y:S05]  /*1b830*/  CALL.REL.NOINC `($__internal_6_$__cuda_sm70_shflsync_idx_p) ;  /* 0x0000c9e000007944 */ /* 0x024fea0003c00000 */
[----:B------:R-:W-:Y:S01]  /*1b840*/  MOV R3, R190 ;  /* 0x000000be00037202 */ /* 0x000fe20000000f00 */
[----:B------:R-:W-:Y:S05]  /*1b850*/  BRA `(.L_x_1319) ;  /* 0xfffee2e000007947 */ /* 0x000fea000383ffff */
.L_x_1199:
[----:B------:R-:W-:Y:S01]  /*1b860*/  IMAD.MOV.U32 R188, RZ, RZ, R4 ;  /* 0x000000ffffbc7224 */ /* 0x000fe200078e0004 */
[----:B------:R-:W-:Y:S01]  /*1b870*/  MOV R3, 0x181f ;  /* 0x0000181f00037802 */ /* 0x000fe20000000f00 */
[----:B------:R-:W-:Y:S01]  /*1b880*/  IMAD.MOV.U32 R189, RZ, RZ, 0x1 ;  /* 0x00000001ffbd7424 */ /* 0x000fe200078e00ff */
[----:B------:R-:W-:-:S02]  /*1b890*/  MOV R191, 0xffffffff ;  /* 0xffffffff00bf7802 */ /* 0x000fc40000000f00 */
[----:B------:R-:W-:Y:S02]  /*1b8a0*/  MOV R2, 0x1b8c0 ;  /* 0x0001b8c000027802 */ /* 0x000fe40000000f00 */
[----:B-12--5:R-:W-:Y:S05]  /*1b8b0*/  CALL.REL.NOINC `($__internal_6_$__cuda_sm70_shflsync_idx_p) ;  /* 0x0000c96000007944 */ /* 0x026fea0003c00000 */
        /* <DEDUP_REMOVED lines=9> */
.L_x_1202:
[----:B------:R-:W-:Y:S01]  /*1b950*/  IMAD.MOV.U32 R188, RZ, RZ, R7 ;  /* 0x000000ffffbc7224 */ /* 0x000fe200078e0007 */
[----:B------:R-:W-:Y:S01]  /*1b960*/  MOV R3, 0x181f ;  /* 0x0000181f00037802 */ /* 0x000fe20000000f00 */
[----:B------:R-:W-:Y:S01]  /*1b970*/  IMAD.MOV.U32 R189, RZ, RZ, RZ ;  /* 0x000000ffffbd7224 */ /* 0x000fe200078e00ff */
[----:B------:R-:W-:Y:S02]  /*1b980*/  MOV R191, 0xffffffff ;  /* 0xffffffff00bf7802 */ /* 0x000fe40000000f00 */
[----:B------:R-:W-:-:S02]  /*1b990*/  MOV R2, 0x1b9b0 ;  /* 0x0001b9b000027802 */ /* 0x000fc40000000f00 */
[----:B------:R-:W-:Y:S05]  /*1b9a0*/  CALL.REL.NOINC `($__internal_6_$__cuda_sm70_shflsync_idx_p) ;  /* 0x0000c87000007944 */ /* 0x000fea0003c00000 */
[----:B------:R-:W-:Y:S01]  /*1b9b0*/  MOV R4, R190 ;  /* 0x000000be00047202 */ /* 0x000fe20000000f00 */
[----:B------:R-:W-:Y:S05]  /*1b9c0*/  BRA `(.L_x_1321) ;  /* 0xfffef1e000007947 */ /* 0x000fea000383ffff */
.L_x_1203:
        /* <DEDUP_REMOVED lines=8> */
.L_x_1206:
[----:B------:R-:W-:Y:S01]  /*1ba50*/  IMAD.MOV.U32 R188, RZ, RZ, R7 ;  /* 0x000000ffffbc7224 */ /* 0x000fe200078e0007 */
[----:B--2---:R-:W-:Y:S01]  /*1ba60*/  MOV R3, 0x181f ;  /* 0x0000181f00037802 */ /* 0x004fe20000000f00 */
[----:B------:R-:W-:Y:S01]  /*1ba70*/  IMAD.MOV.U32 R189, RZ, RZ, 0x1 ;  /* 0x00000001ffbd7424 */ /* 0x000fe200078e00ff */
[----:B------:R-:W-:Y:S02]  /*1ba80*/  MOV R191, 0xffffffff ;  /* 0xffffffff00bf7802 */ /* 0x000fe40000000f00 */
[----:B------:R-:W-:Y:S02]  /*1ba90*/  MOV R2, 0x1bab0 ;  /* 0x0001bab000027802 */ /* 0x000fe40000000f00 */
[----:B-1-34-:R-:W-:Y:S05]  /*1baa0*/  CALL.REL.NOINC `($__internal_6_$__cuda_sm70_shflsync_idx_p) ;  /* 0x0000c77000007944 */ /* 0x01afea0003c00000 */
        /* <DEDUP_REMOVED lines=9> */
.L_x_1207:
[----:B------:R-:W-:Y:S01]  /*1bb40*/  IMAD.MOV.U32 R188, RZ, RZ, R4 ;  /* 0x000000ffffbc7224 */ /* 0x000fe200078e0004 */
[----:B------:R-:W-:Y:S01]  /*1bb50*/  MOV R3, 0x1c1f ;  /* 0x00001c1f00037802 */ /* 0x000fe20000000f00 */
[----:B------:R-:W-:Y:S01]  /*1bb60*/  IMAD.MOV.U32 R189, RZ, RZ, RZ ;  /* 0x000000ffffbd7224 */ /* 0x000fe200078e00ff */
[----:B------:R-:W-:-:S02]  /*1bb70*/  MOV R191, 0xffffffff ;  /* 0xffffffff00bf7802 */ /* 0x000fc40000000f00 */
[----:B------:R-:W-:Y:S02]  /*1bb80*/  MOV R2, 0x1bba0 ;  /* 0x0001bba000027802 */ /* 0x000fe40000000f00 */
[----:B------:R-:W-:Y:S05]  /*1bb90*/  CALL.REL.NOINC `($__internal_6_$__cuda_sm70_shflsync_idx_p) ;  /* 0x0000c68000007944 */ /* 0x000fea0003c00000 */
[----:B------:R-:W-:Y:S01]  /*1bba0*/  MOV R3, R190 ;  /* 0x000000be00037202 */ /* 0x000fe20000000f00 */
[----:B------:R-:W-:Y:S05]  /*1bbb0*/  BRA `(.L_x_1324) ;  /* 0xfffef61000007947 */ /* 0x000fea000383ffff */
.L_x_1212:
[----:B------:R-:W-:Y:S01]  /*1bbc0*/  IMAD.MOV.U32 R188, RZ, RZ, R4 ;  /* 0x000000ffffbc7224 */ /* 0x000fe200078e0004 */
[----:B------:R-:W-:Y:S01]  /*1bbd0*/  MOV R3, 0x1c1f ;  /* 0x00001c1f00037802 */ /* 0x000fe20000000f00 */
[----:B------:R-:W-:Y:S01]  /*1bbe0*/  IMAD.MOV.U32 R189, RZ, RZ, 0x1 ;  /* 0x00000001ffbd7424 */ /* 0x000fe200078e00ff */
[----:B------:R-:W-:Y:S02]  /*1bbf0*/  MOV R191, 0xffffffff ;  /* 0xffffffff00bf7802 */ /* 0x000fe40000000f00 */
[----:B------:R-:W-:Y:S02]  /*1bc00*/  MOV R2, 0x1bc20 ;  /* 0x0001bc2000027802 */ /* 0x000fe40000000f00 */
[----:B------:R-:W-:Y:S05]  /*1bc10*/  CALL.REL.NOINC `($__internal_6_$__cuda_sm70_shflsync_idx_p) ;  /* 0x0000c60000007944 */ /* 0x000fea0003c00000 */
[----:B------:R-:W-:Y:S01]  /*1bc20*/  MOV R3, R190 ;  /* 0x000000be00037202 */ /* 0x000fe20000000f00 */
[----:B------:R-:W-:Y:S05]  /*1bc30*/  BRA `(.L_x_1325) ;  /* 0xfffefc1000007947 */ /* 0x000fea000383ffff */
.L_x_1217:
[----:B------:R-:W-:Y:S01]  /*1bc40*/  IMAD.MOV.U32 R4, RZ, RZ, R136 ;  /* 0x000000ffff047224 */ /* 0x000fe200078e0088 */
[----:B------:R-:W-:Y:S02]  /*1bc50*/  MOV R0, 0x2 ;  /* 0x0000000200007802 */ /* 0x000fe40000000f00 */
[----:B------:R-:W-:-:S02]  /*1bc60*/  MOV R2, 0x1bc80 ;  /* 0x0001bc8000027802 */ /* 0x000fc40000000f00 */
[----:B------:R-:W-:Y:S05]  /*1bc70*/  CALL.REL.NOINC `($__internal_5_$__cuda_sm70_shflsync_bfly_p) ;  /* 0x0000c54000007944 */ /* 0x000fea0003c00000 */
[----:B------:R-:W-:Y:S05]  /*1bc80*/  BRA `(.L_x_1326) ;  /* 0xffff02b000007947 */ /* 0x000fea000383ffff */
.L_x_1218:
[----:B------:R-:W-:Y:S01]  /*1bc90*/  IMAD.MOV.U32 R4, RZ, RZ, R136 ;  /* 0x000000ffff047224 */ /* 0x000fe200078e0088 */
[----:B------:R-:W-:-:S02]  /*1bca0*/  MOV R0, 0x1 ;  /* 0x0000000100007802 */ /* 0x000fc40000000f00 */
[----:B------:R-:W-:Y:S02]  /*1bcb0*/  MOV R2, 0x1bcd0 ;  /* 0x0001bcd000027802 */ /* 0x000fe40000000f00 */
[----:B------:R-:W-:Y:S05]  /*1bcc0*/  CALL.REL.NOINC `($__internal_5_$__cuda_sm70_shflsync_bfly_p) ;  /* 0x0000c4f000007944 */ /* 0x000fea0003c00000 */
[----:B------:R-:W-:Y:S01]  /*1bcd0*/  FMNMX.FTZ R136, R136, R0, !PT ;  /* 0x0000000088887209 */ /* 0x000fe20007810000 */
[----:B------:R-:W-:Y:S01]  /*1bce0*/  IMAD.MOV.U32 R4, RZ, RZ, R7 ;  /* 0x000000ffff047224 */ /* 0x000fe200078e0007 */
[----:B------:R-:W-:Y:S01]  /*1bcf0*/  MOV R2, 0x1bd20 ;  /* 0x0001bd2000027802 */ /* 0x000fe20000000f00 */
[----:B------:R-:W-:Y:S02]  /*1bd00*/  IMAD.MOV.U32 R0, RZ, RZ, 0x2 ;  /* 0x00000002ff007424 */ /* 0x000fe400078e00ff */
[----:B------:R-:W-:Y:S05]  /*1bd10*/  CALL.REL.NOINC `($__internal_5_$__cuda_sm70_shflsync_bfly_p) ;  /* 0x0000c4a000007944 */ /* 0x000fea0003c00000 */
[----:B------:R-:W-:Y:S01]  /*1bd20*/  FMNMX.FTZ R7, R7, R0, !PT ;  /* 0x0000000007077209 */ /* 0x000fe20007810000 */
[----:B------:R-:W-:Y:S01]  /*1bd30*/  IMAD.MOV.U32 R0, RZ, RZ, 0x1 ;  /* 0x00000001ff007424 */ /* 0x000fe200078e00ff */
[----:B------:R-:W-:-:S03]  /*1bd40*/  MOV R2, 0x1bd70 ;  /* 0x0001bd7000027802 */ /* 0x000fc60000000f00 */
[----:B------:R-:W-:Y:S02]  /*1bd50*/  IMAD.MOV.U32 R4, RZ, RZ, R7 ;  /* 0x000000ffff047224 */ /* 0x000fe400078e0007 */
[----:B------:R-:W-:Y:S05]  /*1bd60*/  CALL.REL.NOINC `($__internal_5_$__cuda_sm70_shflsync_bfly_p) ;  /* 0x0000c45000007944 */ /* 0x000fea0003c00000 */
[----:B------:R-:W-:Y:S01]  /*1bd70*/  MOV R3, R0 ;  /* 0x0000000000037202 */ /* 0x000fe20000000f00 */
[----:B------:R-:W-:Y:S05]  /*1bd80*/  BRA `(.L_x_1327) ;  /* 0xffff022000007947 */ /* 0x000fea000383ffff */
.L_x_1226:
[----:B------:R-:W-:Y:S01]  /*1bd90*/  MOV R3, 0x181f ;  /* 0x0000181f00037802 */ /* 0x000fe20000000f00 */
[----:B------:R-:W-:Y:S01]  /*1bda0*/  IMAD.MOV.U32 R188, RZ, RZ, R6 ;  /* 0x000000ffffbc7224 */ /* 0x000fe200078e0006 */
[----:B------:R-:W-:Y:S01]  /*1bdb0*/  MOV R191, 0xffffffff ;  /* 0xffffffff00bf7802 */ /* 0x000fe20000000f00 */
[----:B------:R-:W-:Y:S01]  /*1bdc0*/  IMAD.MOV.U32 R189, RZ, RZ, RZ ;  /* 0x000000ffffbd7224 */ /* 0x000fe200078e00ff */
[----:B------:R-:W-:Y:S02]  /*1bdd0*/  MOV R2, 0x1bdf0 ;  /* 0x0001bdf000027802 */ /* 0x000fe40000000f00 */
[----:B-1234-:R-:W-:Y:S05]  /*1bde0*/  CALL.REL.NOINC `($__internal_6_$__cuda_sm70_shflsync_idx_p) ;  /* 0x0000c43000007944 */ /* 0x01efea0003c00000 */
[----:B------:R-:W-:Y:S01]  /*1bdf0*/  MOV R4, R190 ;  /* 0x000000be00047202 */ /* 0x000fe20000000f00 */
[----:B------:R-:W-:-:S05]  /*1be00*/  BRA `(.L_x_1328) ;  /* 0xffff181000007947 */ /* 0x000fca000383ffff */
.L_x_1227:
        /* <DEDUP_REMOVED lines=8> */
.L_x_1228:
[----:B---3--:R-:W-:Y:S01]  /*1be90*/  MOV R3, 0x181f ;  /* 0x0000181f00037802 */ /* 0x008fe20000000f00 */
[----:B------:R-:W-:Y:S01]  /*1bea0*/  IMAD.MOV.U32 R188, RZ, RZ, R6 ;  /* 0x000000ffffbc7224 */ /* 0x000fe200078e0006 */
[----:B------:R-:W-:Y:S01]  /*1beb0*/  MOV R191, 0xffffffff ;  /* 0xffffffff00bf7802 */ /* 0x000fe20000000f00 */
[----:B------:R-:W-:Y:S01]  /*1bec0*/  IMAD.MOV.U32 R189, RZ, RZ, 0x1 ;  /* 0x00000001ffbd7424 */ /* 0x000fe200078e00ff */
[----:B------:R-:W-:Y:S02]  /*1bed0*/  MOV R2, 0x1bef0 ;  /* 0x0001bef000027802 */ /* 0x000fe40000000f00 */
[----:B-12-4-:R-:W-:Y:S05]  /*1bee0*/  CALL.REL.NOINC `($__internal_6_$__cuda_sm70_shflsync_idx_p) ;  /* 0x0000c33000007944 */ /* 0x016fea0003c00000 */
[----:B------:R-:W-:Y:S01]  /*1bef0*/  MOV R188, R18 ;  /* 0x0000001200bc7202 */ /* 0x000fe20000000f00 */
[----:B------:R-:W-:Y:S01]  /*1bf00*/  IMAD.MOV.U32 R4, RZ, RZ, R190 ;  /* 0x000000ffff047224 */ /* 0x000fe200078e00be */
[----:B------:R-:W-:Y:S01]  /*1bf10*/  MOV R3, 0x181f ;  /* 0x0000181f00037802 */ /* 0x000fe20000000f00 */
[----:B------:R-:W-:Y:S01]  /*1bf20*/  IMAD.MOV.U32 R189, RZ, RZ, 0x1 ;  /* 0x00000001ffbd7424 */ /* 0x000fe200078e00ff */
[----:B------:R-:W-:Y:S01]  /*1bf30*/  MOV R2, 0x1bf60 ;  /* 0x0001bf6000027802 */ /* 0x000fe20000000f00 */
[----:B------:R-:W-:Y:S02]  /*1bf40*/  IMAD.MOV.U32 R191, RZ, RZ, -0x1 ;  /* 0xffffffffffbf7424 */ /* 0x000fe400078e00ff */
[----:B------:R-:W-:Y:S05]  /*1bf50*/  CALL.REL.NOINC `($__internal_6_$__cuda_sm70_shflsync_idx_p) ;  /* 0x0000c2c000007944 */ /* 0x000fea0003c00000 */
[----:B------:R-:W-:Y:S01]  /*1bf60*/  MOV R0, R190 ;  /* 0x000000be00007202 */ /* 0x000fe20000000f00 */
[----:B------:R-:W-:-:S05]  /*1bf70*/  BRA `(.L_x_1330) ;  /* 0xffff187000007947 */ /* 0x000fca000383ffff */
.L_x_1231:
[----:B------:R-:W-:Y:S01]  /*1bf80*/  MOV R3, 0x181f ;  /* 0x0000181f00037802 */ /* 0x000fe20000000f00 */
[----:B------:R-:W-:Y:S01]  /*1bf90*/  IMAD.MOV.U32 R188, RZ, RZ, R14 ;  /* 0x000000ffffbc7224 */ /* 0x000fe200078e000e */
[----:B------:R-:W-:Y:S01]  /*1bfa0*/  MOV R191, 0xffffffff ;  /* 0xffffffff00bf7802 */ /* 0x000fe20000000f00 */
[----:B------:R-:W-:Y:S01]  /*1bfb0*/  IMAD.MOV.U32 R189, RZ, RZ, RZ ;  /* 0x000000ffffbd7224 */ /* 0x000fe200078e00ff */
[----:B------:R-:W-:Y:S02]  /*1bfc0*/  MOV R2, 0x1bfe0 ;  /* 0x0001bfe000027802 */ /* 0x000fe40000000f00 */
[----:B-1----:R-:W-:Y:S05]  /*1bfd0*/  CALL.REL.NOINC `($__internal_6_$__cuda_sm70_shflsync_idx_p) ;  /* 0x0000c24000007944 */ /* 0x002fea0003c00000 */
[----:B------:R-:W-:Y:S01]  /*1bfe0*/  MOV R4, R190 ;  /* 0x000000be00047202 */ /* 0x000fe20000000f00 */
[----:B------:R-:W-:-:S05]  /*1bff0*/  BRA `(.L_x_1331) ;  /* 0xffff288000007947 */ /* 0x000fca000383ffff */
.L_x_1232:
[----:B------:R-:W-:Y:S01]  /*1c000*/  MOV R3, 0x181f ;  /* 0x0000181f00037802 */ /* 0x000fe20000000f00 */
[----:B------:R-:W-:Y:S01]  /*1c010*/  IMAD.MOV.U32 R188, RZ, RZ, R15 ;  /* 0x000000ffffbc7224 */ /* 0x000fe200078e000f */
[----:B------:R-:W-:Y:S01]  /*1c020*/  MOV R191, 0xffffffff ;  /* 0xffffffff00bf7802 */ /* 0x000fe20000000f00 */
[----:B------:R-:W-:Y:S01]  /*1c030*/  IMAD.MOV.U32 R189, RZ, RZ, RZ ;  /* 0x000000ffffbd7224 */ /* 0x000fe200078e00ff */
[----:B------:R-:W-:Y:S02]  /*1c040*/  MOV R2, 0x1c060 ;  /* 0x0001c06000027802 */ /* 0x000fe40000000f00 */
[----:B-123--:R-:W-:Y:S05]  /*1c050*/  CALL.REL.NOINC `($__internal_6_$__cuda_sm70_shflsync_idx_p) ;  /* 0x0000c1c000007944 */ /* 0x00efea0003c00000 */
[----:B------:R-:W-:Y:S01]  /*1c060*/  MOV R0, R190 ;  /* 0x000000be00007202 */ /* 0x000fe20000000f00 */
[----:B------:R-:W-:-:S05]  /*1c070*/  BRA `(.L_x_1332) ;  /* 0xffff282000007947 */ /* 0x000fca000383ffff */
.L_x_1233:
[----:B-1----:R-:W-:Y:S01]  /*1c080*/  MOV R3, 0x181f ;  /* 0x0000181f00037802 */ /* 0x002fe20000000f00 */
[----:B------:R-:W-:Y:S01]  /*1c090*/  IMAD.MOV.U32 R188, RZ, RZ, R14 ;  /* 0x000000ffffbc7224 */ /* 0x000fe200078e000e */
[----:B------:R-:W-:Y:S01]  /*1c0a0*/  MOV R191, 0xffffffff ;  /* 0xffffffff00bf7802 */ /* 0x000fe20000000f00 */
[----:B------:R-:W-:Y:S01]  /*1c0b0*/  IMAD.MOV.U32 R189, RZ, RZ, 0x1 ;  /* 0x00000001ffbd7424 */ /* 0x000fe200078e00ff */
[----:B------:R-:W-:Y:S02]  /*1c0c0*/  MOV R2, 0x1c0e0 ;  /* 0x0001c0e000027802 */ /* 0x000fe40000000f00 */
[----:B----4-:R-:W-:Y:S05]  /*1c0d0*/  CALL.REL.NOINC `($__internal_6_$__cuda_sm70_shflsync_idx_p) ;  /* 0x0000c14000007944 */ /* 0x010fea0003c00000 */
        /* <DEDUP_REMOVED lines=9> */
.L_x_1234:
[----:B------:R-:W-:Y:S01]  /*1c170*/  MOV R3, 0x1c1f ;  /* 0x00001c1f00037802 */ /* 0x000fe20000000f00 */
[----:B------:R-:W-:Y:S01]  /*1c180*/  IMAD.MOV.U32 R188, RZ, RZ, R6 ;  /* 0x000000ffffbc7224 */ /* 0x000fe200078e0006 */
[----:B------:R-:W-:Y:S01]  /*1c190*/  MOV R191, 0xffffffff ;  /* 0xffffffff00bf7802 */ /* 0x000fe20000000f00 */
[----:B------:R-:W-:Y:S01]  /*1c1a0*/  IMAD.MOV.U32 R189, RZ, RZ, RZ ;  /* 0x000000ffffbd7224 */ /* 0x000fe200078e00ff */
[----:B------:R-:W-:Y:S02]  /*1c1b0*/  MOV R2, 0x1c1d0 ;  /* 0x0001c1d000027802 */ /* 0x000fe40000000f00 */
[----:B------:R-:W-:Y:S05]  /*1c1c0*/  CALL.REL.NOINC `($__internal_6_$__cuda_sm70_shflsync_idx_p) ;  /* 0x0000c05000007944 */ /* 0x000fea0003c00000 */
[----:B------:R-:W-:Y:S01]  /*1c1d0*/  MOV R3, R190 ;  /* 0x000000be00037202 */ /* 0x000fe20000000f00 */
[----:B------:R-:W-:-:S05]  /*1c1e0*/  BRA `(.L_x_1334) ;  /* 0xffff2ac000007947 */ /* 0x000fca000383ffff */
.L_x_1239:
[----:B------:R-:W-:Y:S01]  /*1c1f0*/  MOV R3, 0x1c1f ;  /* 0x00001c1f00037802 */ /* 0x000fe20000000f00 */
[----:B------:R-:W-:Y:S01]  /*1c200*/  IMAD.MOV.U32 R188, RZ, RZ, R6 ;  /* 0x000000ffffbc7224 */ /* 0x000fe200078e0006 */
[----:B------:R-:W-:Y:S01]  /*1c210*/  MOV R191, 0xffffffff ;  /* 0xffffffff00bf7802 */ /* 0x000fe20000000f00 */
[----:B------:R-:W-:Y:S01]  /*1c220*/  IMAD.MOV.U32 R189, RZ, RZ, 0x1 ;  /* 0x00000001ffbd7424 */ /* 0x000fe200078e00ff */
[----:B------:R-:W-:Y:S02]  /*1c230*/  MOV R2, 0x1c250 ;  /* 0x0001c25000027802 */ /* 0x000fe40000000f00 */
[----:B-1----:R-:W-:Y:S05]  /*1c240*/  CALL.REL.NOINC `($__internal_6_$__cuda_sm70_shflsync_idx_p) ;  /* 0x0000bfd000007944 */ /* 0x002fea0003c00000 */
[----:B------:R-:W-:Y:S01]  /*1c250*/  MOV R3, R190 ;  /* 0x000000be00037202 */ /* 0x000fe20000000f00 */
[----:B------:R-:W-:-:S05]  /*1c260*/  BRA `(.L_x_1335) ;  /* 0xffff2fe000007947 */ /* 0x000fca000383ffff */
.L_x_1244:
[----:B------:R-:W-:Y:S02]  /*1c270*/  MOV R0, 0x2 ;  /* 0x0000000200007802 */ /* 0x000fe40000000f00 */
[----:B------:R-:W-:Y:S02]  /*1c280*/  MOV R2, 0x1c2a0 ;  /* 0x0001c2a000027802 */ /* 0x000fe40000000f00 */
[----:B-12---:R-:W-:Y:S05]  /*1c290*/  CALL.REL.NOINC `($__internal_5_$__cuda_sm70_shflsync_bfly_p) ;  /* 0x0000bf2000007944 */ /* 0x006fea0003c00000 */
[----:B------:R-:W-:-:S05]  /*1c2a0*/  BRA `(.L_x_1336) ;  /* 0xffff359000007947 */ /* 0x000fca000383ffff */
.L_x_1245:
[----:B------:R-:W-:Y:S01]  /*1c2b0*/  MOV R0, 0x1 ;  /* 0x0000000100007802 */ /* 0x000fe20000000f00 */
[----:B---3--:R-:W-:Y:S01]  /*1c2c0*/  IMAD.MOV.U32 R4, RZ, RZ, R6 ;  /* 0x000000ffff047224 */ /* 0x008fe200078e0006 */
[----:B------:R-:W-:Y:S02]  /*1c2d0*/  MOV R2, 0x1c2f0 ;  /* 0x0001c2f000027802 */ /* 0x000fe40000000f00 */
[----:B------:R-:W-:Y:S05]  /*1c2e0*/  CALL.REL.NOINC `($__internal_5_$__cuda_sm70_shflsync_bfly_p) ;  /* 0x0000bed000007944 */ /* 0x000fea0003c00000 */
[----:B------:R-:W-:Y:S01]  /*1c2f0*/  IMAD.MOV.U32 R4, RZ, RZ, R8 ;  /* 0x000000ffff047224 */ /* 0x000fe200078e0008 */
[----:B------:R-:W-:Y:S01]  /*1c300*/  FMNMX.FTZ R6, R6, R0, !PT ;  /* 0x0000000006067209 */ /* 0x000fe20007810000 */
[----:B------:R-:W-:Y:S01]  /*1c310*/  IMAD.MOV.U32 R0, RZ, RZ, 0x2 ;  /* 0x00000002ff007424 */ /* 0x000fe200078e00ff */
[----:B------:R-:W-:Y:S02]  /*1c320*/  MOV R2, 0x1c340 ;  /* 0x0001c34000027802 */ /* 0x000fe40000000f00 */
[----:B------:R-:W-:Y:S05]  /*1c330*/  CALL.REL.NOINC `($__internal_5_$__cuda_sm70_shflsync_bfly_p) ;  /* 0x0000be8000007944 */ /* 0x000fea0003c00000 */
[----:B------:R-:W-:Y:S01]  /*1c340*/  FMNMX.FTZ R4, R8, R0, !PT ;  /* 0x0000000008047209 */ /* 0x000fe20007810000 */
[----:B------:R-:W-:Y:S01]  /*1c350*/  IMAD.MOV.U32 R0, RZ, RZ, 0x1 ;  /* 0x00000001ff007424 */ /* 0x000fe200078e00ff */
[----:B------:R-:W-:Y:S02]  /*1c360*/  MOV R2, 0x1c380 ;  /* 0x0001c38000027802 */ /* 0x000fe40000000f00 */
[----:B------:R-:W-:Y:S05]  /*1c370*/  CALL.REL.NOINC `($__internal_5_$__cuda_sm70_shflsync_bfly_p) ;  /* 0x0000be4000007944 */ /* 0x000fea0003c00000 */
[----:B------:R-:W-:-:S05]  /*1c380*/  BRA `(.L_x_1337) ;  /* 0xffff352000007947 */ /* 0x000fca000383ffff */
.L_x_1254:
        /* <DEDUP_REMOVED lines=8> */
.L_x_1255:
        /* <DEDUP_REMOVED lines=8> */
.L_x_1256:
        /* <DEDUP_REMOVED lines=15> */
.L_x_1259:
[----:B------:R-:W-:Y:S01]  /*1c580*/  MOV R3, 0x181f ;  /* 0x0000181f00037802 */ /* 0x000fe20000000f00 */
[----:B------:R-:W-:Y:S01]  /*1c590*/  IMAD.MOV.U32 R188, RZ, RZ, R9 ;  /* 0x000000ffffbc7224 */ /* 0x000fe200078e0009 */
[----:B------:R-:W-:Y:S01]  /*1c5a0*/  MOV R191, 0xffffffff ;  /* 0xffffffff00bf7802 */ /* 0x000fe20000000f00 */
[----:B------:R-:W-:Y:S01]  /*1c5b0*/  IMAD.MOV.U32 R189, RZ, RZ, RZ ;  /* 0x000000ffffbd7224 */ /* 0x000fe200078e00ff */
[----:B------:R-:W-:Y:S02]  /*1c5c0*/  MOV R2, 0x1c5e0 ;  /* 0x0001c5e000027802 */ /* 0x000fe40000000f00 */
[----:B----4-:R-:W-:Y:S05]  /*1c5d0*/  CALL.REL.NOINC `($__internal_6_$__cuda_sm70_shflsync_idx_p) ;  /* 0x0000bc4000007944 */ /* 0x010fea0003c00000 */
[----:B------:R-:W-:Y:S01]  /*1c5e0*/  MOV R4, R190 ;  /* 0x000000be00047202 */ /* 0x000fe20000000f00 */
[----:B------:R-:W-:-:S05]  /*1c5f0*/  BRA `(.L_x_1341) ;  /* 0xffff61d000007947 */ /* 0x000fca000383ffff */
.L_x_1260:
[----:B------:R-:W-:Y:S01]  /*1c600*/  MOV R3, 0x181f ;  /* 0x0000181f00037802 */ /* 0x000fe20000000f00 */
[----:B------:R-:W-:Y:S01]  /*1c610*/  IMAD.MOV.U32 R188, RZ, RZ, R16 ;  /* 0x000000ffffbc7224 */ /* 0x000fe200078e0010 */
[----:B------:R-:W-:Y:S01]  /*1c620*/  MOV R191, 0xffffffff ;  /* 0xffffffff00bf7802 */ /* 0x000fe20000000f00 */
[----:B------:R-:W-:Y:S01]  /*1c630*/  IMAD.MOV.U32 R189, RZ, RZ, RZ ;  /* 0x000000ffffbd7224 */ /* 0x000fe200078e00ff */
[----:B------:R-:W-:Y:S02]  /*1c640*/  MOV R2, 0x1c660 ;  /* 0x0001c66000027802 */ /* 0x000fe40000000f00 */
[----:B-12-4-:R-:W-:Y:S05]  /*1c650*/  CALL.REL.NOINC `($__internal_6_$__cuda_sm70_shflsync_idx_p) ;  /* 0x0000bbc000007944 */ /* 0x016fea0003c00000 */
[----:B------:R-:W-:Y:S01]  /*1c660*/  MOV R0, R190 ;  /* 0x000000be00007202 */ /* 0x000fe20000000f00 */
[----:B------:R-:W-:-:S05]  /*1c670*/  BRA `(.L_x_1342) ;  /* 0xffff617000007947 */ /* 0x000fca000383ffff */
.L_x_1261:
[----:B-1----:R-:W-:Y:S01]  /*1c680*/  MOV R3, 0x181f ;  /* 0x0000181f00037802 */ /* 0x002fe20000000f00 */
[----:B------:R-:W-:Y:S01]  /*1c690*/  IMAD.MOV.U32 R188, RZ, RZ, R9 ;  /* 0x000000ffffbc7224 */ /* 0x000fe200078e0009 */
[----:B------:R-:W-:Y:S01]  /*1c6a0*/  MOV R191, 0xffffffff ;  /* 0xffffffff00bf7802 */ /* 0x000fe20000000f00 */
[----:B------:R-:W-:Y:S01]  /*1c6b0*/  IMAD.MOV.U32 R189, RZ, RZ, 0x1 ;  /* 0x00000001ffbd7424 */ /* 0x000fe200078e00ff */
[----:B------:R-:W-:Y:S02]  /*1c6c0*/  MOV R2, 0x1c6e0 ;  /* 0x0001c6e000027802 */ /* 0x000fe40000000f00 */
[----:B---34-:R-:W-:Y:S05]  /*1c6d0*/  CALL.REL.NOINC `($__internal_6_$__cuda_sm70_shflsync_idx_p) ;  /* 0x0000bb4000007944 */ /* 0x018fea0003c00000 */
        /* <DEDUP_REMOVED lines=9> */
.L_x_1262:
[----:B------:R-:W-:Y:S02]  /*1c770*/  MOV R0, 0x2 ;  /* 0x0000000200007802 */ /* 0x000fe40000000f00 */
[----:B------:R-:W-:Y:S02]  /*1c780*/  MOV R2, 0x1c7a0 ;  /* 0x0001c7a000027802 */ /* 0x000fe40000000f00 */
[----:B----4-:R-:W-:Y:S05]  /*1c790*/  CALL.REL.NOINC `($__internal_5_$__cuda_sm70_shflsync_bfly_p) ;  /* 0x0000ba2000007944 */ /* 0x010fea0003c00000 */
[----:B------:R-:W-:-:S05]  /*1c7a0*/  BRA `(.L_x_1344) ;  /* 0xffff648000007947 */ /* 0x000fca000383ffff */
.L_x_1263:
[----:B------:R-:W-:Y:S01]  /*1c7b0*/  MOV R0, 0x1 ;  /* 0x0000000100007802 */ /* 0x000fe20000000f00 */
[----:B-1----:R-:W-:Y:S01]  /*1c7c0*/  IMAD.MOV.U32 R4, RZ, RZ, R136 ;  /* 0x000000ffff047224 */ /* 0x002fe200078e0088 */
[----:B------:R-:W-:Y:S02]  /*1c7d0*/  MOV R2, 0x1c7f0 ;  /* 0x0001c7f000027802 */ /* 0x000fe40000000f00 */
[----:B----4-:R-:W-:Y:S05]  /*1c7e0*/  CALL.REL.NOINC `($__internal_5_$__cuda_sm70_shflsync_bfly_p) ;  /* 0x0000b9d000007944 */ /* 0x010fea0003c00000 */
        /* <DEDUP_REMOVED lines=10> */
.L_x_1266:
        /* <DEDUP_REMOVED lines=8> */
.L_x_1269:
        /* <DEDUP_REMOVED lines=15> */
.L_x_1272:
        /* <DEDUP_REMOVED lines=8> */
.L_x_1273:
        /* <DEDUP_REMOVED lines=8> */
.L_x_1274:
[----:B--2---:R-:W-:Y:S01]  /*1cb00*/  MOV R3, 0x181f ;  /* 0x0000181f00037802 */ /* 0x004fe20000000f00 */
[----:B------:R-:W-:Y:S01]  /*1cb10*/  IMAD.MOV.U32 R188, RZ, RZ, R7 ;  /* 0x000000ffffbc7224 */ /* 0x000fe200078e0007 */
[----:B------:R-:W-:Y:S01]  /*1cb20*/  MOV R191, 0xffffffff ;  /* 0xffffffff00bf7802 */ /* 0x000fe20000000f00 */
[----:B------:R-:W-:Y:S01]  /*1cb30*/  IMAD.MOV.U32 R189, RZ, RZ, 0x1 ;  /* 0x00000001ffbd7424 */ /* 0x000fe200078e00ff */
[----:B------:R-:W-:Y:S02]  /*1cb40*/  MOV R2, 0x1cb60 ;  /* 0x0001cb6000027802 */ /* 0x000fe40000000f00 */
[----:B-1--4-:R-:W-:Y:S05]  /*1cb50*/  CALL.REL.NOINC `($__internal_6_$__cuda_sm70_shflsync_idx_p) ;  /* 0x0000b6c000007944 */ /* 0x012fea0003c00000 */
        /* <DEDUP_REMOVED lines=9> */
.L_x_1275:
        /* <DEDUP_REMOVED lines=8> */
.L_x_1280:
[----:B------:R-:W-:Y:S01]  /*1cc70*/  MOV R3, 0x1c1f ;  /* 0x00001c1f00037802 */ /* 0x000fe20000000f00 */
[----:B------:R-:W-:Y:S01]  /*1cc80*/  IMAD.MOV.U32 R188, RZ, RZ, R7 ;  /* 0x000000ffffbc7224 */ /* 0x000fe200078e0007 */
[----:B------:R-:W-:Y:S01]  /*1cc90*/  MOV R191, 0xffffffff ;  /* 0xffffffff00bf7802 */ /* 0x000fe20000000f00 */
[----:B------:R-:W-:Y:S01]  /*1cca0*/  IMAD.MOV.U32 R189, RZ, RZ, 0x1 ;  /* 0x00000001ffbd7424 */ /* 0x000fe200078e00ff */
[----:B------:R-:W-:Y:S02]  /*1ccb0*/  MOV R2, 0x1ccd0 ;  /* 0x0001ccd000027802 */ /* 0x000fe40000000f00 */
[----:B--2---:R-:W-:Y:S05]  /*1ccc0*/  CALL.REL.NOINC `($__internal_6_$__cuda_sm70_shflsync_idx_p) ;  /* 0x0000b55000007944 */ /* 0x004fea0003c00000 */
[----:B------:R-:W-:Y:S01]  /*1ccd0*/  MOV R3, R190 ;  /* 0x000000be00037202 */ /* 0x000fe20000000f00 */
[----:B------:R-:W-:-:S05]  /*1cce0*/  BRA `(.L_x_1352) ;  /* 0xffff95f000007947 */ /* 0x000fca000383ffff */
.L_x_1285:
[----:B------:R-:W-:Y:S02]  /*1ccf0*/  MOV R0, 0x2 ;  /* 0x0000000200007802 */ /* 0x000fe40000000f00 */
[----:B------:R-:W-:Y:S02]  /*1cd00*/  MOV R2, 0x1cd20 ;  /* 0x0001cd2000027802 */ /* 0x000fe40000000f00 */
[----:B------:R-:W-:Y:S05]  /*1cd10*/  CALL.REL.NOINC `($__internal_5_$__cuda_sm70_shflsync_bfly_p) ;  /* 0x0000b4a000007944 */ /* 0x000fea0003c00000 */
[----:B------:R-:W-:-:S05]  /*1cd20*/  BRA `(.L_x_1353) ;  /* 0xffff9bc000007947 */ /* 0x000fca000383ffff */
.L_x_1286:
[----:B------:R-:W-:Y:S01]  /*1cd30*/  MOV R0, 0x1 ;  /* 0x0000000100007802 */ /* 0x000fe20000000f00 */
[----:B-1----:R-:W-:Y:S01]  /*1cd40*/  IMAD.MOV.U32 R4, RZ, RZ, R136 ;  /* 0x000000ffff047224 */ /* 0x002fe200078e0088 */
        /* <DEDUP_REMOVED lines=12> */
.L_x_1288:
[----:B------:R-:W-:Y:S01]  /*1ce10*/  IMAD.MOV.U32 R4, RZ, RZ, R231 ;  /* 0x000000ffff047224 */ /* 0x000fe200078e00e7 */
[----:B------:R-:W-:-:S02]  /*1ce20*/  MOV R0, 0x2 ;  /* 0x0000000200007802 */ /* 0x000fc40000000f00 */
[----:B------:R-:W-:Y:S02]  /*1ce30*/  MOV R2, 0x1ce50 ;  /* 0x0001ce5000027802 */ /* 0x000fe40000000f00 */
[----:B------:R-:W-:Y:S05]  /*1ce40*/  CALL.REL.NOINC `($__internal_5_$__cuda_sm70_shflsync_bfly_p) ;  /* 0x0000b37000007944 */ /* 0x000fea0003c00000 */
[----:B------:R-:W-:Y:S01]  /*1ce50*/  MOV R5, R0 ;  /* 0x0000000000057202 */ /* 0x000fe20000000f00 */
[----:B------:R-:W-:Y:S05]  /*1ce60*/  BRA `(.L_x_1355) ;  /* 0xffffb2d000007947 */ /* 0x000fea000383ffff */
.L_x_1289:
[----:B------:R-:W-:Y:S01]  /*1ce70*/  IMAD.MOV.U32 R4, RZ, RZ, R5 ;  /* 0x000000ffff047224 */ /* 0x000fe200078e0005 */
[----:B------:R-:W-:Y:S02]  /*1ce80*/  MOV R0, 0x1 ;  /* 0x0000000100007802 */ /* 0x000fe40000000f00 */
[----:B------:R-:W-:Y:S02]  /*1ce90*/  MOV R2, 0x1ceb0 ;  /* 0x0001ceb000027802 */ /* 0x000fe40000000f00 */
[----:B-1----:R-:W-:Y:S05]  /*1cea0*/  CALL.REL.NOINC `($__internal_5_$__cuda_sm70_shflsync_bfly_p) ;  /* 0x0000b31000007944 */ /* 0x002fea0003c00000 */
[----:B------:R-:W-:Y:S01]  /*1ceb0*/  FADD.FTZ R5, R5, R0 ;  /* 0x0000000005057221 */ /* 0x000fe20000010000 */
[----:B------:R-:W-:Y:S02]  /*1cec0*/  MOV R4, R230 ;  /* 0x000000e600047202 */ /* 0x000fe40000000f00 */
[----:B------:R-:W-:Y:S02]  /*1ced0*/  MOV R0, 0x2 ;  /* 0x0000000200007802 */ /* 0x000fe40000000f00 */
[----:B------:R-:W-:Y:S02]  /*1cee0*/  MOV R2, 0x1cf00 ;  /* 0x0001cf0000027802 */ /* 0x000fe40000000f00 */
[----:B------:R-:W-:Y:S05]  /*1cef0*/  CALL.REL.NOINC `($__internal_5_$__cuda_sm70_shflsync_bfly_p) ;  /* 0x0000b2c000007944 */ /* 0x000fea0003c00000 */
[----:B------:R-:W-:Y:S01]  /*1cf00*/  FADD.FTZ R4, R230, R0 ;  /* 0x00000000e6047221 */ /* 0x000fe20000010000 */
[----:B------:R-:W-:-:S02]  /*1cf10*/  MOV R0, 0x1 ;  /* 0x0000000100007802 */ /* 0x000fc40000000f00 */
[----:B------:R-:W-:Y:S02]  /*1cf20*/  MOV R2, 0x1cf40 ;  /* 0x0001cf4000027802 */ /* 0x000fe40000000f00 */
[----:B------:R-:W-:Y:S05]  /*1cf30*/  CALL.REL.NOINC `($__internal_5_$__cuda_sm70_shflsync_bfly_p) ;  /* 0x0000b28000007944 */ /* 0x000fea0003c00000 */
[----:B------:R-:W-:Y:S05]  /*1cf40*/  BRA `(.L_x_1356) ;  /* 0xffffb26000007947 */ /* 0x000fea000383ffff */
.L_x_1301:
[----:B------:R-:W-:Y:S01]  /*1cf50*/  IMAD.MOV.U32 R188, RZ, RZ, R15 ;  /* 0x000000ffffbc7224 */ /* 0x000fe200078e000f */
[----:B------:R-:W-:Y:S01]  /*1cf60*/  MOV R3, 0x181f ;  /* 0x0000181f00037802 */ /* 0x000fe20000000f00 */
[----:B------:R-:W-:Y:S01]  /*1cf70*/  IMAD.MOV.U32 R189, RZ, RZ, RZ ;  /* 0x000000ffffbd7224 */ /* 0x000fe200078e00ff */
[----:B------:R-:W-:Y:S02]  /*1cf80*/  MOV R191, 0xffffffff ;  /* 0xffffffff00bf7802 */ /* 0x000fe40000000f00 */
[----:B------:R-:W-:Y:S02]  /*1cf90*/  MOV R2, 0x1cfb0 ;  /* 0x0001cfb000027802 */ /* 0x000fe40000000f00 */
[----:B-1---5:R-:W-:Y:S05]  /*1cfa0*/  CALL.REL.NOINC `($__internal_6_$__cuda_sm70_shflsync_idx_p) ;  /* 0x0000b27000007944 */ /* 0x022fea0003c00000 */
[----:B------:R-:W-:Y:S01]  /*1cfb0*/  MOV R4, R190 ;  /* 0x000000be00047202 */ /* 0x000fe20000000f00 */
[----:B------:R-:W-:Y:S05]  /*1cfc0*/  BRA `(.L_x_1357) ;  /* 0xffffdcb000007947 */ /* 0x000fea000383ffff */
.L_x_1302:
[----:B------:R-:W-:Y:S01]  /*1cfd0*/  IMAD.MOV.U32 R188, RZ, RZ, R17 ;  /* 0x000000ffffbc7224 */ /* 0x000fe200078e0011 */
[----:B------:R-:W-:Y:S01]  /*1cfe0*/  MOV R3, 0x181f ;  /* 0x0000181f00037802 */ /* 0x000fe20000000f00 */
[----:B------:R-:W-:Y:S01]  /*1cff0*/  IMAD.MOV.U32 R189, RZ, RZ, RZ ;  /* 0x000000ffffbd7224 */ /* 0x000fe200078e00ff */
[----:B------:R-:W-:Y:S02]  /*1d000*/  MOV R191, 0xffffffff ;  /* 0xffffffff00bf7802 */ /* 0x000fe40000000f00 */
[----:B------:R-:W-:-:S02]  /*1d010*/  MOV R2, 0x1d030 ;  /* 0x0001d03000027802 */ /* 0x000fc40000000f00 */
[----:B-123-5:R-:W-:Y:S05]  /*1d020*/  CALL.REL.NOINC `($__internal_6_$__cuda_sm70_shflsync_idx_p) ;  /* 0x0000b1f000007944 */ /* 0x02efea0003c00000 */
[----:B------:R-:W-:Y:S01]  /*1d030*/  MOV R2, R190 ;  /* 0x000000be00027202 */ /* 0x000fe20000000f00 */
[----:B------:R-:W-:Y:S05]  /*1d040*/  BRA `(.L_x_1358) ;  /* 0xffffdc5000007947 */ /* 0x000fea000383ffff */
.L_x_1305:
[----:B------:R-:W-:Y:S01]  /*1d050*/  IMAD.MOV.U32 R188, RZ, RZ, R15 ;  /* 0x000000ffffbc7224 */ /* 0x000fe200078e000f */
[----:B-1----:R-:W-:Y:S01]  /*1d060*/  MOV R3, 0x181f ;  /* 0x0000181f00037802 */ /* 0x002fe20000000f00 */
[----:B------:R-:W-:Y:S01]  /*1d070*/  IMAD.MOV.U32 R189, RZ, RZ, 0x1 ;  /* 0x00000001ffbd7424 */ /* 0x000fe200078e00ff */
[----:B------:R-:W-:-:S02]  /*1d080*/  MOV R191, 0xffffffff ;  /* 0xffffffff00bf7802 */ /* 0x000fc40000000f00 */
[----:B------:R-:W-:Y:S02]  /*1d090*/  MOV R2, 0x1d0b0 ;  /* 0x0001d0b000027802 */ /* 0x000fe40000000f00 */
        /* <DEDUP_REMOVED lines=10> */
.L_x_1308:
[----:B------:R-:W-:Y:S01]  /*1d140*/  IMAD.MOV.U32 R188, RZ, RZ, R15 ;  /* 0x000000ffffbc7224 */ /* 0x000fe200078e000f */
[----:B--2---:R-:W-:Y:S01]  /*1d150*/  MOV R3, 0x181f ;  /* 0x0000181f00037802 */ /* 0x004fe20000000f00 */
[----:B------:R-:W-:Y:S01]  /*1d160*/  IMAD.MOV.U32 R189, RZ, RZ, 0x2 ;  /* 0x00000002ffbd7424 */ /* 0x000fe200078e00ff */
[----:B------:R-:W-:Y:S02]  /*1d170*/  MOV R191, 0xffffffff ;  /* 0xffffffff00bf7802 */ /* 0x000fe40000000f00 */
[----:B------:R-:W-:-:S02]  /*1d180*/  MOV R2, 0x1d1a0 ;  /* 0x0001d1a000027802 */ /* 0x000fc40000000f00 */
[----:B-1--4-:R-:W-:Y:S05]  /*1d190*/  CALL.REL.NOINC `($__internal_6_$__cuda_sm70_shflsync_idx_p) ;  /* 0x0000b08000007944 */ /* 0x012fea0003c00000 */
[----:B------:R-:W-:Y:S01]  /*1d1a0*/  MOV R4, R190 ;  /* 0x000000be00047202 */ /* 0x000fe20000000f00 */
[----:B------:R-:W-:Y:S05]  /*1d1b0*/  BRA `(.L_x_1360) ;  /* 0xffffde9000007947 */ /* 0x000fea000383ffff */
.L_x_1309:
[----:B------:R-:W-:Y:S01]  /*1d1c0*/  IMAD.MOV.U32 R188, RZ, RZ, R17 ;  /* 0x000000ffffbc7224 */ /* 0x000fe200078e0011 */
[----:B------:R-:W-:Y:S01]  /*1d1d0*/  MOV R3, 0x181f ;  /* 0x0000181f00037802 */ /* 0x000fe20000000f00 */
[----:B------:R-:W-:Y:S01]  /*1d1e0*/  IMAD.MOV.U32 R189, RZ, RZ, 0x2 ;  /* 0x00000002ffbd7424 */ /* 0x000fe200078e00ff */
[----:B------:R-:W-:-:S02]  /*1d1f0*/  MOV R191, 0xffffffff ;  /* 0xffffffff00bf7802 */ /* 0x000fc40000000f00 */
[----:B------:R-:W-:Y:S02]  /*1d200*/  MOV R2, 0x1d220 ;  /* 0x0001d22000027802 */ /* 0x000fe40000000f00 */
[----:B-1234-:R-:W-:Y:S05]  /*1d210*/  CALL.REL.NOINC `($__internal_6_$__cuda_sm70_shflsync_idx_p) ;  /* 0x0000b00000007944 */ /* 0x01efea0003c00000 */
[----:B------:R-:W-:Y:S01]  /*1d220*/  MOV R2, R190 ;  /* 0x000000be00027202 */ /* 0x000fe20000000f00 */
[----:B------:R-:W-:Y:S05]  /*1d230*/  BRA `(.L_x_1361) ;  /* 0xffffde3000007947 */ /* 0x000fea000383ffff */
.L_x_1312:
[----:B------:R-:W-:Y:S01]  /*1d240*/  IMAD.MOV.U32 R188, RZ, RZ, R15 ;  /* 0x000000ffffbc7224 */ /* 0x000fe200078e000f */
[----:B--2---:R-:W-:Y:S01]  /*1d250*/  MOV R3, 0x181f ;  /* 0x0000181f00037802 */ /* 0x004fe20000000f00 */
[----:B------:R-:W-:Y:S01]  /*1d260*/  IMAD.MOV.U32 R189, RZ, RZ, 0x3 ;  /* 0x00000003ffbd7424 */ /* 0x000fe200078e00ff */
[----:B------:R-:W-:Y:S02]  /*1d270*/  MOV R191, 0xffffffff ;  /* 0xffffffff00bf7802 */ /* 0x000fe40000000f00 */
[----:B------:R-:W-:Y:S02]  /*1d280*/  MOV R2, 0x1d2a0 ;  /* 0x0001d2a000027802 */ /* 0x000fe40000000f00 */
[----:B-1--4-:R-:W-:Y:S05]  /*1d290*/  CALL.REL.NOINC `($__internal_6_$__cuda_sm70_shflsync_idx_p) ;  /* 0x0000af8000007944 */ /* 0x012fea0003c00000 */
        /* <DEDUP_REMOVED lines=9> */
        .type           $_ZN7cutlass13device_kernelIN5flash19enable_sm80_to_sm89INS1_16FlashAttnFwdSm80INS1_25CollectiveMainloopFwdSm80ILi8ELi1ELb0EN4cute5tupleIJNS5_1CILi128EEENS7_ILi48EEENS7_ILi256EEEEEELi256ENS_10bfloat16_tEfNS_4arch4Sm80ELb0ELb1ELb1ELb1ELb1ELb1ELb1ELb0EEENS1_21CollectiveEpilogueFwdINS6_IJS8_SA_S9_EEENS6_IJNS7_ILi1EEESI_SI_EEESC_SE_Li256ELb1ELb1ELb0ELb0EEENS1_19SingleTileSchedulerILb1ELb0ELb1ELi128EEEEEEEEEvNT_6ParamsE$_ZZN5flash25CollectiveMainloopFwdSm80ILi8ELi1ELb0EN4cute5tupleIJNS1_1CILi128EEENS3_ILi48EEENS3_ILi256EEEEEELi256EN7cutlass10bfloat16_tEfNS8_4arch4Sm80ELb0ELb1ELb1ELb1ELb1ELb1ELb1ELb0EE3mmaINS_16FlashAttnFwdSm80ISC_NS_21CollectiveEpilogueFwdINS2_IJS4_S6_S5_EEENS2_IJNS3_ILi1EEESH_SH_EEES9_SB_Li256ELb1ELb1ELb0ELb0EEENS_19SingleTileSchedulerILb1ELb0ELb1ELi128EEEE13SharedStorageENS1_6TensorINS1_11ArrayEngineIfLm128EEENS1_6LayoutINS2_IJNS2_IJNS3_ILi2EEESS_EEESH_NS3_ILi32EEEEEENS2_IJNS2_IJSH_SS_EEENS3_ILi0EEENS3_ILi4EEEEEEEEEENS_7SoftmaxILi2ELi0EEEEEbRKNSC_6ParamsERT0_RT1_iRKNS_16SeqlenInfoQKNewKILb1ELb1EEENS2_IJiiiiEEERT_ENKUlvE_clEv,@function
        .size           $_ZN7cutlass13device_kernelIN5flash19enable_sm80_to_sm89INS1_16FlashAttnFwdSm80INS1_25CollectiveMainloopFwdSm80ILi8ELi1ELb0EN4cute5tupleIJNS5_1CILi128EEENS7_ILi48EEENS7_ILi256EEEEEELi256ENS_10bfloat16_tEfNS_4arch4Sm80ELb0ELb1ELb1ELb1ELb1ELb1ELb1ELb0EEENS1_21CollectiveEpilogueFwdINS6_IJS8_SA_S9_EEENS6_IJNS7_ILi1EEESI_SI_EEESC_SE_Li256ELb1ELb1ELb0ELb0EEENS1_19SingleTileSchedulerILb1ELb0ELb1ELi128EEEEEEEEEvNT_6ParamsE$_ZZN5flash25CollectiveMainloopFwdSm80ILi8ELi1ELb0EN4cute5tupleIJNS1_1CILi128EEENS3_ILi48EEENS3_ILi256EEEEEELi256EN7cutlass10bfloat16_tEfNS8_4arch4Sm80ELb0ELb1ELb1ELb1ELb1ELb1ELb1ELb0EE3mmaINS_16FlashAttnFwdSm80ISC_NS_21CollectiveEpilogueFwdINS2_IJS4_S6_S5_EEENS2_IJNS3_ILi1EEESH_SH_EEES9_SB_Li256ELb1ELb1ELb0ELb0EEENS_19SingleTileSchedulerILb1ELb0ELb1ELi128EEEE13SharedStorageENS1_6TensorINS1_11ArrayEngineIfLm128EEENS1_6LayoutINS2_IJNS2_IJNS3_ILi2EEESS_EEESH_NS3_ILi32EEEEEENS2_IJNS2_IJSH_SS_EEENS3_ILi0EEENS3_ILi4EEEEEEEEEENS_7SoftmaxILi2ELi0EEEEEbRKNSC_6ParamsERT0_RT1_iRKNS_16SeqlenInfoQKNewKILb1ELb1EEENS2_IJiiiiEEERT_ENKUlvE_clEv,($__internal_5_$__cuda_sm70_shflsync_bfly_p - $_ZN7cutlass13device_kernelIN5flash19enable_sm80_to_sm89INS1_16FlashAttnFwdSm80INS1_25CollectiveMainloopFwdSm80ILi8ELi1ELb0EN4cute5tupleIJNS5_1CILi128EEENS7_ILi48EEENS7_ILi256EEEEEELi256ENS_10bfloat16_tEfNS_4arch4Sm80ELb0ELb1ELb1ELb1ELb1ELb1ELb1ELb0EEENS1_21CollectiveEpilogueFwdINS6_IJS8_SA_S9_EEENS6_IJNS7_ILi1EEESI_SI_EEESC_SE_Li256ELb1ELb1ELb0ELb0EEENS1_19SingleTileSchedulerILb1ELb0ELb1ELi128EEEEEEEEEvNT_6ParamsE$_ZZN5flash25CollectiveMainloopFwdSm80ILi8ELi1ELb0EN4cute5tupleIJNS1_1CILi128EEENS3_ILi48EEENS3_ILi256EEEEEELi256EN7cutlass10bfloat16_tEfNS8_4arch4Sm80ELb0ELb1ELb1ELb1ELb1ELb1ELb1ELb0EE3mmaINS_16FlashAttnFwdSm80ISC_NS_21CollectiveEpilogueFwdINS2_IJS4_S6_S5_EEENS2_IJNS3_ILi1EEESH_SH_EEES9_SB_Li256ELb1ELb1ELb0ELb0EEENS_19SingleTileSchedulerILb1ELb0ELb1ELi128EEEE13SharedStorageENS1_6TensorINS1_11ArrayEngineIfLm128EEENS1_6LayoutINS2_IJNS2_IJNS3_ILi2EEESS_EEESH_NS3_ILi32EEEEEENS2_IJNS2_IJSH_SS_EEENS3_ILi0EEENS3_ILi4EEEEEEEEEENS_7SoftmaxILi2ELi0EEEEEbRKNSC_6ParamsERT0_RT1_iRKNS_16SeqlenInfoQKNewKILb1ELb1EEENS2_IJiiiiEEERT_ENKUlvE_clEv)
$_ZN7cutlass13device_kernelIN5flash19enable_sm80_to_sm89INS1_16FlashAttnFwdSm80INS1_25CollectiveMainloopFwdSm80ILi8ELi1ELb0EN4cute5tupleIJNS5_1CILi128EEENS7_ILi48EEENS7_ILi256EEEEEELi256ENS_10bfloat16_tEfNS_4arch4Sm80ELb0ELb1ELb1ELb1ELb1ELb1ELb1ELb0EEENS1_21CollectiveEpilogueFwdINS6_IJS8_SA_S9_EEENS6_IJNS7_ILi1EEESI_SI_EEESC_SE_Li256ELb1ELb1ELb0ELb0EEENS1_19SingleTileSchedulerILb1ELb0ELb1ELi128EEEEEEEEEvNT_6ParamsE$_ZZN5flash25CollectiveMainloopFwdSm80ILi8ELi1ELb0EN4cute5tupleIJNS1_1CILi128EEENS3_ILi48EEENS3_ILi256EEEEEELi256EN7cutlass10bfloat16_tEfNS8_4arch4Sm80ELb0ELb1ELb1ELb1ELb1ELb1ELb1ELb0EE3mmaINS_16FlashAttnFwdSm80ISC_NS_21CollectiveEpilogueFwdINS2_IJS4_S6_S5_EEENS2_IJNS3_ILi1EEESH_SH_EEES9_SB_Li256ELb1ELb1ELb0ELb0EEENS_19SingleTileSchedulerILb1ELb0ELb1ELi128EEEE13SharedStorageENS1_6TensorINS1_11ArrayEngineIfLm128EEENS1_6LayoutINS2_IJNS2_IJNS3_ILi2EEESS_EEESH_NS3_ILi32EEEEEENS2_IJNS2_IJSH_SS_EEENS3_ILi0EEENS3_ILi4EEEEEEEEEENS_7SoftmaxILi2ELi0EEEEEbRKNSC_6ParamsERT0_RT1_iRKNS_16SeqlenInfoQKNewKILb1ELb1EEENS2_IJiiiiEEERT_ENKUlvE_clEv:
[----:B------:R-:W-:-:S05]  /*1d330*/  IADD3 R18, R97, -c[0x0][0x20], RZ ;  /* 0x8000080061127a10 */ /* 0x000fca0007ffe0ff */
[----:B------:R-:W2:Y:S01]  /*1d340*/  LDL.64 R14, [R18] ;  /* 0x00000000120e7983 */ /* 0x000ea20000100a00 */
[----:B------:R-:W-:-:S03]  /*1d350*/  ULDC.64 UR4, c[0x0][0x118] ;  /* 0x0000460000047ab9 */ /* 0x000fc60000000a00 */
[----:B--2---:R-:W2:Y:S02]  /*1d360*/  LD.E R36, [R14.64+0x11c] ;  /* 0x00011c040e247980 */ /* 0x004ea4000c101900 */
[----:B--2---:R-:W-:-:S13]  /*1d370*/  ISETP.GT.AND P0, PT, R36, RZ, PT ;  /* 0x000000ff2400720c */ /* 0x004fda0003f04270 */
[----:B------:R-:W-:Y:S05]  /*1d380*/  @P0 BRA `(.L_x_1363) ;  /* 0x0000004000000947 */ /* 0x000fea0003800000 */
[----:B------:R-:W-:Y:S01]  /*1d390*/  MOV R2, R143 ;  /* 0x0000008f00027202 */ /* 0x000fe20000000f00 */
[----:B------:R-:W-:-:S04]  /*1d3a0*/  DEPBAR.LE SB0, 0x1 ;  /* 0x000080400000791a */ /* 0x000fc80000000000 */
[----:B------:R-:W-:-:S04]  /*1d3b0*/  MOV R3, 0x0 ;  /* 0x0000000000037802 */ /* 0x000fc80000000f00 */
[----:B------:R-:W-:Y:S05]  /*1d3c0*/  RET.REL.NODEC R2 `(_ZN7cutlass13device_kernelIN5flash19enable_sm80_to_sm89INS1_16FlashAttnFwdSm80INS1_25CollectiveMainloopFwdSm80ILi8ELi1ELb0EN4cute5tupleIJNS5_1CILi128EEENS7_ILi48EEENS7_ILi256EEEEEELi256ENS_10bfloat16_tEfNS_4arch4Sm80ELb0ELb1ELb1ELb1ELb1ELb1ELb1ELb0EEENS1_21CollectiveEpilogueFwdINS6_IJS8_SA_S9_EEENS6_IJNS7_ILi1EEESI_SI_EEESC_SE_Li256ELb1ELb1ELb0ELb0EEENS1_19SingleTileSchedulerILb1ELb0ELb1ELi128EEEEEEEEEvNT_6ParamsE) ;  /* 0xfffe2c3002007950 */ /* 0x000fea0003c3ffff */
.L_x_1363:
[----:B------:R1:W2:Y:S04]  /*1d3d0*/  LDL.64 R12, [R18+0x8] ;  /* 0x00000800120c7983 */ /* 0x0002a80000100a00 */
[----:B------:R1:W3:Y:S04]  /*1d3e0*/  LDL.64 R2, [R18+0x20] ;  /* 0x0000200012027983 */ /* 0x0002e80000100a00 */
[----:B------:R1:W4:Y:S04]  /*1d3f0*/  LDL.64 R16, [R18+0x18] ;  /* 0x0000180012107983 */ /* 0x0003280000100a00 */
[----:B------:R-:W4:Y:S04]  /*1d400*/  LD.E.U8 R24, [R14.64+0x138] ;  /* 0x000138040e187980 */ /* 0x000f28000c101100 */
[----:B------:R2:W5:Y:S04]  /*1d410*/  LD.E R25, [R14.64+0x164] ;  /* 0x000164040e197980 */ /* 0x000568000c101900 */
[----:B------:R2:W5:Y:S04]  /*1d420*/  LD.E.64 R22, [R14.64+0x110] ;  /* 0x000110040e167980 */ /* 0x000568000c101b00 */
[----:B------:R2:W5:Y:S04]  /*1d430*/  LD.E.64 R20, [R14.64+0x128] ;  /* 0x000128040e147980 */ /* 0x000568000c101b00 */
[----:B-1----:R-:W4:Y:S04]  /*1d440*/  LDL.64 R18, [R18+0x10] ;  /* 0x0000100012127983 */ /* 0x002f280000100a00 */
[----:B--2---:R1:W2:Y:S04]  /*1d450*/  LD.E R35, [R12.64] ;  /* 0x000000040c237980 */ /* 0x0042a8000c101900 */
[----:B---3--:R3:W2:Y:S04]  /*1d460*/  LD.E R76, [R2.64] ;  /* 0x00000004024c7980 */ /* 0x0086a8000c101900 */
[----:B----4-:R4:W4:Y:S04]  /*1d470*/  LD.E R16, [R16.64+0x20] ;  /* 0x0000200410107980 */ /* 0x010928000c101900 */
[----:B-1----:R1:W5:Y:S04]  /*1d480*/  LD.E.64 R12, [R14.64+0x120] ;  /* 0x000120040e0c7980 */ /* 0x002368000c101b00 */
[----:B---3--:R1:W5:Y:S04]  /*1d490*/  LD.E.64 R2, [R14.64+0x130] ;  /* 0x000130040e027980 */ /* 0x008368000c101b00 */
[----:B------:R1:W5:Y:S01]  /*1d4a0*/  LD.E R26, [R18.64] ;  /* 0x00000004121a7980 */ /* 0x000362000c101900 */
[----:B------:R-:W-:-:S02]  /*1d4b0*/  ISETP.NE.AND P0, PT, R24, RZ, PT ;  /* 0x000000ff1800720c */ /* 0x000fc40003f05270 */
[----:B--2---:R-:W-:-:S04]  /*1d4c0*/  SHF.R.S32.HI R11, RZ, 0x1f, R35 ;  /* 0x0000001fff0b7819 */ /* 0x004fc80000011423 */
[----:B------:R-:W-:-:S04]  /*1d4d0*/  LEA.HI R11, R11, R35, RZ, 0x3 ;  /* 0x000000230b0b7211 */ /* 0x000fc800078f18ff */
[----:B----4-:R-:W-:Y:S02]  /*1d4e0*/  LOP3.LUT R17, R11, 0xfffffff8, RZ, 0xc0, !PT ;  /* 0xfffffff80b117812 */ /* 0x010fe400078ec0ff */
[----:B------:R-:W-:-:S03]  /*1d4f0*/  SHF.R.S32.HI R96, RZ, 0x3, R11 ;  /* 0x00000003ff607819 */ /* 0x000fc6000001140b */
[----:B------:R-:W-:Y:S02]  /*1d500*/  IMAD.IADD R11, R35, 0x1, -R17 ;  /* 0x00000001230b7824 */ /* 0x000fe400078e0a11 */
[----:B------:R-:W-:Y:S01]  /*1d510*/  IMAD R66, R76, 0x80, R96 ;  /* 0x000000804c427824 */ /* 0x000fe200078e0260 */
[----:B------:R-:W-:-:S03]  /*1d520*/  SHF.R.S32.HI R27, RZ, 0x1f, R16 ;  /* 0x0000001fff1b7819 */ /* 0x000fc60000011410 */
[----:B------:R-:W-:Y:S01]  /*1d530*/  IMAD R11, R11, 0x20, R66 ;  /* 0x000000200b0b7824 */ /* 0x000fe200078e0242 */
[----:B------:R-:W-:Y:S05]  /*1d540*/  @!P0 BRA `(.L_x_1364) ;  /* 0x00004cb000008947 */ /* 0x000fea0003800000 */
[----:B-1---5:R-:W-:-:S13]  /*1d550*/  ISETP.NE.AND P0, PT, R25, 0x1, PT ;  /* 0x000000011900780c */ /* 0x022fda0003f05270 */
[----:B------:R1:W2:Y:S04]  /*1d560*/  @P0 LD.E R17, [R14.64+0x168] ;  /* 0x000168040e110980 */ /* 0x0002a8000c101900 */
[----:B-1----:R2:W3:Y:S02]  /*1d570*/  @P0 LD.E R14, [R14.64+0x16c] ;  /* 0x00016c040e0e0980 */ /* 0x0024e4000c101900 */
[----:B--2---:R-:W-:-:S05]  /*1d580*/  @P0 IMAD.HI.U32 R15, R11, R17, RZ ;  /* 0x000000110b0f0227 */ /* 0x004fca00078e00ff */
[----:B---3--:R-:W-:-:S04]  /*1d590*/  @P0 SHF.R.U32.HI R11, RZ, R14, R15 ;  /* 0x0000000eff0b0219 */ /* 0x008fc8000001160f */
[----:B------:R-:W-:Y:S01]  /*1d5a0*/  SHF.R.S32.HI R14, RZ, 0x1f, R11 ;  /* 0x0000001fff0e7819 */ /* 0x000fe2000001140b */
[-C--:B------:R-:W-:Y:S02]  /*1d5b0*/  IMAD R17, R13, R11.reuse, RZ ;  /* 0x0000000b0d117224 */ /* 0x080fe400078e02ff */
[-C--:B------:R-:W-:Y:S02]  /*1d5c0*/  IMAD R15, R3, R11.reuse, RZ ;  /* 0x0000000b030f7224 */ /* 0x080fe400078e02ff */
[-C--:B------:R-:W-:Y:S02]  /*1d5d0*/  IMAD R24, R12, R14.reuse, R17 ;  /* 0x0000000e0c187224 */ /* 0x080fe400078e0211 */
[C---:B------:R-:W-:Y:S02]  /*1d5e0*/  IMAD R17, R2.reuse, R14, R15 ;  /* 0x0000000e02117224 */ /* 0x040fe400078e020f */
[----:B------:R-:W-:-:S04]  /*1d5f0*/  IMAD.WIDE.U32 R14, R2, R11, RZ ;  /* 0x0000000b020e7225 */ /* 0x000fc800078e00ff */
[----:B------:R-:W-:Y:S01]  /*1d600*/  IMAD.WIDE.U32 R18, R12, R11, RZ ;  /* 0x0000000b0c127225 */ /* 0x000fe200078e00ff */
[----:B------:R-:W-:-:S03]  /*1d610*/  IADD3 R15, R15, R17, RZ ;  /* 0x000000110f0f7210 */ /* 0x000fc60007ffe0ff */
[----:B------:R-:W-:Y:S01]  /*1d620*/  IMAD R13, R13, R16, RZ ;  /* 0x000000100d0d7224 */ /* 0x000fe200078e02ff */
[----:B------:R-:W-:Y:S01]  /*1d630*/  IADD3 R19, R19, R24, RZ ;  /* 0x0000001813137210 */ /* 0x000fe20007ffe0ff */
[----:B------:R-:W-:Y:S02]  /*1d640*/  IMAD R11, R3, R16, RZ ;  /* 0x00000010030b7224 */ /* 0x000fe400078e02ff */
[----:B------:R-:W-:-:S04]  /*1d650*/  IMAD.WIDE.U32 R14, R16, R2, R14 ;  /* 0x00000002100e7225 */ /* 0x000fc800078e000e */
[----:B------:R-:W-:Y:S01]  /*1d660*/  IMAD.WIDE.U32 R18, R16, R12, R18 ;  /* 0x0000000c10127225 */ /* 0x000fe200078e0012 */
[----:B------:R-:W-:-:S03]  /*1d670*/  LEA R37, P0, R14, R20, 0x1 ;  /* 0x000000140e257211 */ /* 0x000fc600078008ff */
[-C--:B------:R-:W-:Y:S01]  /*1d680*/  IMAD R3, R12, R27.reuse, R13 ;  /* 0x0000001b0c037224 */ /* 0x080fe200078e020d */
[----:B------:R-:W-:Y:S01]  /*1d690*/  LEA R34, P1, R18, R22, 0x1 ;  /* 0x0000001612227211 */ /* 0x000fe200078208ff */
[----:B------:R-:W-:-:S03]  /*1d6a0*/  IMAD R2, R2, R27, R11 ;  /* 0x0000001b02027224 */ /* 0x000fc600078e020b */
[----:B------:R-:W-:Y:S02]  /*1d6b0*/  IADD3 R3, R19, R3, RZ ;  /* 0x0000000313037210 */ /* 0x000fe40007ffe0ff */
[----:B------:R-:W-:Y:S02]  /*1d6c0*/  IADD3 R2, R15, R2, RZ ;  /* 0x000000020f027210 */ /* 0x000fe40007ffe0ff */
[----:B------:R-:W-:Y:S02]  /*1d6d0*/  LEA.HI.X R22, R18, R23, R3, 0x1, P1 ;  /* 0x0000001712167211 */ /* 0x000fe400008f0c03 */
[----:B------:R-:W-:Y:S01]  /*1d6e0*/  LEA.HI.X R24, R14, R21, R2, 0x1, P0 ;  /* 0x000000150e187211 */ /* 0x000fe200000f0c02 */
[----:B------:R-:W-:Y:S05]  /*1d6f0*/  BRA.DIV ~URZ, `(.L_x_1365) ;  /* 0x00009b927f007947 */ /* 0x000fea000b800000 */
[----:B------:R1:W2:Y:S02]  /*1d700*/  SHFL.IDX PT, R11, R22, RZ, 0x181f ;  /* 0x00181fff160b7589 */ /* 0x0002a400000e0000 */
.L_x_1439:
[----:B------:R-:W-:Y:S05]  /*1d710*/  BRA.DIV ~URZ, `(.L_x_1366) ;  /* 0x00009bf27f007947 */ /* 0x000fea000b800000 */
[----:B------:R3:W4:Y:S01]  /*1d720*/  SHFL.IDX PT, R12, R34, RZ, 0x181f ;  /* 0x00181fff220c7589 */ /* 0x00072200000e0000 */
[----:B--2---:R-:W-:-:S03]  /*1d730*/  MOV R13, R11 ;  /* 0x0000000b000d7202 */ /* 0x004fc60000000f00 */
[----:B------:R3:W2:Y:S04]  /*1d740*/  SHFL.IDX PT, R14, R24, RZ, 0x181f ;  /* 0x00181fff180e7589 */ /* 0x0006a800000e0000 */
[----:B------:R3:W1:Y:S02]  /*1d750*/  SHFL.IDX PT, R3, R37, RZ, 0x181f ;  /* 0x00181fff25037589 */ /* 0x00066400000e0000 */
.L_x_1440:
[----:B------:R-:W-:Y:S01]  /*1d760*/  IMAD R48, R26, R25, RZ ;  /* 0x000000191a307224 */ /* 0x000fe200078e02ff */
[----:B------:R-:W-:Y:S01]  /*1d770*/  SHF.R.S32.HI R2, RZ, 0x1f, R35 ;  /* 0x0000001fff027819 */ /* 0x000fe20000011423 */
[----:B------:R-:W-:Y:S01]  /*1d780*/  BSSY B0, `(.L_x_1367) ;  /* 0x000003a000007945 */ /* 0x000fe20003800000 */
[----:B------:R-:W-:Y:S01]  /*1d790*/  CS2R R64, SRZ ;  /* 0x0000000000407805 */ /* 0x000fe2000001ff00 */
[----:B------:R-:W-:Y:S01]  /*1d7a0*/  CS2R R40, SRZ ;  /* 0x0000000000287805 */ /* 0x000fe2000001ff00 */
[----:B------:R-:W-:Y:S01]  /*1d7b0*/  LEA.HI R2, R2, R35, RZ, 0x3 ;  /* 0x0000002302027211 */ /* 0x000fe200078f18ff */
[----:B------:R-:W-:Y:S01]  /*1d7c0*/  CS2R R38, SRZ ;  /* 0x0000000000267805 */ /* 0x000fe2000001ff00 */
[----:B------:R-:W-:Y:S01]  /*1d7d0*/  ISETP.GE.AND P0, PT, R66, R48, PT ;  /* 0x000000304200720c */ /* 0x000fe20003f06270 */
[----:B------:R-:W-:Y:S01]  /*1d7e0*/  CS2R R30, SRZ ;  /* 0x00000000001e7805 */ /* 0x000fe2000001ff00 */
[----:B------:R-:W-:Y:S01]  /*1d7f0*/  LOP3.LUT R2, R2, 0xfffffff8, RZ, 0xc0, !PT ;  /* 0xfffffff802027812 */ /* 0x000fe200078ec0ff */
[----:B------:R-:W-:Y:S01]  /*1d800*/  CS2R R26, SRZ ;  /* 0x00000000001a7805 */ /* 0x000fe2000001ff00 */
[----:B------:R-:W-:Y:S01]  /*1d810*/  CS2R R42, SRZ ;  /* 0x00000000002a7805 */ /* 0x000fe2000001ff00 */
[----:B------:R-:W-:Y:S01]  /*1d820*/  CS2R R32, SRZ ;  /* 0x0000000000207805 */ /* 0x000fe2000001ff00 */
[----:B------:R-:W-:Y:S01]  /*1d830*/  CS2R R28, SRZ ;  /* 0x00000000001c7805 */ /* 0x000fe2000001ff00 */
[----:B------:R-:W-:Y:S01]  /*1d840*/  IMAD.IADD R2, R35, 0x1, -R2 ;  /* 0x0000000123027824 */ /* 0x000fe200078e0a02 */
[----:B------:R-:W-:-:S03]  /*1d850*/  CS2R R20, SRZ ;  /* 0x0000000000147805 */ /* 0x000fc6000001ff00 */
[----:B------:R-:W-:Y:S01]  /*1d860*/  IMAD.SHL.U32 R23, R2, 0x4, RZ ;  /* 0x0000000402177824 */ /* 0x000fe200078e00ff */
[----:B-1----:R-:W-:Y:S01]  /*1d870*/  MOV R2, R3 ;  /* 0x0000000300027202 */ /* 0x002fe20000000f00 */
[----:B--2---:R-:W-:Y:S01]  /*1d880*/  IMAD.MOV.U32 R3, RZ, RZ, R14 ;  /* 0x000000ffff037224 */ /* 0x004fe200078e000e */
[----:B------:R-:W-:Y:S05]  /*1d890*/  @P0 BRA `(.L_x_1368) ;  /* 0x0000028000000947 */ /* 0x000fea0003800000 */
[C---:B------:R-:W-:Y:S01]  /*1d8a0*/  IADD3 R16, R23.reuse, 0x20, RZ ;  /* 0x0000002017107810 */ /* 0x040fe20007ffe0ff */
[----:B------:R-:W-:Y:S01]  /*1d8b0*/  CS2R R26, SRZ ;  /* 0x00000000001a7805 */ /* 0x000fe2000001ff00 */
[-C--:B------:R-:W-:Y:S01]  /*1d8c0*/  ISETP.GE.AND P1, PT, R23, R36.reuse, PT ;  /* 0x000000241700720c */ /* 0x080fe20003f26270 */
[----:B------:R-:W-:Y:S01]  /*1d8d0*/  CS2R R20, SRZ ;  /* 0x0000000000147805 */ /* 0x000fe2000001ff00 */
[----:B------:R-:W-:Y:S01]  /*1d8e0*/  ISETP.GE.AND P0, PT, R16, R36, PT ;  /* 0x000000241000720c */ /* 0x000fe20003f06270 */
[----:B------:R-:W-:Y:S01]  /*1d8f0*/  CS2R R30, SRZ ;  /* 0x00000000001e7805 */ /* 0x000fe2000001ff00 */
[----:B------:R-:W-:-:S09]  /*1d900*/  CS2R R28, SRZ ;  /* 0x00000000001c7805 */ /* 0x000fd2000001ff00 */
[C---:B----4-:R-:W-:Y:S02]  /*1d910*/  @!P1 IMAD.WIDE R14, R23.reuse, 0x2, R12 ;  /* 0x00000002170e9825 */ /* 0x050fe400078e020c */
[----:B------:R-:W-:Y:S02]  /*1d920*/  @!P0 SHF.R.S32.HI R11, RZ, 0x1f, R16 ;  /* 0x0000001fff0b8819 */ /* 0x000fe40000011410 */
[----:B------:R-:W-:Y:S01]  /*1d930*/  @!P1 IMAD.WIDE R18, R23, 0x2, R2 ;  /* 0x0000000217129825 */ /* 0x000fe200078e0202 */
[----:B------:R1:W5:Y:S01]  /*1d940*/  @!P1 LD.E.64 R26, [R14.64] ;  /* 0x000000040e1a9980 */ /* 0x000362000c101b00 */
[----:B------:R-:W-:-:S03]  /*1d950*/  @!P0 LEA.HI R11, R11, R16, RZ, 0x2 ;  /* 0x000000100b0b8211 */ /* 0x000fc600078f10ff */
[----:B------:R2:W5:Y:S01]  /*1d960*/  @!P1 LD.E.64 R20, [R18.64] ;  /* 0x0000000412149980 */ /* 0x000562000c101b00 */
[----:B------:R-:W-:-:S05]  /*1d970*/  @!P0 LOP3.LUT R11, R11, 0xfffffffc, RZ, 0xc0, !PT ;  /* 0xfffffffc0b0b8812 */ /* 0x000fca00078ec0ff */
[----:B------:R-:W-:-:S05]  /*1d980*/  @!P0 IMAD.WIDE R16, R11, 0x2, R12 ;  /* 0x000000020b108825 */ /* 0x000fca00078e020c */
[----:B------:R4:W5:Y:S01]  /*1d990*/  @!P0 LD.E.64 R30, [R16.64] ;  /* 0x00000004101e8980 */ /* 0x000962000c101b00 */
[----:B-1----:R-:W-:Y:S01]  /*1d9a0*/  @!P0 IMAD.WIDE R14, R11, 0x2, R2 ;  /* 0x000000020b0e8825 */ /* 0x002fe200078e0202 */
[----:B--2---:R-:W-:-:S04]  /*1d9b0*/  IADD3 R18, R23, 0x40, RZ ;  /* 0x0000004017127810 */ /* 0x004fc80007ffe0ff */
[----:B------:R1:W5:Y:S01]  /*1d9c0*/  @!P0 LD.E.64 R28, [R14.64] ;  /* 0x000000040e1c8980 */ /* 0x000362000c101b00 */
[----:B------:R-:W-:Y:S02]  /*1d9d0*/  IADD3 R19, R23, 0x60, RZ ;  /* 0x0000006017137810 */ /* 0x000fe40007ffe0ff */
[-C--:B------:R-:W-:Y:S02]  /*1d9e0*/  ISETP.GE.AND P1, PT, R18, R36.reuse, PT ;  /* 0x000000241200720c */ /* 0x080fe40003f26270 */
[----:B------:R-:W-:Y:S01]  /*1d9f0*/  ISETP.GE.AND P0, PT, R19, R36, PT ;  /* 0x000000241300720c */ /* 0x000fe20003f06270 */
[----:B------:R-:W-:-:S12]  /*1da00*/  CS2R R38, SRZ ;  /* 0x0000000000267805 */ /* 0x000fd8000001ff00 */
[----:B------:R-:W-:Y:S02]  /*1da10*/  @!P0 SHF.R.S32.HI R11, RZ, 0x1f, R19 ;  /* 0x0000001fff0b8819 */ /* 0x000fe40000011413 */
[----:B-1----:R-:W-:Y:S02]  /*1da20*/  @!P1 SHF.R.S32.HI R14, RZ, 0x1f, R18 ;  /* 0x0000001fff0e9819 */ /* 0x002fe40000011412 */
[----:B------:R-:W-:Y:S02]  /*1da30*/  @!P0 LEA.HI R11, R11, R19, RZ, 0x2 ;  /* 0x000000130b0b8211 */ /* 0x000fe400078f10ff */
[----:B------:R-:W-:Y:S02]  /*1da40*/  @!P1 LEA.HI R14, R14, R18, RZ, 0x2 ;  /* 0x000000120e0e9211 */ /* 0x000fe400078f10ff */
[----:B------:R-:W-:Y:S02]  /*1da50*/  @!P0 LOP3.LUT R11, R11, 0xfffffffc, RZ, 0xc0, !PT ;  /* 0xfffffffc0b0b8812 */ /* 0x000fe400078ec0ff */
[----:B------:R-:W-:Y:S01]  /*1da60*/  @!P1 LOP3.LUT R14, R14, 0xfffffffc, RZ, 0xc0, !PT ;  /* 0xfffffffc0e0e9812 */ /* 0x000fe200078ec0ff */
[----:B------:R-:W-:Y:S01]  /*1da70*/  CS2R R40, SRZ ;  /* 0x0000000000287805 */ /* 0x000fe2000001ff00 */
[----:B------:R-:W-:Y:S01]  /*1da80*/  CS2R R32, SRZ ;  /* 0x0000000000207805 */ /* 0x000fe2000001ff00 */
[----:B------:R-:W-:-:S02]  /*1da90*/  CS2R R42, SRZ ;  /* 0x00000000002a7805 */ /* 0x000fc4000001ff00 */
[----:B----4-:R-:W-:-:S04]  /*1daa0*/  @!P1 IMAD.WIDE R16, R14, 0x2, R12 ;  /* 0x000000020e109825 */ /* 0x010fc800078e020c */
[----:B------:R-:W-:Y:S01]  /*1dab0*/  @!P1 IMAD.WIDE R14, R14, 0x2, R2 ;  /* 0x000000020e0e9825 */ /* 0x000fe200078e0202 */
[----:B------:R1:W5:Y:S03]  /*1dac0*/  @!P1 LD.E.64 R38, [R16.64] ;  /* 0x0000000410269980 */ /* 0x000366000c101b00 */
[C---:B------:R-:W-:Y:S01]  /*1dad0*/  @!P0 IMAD.WIDE R12, R11.reuse, 0x2, R12 ;  /* 0x000000020b0c8825 */ /* 0x040fe200078e020c */
[----:B------:R1:W5:Y:S03]  /*1dae0*/  @!P1 LD.E.64 R32, [R14.64] ;  /* 0x000000040e209980 */ /* 0x000366000c101b00 */
[----:B------:R-:W-:Y:S01]  /*1daf0*/  @!P0 IMAD.WIDE R2, R11, 0x2, R2 ;  /* 0x000000020b028825 */ /* 0x000fe200078e0202 */
[----:B------:R1:W5:Y:S04]  /*1db00*/  @!P0 LD.E.64 R40, [R12.64] ;  /* 0x000000040c288980 */ /* 0x000368000c101b00 */
[----:B------:R1:W5:Y:S02]  /*1db10*/  @!P0 LD.E.64 R42, [R2.64] ;  /* 0x00000004022a8980 */ /* 0x000364000c101b00 */
.L_x_1368:
[----:B------:R-:W-:Y:S05]  /*1db20*/  BSYNC B0 ;  /* 0x0000000000007941 */ /* 0x000fea0003800000 */
.L_x_1367:
[----:B-1--45:R-:W-:Y:S01]  /*1db30*/  IMAD.MOV.U32 R12, RZ, RZ, R40 ;  /* 0x000000ffff0c7224 */ /* 0x032fe200078e0028 */
[----:B------:R-:W-:Y:S01]  /*1db40*/  MOV R2, R39 ;  /* 0x0000002700027202 */ /* 0x000fe20000000f00 */
[----:B------:R-:W-:-:S02]  /*1db50*/  IMAD.MOV.U32 R11, RZ, RZ, R41 ;  /* 0x000000ffff0b7224 */ /* 0x000fc400078e0029 */
[----:B------:R-:W-:-:S03]  /*1db60*/  IMAD.MOV.U32 R3, RZ, RZ, R38 ;  /* 0x000000ffff037224 */ /* 0x000fc600078e0026 */
[----:B------:R-:W-:Y:S01]  /*1db70*/  PRMT R105, R11, 0x5410, R12 ;  /* 0x000054100b697816 */ /* 0x000fe2000000000c */
[----:B------:R-:W-:Y:S01]  /*1db80*/  IMAD.MOV.U32 R12, RZ, RZ, R30 ;  /* 0x000000ffff0c7224 */ /* 0x000fe200078e001e */
[----:B------:R-:W-:Y:S01]  /*1db90*/  PRMT R101, R2, 0x5410, R3 ;  /* 0x0000541002657816 */ /* 0x000fe20000000003 */
[----:B------:R-:W-:Y:S01]  /*1dba0*/  IMAD.MOV.U32 R11, RZ, RZ, R31 ;  /* 0x000000ffff0b7224 */ /* 0x000fe200078e001f */
[----:B------:R-:W-:Y:S01]  /*1dbb0*/  MOV R3, R26 ;  /* 0x0000001a00037202 */ /* 0x000fe20000000f00 */
        /* <DEDUP_REMOVED lines=15> */
[----:B------:R-:W-:Y:S05]  /*1dcb0*/  BRA.DIV ~URZ, `(.L_x_1369) ;  /* 0x000097c27f007947 */ /* 0x000fea000b800000 */
[----:B------:R1:W2:Y:S04]  /*1dcc0*/  SHFL.IDX PT, R13, R22, 0x1, 0x181f ;  /* 0x00381f00160d7f89 */ /* 0x0002a800000e0000 */
[----:B------:R1:W4:Y:S04]  /*1dcd0*/  SHFL.IDX PT, R12, R34, 0x1, 0x181f ;  /* 0x00381f00220c7f89 */ /* 0x00032800000e0000 */
[----:B------:R1:W3:Y:S04]  /*1dce0*/  SHFL.IDX PT, R11, R24, 0x1, 0x181f ;  /* 0x00381f00180b7f89 */ /* 0x0002e800000e0000 */
[----:B------:R1:W1:Y:S02]  /*1dcf0*/  SHFL.IDX PT, R2, R37, 0x1, 0x181f ;  /* 0x00381f0025027f89 */ /* 0x00026400000e0000 */
.L_x_1441:
[----:B------:R-:W-:Y:S01]  /*1dd00*/  IADD3 R3, R66, 0x20, RZ ;  /* 0x0000002042037810 */ /* 0x000fe20007ffe0ff */
[----:B------:R-:W-:Y:S01]  /*1dd10*/  BSSY B0, `(.L_x_1370) ;  /* 0x0000033000007945 */ /* 0x000fe20003800000 */
[----:B------:R-:W-:Y:S01]  /*1dd20*/  CS2R R54, SRZ ;  /* 0x0000000000367805 */ /* 0x000fe2000001ff00 */
[----:B------:R-:W-:Y:S01]  /*1dd30*/  CS2R R50, SRZ ;  /* 0x0000000000327805 */ /* 0x000fe2000001ff00 */
[----:B------:R-:W-:Y:S01]  /*1dd40*/  ISETP.GE.AND P0, PT, R3, R48, PT ;  /* 0x000000300300720c */ /* 0x000fe20003f06270 */
[----:B------:R-:W-:Y:S01]  /*1dd50*/  CS2R R46, SRZ ;  /* 0x00000000002e7805 */ /* 0x000fe2000001ff00 */
[----:B------:R-:W-:Y:S01]  /*1dd60*/  CS2R R58, SRZ ;  /* 0x00000000003a7805 */ /* 0x000fe2000001ff00 */
[----:B------:R-:W-:Y:S01]  /*1dd70*/  CS2R R56, SRZ ;  /* 0x0000000000387805 */ /* 0x000fe2000001ff00 */
[----:B------:R-:W-:Y:S01]  /*1dd80*/  CS2R R52, SRZ ;  /* 0x0000000000347805 */ /* 0x000fe2000001ff00 */
[----:B------:R-:W-:Y:S01]  /*1dd90*/  CS2R R44, SRZ ;  /* 0x00000000002c7805 */ /* 0x000fe2000001ff00 */
[----:B---3--:R-:W-:-:S07]  /*1dda0*/  IMAD.MOV.U32 R3, RZ, RZ, R11 ;  /* 0x000000ffff037224 */ /* 0x008fce00078e000b */
        /* <DEDUP_REMOVED lines=8> */
[C---:B--2-4-:R-:W-:Y:S02]  /*1de30*/  @!P1 IMAD.WIDE R14, R23.reuse, 0x2, R12 ;  /* 0x00000002170e9825 */ /* 0x054fe400078e020c */
[----:B------:R-:W-:Y:S02]  /*1de40*/  @!P0 SHF.R.S32.HI R11, RZ, 0x1f, R16 ;  /* 0x0000001fff0b8819 */ /* 0x000fe40000011410 */
[----:B-1----:R-:W-:Y:S01]  /*1de50*/  @!P1 IMAD.WIDE R18, R23, 0x2, R2 ;  /* 0x0000000217129825 */ /* 0x002fe200078e0202 */
        /* <DEDUP_REMOVED lines=22> */
[----:B---3--:R-:W-:-:S04]  /*1dfc0*/  @!P1 IMAD.WIDE R16, R14, 0x2, R12 ;  /* 0x000000020e109825 */ /* 0x008fc800078e020c */
[----:B------:R-:W-:Y:S01]  /*1dfd0*/  @!P1 IMAD.WIDE R14, R14, 0x2, R2 ;  /* 0x000000020e0e9825 */ /* 0x000fe200078e0202 */
[----:B------:R1:W5:Y:S03]  /*1dfe0*/  @!P1 LD.E.64 R54, [R16.64] ;  /* 0x0000000410369980 */ /* 0x000366000c101b00 */
[C---:B------:R-:W-:Y:S01]  /*1dff0*/  @!P0 IMAD.WIDE R12, R11.reuse, 0x2, R12 ;  /* 0x000000020b0c8825 */ /* 0x040fe200078e020c */
[----:B------:R1:W5:Y:S03]  /*1e000*/  @!P1 LD.E.64 R56, [R14.64] ;  /* 0x000000040e389980 */ /* 0x000366000c101b00 */
[----:B------:R-:W-:Y:S01]  /*1e010*/  @!P0 IMAD.WIDE R2, R11, 0x2, R2 ;  /* 0x000000020b028825 */ /* 0x000fe200078e0202 */
[----:B------:R1:W5:Y:S04]  /*1e020*/  @!P0 LD.E.64 R64, [R12.64] ;  /* 0x000000040c408980 */ /* 0x000368000c101b00 */
[----:B------:R1:W5:Y:S02]  /*1e030*/  @!P0 LD.E.64 R58, [R2.64] ;  /* 0x00000004023a8980 */ /* 0x000364000c101b00 */
.L_x_1371:
[----:B------:R-:W-:Y:S05]  /*1e040*/  BSYNC B0 ;  /* 0x0000000000007941 */ /* 0x000fea0003800000 */
.L_x_1370:
        /* <DEDUP_REMOVED lines=25> */
[----:B------:R1:W3:Y:S02]  /*1e1e0*/  SHFL.IDX PT, R11, R22, 0x2, 0x181f ;  /* 0x00581f00160b7f89 */ /* 0x0002e400000e0000 */
.L_x_1442:
[----:B------:R-:W-:Y:S05]  /*1e1f0*/  BRA.DIV ~URZ, `(.L_x_1373) ;  /* 0x000094e27f007947 */ /* 0x000fea000b800000 */
[----:B------:R4:W1:Y:S01]  /*1e200*/  SHFL.IDX PT, R12, R34, 0x2, 0x181f ;  /* 0x00581f00220c7f89 */ /* 0x00086200000e0000 */
[----:B--23--:R-:W-:-:S03]  /*1e210*/  MOV R13, R11 ;  /* 0x0000000b000d7202 */ /* 0x00cfc60000000f00 */
[----:B------:R4:W2:Y:S04]  /*1e220*/  SHFL.IDX PT, R14, R24, 0x2, 0x181f ;  /* 0x00581f00180e7f89 */ /* 0x0008a800000e0000 */
[----:B------:R4:W3:Y:S02]  /*1e230*/  SHFL.IDX PT, R2, R37, 0x2, 0x181f ;  /* 0x00581f0025027f89 */ /* 0x0008e400000e0000 */
.L_x_1443:
        /* <DEDUP_REMOVED lines=10> */
[----:B------:R-:W-:Y:S01]  /*1e2e0*/  CS2R R60, SRZ ;  /* 0x00000000003c7805 */ /* 0x000fe2000001ff00 */
[----:B--2---:R-:W-:-:S06]  /*1e2f0*/  IMAD.MOV.U32 R3, RZ, RZ, R14 ;  /* 0x000000ffff037224 */ /* 0x004fcc00078e000e */
        /* <DEDUP_REMOVED lines=8> */
[C---:B-1----:R-:W-:Y:S02]  /*1e380*/  @!P1 IMAD.WIDE R14, R23.reuse, 0x2, R12 ;  /* 0x00000002170e9825 */ /* 0x042fe400078e020c */
[----:B------:R-:W-:Y:S02]  /*1e390*/  @!P0 SHF.R.S32.HI R11, RZ, 0x1f, R16 ;  /* 0x0000001fff0b8819 */ /* 0x000fe40000011410 */
[----:B---3--:R-:W-:Y:S01]  /*1e3a0*/  @!P1 IMAD.WIDE R18, R23, 0x2, R2 ;  /* 0x0000000217129825 */ /* 0x008fe200078e0202 */
        /* <DEDUP_REMOVED lines=30> */
.L_x_1375:
[----:B------:R-:W-:Y:S05]  /*1e590*/  BSYNC B0 ;  /* 0x0000000000007941 */ /* 0x000fea0003800000 */
.L_x_1374:
[----:B-1---5:R-:W-:Y:S01]  /*1e5a0*/  IMAD.MOV.U32 R12, RZ, RZ, R74 ;  /* 0x000000ffff0c7224 */ /* 0x022fe200078e004a */
[----:B---3--:R-:W-:Y:S01]  /*1e5b0*/  MOV R2, R71 ;  /* 0x0000004700027202 */ /* 0x008fe20000000f00 */
[----:B------:R-:W-:Y:S01]  /*1e5c0*/  IMAD.MOV.U32 R11, RZ, RZ, R75 ;  /* 0x000000ffff0b7224 */ /* 0x000fe200078e004b */
[----:B------:R-:W-:Y:S01]  /*1e5d0*/  CS2R R92, SRZ ;  /* 0x00000000005c7805 */ /* 0x000fe2000001ff00 */
        /* <DEDUP_REMOVED lines=22> */
[----:B------:R1:W2:Y:S02]  /*1e740*/  SHFL.IDX PT, R13, R22, 0x3, 0x181f ;  /* 0x00781f00160d7f89 */ /* 0x0002a400000e0000 */
.L_x_1444:
[----:B------:R-:W-:Y:S01]  /*1e750*/  SHF.R.S32.HI R2, RZ, 0x1f, R35 ;  /* 0x0000001fff027819 */ /* 0x000fe20000011423 */
[----:B------:R-:W-:-:S03]  /*1e760*/  IMAD.SHL.U32 R11, R76, 0x80, RZ ;  /* 0x000000804c0b7824 */ /* 0x000fc600078e00ff */
[----:B------:R-:W-:-:S04]  /*1e770*/  LEA.HI R2, R2, R35, RZ, 0x3 ;  /* 0x0000002302027211 */ /* 0x000fc800078f18ff */
[----:B------:R-:W-:Y:S01]  /*1e780*/  LEA.HI.SX32 R11, R2, R11, 0x1d ;  /* 0x0000000b020b7211 */ /* 0x000fe200078feaff */
[----:B------:R-:W-:Y:S05]  /*1e790*/  BRA.DIV ~URZ, `(.L_x_1377) ;  /* 0x000091327f007947 */ /* 0x000fea000b800000 */
[----:B------:R3:W1:Y:S04]  /*1e7a0*/  SHFL.IDX PT, R12, R34, 0x3, 0x181f ;  /* 0x00781f00220c7f89 */ /* 0x00066800000e0000 */
[----:B------:R3:W4:Y:S04]  /*1e7b0*/  SHFL.IDX PT, R14, R24, 0x3, 0x181f ;  /* 0x00781f00180e7f89 */ /* 0x00072800000e0000 */
[----:B------:R3:W2:Y:S02]  /*1e7c0*/  SHFL.IDX PT, R2, R37, 0x3, 0x181f ;  /* 0x00781f0025027f89 */ /* 0x0006a400000e0000 */
.L_x_1445:
        /* <DEDUP_REMOVED lines=10> */
[----:B----4-:R-:W-:-:S07]  /*1e870*/  IMAD.MOV.U32 R3, RZ, RZ, R14 ;  /* 0x000000ffff037224 */ /* 0x010fce00078e000e */
        /* <DEDUP_REMOVED lines=8> */
[C---:B-12---:R-:W-:Y:S02]  /*1e900*/  @!P1 IMAD.WIDE R14, R23.reuse, 0x2, R12 ;  /* 0x00000002170e9825 */ /* 0x046fe400078e020c */
        /* <DEDUP_REMOVED lines=32> */
.L_x_1379:
[----:B------:R-:W-:Y:S05]  /*1eb10*/  BSYNC B0 ;  /* 0x0000000000007941 */ /* 0x000fea0003800000 */
.L_x_1378:
[----:B-1----:R-:W-:Y:S01]  /*1eb20*/  IADD3 R12, R97, -c[0x0][0x20], RZ ;  /* 0x80000800610c7a10 */ /* 0x002fe20007ffe0ff */
[----:B------:R-:W-:-:S04]  /*1eb30*/  DEPBAR.LE SB0, 0x1 ;  /* 0x000080400000791a */ /* 0x000fc80000000000 */
[----:B--2---:R1:W2:Y:S04]  /*1eb40*/  LDL.64 R2, [R12+0x20] ;  /* 0x000020000c027983 */ /* 0x0042a80000100a00 */
[----:B-1----:R-:W4:Y:S01]  /*1eb50*/  LDL.64 R12, [R12+0x28] ;  /* 0x000028000c0c7983 */ /* 0x002f220000100a00 */
[----:B------:R-:W-:Y:S03]  /*1eb60*/  WARPSYNC 0xffffffff ;  /* 0xffffffff00007948 */ /* 0x000fe60003800000 */
[----:B------:R-:W-:Y:S06]  /*1eb70*/  BAR.SYNC.DEFER_BLOCKING 0x0 ;  /* 0x0000000000007b1d */ /* 0x000fec0000010000 */
[----:B--2---:R1:W2:Y:S04]  /*1eb80*/  LD.E R14, [R2.64] ;  /* 0x00000004020e7980 */ /* 0x0042a8000c101900 */
[----:B---34-:R3:W4:Y:S01]  /*1eb90*/  LD.E.64 R24, [R12.64] ;  /* 0x000000040c187980 */ /* 0x018722000c101b00 */
[----:B-----5:R-:W-:Y:S01]  /*1eba0*/  IMAD.MOV.U32 R11, RZ, RZ, R93 ;  /* 0x000000ffff0b7224 */ /* 0x020fe200078e005d */
[----:B------:R-:W-:Y:S01]  /*1ebb0*/  SHF.R.S32.HI R15, RZ, 0x1f, R35 ;  /* 0x0000001fff0f7819 */ /* 0x000fe20000011423 */
[----:B-1----:R-:W-:Y:S01]  /*1ebc0*/  IMAD.MOV.U32 R2, RZ, RZ, R92 ;  /* 0x000000ffff027224 */ /* 0x002fe200078e005c */
[----:B------:R-:W-:Y:S01]  /*1ebd0*/  BSSY B1, `(.L_x_1380) ;  /* 0x00000f3000017945 */ /* 0x000fe20003800000 */
[----:B------:R-:W-:-:S03]  /*1ebe0*/  IMAD.MOV.U32 R3, RZ, RZ, R86 ;  /* 0x000000ffff037224 */ /* 0x000fc600078e0056 */
[----:B------:R-:W-:Y:S01]  /*1ebf0*/  PRMT R123, R123, 0x5410, R2 ;  /* 0x000054107b7b7816 */ /* 0x000fe20000000002 */
[----:B------:R-:W-:-:S03]  /*1ec00*/  IMAD.MOV.U32 R2, RZ, RZ, R87 ;  /* 0x000000ffff027224 */ /* 0x000fc600078e0057 */
[----:B------:R-:W-:Y:S02]  /*1ec10*/  PRMT R123, R11, 0x7610, R123 ;  /* 0x000076100b7b7816 */ /* 0x000fe4000000007b */
[-C--:B------:R-:W-:Y:S02]  /*1ec20*/  LEA.HI R11, R15, R35.reuse, RZ, 0x3 ;  /* 0x000000230f0b7211 */ /* 0x080fe400078f18ff */
[----:B------:R-:W-:Y:S01]  /*1ec30*/  PRMT R121, R2, 0x5410, R3 ;  /* 0x0000541002797816 */ /* 0x000fe20000000003 */
[----:B------:R-:W-:Y:S01]  /*1ec40*/  IMAD.MOV.U32 R3, RZ, RZ, R82 ;  /* 0x000000ffff037224 */ /* 0x000fe200078e0052 */
[----:B------:R-:W-:Y:S01]  /*1ec50*/  LOP3.LUT R11, R11, 0xfffffff8, RZ, 0xc0, !PT ;  /* 0xfffffff80b0b7812 */ /* 0x000fe200078ec0ff */
[----:B------:R-:W-:Y:S01]  /*1ec60*/  IMAD.MOV.U32 R2, RZ, RZ, R83 ;  /* 0x000000ffff027224 */ /* 0x000fe200078e0053 */
[----:B------:R-:W-:-:S03]  /*1ec70*/  LEA.HI R15, R15, R35, RZ, 0x6 ;  /* 0x000000230f0f7211 */ /* 0x000fc600078f30ff */
[----:B------:R-:W-:Y:S01]  /*1ec80*/  IMAD.IADD R11, R35, 0x1, -R11 ;  /* 0x00000001230b7824 */ /* 0x000fe200078e0a0b */
[----:B------:R-:W-:Y:S01]  /*1ec90*/  PRMT R97, R2, 0x5410, R3 ;  /* 0x0000541002617816 */ /* 0x000fe20000000003 */
[----:B---3--:R-:W-:Y:S02]  /*1eca0*/  IMAD.SHL.U32 R12, R96, 0x40, RZ ;  /* 0x00000040600c7824 */ /* 0x008fe400078e00ff */
[----:B------:R-:W-:Y:S02]  /*1ecb0*/  IMAD.SHL.U32 R3, R11, 0x8, RZ ;  /* 0x000000080b037824 */ /* 0x000fe400078e00ff */
[----:B------:R-:W-:Y:S01]  /*1ecc0*/  IMAD.MOV.U32 R13, RZ, RZ, R80 ;  /* 0x000000ffff0d7224 */ /* 0x000fe200078e0050 */
[----:B------:R-:W-:Y:S01]  /*1ecd0*/  LOP3.LUT R2, R12, 0x1c0, RZ, 0xc0, !PT ;  /* 0x000001c00c027812 */ /* 0x000fe200078ec0ff */
[----:B------:R-:W-:Y:S02]  /*1ece0*/  IMAD.MOV.U32 R12, RZ, RZ, R81 ;  /* 0x000000ffff0c7224 */ /* 0x000fe400078e0051 */
[----:B------:R-:W-:Y:S01]  /*1ecf0*/  IMAD.MOV.U32 R11, RZ, RZ, R90 ;  /* 0x000000ffff0b7224 */ /* 0x000fe200078e005a */
[----:B------:R-:W-:-:S02]  /*1ed00*/  LOP3.LUT R3, R2, 0x38, R3, 0xf8, !PT ;  /* 0x0000003802037812 */ /* 0x000fc400078ef803 */
[----:B------:R-:W-:Y:S02]  /*1ed10*/  SHF.R.U32.HI R2, RZ, 0x3, R2 ;  /* 0x00000003ff027819 */ /* 0x000fe40000011602 */
[----:B------:R-:W-:Y:S01]  /*1ed20*/  PRMT R37, R12, 0x5410, R13 ;  /* 0x000054100c257816 */ /* 0x000fe2000000000d */
[----:B------:R-:W-:Y:S01]  /*1ed30*/  IMAD.SHL.U32 R13, R15, 0x8, RZ ;  /* 0x000000080f0d7824 */ /* 0x000fe200078e00ff */
[----:B------:R-:W-:Y:S01]  /*1ed40*/  PRMT R122, R122, 0x5410, R11 ;  /* 0x000054107a7a7816 */ /* 0x000fe2000000000b */
[----:B------:R-:W-:Y:S01]  /*1ed50*/  IMAD.MOV.U32 R11, RZ, RZ, R91 ;  /* 0x000000ffff0b7224 */ /* 0x000fe200078e005b */
[----:B------:R-:W-:Y:S01]  /*1ed60*/  LOP3.LUT R12, R3, R2, RZ, 0x3c, !PT ;  /* 0x00000002030c7212 */ /* 0x000fe200078e3cff */
[----:B------:R-:W-:Y:S02]  /*1ed70*/  IMAD.MOV.U32 R3, RZ, RZ, R88 ;  /* 0x000000ffff037224 */ /* 0x000fe400078e0058 */
[----:B------:R-:W-:Y:S01]  /*1ed80*/  IMAD.MOV.U32 R2, RZ, RZ, R89 ;  /* 0x000000ffff027224 */ /* 0x000fe200078e0059 */
[----:B------:R-:W-:Y:S01]  /*1ed90*/  PRMT R122, R11, 0x7610, R122 ;  /* 0x000076100b7a7816 */ /* 0x000fe2000000007a */
[----:B------:R-:W-:Y:S01]  /*1eda0*/  IMAD.MOV.U32 R11, RZ, RZ, R85 ;  /* 0x000000ffff0b7224 */ /* 0x000fe200078e0055 */
[----:B------:R-:W-:Y:S01]  /*1edb0*/  LOP3.LUT R13, R12, 0xfffffe00, R13, 0xf8, !PT ;  /* 0xfffffe000c0d7812 */ /* 0x000fe200078ef80d */
[----:B------:R-:W-:Y:S01]  /*1edc0*/  IMAD.MOV.U32 R12, RZ, RZ, R84 ;  /* 0x000000ffff0c7224 */ /* 0x000fe200078e0054 */
[----:B------:R-:W-:Y:S01]  /*1edd0*/  PRMT R120, R2, 0x5410, R3 ;  /* 0x0000541002787816 */ /* 0x000fe20000000003 */
[----:B------:R-:W-:-:S02]  /*1ede0*/  IMAD.MOV.U32 R3, RZ, RZ, R76 ;  /* 0x000000ffff037224 */ /* 0x000fc400078e004c */
[----:B------:R-:W-:-:S05]  /*1edf0*/  IMAD.MOV.U32 R2, RZ, RZ, R77 ;  /* 0x000000ffff027224 */ /* 0x000fca00078e004d */
[----:B------:R-:W-:Y:S01]  /*1ee00*/  PRMT R35, R2, 0x5410, R3 ;  /* 0x0000541002237816 */ /* 0x000fe20000000003 */
[----:B--2---:R-:W-:Y:S01]  /*1ee10*/  IMAD R14, R14, -0x80, R48 ;  /* 0xffffff800e0e7824 */ /* 0x004fe200078e0230 */
[----:B------:R-:W-:-:S04]  /*1ee20*/  PRMT R48, R11, 0x5410, R12 ;  /* 0x000054100b307816 */ /* 0x000fc8000000000c */
[----:B------:R-:W-:-:S04]  /*1ee30*/  IMNMX R34, R14, 0x80, PT ;  /* 0x000000800e227817 */ /* 0x000fc80003800200 */
[----:B------:R-:W-:Y:S01]  /*1ee40*/  ISETP.GE.AND P0, PT, R96, R34, PT ;  /* 0x000000226000720c */ /* 0x000fe20003f06270 */
[----:B----4-:R-:W-:-:S12]  /*1ee50*/  IMAD.WIDE.U32 R24, R13, 0x2, R24 ;  /* 0x000000020d187825 */ /* 0x010fd800078e0018 */
[----:B------:R-:W-:Y:S05]  /*1ee60*/  @P0 BRA `(.L_x_1381) ;  /* 0x00000c9000000947 */ /* 0x000fea0003800000 */
[----:B------:R-:W-:Y:S01]  /*1ee70*/  ISETP.GE.AND P0, PT, R23, R36, PT ;  /* 0x000000241700720c */ /* 0x000fe20003f06270 */
[----:B------:R-:W-:-:S12]  /*1ee80*/  BSSY B0, `(.L_x_1382) ;  /* 0x0000030000007945 */ /* 0x000fd80003800000 */
[----:B------:R-:W-:Y:S05]  /*1ee90*/  @P0 BRA `(.L_x_1383) ;  /* 0x000002e000000947 */ /* 0x000fea0003800000 */
[----:B------:R-:W2:Y:S01]  /*1eea0*/  LD.E.128 R12, [R24.64] ;  /* 0x00000004180c7980 */ /* 0x000ea2000c101d00 */
[----:B------:R-:W-:Y:S02]  /*1eeb0*/  SHF.R.U32.HI R16, RZ, 0x10, R21 ;  /* 0x00000010ff107819 */ /* 0x000fe40000011615 */
[----:B------:R-:W-:Y:S02]  /*1eec0*/  SHF.R.U32.HI R17, RZ, 0x10, R27 ;  /* 0x00000010ff117819 */ /* 0x000fe4000001161b */
[----:B------:R-:W-:Y:S02]  /*1eed0*/  PRMT R16, R49, 0x5410, R16 ;  /* 0x0000541031107816 */ /* 0x000fe40000000010 */
[----:B------:R-:W-:Y:S02]  /*1eee0*/  PRMT R17, R94, 0x5410, R17 ;  /* 0x000054105e117816 */ /* 0x000fe40000000011 */
[----:B------:R-:W-:Y:S01]  /*1eef0*/  SHF.R.U64 R2, R26, 0x10, R27 ;  /* 0x000000101a027819 */ /* 0x000fe2000000121b */
[----:B------:R-:W-:Y:S01]  /*1ef00*/  IMAD.U32 R27, R16, 0x10000, RZ ;  /* 0x00010000101b7824 */ /* 0x000fe200078e00ff */
[----:B------:R-:W-:Y:S01]  /*1ef10*/  SHF.R.U64 R19, R20, 0x10, R21 ;  /* 0x0000001014137819 */ /* 0x000fe20000001215 */
[C---:B------:R-:W-:Y:S01]  /*1ef20*/  IMAD.U32 R26, R17.reuse, 0x10000, RZ ;  /* 0x00010000111a7824 */ /* 0x040fe200078e00ff */
[----:B------:R-:W-:-:S02]  /*1ef30*/  LOP3.LUT R17, R17, 0xffff0000, RZ, 0xc0, !PT ;  /* 0xffff000011117812 */ /* 0x000fc400078ec0ff */
[----:B------:R-:W-:Y:S02]  /*1ef40*/  PRMT R19, R49, 0x5432, R19 ;  /* 0x0000543231137816 */ /* 0x000fe40000000013 */
[----:B------:R-:W-:Y:S02]  /*1ef50*/  PRMT R22, R94, 0x5432, R2 ;  /* 0x000054325e167816 */ /* 0x000fe40000000002 */
[----:B------:R-:W-:Y:S02]  /*1ef60*/  LOP3.LUT R16, R16, 0xffff0000, RZ, 0xc0, !PT ;  /* 0xffff000010107812 */ /* 0x000fe400078ec0ff */
[C---:B--2---:R-:W-:Y:S01]  /*1ef70*/  LOP3.LUT R18, R14.reuse, 0xffff0000, RZ, 0xc0, !PT ;  /* 0xffff00000e127812 */ /* 0x044fe200078ec0ff */
[----:B------:R-:W-:Y:S01]  /*1ef80*/  IMAD.U32 R21, R14, 0x10000, RZ ;  /* 0x000100000e157824 */ /* 0x000fe200078e00ff */
[C---:B------:R-:W-:Y:S01]  /*1ef90*/  LOP3.LUT R14, R15.reuse, 0xffff0000, RZ, 0xc0, !PT ;  /* 0xffff00000f0e7812 */ /* 0x040fe200078ec0ff */
[----:B------:R-:W-:Y:S01]  /*1efa0*/  IMAD.U32 R20, R15, 0x10000, RZ ;  /* 0x000100000f147824 */ /* 0x000fe200078e00ff */
[----:B------:R-:W-:Y:S01]  /*1efb0*/  SHF.L.U32 R11, R12, 0x10, RZ ;  /* 0x000000100c0b7819 */ /* 0x000fe200000006ff */
[-C--:B------:R-:W-:Y:S01]  /*1efc0*/  FMUL.FTZ R15, R18, R27.reuse ;  /* 0x0000001b120f7220 */ /* 0x080fe20000410000 */
[----:B------:R-:W-:Y:S01]  /*1efd0*/  LOP3.LUT R3, R12, 0xffff0000, RZ, 0xc0, !PT ;  /* 0xffff00000c037812 */ /* 0x000fe200078ec0ff */
[-C--:B------:R-:W-:Y:S01]  /*1efe0*/  FMUL.FTZ R18, R18, R26.reuse ;  /* 0x0000001a12127220 */ /* 0x080fe20000410000 */
[----:B------:R-:W-:Y:S01]  /*1eff0*/  SHF.L.U32 R2, R13, 0x10, RZ ;  /* 0x000000100d027819 */ /* 0x000fe200000006ff */
[----:B------:R-:W-:Y:S01]  /*1f000*/  FFMA.FTZ R26, R21, R26, -R15 ;  /* 0x0000001a151a7223 */ /* 0x000fe2000001080f */
[----:B------:R-:W-:Y:S01]  /*1f010*/  LOP3.LUT R12, R13, 0xffff0000, RZ, 0xc0, !PT ;  /* 0xffff00000d0c7812 */ /* 0x000fe200078ec0ff */
[----:B------:R-:W-:Y:S01]  /*1f020*/  FFMA.FTZ R18, R21, R27, R18 ;  /* 0x0000001b15127223 */ /* 0x000fe20000010012 */
[----:B------:R-:W-:Y:S01]  /*1f030*/  SHF.L.U32 R21, R22, 0x10, RZ ;  /* 0x0000001016157819 */ /* 0x000fe200000006ff */
[----:B------:R-:W-:Y:S01]  /*1f040*/  FMUL.FTZ R15, R14, R17 ;  /* 0x000000110e0f7220 */ /* 0x000fe20000410000 */
[----:B------:R-:W-:Y:S01]  /*1f050*/  LOP3.LUT R22, R22, 0xffff0000, RZ, 0xc0, !PT ;  /* 0xffff000016167812 */ /* 0x000fe200078ec0ff */
[C---:B------:R-:W-:Y:S01]  /*1f060*/  IMAD.U32 R27, R19.reuse, 0x10000, RZ ;  /* 0x00010000131b7824 */ /* 0x040fe200078e00ff */
[----:B------:R-:W-:Y:S01]  /*1f070*/  LOP3.LUT R19, R19, 0xffff0000, RZ, 0xc0, !PT ;  /* 0xffff000013137812 */ /* 0x000fe200078ec0ff */
[----:B------:R-:W-:-:S02]  /*1f080*/  FMUL.FTZ R13, R14, R16 ;  /* 0x000000100e0d7220 */ /* 0x000fc40000410000 */
[C---:B------:R-:W-:Y:S02]  /*1f090*/  FFMA.FTZ R15, R20.reuse, R16, R15 ;  /* 0x00000010140f7223 */ /* 0x040fe4000001000f */
[C---:B------:R-:W-:Y:S02]  /*1f0a0*/  FMUL.FTZ R16, R3.reuse, R27 ;  /* 0x0000001b03107220 */ /* 0x040fe40000410000 */
[----:B------:R-:W-:Y:S02]  /*1f0b0*/  FFMA.FTZ R17, R20, R17, -R13 ;  /* 0x0000001114117223 */ /* 0x000fe4000001080d */
[----:B------:R-:W-:Y:S02]  /*1f0c0*/  FMUL.FTZ R3, R3, R21 ;  /* 0x0000001503037220 */ /* 0x000fe40000410000 */
[C---:B------:R-:W-:Y:S01]  /*1f0d0*/  FMUL.FTZ R14, R12.reuse, R19 ;  /* 0x000000130c0e7220 */ /* 0x040fe20000410000 */
[----:B------:R-:W-:Y:S01]  /*1f0e0*/  F2FP.BF16.PACK_AB R15, R15, R17 ;  /* 0x000000110f0f723e */ /* 0x000fe200000010ff */
[----:B------:R-:W-:-:S02]  /*1f0f0*/  FMUL.FTZ R13, R12, R22 ;  /* 0x000000160c0d7220 */ /* 0x000fc40000410000 */
[C---:B------:R-:W-:Y:S02]  /*1f100*/  FFMA.FTZ R12, R11.reuse, R27, R3 ;  /* 0x0000001b0b0c7223 */ /* 0x040fe40000010003 */
[----:B------:R-:W-:Y:S02]  /*1f110*/  FFMA.FTZ R16, R11, R21, -R16 ;  /* 0x000000150b107223 */ /* 0x000fe40000010810 */
[----:B------:R-:W-:Y:S01]  /*1f120*/  FFMA.FTZ R3, R2, R22, -R14 ;  /* 0x0000001602037223 */ /* 0x000fe2000001080e */
[----:B------:R-:W-:Y:S01]  /*1f130*/  F2FP.BF16.PACK_AB R14, R18, R26 ;  /* 0x0000001a120e723e */ /* 0x000fe200000010ff */
[----:B------:R-:W-:Y:S01]  /*1f140*/  FFMA.FTZ R13, R2, R19, R13 ;  /* 0x00000013020d7223 */ /* 0x000fe2000001000d */
[----:B------:R-:W-:-:S04]  /*1f150*/  F2FP.BF16.PACK_AB R12, R12, R16 ;  /* 0x000000100c0c723e */ /* 0x000fc800000010ff */
[----:B------:R-:W-:-:S05]  /*1f160*/  F2FP.BF16.PACK_AB R13, R13, R3 ;  /* 0x000000030d0d723e */ /* 0x000fca00000010ff */
[----:B------:R1:W-:Y:S02]  /*1f170*/  ST.E.128 [R24.64], R12 ;  /* 0x0000000c18007985 */ /* 0x0003e4000c101d04 */
.L_x_1383:
[----:B------:R-:W-:Y:S05]  /*1f180*/  BSYNC B0 ;  /* 0x0000000000007941 */ /* 0x000fea0003800000 */
.L_x_1382:
[----:B------:R-:W-:Y:S01]  /*1f190*/  IADD3 R2, R23, 0x20, RZ ;  /* 0x0000002017027810 */ /* 0x000fe20007ffe0ff */
[----:B------:R-:W-:Y:S03]  /*1f1a0*/  BSSY B0, `(.L_x_1384) ;  /* 0x0000031000007945 */ /* 0x000fe60003800000 */
[----:B------:R-:W-:-:S13]  /*1f1b0*/  ISETP.GE.AND P0, PT, R2, R36, PT ;  /* 0x000000240200720c */ /* 0x000fda0003f06270 */
[----:B------:R-:W-:Y:S05]  /*1f1c0*/  @P0 BRA `(.L_x_1385) ;  /* 0x000002e000000947 */ /* 0x000fea0003800000 */
[----:B-1----:R-:W2:Y:S01]  /*1f1d0*/  LD.E.128 R12, [R24.64+0x4000] ;  /* 0x00400004180c7980 */ /* 0x002ea2000c101d00 */
        /* <DEDUP_REMOVED lines=44> */
[----:B------:R1:W-:Y:S02]  /*1f4a0*/  ST.E.128 [R24.64+0x4000], R12 ;  /* 0x0040000c18007985 */ /* 0x0003e4000c101d04 */
.L_x_1385:
[----:B------:R-:W-:Y:S05]  /*1f4b0*/  BSYNC B0 ;  /* 0x0000000000007941 */ /* 0x000fea0003800000 */
.L_x_1384:
        /* <DEDUP_REMOVED lines=50> */
.L_x_1387:
[----:B------:R-:W-:Y:S05]  /*1f7e0*/  BSYNC B0 ;  /* 0x0000000000007941 */ /* 0x000fea0003800000 */
.L_x_1386:
[----:B------:R-:W-:-:S04]  /*1f7f0*/  IADD3 R2, R23, 0x60, RZ ;  /* 0x0000006017027810 */ /* 0x000fc80007ffe0ff */
        /* <DEDUP_REMOVED lines=48> */
.L_x_1381:
[----:B------:R-:W-:Y:S05]  /*1fb00*/  BSYNC B1 ;  /* 0x0000000000017941 */ /* 0x000fea0003800000 */
.L_x_1380:
[----:B------:R-:W-:Y:S01]  /*1fb10*/  IADD3 R2, R96, 0x20, RZ ;  /* 0x0000002060027810 */ /* 0x000fe20007ffe0ff */
[----:B------:R-:W-:Y:S03]  /*1fb20*/  BSSY B1, `(.L_x_1388) ;  /* 0x00000cc000017945 */ /* 0x000fe60003800000 */
[----:B------:R-:W-:-:S13]  /*1fb30*/  ISETP.GE.AND P0, PT, R2, R34, PT ;  /* 0x000000220200720c */ /* 0x000fda0003f06270 */
[----:B------:R-:W-:Y:S05]  /*1fb40*/  @P0 BRA `(.L_x_1389) ;  /* 0x00000c9000000947 */ /* 0x000fea0003800000 */
[----:B------:R-:W-:Y:S01]  /*1fb50*/  ISETP.GE.AND P0, PT, R23, R36, PT ;  /* 0x000000241700720c */ /* 0x000fe20003f06270 */
[----:B------:R-:W-:-:S12]  /*1fb60*/  BSSY B0, `(.L_x_1390) ;  /* 0x0000030000007945 */ /* 0x000fd80003800000 */
        /* <DEDUP_REMOVED lines=47> */
.L_x_1391:
[----:B------:R-:W-:Y:S05]  /*1fe60*/  BSYNC B0 ;  /* 0x0000000000007941 */ /* 0x000fea0003800000 */
.L_x_1390:
        /* <DEDUP_REMOVED lines=50> */
.L_x_1393:
[----:B------:R-:W-:Y:S05]  /*20190*/  BSYNC B0 ;  /* 0x0000000000007941 */ /* 0x000fea0003800000 */
.L_x_1392:
        /* <DEDUP_REMOVED lines=50> */
.L_x_1395:
[----:B------:R-:W-:Y:S05]  /*204c0*/  BSYNC B0 ;  /* 0x0000000000007941 */ /* 0x000fea0003800000 */
.L_x_1394:
        /* <DEDUP_REMOVED lines=49> */
.L_x_1389:
[----:B------:R-:W-:Y:S05]  /*207e0*/  BSYNC B1 ;  /* 0x0000000000017941 */ /* 0x000fea0003800000 */
.L_x_1388:
        /* <DEDUP_REMOVED lines=53> */
.L_x_1399:
[----:B------:R-:W-:Y:S05]  /*20b40*/  BSYNC B0 ;  /* 0x0000000000007941 */ /* 0x000fea0003800000 */
.L_x_1398:
        /* <DEDUP_REMOVED lines=50> */
.L_x_1401:
[----:B------:R-:W-:Y:S05]  /*20e70*/  BSYNC B0 ;  /* 0x0000000000007941 */ /* 0x000fea0003800000 */
.L_x_1400:
        /* <DEDUP_REMOVED lines=50> */
.L_x_1403:
[----:B------:R-:W-:Y:S05]  /*211a0*/  BSYNC B0 ;  /* 0x0000000000007941 */ /* 0x000fea0003800000 */
.L_x_1402:
        /* <DEDUP_REMOVED lines=49> */
.L_x_1397:
[----:B------:R-:W-:Y:S05]  /*214c0*/  BSYNC B1 ;  /* 0x0000000000017941 */ /* 0x000fea0003800000 */
.L_x_1396:
[----:B------:R-:W-:Y:S01]  /*214d0*/  IADD3 R2, R96, 0x60, RZ ;  /* 0x0000006060027810 */ /* 0x000fe20007ffe0ff */
[----:B------:R-:W-:-:S03]  /*214e0*/  IMAD.MOV.U32 R3, RZ, RZ, 0x0 ;  /* 0x00000000ff037424 */ /* 0x000fc600078e00ff */
[----:B------:R-:W-:Y:S01]  /*214f0*/  ISETP.GE.AND P0, PT, R2, R34, PT ;  /* 0x000000220200720c */ /* 0x000fe20003f06270 */
[----:B------:R-:W-:-:S12]  /*21500*/  IMAD.MOV.U32 R2, RZ, RZ, R143 ;  /* 0x000000ffff027224 */ /* 0x000fd800078e008f */
[----:B------:R-:W-:Y:S05]  /*21510*/  @P0 RET.REL.NODEC R2 `(_ZN7cutlass13device_kernelIN5flash19enable_sm80_to_sm89INS1_16FlashAttnFwdSm80INS1_25CollectiveMainloopFwdSm80ILi8ELi1ELb0EN4cute5tupleIJNS5_1CILi128EEENS7_ILi48EEENS7_ILi256EEEEEELi256ENS_10bfloat16_tEfNS_4arch4Sm80ELb0ELb1ELb1ELb1ELb1ELb1ELb1ELb0EEENS1_21CollectiveEpilogueFwdINS6_IJS8_SA_S9_EEENS6_IJNS7_ILi1EEESI_SI_EEESC_SE_Li256ELb1ELb1ELb0ELb0EEENS1_19SingleTileSchedulerILb1ELb0ELb1ELi128EEEEEEEEEvNT_6ParamsE) ;  /* 0xfffdeae002000950 */ /* 0x000fea0003c3ffff */
        /* <DEDUP_REMOVED lines=49> */
.L_x_1405:
[----:B------:R-:W-:Y:S05]  /*21830*/  BSYNC B0 ;  /* 0x0000000000007941 */ /* 0x000fea0003800000 */
.L_x_1404:
        /* <DEDUP_REMOVED lines=50> */
.L_x_1407:
[----:B------:R-:W-:Y:S05]  /*21b60*/  BSYNC B0 ;  /* 0x0000000000007941 */ /* 0x000fea0003800000 */
.L_x_1406:
        /* <DEDUP_REMOVED lines=50> */
.L_x_1409:
[----:B------:R-:W-:Y:S05]  /*21e90*/  BSYNC B0 ;  /* 0x0000000000007941 */ /* 0x000fea0003800000 */
.L_x_1408:
[----:B------:R-:W-:Y:S01]  /*21ea0*/  IADD3 R23, R23, 0x60, RZ ;  /* 0x0000006017177810 */ /* 0x000fe20007ffe0ff */
[----:B------:R-:W-:Y:S02]  /*21eb0*/  IMAD.MOV.U32 R2, RZ, RZ, R143 ;  /* 0x000000ffff027224 */ /* 0x000fe400078e008f */
[----:B------:R-:W-:Y:S01]  /*21ec0*/  IMAD.MOV.U32 R3, RZ, RZ, 0x0 ;  /* 0x00000000ff037424 */ /* 0x000fe200078e00ff */
[----:B------:R-:W-:-:S13]  /*21ed0*/  ISETP.GE.AND P0, PT, R23, R36, PT ;  /* 0x000000241700720c */ /* 0x000fda0003f06270 */
[----:B------:R-:W-:Y:S05]  /*21ee0*/  @P0 RET.REL.NODEC R2 `(_ZN7cutlass13device_kernelIN5flash19enable_sm80_to_sm89INS1_16FlashAttnFwdSm80INS1_25CollectiveMainloopFwdSm80ILi8ELi1ELb0EN4cute5tupleIJNS5_1CILi128EEENS7_ILi48EEENS7_ILi256EEEEEELi256ENS_10bfloat16_tEfNS_4arch4Sm80ELb0ELb1ELb1ELb1ELb1ELb1ELb1ELb0EEENS1_21CollectiveEpilogueFwdINS6_IJS8_SA_S9_EEENS6_IJNS7_ILi1EEESI_SI_EEESC_SE_Li256ELb1ELb1ELb0ELb0EEENS1_19SingleTileSchedulerILb1ELb0ELb1ELi128EEEEEEEEEvNT_6ParamsE) ;  /* 0xfffde11002000950 */ /* 0x000fea0003c3ffff */
        /* <DEDUP_REMOVED lines=43> */
[----:B------:R-:W-:Y:S01]  /*221a0*/  F2FP.BF16.PACK_AB R12, R12, R16 ;  /* 0x000000100c0c723e */ /* 0x000fe200000010ff */
[----:B------:R-:W-:-:S03]  /*221b0*/  IMAD.MOV.U32 R2, RZ, RZ, R143 ;  /* 0x000000ffff027224 */ /* 0x000fc600078e008f */
[----:B------:R-:W-:Y:S02]  /*221c0*/  F2FP.BF16.PACK_AB R13, R13, R3 ;  /* 0x000000030d0d723e */ /* 0x000fe400000010ff */
[----:B------:R-:W-:-:S03]  /*221d0*/  MOV R3, 0x0 ;  /* 0x0000000000037802 */ /* 0x000fc60000000f00 */
[----:B------:R1:W-:Y:S01]  /*221e0*/  ST.E.128 [R24.64+0xf000], R12 ;  /* 0x00f0000c18007985 */ /* 0x0003e2000c101d04 */
[----:B------:R-:W-:Y:S05]  /*221f0*/  RET.REL.NODEC R2 `(_ZN7cutlass13device_kernelIN5flash19enable_sm80_to_sm89INS1_16FlashAttnFwdSm80INS1_25CollectiveMainloopFwdSm80ILi8ELi1ELb0EN4cute5tupleIJNS5_1CILi128EEENS7_ILi48EEENS7_ILi256EEEEEELi256ENS_10bfloat16_tEfNS_4arch4Sm80ELb0ELb1ELb1ELb1ELb1ELb1ELb1ELb0EEENS1_21CollectiveEpilogueFwdINS6_IJS8_SA_S9_EEENS6_IJNS7_ILi1EEESI_SI_EEESC_SE_Li256ELb1ELb1ELb0ELb0EEENS1_19SingleTileSchedulerILb1ELb0ELb1ELi128EEEEEEEEEvNT_6ParamsE) ;  /* 0xfffdde0002007950 */ /* 0x000fea0003c3ffff */
.L_x_1364:
        /* <DEDUP_REMOVED lines=28> */
.L_x_1446:
[----:B------:R-:W-:Y:S05]  /*223c0*/  BRA.DIV ~URZ, `(.L_x_1411) ;  /* 0x000056e27f007947 */ /* 0x000fea000b800000 */
[----:B------:R3:W4:Y:S01]  /*223d0*/  SHFL.IDX PT, R12, R28, RZ, 0x181f ;  /* 0x00181fff1c0c7589 */ /* 0x00072200000e0000 */
[----:B--2---:R-:W-:-:S03]  /*223e0*/  MOV R13, R11 ;  /* 0x0000000b000d7202 */ /* 0x004fc60000000f00 */
[----:B------:R3:W2:Y:S04]  /*223f0*/  SHFL.IDX PT, R14, R19, RZ, 0x181f ;  /* 0x00181fff130e7589 */ /* 0x0006a800000e0000 */
[----:B------:R3:W1:Y:S02]  /*22400*/  SHFL.IDX PT, R3, R29, RZ, 0x181f ;  /* 0x00181fff1d037589 */ /* 0x00066400000e0000 */
.L_x_1447:
[----:B------:R-:W-:Y:S01]  /*22410*/  IMAD R30, R26, R25, RZ ;  /* 0x000000191a1e7224 */ /* 0x000fe200078e02ff */
[----:B------:R-:W-:Y:S01]  /*22420*/  SHF.R.S32.HI R2, RZ, 0x1f, R35 ;  /* 0x0000001fff027819 */ /* 0x000fe20000011423 */
[----:B------:R-:W-:Y:S01]  /*22430*/  BSSY B0, `(.L_x_1412) ;  /* 0x0000028000007945 */ /* 0x000fe20003800000 */
[----:B------:R-:W-:Y:S01]  /*22440*/  CS2R R74, SRZ ;  /* 0x00000000004a7805 */ /* 0x000fe2000001ff00 */
[----:B------:R-:W-:Y:S01]  /*22450*/  CS2R R46, SRZ ;  /* 0x00000000002e7805 */ /* 0x000fe2000001ff00 */
[----:B------:R-:W-:Y:S01]  /*22460*/  ISETP.GE.AND P0, PT, R66, R30, PT ;  /* 0x0000001e4200720c */ /* 0x000fe20003f06270 */
[----:B------:R-:W-:Y:S01]  /*22470*/  CS2R R44, SRZ ;  /* 0x00000000002c7805 */ /* 0x000fe2000001ff00 */
[----:B------:R-:W-:Y:S01]  /*22480*/  LEA.HI R2, R2, R35, RZ, 0x3 ;  /* 0x0000002302027211 */ /* 0x000fe200078f18ff */
[----:B------:R-:W-:Y:S01]  /*22490*/  CS2R R22, SRZ ;  /* 0x0000000000167805 */ /* 0x000fe2000001ff00 */
[----:B------:R-:W-:Y:S01]  /*224a0*/  CS2R R20, SRZ ;  /* 0x0000000000147805 */ /* 0x000fe2000001ff00 */
[----:B------:R-:W-:Y:S01]  /*224b0*/  CS2R R50, SRZ ;  /* 0x0000000000327805 */ /* 0x000fe2000001ff00 */
[----:B------:R-:W-:Y:S01]  /*224c0*/  LOP3.LUT R2, R2, 0xfffffff8, RZ, 0xc0, !PT ;  /* 0xfffffff802027812 */ /* 0x000fe200078ec0ff */
[----:B------:R-:W-:Y:S01]  /*224d0*/  CS2R R48, SRZ ;  /* 0x0000000000307805 */ /* 0x000fe2000001ff00 */
[----:B------:R-:W-:Y:S01]  /*224e0*/  CS2R R26, SRZ ;  /* 0x00000000001a7805 */ /* 0x000fe2000001ff00 */
[----:B------:R-:W-:-:S02]  /*224f0*/  CS2R R24, SRZ ;  /* 0x0000000000187805 */ /* 0x000fc4000001ff00 */
[----:B------:R-:W-:Y:S01]  /*22500*/  IMAD.IADD R54, R35, 0x1, -R2 ;  /* 0x0000000123367824 */ /* 0x000fe200078e0a02 */
[----:B-1----:R-:W-:Y:S01]  /*22510*/  MOV R2, R3 ;  /* 0x0000000300027202 */ /* 0x002fe20000000f00 */
[----:B--2---:R-:W-:Y:S02]  /*22520*/  IMAD.MOV.U32 R3, RZ, RZ, R14 ;  /* 0x000000ffff037224 */ /* 0x004fe400078e000e */
[----:B------:R-:W-:Y:S01]  /*22530*/  IMAD.SHL.U32 R64, R54, 0x8, RZ ;  /* 0x0000000836407824 */ /* 0x000fe200078e00ff */
[----:B------:R-:W-:Y:S05]  /*22540*/  @P0 BRA `(.L_x_1413) ;  /* 0x0000016000000947 */ /* 0x000fea0003800000 */
[C---:B------:R-:W-:Y:S01]  /*22550*/  IADD3 R14, R64.reuse, 0x40, RZ ;  /* 0x00000040400e7810 */ /* 0x040fe20007ffe0ff */
[----:B------:R-:W-:Y:S01]  /*22560*/  CS2R R22, SRZ ;  /* 0x0000000000167805 */ /* 0x000fe2000001ff00 */
[-C--:B------:R-:W-:Y:S01]  /*22570*/  ISETP.GE.AND P1, PT, R64, R36.reuse, PT ;  /* 0x000000244000720c */ /* 0x080fe20003f26270 */
[----:B------:R-:W-:Y:S01]  /*22580*/  CS2R R20, SRZ ;  /* 0x0000000000147805 */ /* 0x000fe2000001ff00 */
[----:B------:R-:W-:Y:S01]  /*22590*/  ISETP.GE.AND P0, PT, R14, R36, PT ;  /* 0x000000240e00720c */ /* 0x000fe20003f06270 */
[----:B------:R-:W-:Y:S01]  /*225a0*/  CS2R R26, SRZ ;  /* 0x00000000001a7805 */ /* 0x000fe2000001ff00 */
[----:B------:R-:W-:Y:S01]  /*225b0*/  CS2R R24, SRZ ;  /* 0x0000000000187805 */ /* 0x000fe2000001ff00 */
[----:B------:R-:W-:Y:S01]  /*225c0*/  CS2R R46, SRZ ;  /* 0x00000000002e7805 */ /* 0x000fe2000001ff00 */
[----:B------:R-:W-:Y:S01]  /*225d0*/  CS2R R44, SRZ ;  /* 0x00000000002c7805 */ /* 0x000fe2000001ff00 */
[----:B------:R-:W-:Y:S01]  /*225e0*/  CS2R R50, SRZ ;  /* 0x0000000000327805 */ /* 0x000fe2000001ff00 */
[----:B------:R-:W-:-:S05]  /*225f0*/  CS2R R48, SRZ ;  /* 0x0000000000307805 */ /* 0x000fca000001ff00 */
[----:B----4-:R-:W-:Y:S02]  /*22600*/  @!P1 IMAD.WIDE R16, R64, 0x2, R12 ;  /* 0x0000000240109825 */ /* 0x010fe400078e020c */
[----:B------:R-:W-:-:S03]  /*22610*/  @!P0 SHF.R.S32.HI R11, RZ, 0x1f, R14 ;  /* 0x0000001fff0b8819 */ /* 0x000fc6000001140e */
[----:B------:R1:W5:Y:S01]  /*22620*/  @!P1 LD.E.128 R20, [R16.64] ;  /* 0x0000000410149980 */ /* 0x000362000c101d00 */
[----:B------:R-:W-:-:S04]  /*22630*/  @!P0 LEA.HI R11, R11, R14, RZ, 0x3 ;  /* 0x0000000e0b0b8211 */ /* 0x000fc800078f18ff */
[----:B------:R-:W-:-:S05]  /*22640*/  @!P0 LOP3.LUT R11, R11, 0xfffffff8, RZ, 0xc0, !PT ;  /* 0xfffffff80b0b8812 */ /* 0x000fca00078ec0ff */
[----:B------:R-:W-:-:S04]  /*22650*/  @!P0 IMAD.WIDE R14, R11, 0x2, R12 ;  /* 0x000000020b0e8825 */ /* 0x000fc800078e020c */
[--C-:B------:R-:W-:Y:S01]  /*22660*/  @!P0 IMAD.WIDE R12, R11, 0x2, R2.reuse ;  /* 0x000000020b0c8825 */ /* 0x100fe200078e0202 */
[----:B------:R1:W5:Y:S03]  /*22670*/  @!P0 LD.E.128 R44, [R14.64] ;  /* 0x000000040e2c8980 */ /* 0x000366000c101d00 */
[----:B------:R-:W-:Y:S01]  /*22680*/  @!P1 IMAD.WIDE R2, R64, 0x2, R2 ;  /* 0x0000000240029825 */ /* 0x000fe200078e0202 */
[----:B------:R1:W5:Y:S04]  /*22690*/  @!P0 LD.E.128 R48, [R12.64] ;  /* 0x000000040c308980 */ /* 0x000368000c101d00 */
[----:B------:R1:W5:Y:S02]  /*226a0*/  @!P1 LD.E.128 R24, [R2.64] ;  /* 0x0000000402189980 */ /* 0x000364000c101d00 */
.L_x_1413:
[----:B------:R-:W-:Y:S05]  /*226b0*/  BSYNC B0 ;  /* 0x0000000000007941 */ /* 0x000fea0003800000 */
.L_x_1412:
[----:B-1--45:R-:W-:Y:S02]  /*226c0*/  IMAD.MOV.U32 R12, RZ, RZ, R46 ;  /* 0x000000ffff0c7224 */ /* 0x032fe400078e002e */
[----:B------:R-:W-:-:S02]  /*226d0*/  IMAD.MOV.U32 R11, RZ, RZ, R47 ;  /* 0x000000ffff0b7224 */ /* 0x000fc400078e002f */
[----:B------:R-:W-:Y:S02]  /*226e0*/  IMAD.MOV.U32 R3, RZ, RZ, R44 ;  /* 0x000000ffff037224 */ /* 0x000fe400078e002c */
[----:B------:R-:W-:Y:S01]  /*226f0*/  IMAD.MOV.U32 R2, RZ, RZ, R45 ;  /* 0x000000ffff027224 */ /* 0x000fe200078e002d */
[----:B------:R-:W-:Y:S01]  /*22700*/  PRMT R113, R11, 0x5410, R12 ;  /* 0x000054100b717816 */ /* 0x000fe2000000000c */
[----:B------:R-:W-:Y:S01]  /*22710*/  IMAD.MOV.U32 R11, RZ, RZ, R23 ;  /* 0x000000ffff0b7224 */ /* 0x000fe200078e0017 */
[----:B------:R-:W-:Y:S02]  /*22720*/  MOV R12, R22 ;  /* 0x00000016000c7202 */ /* 0x000fe40000000f00 */
        /* <DEDUP_REMOVED lines=8> */
[----:B------:R-:W-:-:S02]  /*227b0*/  PRMT R33, R2, 0x7610, R33 ;  /* 0x0000761002217816 */ /* 0x000fc40000000021 */
[----:B------:R-:W-:Y:S02]  /*227c0*/  MOV R12, R50 ;  /* 0x00000032000c7202 */ /* 0x000fe40000000f00 */
[----:B------:R-:W-:Y:S02]  /*227d0*/  MOV R2, R49 ;  /* 0x0000003100027202 */ /* 0x000fe40000000f00 */
[----:B------:R-:W-:Y:S01]  /*227e0*/  PRMT R98, R11, 0x5410, R12 ;  /* 0x000054100b627816 */ /* 0x000fe2000000000c */
[----:B------:R-:W-:Y:S01]  /*227f0*/  IMAD.MOV.U32 R12, RZ, RZ, R26 ;  /* 0x000000ffff0c7224 */ /* 0x000fe200078e001a */
[----:B------:R-:W-:Y:S01]  /*22800*/  PRMT R67, R2, 0x5410, R3 ;  /* 0x0000541002437816 */ /* 0x000fe20000000003 */
[----:B------:R-:W-:Y:S01]  /*22810*/  IMAD.MOV.U32 R11, RZ, RZ, R27 ;  /* 0x000000ffff0b7224 */ /* 0x000fe200078e001b */
[----:B------:R-:W-:Y:S01]  /*22820*/  MOV R3, R24 ;  /* 0x0000001800037202 */ /* 0x000fe20000000f00 */
[----:B------:R-:W-:-:S03]  /*22830*/  IMAD.MOV.U32 R2, RZ, RZ, R25 ;  /* 0x000000ffff027224 */ /* 0x000fc600078e0019 */
[----:B------:R-:W-:Y:S02]  /*22840*/  PRMT R37, R11, 0x5410, R12 ;  /* 0x000054100b257816 */ /* 0x000fe4000000000c */
[----:B------:R-:W-:Y:S01]  /*22850*/  PRMT R31, R2, 0x5410, R3 ;  /* 0x00005410021f7816 */ /* 0x000fe20000000003 */
[----:B------:R-:W-:Y:S05]  /*22860*/  BRA.DIV ~URZ, `(.L_x_1414) ;  /* 0x000053b27f007947 */ /* 0x000fea000b800000 */
[----:B------:R1:W2:Y:S04]  /*22870*/  SHFL.IDX PT, R13, R18, 0x1, 0x181f ;  /* 0x00381f00120d7f89 */ /* 0x0002a800000e0000 */
[----:B------:R1:W4:Y:S04]  /*22880*/  SHFL.IDX PT, R12, R28, 0x1, 0x181f ;  /* 0x00381f001c0c7f89 */ /* 0x00032800000e0000 */
[----:B------:R1:W3:Y:S04]  /*22890*/  SHFL.IDX PT, R11, R19, 0x1, 0x181f ;  /* 0x00381f00130b7f89 */ /* 0x0002e800000e0000 */
[----:B------:R1:W1:Y:S02]  /*228a0*/  SHFL.IDX PT, R2, R29, 0x1, 0x181f ;  /* 0x00381f001d027f89 */ /* 0x00026400000e0000 */
.L_x_1448:
        /* <DEDUP_REMOVED lines=23> */
[----:B--2-4-:R-:W-:Y:S02]  /*22a20*/  @!P1 IMAD.WIDE R16, R64, 0x2, R12 ;  /* 0x0000000240109825 */ /* 0x014fe400078e020c */
[----:B------:R-:W-:-:S03]  /*22a30*/  @!P0 SHF.R.S32.HI R11, RZ, 0x1f, R14 ;  /* 0x0000001fff0b8819 */ /* 0x000fc6000001140e */
[----:B------:R2:W5:Y:S01]  /*22a40*/  @!P1 LD.E.128 R56, [R16.64] ;  /* 0x0000000410389980 */ /* 0x000562000c101d00 */
[----:B------:R-:W-:-:S04]  /*22a50*/  @!P0 LEA.HI R11, R11, R14, RZ, 0x3 ;  /* 0x0000000e0b0b8211 */ /* 0x000fc800078f18ff */
[----:B------:R-:W-:-:S05]  /*22a60*/  @!P0 LOP3.LUT R11, R11, 0xfffffff8, RZ, 0xc0, !PT ;  /* 0xfffffff80b0b8812 */ /* 0x000fca00078ec0ff */
[----:B------:R-:W-:-:S04]  /*22a70*/  @!P0 IMAD.WIDE R14, R11, 0x2, R12 ;  /* 0x000000020b0e8825 */ /* 0x000fc800078e020c */
[--C-:B-1----:R-:W-:Y:S01]  /*22a80*/  @!P0 IMAD.WIDE R12, R11, 0x2, R2.reuse ;  /* 0x000000020b0c8825 */ /* 0x102fe200078e0202 */
[----:B------:R2:W5:Y:S03]  /*22a90*/  @!P0 LD.E.128 R72, [R14.64] ;  /* 0x000000040e488980 */ /* 0x000566000c101d00 */
[----:B------:R-:W-:Y:S01]  /*22aa0*/  @!P1 IMAD.WIDE R2, R64, 0x2, R2 ;  /* 0x0000000240029825 */ /* 0x000fe200078e0202 */
[----:B------:R2:W5:Y:S04]  /*22ab0*/  @!P0 LD.E.128 R68, [R12.64] ;  /* 0x000000040c448980 */ /* 0x000568000c101d00 */
[----:B------:R2:W5:Y:S02]  /*22ac0*/  @!P1 LD.E.128 R60, [R2.64] ;  /* 0x00000004023c9980 */ /* 0x000564000c101d00 */
.L_x_1416:
[----:B------:R-:W-:Y:S05]  /*22ad0*/  BSYNC B0 ;  /* 0x0000000000007941 */ /* 0x000fea0003800000 */
.L_x_1415:
[----:B--2-45:R-:W-:Y:S01]  /*22ae0*/  IMAD.MOV.U32 R12, RZ, RZ, R74 ;  /* 0x000000ffff0c7224 */ /* 0x034fe200078e004a */
[----:B-1----:R-:W-:Y:S01]  /*22af0*/  MOV R2, R73 ;  /* 0x0000004900027202 */ /* 0x002fe20000000f00 */
        /* <DEDUP_REMOVED lines=24> */
.L_x_1449:
[----:B------:R-:W-:Y:S05]  /*22c80*/  BRA.DIV ~URZ, `(.L_x_1418) ;  /* 0x000051e27f007947 */ /* 0x000fea000b800000 */
[----:B------:R3:W4:Y:S01]  /*22c90*/  SHFL.IDX PT, R12, R28, 0x2, 0x181f ;  /* 0x00581f001c0c7f89 */ /* 0x00072200000e0000 */
[----:B--2---:R-:W-:-:S03]  /*22ca0*/  MOV R13, R11 ;  /* 0x0000000b000d7202 */ /* 0x004fc60000000f00 */
[----:B------:R3:W2:Y:S04]  /*22cb0*/  SHFL.IDX PT, R14, R19, 0x2, 0x181f ;  /* 0x00581f00130e7f89 */ /* 0x0006a800000e0000 */
[----:B------:R3:W1:Y:S02]  /*22cc0*/  SHFL.IDX PT, R2, R29, 0x2, 0x181f ;  /* 0x00581f001d027f89 */ /* 0x00066400000e0000 */
.L_x_1450:
        /* <DEDUP_REMOVED lines=35> */
.L_x_1420:
[----:B------:R-:W-:Y:S05]  /*22f00*/  BSYNC B0 ;  /* 0x0000000000007941 */ /* 0x000fea0003800000 */
.L_x_1419:
[----:B--2-45:R-:W-:Y:S01]  /*22f10*/  IMAD.MOV.U32 R12, RZ, RZ, R90 ;  /* 0x000000ffff0c7224 */ /* 0x034fe200078e005a */
[----:B-1----:R-:W-:Y:S01]  /*22f20*/  MOV R2, R89 ;  /* 0x0000005900027202 */ /* 0x002fe20000000f00 */
        /* <DEDUP_REMOVED lines=25> */
.L_x_1451:
[----:B------:R-:W-:Y:S01]  /*230c0*/  SHF.R.S32.HI R2, RZ, 0x1f, R35 ;  /* 0x0000001fff027819 */ /* 0x000fe20000011423 */
[----:B------:R-:W-:-:S03]  /*230d0*/  IMAD.SHL.U32 R3, R76, 0x80, RZ ;  /* 0x000000804c037824 */ /* 0x000fc600078e00ff */
[----:B------:R-:W-:-:S04]  /*230e0*/  LEA.HI R2, R2, R35, RZ, 0x3 ;  /* 0x0000002302027211 */ /* 0x000fc800078f18ff */
[----:B------:R-:W-:Y:S01]  /*230f0*/  LEA.HI.SX32 R11, R2, R3, 0x1d ;  /* 0x00000003020b7211 */ /* 0x000fe200078feaff */
[----:B------:R-:W-:Y:S05]  /*23100*/  BRA.DIV ~URZ, `(.L_x_1422) ;  /* 0x00004f527f007947 */ /* 0x000fea000b800000 */
[----:B------:R4:W1:Y:S04]  /*23110*/  SHFL.IDX PT, R12, R28, 0x3, 0x181f ;  /* 0x00781f001c0c7f89 */ /* 0x00086800000e0000 */
[----:B------:R4:W3:Y:S04]  /*23120*/  SHFL.IDX PT, R14, R19, 0x3, 0x181f ;  /* 0x00781f00130e7f89 */ /* 0x0008e800000e0000 */
[----:B------:R4:W2:Y:S02]  /*23130*/  SHFL.IDX PT, R2, R29, 0x3, 0x181f ;  /* 0x00781f001d027f89 */ /* 0x0008a400000e0000 */
.L_x_1452:
        /* <DEDUP_REMOVED lines=23> */
[----:B-12---:R-:W-:Y:S02]  /*232b0*/  @!P1 IMAD.WIDE R16, R64, 0x2, R12 ;  /* 0x0000000240109825 */ /* 0x006fe400078e020c */
        /* <DEDUP_REMOVED lines=10> */
.L_x_1424:
[----:B------:R-:W-:Y:S05]  /*23360*/  BSYNC B0 ;  /* 0x0000000000007941 */ /* 0x000fea0003800000 */
.L_x_1423:
[----:B------:R-:W-:Y:S01]  /*23370*/  IADD3 R11, R97, -c[0x0][0x20], RZ ;  /* 0x80000800610b7a10 */ /* 0x000fe20007ffe0ff */
[----:B------:R-:W-:-:S04]  /*23380*/  DEPBAR.LE SB0, 0x1 ;  /* 0x000080400000791a */ /* 0x000fc80000000000 */
[----:B-12---:R-:W2:Y:S01]  /*23390*/  LDL.64 R2, [R11+0x20] ;  /* 0x000020000b027983 */ /* 0x006ea20000100a00 */
[----:B------:R-:W-:Y:S03]  /*233a0*/  WARPSYNC 0xffffffff ;  /* 0xffffffff00007948 */ /* 0x000fe60003800000 */
[----:B------:R-:W-:Y:S06]  /*233b0*/  BAR.SYNC.DEFER_BLOCKING 0x0 ;  /* 0x0000000000007b1d */ /* 0x000fec0000010000 */
[----:B------:R1:W3:Y:S04]  /*233c0*/  LDL.64 R12, [R11+0x28] ;  /* 0x000028000b0c7983 */ /* 0x0002e80000100a00 */
[----:B--2-4-:R2:W4:Y:S01]  /*233d0*/  LD.E R14, [R2.64] ;  /* 0x00000004020e7980 */ /* 0x014522000c101900 */
[----:B-1---5:R-:W-:-:S03]  /*233e0*/  IMAD.MOV.U32 R11, RZ, RZ, R111 ;  /* 0x000000ffff0b7224 */ /* 0x022fc600078e006f */
[----:B---3--:R1:W5:Y:S01]  /*233f0*/  LD.E.64 R52, [R12.64] ;  /* 0x000000040c347980 */ /* 0x008362000c101b00 */
[----:B------:R-:W-:Y:S01]  /*23400*/  BSSY B1, `(.L_x_1425) ;  /* 0x000010a000017945 */ /* 0x000fe20003800000 */
[----:B--2---:R-:W-:Y:S02]  /*23410*/  IMAD.MOV.U32 R3, RZ, RZ, R108 ;  /* 0x000000ffff037224 */ /* 0x004fe400078e006c */
[----:B------:R-:W-:-:S05]  /*23420*/  IMAD.MOV.U32 R2, RZ, RZ, R109 ;  /* 0x000000ffff027224 */ /* 0x000fca00078e006d */
[----:B------:R-:W-:Y:S01]  /*23430*/  PRMT R136, R2, 0x5410, R3 ;  /* 0x0000541002887816 */ /* 0x000fe20000000003 */
[----:B------:R-:W-:Y:S02]  /*23440*/  IMAD.MOV.U32 R3, RZ, RZ, R76 ;  /* 0x000000ffff037224 */ /* 0x000fe400078e004c */
[----:B-1----:R-:W-:Y:S02]  /*23450*/  IMAD.MOV.U32 R12, RZ, RZ, R110 ;  /* 0x000000ffff0c7224 */ /* 0x002fe400078e006e */
[----:B------:R-:W-:-:S03]  /*23460*/  IMAD.MOV.U32 R2, RZ, RZ, R77 ;  /* 0x000000ffff027224 */ /* 0x000fc600078e004d */
[----:B------:R-:W-:Y:S01]  /*23470*/  PRMT R137, R11, 0x5410, R12 ;  /* 0x000054100b897816 */ /* 0x000fe2000000000c */
[----:B------:R-:W-:Y:S01]  /*23480*/  IMAD.MOV.U32 R11, RZ, RZ, R79 ;  /* 0x000000ffff0b7224 */ /* 0x000fe200078e004f */
[----:B------:R-:W-:Y:S02]  /*23490*/  MOV R12, R78 ;  /* 0x0000004e000c7202 */ /* 0x000fe40000000f00 */
[----:B------:R-:W-:Y:S01]  /*234a0*/  PRMT R132, R2, 0x5410, R3 ;  /* 0x0000541002847816 */ /* 0x000fe20000000003 */
[----:B------:R-:W-:Y:S01]  /*234b0*/  IMAD.MOV.U32 R3, RZ, RZ, R104 ;  /* 0x000000ffff037224 */ /* 0x000fe200078e0068 */
[----:B------:R-:W-:Y:S01]  /*234c0*/  PRMT R133, R11, 0x5410, R12 ;  /* 0x000054100b857816 */ /* 0x000fe2000000000c */
[----:B------:R-:W-:Y:S01]  /*234d0*/  IMAD.MOV.U32 R11, RZ, RZ, R107 ;  /* 0x000000ffff0b7224 */ /* 0x000fe200078e006b */
[----:B------:R-:W-:-:S04]  /*234e0*/  MOV R2, R106 ;  /* 0x0000006a00027202 */ /* 0x000fc80000000f00 */
[----:B------:R-:W-:Y:S01]  /*234f0*/  PRMT R135, R11, 0x5410, R2 ;  /* 0x000054100b877816 */ /* 0x000fe20000000002 */
[----:B------:R-:W-:Y:S01]  /*23500*/  IMAD.MOV.U32 R11, RZ, RZ, R103 ;  /* 0x000000ffff0b7224 */ /* 0x000fe200078e0067 */
[----:B------:R-:W-:-:S04]  /*23510*/  MOV R2, R105 ;  /* 0x0000006900027202 */ /* 0x000fc80000000f00 */
[----:B------:R-:W-:Y:S01]  /*23520*/  PRMT R134, R2, 0x5410, R3 ;  /* 0x0000541002867816 */ /* 0x000fe20000000003 */
[----:B------:R-:W-:Y:S01]  /*23530*/  IMAD.MOV.U32 R2, RZ, RZ, R101 ;  /* 0x000000ffff027224 */ /* 0x000fe200078e0065 */
[----:B------:R-:W-:-:S04]  /*23540*/  MOV R3, R100 ;  /* 0x0000006400037202 */ /* 0x000fc80000000f00 */
[----:B------:R-:W-:Y:S01]  /*23550*/  PRMT R97, R2, 0x5410, R3 ;  /* 0x0000541002617816 */ /* 0x000fe20000000003 */
[----:B----4-:R-:W-:-:S05]  /*23560*/  IMAD R12, R14, -0x80, R30 ;  /* 0xffffff800e0c7824 */ /* 0x010fca00078e021e */
[----:B------:R-:W-:Y:S01]  /*23570*/  IMNMX R66, R12, 0x80, PT ;  /* 0x000000800c427817 */ /* 0x000fe20003800200 */
[----:B------:R-:W-:-:S03]  /*23580*/  IMAD.MOV.U32 R12, RZ, RZ, R102 ;  /* 0x000000ffff0c7224 */ /* 0x000fc600078e0066 */
[----:B------:R-:W-:Y:S02]  /*23590*/  ISETP.GE.AND P0, PT, R96, R66, PT ;  /* 0x000000426000720c */ /* 0x000fe40003f06270 */
[----:B------:R-:W-:-:S11]  /*235a0*/  PRMT R131, R11, 0x5410, R12 ;  /* 0x000054100b837816 */ /* 0x000fd6000000000c */
[----:B------:R-:W-:Y:S05]  /*235b0*/  @P0 BRA `(.L_x_1426) ;  /* 0x00000ee000000947 */ /* 0x000fea0003800000 */
[----:B------:R-:W-:Y:S01]  /*235c0*/  ISETP.GE.AND P0, PT, R64, R36, PT ;  /* 0x000000244000720c */ /* 0x000fe20003f06270 */
[----:B------:R-:W-:-:S12]  /*235d0*/  BSSY B0, `(.L_x_1427) ;  /* 0x0000072000007945 */ /* 0x000fd80003800000 */
[----:B------:R-:W-:Y:S05]  /*235e0*/  @P0 BRA `(.L_x_1428) ;  /* 0x0000070000000947 */ /* 0x000fea0003800000 */
[----:B------:R-:W-:Y:S01]  /*235f0*/  SHF.R.S32.HI R3, RZ, 0x1f, R35 ;  /* 0x0000001fff037819 */ /* 0x000fe20000011423 */
[----:B------:R-:W-:Y:S01]  /*23600*/  IMAD.SHL.U32 R2, R96, 0x40, RZ ;  /* 0x0000004060027824 */ /* 0x000fe200078e00ff */
[----:B------:R-:W-:Y:S02]  /*23610*/  LEA.HI R12, R36, R54, RZ, 0x1d ;  /* 0x00000036240c7211 */ /* 0x000fe400078fe8ff */
[----:B------:R-:W-:Y:S02]  /*23620*/  LEA.HI R3, R3, R35, RZ, 0x6 ;  /* 0x0000002303037211 */ /* 0x000fe400078f30ff */
[----:B------:R-:W-:Y:S02]  /*23630*/  SHF.R.S32.HI R13, RZ, 0x1f, R12 ;  /* 0x0000001fff0d7819 */ /* 0x000fe4000001140c */
[----:B------:R-:W-:Y:S01]  /*23640*/  LOP3.LUT R2, R2, 0x1c0, RZ, 0xc0, !PT ;  /* 0x000001c002027812 */ /* 0x000fe200078ec0ff */
[----:B------:R-:W-:Y:S01]  /*23650*/  IMAD.SHL.U32 R11, R3, 0x8, RZ ;  /* 0x00000008030b7824 */ /* 0x000fe200078e00ff */
[----:B------:R-:W-:Y:S01]  /*23660*/  LEA.HI R13, R13, R12, RZ, 0x3 ;  /* 0x0000000c0d0d7211 */ /* 0x000fe200078f18ff */
[----:B------:R-:W-:Y:S01]  /*23670*/  IMAD.SHL.U32 R12, R12, 0x8, RZ ;  /* 0x000000080c0c7824 */ /* 0x000fe200078e00ff */
[----:B------:R-:W-:-:S02]  /*23680*/  LOP3.LUT R14, R2, 0x38, R64, 0xf8, !PT ;  /* 0x00000038020e7812 */ /* 0x000fc400078ef840 */
[----:B------:R-:W-:Y:S02]  /*23690*/  SHF.R.U32.HI R3, RZ, 0x3, R2 ;  /* 0x00000003ff037819 */ /* 0x000fe40000011602 */
[----:B------:R-:W-:Y:S02]  /*236a0*/  LOP3.LUT R11, R11, 0xfffffe00, RZ, 0xc0, !PT ;  /* 0xfffffe000b0b7812 */ /* 0x000fe400078ec0ff */
[----:B------:R-:W-:Y:S01]  /*236b0*/  LOP3.LUT R2, R2, 0x38, R12, 0xf8, !PT ;  /* 0x0000003802027812 */ /* 0x000fe200078ef80c */
[----:B------:R-:W-:Y:S01]  /*236c0*/  IMAD.SHL.U32 R12, R13, 0x400, RZ ;  /* 0x000004000d0c7824 */ /* 0x000fe200078e00ff */
[----:B------:R-:W-:Y:S02]  /*236d0*/  LOP3.LUT R13, R11, R14, R3, 0xf6, !PT ;  /* 0x0000000e0b0d7212 */ /* 0x000fe400078ef603 */
[----:B------:R-:W-:Y:S02]  /*236e0*/  LOP3.LUT R3, R2, R3, RZ, 0x3c, !PT ;  /* 0x0000000302037212 */ /* 0x000fe400078e3cff */
[----:B------:R-:W-:Y:S01]  /*236f0*/  LOP3.LUT R2, R12, 0xffffe000, RZ, 0xc0, !PT ;  /* 0xffffe0000c027812 */ /* 0x000fe200078ec0ff */
[----:B-----5:R-:W-:-:S03]  /*23700*/  IMAD.WIDE.U32 R40, R13, 0x2, R52 ;  /* 0x000000020d287825 */ /* 0x020fc600078e0034 */
[----:B------:R-:W-:Y:S02]  /*23710*/  IADD3 R2, R3, R2, R11 ;  /* 0x0000000203027210 */ /* 0x000fe40007ffe00b */
[----:B------:R-:W2:Y:S03]  /*23720*/  LD.E.128 R16, [R40.64] ;  /* 0x0000000428107980 */ /* 0x000ea6000c101d00 */
[----:B------:R-:W-:-:S05]  /*23730*/  IMAD.WIDE.U32 R38, R2, 0x2, R52 ;  /* 0x0000000202267825 */ /* 0x000fca00078e0034 */
[----:B------:R-:W3:Y:S01]  /*23740*/  LD.E.128 R12, [R38.64] ;  /* 0x00000004260c7980 */ /* 0x000ee2000c101d00 */
[--C-:B------:R-:W-:Y:S02]  /*23750*/  SHF.R.U64 R2, R20, 0x10, R21.reuse ;  /* 0x0000001014027819 */ /* 0x100fe40000001215 */
[----:B------:R-:W-:Y:S02]  /*23760*/  SHF.R.U32.HI R3, RZ, 0x10, R21 ;  /* 0x00000010ff037819 */ /* 0x000fe40000011615 */
[----:B------:R-:W-:Y:S02]  /*23770*/  SHF.R.U64 R21, R24, 0x10, R25 ;  /* 0x0000001018157819 */ /* 0x000fe40000001219 */
[--C-:B------:R-:W-:Y:S02]  /*23780*/  SHF.R.U64 R11, R22, 0x10, R23.reuse ;  /* 0x00000010160b7819 */ /* 0x100fe40000001217 */
[----:B------:R-:W-:Y:S02]  /*23790*/  SHF.R.U32.HI R20, RZ, 0x10, R23 ;  /* 0x00000010ff147819 */ /* 0x000fe40000011617 */
[----:B------:R-:W-:-:S02]  /*237a0*/  SHF.R.U32.HI R23, RZ, 0x10, R25 ;  /* 0x00000010ff177819 */ /* 0x000fc40000011619 */
[C---:B------:R-:W-:Y:S02]  /*237b0*/  PRMT R29, R31.reuse, 0x5432, R21 ;  /* 0x000054321f1d7816 */ /* 0x040fe40000000015 */
[----:B------:R-:W-:Y:S02]  /*237c0*/  SHF.R.U64 R22, R26, 0x10, R27 ;  /* 0x000000101a167819 */ /* 0x000fe4000000121b */
[----:B------:R-:W-:Y:S02]  /*237d0*/  PRMT R23, R31, 0x5410, R23 ;  /* 0x000054101f177816 */ /* 0x000fe40000000017 */
[----:B------:R-:W-:Y:S02]  /*237e0*/  SHF.R.U32.HI R27, RZ, 0x10, R27 ;  /* 0x00000010ff1b7819 */ /* 0x000fe4000001161b */
[----:B------:R-:W-:Y:S01]  /*237f0*/  PRMT R34, R34, 0x5410, R2 ;  /* 0x0000541022227816 */ /* 0x000fe20000000002 */
[----:B------:R-:W-:Y:S01]  /*23800*/  IMAD.U32 R43, R23, 0x10000, RZ ;  /* 0x00010000172b7824 */ /* 0x000fe200078e00ff */
[----:B------:R-:W-:Y:S01]  /*23810*/  PRMT R30, R42, 0x5410, R20 ;  /* 0x000054102a1e7816 */ /* 0x000fe20000000014 */
[----:B------:R-:W-:Y:S01]  /*23820*/  IMAD.U32 R42, R29, 0x10000, RZ ;  /* 0x000100001d2a7824 */ /* 0x000fe200078e00ff */
[----:B------:R-:W-:-:S02]  /*23830*/  PRMT R28, R37, 0x5432, R22 ;  /* 0x00005432251c7816 */ /* 0x000fc40000000016 */
[----:B------:R-:W-:Y:S02]  /*23840*/  PRMT R32, R32, 0x5410, R11 ;  /* 0x0000541020207816 */ /* 0x000fe4000000000b */
[----:B------:R-:W-:Y:S01]  /*23850*/  PRMT R27, R37, 0x5410, R27 ;  /* 0x00005410251b7816 */ /* 0x000fe2000000001b */
[C---:B------:R-:W-:Y:S01]  /*23860*/  IMAD.U32 R37, R34.reuse, 0x10000, RZ ;  /* 0x0001000022257824 */ /* 0x040fe200078e00ff */
[----:B------:R-:W-:Y:S02]  /*23870*/  LOP3.LUT R55, R29, 0xffff0000, RZ, 0xc0, !PT ;  /* 0xffff00001d377812 */ /* 0x000fe400078ec0ff */
[----:B------:R-:W-:Y:S02]  /*23880*/  PRMT R33, R33, 0x5410, R3 ;  /* 0x0000541021217816 */ /* 0x000fe40000000003 */
[----:B------:R-:W-:Y:S02]  /*23890*/  LOP3.LUT R29, R34, 0xffff0000, RZ, 0xc0, !PT ;  /* 0xffff0000221d7812 */ /* 0x000fe400078ec0ff */
[----:B------:R-:W-:Y:S01]  /*238a0*/  LOP3.LUT R23, R23, 0xffff0000, RZ, 0xc0, !PT ;  /* 0xffff000017177812 */ /* 0x000fe200078ec0ff */
[C---:B--2---:R-:W-:Y:S01]  /*238b0*/  IMAD.U32 R21, R18.reuse, 0x10000, RZ ;  /* 0x0001000012157824 */ /* 0x044fe200078e00ff */
[----:B------:R-:W-:Y:S01]  /*238c0*/  LOP3.LUT R31, R18, 0xffff0000, RZ, 0xc0, !PT ;  /* 0xffff0000121f7812 */ /* 0x000fe200078ec0ff */
[C---:B------:R-:W-:Y:S01]  /*238d0*/  IMAD.U32 R24, R17.reuse, 0x10000, RZ ;  /* 0x0001000011187824 */ /* 0x040fe200078e00ff */
[----:B------:R-:W-:Y:S01]  /*238e0*/  LOP3.LUT R22, R17, 0xffff0000, RZ, 0xc0, !PT ;  /* 0xffff000011167812 */ /* 0x000fe200078ec0ff */
[C---:B------:R-:W-:Y:S01]  /*238f0*/  IMAD.U32 R26, R16.reuse, 0x10000, RZ ;  /* 0x00010000101a7824 */ /* 0x040fe200078e00ff */
[----:B------:R-:W-:Y:S01]  /*23900*/  LOP3.LUT R25, R16, 0xffff0000, RZ, 0xc0, !PT ;  /* 0xffff000010197812 */ /* 0x000fe200078ec0ff */
[C---:B------:R-:W-:Y:S01]  /*23910*/  IMAD.U32 R20, R19.reuse, 0x10000, RZ ;  /* 0x0001000013147824 */ /* 0x040fe200078e00ff */
[----:B------:R-:W-:Y:S01]  /*23920*/  LOP3.LUT R19, R19, 0xffff0000, RZ, 0xc0, !PT ;  /* 0xffff000013137812 */ /* 0x000fe200078ec0ff */
[C---:B---3--:R-:W-:Y:S01]  /*23930*/  IMAD.U32 R18, R12.reuse, 0x10000, RZ ;  /* 0x000100000c127824 */ /* 0x048fe200078e00ff */
[----:B------:R-:W-:Y:S01]  /*23940*/  LOP3.LUT R17, R12, 0xffff0000, RZ, 0xc0, !PT ;  /* 0xffff00000c117812 */ /* 0x000fe200078ec0ff */
[C---:B------:R-:W-:Y:S01]  /*23950*/  IMAD.U32 R12, R14.reuse, 0x10000, RZ ;  /* 0x000100000e0c7824 */ /* 0x040fe200078e00ff */
[----:B------:R-:W-:Y:S01]  /*23960*/  LOP3.LUT R11, R14, 0xffff0000, RZ, 0xc0, !PT ;  /* 0xffff00000e0b7812 */ /* 0x000fe200078ec0ff */
[----:B------:R-:W-:Y:S01]  /*23970*/  FMUL.FTZ R14, R18, R42 ;  /* 0x0000002a120e7220 */ /* 0x000fe20000410000 */
[C---:B------:R-:W-:Y:S01]  /*23980*/  LOP3.LUT R2, R15.reuse, 0xffff0000, RZ, 0xc0, !PT ;  /* 0xffff00000f027812 */ /* 0x040fe200078ec0ff */
[----:B------:R-:W-:-:S02]  /*23990*/  IMAD.U32 R3, R15, 0x10000, RZ ;  /* 0x000100000f037824 */ /* 0x000fc400078e00ff */
[-C--:B------:R-:W-:Y:S02]  /*239a0*/  FFMA.FTZ R65, R26, R37.reuse, -R14 ;  /* 0x000000251a417223 */ /* 0x080fe4000001080e */
[----:B------:R-:W-:Y:S02]  /*239b0*/  FMUL.FTZ R15, R18, R37 ;  /* 0x00000025120f7220 */ /* 0x000fe40000410000 */
[----:B------:R-:W-:Y:S02]  /*239c0*/  FMUL.FTZ R14, R17, R55 ;  /* 0x00000037110e7220 */ /* 0x000fe40000410000 */
[C---:B------:R-:W-:Y:S01]  /*239d0*/  IMAD.U32 R16, R13.reuse, 0x10000, RZ ;  /* 0x000100000d107824 */ /* 0x040fe200078e00ff */
[----:B------:R-:W-:Y:S01]  /*239e0*/  LOP3.LUT R13, R13, 0xffff0000, RZ, 0xc0, !PT ;  /* 0xffff00000d0d7812 */ /* 0x000fe200078ec0ff */
[----:B------:R-:W-:Y:S02]  /*239f0*/  IMAD.U32 R18, R33, 0x10000, RZ ;  /* 0x0001000021127824 */ /* 0x000fe400078e00ff */
[----:B------:R-:W-:-:S02]  /*23a00*/  FFMA.FTZ R37, R25, R29, -R14 ;  /* 0x0000001d19257223 */ /* 0x000fc4000001080e */
[----:B------:R-:W-:Y:S02]  /*23a10*/  FFMA.FTZ R42, R26, R42, R15 ;  /* 0x0000002a1a2a7223 */ /* 0x000fe4000001000f */
[C---:B------:R-:W-:Y:S02]  /*23a20*/  FMUL.FTZ R14, R16.reuse, R18 ;  /* 0x00000012100e7220 */ /* 0x040fe40000410000 */
[----:B------:R-:W-:Y:S02]  /*23a30*/  FMUL.FTZ R17, R17, R29 ;  /* 0x0000001d11117220 */ /* 0x000fe40000410000 */
[-C--:B------:R-:W-:Y:S01]  /*23a40*/  FMUL.FTZ R15, R16, R43.reuse ;  /* 0x0000002b100f7220 */ /* 0x080fe20000410000 */
[----:B------:R-:W-:Y:S01]  /*23a50*/  LOP3.LUT R16, R33, 0xffff0000, RZ, 0xc0, !PT ;  /* 0xffff000021107812 */ /* 0x000fe200078ec0ff */
[----:B------:R-:W-:Y:S02]  /*23a60*/  FFMA.FTZ R26, R24, R43, R14 ;  /* 0x0000002b181a7223 */ /* 0x000fe4000001000e */
[----:B------:R-:W-:-:S02]  /*23a70*/  FFMA.FTZ R34, R25, R55, R17 ;  /* 0x0000003719227223 */ /* 0x000fc40000010011 */
[----:B------:R-:W-:Y:S02]  /*23a80*/  FFMA.FTZ R29, R24, R18, -R15 ;  /* 0x00000012181d7223 */ /* 0x000fe4000001080f */
[----:B------:R-:W-:Y:S02]  /*23a90*/  FMUL.FTZ R14, R13, R23 ;  /* 0x000000170d0e7220 */ /* 0x000fe40000410000 */
[----:B------:R-:W-:Y:S02]  /*23aa0*/  IMAD.U32 R17, R32, 0x10000, RZ ;  /* 0x0001000020117824 */ /* 0x000fe400078e00ff */
[----:B------:R-:W-:Y:S02]  /*23ab0*/  IMAD.U32 R24, R28, 0x10000, RZ ;  /* 0x000100001c187824 */ /* 0x000fe400078e00ff */
[----:B------:R-:W-:Y:S02]  /*23ac0*/  IMAD.U32 R33, R27, 0x10000, RZ ;  /* 0x000100001b217824 */ /* 0x000fe400078e00ff */
[----:B------:R-:W-:-:S02]  /*23ad0*/  FMUL.FTZ R15, R13, R16 ;  /* 0x000000100d0f7220 */ /* 0x000fc40000410000 */
[----:B------:R-:W-:Y:S02]  /*23ae0*/  FFMA.FTZ R25, R22, R16, -R14 ;  /* 0x0000001016197223 */ /* 0x000fe4000001080e */
[C---:B------:R-:W-:Y:S02]  /*23af0*/  FMUL.FTZ R14, R12.reuse, R24 ;  /* 0x000000180c0e7220 */ /* 0x040fe40000410000 */
[----:B------:R-:W-:Y:S02]  /*23b00*/  FMUL.FTZ R13, R12, R17 ;  /* 0x000000110c0d7220 */ /* 0x000fe40000410000 */
[----:B------:R-:W-:Y:S02]  /*23b10*/  IMAD.U32 R16, R30, 0x10000, RZ ;  /* 0x000100001e107824 */ /* 0x000fe400078e00ff */
[----:B------:R-:W-:Y:S02]  /*23b20*/  FMUL.FTZ R12, R3, R33 ;  /* 0x00000021030c7220 */ /* 0x000fe40000410000 */
[----:B------:R-:W-:-:S02]  /*23b30*/  FFMA.FTZ R23, R22, R23, R15 ;  /* 0x0000001716177223 */ /* 0x000fc4000001000f */
[C---:B------:R-:W-:Y:S01]  /*23b40*/  FFMA.FTZ R18, R21.reuse, R17, -R14 ;  /* 0x0000001115127223 */ /* 0x040fe2000001080e */
[----:B------:R-:W-:Y:S01]  /*23b50*/  LOP3.LUT R17, R28, 0xffff0000, RZ, 0xc0, !PT ;  /* 0xffff00001c117812 */ /* 0x000fe200078ec0ff */
[----:B------:R-:W-:Y:S01]  /*23b60*/  FFMA.FTZ R22, R21, R24, R13 ;  /* 0x0000001815167223 */ /* 0x000fe2000001000d */
[----:B------:R-:W-:Y:S01]  /*23b70*/  LOP3.LUT R14, R32, 0xffff0000, RZ, 0xc0, !PT ;  /* 0xffff0000200e7812 */ /* 0x000fe200078ec0ff */
[-C--:B------:R-:W-:Y:S01]  /*23b80*/  FMUL.FTZ R3, R3, R16.reuse ;  /* 0x0000001003037220 */ /* 0x080fe20000410000 */
[----:B------:R-:W-:Y:S01]  /*23b90*/  LOP3.LUT R13, R30, 0xffff0000, RZ, 0xc0, !PT ;  /* 0xffff00001e0d7812 */ /* 0x000fe200078ec0ff */
[C---:B------:R-:W-:Y:S01]  /*23ba0*/  FFMA.FTZ R21, R20.reuse, R16, -R12 ;  /* 0x0000001014157223 */ /* 0x040fe2000001080c */
[----:B------:R-:W-:Y:S01]  /*23bb0*/  LOP3.LUT R16, R27, 0xffff0000, RZ, 0xc0, !PT ;  /* 0xffff00001b107812 */ /* 0x000fe200078ec0ff */
[----:B------:R-:W-:Y:S02]  /*23bc0*/  FFMA.FTZ R15, R20, R33, R3 ;  /* 0x00000021140f7223 */ /* 0x000fe40000010003 */
[----:B------:R-:W-:-:S02]  /*23bd0*/  FMUL.FTZ R12, R11, R17 ;  /* 0x000000110b0c7220 */ /* 0x000fc40000410000 */
[C---:B------:R-:W-:Y:S02]  /*23be0*/  FMUL.FTZ R3, R2.reuse, R16 ;  /* 0x0000001002037220 */ /* 0x040fe40000410000 */
        /* <DEDUP_REMOVED lines=14> */
[----:B------:R1:W-:Y:S04]  /*23cd0*/  ST.E.128 [R40.64], R16 ;  /* 0x0000001028007985 */ /* 0x0003e8000c101d04 */
[----:B------:R1:W-:Y:S02]  /*23ce0*/  ST.E.128 [R38.64], R12 ;  /* 0x0000000c26007985 */ /* 0x0003e4000c101d04 */
.L_x_1428:
[----:B------:R-:W-:Y:S05]  /*23cf0*/  BSYNC B0 ;  /* 0x0000000000007941 */ /* 0x000fea0003800000 */
.L_x_1427:
[----:B------:R-:W-:-:S04]  /*23d00*/  IADD3 R3, R64, 0x40, RZ ;  /* 0x0000004040037810 */ /* 0x000fc80007ffe0ff */
[----:B------:R-:W-:-:S13]  /*23d10*/  ISETP.GE.AND P0, PT, R3, R36, PT ;  /* 0x000000240300720c */ /* 0x000fda0003f06270 */
[----:B------:R-:W-:Y:S05]  /*23d20*/  @P0 BRA `(.L_x_1426) ;  /* 0x0000077000000947 */ /* 0x000fea0003800000 */
[----:B-1----:R-:W-:Y:S01]  /*23d30*/  SHF.R.S32.HI R12, RZ, 0x1f, R3 ;  /* 0x0000001fff0c7819 */ /* 0x002fe20000011403 */
[----:B------:R-:W-:Y:S01]  /*23d40*/  IMAD.SHL.U32 R14, R96, 0x40, RZ ;  /* 0x00000040600e7824 */ /* 0x000fe200078e00ff */
[----:B------:R-:W-:Y:S02]  /*23d50*/  SHF.R.S32.HI R2, RZ, 0x1f, R35 ;  /* 0x0000001fff027819 */ /* 0x000fe40000011423 */
[CC--:B------:R-:W-:Y:S02]  /*23d60*/  LEA.HI R11, R12.reuse, R3.reuse, RZ, 0x3 ;  /* 0x000000030c0b7211 */ /* 0x0c0fe400078f18ff */
[----:B------:R-:W-:Y:S02]  /*23d70*/  LEA.HI R3, R12, R3, RZ, 0x6 ;  /* 0x000000030c037211 */ /* 0x000fe400078f30ff */
[----:B------:R-:W-:Y:S02]  /*23d80*/  LEA.HI R13, R2, R35, RZ, 0x6 ;  /* 0x00000023020d7211 */ /* 0x000fe400078f30ff */
[----:B------:R-:W-:Y:S01]  /*23d90*/  SHF.R.S32.HI R12, RZ, 0x3, R11 ;  /* 0x00000003ff0c7819 */ /* 0x000fe2000001140b */
[----:B------:R-:W-:Y:S01]  /*23da0*/  IMAD.SHL.U32 R15, R3, 0x80, RZ ;  /* 0x00000080030f7824 */ /* 0x000fe200078e00ff */
[----:B------:R-:W-:Y:S01]  /*23db0*/  LOP3.LUT R2, R14, 0x1c0, RZ, 0xc0, !PT ;  /* 0x000001c00e027812 */ /* 0x000fe200078ec0ff */
[----:B------:R-:W-:Y:S01]  /*23dc0*/  IMAD.SHL.U32 R14, R13, 0x8, RZ ;  /* 0x000000080d0e7824 */ /* 0x000fe200078e00ff */
[----:B------:R-:W-:-:S02]  /*23dd0*/  LEA.HI R3, R36, R12, RZ, 0x1d ;  /* 0x0000000c24037211 */ /* 0x000fc400078fe8ff */
[----:B------:R-:W-:Y:S02]  /*23de0*/  LOP3.LUT R13, R2, 0x38, R11, 0xf8, !PT ;  /* 0x00000038020d7812 */ /* 0x000fe400078ef80b */
[----:B------:R-:W-:Y:S02]  /*23df0*/  SHF.R.U32.HI R16, RZ, 0x3, R2 ;  /* 0x00000003ff107819 */ /* 0x000fe40000011602 */
[----:B------:R-:W-:Y:S02]  /*23e00*/  SHF.R.S32.HI R12, RZ, 0x1f, R3 ;  /* 0x0000001fff0c7819 */ /* 0x000fe40000011403 */
[----:B------:R-:W-:Y:S02]  /*23e10*/  LOP3.LUT R11, R14, 0xfffffe00, RZ, 0xc0, !PT ;  /* 0xfffffe000e0b7812 */ /* 0x000fe400078ec0ff */
[----:B------:R-:W-:Y:S01]  /*23e20*/  LOP3.LUT R14, R13, R16, RZ, 0x3c, !PT ;  /* 0x000000100d0e7212 */ /* 0x000fe200078e3cff */
[----:B------:R-:W-:Y:S01]  /*23e30*/  IMAD.SHL.U32 R13, R3, 0x8, RZ ;  /* 0x00000008030d7824 */ /* 0x000fe200078e00ff */
[----:B------:R-:W-:-:S02]  /*23e40*/  LEA.HI R3, R12, R3, RZ, 0x3 ;  /* 0x000000030c037211 */ /* 0x000fc400078f18ff */
[----:B------:R-:W-:Y:S02]  /*23e50*/  LOP3.LUT R15, R15, 0xffffe000, RZ, 0xc0, !PT ;  /* 0xffffe0000f0f7812 */ /* 0x000fe400078ec0ff */
[----:B------:R-:W-:Y:S01]  /*23e60*/  LOP3.LUT R12, R2, 0x38, R13, 0xf8, !PT ;  /* 0x00000038020c7812 */ /* 0x000fe200078ef80d */
[----:B------:R-:W-:Y:S01]  /*23e70*/  IMAD.SHL.U32 R2, R3, 0x400, RZ ;  /* 0x0000040003027824 */ /* 0x000fe200078e00ff */
[----:B------:R-:W-:Y:S02]  /*23e80*/  IADD3 R14, R14, R15, R11 ;  /* 0x0000000f0e0e7210 */ /* 0x000fe40007ffe00b */
[----:B------:R-:W-:Y:S02]  /*23e90*/  LOP3.LUT R3, R12, R16, RZ, 0x3c, !PT ;  /* 0x000000100c037212 */ /* 0x000fe400078e3cff */
[----:B------:R-:W-:Y:S01]  /*23ea0*/  LOP3.LUT R2, R2, 0xffffe000, RZ, 0xc0, !PT ;  /* 0xffffe00002027812 */ /* 0x000fe200078ec0ff */
[----:B-----5:R-:W-:-:S03]  /*23eb0*/  IMAD.WIDE.U32 R40, R14, 0x2, R52 ;  /* 0x000000020e287825 */ /* 0x020fc600078e0034 */
[----:B------:R-:W-:Y:S02]  /*23ec0*/  IADD3 R2, R3, R2, R11 ;  /* 0x0000000203027210 */ /* 0x000fe40007ffe00b */
[----:B------:R-:W2:Y:S03]  /*23ed0*/  LD.E.128 R16, [R40.64] ;  /* 0x0000000428107980 */ /* 0x000ea6000c101d00 */
[----:B------:R-:W-:-:S05]  /*23ee0*/  IMAD.WIDE.U32 R38, R2, 0x2, R52 ;  /* 0x0000000202267825 */ /* 0x000fca00078e0034 */
[----:B------:R-:W3:Y:S01]  /*23ef0*/  LD.E.128 R12, [R38.64] ;  /* 0x00000004260c7980 */ /* 0x000ee2000c101d00 */
[----:B------:R-:W-:Y:S02]  /*23f00*/  SHF.R.U64 R21, R48, 0x10, R49 ;  /* 0x0000001030157819 */ /* 0x000fe40000001231 */
[----:B------:R-:W-:Y:S02]  /*23f10*/  SHF.R.U64 R2, R44, 0x10, R45 ;  /* 0x000000102c027819 */ /* 0x000fe4000000122d */
[----:B------:R-:W-:Y:S02]  /*23f20*/  PRMT R29, R67, 0x5432, R21 ;  /* 0x00005432431d7816 */ /* 0x000fe40000000015 */
[----:B------:R-:W-:Y:S02]  /*23f30*/  SHF.R.U64 R22, R50, 0x10, R51 ;  /* 0x0000001032167819 */ /* 0x000fe40000001233 */
[----:B------:R-:W-:Y:S01]  /*23f40*/  SHF.R.U64 R11, R46, 0x10, R47 ;  /* 0x000000102e0b7819 */ /* 0x000fe2000000122f */
[----:B------:R-:W-:Y:S01]  /*23f50*/  IMAD.U32 R37, R29, 0x10000, RZ ;  /* 0x000100001d257824 */ /* 0x000fe200078e00ff */
[----:B------:R-:W-:-:S02]  /*23f60*/  PRMT R34, R112, 0x5432, R2 ;  /* 0x0000543270227816 */ /* 0x000fc40000000002 */
[----:B------:R-:W-:Y:S02]  /*23f70*/  PRMT R28, R98, 0x5432, R22 ;  /* 0x00005432621c7816 */ /* 0x000fe40000000016 */
[----:B------:R-:W-:Y:S01]  /*23f80*/  SHF.R.U32.HI R3, RZ, 0x10, R45 ;  /* 0x00000010ff037819 */ /* 0x000fe2000001162d */
[----:B------:R-:W-:Y:S01]  /*23f90*/  IMAD.U32 R35, R34, 0x10000, RZ ;  /* 0x0001000022237824 */ /* 0x000fe200078e00ff */
[----:B------:R-:W-:Y:S02]  /*23fa0*/  SHF.R.U32.HI R23, RZ, 0x10, R49 ;  /* 0x00000010ff177819 */ /* 0x000fe40000011631 */
[----:B------:R-:W-:Y:S02]  /*23fb0*/  PRMT R32, R113, 0x5432, R11 ;  /* 0x0000543271207816 */ /* 0x000fe4000000000b */
[----:B------:R-:W-:Y:S02]  /*23fc0*/  LOP3.LUT R42, R29, 0xffff0000, RZ, 0xc0, !PT ;  /* 0xffff00001d2a7812 */ /* 0x000fe400078ec0ff */
[----:B------:R-:W-:-:S02]  /*23fd0*/  PRMT R33, R112, 0x5410, R3 ;  /* 0x0000541070217816 */ /* 0x000fc40000000003 */
[----:B------:R-:W-:Y:S02]  /*23fe0*/  PRMT R23, R67, 0x5410, R23 ;  /* 0x0000541043177816 */ /* 0x000fe40000000017 */
[----:B------:R-:W-:Y:S02]  /*23ff0*/  LOP3.LUT R29, R34, 0xffff0000, RZ, 0xc0, !PT ;  /* 0xffff0000221d7812 */ /* 0x000fe400078ec0ff */
[----:B------:R-:W-:Y:S01]  /*24000*/  SHF.R.U32.HI R27, RZ, 0x10, R51 ;  /* 0x00000010ff1b7819 */ /* 0x000fe20000011633 */
[C---:B------:R-:W-:Y:S01]  /*24010*/  IMAD.U32 R34, R23.reuse, 0x10000, RZ ;  /* 0x0001000017227824 */ /* 0x040fe200078e00ff */
[----:B------:R-:W-:Y:S02]  /*24020*/  LOP3.LUT R23, R23, 0xffff0000, RZ, 0xc0, !PT ;  /* 0xffff000017177812 */ /* 0x000fe400078ec0ff */
[----:B------:R-:W-:Y:S02]  /*24030*/  SHF.R.U32.HI R20, RZ, 0x10, R47 ;  /* 0x00000010ff147819 */ /* 0x000fe4000001162f */
[----:B------:R-:W-:-:S02]  /*24040*/  PRMT R27, R98, 0x5410, R27 ;  /* 0x00005410621b7816 */ /* 0x000fc4000000001b */
[----:B------:R-:W-:Y:S01]  /*24050*/  PRMT R30, R113, 0x5410, R20 ;  /* 0x00005410711e7816 */ /* 0x000fe20000000014 */
        /* <DEDUP_REMOVED lines=68> */
.L_x_1426:
[----:B------:R-:W-:Y:S05]  /*244a0*/  BSYNC B1 ;  /* 0x0000000000017941 */ /* 0x000fea0003800000 */
.L_x_1425:
[----:B------:R-:W-:Y:S01]  /*244b0*/  IADD3 R46, R96, 0x20, RZ ;  /* 0x00000020602e7810 */ /* 0x000fe20007ffe0ff */
[----:B------:R-:W-:Y:S03]  /*244c0*/  BSSY B1, `(.L_x_1429) ;  /* 0x00000f1000017945 */ /* 0x000fe60003800000 */
[----:B------:R-:W-:-:S13]  /*244d0*/  ISETP.GE.AND P0, PT, R46, R66, PT ;  /* 0x000000422e00720c */ /* 0x000fda0003f06270 */
[----:B------:R-:W-:Y:S05]  /*244e0*/  @P0 BRA `(.L_x_1430) ;  /* 0x00000ee000000947 */ /* 0x000fea0003800000 */
[----:B------:R-:W-:Y:S01]  /*244f0*/  ISETP.GE.AND P0, PT, R64, R36, PT ;  /* 0x000000244000720c */ /* 0x000fe20003f06270 */
[----:B------:R-:W-:-:S12]  /*24500*/  BSSY B0, `(.L_x_1431) ;  /* 0x0000072000007945 */ /* 0x000fd80003800000 */
[----:B------:R-:W-:Y:S05]  /*24510*/  @P0 BRA `(.L_x_1432) ;  /* 0x0000070000000947 */ /* 0x000fea0003800000 */
[----:B------:R-:W-:Y:S01]  /*24520*/  SHF.R.S32.HI R3, RZ, 0x1f, R46 ;  /* 0x0000001fff037819 */ /* 0x000fe2000001142e */
[----:B------:R-:W-:Y:S01]  /*24530*/  IMAD.SHL.U32 R2, R46, 0x40, RZ ;  /* 0x000000402e027824 */ /* 0x000fe200078e00ff */
[----:B-1----:R-:W-:Y:S02]  /*24540*/  LEA.HI R12, R36, R54, RZ, 0x1d ;  /* 0x00000036240c7211 */ /* 0x002fe400078fe8ff */
        /* <DEDUP_REMOVED lines=109> */
.L_x_1432:
[----:B------:R-:W-:Y:S05]  /*24c20*/  BSYNC B0 ;  /* 0x0000000000007941 */ /* 0x000fea0003800000 */
.L_x_1431:
[----:B------:R-:W-:-:S04]  /*24c30*/  IADD3 R3, R64, 0x40, RZ ;  /* 0x0000004040037810 */ /* 0x000fc80007ffe0ff */
[----:B------:R-:W-:-:S13]  /*24c40*/  ISETP.GE.AND P0, PT, R3, R36, PT ;  /* 0x000000240300720c */ /* 0x000fda0003f06270 */
[----:B------:R-:W-:Y:S05]  /*24c50*/  @P0 BRA `(.L_x_1430) ;  /* 0x0000077000000947 */ /* 0x000fea0003800000 */
[----:B------:R-:W-:Y:S01]  /*24c60*/  SHF.R.S32.HI R2, RZ, 0x1f, R3 ;  /* 0x0000001fff027819 */ /* 0x000fe20000011403 */
[----:B-1----:R-:W-:Y:S01]  /*24c70*/  IMAD.SHL.U32 R14, R46, 0x40, RZ ;  /* 0x000000402e0e7824 */ /* 0x002fe200078e00ff */
[----:B------:R-:W-:Y:S02]  /*24c80*/  SHF.R.S32.HI R12, RZ, 0x1f, R46 ;  /* 0x0000001fff0c7819 */ /* 0x000fe4000001142e */
[CC--:B------:R-:W-:Y:S02]  /*24c90*/  LEA.HI R11, R2.reuse, R3.reuse, RZ, 0x3 ;  /* 0x00000003020b7211 */ /* 0x0c0fe400078f18ff */
[----:B------:R-:W-:Y:S02]  /*24ca0*/  LEA.HI R3, R2, R3, RZ, 0x6 ;  /* 0x0000000302037211 */ /* 0x000fe400078f30ff */
[----:B------:R-:W-:Y:S02]  /*24cb0*/  SHF.R.S32.HI R13, RZ, 0x3, R11 ;  /* 0x00000003ff0d7819 */ /* 0x000fe4000001140b */
[----:B------:R-:W-:-:S02]  /*24cc0*/  LEA.HI R12, R12, R46, RZ, 0x3 ;  /* 0x0000002e0c0c7211 */ /* 0x000fc400078f18ff */
[----:B------:R-:W-:Y:S01]  /*24cd0*/  LOP3.LUT R2, R14, 0x1c0, RZ, 0xc0, !PT ;  /* 0x000001c00e027812 */ /* 0x000fe200078ec0ff */
[----:B------:R-:W-:Y:S01]  /*24ce0*/  IMAD.SHL.U32 R14, R3, 0x80, RZ ;  /* 0x00000080030e7824 */ /* 0x000fe200078e00ff */
[----:B------:R-:W-:Y:S01]  /*24cf0*/  LEA.HI R3, R36, R13, RZ, 0x1d ;  /* 0x0000000d24037211 */ /* 0x000fe200078fe8ff */
[----:B------:R-:W-:Y:S01]  /*24d00*/  IMAD.SHL.U32 R15, R12, 0x40, RZ ;  /* 0x000000400c0f7824 */ /* 0x000fe200078e00ff */
[----:B------:R-:W-:Y:S02]  /*24d10*/  LOP3.LUT R13, R2, 0x38, R11, 0xf8, !PT ;  /* 0x00000038020d7812 */ /* 0x000fe400078ef80b */
[----:B------:R-:W-:Y:S02]  /*24d20*/  SHF.R.U32.HI R17, RZ, 0x3, R2 ;  /* 0x00000003ff117819 */ /* 0x000fe40000011602 */
[----:B------:R-:W-:Y:S02]  /*24d30*/  SHF.R.S32.HI R12, RZ, 0x1f, R3 ;  /* 0x0000001fff0c7819 */ /* 0x000fe40000011403 */
[----:B------:R-:W-:-:S02]  /*24d40*/  LOP3.LUT R16, R14, 0xffffe000, RZ, 0xc0, !PT ;  /* 0xffffe0000e107812 */ /* 0x000fc400078ec0ff */
[----:B------:R-:W-:Y:S01]  /*24d50*/  LOP3.LUT R14, R13, R17, RZ, 0x3c, !PT ;  /* 0x000000110d0e7212 */ /* 0x000fe200078e3cff */
[----:B------:R-:W-:Y:S01]  /*24d60*/  IMAD.SHL.U32 R13, R3, 0x8, RZ ;  /* 0x00000008030d7824 */ /* 0x000fe200078e00ff */
[----:B------:R-:W-:Y:S02]  /*24d70*/  LEA.HI R3, R12, R3, RZ, 0x3 ;  /* 0x000000030c037211 */ /* 0x000fe400078f18ff */
[----:B------:R-:W-:Y:S02]  /*24d80*/  LOP3.LUT R11, R15, 0xfffffe00, RZ, 0xc0, !PT ;  /* 0xfffffe000f0b7812 */ /* 0x000fe400078ec0ff */
[----:B------:R-:W-:Y:S01]  /*24d90*/  LOP3.LUT R12, R2, 0x38, R13, 0xf8, !PT ;  /* 0x00000038020c7812 */ /* 0x000fe200078ef80d */
[----:B------:R-:W-:Y:S01]  /*24da0*/  IMAD.SHL.U32 R2, R3, 0x400, RZ ;  /* 0x0000040003027824 */ /* 0x000fe200078e00ff */
[----:B------:R-:W-:Y:S02]  /*24db0*/  IADD3 R14, R14, R16, R11 ;  /* 0x000000100e0e7210 */ /* 0x000fe40007ffe00b */
[----:B------:R-:W-:-:S02]  /*24dc0*/  LOP3.LUT R3, R12, R17, RZ, 0x3c, !PT ;  /* 0x000000110c037212 */ /* 0x000fc400078e3cff */
        /* <DEDUP_REMOVED lines=96> */
.L_x_1430:
[----:B------:R-:W-:Y:S05]  /*253d0*/  BSYNC B1 ;  /* 0x0000000000017941 */ /* 0x000fea0003800000 */
.L_x_1429:
        /* <DEDUP_REMOVED lines=119> */
.L_x_1436:
[----:B------:R-:W-:Y:S05]  /*25b50*/  BSYNC B0 ;  /* 0x0000000000007941 */ /* 0x000fea0003800000 */
.L_x_1435:
        /* <DEDUP_REMOVED lines=122> */
.L_x_1434:
[----:B------:R-:W-:Y:S05]  /*26300*/  BSYNC B1 ;  /* 0x0000000000017941 */ /* 0x000fea0003800000 */
.L_x_1433:
[----:B------:R-:W-:Y:S01]  /*26310*/  IADD3 R2, R96, 0x60, RZ ;  /* 0x0000006060027810 */ /* 0x000fe20007ffe0ff */
[----:B-1----:R-:W-:-:S02]  /*26320*/  IMAD.MOV.U32 R12, RZ, RZ, R143 ;  /* 0x000000ffff0c7224 */ /* 0x002fc400078e008f */
[----:B------:R-:W-:Y:S01]  /*26330*/  IMAD.MOV.U32 R13, RZ, RZ, 0x0 ;  /* 0x00000000ff0d7424 */ /* 0x000fe200078e00ff */
[----:B------:R-:W-:-:S13]  /*26340*/  ISETP.GE.AND P0, PT, R2, R66, PT ;  /* 0x000000420200720c */ /* 0x000fda0003f06270 */
[----:B------:R-:W-:Y:S05]  /*26350*/  @P0 RET.REL.NODEC R12 `(_ZN7cutlass13device_kernelIN5flash19enable_sm80_to_sm89INS1_16FlashAttnFwdSm80INS1_25CollectiveMainloopFwdSm80ILi8ELi1ELb0EN4cute5tupleIJNS5_1CILi128EEENS7_ILi48EEENS7_ILi256EEEEEELi256ENS_10bfloat16_tEfNS_4arch4Sm80ELb0ELb1ELb1ELb1ELb1ELb1ELb1ELb0EEENS1_21CollectiveEpilogueFwdINS6_IJS8_SA_S9_EEENS6_IJNS7_ILi1EEESI_SI_EEESC_SE_Li256ELb1ELb1ELb0ELb0EEENS1_19SingleTileSchedulerILb1ELb0ELb1ELi128EEEEEEEEEvNT_6ParamsE) ;  /* 0xfffd9ca00c000950 */ /* 0x000fea0003c3ffff */
        /* <DEDUP_REMOVED lines=27> */
[----:B------:R-:W-:Y:S02]  /*26510*/  SHF.R.U64 R3, R76, 0x10, R77 ;  /* 0x000000104c037819 */ /* 0x000fe4000000124d */
[----:B------:R-:W-:Y:S02]  /*26520*/  SHF.R.U32.HI R23, RZ, 0x10, R101 ;  /* 0x00000010ff177819 */ /* 0x000fe40000011665 */
[----:B------:R-:W-:Y:S02]  /*26530*/  PRMT R26, R97, 0x5432, R22 ;  /* 0x00005432611a7816 */ /* 0x000fe40000000016 */
[----:B------:R-:W-:-:S02]  /*26540*/  SHF.R.U32.HI R21, RZ, 0x10, R79 ;  /* 0x00000010ff157819 */ /* 0x000fc4000001164f */
[----:B------:R-:W-:Y:S01]  /*26550*/  SHF.R.U32.HI R27, RZ, 0x10, R103 ;  /* 0x00000010ff1b7819 */ /* 0x000fe20000011667 */
[----:B------:R-:W-:Y:S01]  /*26560*/  IMAD.U32 R42, R26, 0x10000, RZ ;  /* 0x000100001a2a7824 */ /* 0x000fe200078e00ff */
[----:B------:R-:W-:Y:S02]  /*26570*/  PRMT R33, R133, 0x5432, R20 ;  /* 0x0000543285217816 */ /* 0x000fe40000000014 */
[----:B------:R-:W-:Y:S02]  /*26580*/  PRMT R35, R132, 0x5432, R3 ;  /* 0x0000543284237816 */ /* 0x000fe40000000003 */
[----:B------:R-:W-:Y:S02]  /*26590*/  PRMT R25, R97, 0x5410, R23 ;  /* 0x0000541061197816 */ /* 0x000fe40000000017 */
[----:B------:R-:W-:Y:S01]  /*265a0*/  PRMT R32, R133, 0x5410, R21 ;  /* 0x0000541085207816 */ /* 0x000fe20000000015 */
[----:B------:R-:W-:Y:S01]  /*265b0*/  IMAD.U32 R37, R35, 0x10000, RZ ;  /* 0x0001000023257824 */ /* 0x000fe200078e00ff */
[----:B------:R-:W-:-:S02]  /*265c0*/  PRMT R23, R131, 0x5410, R27 ;  /* 0x0000541083177816 */ /* 0x000fc4000000001b */
[----:B------:R-:W-:Y:S02]  /*265d0*/  SHF.R.U32.HI R11, RZ, 0x10, R77 ;  /* 0x00000010ff0b7819 */ /* 0x000fe4000001164d */
[----:B------:R-:W-:Y:S02]  /*265e0*/  LOP3.LUT R43, R26, 0xffff0000, RZ, 0xc0, !PT ;  /* 0xffff00001a2b7812 */ /* 0x000fe400078ec0ff */
[----:B------:R-:W-:Y:S02]  /*265f0*/  PRMT R34, R132, 0x5410, R11 ;  /* 0x0000541084227816 */ /* 0x000fe4000000000b */
[----:B------:R-:W-:Y:S01]  /*26600*/  LOP3.LUT R26, R35, 0xffff0000, RZ, 0xc0, !PT ;  /* 0xffff0000231a7812 */ /* 0x000fe200078ec0ff */
[C---:B------:R-:W-:Y:S01]  /*26610*/  IMAD.U32 R35, R25.reuse, 0x10000, RZ ;  /* 0x0001000019237824 */ /* 0x040fe200078e00ff */
[----:B------:R-:W-:Y:S02]  /*26620*/  SHF.R.U64 R24, R102, 0x10, R103 ;  /* 0x0000001066187819 */ /* 0x000fe40000001267 */
[----:B------:R-:W-:-:S02]  /*26630*/  LOP3.LUT R25, R25, 0xffff0000, RZ, 0xc0, !PT ;  /* 0xffff000019197812 */ /* 0x000fc400078ec0ff */
        /* <DEDUP_REMOVED lines=13> */
[C---:B------:R-:W-:Y:S01]  /*26710*/  IMAD.U32 R13, R14.reuse, 0x10000, RZ ;  /* 0x000100000e0d7824 */ /* 0x040fe200078e00ff */
[----:B------:R-:W-:Y:S01]  /*26720*/  LOP3.LUT R12, R14, 0xffff0000, RZ, 0xc0, !PT ;  /* 0xffff00000e0c7812 */ /* 0x000fe200078ec0ff */
[----:B------:R-:W-:Y:S01]  /*26730*/  FMUL.FTZ R14, R19, R42 ;  /* 0x0000002a130e7220 */ /* 0x000fe20000410000 */
[C---:B------:R-:W-:Y:S01]  /*26740*/  LOP3.LUT R3, R15.reuse, 0xffff0000, RZ, 0xc0, !PT ;  /* 0xffff00000f037812 */ /* 0x040fe200078ec0ff */
[----:B------:R-:W-:-:S02]  /*26750*/  IMAD.U32 R11, R15, 0x10000, RZ ;  /* 0x000100000f0b7824 */ /* 0x000fc400078e00ff */
[-C--:B------:R-:W-:Y:S02]  /*26760*/  FMUL.FTZ R15, R19, R37.reuse ;  /* 0x00000025130f7220 */ /* 0x080fe40000410000 */
[C---:B------:R-:W-:Y:S02]  /*26770*/  FFMA.FTZ R45, R29.reuse, R37, -R14 ;  /* 0x000000251d2d7223 */ /* 0x040fe4000001080e */
[----:B------:R-:W-:Y:S02]  /*26780*/  FMUL.FTZ R14, R18, R43 ;  /* 0x0000002b120e7220 */ /* 0x000fe40000410000 */
[----:B------:R-:W-:Y:S02]  /*26790*/  IMAD.U32 R19, R34, 0x10000, RZ ;  /* 0x0001000022137824 */ /* 0x000fe400078e00ff */
[----:B------:R-:W-:Y:S02]  /*267a0*/  FFMA.FTZ R44, R29, R42, R15 ;  /* 0x0000002a1d2c7223 */ /* 0x000fe4000001000f */
[----:B------:R-:W-:-:S02]  /*267b0*/  FFMA.FTZ R42, R28, R26, -R14 ;  /* 0x0000001a1c2a7223 */ /* 0x000fc4000001080e */
[C---:B------:R-:W-:Y:S02]  /*267c0*/  FMUL.FTZ R15, R17.reuse, R35 ;  /* 0x00000023110f7220 */ /* 0x040fe40000410000 */
[-C--:B------:R-:W-:Y:S02]  /*267d0*/  FMUL.FTZ R14, R17, R19.reuse ;  /* 0x00000013110e7220 */ /* 0x080fe40000410000 */
[----:B------:R-:W-:Y:S02]  /*267e0*/  FMUL.FTZ R18, R18, R26 ;  /* 0x0000001a12127220 */ /* 0x000fe40000410000 */
[C---:B------:R-:W-:Y:S01]  /*267f0*/  FFMA.FTZ R29, R27.reuse, R19, -R15 ;  /* 0x000000131b1d7223 */ /* 0x040fe2000001080f */
[----:B------:R-:W-:Y:S01]  /*26800*/  LOP3.LUT R15, R34, 0xffff0000, RZ, 0xc0, !PT ;  /* 0xffff0000220f7812 */ /* 0x000fe200078ec0ff */
[----:B------:R-:W-:Y:S02]  /*26810*/  FFMA.FTZ R27, R27, R35, R14 ;  /* 0x000000231b1b7223 */ /* 0x000fe4000001000e */
[----:B------:R-:W-:-:S02]  /*26820*/  FFMA.FTZ R37, R28, R43, R18 ;  /* 0x0000002b1c257223 */ /* 0x000fc40000010012 */
[----:B------:R-:W-:Y:S02]  /*26830*/  FMUL.FTZ R14, R16, R25 ;  /* 0x00000019100e7220 */ /* 0x000fe40000410000 */
[----:B------:R-:W-:Y:S02]  /*26840*/  IMAD.U32 R18, R24, 0x10000, RZ ;  /* 0x0001000018127824 */ /* 0x000fe400078e00ff */
[----:B------:R-:W-:Y:S02]  /*26850*/  IMAD.U32 R17, R33, 0x10000, RZ ;  /* 0x0001000021117824 */ /* 0x000fe400078e00ff */
[-C--:B------:R-:W-:Y:S02]  /*26860*/  FMUL.FTZ R16, R16, R15.reuse ;  /* 0x0000000f10107220 */ /* 0x080fe40000410000 */
[----:B------:R-:W-:Y:S02]  /*26870*/  FFMA.FTZ R26, R22, R15, -R14 ;  /* 0x0000000f161a7223 */ /* 0x000fe4000001080e */
[----:B------:R-:W-:-:S02]  /*26880*/  IMAD.U32 R28, R23, 0x10000, RZ ;  /* 0x00010000171c7824 */ /* 0x000fc400078e00ff */
[C---:B------:R-:W-:Y:S02]  /*26890*/  FMUL.FTZ R15, R13.reuse, R18 ;  /* 0x000000120d0f7220 */ /* 0x040fe40000410000 */
[----:B------:R-:W-:Y:S02]  /*268a0*/  FMUL.FTZ R14, R13, R17 ;  /* 0x000000110d0e7220 */ /* 0x000fe40000410000 */
[----:B------:R-:W-:Y:S02]  /*268b0*/  IMAD.U32 R19, R32, 0x10000, RZ ;  /* 0x0001000020137824 */ /* 0x000fe400078e00ff */
[----:B------:R-:W-:Y:S01]  /*268c0*/  FFMA.FTZ R25, R22, R25, R16 ;  /* 0x0000001916197223 */ /* 0x000fe20000010010 */
[----:B------:R-:W-:Y:S01]  /*268d0*/  LOP3.LUT R16, R33, 0xffff0000, RZ, 0xc0, !PT ;  /* 0xffff000021107812 */ /* 0x000fe200078ec0ff */
[----:B------:R-:W-:Y:S02]  /*268e0*/  FMUL.FTZ R13, R11, R28 ;  /* 0x0000001c0b0d7220 */ /* 0x000fe40000410000 */
[----:B------:R-:W-:Y:S01]  /*268f0*/  FFMA.FTZ R22, R21, R17, -R15 ;  /* 0x0000001115167223 */ /* 0x000fe2000001080f */
[----:B------:R-:W-:Y:S01]  /*26900*/  LOP3.LUT R17, R23, 0xffff0000, RZ, 0xc0, !PT ;  /* 0xffff000017117812 */ /* 0x000fe200078ec0ff */
[----:B------:R-:W-:Y:S01]  /*26910*/  FFMA.FTZ R21, R21, R18, R14 ;  /* 0x0000001215157223 */ /* 0x000fe2000001000e */
[----:B------:R-:W-:Y:S01]  /*26920*/  LOP3.LUT R18, R24, 0xffff0000, RZ, 0xc0, !PT ;  /* 0xffff000018127812 */ /* 0x000fe200078ec0ff */
[----:B------:R-:W-:-:S02]  /*26930*/  FMUL.FTZ R11, R11, R19 ;  /* 0x000000130b0b7220 */ /* 0x000fc40000410000 */
[----:B------:R-:W-:Y:S01]  /*26940*/  FFMA.FTZ R19, R20, R19, -R13 ;  /* 0x0000001314137223 */ /* 0x000fe2000001080d */
[----:B------:R-:W-:Y:S01]  /*26950*/  LOP3.LUT R13, R32, 0xffff0000, RZ, 0xc0, !PT ;  /* 0xffff0000200d7812 */ /* 0x000fe200078ec0ff */
[----:B------:R-:W-:Y:S02]  /*26960*/  FFMA.FTZ R20, R20, R28, R11 ;  /* 0x0000001c14147223 */ /* 0x000fe4000001000b */
[C---:B------:R-:W-:Y:S02]  /*26970*/  FMUL.FTZ R14, R12.reuse, R18 ;  /* 0x000000120c0e7220 */ /* 0x040fe40000410000 */
[----:B------:R-:W-:Y:S02]  /*26980*/  FMUL.FTZ R11, R12, R16 ;  /* 0x000000100c0b7220 */ /* 0x000fe40000410000 */
[C---:B------:R-:W-:Y:S02]  /*26990*/  FMUL.FTZ R12, R3.reuse, R17 ;  /* 0x00000011030c7220 */ /* 0x040fe40000410000 */
[----:B------:R-:W-:-:S02]  /*269a0*/  FMUL.FTZ R15, R3, R13 ;  /* 0x0000000d030f7220 */ /* 0x000fc40000410000 */
[C---:B------:R-:W-:Y:S02]  /*269b0*/  FFMA.FTZ R3, R31.reuse, R18, R11 ;  /* 0x000000121f037223 */ /* 0x040fe4000001000b */
[----:B------:R-:W-:Y:S01]  /*269c0*/  FFMA.FTZ R14, R31, R16, -R14 ;  /* 0x000000101f0e7223 */ /* 0x000fe2000001080e */
[----:B------:R-:W-:Y:S01]  /*269d0*/  F2FP.BF16.PACK_AB R16, R42, R45 ;  /* 0x0000002d2a10723e */ /* 0x000fe200000010ff */
[C---:B------:R-:W-:Y:S01]  /*269e0*/  FFMA.FTZ R11, R30.reuse, R13, -R12 ;  /* 0x0000000d1e0b7223 */ /* 0x040fe2000001080c */
[----:B------:R-:W-:Y:S01]  /*269f0*/  F2FP.BF16.PACK_AB R12, R37, R44 ;  /* 0x0000002c250c723e */ /* 0x000fe200000010ff */
[----:B------:R-:W-:Y:S01]  /*26a00*/  FFMA.FTZ R15, R30, R17, R15 ;  /* 0x000000111e0f7223 */ /* 0x000fe2000001000f */
[----:B------:R-:W-:Y:S02]  /*26a10*/  F2FP.BF16.PACK_AB R17, R26, R29 ;  /* 0x0000001d1a11723e */ /* 0x000fe400000010ff */
[----:B------:R-:W-:Y:S02]  /*26a20*/  F2FP.BF16.PACK_AB R18, R14, R22 ;  /* 0x000000160e12723e */ /* 0x000fe400000010ff */
[----:B------:R-:W-:-:S02]  /*26a30*/  F2FP.BF16.PACK_AB R19, R11, R19 ;  /* 0x000000130b13723e */ /* 0x000fc400000010ff */
[----:B------:R-:W-:Y:S02]  /*26a40*/  F2FP.BF16.PACK_AB R13, R25, R27 ;  /* 0x0000001b190d723e */ /* 0x000fe400000010ff */
[----:B------:R-:W-:Y:S01]  /*26a50*/  F2FP.BF16.PACK_AB R14, R3, R21 ;  /* 0x00000015030e723e */ /* 0x000fe200000010ff */
[----:B------:R1:W-:Y:S01]  /*26a60*/  ST.E.128 [R40.64], R16 ;  /* 0x0000001028007985 */ /* 0x0003e2000c101d04 */
[----:B------:R-:W-:-:S05]  /*26a70*/  F2FP.BF16.PACK_AB R15, R15, R20 ;  /* 0x000000140f0f723e */ /* 0x000fca00000010ff */
[----:B------:R1:W-:Y:S02]  /*26a80*/  ST.E.128 [R38.64], R12 ;  /* 0x0000000c26007985 */ /* 0x0003e4000c101d04 */
.L_x_1438:
[----:B------:R-:W-:Y:S05]  /*26a90*/  BSYNC B0 ;  /* 0x0000000000007941 */ /* 0x000fea0003800000 */
.L_x_1437:
[----:B------:R-:W-:Y:S01]  /*26aa0*/  IADD3 R3, R64, 0x40, RZ ;  /* 0x0000004040037810 */ /* 0x000fe20007ffe0ff */
[----:B-1----:R-:W-:Y:S02]  /*26ab0*/  IMAD.MOV.U32 R12, RZ, RZ, R143 ;  /* 0x000000ffff0c7224 */ /* 0x002fe400078e008f */
[----:B------:R-:W-:Y:S01]  /*26ac0*/  IMAD.MOV.U32 R13, RZ, RZ, 0x0 ;  /* 0x00000000ff0d7424 */ /* 0x000fe200078e00ff */
[----:B------:R-:W-:-:S13]  /*26ad0*/  ISETP.GE.AND P0, PT, R3, R36, PT ;  /* 0x000000240300720c */ /* 0x000fda0003f06270 */
[----:B------:R-:W-:Y:S05]  /*26ae0*/  @P0 RET.REL.NODEC R12 `(_ZN7cutlass13device_kernelIN5flash19enable_sm80_to_sm89INS1_16FlashAttnFwdSm80INS1_25CollectiveMainloopFwdSm80ILi8ELi1ELb0EN4cute5tupleIJNS5_1CILi128EEENS7_ILi48EEENS7_ILi256EEEEEELi256ENS_10bfloat16_tEfNS_4arch4Sm80ELb0ELb1ELb1ELb1ELb1ELb1ELb1ELb0EEENS1_21CollectiveEpilogueFwdINS6_IJS8_SA_S9_EEENS6_IJNS7_ILi1EEESI_SI_EEESC_SE_Li256ELb1ELb1ELb0ELb0EEENS1_19SingleTileSchedulerILb1ELb0ELb1ELi128EEEEEEEEEvNT_6ParamsE) ;  /* 0xfffd95100c000950 */ /* 0x000fea0003c3ffff */
[----:B------:R-:W-:Y:S01]  /*26af0*/  SHF.R.S32.HI R12, RZ, 0x1f, R3 ;  /* 0x0000001fff0c7819 */ /* 0x000fe20000011403 */
[----:B------:R-:W-:Y:S01]  /*26b00*/  IMAD.SHL.U32 R13, R2, 0x40, RZ ;  /* 0x00000040020d7824 */ /* 0x000fe200078e00ff */
[----:B------:R-:W-:Y:S02]  /*26b10*/  SHF.R.S32.HI R15, RZ, 0x1f, R2 ;  /* 0x0000001fff0f7819 */ /* 0x000fe40000011402 */
[CC--:B------:R-:W-:Y:S02]  /*26b20*/  LEA.HI R11, R12.reuse, R3.reuse, RZ, 0x3 ;  /* 0x000000030c0b7211 */ /* 0x0c0fe400078f18ff */
[----:B------:R-:W-:Y:S02]  /*26b30*/  LEA.HI R12, R12, R3, RZ, 0x6 ;  /* 0x000000030c0c7211 */ /* 0x000fe400078f30ff */
[----:B------:R-:W-:Y:S02]  /*26b40*/  SHF.R.S32.HI R14, RZ, 0x3, R11 ;  /* 0x00000003ff0e7819 */ /* 0x000fe4000001140b */
[----:B------:R-:W-:Y:S01]  /*26b50*/  LOP3.LUT R3, R13, 0x1c0, RZ, 0xc0, !PT ;  /* 0x000001c00d037812 */ /* 0x000fe200078ec0ff */
[----:B------:R-:W-:Y:S01]  /*26b60*/  IMAD.SHL.U32 R12, R12, 0x80, RZ ;  /* 0x000000800c0c7824 */ /* 0x000fe200078e00ff */
[----:B------:R-:W-:-:S02]  /*26b70*/  LEA.HI R13, R15, R2, RZ, 0x3 ;  /* 0x000000020f0d7211 */ /* 0x000fc400078f18ff */
[----:B------:R-:W-:Y:S02]  /*26b80*/  LEA.HI R2, R36, R14, RZ, 0x1d ;  /* 0x0000000e24027211 */ /* 0x000fe400078fe8ff */
[----:B------:R-:W-:Y:S02]  /*26b90*/  LOP3.LUT R15, R12, 0xffffe000, RZ, 0xc0, !PT ;  /* 0xffffe0000c0f7812 */ /* 0x000fe400078ec0ff */
[----:B------:R-:W-:Y:S02]  /*26ba0*/  SHF.R.S32.HI R12, RZ, 0x1f, R2 ;  /* 0x0000001fff0c7819 */ /* 0x000fe40000011402 */
[----:B------:R-:W-:Y:S01]  /*26bb0*/  LOP3.LUT R14, R3, 0x38, R11, 0xf8, !PT ;  /* 0x00000038030e7812 */ /* 0x000fe200078ef80b */
[----:B------:R-:W-:Y:S01]  /*26bc0*/  IMAD.SHL.U32 R11, R13, 0x40, RZ ;  /* 0x000000400d0b7824 */ /* 0x000fe200078e00ff */
[----:B------:R-:W-:Y:S01]  /*26bd0*/  SHF.R.U32.HI R16, RZ, 0x3, R3 ;  /* 0x00000003ff107819 */ /* 0x000fe20000011603 */
[----:B------:R-:W-:Y:S01]  /*26be0*/  IMAD.SHL.U32 R13, R2, 0x8, RZ ;  /* 0x00000008020d7824 */ /* 0x000fe200078e00ff */
[----:B------:R-:W-:-:S02]  /*26bf0*/  LEA.HI R2, R12, R2, RZ, 0x3 ;  /* 0x000000020c027211 */ /* 0x000fc400078f18ff */
[----:B------:R-:W-:Y:S02]  /*26c00*/  LOP3.LUT R11, R11, 0xfffffe00, RZ, 0xc0, !PT ;  /* 0xfffffe000b0b7812 */ /* 0x000fe400078ec0ff */
[----:B------:R-:W-:Y:S01]  /*26c10*/  LOP3.LUT R3, R3, 0x38, R13, 0xf8, !PT ;  /* 0x0000003803037812 */ /* 0x000fe200078ef80d */
[----:B------:R-:W-:Y:S01]  /*26c20*/  IMAD.SHL.U32 R2, R2, 0x400, RZ ;  /* 0x0000040002027824 */ /* 0x000fe200078e00ff */
[-C--:B------:R-:W-:Y:S02]  /*26c30*/  LOP3.LUT R14, R14, R16.reuse, RZ, 0x3c, !PT ;  /* 0x000000100e0e7212 */ /* 0x080fe400078e3cff */
[----:B------:R-:W-:Y:S02]  /*26c40*/  LOP3.LUT R3, R3, R16, RZ, 0x3c, !PT ;  /* 0x0000001003037212 */ /* 0x000fe400078e3cff */
[----:B------:R-:W-:Y:S02]  /*26c50*/  LOP3.LUT R2, R2, 0xffffe000, RZ, 0xc0, !PT ;  /* 0xffffe00002027812 */ /* 0x000fe400078ec0ff */
[----:B------:R-:W-:-:S02]  /*26c60*/  IADD3 R14, R14, R15, R11 ;  /* 0x0000000f0e0e7210 */ /* 0x000fc40007ffe00b */
[----:B------:R-:W-:-:S03]  /*26c70*/  IADD3 R2, R3, R2, R11 ;  /* 0x0000000203027210 */ /* 0x000fc60007ffe00b */
[----:B-----5:R-:W-:-:S04]  /*26c80*/  IMAD.WIDE.U32 R38, R14, 0x2, R52 ;  /* 0x000000020e267825 */ /* 0x020fc800078e0034 */
[----:B------:R-:W-:Y:S01]  /*26c90*/  IMAD.WIDE.U32 R36, R2, 0x2, R52 ;  /* 0x0000000202247825 */ /* 0x000fe200078e0034 */
[----:B------:R-:W2:Y:S04]  /*26ca0*/  LD.E.128 R16, [R38.64] ;  /* 0x0000000426107980 */ /* 0x000ea8000c101d00 */
[----:B------:R-:W3:Y:S01]  /*26cb0*/  LD.E.128 R12, [R36.64] ;  /* 0x00000004240c7980 */ /* 0x000ee2000c101d00 */
[----:B------:R-:W-:Y:S02]  /*26cc0*/  SHF.R.U64 R21, R104, 0x10, R105 ;  /* 0x0000001068157819 */ /* 0x000fe40000001269 */
[----:B------:R-:W-:Y:S02]  /*26cd0*/  SHF.R.U64 R2, R108, 0x10, R109 ;  /* 0x000000106c027819 */ /* 0x000fe4000000126d */
[----:B------:R-:W-:-:S02]  /*26ce0*/  PRMT R29, R134, 0x5432, R21 ;  /* 0x00005432861d7816 */ /* 0x000fc40000000015 */
[----:B------:R-:W-:Y:S02]  /*26cf0*/  PRMT R34, R136, 0x5432, R2 ;  /* 0x0000543288227816 */ /* 0x000fe40000000002 */
[----:B------:R-:W-:Y:S01]  /*26d00*/  SHF.R.U32.HI R23, RZ, 0x10, R105 ;  /* 0x00000010ff177819 */ /* 0x000fe20000011669 */
[C---:B------:R-:W-:Y:S01]  /*26d10*/  IMAD.U32 R40, R29.reuse, 0x10000, RZ ;  /* 0x000100001d287824 */ /* 0x040fe200078e00ff */
[----:B------:R-:W-:Y:S01]  /*26d20*/  SHF.R.U32.HI R3, RZ, 0x10, R109 ;  /* 0x00000010ff037819 */ /* 0x000fe2000001166d */
[----:B------:R-:W-:Y:S01]  /*26d30*/  IMAD.U32 R35, R34, 0x10000, RZ ;  /* 0x0001000022237824 */ /* 0x000fe200078e00ff */
[----:B------:R-:W-:Y:S02]  /*26d40*/  LOP3.LUT R41, R29, 0xffff0000, RZ, 0xc0, !PT ;  /* 0xffff00001d297812 */ /* 0x000fe400078ec0ff */
[----:B------:R-:W-:Y:S02]  /*26d50*/  PRMT R23, R134, 0x5410, R23 ;  /* 0x0000541086177816 */ /* 0x000fe40000000017 */
[----:B------:R-:W-:-:S02]  /*26d60*/  SHF.R.U64 R11, R110, 0x10, R111 ;  /* 0x000000106e0b7819 */ /* 0x000fc4000000126f */
[----:B------:R-:W-:Y:S01]  /*26d70*/  LOP3.LUT R34, R34, 0xffff0000, RZ, 0xc0, !PT ;  /* 0xffff000022227812 */ /* 0x000fe200078ec0ff */
[----:B------:R-:W-:Y:S01]  /*26d80*/  IMAD.U32 R29, R23, 0x10000, RZ ;  /* 0x00010000171d7824 */ /* 0x000fe200078e00ff */
[----:B------:R-:W-:Y:S02]  /*26d90*/  PRMT R33, R136, 0x5410, R3 ;  /* 0x0000541088217816 */ /* 0x000fe40000000003 */
[----:B------:R-:W-:Y:S02]  /*26da0*/  PRMT R32, R137, 0x5432, R11 ;  /* 0x0000543289207816 */ /* 0x000fe4000000000b */
[--C-:B------:R-:W-:Y:S02]  /*26db0*/  SHF.R.U64 R28, R106, 0x10, R107.reuse ;  /* 0x000000106a1c7819 */ /* 0x100fe4000000126b */
[----:B------:R-:W-:Y:S02]  /*26dc0*/  SHF.R.U32.HI R27, RZ, 0x10, R107 ;  /* 0x00000010ff1b7819 */ /* 0x000fe4000001166b */
[----:B------:R-:W-:-:S02]  /*26dd0*/  SHF.R.U32.HI R20, RZ, 0x10, R111 ;  /* 0x00000010ff147819 */ /* 0x000fc4000001166f */
[C---:B------:R-:W-:Y:S02]  /*26de0*/  PRMT R28, R135.reuse, 0x5432, R28 ;  /* 0x00005432871c7816 */ /* 0x040fe4000000001c */
[----:B------:R-:W-:Y:S02]  /*26df0*/  PRMT R27, R135, 0x5410, R27 ;  /* 0x00005410871b7816 */ /* 0x000fe4000000001b */
[----:B------:R-:W-:Y:S01]  /*26e00*/  PRMT R30, R137, 0x5410, R20 ;  /* 0x00005410891e7816 */ /* 0x000fe20000000014 */
[C---:B--2---:R-:W-:Y:S01]  /*26e10*/  IMAD.U32 R21, R18.reuse, 0x10000, RZ ;  /* 0x0001000012157824 */ /* 0x044fe200078e00ff */
[----:B------:R-:W-:Y:S01]  /*26e20*/  LOP3.LUT R31, R18, 0xffff0000, RZ, 0xc0, !PT ;  /* 0xffff0000121f7812 */ /* 0x000fe200078ec0ff */
[C---:B------:R-:W-:Y:S01]  /*26e30*/  IMAD.U32 R24, R17.reuse, 0x10000, RZ ;  /* 0x0001000011187824 */ /* 0x040fe200078e00ff */
[----:B------:R-:W-:Y:S01]  /*26e40*/  LOP3.LUT R22, R17, 0xffff0000, RZ, 0xc0, !PT ;  /* 0xffff000011167812 */ /* 0x000fe200078ec0ff */
[----:B---3--:R-:W-:Y:S01]  /*26e50*/  IMAD.U32 R18, R12, 0x10000, RZ ;  /* 0x000100000c127824 */ /* 0x008fe200078e00ff */
[C---:B------:R-:W-:Y:S01]  /*26e60*/  LOP3.LUT R25, R16.reuse, 0xffff0000, RZ, 0xc0, !PT ;  /* 0xffff000010197812 */ /* 0x040fe200078ec0ff */
[----:B------:R-:W-:Y:S01]  /*26e70*/  IMAD.U32 R26, R16, 0x10000, RZ ;  /* 0x00010000101a7824 */ /* 0x000fe200078e00ff */
[----:B------:R-:W-:Y:S01]  /*26e80*/  LOP3.LUT R17, R12, 0xffff0000, RZ, 0xc0, !PT ;  /* 0xffff00000c117812 */ /* 0x000fe200078ec0ff */
[C---:B------:R-:W-:Y:S01]  /*26e90*/  IMAD.U32 R16, R13.reuse, 0x10000, RZ ;  /* 0x000100000d107824 */ /* 0x040fe200078e00ff */
[----:B------:R-:W-:Y:S01]  /*26ea0*/  LOP3.LUT R12, R13, 0xffff0000, RZ, 0xc0, !PT ;  /* 0xffff00000d0c7812 */ /* 0x000fe200078ec0ff */
[----:B------:R-:W-:Y:S01]  /*26eb0*/  FMUL.FTZ R13, R18, R40 ;  /* 0x00000028120d7220 */ /* 0x000fe20000410000 */
[----:B------:R-:W-:Y:S01]  /*26ec0*/  LOP3.LUT R3, R14, 0xffff0000, RZ, 0xc0, !PT ;  /* 0xffff00000e037812 */ /* 0x000fe200078ec0ff */
[----:B------:R-:W-:-:S02]  /*26ed0*/  FMUL.FTZ R18, R18, R35 ;  /* 0x0000002312127220 */ /* 0x000fc40000410000 */
[----:B------:R-:W-:Y:S02]  /*26ee0*/  FFMA.FTZ R35, R26, R35, -R13 ;  /* 0x000000231a237223 */ /* 0x000fe4000001080d */
[----:B------:R-:W-:Y:S02]  /*26ef0*/  FMUL.FTZ R13, R17, R41 ;  /* 0x00000029110d7220 */ /* 0x000fe40000410000 */
[----:B------:R-:W-:Y:S01]  /*26f00*/  IMAD.U32 R11, R14, 0x10000, RZ ;  /* 0x000100000e0b7824 */ /* 0x000fe200078e00ff */
[C---:B------:R-:W-:Y:S01]  /*26f10*/  LOP3.LUT R14, R15.reuse, 0xffff0000, RZ, 0xc0, !PT ;  /* 0xffff00000f0e7812 */ /* 0x040fe200078ec0ff */
[----:B------:R-:W-:Y:S02]  /*26f20*/  IMAD.U32 R2, R15, 0x10000, RZ ;  /* 0x000100000f027824 */ /* 0x000fe400078e00ff */
[----:B------:R-:W-:Y:S02]  /*26f30*/  FMUL.FTZ R17, R17, R34 ;  /* 0x0000002211117220 */ /* 0x000fe40000410000 */
[----:B------:R-:W-:Y:S01]  /*26f40*/  FFMA.FTZ R40, R26, R40, R18 ;  /* 0x000000281a287223 */ /* 0x000fe20000010012 */
[----:B------:R-:W-:Y:S01]  /*26f50*/  LOP3.LUT R18, R23, 0xffff0000, RZ, 0xc0, !PT ;  /* 0xffff000017127812 */ /* 0x000fe200078ec0ff */
[C---:B------:R-:W-:Y:S01]  /*26f60*/  IMAD.U32 R15, R33.reuse, 0x10000, RZ ;  /* 0x00010000210f7824 */ /* 0x040fe200078e00ff */
[----:B------:R-:W-:Y:S01]  /*26f70*/  LOP3.LUT R33, R33, 0xffff0000, RZ, 0xc0, !PT ;  /* 0xffff000021217812 */ /* 0x000fe200078ec0ff */
[----:B------:R-:W-:-:S02]  /*26f80*/  FFMA.FTZ R34, R25, R34, -R13 ;  /* 0x0000002219227223 */ /* 0x000fc4000001080d */
[C---:B------:R-:W-:Y:S02]  /*26f90*/  FMUL.FTZ R13, R16.reuse, R29 ;  /* 0x0000001d100d7220 */ /* 0x040fe40000410000 */
[-C--:B------:R-:W-:Y:S02]  /*26fa0*/  FMUL.FTZ R16, R16, R15.reuse ;  /* 0x0000000f10107220 */ /* 0x080fe40000410000 */
[----:B------:R-:W-:Y:S02]  /*26fb0*/  FFMA.FTZ R26, R24, R15, -R13 ;  /* 0x0000000f181a7223 */ /* 0x000fe4000001080d */
[----:B------:R-:W-:Y:S02]  /*26fc0*/  FFMA.FTZ R41, R25, R41, R17 ;  /* 0x0000002919297223 */ /* 0x000fe40000010011 */
[----:B------:R-:W-:Y:S02]  /*26fd0*/  FMUL.FTZ R13, R12, R18 ;  /* 0x000000120c0d7220 */ /* 0x000fe40000410000 */
[C---:B------:R-:W-:Y:S01]  /*26fe0*/  IMAD.U32 R17, R32.reuse, 0x10000, RZ ;  /* 0x0001000020117824 */ /* 0x040fe200078e00ff */
[----:B------:R-:W-:Y:S01]  /*26ff0*/  LOP3.LUT R32, R32, 0xffff0000, RZ, 0xc0, !PT ;  /* 0xffff000020207812 */ /* 0x000fe200078ec0ff */
[C---:B------:R-:W-:Y:S01]  /*27000*/  IMAD.U32 R23, R28.reuse, 0x10000, RZ ;  /* 0x000100001c177824 */ /* 0x040fe200078e00ff */
[----:B------:R-:W-:Y:S01]  /*27010*/  LOP3.LUT R28, R28, 0xffff0000, RZ, 0xc0, !PT ;  /* 0xffff00001c1c7812 */ /* 0x000fe200078ec0ff */
[----:B------:R-:W-:-:S02]  /*27020*/  FFMA.FTZ R29, R24, R29, R16 ;  /* 0x0000001d181d7223 */ /* 0x000fc40000010010 */
[-C--:B------:R-:W-:Y:S02]  /*27030*/  FMUL.FTZ R15, R12, R33.reuse ;  /* 0x000000210c0f7220 */ /* 0x080fe40000410000 */
[----:B------:R-:W-:Y:S02]  /*27040*/  IMAD.U32 R25, R27, 0x10000, RZ ;  /* 0x000100001b197824 */ /* 0x000fe400078e00ff */
[C---:B------:R-:W-:Y:S01]  /*27050*/  IMAD.U32 R16, R30.reuse, 0x10000, RZ ;  /* 0x000100001e107824 */ /* 0x040fe200078e00ff */
[----:B------:R-:W-:Y:S01]  /*27060*/  LOP3.LUT R30, R30, 0xffff0000, RZ, 0xc0, !PT ;  /* 0xffff00001e1e7812 */ /* 0x000fe200078ec0ff */
[----:B------:R-:W-:Y:S02]  /*27070*/  FFMA.FTZ R33, R22, R33, -R13 ;  /* 0x0000002116217223 */ /* 0x000fe4000001080d */
[C---:B------:R-:W-:Y:S02]  /*27080*/  FMUL.FTZ R13, R11.reuse, R23 ;  /* 0x000000170b0d7220 */ /* 0x040fe40000410000 */
[----:B------:R-:W-:-:S02]  /*27090*/  FMUL.FTZ R12, R11, R17 ;  /* 0x000000110b0c7220 */ /* 0x000fc40000410000 */
[C---:B------:R-:W-:Y:S01]  /*270a0*/  IMAD.U32 R20, R19.reuse, 0x10000, RZ ;  /* 0x0001000013147824 */ /* 0x040fe200078e00ff */
[----:B------:R-:W-:Y:S01]  /*270b0*/  LOP3.LUT R19, R19, 0xffff0000, RZ, 0xc0, !PT ;  /* 0xffff000013137812 */ /* 0x000fe200078ec0ff */
[----:B------:R-:W-:Y:S01]  /*270c0*/  FFMA.FTZ R24, R22, R18, R15 ;  /* 0x0000001216187223 */ /* 0x000fe2000001000f */
[----:B------:R-:W-:Y:S01]  /*270d0*/  LOP3.LUT R15, R27, 0xffff0000, RZ, 0xc0, !PT ;  /* 0xffff00001b0f7812 */ /* 0x000fe200078ec0ff */
[C---:B------:R-:W-:Y:S02]  /*270e0*/  FMUL.FTZ R11, R2.reuse, R25 ;  /* 0x00000019020b7220 */ /* 0x040fe40000410000 */
[----:B------:R-:W-:Y:S02]  /*270f0*/  FMUL.FTZ R2, R2, R16 ;  /* 0x0000001002027220 */ /* 0x000fe40000410000 */
[----:B------:R-:W-:Y:S01]  /*27100*/  FFMA.FTZ R18, R21, R17, -R13 ;  /* 0x0000001115127223 */ /* 0x000fe2000001080d */
[----:B------:R-:W-:Y:S01]  /*27110*/  F2FP.BF16.PACK_AB R17, R33, R26 ;  /* 0x0000001a2111723e */ /* 0x000fe200000010ff */
[----:B------:R-:W-:Y:S01]  /*27120*/  FFMA.FTZ R22, R21, R23, R12 ;  /* 0x0000001715167223 */ /* 0x000fe2000001000c */
[----:B------:R-:W-:Y:S01]  /*27130*/  F2FP.BF16.PACK_AB R12, R41, R40 ;  /* 0x00000028290c723e */ /* 0x000fe200000010ff */
[----:B------:R-:W-:Y:S01]  /*27140*/  FFMA.FTZ R21, R20, R16, -R11 ;  /* 0x0000001014157223 */ /* 0x000fe2000001080b */
[----:B------:R-:W-:Y:S01]  /*27150*/  F2FP.BF16.PACK_AB R16, R34, R35 ;  /* 0x000000232210723e */ /* 0x000fe200000010ff */
[----:B------:R-:W-:Y:S01]  /*27160*/  FFMA.FTZ R20, R20, R25, R2 ;  /* 0x0000001914147223 */ /* 0x000fe20000010002 */
[----:B------:R-:W-:Y:S01]  /*27170*/  F2FP.BF16.PACK_AB R13, R24, R29 ;  /* 0x0000001d180d723e */ /* 0x000fe200000010ff */
[----:B------:R-:W-:-:S02]  /*27180*/  FMUL.FTZ R11, R3, R28 ;  /* 0x0000001c030b7220 */ /* 0x000fc40000410000 */
[CC--:B------:R-:W-:Y:S02]  /*27190*/  FMUL.FTZ R2, R14.reuse, R15.reuse ;  /* 0x0000000f0e027220 */ /* 0x0c0fe40000410000 */
[----:B------:R-:W-:Y:S02]  /*271a0*/  FMUL.FTZ R3, R3, R32 ;  /* 0x0000002003037220 */ /* 0x000fe40000410000 */
[----:B------:R-:W-:Y:S02]  /*271b0*/  FMUL.FTZ R14, R14, R30 ;  /* 0x0000001e0e0e7220 */ /* 0x000fe40000410000 */
[----:B------:R-:W-:Y:S02]  /*271c0*/  FFMA.FTZ R11, R31, R32, -R11 ;  /* 0x000000201f0b7223 */ /* 0x000fe4000001080b */
[----:B------:R-:W-:Y:S02]  /*271d0*/  FFMA.FTZ R2, R19, R30, -R2 ;  /* 0x0000001e13027223 */ /* 0x000fe40000010802 */
[----:B------:R-:W-:Y:S01]  /*271e0*/  FFMA.FTZ R3, R31, R28, R3 ;  /* 0x0000001c1f037223 */ /* 0x000fe20000010003 */
[----:B------:R-:W-:Y:S01]  /*271f0*/  F2FP.BF16.PACK_AB R18, R11, R18 ;  /* 0x000000120b12723e */ /* 0x000fe200000010ff */
[----:B------:R-:W-:Y:S01]  /*27200*/  FFMA.FTZ R15, R19, R15, R14 ;  /* 0x0000000f130f7223 */ /* 0x000fe2000001000e */
[----:B------:R-:W-:Y:S01]  /*27210*/  F2FP.BF16.PACK_AB R19, R2, R21 ;  /* 0x000000150213723e */ /* 0x000fe200000010ff */
[----:B------:R-:W-:Y:S01]  /*27220*/  IMAD.MOV.U32 R2, RZ, RZ, R143 ;  /* 0x000000ffff027224 */ /* 0x000fe200078e008f */
[----:B------:R-:W-:Y:S01]  /*27230*/  F2FP.BF16.PACK_AB R14, R3, R22 ;  /* 0x00000016030e723e */ /* 0x000fe200000010ff */
[----:B------:R-:W-:Y:S01]  /*27240*/  IMAD.MOV.U32 R3, RZ, RZ, 0x0 ;  /* 0x00000000ff037424 */ /* 0x000fe200078e00ff */
[----:B------:R-:W-:Y:S01]  /*27250*/  F2FP.BF16.PACK_AB R15, R15, R20 ;  /* 0x000000140f0f723e */ /* 0x000fe200000010ff */
[----:B------:R1:W-:Y:S04]  /*27260*/  ST.E.128 [R38.64], R16 ;  /* 0x0000001026007985 */ /* 0x0003e8000c101d04 */
[----:B------:R1:W-:Y:S01]  /*27270*/  ST.E.128 [R36.64], R12 ;  /* 0x0000000c24007985 */ /* 0x0003e2000c101d04 */
[----:B------:R-:W-:Y:S05]  /*27280*/  RET.REL.NODEC R2 `(_ZN7cutlass13device_kernelIN5flash19enable_sm80_to_sm89INS1_16FlashAttnFwdSm80INS1_25CollectiveMainloopFwdSm80ILi8ELi1ELb0EN4cute5tupleIJNS5_1CILi128EEENS7_ILi48EEENS7_ILi256EEEEEELi256ENS_10bfloat16_tEfNS_4arch4Sm80ELb0ELb1ELb1ELb1ELb1ELb1ELb1ELb0EEENS1_21CollectiveEpilogueFwdINS6_IJS8_SA_S9_EEENS6_IJNS7_ILi1EEESI_SI_EEESC_SE_Li256ELb1ELb1ELb0ELb0EEENS1_19SingleTileSchedulerILb1ELb0ELb1ELi128EEEEEEEEEvNT_6ParamsE) ;  /* 0xfffd8d7002007950 */ /* 0x000fea0003c3ffff */
.L_x_1365:
        /* <DEDUP_REMOVED lines=8> */
.L_x_1366:
[----:B------:R-:W-:Y:S01]  /*27310*/  IMAD.MOV.U32 R188, RZ, RZ, R34 ;  /* 0x000000ffffbc7224 */ /* 0x000fe200078e0022 */
[----:B------:R-:W-:Y:S01]  /*27320*/  MOV R3, 0x181f ;  /* 0x0000181f00037802 */ /* 0x000fe20000000f00 */
[----:B------:R-:W-:Y:S01]  /*27330*/  IMAD.MOV.U32 R189, RZ, RZ, RZ ;  /* 0x000000ffffbd7224 */ /* 0x000fe200078e00ff */
[----:B------:R-:W-:Y:S02]  /*27340*/  MOV R191, 0xffffffff ;  /* 0xffffffff00bf7802 */ /* 0x000fe40000000f00 */
[----:B------:R-:W-:Y:S02]  /*27350*/  MOV R2, 0x27370 ;  /* 0x0002737000027802 */ /* 0x000fe40000000f00 */
[----:B-12---:R-:W-:Y:S05]  /*27360*/  CALL.REL.NOINC `($__internal_6_$__cuda_sm70_shflsync_idx_p) ;  /* 0x00000eb000007944 */ /* 0x006fea0003c00000 */
[----:B------:R-:W-:Y:S01]  /*27370*/  IMAD.MOV.U32 R188, RZ, RZ, R24 ;  /* 0x000000ffffbc7224 */ /* 0x000fe200078e0018 */
[----:B------:R-:W-:Y:S01]  /*27380*/  MOV R3, 0x181f ;  /* 0x0000181f00037802 */ /* 0x000fe20000000f00 */
[----:B------:R-:W-:Y:S01]  /*27390*/  IMAD.MOV.U32 R189, RZ, RZ, RZ ;  /* 0x000000ffffbd7224 */ /* 0x000fe200078e00ff */
[----:B------:R-:W-:Y:S01]  /*273a0*/  MOV R12, R190 ;  /* 0x000000be000c7202 */ /* 0x000fe20000000f00 */
[----:B------:R-:W-:Y:S01]  /*273b0*/  IMAD.MOV.U32 R191, RZ, RZ, -0x1 ;  /* 0xffffffffffbf7424 */ /* 0x000fe200078e00ff */
[----:B------:R-:W-:-:S02]  /*273c0*/  MOV R13, R11 ;  /* 0x0000000b000d7202 */ /* 0x000fc40000000f00 */
[----:B------:R-:W-:Y:S02]  /*273d0*/  MOV R2, 0x273f0 ;  /* 0x000273f000027802 */ /* 0x000fe40000000f00 */
[----:B------:R-:W-:Y:S05]  /*273e0*/  CALL.REL.NOINC `($__internal_6_$__cuda_sm70_shflsync_idx_p) ;  /* 0x00000e3000007944 */ /* 0x000fea0003c00000 */
[----:B------:R-:W-:Y:S01]  /*273f0*/  IMAD.MOV.U32 R14, RZ, RZ, R190 ;  /* 0x000000ffff0e7224 */ /* 0x000fe200078e00be */
[----:B------:R-:W-:Y:S01]  /*27400*/  MOV R188, R37 ;  /* 0x0000002500bc7202 */ /* 0x000fe20000000f00 */
[----:B------:R-:W-:Y:S01]  /*27410*/  IMAD.MOV.U32 R189, RZ, RZ, RZ ;  /* 0x000000ffffbd7224 */ /* 0x000fe200078e00ff */
[----:B------:R-:W-:Y:S01]  /*27420*/  MOV R3, 0x181f ;  /* 0x0000181f00037802 */ /* 0x000fe20000000f00 */
[----:B------:R-:W-:Y:S01]  /*27430*/  IMAD.MOV.U32 R191, RZ, RZ, -0x1 ;  /* 0xffffffffffbf7424 */ /* 0x000fe200078e00ff */
[----:B------:R-:W-:Y:S02]  /*27440*/  MOV R2, 0x27460 ;  /* 0x0002746000027802 */ /* 0x000fe40000000f00 */
[----:B------:R-:W-:Y:S05]  /*27450*/  CALL.REL.NOINC `($__internal_6_$__cuda_sm70_shflsync_idx_p) ;  /* 0x00000dc000007944 */ /* 0x000fea0003c00000 */
[----:B------:R-:W-:Y:S01]  /*27460*/  MOV R3, R190 ;  /* 0x000000be00037202 */ /* 0x000fe20000000f00 */
[----:B------:R-:W-:Y:S05]  /*27470*/  BRA `(.L_x_1440) ;  /* 0xffff62e000007947 */ /* 0x000fea000383ffff */
.L_x_1369:
[----:B------:R-:W-:Y:S01]  /*27480*/  IMAD.MOV.U32 R188, RZ, RZ, R22 ;  /* 0x000000ffffbc7224 */ /* 0x000fe200078e0016 */
[----:B------:R-:W-:Y:S01]  /*27490*/  MOV R3, 0x181f ;  /* 0x0000181f00037802 */ /* 0x000fe20000000f00 */
[----:B------:R-:W-:Y:S01]  /*274a0*/  IMAD.MOV.U32 R189, RZ, RZ, 0x1 ;  /* 0x00000001ffbd7424 */ /* 0x000fe200078e00ff */
[----:B------:R-:W-:Y:S02]  /*274b0*/  MOV R191, 0xffffffff ;  /* 0xffffffff00bf7802 */ /* 0x000fe40000000f00 */
[----:B------:R-:W-:-:S02]  /*274c0*/  MOV R2, 0x274e0 ;  /* 0x000274e000027802 */ /* 0x000fc40000000f00 */
[----:B---3--:R-:W-:Y:S05]  /*274d0*/  CALL.REL.NOINC `($__internal_6_$__cuda_sm70_shflsync_idx_p) ;  /* 0x00000d4000007944 */ /* 0x008fea0003c00000 */
[----:B------:R-:W-:Y:S01]  /*274e0*/  IMAD.MOV.U32 R11, RZ, RZ, R190 ;  /* 0x000000ffff0b7224 */ /* 0x000fe200078e00be */
[----:B------:R-:W-:Y:S01]  /*274f0*/  MOV R188, R34 ;  /* 0x0000002200bc7202 */ /* 0x000fe20000000f00 */
[----:B------:R-:W-:Y:S01]  /*27500*/  IMAD.MOV.U32 R189, RZ, RZ, 0x1 ;  /* 0x00000001ffbd7424 */ /* 0x000fe200078e00ff */
[----:B------:R-:W-:Y:S01]  /*27510*/  MOV R3, 0x181f ;  /* 0x0000181f00037802 */ /* 0x000fe20000000f00 */
[----:B------:R-:W-:Y:S01]  /*27520*/  IMAD.MOV.U32 R191, RZ, RZ, -0x1 ;  /* 0xffffffffffbf7424 */ /* 0x000fe200078e00ff */
[----:B------:R-:W-:-:S02]  /*27530*/  MOV R2, 0x27550 ;  /* 0x0002755000027802 */ /* 0x000fc40000000f00 */
[----:B------:R-:W-:Y:S05]  /*27540*/  CALL.REL.NOINC `($__internal_6_$__cuda_sm70_shflsync_idx_p) ;  /* 0x00000cd000007944 */ /* 0x000fea0003c00000 */
[----:B------:R-:W-:Y:S01]  /*27550*/  IMAD.MOV.U32 R188, RZ, RZ, R24 ;  /* 0x000000ffffbc7224 */ /* 0x000fe200078e0018 */
[----:B------:R-:W-:Y:S01]  /*27560*/  MOV R3, 0x181f ;  /* 0x0000181f00037802 */ /* 0x000fe20000000f00 */
[----:B------:R-:W-:Y:S01]  /*27570*/  IMAD.MOV.U32 R189, RZ, RZ, 0x1 ;  /* 0x00000001ffbd7424 */ /* 0x000fe200078e00ff */
[----:B------:R-:W-:Y:S01]  /*27580*/  MOV R12, R190 ;  /* 0x000000be000c7202 */ /* 0x000fe20000000f00 */
[----:B------:R-:W-:Y:S01]  /*27590*/  IMAD.MOV.U32 R191, RZ, RZ, -0x1 ;  /* 0xffffffffffbf7424 */ /* 0x000fe200078e00ff */
[----:B------:R-:W-:-:S02]  /*275a0*/  MOV R13, R11 ;  /* 0x0000000b000d7202 */ /* 0x000fc40000000f00 */
[----:B------:R-:W-:Y:S02]  /*275b0*/  MOV R2, 0x275d0 ;  /* 0x000275d000027802 */ /* 0x000fe40000000f00 */
[----:B------:R-:W-:Y:S05]  /*275c0*/  CALL.REL.NOINC `($__internal_6_$__cuda_sm70_shflsync_idx_p) ;  /* 0x00000c5000007944 */ /* 0x000fea0003c00000 */
        /* <DEDUP_REMOVED lines=9> */
.L_x_1372:
[----:B------:R-:W-:Y:S01]  /*27660*/  IMAD.MOV.U32 R188, RZ, RZ, R22 ;  /* 0x000000ffffbc7224 */ /* 0x000fe200078e0016 */
[----:B------:R-:W-:Y:S01]  /*27670*/  MOV R3, 0x181f ;  /* 0x0000181f00037802 */ /* 0x000fe20000000f00 */
[----:B------:R-:W-:Y:S01]  /*27680*/  IMAD.MOV.U32 R189, RZ, RZ, 0x2 ;  /* 0x00000002ffbd7424 */ /* 0x000fe200078e00ff */
[----:B------:R-:W-:Y:S02]  /*27690*/  MOV R191, 0xffffffff ;  /* 0xffffffff00bf7802 */ /* 0x000fe40000000f00 */
[----:B------:R-:W-:-:S02]  /*276a0*/  MOV R2, 0x276c0 ;  /* 0x000276c000027802 */ /* 0x000fc40000000f00 */
[----:B--2---:R-:W-:Y:S05]  /*276b0*/  CALL.REL.NOINC `($__internal_6_$__cuda_sm70_shflsync_idx_p) ;  /* 0x00000b6000007944 */ /* 0x004fea0003c00000 */
[----:B------:R-:W-:Y:S01]  /*276c0*/  MOV R11, R190 ;  /* 0x000000be000b7202 */ /* 0x000fe20000000f00 */
[----:B------:R-:W-:Y:S05]  /*276d0*/  BRA `(.L_x_1442) ;  /* 0xffff6b1000007947 */ /* 0x000fea000383ffff */
.L_x_1373:
[----:B------:R-:W-:Y:S01]  /*276e0*/  IMAD.MOV.U32 R188, RZ, RZ, R34 ;  /* 0x000000ffffbc7224 */ /* 0x000fe200078e0022 */
[----:B------:R-:W-:Y:S01]  /*276f0*/  MOV R3, 0x181f ;  /* 0x0000181f00037802 */ /* 0x000fe20000000f00 */
[----:B------:R-:W-:Y:S01]  /*27700*/  IMAD.MOV.U32 R189, RZ, RZ, 0x2 ;  /* 0x00000002ffbd7424 */ /* 0x000fe200078e00ff */
[----:B------:R-:W-:-:S02]  /*27710*/  MOV R191, 0xffffffff ;  /* 0xffffffff00bf7802 */ /* 0x000fc40000000f00 */
[----:B------:R-:W-:Y:S02]  /*27720*/  MOV R2, 0x27740 ;  /* 0x0002774000027802 */ /* 0x000fe40000000f00 */
[----:B-123--:R-:W-:Y:S05]  /*27730*/  CALL.REL.NOINC `($__internal_6_$__cuda_sm70_shflsync_idx_p) ;  /* 0x00000ae000007944 */ /* 0x00efea0003c00000 */
[----:B------:R-:W-:Y:S01]  /*27740*/  IMAD.MOV.U32 R188, RZ, RZ, R24 ;  /* 0x000000ffffbc7224 */ /* 0x000fe200078e0018 */
[----:B------:R-:W-:Y:S01]  /*27750*/  MOV R3, 0x181f ;  /* 0x0000181f00037802 */ /* 0x000fe20000000f00 */
[----:B------:R-:W-:Y:S01]  /*27760*/  IMAD.MOV.U32 R189, RZ, RZ, 0x2 ;  /* 0x00000002ffbd7424 */ /* 0x000fe200078e00ff */
[----:B------:R-:W-:Y:S01]  /*27770*/  MOV R12, R190 ;  /* 0x000000be000c7202 */ /* 0x000fe20000000f00 */
[----:B------:R-:W-:Y:S01]  /*27780*/  IMAD.MOV.U32 R191, RZ, RZ, -0x1 ;  /* 0xffffffffffbf7424 */ /* 0x000fe200078e00ff */
[----:B------:R-:W-:Y:S02]  /*27790*/  MOV R13, R11 ;  /* 0x0000000b000d7202 */ /* 0x000fe40000000f00 */
[----:B------:R-:W-:Y:S02]  /*277a0*/  MOV R2, 0x277c0 ;  /* 0x000277c000027802 */ /* 0x000fe40000000f00 */
[----:B------:R-:W-:Y:S05]  /*277b0*/  CALL.REL.NOINC `($__internal_6_$__cuda_sm70_shflsync_idx_p) ;  /* 0x00000a6000007944 */ /* 0x000fea0003c00000 */
        /* <DEDUP_REMOVED lines=9> */
.L_x_1376:
[----:B------:R-:W-:Y:S01]  /*27850*/  IMAD.MOV.U32 R188, RZ, RZ, R22 ;  /* 0x000000ffffbc7224 */ /* 0x000fe200078e0016 */
[----:B------:R-:W-:Y:S01]  /*27860*/  MOV R3, 0x181f ;  /* 0x0000181f00037802 */ /* 0x000fe20000000f00 */
[----:B------:R-:W-:Y:S01]  /*27870*/  IMAD.MOV.U32 R189, RZ, RZ, 0x3 ;  /* 0x00000003ffbd7424 */ /* 0x000fe200078e00ff */
[----:B------:R-:W-:-:S02]  /*27880*/  MOV R191, 0xffffffff ;  /* 0xffffffff00bf7802 */ /* 0x000fc40000000f00 */
[----:B------:R-:W-:Y:S02]  /*27890*/  MOV R2, 0x278b0 ;  /* 0x000278b000027802 */ /* 0x000fe40000000f00 */
[----:B----4-:R-:W-:Y:S05]  /*278a0*/  CALL.REL.NOINC `($__internal_6_$__cuda_sm70_shflsync_idx_p) ;  /* 0x0000097000007944 */ /* 0x010fea0003c00000 */
[----:B------:R-:W-:Y:S01]  /*278b0*/  MOV R13, R190 ;  /* 0x000000be000d7202 */ /* 0x000fe20000000f00 */
[----:B------:R-:W-:Y:S05]  /*278c0*/  BRA `(.L_x_1444) ;  /* 0xffff6e8000007947 */ /* 0x000fea000383ffff */
.L_x_1377:
[----:B------:R-:W-:Y:S01]  /*278d0*/  IMAD.MOV.U32 R188, RZ, RZ, R34 ;  /* 0x000000ffffbc7224 */ /* 0x000fe200078e0022 */
[----:B------:R-:W-:Y:S01]  /*278e0*/  MOV R3, 0x181f ;  /* 0x0000181f00037802 */ /* 0x000fe20000000f00 */
[----:B------:R-:W-:Y:S01]  /*278f0*/  IMAD.MOV.U32 R189, RZ, RZ, 0x3 ;  /* 0x00000003ffbd7424 */ /* 0x000fe200078e00ff */
[----:B------:R-:W-:Y:S02]  /*27900*/  MOV R191, 0xffffffff ;  /* 0xffffffff00bf7802 */ /* 0x000fe40000000f00 */
[----:B------:R-:W-:Y:S02]  /*27910*/  MOV R2, 0x27930 ;  /* 0x0002793000027802 */ /* 0x000fe40000000f00 */
[----:B-12-4-:R-:W-:Y:S05]  /*27920*/  CALL.REL.NOINC `($__internal_6_$__cuda_sm70_shflsync_idx_p) ;  /* 0x000008f000007944 */ /* 0x016fea0003c00000 */
[----:B------:R-:W-:Y:S01]  /*27930*/  IMAD.MOV.U32 R188, RZ, RZ, R24 ;  /* 0x000000ffffbc7224 */ /* 0x000fe200078e0018 */
[----:B------:R-:W-:Y:S01]  /*27940*/  MOV R189, 0x3 ;  /* 0x0000000300bd7802 */ /* 0x000fe20000000f00 */
[----:B------:R-:W-:Y:S01]  /*27950*/  IMAD.MOV.U32 R3, RZ, RZ, 0x181f ;  /* 0x0000181fff037424 */ /* 0x000fe200078e00ff */
[----:B------:R-:W-:Y:S01]  /*27960*/  MOV R191, 0xffffffff ;  /* 0xffffffff00bf7802 */ /* 0x000fe20000000f00 */
[----:B------:R-:W-:Y:S01]  /*27970*/  IMAD.MOV.U32 R12, RZ, RZ, R190 ;  /* 0x000000ffff0c7224 */ /* 0x000fe200078e00be */
[----:B------:R-:W-:-:S02]  /*27980*/  MOV R2, 0x279a0 ;  /* 0x000279a000027802 */ /* 0x000fc40000000f00 */
        /* <DEDUP_REMOVED lines=10> */
.L_x_1410:
        /* <DEDUP_REMOVED lines=8> */
.L_x_1411:
        /* <DEDUP_REMOVED lines=23> */
.L_x_1414:
        /* <DEDUP_REMOVED lines=29> */
.L_x_1417:
[----:B------:R-:W-:Y:S01]  /*27df0*/  IMAD.MOV.U32 R188, RZ, RZ, R18 ;  /* 0x000000ffffbc7224 */ /* 0x000fe200078e0012 */
[----:B------:R-:W-:Y:S01]  /*27e00*/  MOV R3, 0x181f ;  /* 0x0000181f00037802 */ /* 0x000fe20000000f00 */
[----:B------:R-:W-:Y:S01]  /*27e10*/  IMAD.MOV.U32 R189, RZ, RZ, 0x2 ;  /* 0x00000002ffbd7424 */ /* 0x000fe200078e00ff */
[----:B------:R-:W-:-:S02]  /*27e20*/  MOV R191, 0xffffffff ;  /* 0xffffffff00bf7802 */ /* 0x000fc40000000f00 */
[----:B------:R-:W-:Y:S02]  /*27e30*/  MOV R2, 0x27e50 ;  /* 0x00027e5000027802 */ /* 0x000fe40000000f00 */
[----:B------:R-:W-:Y:S05]  /*27e40*/  CALL.REL.NOINC `($__internal_6_$__cuda_sm70_shflsync_idx_p) ;  /* 0x000003d000007944 */ /* 0x000fea0003c00000 */
[----:B------:R-:W-:Y:S01]  /*27e50*/  MOV R11, R190 ;  /* 0x000000be000b7202 */ /* 0x000fe20000000f00 */
[----:B------:R-:W-:Y:S05]  /*27e60*/  BRA `(.L_x_1449) ;  /* 0xffffae1000007947 */ /* 0x000fea000383ffff */
.L_x_1418:
[----:B------:R-:W-:Y:S01]  /*27e70*/  IMAD.MOV.U32 R188, RZ, RZ, R28 ;  /* 0x000000ffffbc7224 */ /* 0x000fe200078e001c */
[----:B------:R-:W-:Y:S01]  /*27e80*/  MOV R3, 0x181f ;  /* 0x0000181f00037802 */ /* 0x000fe20000000f00 */
[----:B------:R-:W-:Y:S01]  /*27e90*/  IMAD.MOV.U32 R189, RZ, RZ, 0x2 ;  /* 0x00000002ffbd7424 */ /* 0x000fe200078e00ff */
[----:B------:R-:W-:Y:S02]  /*27ea0*/  MOV R191, 0xffffffff ;  /* 0xffffffff00bf7802 */ /* 0x000fe40000000f00 */
[----:B------:R-:W-:Y:S02]  /*27eb0*/  MOV R2, 0x27ed0 ;  /* 0x00027ed000027802 */ /* 0x000fe40000000f00 */
[----:B-12---:R-:W-:Y:S05]  /*27ec0*/  CALL.REL.NOINC `($__internal_6_$__cuda_sm70_shflsync_idx_p) ;  /* 0x0000035000007944 */ /* 0x006fea0003c00000 */
        /* <DEDUP_REMOVED lines=17> */
.L_x_1421:
[----:B------:R-:W-:Y:S01]  /*27fe0*/  IMAD.MOV.U32 R188, RZ, RZ, R18 ;  /* 0x000000ffffbc7224 */ /* 0x000fe200078e0012 */
[----:B------:R-:W-:Y:S01]  /*27ff0*/  MOV R3, 0x181f ;  /* 0x0000181f00037802 */ /* 0x000fe20000000f00 */
[----:B------:R-:W-:Y:S01]  /*28000*/  IMAD.MOV.U32 R189, RZ, RZ, 0x3 ;  /* 0x00000003ffbd7424 */ /* 0x000fe200078e00ff */
[----:B------:R-:W-:Y:S02]  /*28010*/  MOV R191, 0xffffffff ;  /* 0xffffffff00bf7802 */ /* 0x000fe40000000f00 */
[----:B------:R-:W-:-:S02]  /*28020*/  MOV R2, 0x28040 ;  /* 0x0002804000027802 */ /* 0x000fc40000000f00 */
[----:B---3--:R-:W-:Y:S05]  /*28030*/  CALL.REL.NOINC `($__internal_6_$__cuda_sm70_shflsync_idx_p) ;  /* 0x000001e000007944 */ /* 0x008fea0003c00000 */
[----:B------:R-:W-:Y:S01]  /*28040*/  MOV R13, R190 ;  /* 0x000000be000d7202 */ /* 0x000fe20000000f00 */
[----:B------:R-:W-:Y:S05]  /*28050*/  BRA `(.L_x_1451) ;  /* 0xffffb06000007947 */ /* 0x000fea000383ffff */
.L_x_1422:
        /* <DEDUP_REMOVED lines=9> */
[----:B------:R-:W-:Y:S01]  /*280f0*/  MOV R191, 0xffffffff ;  /* 0xffffffff00bf7802 */ /* 0x000fe20000000f00 */
[----:B------:R-:W-:Y:S01]  /*28100*/  IMAD.MOV.U32 R12, RZ, RZ, R190 ;  /* 0x000000ffff0c7224 */ /* 0x000fe200078e00be */
        /* <DEDUP_REMOVED lines=11> */
        .weak           $__internal_5_$__cuda_sm70_shflsync_bfly_p
        .type           $__internal_5_$__cuda_sm70_shflsync_bfly_p,@function
        .size           $__internal_5_$__cuda_sm70_shflsync_bfly_p,($__internal_6_$__cuda_sm70_shflsync_idx_p - $__internal_5_$__cuda_sm70_shflsync_bfly_p)
$__internal_5_$__cuda_sm70_shflsync_bfly_p:
[----:B------:R-:W-:Y:S02]  /*281c0*/  MOV R23, 0xffffffff ;  /* 0xffffffff00177802 */ /* 0x000fe40000000f00 */
[----:B------:R-:W-:-:S02]  /*281d0*/  MOV R3, 0x1f ;  /* 0x0000001f00037802 */ /* 0x000fc40000000f00 */
[----:B------:R-:W-:Y:S04]  /*281e0*/  WARPSYNC R23 ;  /* 0x0000001700007348 */ /* 0x000fe80003800000 */
[----:B------:R1:W2:Y:S02]  /*281f0*/  SHFL.BFLY PT, R0, R4, R0, R3 ;  /* 0x0c00000004007389 */ /* 0x0002a400000e0003 */
[----:B-1----:R-:W-:-:S04]  /*28200*/  MOV R3, 0x0 ;  /* 0x0000000000037802 */ /* 0x002fc80000000f00 */
[----:B--2---:R-:W-:Y:S05]  /*28210*/  RET.REL.NODEC R2 `(_ZN7cutlass13device_kernelIN5flash19enable_sm80_to_sm89INS1_16FlashAttnFwdSm80INS1_25CollectiveMainloopFwdSm80ILi8ELi1ELb0EN4cute5tupleIJNS5_1CILi128EEENS7_ILi48EEENS7_ILi256EEEEEELi256ENS_10bfloat16_tEfNS_4arch4Sm80ELb0ELb1ELb1ELb1ELb1ELb1ELb1ELb0EEENS1_21CollectiveEpilogueFwdINS6_IJS8_SA_S9_EEENS6_IJNS7_ILi1EEESI_SI_EEESC_SE_Li256ELb1ELb1ELb0ELb0EEENS1_19SingleTileSchedulerILb1ELb0ELb1ELi128EEEEEEEEEvNT_6ParamsE) ;  /* 0xfffd7de002007950 */ /* 0x004fea0003c3ffff */
        .weak           $__internal_6_$__cuda_sm70_shflsync_idx_p
        .type           $__internal_6_$__cuda_sm70_shflsync_idx_p,@function
        .size           $__internal_6_$__cuda_sm70_shflsync_idx_p,(.L_x_3646 - $__internal_6_$__cuda_sm70_shflsync_idx_p)
$__internal_6_$__cuda_sm70_shflsync_idx_p:
[----:B------:R-:W-:Y:S04]  /*28220*/  WARPSYNC R191 ;  /* 0x000000bf00007348 */ /* 0x000fe80003800000 */
[----:B------:R1:W2:Y:S02]  /*28230*/  SHFL.IDX PT, R190, R188, R189, R3 ;  /* 0x000000bdbcbe7389 */ /* 0x0002a400000e0003 */
[----:B-1----:R-:W-:-:S04]  /*28240*/  MOV R3, 0x0 ;  /* 0x0000000000037802 */ /* 0x002fc80000000f00 */
[----:B--2---:R-:W-:Y:S05]  /*28250*/  RET.REL.NODEC R2 `(_ZN7cutlass13device_kernelIN5flash19enable_sm80_to_sm89INS1_16FlashAttnFwdSm80INS1_25CollectiveMainloopFwdSm80ILi8ELi1ELb0EN4cute5tupleIJNS5_1CILi128EEENS7_ILi48EEENS7_ILi256EEEEEELi256ENS_10bfloat16_tEfNS_4arch4Sm80ELb0ELb1ELb1ELb1ELb1ELb1ELb1ELb0EEENS1_21CollectiveEpilogueFwdINS6_IJS8_SA_S9_EEENS6_IJNS7_ILi1EEESI_SI_EEESC_SE_Li256ELb1ELb1ELb0ELb0EEENS1_19SingleTileSchedulerILb1ELb0ELb1ELi128EEEEEEEEEvNT_6ParamsE) ;  /* 0xfffd7da002007950 */ /* 0x004fea0003c3ffff */
.L_x_1453:
        /* <DEDUP_REMOVED lines=10> */
.L_x_3646:


//--------------------- .text._ZN7cutlass13device_kernelIN5flash19enable_sm80_to_sm89INS1_16FlashAttnFwdSm80INS1_25CollectiveMainloopFwdSm80ILi8ELi1ELb0EN4cute5tupleIJNS5_1CILi128EEENS7_ILi96EEENS7_ILi256EEEEEELi256ENS_10bfloat16_tEfNS_4arch4Sm80ELb1ELb0ELb1ELb0ELb1ELb0ELb1ELb0EEENS1_21CollectiveEpilogueFwdINS6_IJS8_SA_S9_EEENS6_IJNS7_ILi1EEESI_SI_EEESC_SE_Li256ELb0ELb1ELb0ELb0EEENS1_30DynamicPersistentTileSchedulerILi256ELi256ELb0ELb1ELb0EEEEEEEEEvNT_6ParamsE --------------------------
	.section	.text._ZN7cutlass13device_kernelIN5flash19enable_sm80_to_sm89INS1_16FlashAttnFwdSm80INS1_25CollectiveMainloopFwdSm80ILi8ELi1ELb0EN4cute5tupleIJNS5_1CILi128EEENS7_ILi96EEENS7_ILi256EEEEEELi256ENS_10bfloat16_tEfNS_4arch4Sm80ELb1ELb0ELb1ELb0ELb1ELb0ELb1ELb0EEENS1_21CollectiveEpilogueFwdINS6_IJS8_SA_S9_EEENS6_IJNS7_ILi1EEESI_SI_EEESC_SE_Li256ELb0ELb1ELb0ELb0EEENS1_30DynamicPersistentTileSchedulerILi256ELi256ELb0ELb1ELb0EEEEEEEEEvNT_6ParamsE,"ax",@progbits
	.sectioninfo	@"SHI_REGISTERS=255"
	.align	128
.text._ZN7cutlass13device_kernelIN5flash19enable_sm80_to_sm89INS1_16FlashAttnFwdSm80INS1_25CollectiveMainloopFwdSm80ILi8ELi1ELb0EN4cute5tupleIJNS5_1CILi128EEENS7_ILi96EEENS7_ILi256EEEEEELi256ENS_10bfloat16_tEfNS_4arch4Sm80ELb1ELb0ELb1ELb0ELb1ELb0ELb1ELb0EEENS1_21CollectiveEpilogueFwdINS6_IJS8_SA_S9_EEENS6_IJNS7_ILi1EEESI_SI_EEESC_SE_Li256ELb0ELb1ELb0ELb0EEENS1_30DynamicPersistentTileSchedulerILi256ELi256ELb0ELb1ELb0EEEEEEEEEvNT_6ParamsE:
        .type           _ZN7cutlass13device_kernelIN5flash19enable_sm80_to_sm89INS1_16FlashAttnFwdSm80INS1_25CollectiveMainloopFwdSm80ILi8ELi1ELb0EN4cute5tupleIJNS5_1CILi128EEENS7_ILi96EEENS7_ILi256EEEEEELi256ENS_10bfloat16_tEfNS_4arch4Sm80ELb1ELb0ELb1ELb0ELb1ELb0ELb1ELb0EEENS1_21CollectiveEpilogueFwdINS6_IJS8_SA_S9_EEENS6_IJNS7_ILi1EEESI_SI_EEESC_SE_Li256ELb0ELb1ELb0ELb0EEENS1_30DynamicPersistentTileSchedulerILi256ELi256ELb0ELb1ELb0EEEEEEEEEvNT_6ParamsE,@function
        .size           _ZN7cutlass13device_kernelIN5flash19enable_sm80_to_sm89INS1_16FlashAttnFwdSm80INS1_25CollectiveMainloopFwdSm80ILi8ELi1ELb0EN4cute5tupleIJNS5_1CILi128EEENS7_ILi96EEENS7_ILi256EEEEEELi256ENS_10bfloat16_tEfNS_4arch4Sm80ELb1ELb0ELb1ELb0ELb1ELb0ELb1ELb0EEENS1_21CollectiveEpilogueFwdINS6_IJS8_SA_S9_EEENS6_IJNS7_ILi1EEESI_SI_EEESC_SE_Li256ELb0ELb1ELb0ELb0EEENS1_30DynamicPersistentTileSchedulerILi256ELi256ELb0ELb1ELb0EEEEEEEEEvNT_6ParamsE,(.L_x_3650 - _ZN7cutlass13device_kernelIN5flash19enable_sm80_to_sm89INS1_16FlashAttnFwdSm80INS1_25CollectiveMainloopFwdSm80ILi8ELi1ELb0EN4cute5tupleIJNS5_1CILi128EEENS7_ILi96EEENS7_ILi256EEEEEELi256ENS_10bfloat16_tEfNS_4arch4Sm80ELb1ELb0ELb1ELb0ELb1ELb0ELb1ELb0EEENS1_21CollectiveEpilogueFwdINS6_IJS8_SA_S9_EEENS6_IJNS7_ILi1EEESI_SI_EEESC_SE_Li256ELb0ELb1ELb0ELb0EEENS1_30DynamicPersistentTileSchedulerILi256ELi256ELb0ELb1ELb0EEEEEEEEEvNT_6ParamsE)
        .other          _ZN7cutlass13device_kernelIN5flash19enable_sm80_to_sm89INS1_16FlashAttnFwdSm80INS1_25CollectiveMainloopFwdSm80ILi8ELi1ELb0EN4cute5tupleIJNS5_1CILi128EEENS7_ILi96EEENS7_ILi256EEEEEELi256ENS_10bfloat16_tEfNS_4arch4Sm80ELb1ELb0ELb1ELb0ELb1ELb0ELb1ELb0EEENS1_21CollectiveEpilogueFwdINS6_IJS8_SA_S9_EEENS6_IJNS7_ILi1EEESI_SI_EEESC_SE_Li256ELb0ELb1ELb0ELb0EEENS1_30DynamicPersistentTileSchedulerILi256ELi256ELb0ELb1ELb0EEEEEEEEEvNT_6ParamsE,@"STO_CUDA_ENTRY STV_DEFAULT"
_ZN7cutlass13device_kernelIN5flash19enable_sm80_to_sm89INS1_16FlashAttnFwdSm80INS1_25CollectiveMainloopFwdSm80ILi8ELi1ELb0EN4cute5tupleIJNS5_1CILi128EEENS7_ILi96EEENS7_ILi256EEEEEELi256ENS_10bfloat16_tEfNS_4arch4Sm80ELb1ELb0ELb1ELb0ELb1ELb0ELb1ELb0EEENS1_21CollectiveEpilogueFwdINS6_IJS8_SA_S9_EEENS6_IJNS7_ILi1EEESI_SI_EEESC_SE_Li256ELb0ELb1ELb0ELb0EEENS1_30DynamicPersistentTileSchedulerILi256ELi256ELb0ELb1ELb0EEEEEEEEEvNT_6ParamsE:
        /* <DEDUP_REMOVED lines=13> */
[----:B------:R-:W-:Y:S01]  /*00d0*/  ULDC.64 UR6, c[0x0][0x118] ;  /* 0x0000460000067ab9 */ /* 0x000fe20000000a00 */
[----:B------:R-:W-:Y:S01]  /*00e0*/  IMAD.MOV.U32 R233, RZ, RZ, 0x40 ;  /* 0x00000040ffe97424 */ /* 0x000fe200078e00ff */
[CC--:B------:R-:W-:Y:S02]  /*00f0*/  LEA.HI R2, R13.reuse, R19.reuse, RZ, 0x4 ;  /* 0x000000130d027211 */ /* 0x0c0fe400078f20ff */
[----:B------:R-:W-:Y:S02]  /*0100*/  LEA.HI R8, R13, R19, RZ, 0x3 ;  /* 0x000000130d087211 */ /* 0x000fe400078f18ff */
[----:B------:R-:W-:Y:S02]  /*0110*/  SHF.R.S32.HI R3, RZ, 0x4, R2 ;  /* 0x00000004ff037819 */ /* 0x000fe40000011402 */
[----:B------:R-:W-:-:S02]  /*0120*/  SHF.R.S32.HI R18, RZ, 0x3, R8 ;  /* 0x00000003ff127819 */ /* 0x000fc40000011408 */
[----:B------:R-:W-:Y:S02]  /*0130*/  LEA.HI R0, R2, R3, RZ, 0x1 ;  /* 0x0000000302007211 */ /* 0x000fe400078f08ff */
[----:B------:R-:W-:Y:S01]  /*0140*/  LOP3.LUT R4, R8, 0xfffffff8, RZ, 0xc0, !PT ;  /* 0xfffffff808047812 */ /* 0x000fe200078ec0ff */
[----:B------:R-:W-:Y:S01]  /*0150*/  IMAD.SHL.U32 R5, R18, 0x40, RZ ;  /* 0x0000004012057824 */ /* 0x000fe200078e00ff */
[----:B------:R-:W-:Y:S02]  /*0160*/  LOP3.LUT R0, R0, 0xfffffffe, RZ, 0xc0, !PT ;  /* 0xfffffffe00007812 */ /* 0x000fe400078ec0ff */
[-C--:B------:R-:W-:Y:S01]  /*0170*/  LEA.HI R10, R13, R19.reuse, RZ, 0x2 ;  /* 0x000000130d0a7211 */ /* 0x080fe200078f10ff */
[----:B------:R-:W-:Y:S01]  /*0180*/  IMAD.IADD R17, R19, 0x1, -R4 ;  /* 0x0000000113117824 */ /* 0x000fe200078e0a04 */
[----:B------:R-:W-:Y:S01]  /*0190*/  LEA.HI R9, R13, R19, RZ, 0x5 ;  /* 0x000000130d097211 */ /* 0x000fe200078f28ff */
[----:B------:R-:W-:Y:S01]  /*01a0*/  IMAD.IADD R12, R3, 0x1, -R0 ;  /* 0x00000001030c7824 */ /* 0x000fe200078e0a00 */
[----:B------:R-:W-:Y:S01]  /*01b0*/  LOP3.LUT R0, R2, 0xfffffff0, RZ, 0xc0, !PT ;  /* 0xfffffff002007812 */ /* 0x000fe200078ec0ff */
[----:B------:R-:W-:Y:S01]  /*01c0*/  IMAD.SHL.U32 R245, R17, 0x8, RZ ;  /* 0x0000000811f57824 */ /* 0x000fe200078e00ff */
[----:B------:R-:W-:-:S02]  /*01d0*/  SHF.R.S32.HI R7, RZ, 0x2, R10 ;  /* 0x00000002ff077819 */ /* 0x000fc4000001140a */
[----:B------:R-:W-:Y:S01]  /*01e0*/  SHF.R.S32.HI R3, RZ, 0x1f, R10 ;  /* 0x0000001fff037819 */ /* 0x000fe2000001140a */
[----:B------:R-:W-:Y:S01]  /*01f0*/  IMAD.IADD R2, R19, 0x1, -R0 ;  /* 0x0000000113027824 */ /* 0x000fe200078e0a00 */
[----:B------:R-:W-:Y:S01]  /*0200*/  LOP3.LUT R0, R5, 0x1c0, RZ, 0xc0, !PT ;  /* 0x000001c005007812 */ /* 0x000fe200078ec0ff */
[----:B------:R-:W-:Y:S01]  /*0210*/  IMAD.SHL.U32 R5, R17, 0x40, RZ ;  /* 0x0000004011057824 */ /* 0x000fe200078e00ff */
[----:B------:R-:W-:Y:S02]  /*0220*/  LEA.HI R3, R3, R7, RZ, 0x3 ;  /* 0x0000000703037211 */ /* 0x000fe400078f18ff */
[----:B------:R-:W-:Y:S02]  /*0230*/  SHF.R.U32.HI R4, RZ, 0x3, R0 ;  /* 0x00000003ff047819 */ /* 0x000fe40000011600 */
[----:B------:R-:W-:Y:S02]  /*0240*/  LOP3.LUT R0, R0, 0x38, R245, 0xf8, !PT ;  /* 0x0000003800007812 */ /* 0x000fe400078ef8f5 */
[----:B------:R-:W-:-:S02]  /*0250*/  SHF.R.S32.HI R6, RZ, 0x1f, R2 ;  /* 0x0000001fff067819 */ /* 0x000fc40000011402 */
[----:B------:R-:W-:Y:S02]  /*0260*/  LOP3.LUT R3, R3, 0xfffffff8, RZ, 0xc0, !PT ;  /* 0xfffffff803037812 */ /* 0x000fe400078ec0ff */
[----:B------:R-:W-:Y:S02]  /*0270*/  LOP3.LUT R11, R0, R4, RZ, 0x3c, !PT ;  /* 0x00000004000b7212 */ /* 0x000fe400078e3cff */
[----:B------:R-:W-:Y:S01]  /*0280*/  LOP3.LUT R0, R5, 0x1c0, RZ, 0xc0, !PT ;  /* 0x000001c005007812 */ /* 0x000fe200078ec0ff */
[----:B------:R-:W-:Y:S01]  /*0290*/  IMAD.IADD R7, R7, 0x1, -R3 ;  /* 0x0000000107077824 */ /* 0x000fe200078e0a03 */
[----:B------:R-:W-:Y:S02]  /*02a0*/  LEA.HI R231, R6, R2, RZ, 0x3 ;  /* 0x0000000206e77211 */ /* 0x000fe400078f18ff */
[----:B------:R-:W-:Y:S02]  /*02b0*/  LOP3.LUT R6, R0, 0x8, R8, 0xf8, !PT ;  /* 0x0000000800067812 */ /* 0x000fe400078ef808 */
[----:B------:R-:W-:-:S02]  /*02c0*/  SHF.R.U32.HI R4, RZ, 0x3, R0 ;  /* 0x00000003ff047819 */ /* 0x000fc40000011600 */
[C---:B------:R-:W-:Y:S01]  /*02d0*/  LOP3.LUT R5, R231.reuse, 0xfffffff8, RZ, 0xc0, !PT ;  /* 0xfffffff8e7057812 */ /* 0x040fe200078ec0ff */
[----:B------:R-:W-:Y:S01]  /*02e0*/  IMAD.SHL.U32 R231, R231, 0x40, RZ ;  /* 0x00000040e7e77824 */ /* 0x000fe200078e00ff */
[----:B------:R-:W-:Y:S02]  /*02f0*/  LOP3.LUT R0, R9, 0xffffffe0, RZ, 0xc0, !PT ;  /* 0xffffffe009007812 */ /* 0x000fe400078ec0ff */
[----:B------:R-:W-:Y:S01]  /*0300*/  LOP3.LUT R3, R7, 0x1, RZ, 0xc0, !PT ;  /* 0x0000000107037812 */ /* 0x000fe200078ec0ff */
[----:B------:R-:W-:Y:S01]  /*0310*/  IMAD.IADD R8, R2, 0x1, -R5 ;  /* 0x0000000102087824 */ /* 0x000fe200078e0a05 */
[--C-:B------:R-:W-:Y:S01]  /*0320*/  SHF.R.S32.HI R239, RZ, 0x5, R9.reuse ;  /* 0x00000005ffef7819 */ /* 0x100fe20000011409 */
[----:B------:R-:W-:Y:S01]  /*0330*/  IMAD.IADD R16, R19, 0x1, -R0 ;  /* 0x0000000113107824 */ /* 0x000fe200078e0a00 */
[----:B------:R-:W-:Y:S02]  /*0340*/  SHF.R.S32.HI R2, RZ, 0x1f, R9 ;  /* 0x0000001fff027819 */ /* 0x000fe40000011409 */
[----:B------:R-:W-:-:S02]  /*0350*/  ISETP.NE.U32.AND P0, PT, R3, 0x1, PT ;  /* 0x000000010300780c */ /* 0x000fc40003f05070 */
[----:B------:R-:W-:Y:S02]  /*0360*/  LOP3.LUT R3, R10, 0xfffffffc, RZ, 0xc0, !PT ;  /* 0xfffffffc0a037812 */ /* 0x000fe400078ec0ff */
[----:B------:R-:W-:Y:S01]  /*0370*/  LEA.HI R0, R2, R239, RZ, 0x3 ;  /* 0x000000ef02007211 */ /* 0x000fe200078f18ff */
[----:B------:R-:W-:Y:S01]  /*0380*/  IMAD.SHL.U32 R2, R8, 0x40, RZ ;  /* 0x0000004008027824 */ /* 0x000fe200078e00ff */
[----:B------:R-:W-:Y:S02]  /*0390*/  SHF.R.S32.HI R10, RZ, 0x1f, R16 ;  /* 0x0000001fff0a7819 */ /* 0x000fe40000011410 */
[----:B------:R-:W-:Y:S01]  /*03a0*/  LOP3.LUT R228, R6, R4, RZ, 0x3c, !PT ;  /* 0x0000000406e47212 */ /* 0x000fe200078e3cff */
[----:B------:R-:W-:Y:S01]  /*03b0*/  IMAD.SHL.U32 R6, R12, 0x8, RZ ;  /* 0x000000080c067824 */ /* 0x000fe200078e00ff */
[----:B------:R-:W-:Y:S01]  /*03c0*/  LOP3.LUT R4, R0, 0xffffff8, RZ, 0xc0, !PT ;  /* 0x0ffffff800047812 */ /* 0x000fe200078ec0ff */
[----:B------:R-:W-:Y:S01]  /*03d0*/  IMAD.IADD R0, R19, 0x1, -R3 ;  /* 0x0000000113007824 */ /* 0x000fe200078e0a03 */
[----:B------:R-:W-:Y:S01]  /*03e0*/  LEA.HI R10, R10, R16, RZ, 0x2 ;  /* 0x000000100a0a7211 */ /* 0x000fe200078f10ff */
[----:B------:R-:W-:Y:S01]  /*03f0*/  IMAD R228, R12, 0x200, R228 ;  /* 0x000002000ce47824 */ /* 0x000fe200078e02e4 */
[----:B------:R-:W-:Y:S01]  /*0400*/  LOP3.LUT R2, R2, 0x1c0, RZ, 0xc0, !PT ;  /* 0x000001c002027812 */ /* 0x000fe200078ec0ff */
[C---:B------:R-:W-:Y:S01]  /*0410*/  IMAD.IADD R4, R239.reuse, 0x1, -R4 ;  /* 0x00000001ef047824 */ /* 0x040fe200078e0a04 */
[----:B------:R-:W-:Y:S01]  /*0420*/  SHF.R.S32.HI R3, RZ, 0x2, R10 ;  /* 0x00000002ff037819 */ /* 0x000fe2000001140a */
[----:B------:R-:W-:Y:S01]  /*0430*/  IMAD.SHL.U32 R239, R239, 0x400, RZ ;  /* 0x00000400efef7824 */ /* 0x000fe200078e00ff */
[----:B------:R-:W-:-:S02]  /*0440*/  LOP3.LUT R6, R2, 0x8, R6, 0xf8, !PT ;  /* 0x0000000802067812 */ /* 0x000fc400078ef806 */
[----:B------:R-:W-:Y:S01]  /*0450*/  SHF.R.U32.HI R5, RZ, 0x3, R2 ;  /* 0x00000003ff057819 */ /* 0x000fe20000011602 */
[----:B------:R-:W-:Y:S01]  /*0460*/  IMAD R15, R4, 0x10, R3 ;  /* 0x00000010040f7824 */ /* 0x000fe200078e0203 */
[----:B------:R-:W-:Y:S01]  /*0470*/  LEA.HI R2, R0, R0, RZ, 0x1 ;  /* 0x0000000000027211 */ /* 0x000fe200078f08ff */
[----:B------:R-:W-:Y:S01]  /*0480*/  IMAD.SHL.U32 R3, R7, 0x40, RZ ;  /* 0x0000004007037824 */ /* 0x000fe200078e00ff */
[----:B------:R-:W-:Y:S02]  /*0490*/  LOP3.LUT R5, R6, R5, RZ, 0x3c, !PT ;  /* 0x0000000506057212 */ /* 0x000fe400078e3cff */
[----:B------:R-:W-:Y:S01]  /*04a0*/  LOP3.LUT R2, R2, 0x1ffffffe, RZ, 0xc0, !PT ;  /* 0x1ffffffe02027812 */ /* 0x000fe200078ec0ff */
[----:B------:R-:W-:Y:S01]  /*04b0*/  STL [R1+0x7c], R15 ;  /* 0x00007c0f01007387 */ /* 0x000fe20000100800 */
[----:B------:R-:W-:Y:S02]  /*04c0*/  LOP3.LUT R3, R3, 0x1c0, RZ, 0xc0, !PT ;  /* 0x000001c003037812 */ /* 0x000fe400078ec0ff */
[----:B------:R-:W-:Y:S01]  /*04d0*/  LOP3.LUT R231, R231, 0xfffffe00, RZ, 0xc0, !PT ;  /* 0xfffffe00e7e77812 */ /* 0x000fe200078ec0ff */
[C---:B------:R-:W-:Y:S01]  /*04e0*/  IMAD.IADD R6, R0.reuse, 0x1, -R2 ;  /* 0x0000000100067824 */ /* 0x040fe200078e0a02 */
[----:B------:R-:W-:Y:S01]  /*04f0*/  STL [R1+0x54], R14 ;  /* 0x0000540e01007387 */ /* 0x000fe20000100800 */
[----:B------:R-:W-:Y:S01]  /*0500*/  IMAD R2, R0, 0x2, R239 ;  /* 0x0000000200027824 */ /* 0x000fe200078e02ef */
[----:B------:R-:W-:-:S02]  /*0510*/  LEA.HI R0, R3, R3, RZ, 0x1d ;  /* 0x0000000303007211 */ /* 0x000fc400078fe8ff */
[CC--:B------:R-:W-:Y:S02]  /*0520*/  IADD3 R239, R5.reuse, R231.reuse, R239 ;  /* 0x000000e705ef7210 */ /* 0x0c0fe40007ffe0ef */
[----:B------:R-:W-:Y:S01]  /*0530*/  LOP3.LUT R231, R5, R231, RZ, 0xfc, !PT ;  /* 0x000000e705e77212 */ /* 0x000fe200078efcff */
[----:B------:R-:W-:Y:S01]  /*0540*/  IMAD.IADD R4, R2, 0x1, R0 ;  /* 0x0000000102047824 */ /* 0x000fe200078e0200 */
[----:B------:R-:W-:Y:S02]  /*0550*/  LEA.HI R0, R13, R19, RZ, 0x7 ;  /* 0x000000130d007211 */ /* 0x000fe400078f38ff */
[----:B------:R-:W-:Y:S02]  /*0560*/  IADD3 R5, R245, 0x40, RZ ;  /* 0x00000040f5057810 */ /* 0x000fe40007ffe0ff */
[----:B------:R-:W-:Y:S01]  /*0570*/  SHF.R.S32.HI R2, RZ, 0x7, R0 ;  /* 0x00000007ff027819 */ /* 0x000fe20000011400 */
[----:B------:R-:W-:Y:S01]  /*0580*/  IMAD R0, R17, 0x20, R18 ;  /* 0x0000002011007824 */ /* 0x000fe200078e0212 */
[----:B------:R-:W-:-:S02]  /*0590*/  IADD3 R3, R245, 0x80, RZ ;  /* 0x00000080f5037810 */ /* 0x000fc40007ffe0ff */
[----:B------:R-:W-:Y:S02]  /*05a0*/  R2P PR, R7, 0x6 ;  /* 0x0000000607007804 */ /* 0x000fe40000000000 */
[----:B------:R1:W-:Y:S01]  /*05b0*/  STL [R1+0x10], R0 ;  /* 0x0000100001007387 */ /* 0x0003e20000100800 */
[----:B------:R-:W-:Y:S02]  /*05c0*/  IADD3 R2, R245, 0xc0, RZ ;  /* 0x000000c0f5027810 */ /* 0x000fe40007ffe0ff */
[----:B------:R-:W-:Y:S02]  /*05d0*/  SHF.R.S32.HI R7, RZ, 0x1f, R245 ;  /* 0x0000001fff077819 */ /* 0x000fe400000114f5 */
[----:B------:R-:W-:Y:S02]  /*05e0*/  SHF.R.S32.HI R7, RZ, 0x1f, R5 ;  /* 0x0000001fff077819 */ /* 0x000fe40000011405 */
[----:B------:R-:W-:Y:S02]  /*05f0*/  SHF.R.S32.HI R5, RZ, 0x1f, R3 ;  /* 0x0000001fff057819 */ /* 0x000fe40000011403 */
[----:B------:R-:W-:-:S02]  /*0600*/  SHF.R.S32.HI R3, RZ, 0x1f, R2 ;  /* 0x0000001fff037819 */ /* 0x000fc40000011402 */
[----:B------:R-:W-:Y:S02]  /*0610*/  SEL R2, R232, 0xffffffe0, !P1 ;  /* 0xffffffe0e8027807 */ /* 0x000fe40004800000 */
[----:B------:R-:W-:Y:S02]  /*0620*/  LEA R5, R4, 0x80, 0x1 ;  /* 0x0000008004057811 */ /* 0x000fe400078e08ff */
[----:B------:R-:W-:Y:S02]  /*0630*/  SEL R3, R233, 0xffffffc0, !P2 ;  /* 0xffffffc0e9037807 */ /* 0x000fe40005000000 */
[C---:B------:R-:W-:Y:S02]  /*0640*/  IADD3 R4, R5.reuse, -0x10, RZ ;  /* 0xfffffff005047810 */ /* 0x040fe40007ffe0ff */
[----:B------:R-:W-:Y:S02]  /*0650*/  @P0 IADD3 R4, R5, 0x10, RZ ;  /* 0x0000001005040810 */ /* 0x000fe40007ffe0ff */
[----:B------:R-:W-:-:S02]  /*0660*/  LEA.HI R9, R13, R19, RZ, 0x6 ;  /* 0x000000130d097211 */ /* 0x000fc400078f30ff */
[----:B------:R-:W-:Y:S02]  /*0670*/  LOP3.LUT P4, RZ, R8, 0x2, RZ, 0xc0, !PT ;  /* 0x0000000208ff7812 */ /* 0x000fe4000788c0ff */
[----:B-1----:R-:W-:Y:S01]  /*0680*/  LOP3.LUT R0, R10, 0x7ffffffc, RZ, 0xc0, !PT ;  /* 0x7ffffffc0a007812 */ /* 0x002fe200078ec0ff */
[----:B------:R-:W-:Y:S01]  /*0690*/  IMAD.SHL.U32 R9, R9, 0x8, RZ ;  /* 0x0000000809097824 */ /* 0x000fe200078e00ff */
[----:B------:R-:W-:Y:S02]  /*06a0*/  LOP3.LUT P3, RZ, R8, 0x4, RZ, 0xc0, !PT ;  /* 0x0000000408ff7812 */ /* 0x000fe4000786c0ff */
[----:B------:R-:W-:Y:S01]  /*06b0*/  SEL R232, R232, 0xffffffe0, !P4 ;  /* 0xffffffe0e8e87807 */ /* 0x000fe20006000000 */
[----:B------:R-:W-:Y:S01]  /*06c0*/  IMAD.IADD R0, R16, 0x1, -R0 ;  /* 0x0000000110007824 */ /* 0x000fe200078e0a00 */
[----:B------:R-:W-:Y:S02]  /*06d0*/  LEA R239, R239, 0x18100, 0x1 ;  /* 0x00018100efef7811 */ /* 0x000fe400078e08ff */
[----:B------:R-:W-:Y:S01]  /*06e0*/  LEA R231, R231, 0x100, 0x1 ;  /* 0x00000100e7e77811 */ /* 0x000fe200078e08ff */
[----:B------:R-:W-:Y:S01]  /*06f0*/  IMAD.SHL.U32 R7, R0, 0x2, RZ ;  /* 0x0000000200077824 */ /* 0x000fe200078e00ff */
[----:B------:R-:W-:Y:S01]  /*0700*/  SEL R233, R233, 0xffffffc0, !P3 ;  /* 0xffffffc0e9e97807 */ /* 0x000fe20005800000 */
[----:B------:R-:W-:Y:S01]  /*0710*/  IMAD R0, R6, 0x8, R15 ;  /* 0x0000000806007824 */ /* 0x000fe200078e020f */
[----:B------:R-:W-:Y:S01]  /*0720*/  LOP3.LUT R9, R11, 0x7ffffe00, R9, 0xf8, !PT ;  /* 0x7ffffe000b097812 */ /* 0x000fe200078ef809 */
[----:B------:R-:W-:Y:S01]  /*0730*/  IMAD.IADD R6, R5, 0x1, R3 ;  /* 0x0000000105067824 */ /* 0x000fe200078e0203 */
[----:B------:R-:W-:Y:S01]  /*0740*/  STL [R1+0x50], R7 ;  /* 0x0000500701007387 */ /* 0x000fe20000100800 */
[C---:B------:R-:W-:Y:S01]  /*0750*/  IMAD.IADD R240, R239.reuse, 0x1, R232 ;  /* 0x00000001eff07824 */ /* 0x040fe200078e02e8 */
[----:B------:R-:W-:Y:S01]  /*0760*/  LEA R228, R228, 0xc100, 0x1 ;  /* 0x0000c100e4e47811 */ /* 0x000fe200078e08ff */
[----:B------:R-:W-:Y:S01]  /*0770*/  IMAD.IADD R232, R232, 0x1, R231 ;  /* 0x00000001e8e87824 */ /* 0x000fe200078e02e7 */
[----:B------:R1:W-:Y:S01]  /*0780*/  STL [R1+0x4c], R0 ;  /* 0x00004c0001007387 */ /* 0x0003e20000100800 */
[----:B------:R-:W-:-:S02]  /*0790*/  IMAD.IADD R242, R239, 0x1, R233 ;  /* 0x00000001eff27824 */ /* 0x000fc400078e02e9 */
[----:B------:R-:W-:Y:S01]  /*07a0*/  IMAD.IADD R234, R233, 0x1, R231 ;  /* 0x00000001e9ea7824 */ /* 0x000fe200078e02e7 */
[----:B------:R-:W-:Y:S01]  /*07b0*/  STL [R1+0x58], R5 ;  /* 0x0000580501007387 */ /* 0x000fe20000100800 */
[----:B------:R-:W-:Y:S02]  /*07c0*/  IMAD.IADD R241, R240, 0x1, R233 ;  /* 0x00000001f0f17824 */ /* 0x000fe400078e02e9 */
[----:B------:R-:W-:Y:S02]  /*07d0*/  IMAD.SHL.U32 R243, R9, 0x2, RZ ;  /* 0x0000000209f37824 */ /* 0x000fe400078e00ff */
[----:B------:R-:W-:Y:S02]  /*07e0*/  IMAD.IADD R233, R233, 0x1, R232 ;  /* 0x00000001e9e97824 */ /* 0x000fe400078e02e8 */
[----:B-1----:R-:W-:-:S05]  /*07f0*/  IMAD.IADD R0, R5, 0x1, R2 ;  /* 0x0000000105007824 */ /* 0x002fca00078e0202 */
[----:B------:R1:W-:Y:S04]  /*0800*/  STL [R1+0x64], R0 ;  /* 0x0000640001007387 */ /* 0x0003e80000100800 */
[----:B------:R-:W-:Y:S01]  /*0810*/  STL [R1+0x74], R6 ;  /* 0x0000740601007387 */ /* 0x000fe20000100800 */
[----:B-1----:R-:W-:-:S05]  /*0820*/  IMAD.IADD R0, R0, 0x1, R3 ;  /* 0x0000000100007824 */ /* 0x002fca00078e0203 */
[----:B------:R1:W-:Y:S04]  /*0830*/  STL [R1+0x70], R0 ;  /* 0x0000700001007387 */ /* 0x0003e80000100800 */
[----:B------:R-:W-:Y:S01]  /*0840*/  STL [R1+0x5c], R4 ;  /* 0x00005c0401007387 */ /* 0x000fe20000100800 */
[--C-:B-1----:R-:W-:Y:S02]  /*0850*/  IMAD.IADD R0, R2, 0x1, R4.reuse ;  /* 0x0000000102007824 */ /* 0x102fe400078e0204 */
[----:B------:R-:W-:-:S05]  /*0860*/  IMAD.IADD R2, R3, 0x1, R4 ;  /* 0x0000000103027824 */ /* 0x000fca00078e0204 */
[----:B------:R-:W-:Y:S04]  /*0870*/  STL [R1+0x6c], R2 ;  /* 0x00006c0201007387 */ /* 0x000fe80000100800 */
[----:B------:R1:W-:Y:S02]  /*0880*/  STL [R1+0x60], R0 ;  /* 0x0000600001007387 */ /* 0x0003e40000100800 */
[----:B-1----:R-:W-:-:S05]  /*0890*/  IMAD.IADD R0, R0, 0x1, R3 ;  /* 0x0000000100007824 */ /* 0x002fca00078e0203 */
[----:B------:R1:W-:Y:S02]  /*08a0*/  STL [R1+0x68], R0 ;  /* 0x0000680001007387 */ /* 0x0003e40000100800 */
.L_x_1527:
[----:B------:R-:W2:Y:S01]  /*08b0*/  LDL R4, [R1+0x54] ;  /* 0x0000540001047983 */ /* 0x000ea20000100800 */
[----:B-1----:R-:W-:Y:S01]  /*08c0*/  IMAD.MOV.U32 R0, RZ, RZ, c[0x0][0x560] ;  /* 0x00015800ff007624 */ /* 0x002fe200078e00ff */
        /* <DEDUP_REMOVED lines=17> */
.L_x_1455:
[----:B------:R-:W-:-:S04]  /*09e0*/  MOV R0, c[0x0][0x554] ;  /* 0x0001550000007a02 */ /* 0x000fc80000000f00 */
[----:B------:R-:W-:Y:S02]  /*09f0*/  ISETP.NE.AND P0, PT, R0, 0x1, PT ;  /* 0x000000010000780c */ /* 0x000fe40003f05270 */
[----:B------:R-:W-:-:S11]  /*0a00*/  MOV R0, R2 ;  /* 0x0000000200007202 */ /* 0x000fd60000000f00 */
[----:B------:R-:W-:-:S05]  /*0a10*/  @P0 IMAD.HI.U32 R4, R2, c[0x0][0x558], RZ ;  /* 0x0001560002040a27 */ /* 0x000fca00078e00ff */
[----:B------:R-:W-:-:S05]  /*0a20*/  @P0 SHF.R.U32.HI R0, RZ, c[0x0][0x55c], R4 ;  /* 0x00015700ff000a19 */ /* 0x000fca0000011604 */
[----:B------:R-:W-:Y:S02]  /*0a30*/  IMAD R4, R0, c[0x0][0x554], RZ ;  /* 0x0001550000047a24 */ /* 0x000fe400078e02ff */
.L_x_1456:
[----:B------:R-:W-:Y:S05]  /*0a40*/  BSYNC B0 ;  /* 0x0000000000007941 */ /* 0x000fea0003800000 */
.L_x_1454:
        /* <DEDUP_REMOVED lines=13> */
[----:B------:R-:W-:Y:S04]  /*0b20*/  STL [R1+0x44], R12 ;  /* 0x0000440c01007387 */ /* 0x000fe80000100800 */
[----:B------:R1:W2:Y:S01]  /*0b30*/  @P0 LDG.E R6, [R2.64] ;  /* 0x0000000602060981 */ /* 0x0002a2000c1e1900 */
[----:B------:R-:W-:Y:S01]  /*0b40*/  IMAD.MOV.U32 R4, RZ, RZ, c[0x0][0x2c4] ;  /* 0x0000b100ff047624 */ /* 0x000fe200078e00ff */
[----:B------:R-:W-:Y:S01]  /*0b50*/  IADD3 R0, R0, c[0x0][0x53c], RZ ;  /* 0x00014f0000007a10 */ /* 0x000fe20007ffe0ff */
[----:B------:R-:W-:Y:S01]  /*0b60*/  CS2R R130, SRZ ;  /* 0x0000000000827805 */ /* 0x000fe2000001ff00 */
[----:B------:R-:W-:Y:S01]  /*0b70*/  CS2R R128, SRZ ;  /* 0x0000000000807805 */ /* 0x000fe2000001ff00 */
[----:B------:R-:W-:Y:S01]  /*0b80*/  CS2R R126, SRZ ;  /* 0x00000000007e7805 */ /* 0x000fe2000001ff00 */
[----:B------:R-:W-:Y:S01]  /*0b90*/  ISETP.NE.AND P2, PT, R4, 0x1, PT ;  /* 0x000000010400780c */ /* 0x000fe20003f45270 */
[----:B------:R-:W-:Y:S01]  /*0ba0*/  IMAD.MOV.U32 R4, RZ, RZ, c[0x0][0x168] ;  /* 0x00005a00ff047624 */ /* 0x000fe200078e00ff */
[----:B------:R-:W-:Y:S01]  /*0bb0*/  SHF.L.U32 R55, R0, 0x7, RZ ;  /* 0x0000000700377819 */ /* 0x000fe200000006ff */
[----:B------:R-:W-:Y:S01]  /*0bc0*/  CS2R R124, SRZ ;  /* 0x00000000007c7805 */ /* 0x000fe2000001ff00 */
[----:B------:R-:W-:Y:S01]  /*0bd0*/  IMAD.MOV.U32 R122, RZ, RZ, RZ ;  /* 0x000000ffff7a7224 */ /* 0x000fe200078e00ff */
[----:B------:R-:W-:Y:S01]  /*0be0*/  CS2R R120, SRZ ;  /* 0x0000000000787805 */ /* 0x000fe2000001ff00 */
[----:B------:R-:W-:Y:S01]  /*0bf0*/  IADD3 R0, R55, 0x7f, RZ ;  /* 0x0000007f37007810 */ /* 0x000fe20007ffe0ff */
[----:B------:R-:W-:Y:S01]  /*0c00*/  STL [R1+0x40], R55 ;  /* 0x0000403701007387 */ /* 0x000fe20000100800 */
[----:B------:R-:W-:Y:S01]  /*0c10*/  IADD3 R4, -R4, 0x60, RZ ;  /* 0x0000006004047810 */ /* 0x000fe20007ffe1ff */
[----:B------:R-:W-:Y:S01]  /*0c20*/  CS2R R116, SRZ ;  /* 0x0000000000747805 */ /* 0x000fe2000001ff00 */
[----:B------:R-:W-:Y:S01]  /*0c30*/  MOV R118, RZ ;  /* 0x000000ff00767202 */ /* 0x000fe20000000f00 */
[----:B------:R-:W-:Y:S01]  /*0c40*/  CS2R R8, SRZ ;  /* 0x0000000000087805 */ /* 0x000fe2000001ff00 */
[----:B------:R-:W-:Y:S01]  /*0c50*/  IMAD.MOV.U32 R114, RZ, RZ, RZ ;  /* 0x000000ffff727224 */ /* 0x000fe200078e00ff */
[----:B------:R-:W-:Y:S01]  /*0c60*/  CS2R R10, SRZ ;  /* 0x00000000000a7805 */ /* 0x000fe2000001ff00 */
[----:B------:R-:W-:Y:S01]  /*0c70*/  IMAD.MOV.U32 R112, RZ, RZ, RZ ;  /* 0x000000ffff707224 */ /* 0x000fe200078e00ff */
[----:B------:R-:W-:Y:S01]  /*0c80*/  MOV R110, RZ ;  /* 0x000000ff006e7202 */ /* 0x000fe20000000f00 */
[----:B------:R-:W-:Y:S01]  /*0c90*/  CS2R R108, SRZ ;  /* 0x00000000006c7805 */ /* 0x000fe2000001ff00 */
[----:B------:R-:W-:Y:S01]  /*0ca0*/  IMAD.MOV.U32 R13, RZ, RZ, RZ ;  /* 0x000000ffff0d7224 */ /* 0x000fe200078e00ff */
[----:B------:R-:W-:Y:S01]  /*0cb0*/  CS2R R14, SRZ ;  /* 0x00000000000e7805 */ /* 0x000fe2000001ff00 */
[----:B-1----:R-:W-:Y:S01]  /*0cc0*/  IMAD.MOV.U32 R2, RZ, RZ, c[0x0][0x2ac] ;  /* 0x0000ab00ff027624 */ /* 0x002fe200078e00ff */
[----:B------:R-:W-:Y:S01]  /*0cd0*/  MOV R104, RZ ;  /* 0x000000ff00687202 */ /* 0x000fe20000000f00 */
[----:B------:R-:W-:Y:S01]  /*0ce0*/  @P2 IMAD.HI.U32 R3, R0, c[0x0][0x2c8], RZ ;  /* 0x0000b20000032a27 */ /* 0x000fe200078e00ff */
[----:B------:R-:W-:Y:S01]  /*0cf0*/  CS2R R16, SRZ ;  /* 0x0000000000107805 */ /* 0x000fe2000001ff00 */
[----:B------:R-:W-:Y:S01]  /*0d00*/  MOV R98, RZ ;  /* 0x000000ff00627202 */ /* 0x000fe20000000f00 */
[----:B------:R-:W-:Y:S01]  /*0d10*/  CS2R R18, SRZ ;  /* 0x0000000000127805 */ /* 0x000fe2000001ff00 */
[----:B------:R-:W-:Y:S01]  /*0d20*/  IMAD.MOV.U32 R106, RZ, RZ, RZ ;  /* 0x000000ffff6a7224 */ /* 0x000fe200078e00ff */
[----:B------:R-:W-:Y:S01]  /*0d30*/  @P2 SHF.R.U32.HI R0, RZ, c[0x0][0x2cc], R3 ;  /* 0x0000b300ff002a19 */ /* 0x000fe20000011603 */
[----:B------:R-:W-:Y:S01]  /*0d40*/  IMAD.MOV.U32 R102, RZ, RZ, RZ ;  /* 0x000000ffff667224 */ /* 0x000fe200078e00ff */
[----:B------:R-:W-:Y:S01]  /*0d50*/  MOV R94, RZ ;  /* 0x000000ff005e7202 */ /* 0x000fe20000000f00 */
        /* <DEDUP_REMOVED lines=63> */
[----:B--2---:R1:W-:Y:S02]  /*1150*/  STL [R1+0x18], R6 ;  /* 0x0000180601007387 */ /* 0x0043e40000100800 */
[----:B-1----:R-:W-:-:S02]  /*1160*/  IMAD R6, R2, c[0x0][0x1d0], RZ ;  /* 0x0000740002067a24 */ /* 0x002fc400078e02ff */
[----:B------:R-:W-:-:S03]  /*1170*/  IMAD R2, R2, c[0x0][0x1d0], R4 ;  /* 0x0000740002027a24 */ /* 0x000fc600078e0204 */
[----:B------:R-:W-:Y:S02]  /*1180*/  IADD3 R3, R6, 0x5f, RZ ;  /* 0x0000005f06037810 */ /* 0x000fe40007ffe0ff */
[----:B------:R-:W-:-:S03]  /*1190*/  IADD3 R2, R2, R0, RZ ;  /* 0x0000000002027210 */ /* 0x000fc60007ffe0ff */
[----:B------:R-:W-:-:S04]  /*11a0*/  IMAD.HI R0, R3, 0x2aaaaaab, RZ ;  /* 0x2aaaaaab03007827 */ /* 0x000fc800078e02ff */
[----:B------:R-:W-:Y:S01]  /*11b0*/  IMAD.HI R4, R2, 0x2aaaaaab, RZ ;  /* 0x2aaaaaab02047827 */ /* 0x000fe200078e02ff */
[----:B------:R-:W-:-:S03]  /*11c0*/  SHF.R.U32.HI R2, RZ, 0x1f, R0 ;  /* 0x0000001fff027819 */ /* 0x000fc60000011600 */
[----:B------:R-:W-:Y:S01]  /*11d0*/  IMAD.MOV R3, RZ, RZ, -R12 ;  /* 0x000000ffff037224 */ /* 0x000fe200078e0a0c */
[----:B------:R-:W-:Y:S02]  /*11e0*/  SHF.R.U32.HI R6, RZ, 0x1f, R4 ;  /* 0x0000001fff067819 */ /* 0x000fe40000011604 */
[----:B------:R-:W-:Y:S01]  /*11f0*/  LEA.HI.SX32 R0, R0, R2, 0x1c ;  /* 0x0000000200007211 */ /* 0x000fe200078fe2ff */
[----:B------:R-:W-:Y:S01]  /*1200*/  IMAD R52, R3, c[0x0][0x548], R5 ;  /* 0x0001520003347a24 */ /* 0x000fe200078e0205 */
[----:B------:R-:W-:Y:S01]  /*1210*/  LEA.HI.SX32 R2, R4, R6, 0x1c ;  /* 0x0000000604027211 */ /* 0x000fe200078fe2ff */
[----:B------:R-:W-:Y:S01]  /*1220*/  IMAD.MOV.U32 R6, RZ, RZ, RZ ;  /* 0x000000ffff067224 */ /* 0x000fe200078e00ff */
[----:B------:R-:W-:Y:S02]  /*1230*/  CS2R R4, SRZ ;  /* 0x0000000000047805 */ /* 0x000fe4000001ff00 */
[----:B------:R-:W-:Y:S01]  /*1240*/  IMNMX R54, R0, R2, PT ;  /* 0x0000000200367217 */ /* 0x000fe20003800200 */
[----:B------:R1:W-:Y:S01]  /*1250*/  STL [R1+0x48], R52 ;  /* 0x0000483401007387 */ /* 0x0003e20000100800 */
[----:B------:R-:W-:-:S02]  /*1260*/  PRMT R0, RZ, 0x7610, R0 ;  /* 0x00007610ff007816 */ /* 0x000fc40000000000 */
[----:B------:R-:W-:Y:S01]  /*1270*/  ISETP.GE.AND P0, PT, R54, 0x1, PT ;  /* 0x000000013600780c */ /* 0x000fe20003f06270 */
[----:B------:R1:W-:-:S12]  /*1280*/  STL [R1+0x4], R54 ;  /* 0x0000043601007387 */ /* 0x0003d80000100800 */
[----:B------:R-:W-:Y:S05]  /*1290*/  @!P0 BRA `(.L_x_1457) ;  /* 0x00011dd000008947 */ /* 0x000fea0003800000 */
[----:B-1----:R-:W2:Y:S01]  /*12a0*/  LDL R54, [R1+0x10] ;  /* 0x0000100001367983 */ /* 0x002ea20000100800 */
[----:B------:R-:W-:-:S04]  /*12b0*/  ISETP.NE.U32.AND P0, PT, RZ, c[0x0][0x340], PT ;  /* 0x0000d000ff007a0c */ /* 0x000fc80003f05070 */
[----:B------:R-:W-:-:S13]  /*12c0*/  ISETP.NE.AND.EX P0, PT, RZ, c[0x0][0x344], PT, P0 ;  /* 0x0000d100ff007a0c */ /* 0x000fda0003f05300 */
[----:B------:R-:W-:-:S04]  /*12d0*/  @P0 IMAD.MOV.U32 R2, RZ, RZ, 0x4 ;  /* 0x00000004ff020424 */ /* 0x000fc800078e00ff */
[----:B------:R-:W-:-:S05]  /*12e0*/  @P0 IMAD.WIDE R2, R12, R2, c[0x0][0x340] ;  /* 0x0000d0000c020625 */ /* 0x000fca00078e0202 */
[----:B------:R1:W5:Y:S01]  /*12f0*/  @P0 LDG.E R14, [R2.64] ;  /* 0x00000006020e0981 */ /* 0x000362000c1e1900 */
[----:B------:R-:W-:Y:S02]  /*1300*/  SHF.R.S32.HI R15, RZ, 0x1f, R52 ;  /* 0x0000001fff0f7819 */ /* 0x000fe40000011434 */
[----:B------:R-:W-:Y:S02]  /*1310*/  SHF.R.S32.HI R6, RZ, 0x1f, R12 ;  /* 0x0000001fff067819 */ /* 0x000fe4000001140c */
[----:B------:R-:W-:Y:S01]  /*1320*/  ISETP.GE.AND P6, PT, R245, c[0x0][0x198], PT ;  /* 0x00006600f5007a0c */ /* 0x000fe20003fc6270 */
[----:B------:R-:W-:-:S04]  /*1330*/  IMAD R0, R15, c[0x0][0x1b8], RZ ;  /* 0x00006e000f007a24 */ /* 0x000fc800078e02ff */
[C---:B------:R-:W-:Y:S02]  /*1340*/  IMAD R5, R52.reuse, c[0x0][0x1bc], R0 ;  /* 0x00006f0034057a24 */ /* 0x040fe400078e0200 */
[----:B-1----:R-:W-:Y:S01]  /*1350*/  IMAD.WIDE.U32 R2, R52, c[0x0][0x1b8], RZ ;  /* 0x00006e0034027a25 */ /* 0x002fe200078e00ff */
[----:B------:R-:W-:-:S04]  /*1360*/  IADD3 R52, R245, 0xc0, RZ ;  /* 0x000000c0f5347810 */ /* 0x000fc80007ffe0ff */
[----:B------:R-:W-:Y:S01]  /*1370*/  IADD3 R3, R3, R5, RZ ;  /* 0x0000000503037210 */ /* 0x000fe20007ffe0ff */
[----:B------:R-:W-:Y:S01]  /*1380*/  IMAD R5, R6, c[0x0][0x1c0], RZ ;  /* 0x0000700006057a24 */ /* 0x000fe200078e02ff */
[----:B------:R-:W-:-:S03]  /*1390*/  ISETP.GE.AND P3, PT, R52, c[0x0][0x198], PT ;  /* 0x0000660034007a0c */ /* 0x000fc60003f66270 */
[C---:B------:R-:W-:Y:S02]  /*13a0*/  IMAD R6, R12.reuse, c[0x0][0x1c4], R5 ;  /* 0x000071000c067a24 */ /* 0x040fe400078e0205 */
[----:B------:R-:W-:-:S05]  /*13b0*/  IMAD.WIDE.U32 R2, R12, c[0x0][0x1c0], R2 ;  /* 0x000070000c027a25 */ /* 0x000fca00078e0002 */
[----:B------:R-:W-:Y:S02]  /*13c0*/  IADD3 R3, R3, R6, RZ ;  /* 0x0000000603037210 */ /* 0x000fe40007ffe0ff */
[----:B--2---:R-:W-:Y:S02]  /*13d0*/  IADD3 R4, R54, R55, RZ ;  /* 0x0000003736047210 */ /* 0x004fe40007ffe0ff */
[C---:B------:R-:W-:Y:S02]  /*13e0*/  IADD3 R55, R245.reuse, 0x40, RZ ;  /* 0x00000040f5377810 */ /* 0x040fe40007ffe0ff */
[----:B------:R-:W-:Y:S01]  /*13f0*/  IADD3 R54, R245, 0x80, RZ ;  /* 0x00000080f5367810 */ /* 0x000fe20007ffe0ff */
[----:B------:R-:W-:Y:S01]  /*1400*/  @P2 IMAD.HI.U32 R7, R4, c[0x0][0x2c8], RZ ;  /* 0x0000b20004072a27 */ /* 0x000fe200078e00ff */
[----:B------:R-:W-:Y:S02]  /*1410*/  ISETP.GE.AND P5, PT, R55, c[0x0][0x198], PT ;  /* 0x0000660037007a0c */ /* 0x000fe40003fa6270 */
[----:B------:R-:W-:Y:S01]  /*1420*/  ISETP.GE.AND P4, PT, R54, c[0x0][0x198], PT ;  /* 0x0000660036007a0c */ /* 0x000fe20003f86270 */
[----:B------:R-:W-:Y:S01]  /*1430*/  IMAD.MOV.U32 R0, RZ, RZ, R4 ;  /* 0x000000ffff007224 */ /* 0x000fe200078e0004 */
[----:B------:R-:W-:-:S04]  /*1440*/  @P2 SHF.R.U32.HI R0, RZ, c[0x0][0x2cc], R7 ;  /* 0x0000b300ff002a19 */ /* 0x000fc80000011607 */
[--C-:B------:R-:W-:Y:S01]  /*1450*/  SHF.R.S32.HI R7, RZ, 0x1f, R0.reuse ;  /* 0x0000001fff077819 */ /* 0x100fe20000011400 */
[----:B------:R-:W-:Y:S02]  /*1460*/  IMAD.MOV R5, RZ, RZ, -R0 ;  /* 0x000000ffff057224 */ /* 0x000fe400078e0a00 */
[----:B------:R-:W-:-:S04]  /*1470*/  IMAD.WIDE.U32 R2, R0, c[0x0][0x1b0], R2 ;  /* 0x00006c0000027a25 */ /* 0x000fc800078e0002 */
[----:B------:R-:W-:Y:S02]  /*1480*/  IMAD R4, R5, c[0x0][0x2c4], R4 ;  /* 0x0000b10005047a24 */ /* 0x000fe400078e0204 */
[----:B------:R-:W-:-:S04]  /*1490*/  IMAD R5, R7, c[0x0][0x1b0], RZ ;  /* 0x00006c0007057a24 */ /* 0x000fc800078e02ff */
[----:B------:R-:W-:Y:S01]  /*14a0*/  IMAD R6, R0, c[0x0][0x1b4], R5 ;  /* 0x00006d0000067a24 */ /* 0x000fe200078e0205 */
[----:B------:R-:W-:Y:S01]  /*14b0*/  SHF.R.S32.HI R5, RZ, 0x1f, R4 ;  /* 0x0000001fff057819 */ /* 0x000fe20000011404 */
[----:B------:R-:W-:Y:S02]  /*14c0*/  @!P0 IMAD.MOV.U32 R14, RZ, RZ, R12 ;  /* 0x000000ffff0e8224 */ /* 0x000fe400078e000c */
[----:B------:R-:W-:Y:S02]  /*14d0*/  IMAD.IADD R3, R3, 0x1, R6 ;  /* 0x0000000103037824 */ /* 0x000fe400078e0206 */
[----:B------:R-:W-:Y:S02]  /*14e0*/  IMAD R0, R5, c[0x0][0x1a8], RZ ;  /* 0x00006a0005007a24 */ /* 0x000fe400078e02ff */
[----:B------:R-:W-:-:S04]  /*14f0*/  IMAD.WIDE.U32 R2, R4, c[0x0][0x1a8], R2 ;  /* 0x00006a0004027a25 */ /* 0x000fc800078e0002 */
[----:B------:R-:W-:Y:S01]  /*1500*/  IMAD R0, R4, c[0x0][0x1ac], R0 ;  /* 0x00006b0004007a24 */ /* 0x000fe200078e0200 */
[----:B------:R-:W-:-:S04]  /*1510*/  LEA R13, P1, R2, c[0x0][0x160], 0x1 ;  /* 0x00005800020d7a11 */ /* 0x000fc800078208ff */
[----:B------:R-:W-:-:S04]  /*1520*/  IADD3 R0, R3, R0, RZ ;  /* 0x0000000003007210 */ /* 0x000fc80007ffe0ff */
[----:B------:R-:W-:Y:S01]  /*1530*/  LEA.HI.X R5, R2, c[0x0][0x164], R0, 0x1, P1 ;  /* 0x0000590002057a11 */ /* 0x000fe200008f0c00 */
[----:B------:R-:W-:Y:S05]  /*1540*/  BRA.DIV ~URZ, `(.L_x_1458) ;  /* 0x000141527f007947 */ /* 0x000fea000b800000 */
[----:B------:R1:W2:Y:S02]  /*1550*/  SHFL.IDX PT, R4, R5, RZ, 0x181f ;  /* 0x00181fff05047589 */ /* 0x0002a400000e0000 */
.L_x_1528:
[----:B------:R-:W-:Y:S05]  /*1560*/  BRA.DIV ~URZ, `(.L_x_1459) ;  /* 0x000141a27f007947 */ /* 0x000fea000b800000 */
[----:B------:R3:W4:Y:S02]  /*1570*/  SHFL.IDX PT, R0, R13, RZ, 0x181f ;  /* 0x00181fff0d007589 */ /* 0x00072400000e0000 */
.L_x_1529:
[----:B---3--:R-:W3:Y:S04]  /*1580*/  LDL R3, [R1+0x40] ;  /* 0x0000400001037983 */ /* 0x008ee80000100800 */
[----:B------:R-:W1:Y:S01]  /*1590*/  S2R R6, SR_TID.X ;  /* 0x0000000000067919 */ /* 0x000e620000002100 */
[----:B------:R-:W-:-:S04]  /*15a0*/  IMAD.MOV.U32 R16, RZ, RZ, c[0x0][0x2c4] ;  /* 0x0000b100ff107624 */ /* 0x000fc800078e00ff */
[----:B------:R-:W-:Y:S01]  /*15b0*/  IMAD R16, R16, c[0x0][0x168], RZ ;  /* 0x00005a0010107a24 */ /* 0x000fe200078e02ff */
[----:B-1----:R-:W-:-:S04]  /*15c0*/  SHF.R.S32.HI R2, RZ, 0x1f, R6 ;  /* 0x0000001fff027819 */ /* 0x002fc80000011406 */
[----:B------:R-:W-:-:S04]  /*15d0*/  LEA.HI R2, R2, R6, RZ, 0x3 ;  /* 0x0000000602027211 */ /* 0x000fc800078f18ff */
[----:B------:R-:W-:Y:S01]  /*15e0*/  SHF.R.S32.HI R2, RZ, 0x3, R2 ;  /* 0x00000003ff027819 */ /* 0x000fe20000011402 */
[----:B------:R-:W-:Y:S04]  /*15f0*/  BSSY B0, `(.L_x_1460) ;  /* 0x000001d000007945 */ /* 0x000fe80003800000 */
[----:B---3--:R-:W-:-:S05]  /*1600*/  IMAD.IADD R12, R2, 0x1, R3 ;  /* 0x00000001020c7824 */ /* 0x008fca00078e0203 */
[----:B------:R-:W-:-:S13]  /*1610*/  ISETP.GE.AND P0, PT, R12, R16, PT ;  /* 0x000000100c00720c */ /* 0x000fda0003f06270 */
[----:B------:R-:W-:Y:S05]  /*1620*/  @P0 BRA `(.L_x_1461) ;  /* 0x0000019000000947 */ /* 0x000fea0003800000 */
[C---:B----4-:R-:W-:Y:S02]  /*1630*/  LEA R10, P0, R245.reuse, R0, 0x1 ;  /* 0x00000000f50a7211 */ /* 0x050fe400078008ff */
[----:B------:R-:W-:Y:S02]  /*1640*/  SHF.R.S32.HI R3, RZ, 0x1f, R245 ;  /* 0x0000001fff037819 */ /* 0x000fe400000114f5 */
[C---:B------:R-:W-:Y:S02]  /*1650*/  IADD3 R2, R245.reuse, 0x40, RZ ;  /* 0x00000040f5027810 */ /* 0x040fe40007ffe0ff */
[C---:B--2---:R-:W-:Y:S02]  /*1660*/  LEA.HI.X R11, R245.reuse, R4, R3, 0x1, P0 ;  /* 0x00000004f50b7211 */ /* 0x044fe400000f0c03 */
[C---:B------:R-:W-:Y:S02]  /*1670*/  IADD3 R3, R245.reuse, 0x40, RZ ;  /* 0x00000040f5037810 */ /* 0x040fe40007ffe0ff */
[----:B------:R-:W-:Y:S01]  /*1680*/  IADD3 R19, R245, 0x80, RZ ;  /* 0x00000080f5137810 */ /* 0x000fe20007ffe0ff */
[----:B------:R-:W-:Y:S01]  /*1690*/  @!PT LDS RZ, [RZ] ;  /* 0x00000000fffff984 */ /* 0x000fe20000000800 */
[----:B------:R-:W-:Y:S01]  /*16a0*/  @!PT LDS RZ, [RZ] ;  /* 0x00000000fffff984 */ /* 0x000fe20000000800 */
[----:B------:R-:W-:Y:S01]  /*16b0*/  @!PT LDS RZ, [RZ] ;  /* 0x00000000fffff984 */ /* 0x000fe20000000800 */
[----:B------:R1:W-:Y:S01]  /*16c0*/  LDGSTS.E.BYPASS.LTC128B.128 [R243+0x18100], [R10.64], !P6 ;  /* 0x181000000af37fae */ /* 0x0003e2000f101d46 */
[----:B------:R-:W-:-:S02]  /*16d0*/  LEA R8, P2, R2, R0, 0x1 ;  /* 0x0000000002087211 */ /* 0x000fc400078408ff */
[----:B------:R-:W-:Y:S02]  /*16e0*/  SHF.R.S32.HI R3, RZ, 0x1f, R3 ;  /* 0x0000001fff037819 */ /* 0x000fe40000011403 */
[C---:B------:R-:W-:Y:S02]  /*16f0*/  IADD3 R20, R245.reuse, 0x80, RZ ;  /* 0x00000080f5147810 */ /* 0x040fe40007ffe0ff */
[C---:B------:R-:W-:Y:S02]  /*1700*/  IADD3 R17, R245.reuse, 0xc0, RZ ;  /* 0x000000c0f5117810 */ /* 0x040fe40007ffe0ff */
[----:B------:R-:W-:Y:S02]  /*1710*/  IADD3 R18, R245, 0xc0, RZ ;  /* 0x000000c0f5127810 */ /* 0x000fe40007ffe0ff */
[----:B------:R-:W-:Y:S02]  /*1720*/  LEA R6, P1, R19, R0, 0x1 ;  /* 0x0000000013067211 */ /* 0x000fe400078208ff */
[----:B------:R-:W-:-:S02]  /*1730*/  SHF.R.S32.HI R20, RZ, 0x1f, R20 ;  /* 0x0000001fff147819 */ /* 0x000fc40000011414 */
[----:B------:R-:W-:Y:S02]  /*1740*/  LEA.HI.X R9, R2, R4, R3, 0x1, P2 ;  /* 0x0000000402097211 */ /* 0x000fe400010f0c03 */
[----:B------:R-:W-:Y:S02]  /*1750*/  SHF.R.S32.HI R18, RZ, 0x1f, R18 ;  /* 0x0000001fff127819 */ /* 0x000fe40000011412 */
[----:B------:R-:W-:Y:S01]  /*1760*/  LEA R2, P0, R17, R0, 0x1 ;  /* 0x0000000011027211 */ /* 0x000fe200078008ff */
[----:B------:R1:W-:Y:S01]  /*1770*/  LDGSTS.E.BYPASS.LTC128B.128 [R243+0x1c100], [R8.64], !P5 ;  /* 0x1c10000008f37fae */ /* 0x0003e2000e901d46 */
[-C--:B------:R-:W-:Y:S02]  /*1780*/  LEA.HI.X R7, R19, R4.reuse, R20, 0x1, P1 ;  /* 0x0000000413077211 */ /* 0x080fe400008f0c14 */
[----:B------:R-:W-:-:S03]  /*1790*/  LEA.HI.X R3, R17, R4, R18, 0x1, P0 ;  /* 0x0000000411037211 */ /* 0x000fc600000f0c12 */
[----:B------:R1:W-:Y:S04]  /*17a0*/  LDGSTS.E.BYPASS.LTC128B.128 [R243+0x20100], [R6.64], !P4 ;  /* 0x2010000006f37fae */ /* 0x0003e8000e101d46 */
[----:B------:R1:W-:Y:S02]  /*17b0*/  LDGSTS.E.BYPASS.LTC128B.128 [R243+0x24100], [R2.64], !P3 ;  /* 0x2410000002f37fae */ /* 0x0003e4000d901d46 */
.L_x_1461:
[----:B------:R-:W-:Y:S05]  /*17c0*/  BSYNC B0 ;  /* 0x0000000000007941 */ /* 0x000fea0003800000 */
.L_x_1460:
[----:B------:R-:W-:Y:S05]  /*17d0*/  BRA.DIV ~URZ, `(.L_x_1462) ;  /* 0x00013fa27f007947 */ /* 0x000fea000b800000 */
[----:B--2---:R2:W3:Y:S04]  /*17e0*/  SHFL.IDX PT, R4, R5, 0x1, 0x181f ;  /* 0x00381f0005047f89 */ /* 0x0044e800000e0000 */
[----:B----4-:R2:W4:Y:S02]  /*17f0*/  SHFL.IDX PT, R0, R13, 0x1, 0x181f ;  /* 0x00381f000d007f89 */ /* 0x01052400000e0000 */
.L_x_1530:
[----:B-1----:R-:W-:Y:S01]  /*1800*/  IADD3 R2, R12, 0x20, RZ ;  /* 0x000000200c027810 */ /* 0x002fe20007ffe0ff */
[----:B------:R-:W-:Y:S03]  /*1810*/  BSSY B0, `(.L_x_1463) ;  /* 0x000001c000007945 */ /* 0x000fe60003800000 */
[----:B------:R-:W-:-:S13]  /*1820*/  ISETP.GE.AND P0, PT, R2, R16, PT ;  /* 0x000000100200720c */ /* 0x000fda0003f06270 */
[----:B------:R-:W-:Y:S05]  /*1830*/  @P0 BRA `(.L_x_1464) ;  /* 0x0000019000000947 */ /* 0x000fea0003800000 */
[C---:B------:R-:W-:Y:S02]  /*1840*/  IADD3 R3, R245.reuse, 0x40, RZ ;  /* 0x00000040f5037810 */ /* 0x040fe40007ffe0ff */
[C---:B----4-:R-:W-:Y:S02]  /*1850*/  LEA R10, P0, R245.reuse, R0, 0x1 ;  /* 0x00000000f50a7211 */ /* 0x050fe400078008ff */
[----:B------:R-:W-:Y:S02]  /*1860*/  SHF.R.S32.HI R6, RZ, 0x1f, R245 ;  /* 0x0000001fff067819 */ /* 0x000fe400000114f5 */
[C---:B------:R-:W-:Y:S02]  /*1870*/  IADD3 R21, R245.reuse, 0x40, RZ ;  /* 0x00000040f5157810 */ /* 0x040fe40007ffe0ff */
[C---:B------:R-:W-:Y:S02]  /*1880*/  IADD3 R19, R245.reuse, 0x80, RZ ;  /* 0x00000080f5137810 */ /* 0x040fe40007ffe0ff */
[----:B------:R-:W-:-:S02]  /*1890*/  IADD3 R20, R245, 0x80, RZ ;  /* 0x00000080f5147810 */ /* 0x000fc40007ffe0ff */
[C---:B------:R-:W-:Y:S02]  /*18a0*/  IADD3 R17, R245.reuse, 0xc0, RZ ;  /* 0x000000c0f5117810 */ /* 0x040fe40007ffe0ff */
[----:B------:R-:W-:Y:S02]  /*18b0*/  IADD3 R18, R245, 0xc0, RZ ;  /* 0x000000c0f5127810 */ /* 0x000fe40007ffe0ff */
[----:B------:R-:W-:Y:S02]  /*18c0*/  LEA R8, P2, R3, R0, 0x1 ;  /* 0x0000000003087211 */ /* 0x000fe400078408ff */
[----:B---3--:R-:W-:Y:S02]  /*18d0*/  LEA.HI.X R11, R245, R4, R6, 0x1, P0 ;  /* 0x00000004f50b7211 */ /* 0x008fe400000f0c06 */
[----:B------:R-:W-:Y:S02]  /*18e0*/  SHF.R.S32.HI R21, RZ, 0x1f, R21 ;  /* 0x0000001fff157819 */ /* 0x000fe40000011415 */
[----:B------:R-:W-:Y:S01]  /*18f0*/  LEA R6, P1, R19, R0, 0x1 ;  /* 0x0000000013067211 */ /* 0x000fe200078208ff */
[----:B------:R-:W-:Y:S01]  /*1900*/  @!PT LDS RZ, [RZ] ;  /* 0x00000000fffff984 */ /* 0x000fe20000000800 */
[----:B------:R-:W-:Y:S01]  /*1910*/  @!PT LDS RZ, [RZ] ;  /* 0x00000000fffff984 */ /* 0x000fe20000000800 */
[----:B------:R-:W-:Y:S01]  /*1920*/  @!PT LDS RZ, [RZ] ;  /* 0x00000000fffff984 */ /* 0x000fe20000000800 */
[----:B------:R1:W-:Y:S01]  /*1930*/  LDGSTS.E.BYPASS.LTC128B.128 [R243+0x19100], [R10.64], !P6 ;  /* 0x191000000af37fae */ /* 0x0003e2000f101d46 */
[----:B------:R-:W-:-:S02]  /*1940*/  SHF.R.S32.HI R20, RZ, 0x1f, R20 ;  /* 0x0000001fff147819 */ /* 0x000fc40000011414 */
[----:B------:R-:W-:Y:S02]  /*1950*/  SHF.R.S32.HI R18, RZ, 0x1f, R18 ;  /* 0x0000001fff127819 */ /* 0x000fe40000011412 */
[----:B------:R-:W-:Y:S02]  /*1960*/  LEA R2, P0, R17, R0, 0x1 ;  /* 0x0000000011027211 */ /* 0x000fe400078008ff */
[-C--:B------:R-:W-:Y:S02]  /*1970*/  LEA.HI.X R9, R3, R4.reuse, R21, 0x1, P2 ;  /* 0x0000000403097211 */ /* 0x080fe400010f0c15 */
[-C--:B------:R-:W-:Y:S02]  /*1980*/  LEA.HI.X R7, R19, R4.reuse, R20, 0x1, P1 ;  /* 0x0000000413077211 */ /* 0x080fe400008f0c14 */
[----:B------:R-:W-:Y:S01]  /*1990*/  LEA.HI.X R3, R17, R4, R18, 0x1, P0 ;  /* 0x0000000411037211 */ /* 0x000fe200000f0c12 */
[----:B------:R1:W-:Y:S04]  /*19a0*/  LDGSTS.E.BYPASS.LTC128B.128 [R243+0x1d100], [R8.64], !P5 ;  /* 0x1d10000008f37fae */ /* 0x0003e8000e901d46 */
[----:B------:R1:W-:Y:S04]  /*19b0*/  LDGSTS.E.BYPASS.LTC128B.128 [R243+0x21100], [R6.64], !P4 ;  /* 0x2110000006f37fae */ /* 0x0003e8000e101d46 */
[----:B------:R1:W-:Y:S02]  /*19c0*/  LDGSTS.E.BYPASS.LTC128B.128 [R243+0x25100], [R2.64], !P3 ;  /* 0x2510000002f37fae */ /* 0x0003e4000d901d46 */
.L_x_1464:
[----:B------:R-:W-:Y:S05]  /*19d0*/  BSYNC B0 ;  /* 0x0000000000007941 */ /* 0x000fea0003800000 */
.L_x_1463:
[----:B------:R-:W-:Y:S05]  /*19e0*/  BRA.DIV ~URZ, `(.L_x_1465) ;  /* 0x00013e827f007947 */ /* 0x000fea000b800000 */
[----:B---3--:R3:W1:Y:S02]  /*19f0*/  SHFL.IDX PT, R4, R5, 0x2, 0x181f ;  /* 0x00581f0005047f89 */ /* 0x00866400000e0000 */
.L_x_1531:
[----:B------:R-:W-:Y:S05]  /*1a00*/  BRA.DIV ~URZ, `(.L_x_1466) ;  /* 0x00013ee27f007947 */ /* 0x000fea000b800000 */
[----:B----4-:R4:W2:Y:S02]  /*1a10*/  SHFL.IDX PT, R0, R13, 0x2, 0x181f ;  /* 0x00581f000d007f89 */ /* 0x0108a400000e0000 */
.L_x_1532:
[----:B-1----:R-:W-:Y:S01]  /*1a20*/  IADD3 R2, R12, 0x40, RZ ;  /* 0x000000400c027810 */ /* 0x002fe20007ffe0ff */
[----:B------:R-:W-:Y:S03]  /*1a30*/  BSSY B0, `(.L_x_1467) ;  /* 0x000001c000007945 */ /* 0x000fe60003800000 */
[----:B------:R-:W-:-:S13]  /*1a40*/  ISETP.GE.AND P0, PT, R2, R16, PT ;  /* 0x000000100200720c */ /* 0x000fda0003f06270 */
[----:B------:R-:W-:Y:S05]  /*1a50*/  @P0 BRA `(.L_x_1468) ;  /* 0x0000019000000947 */ /* 0x000fea0003800000 */
[C---:B------:R-:W-:Y:S02]  /*1a60*/  IADD3 R3, R245.reuse, 0x40, RZ ;  /* 0x00000040f5037810 */ /* 0x040fe40007ffe0ff */
[C---:B--2---:R-:W-:Y:S02]  /*1a70*/  LEA R10, P0, R245.reuse, R0, 0x1 ;  /* 0x00000000f50a7211 */ /* 0x044fe400078008ff */
[----:B------:R-:W-:Y:S02]  /*1a80*/  SHF.R.S32.HI R6, RZ, 0x1f, R245 ;  /* 0x0000001fff067819 */ /* 0x000fe400000114f5 */
[C---:B------:R-:W-:Y:S02]  /*1a90*/  IADD3 R21, R245.reuse, 0x40, RZ ;  /* 0x00000040f5157810 */ /* 0x040fe40007ffe0ff */
[C---:B------:R-:W-:Y:S02]  /*1aa0*/  IADD3 R19, R245.reuse, 0x80, RZ ;  /* 0x00000080f5137810 */ /* 0x040fe40007ffe0ff */
[----:B------:R-:W-:-:S02]  /*1ab0*/  IADD3 R20, R245, 0x80, RZ ;  /* 0x00000080f5147810 */ /* 0x000fc40007ffe0ff */
[C---:B------:R-:W-:Y:S02]  /*1ac0*/  IADD3 R17, R245.reuse, 0xc0, RZ ;  /* 0x000000c0f5117810 */ /* 0x040fe40007ffe0ff */
[----:B------:R-:W-:Y:S02]  /*1ad0*/  IADD3 R18, R245, 0xc0, RZ ;  /* 0x000000c0f5127810 */ /* 0x000fe40007ffe0ff */
[----:B------:R-:W-:Y:S02]  /*1ae0*/  LEA R8, P2, R3, R0, 0x1 ;  /* 0x0000000003087211 */ /* 0x000fe400078408ff */
[----:B------:R-:W-:Y:S02]  /*1af0*/  LEA.HI.X R11, R245, R4, R6, 0x1, P0 ;  /* 0x00000004f50b7211 */ /* 0x000fe400000f0c06 */
        /* <DEDUP_REMOVED lines=15> */
.L_x_1468:
[----:B------:R-:W-:Y:S05]  /*1bf0*/  BSYNC B0 ;  /* 0x0000000000007941 */ /* 0x000fea0003800000 */
.L_x_1467:
[----:B------:R-:W-:Y:S05]  /*1c00*/  BRA.DIV ~URZ, `(.L_x_1469) ;  /* 0x00013d627f007947 */ /* 0x000fea000b800000 */
[----:B------:R1:W3:Y:S04]  /*1c10*/  SHFL.IDX PT, R4, R5, 0x3, 0x181f ;  /* 0x00781f0005047f89 */ /* 0x0002e800000e0000 */
[----:B--2---:R1:W2:Y:S02]  /*1c20*/  SHFL.IDX PT, R0, R13, 0x3, 0x181f ;  /* 0x00781f000d007f89 */ /* 0x0042a400000e0000 */
.L_x_1533:
[----:B-1----:R-:W-:Y:S01]  /*1c30*/  IADD3 R2, R12, 0x60, RZ ;  /* 0x000000600c027810 */ /* 0x002fe20007ffe0ff */
[----:B-----5:R-:W-:Y:S01]  /*1c40*/  IMAD.WIDE.U32 R164, R14, c[0x0][0x2b0], RZ ;  /* 0x0000ac000ea47a25 */ /* 0x020fe200078e00ff */
[----:B------:R-:W-:-:S02]  /*1c50*/  SHF.R.S32.HI R20, RZ, 0x1f, R245 ;  /* 0x0000001fff147819 */ /* 0x000fc400000114f5 */
[----:B------:R-:W-:Y:S02]  /*1c60*/  ISETP.GE.AND P0, PT, R2, R16, PT ;  /* 0x000000100200720c */ /* 0x000fe40003f06270 */
[C---:B------:R-:W-:Y:S01]  /*1c70*/  IADD3 R31, R245.reuse, 0x40, RZ ;  /* 0x00000040f51f7810 */ /* 0x040fe20007ffe0ff */
[----:B------:R1:W-:Y:S01]  /*1c80*/  STL.64 [R1+0x28], R164 ;  /* 0x000028a401007387 */ /* 0x0003e20000100a00 */
[C---:B------:R-:W-:Y:S02]  /*1c90*/  IADD3 R19, R245.reuse, 0x40, RZ ;  /* 0x00000040f5137810 */ /* 0x040fe40007ffe0ff */
[C---:B------:R-:W-:Y:S02]  /*1ca0*/  IADD3 R30, R245.reuse, 0x80, RZ ;  /* 0x00000080f51e7810 */ /* 0x040fe40007ffe0ff */
[----:B------:R-:W-:Y:S02]  /*1cb0*/  SHF.R.S32.HI R19, RZ, 0x1f, R19 ;  /* 0x0000001fff137819 */ /* 0x000fe40000011413 */
[----:B------:R-:W-:-:S02]  /*1cc0*/  IADD3 R18, R245, 0x80, RZ ;  /* 0x00000080f5127810 */ /* 0x000fc40007ffe0ff */
[C---:B------:R-:W-:Y:S02]  /*1cd0*/  IADD3 R29, R245.reuse, 0xc0, RZ ;  /* 0x000000c0f51d7810 */ /* 0x040fe40007ffe0ff */
[C---:B--2---:R-:W-:Y:S02]  /*1ce0*/  @!P0 LEA R10, P1, R245.reuse, R0, 0x1 ;  /* 0x00000000f50a8211 */ /* 0x044fe400078208ff */
[----:B------:R-:W-:Y:S02]  /*1cf0*/  SHF.R.S32.HI R18, RZ, 0x1f, R18 ;  /* 0x0000001fff127819 */ /* 0x000fe40000011412 */
[----:B---3--:R-:W-:Y:S02]  /*1d00*/  @!P0 LEA.HI.X R11, R245, R4, R20, 0x1, P1 ;  /* 0x00000004f50b8211 */ /* 0x008fe400008f0c14 */
[----:B------:R-:W-:Y:S02]  /*1d10*/  @!P0 LEA R8, P1, R31, R0, 0x1 ;  /* 0x000000001f088211 */ /* 0x000fe400078208ff */
[----:B------:R-:W-:Y:S01]  /*1d20*/  IADD3 R17, R245, 0xc0, RZ ;  /* 0x000000c0f5117810 */ /* 0x000fe20007ffe0ff */
[----:B------:R-:W-:Y:S01]  /*1d30*/  @!PT LDS RZ, [RZ] ;  /* 0x00000000fffff984 */ /* 0x000fe20000000800 */
[----:B------:R-:W-:Y:S01]  /*1d40*/  @!PT LDS RZ, [RZ] ;  /* 0x00000000fffff984 */ /* 0x000fe20000000800 */
[----:B------:R-:W-:Y:S01]  /*1d50*/  @!PT LDS RZ, [RZ] ;  /* 0x00000000fffff984 */ /* 0x000fe20000000800 */
[----:B------:R1:W-:Y:S01]  /*1d60*/  @!P0 LDGSTS.E.BYPASS.LTC128B.128 [R243+0x1b100], [R10.64], !P6 ;  /* 0x1b1000000af38fae */ /* 0x0003e2000f101d46 */
[----:B------:R-:W-:-:S02]  /*1d70*/  @!P0 LEA.HI.X R9, R31, R4, R19, 0x1, P1 ;  /* 0x000000041f098211 */ /* 0x000fc400008f0c13 */
[C---:B------:R-:W-:Y:S02]  /*1d80*/  @!P0 LEA R6, P1, R30.reuse, R0, 0x1 ;  /* 0x000000001e068211 */ /* 0x040fe400078208ff */
[----:B------:R-:W-:Y:S01]  /*1d90*/  SHF.R.S32.HI R17, RZ, 0x1f, R17 ;  /* 0x0000001fff117819 */ /* 0x000fe20000011411 */
[----:B------:R1:W-:Y:S01]  /*1da0*/  @!P0 LDGSTS.E.BYPASS.LTC128B.128 [R243+0x1f100], [R8.64], !P5 ;  /* 0x1f10000008f38fae */ /* 0x0003e2000e901d46 */
[----:B------:R-:W-:Y:S02]  /*1db0*/  @!P0 LEA.HI.X R7, R30, R4, R18, 0x1, P1 ;  /* 0x000000041e078211 */ /* 0x000fe400008f0c12 */
[C---:B------:R-:W-:Y:S02]  /*1dc0*/  @!P0 LEA R2, P1, R29.reuse, R0, 0x1 ;  /* 0x000000001d028211 */ /* 0x040fe400078208ff */
[----:B------:R-:W-:Y:S01]  /*1dd0*/  SHF.R.S32.HI R0, RZ, 0x1f, R14 ;  /* 0x0000001fff007819 */ /* 0x000fe2000001140e */
[----:B------:R1:W-:Y:S01]  /*1de0*/  @!P0 LDGSTS.E.BYPASS.LTC128B.128 [R243+0x23100], [R6.64], !P4 ;  /* 0x2310000006f38fae */ /* 0x0003e2000e101d46 */
[----:B------:R-:W-:-:S03]  /*1df0*/  @!P0 LEA.HI.X R3, R29, R4, R17, 0x1, P1 ;  /* 0x000000041d038211 */ /* 0x000fc600008f0c11 */
[----:B------:R-:W-:Y:S02]  /*1e00*/  IMAD R0, R0, c[0x0][0x2b0], RZ ;  /* 0x0000ac0000007a24 */ /* 0x000fe400078e02ff */
[----:B------:R1:W-:Y:S02]  /*1e10*/  @!P0 LDGSTS.E.BYPASS.LTC128B.128 [R243+0x27100], [R2.64], !P3 ;  /* 0x2710000002f38fae */ /* 0x0003e4000d901d46 */
[----:B------:R-:W-:Y:S02]  /*1e20*/  IMAD R0, R14, c[0x0][0x2b4], R0 ;  /* 0x0000ad000e007a24 */ /* 0x000fe400078e0200 */
[----:B------:R-:W0:Y:S01]  /*1e30*/  LDGDEPBAR ;  /* 0x00000000000079af */ /* 0x000e220000000000 */
[----:B------:R-:W-:Y:S01]  /*1e40*/  WARPSYNC 0xffffffff ;  /* 0xffffffff00007948 */ /* 0x000fe20003800000 */
[----:B------:R-:W-:-:S05]  /*1e50*/  IMAD.IADD R162, R165, 0x1, R0 ;  /* 0x00000001a5a27824 */ /* 0x000fca00078e0200 */
[----:B------:R1:W-:Y:S02]  /*1e60*/  STL [R1+0x38], R162 ;  /* 0x000038a201007387 */ /* 0x0003e40000100800 */
[----:B------:R-:W2:Y:S04]  /*1e70*/  LDL R168, [R1+0x4] ;  /* 0x0000040001a87983 */ /* 0x000ea80000100800 */
[----:B------:R-:W3:Y:S04]  /*1e80*/  LDL R163, [R1+0x10] ;  /* 0x0000100001a37983 */ /* 0x000ee80000100800 */
[----:B------:R-:W5:Y:S01]  /*1e90*/  LDL R166, [R1+0x18] ;  /* 0x0000180001a67983 */ /* 0x000f620000100800 */
[----:B-1----:R-:W-:Y:S02]  /*1ea0*/  IMAD.MOV.U32 R6, RZ, RZ, 0x60 ;  /* 0x00000060ff067424 */ /* 0x002fe400078e00ff */
[----:B------:R-:W-:Y:S01]  /*1eb0*/  IMAD.MOV.U32 R167, RZ, RZ, c[0x0][0x2b8] ;  /* 0x0000ae00ffa77624 */ /* 0x000fe200078e00ff */
[----:B----4-:R-:W4:Y:S01]  /*1ec0*/  LDL R21, [R1+0x48] ;  /* 0x0000480001157983 */ /* 0x010f220000100800 */
[----:B------:R-:W-:-:S03]  /*1ed0*/  IMAD.MOV.U32 R5, RZ, RZ, c[0x0][0x2ac] ;  /* 0x0000ab00ff057624 */ /* 0x000fc600078e00ff */
[----:B------:R-:W-:Y:S01]  /*1ee0*/  ISETP.NE.AND P1, PT, R167, 0x1, PT ;  /* 0x00000001a700780c */ /* 0x000fe20003f25270 */
[----:B------:R-:W-:Y:S02]  /*1ef0*/  IMAD R5, R5, c[0x0][0x1d0], RZ ;  /* 0x0000740005057a24 */ /* 0x000fe400078e02ff */
[----:B------:R-:W-:Y:S01]  /*1f00*/  IMAD.MOV.U32 R246, RZ, RZ, RZ ;  /* 0x000000fffff67224 */ /* 0x000fe200078e00ff */
[----:B------:R-:W-:Y:S01]  /*1f10*/  BAR.SYNC.DEFER_BLOCKING 0x0 ;  /* 0x0000000000007b1d */ /* 0x000fe20000010000 */
[----:B--2---:R-:W-:-:S04]  /*1f20*/  IMAD R154, R168, R6, -0x60 ;  /* 0xffffffa0a89a7424 */ /* 0x004fc800078e0206 */
[----:B---3--:R-:W-:-:S05]  /*1f30*/  IMAD.IADD R2, R163, 0x1, R154 ;  /* 0x00000001a3027824 */ /* 0x008fca00078e029a */
[C---:B------:R-:W-:Y:S01]  /*1f40*/  ISETP.GE.AND P0, PT, R2.reuse, R5, PT ;  /* 0x000000050200720c */ /* 0x040fe20003f06270 */
[----:B-----5:R-:W-:-:S03]  /*1f50*/  IMAD.IADD R2, R2, 0x1, R166 ;  /* 0x0000000102027824 */ /* 0x020fc600078e02a6 */
        /* <DEDUP_REMOVED lines=9> */
[----:B------:R-:W-:-:S04]  /*1ff0*/  IMAD.MOV R0, RZ, RZ, -R0 ;  /* 0x000000ffff007224 */ /* 0x000fc800078e0a00 */
[----:B------:R-:W-:Y:S01]  /*2000*/  IMAD R252, R0, c[0x0][0x2b8], R2 ;  /* 0x0000ae0000fc7a24 */ /* 0x000fe200078e0202 */
[----:B------:R-:W3:Y:S04]  /*2010*/  S2R R13, SR_TID.X ;  /* 0x00000000000d7919 */ /* 0x000ee80000002100 */
[----:B------:R-:W-:Y:S01]  /*2020*/  SHF.R.S32.HI R10, RZ, 0x1f, R252 ;  /* 0x0000001fff0a7819 */ /* 0x000fe200000114fc */
[----:B------:R-:W-:-:S04]  /*2030*/  IMAD.WIDE.U32 R2, R252, c[0x0][0x1e0], RZ ;  /* 0x00007800fc027a25 */ /* 0x000fc800078e00ff */
[----:B------:R-:W-:-:S04]  /*2040*/  IMAD R0, R10, c[0x0][0x1e0], RZ ;  /* 0x000078000a007a24 */ /* 0x000fc800078e02ff */
[----:B------:R-:W-:-:S04]  /*2050*/  IMAD R0, R252, c[0x0][0x1e4], R0 ;  /* 0x00007900fc007a24 */ /* 0x000fc800078e0200 */
[----:B------:R-:W-:Y:S02]  /*2060*/  IMAD.IADD R3, R3, 0x1, R0 ;  /* 0x0000000103037824 */ /* 0x000fe400078e0200 */
[----:B------:R-:W-:Y:S02]  /*2070*/  IMAD R0, R15, c[0x0][0x1e8], RZ ;  /* 0x00007a000f007a24 */ /* 0x000fe400078e02ff */
[----:B----4-:R-:W-:-:S04]  /*2080*/  IMAD.WIDE.U32 R160, R21, c[0x0][0x1e8], RZ ;  /* 0x00007a0015a07a25 */ /* 0x010fc800078e00ff */
[----:B------:R-:W-:Y:S01]  /*2090*/  IMAD R0, R21, c[0x0][0x1ec], R0 ;  /* 0x00007b0015007a24 */ /* 0x000fe200078e0200 */
[----:B---3--:R-:W-:-:S03]  /*20a0*/  SHF.R.S32.HI R7, RZ, 0x1f, R13 ;  /* 0x0000001fff077819 */ /* 0x008fc6000001140d */
[----:B------:R-:W-:Y:S01]  /*20b0*/  IMAD.IADD R159, R161, 0x1, R0 ;  /* 0x00000001a19f7824 */ /* 0x000fe200078e0200 */
[----:B------:R-:W-:Y:S01]  /*20c0*/  LEA.HI R7, R7, R13, RZ, 0x3 ;  /* 0x0000000d07077211 */ /* 0x000fe200078f18ff */
[----:B------:R-:W-:Y:S02]  /*20d0*/  IMAD.MOV.U32 R153, RZ, RZ, c[0x0][0x2ac] ;  /* 0x0000ab00ff997624 */ /* 0x000fe400078e00ff */
[----:B-1----:R-:W-:Y:S01]  /*20e0*/  IMAD R5, R168, -0x60, R6 ;  /* 0xffffffa0a8057824 */ /* 0x002fe200078e0206 */
[----:B------:R-:W-:-:S03]  /*20f0*/  SHF.R.S32.HI R7, RZ, 0x3, R7 ;  /* 0x00000003ff077819 */ /* 0x000fc60000011407 */
[----:B------:R-:W-:-:S05]  /*2100*/  IMAD R153, R153, c[0x0][0x1d0], R5 ;  /* 0x0000740099997a24 */ /* 0x000fca00078e0205 */
[----:B------:R-:W-:Y:S01]  /*2110*/  IADD3 R26, -R7, R153, RZ ;  /* 0x00000099071a7210 */ /* 0x000fe20007ffe1ff */
[----:B------:R-:W-:Y:S01]  /*2120*/  IMAD.WIDE.U32 R22, R21, c[0x0][0x210], RZ ;  /* 0x0000840015167a25 */ /* 0x000fe200078e00ff */
[----:B------:R-:W-:Y:S04]  /*2130*/  STL.64 [R1+0x20], R160 ;  /* 0x000020a001007387 */ /* 0x000fe80000100a00 */
[----:B------:R-:W-:Y:S04]  /*2140*/  STL [R1+0x1c], R159 ;  /* 0x00001c9f01007387 */ /* 0x000fe80000100800 */
[----:B------:R-:W-:Y:S01]  /*2150*/  STL.64 [R1+0x30], R22 ;  /* 0x0000301601007387 */ /* 0x000fe20000100a00 */
[----:B------:R-:W-:-:S02]  /*2160*/  IMAD.SHL.U32 R156, R31, 0x2, RZ ;  /* 0x000000021f9c7824 */ /* 0x000fc400078e00ff */
[C---:B------:R-:W-:Y:S01]  /*2170*/  IMAD.SHL.U32 R157, R30.reuse, 0x2, RZ ;  /* 0x000000021e9d7824 */ /* 0x040fe200078e00ff */
[C---:B------:R-:W-:Y:S01]  /*2180*/  SHF.L.U64.HI R132, R245.reuse, 0x1, R20 ;  /* 0x00000001f5847819 */ /* 0x040fe20000010214 */
[----:B------:R-:W-:Y:S01]  /*2190*/  IMAD.SHL.U32 R155, R245, 0x2, RZ ;  /* 0x00000002f59b7824 */ /* 0x000fe200078e00ff */
[----:B------:R-:W-:Y:S02]  /*21a0*/  SHF.L.U64.HI R133, R31, 0x1, R19 ;  /* 0x000000011f857819 */ /* 0x000fe40000010213 */
[----:B------:R-:W-:Y:S02]  /*21b0*/  SHF.L.U64.HI R134, R30, 0x1, R18 ;  /* 0x000000011e867819 */ /* 0x000fe40000010212 */
[----:B------:R-:W-:Y:S01]  /*21c0*/  IADD3 R135, R228, 0x20, RZ ;  /* 0x00000020e4877810 */ /* 0x000fe20007ffe0ff */
[C---:B------:R-:W-:Y:S01]  /*21d0*/  IMAD.SHL.U32 R158, R29.reuse, 0x2, RZ ;  /* 0x000000021d9e7824 */ /* 0x040fe200078e00ff */
[----:B------:R-:W-:Y:S02]  /*21e0*/  SHF.L.U64.HI R152, R29, 0x1, R17 ;  /* 0x000000011d987819 */ /* 0x000fe40000010211 */
[----:B--2---:R-:W-:Y:S01]  /*21f0*/  SHF.R.S32.HI R12, RZ, 0x1f, R246 ;  /* 0x0000001fff0c7819 */ /* 0x004fe200000114f6 */
[----:B------:R-:W-:-:S04]  /*2200*/  IMAD.WIDE.U32 R2, R246, c[0x0][0x1f0], R2 ;  /* 0x00007c00f6027a25 */ /* 0x000fc800078e0002 */
[----:B------:R-:W-:Y:S01]  /*2210*/  IMAD R4, R12, c[0x0][0x1f0], RZ ;  /* 0x00007c000c047a24 */ /* 0x000fe200078e02ff */
[----:B------:R-:W-:-:S03]  /*2220*/  IADD3 R0, P0, R2, R160, RZ ;  /* 0x000000a002007210 */ /* 0x000fc60007f1e0ff */
[----:B------:R-:W-:-:S05]  /*2230*/  IMAD R4, R246, c[0x0][0x1f4], R4 ;  /* 0x00007d00f6047a24 */ /* 0x000fca00078e0204 */
[----:B------:R-:W-:Y:S02]  /*2240*/  IADD3.X R2, R159, R3, R4, P0, !PT ;  /* 0x000000039f027210 */ /* 0x000fe400007fe404 */
[----:B------:R-:W-:-:S04]  /*2250*/  LEA R9, P0, R0, c[0x0][0x1c8], 0x1 ;  /* 0x0000720000097a11 */ /* 0x000fc800078008ff */
[----:B------:R-:W-:Y:S02]  /*2260*/  LEA.HI.X R13, R0, c[0x0][0x1cc], R2, 0x1, P0 ;  /* 0x00007300000d7a11 */ /* 0x000fe400000f0c02 */
[----:B------:R-:W1:Y:S01]  /*2270*/  SHFL.IDX PT, R0, R9, RZ, 0x181f ;  /* 0x00181fff09007589 */ /* 0x000e6200000e0000 */
[----:B------:R-:W-:-:S03]  /*2280*/  ISETP.GE.AND P0, PT, R26, 0x1, PT ;  /* 0x000000011a00780c */ /* 0x000fc60003f06270 */
[----:B------:R-:W2:Y:S04]  /*2290*/  SHFL.IDX PT, R2, R13, RZ, 0x181f ;  /* 0x00181fff0d027589 */ /* 0x000ea800000e0000 */
[----:B------:R-:W3:Y:S06]  /*22a0*/  SHFL.IDX PT, R8, R9, 0x1, 0x181f ;  /* 0x00381f0009087f89 */ /* 0x000eec00000e0000 */
[----:B------:R-:W-:-:S02]  /*22b0*/  @P0 ISETP.GE.AND P3, PT, R245, c[0x0][0x1d4], PT ;  /* 0x00007500f5000a0c */ /* 0x000fc40003f66270 */
[----:B------:R-:W-:Y:S01]  /*22c0*/  @P0 ISETP.GE.AND P4, PT, R31, c[0x0][0x1d4], PT ;  /* 0x000075001f000a0c */ /* 0x000fe20003f86270 */
[----:B------:R-:W4:Y:S01]  /*22d0*/  SHFL.IDX PT, R11, R13, 0x1, 0x181f ;  /* 0x00381f000d0b7f89 */ /* 0x000f2200000e0000 */
[-C--:B-1----:R-:W-:Y:S02]  /*22e0*/  @P0 LEA R4, P2, R245, R0.reuse, 0x1 ;  /* 0x00000000f5040211 */ /* 0x082fe400078408ff */
[----:B------:R-:W-:Y:S02]  /*22f0*/  @P0 LEA R6, P1, R31, R0, 0x1 ;  /* 0x000000001f060211 */ /* 0x000fe400078208ff */
[-C--:B--2---:R-:W-:Y:S02]  /*2300*/  @P0 LEA.HI.X R5, R245, R2.reuse, R20, 0x1, P2 ;  /* 0x00000002f5050211 */ /* 0x084fe400010f0c14 */
[----:B------:R-:W-:Y:S02]  /*2310*/  @P0 LEA.HI.X R7, R31, R2, R19, 0x1, P1 ;  /* 0x000000021f070211 */ /* 0x000fe400008f0c13 */
[----:B------:R-:W-:Y:S01]  /*2320*/  ISETP.GE.AND P1, PT, R26, 0x21, PT ;  /* 0x000000211a00780c */ /* 0x000fe20003f26270 */
[----:B------:R1:W-:Y:S01]  /*2330*/  @P0 LDGSTS.E.BYPASS.LTC128B.128 [R243+0xc100], [R4.64], !P3 ;  /* 0x0c10000004f30fae */ /* 0x0003e2000d901d46 */
[----:B------:R-:W-:-:S03]  /*2340*/  @P0 ISETP.GE.AND P5, PT, R30, c[0x0][0x1d4], PT ;  /* 0x000075001e000a0c */ /* 0x000fc60003fa6270 */
[----:B------:R2:W-:Y:S01]  /*2350*/  @P0 LDGSTS.E.BYPASS.LTC128B.128 [R243+0xf100], [R6.64], !P4 ;  /* 0x0f10000006f30fae */ /* 0x0005e2000e101d46 */
[----:B------:R-:W-:Y:S02]  /*2360*/  @P0 ISETP.GE.AND P4, PT, R29, c[0x0][0x1d4], PT ;  /* 0x000075001d000a0c */ /* 0x000fe40003f86270 */
[----:B-1----:R-:W-:-:S04]  /*2370*/  @P0 LEA R4, P2, R30, R0, 0x1 ;  /* 0x000000001e040211 */ /* 0x002fc800078408ff */
[----:B------:R-:W-:Y:S02]  /*2380*/  @P0 LEA.HI.X R5, R30, R2, R18, 0x1, P2 ;  /* 0x000000021e050211 */ /* 0x000fe400010f0c12 */
[----:B--2---:R-:W-:-:S03]  /*2390*/  @P0 LEA R6, P2, R29, R0, 0x1 ;  /* 0x000000001d060211 */ /* 0x004fc600078408ff */
[----:B------:R3:W-:Y:S01]  /*23a0*/  @P0 LDGSTS.E.BYPASS.LTC128B.128 [R243+0x12100], [R4.64], !P5 ;  /* 0x1210000004f30fae */ /* 0x0007e2000e901d46 */
[----:B------:R-:W-:Y:S02]  /*23b0*/  @P0 LEA.HI.X R7, R29, R2, R17, 0x1, P2 ;  /* 0x000000021d070211 */ /* 0x000fe400010f0c11 */
[----:B------:R-:W-:Y:S01]  /*23c0*/  @P1 ISETP.GE.AND P2, PT, R245, c[0x0][0x1d4], PT ;  /* 0x00007500f5001a0c */ /* 0x000fe20003f46270 */
[----:B------:R-:W-:Y:S02]  /*23d0*/  IMAD R0, R10, c[0x0][0x208], RZ ;  /* 0x000082000a007a24 */ /* 0x000fe400078e02ff */
[----:B------:R1:W-:Y:S01]  /*23e0*/  @P0 LDGSTS.E.BYPASS.LTC128B.128 [R243+0x15100], [R6.64], !P4 ;  /* 0x1510000006f30fae */ /* 0x0003e2000e101d46 */
[----:B------:R-:W-:Y:S01]  /*23f0*/  @P1 ISETP.GE.AND P4, PT, R31, c[0x0][0x1d4], PT ;  /* 0x000075001f001a0c */ /* 0x000fe20003f86270 */
[----:B------:R-:W-:Y:S02]  /*2400*/  IMAD.WIDE.U32 R2, R252, c[0x0][0x208], RZ ;  /* 0x00008200fc027a25 */ /* 0x000fe400078e00ff */
[----:B------:R-:W-:Y:S01]  /*2410*/  SHFL.IDX PT, R10, R13, 0x2, 0x181f ;  /* 0x00581f000d0a7f89 */ /* 0x000fe200000e0000 */
[----:B---3--:R-:W-:-:S04]  /*2420*/  @P1 LEA R4, P3, R245, R8, 0x1 ;  /* 0x00000008f5041211 */ /* 0x008fc800078608ff */
[----:B----4-:R-:W-:Y:S01]  /*2430*/  @P1 LEA.HI.X R5, R245, R11, R20, 0x1, P3 ;  /* 0x0000000bf5051211 */ /* 0x010fe200018f0c14 */
[----:B-1----:R-:W-:Y:S02]  /*2440*/  IMAD R7, R252, c[0x0][0x20c], R0 ;  /* 0x00008300fc077a24 */ /* 0x002fe400078e0200 */
[----:B------:R-:W1:Y:S01]  /*2450*/  SHFL.IDX PT, R0, R9, 0x2, 0x181f ;  /* 0x00581f0009007f89 */ /* 0x000e6200000e0000 */
[----:B------:R-:W-:-:S03]  /*2460*/  @P1 LEA R6, P0, R31, R8, 0x1 ;  /* 0x000000081f061211 */ /* 0x000fc600078008ff */
[----:B------:R2:W-:Y:S01]  /*2470*/  @P1 LDGSTS.E.BYPASS.LTC128B.128 [R243+0xd100], [R4.64], !P2 ;  /* 0x0d10000004f31fae */ /* 0x0005e2000d101d46 */
[----:B------:R-:W-:Y:S01]  /*2480*/  @P1 ISETP.GE.AND P2, PT, R30, c[0x0][0x1d4], PT ;  /* 0x000075001e001a0c */ /* 0x000fe20003f46270 */
[----:B------:R-:W-:Y:S01]  /*2490*/  IMAD.IADD R3, R3, 0x1, R7 ;  /* 0x0000000103037824 */ /* 0x000fe200078e0207 */
[----:B------:R-:W-:Y:S02]  /*24a0*/  @P1 LEA.HI.X R7, R31, R11, R19, 0x1, P0 ;  /* 0x0000000b1f071211 */ /* 0x000fe400000f0c13 */
[----:B------:R-:W-:-:S03]  /*24b0*/  ISETP.GE.AND P0, PT, R26, 0x41, PT ;  /* 0x000000411a00780c */ /* 0x000fc60003f06270 */
[----:B------:R3:W-:Y:S01]  /*24c0*/  @P1 LDGSTS.E.BYPASS.LTC128B.128 [R243+0x10100], [R6.64], !P4 ;  /* 0x1010000006f31fae */ /* 0x0007e2000e101d46 */
[----:B------:R-:W-:Y:S01]  /*24d0*/  @P1 ISETP.GE.AND P4, PT, R29, c[0x0][0x1d4], PT ;  /* 0x000075001d001a0c */ /* 0x000fe20003f86270 */
[----:B------:R-:W-:Y:S01]  /*24e0*/  IMAD.WIDE.U32 R2, R246, c[0x0][0x218], R2 ;  /* 0x00008600f6027a25 */ /* 0x000fe200078e0002 */
[----:B--2---:R-:W-:-:S04]  /*24f0*/  @P1 LEA R4, P3, R30, R8, 0x1 ;  /* 0x000000081e041211 */ /* 0x004fc800078608ff */
[----:B------:R-:W-:Y:S01]  /*2500*/  @P1 LEA.HI.X R5, R30, R11, R18, 0x1, P3 ;  /* 0x0000000b1e051211 */ /* 0x000fe200018f0c12 */
[----:B---3--:R-:W-:-:S04]  /*2510*/  IMAD R6, R15, c[0x0][0x210], RZ ;  /* 0x000084000f067a24 */ /* 0x008fc800078e02ff */
[----:B------:R2:W-:Y:S02]  /*2520*/  @P1 LDGSTS.E.BYPASS.LTC128B.128 [R243+0x13100], [R4.64], !P2 ;  /* 0x1310000004f31fae */ /* 0x0005e4000d101d46 */
[----:B--2---:R-:W-:Y:S01]  /*2530*/  IMAD R5, R21, c[0x0][0x214], R6 ;  /* 0x0000850015057a24 */ /* 0x004fe200078e0206 */
[----:B------:R-:W-:Y:S01]  /*2540*/  @P1 LEA R6, P3, R29, R8, 0x1 ;  /* 0x000000081d061211 */ /* 0x000fe200078608ff */
[----:B------:R-:W-:Y:S01]  /*2550*/  IMAD R8, R12, c[0x0][0x218], RZ ;  /* 0x000086000c087a24 */ /* 0x000fe200078e02ff */
[----:B-1----:R-:W-:Y:S02]  /*2560*/  @P0 LEA R4, P2, R245, R0, 0x1 ;  /* 0x00000000f5040211 */ /* 0x002fe400078408ff */
[----:B------:R-:W-:Y:S02]  /*2570*/  @P1 LEA.HI.X R7, R29, R11, R17, 0x1, P3 ;  /* 0x0000000b1d071211 */ /* 0x000fe400018f0c11 */
[----:B------:R-:W-:Y:S01]  /*2580*/  @P0 ISETP.GE.AND P3, PT, R245, c[0x0][0x1d4], PT ;  /* 0x00007500f5000a0c */ /* 0x000fe20003f66270 */
[----:B------:R-:W-:Y:S01]  /*2590*/  IMAD.IADD R9, R23, 0x1, R5 ;  /* 0x0000000117097824 */ /* 0x000fe200078e0205 */
[----:B------:R-:W-:Y:S01]  /*25a0*/  @P0 LEA.HI.X R5, R245, R10, R20, 0x1, P2 ;  /* 0x0000000af5050211 */ /* 0x000fe200010f0c14 */
[----:B------:R-:W-:Y:S01]  /*25b0*/  IMAD R8, R246, c[0x0][0x21c], R8 ;  /* 0x00008700f6087a24 */ /* 0x000fe200078e0208 */
[----:B------:R-:W-:Y:S01]  /*25c0*/  IADD3 R2, P2, R2, R22, RZ ;  /* 0x0000001602027210 */ /* 0x000fe20007f5e0ff */
[----:B------:R-:W1:Y:S03]  /*25d0*/  S2R R21, SR_TID.X ;  /* 0x0000000000157919 */ /* 0x000e660000002100 */
[----:B------:R-:W-:Y:S01]  /*25e0*/  IADD3.X R3, R9, R3, R8, P2, !PT ;  /* 0x0000000309037210 */ /* 0x000fe200017fe408 */
[----:B------:R2:W-:Y:S01]  /*25f0*/  @P1 LDGSTS.E.BYPASS.LTC128B.128 [R243+0x16100], [R6.64], !P4 ;  /* 0x1610000006f31fae */ /* 0x0005e2000e101d46 */
[----:B------:R-:W-:-:S02]  /*2600*/  @P0 LEA R8, P2, R31, R0, 0x1 ;  /* 0x000000001f080211 */ /* 0x000fc400078408ff */
[C---:B------:R-:W-:Y:S01]  /*2610*/  LEA R27, P1, R2.reuse, c[0x0][0x1f8], 0x1 ;  /* 0x00007e00021b7a11 */ /* 0x040fe200078208ff */
[----:B------:R3:W-:Y:S01]  /*2620*/  STL [R1+0x3c], R9 ;  /* 0x00003c0901007387 */ /* 0x0007e20000100800 */
[----:B------:R-:W-:Y:S02]  /*2630*/  @P0 ISETP.GE.AND P4, PT, R31, c[0x0][0x1d4], PT ;  /* 0x000075001f000a0c */ /* 0x000fe40003f86270 */
[----:B------:R-:W-:Y:S01]  /*2640*/  LEA.HI.X R28, R2, c[0x0][0x1fc], R3, 0x1, P1 ;  /* 0x00007f00021c7a11 */ /* 0x000fe200008f0c03 */
[----:B------:R4:W-:Y:S01]  /*2650*/  @P0 LDGSTS.E.BYPASS.LTC128B.128 [R243+0xe100], [R4.64], !P3 ;  /* 0x0e10000004f30fae */ /* 0x0009e2000d901d46 */
[----:B------:R-:W-:Y:S02]  /*2660*/  @P0 ISETP.GE.AND P1, PT, R29, c[0x0][0x1d4], PT ;  /* 0x000075001d000a0c */ /* 0x000fe40003f26270 */
[----:B--2---:R-:W-:Y:S02]  /*2670*/  @P0 LEA R6, P3, R30, R0, 0x1 ;  /* 0x000000001e060211 */ /* 0x004fe400078608ff */
[----:B---3--:R-:W-:-:S02]  /*2680*/  @P0 LEA.HI.X R9, R31, R10, R19, 0x1, P2 ;  /* 0x0000000a1f090211 */ /* 0x008fc400010f0c13 */
[C---:B------:R-:W-:Y:S02]  /*2690*/  @P0 ISETP.GE.AND P2, PT, R30.reuse, c[0x0][0x1d4], PT ;  /* 0x000075001e000a0c */ /* 0x040fe40003f46270 */
[----:B------:R-:W-:Y:S01]  /*26a0*/  @P0 LEA.HI.X R7, R30, R10, R18, 0x1, P3 ;  /* 0x0000000a1e070211 */ /* 0x000fe200018f0c12 */
[----:B------:R2:W-:Y:S01]  /*26b0*/  @P0 LDGSTS.E.BYPASS.LTC128B.128 [R243+0x11100], [R8.64], !P4 ;  /* 0x1110000008f30fae */ /* 0x0005e2000e101d46 */
[----:B----4-:R-:W-:-:S04]  /*26c0*/  @P0 LEA R4, P3, R29, R0, 0x1 ;  /* 0x000000001d040211 */ /* 0x010fc800078608ff */
[----:B------:R-:W-:Y:S02]  /*26d0*/  @P0 LEA.HI.X R5, R29, R10, R17, 0x1, P3 ;  /* 0x0000000a1d050211 */ /* 0x000fe400018f0c11 */
[----:B-1----:R-:W-:-:S03]  /*26e0*/  SHF.R.S32.HI R13, RZ, 0x1f, R21 ;  /* 0x0000001fff0d7819 */ /* 0x002fc60000011415 */
[----:B------:R1:W-:Y:S04]  /*26f0*/  @P0 LDGSTS.E.BYPASS.LTC128B.128 [R243+0x14100], [R6.64], !P2 ;  /* 0x1410000006f30fae */ /* 0x0003e8000d101d46 */
[----:B------:R1:W-:Y:S04]  /*2700*/  @P0 LDGSTS.E.BYPASS.LTC128B.128 [R243+0x17100], [R4.64], !P1 ;  /* 0x1710000004f30fae */ /* 0x0003e8000c901d46 */
[----:B------:R-:W0:Y:S01]  /*2710*/  LDGDEPBAR ;  /* 0x00000000000079af */ /* 0x000e220000000000 */
[----:B------:R-:W-:-:S03]  /*2720*/  LEA.HI R13, R13, R21, RZ, 0x3 ;  /* 0x000000150d0d7211 */ /* 0x000fc600078f18ff */
[----:B------:R-:W3:Y:S01]  /*2730*/  SHFL.IDX PT, R0, R27, RZ, 0x181f ;  /* 0x00181fff1b007589 */ /* 0x000ee200000e0000 */
[----:B------:R-:W-:-:S03]  /*2740*/  LOP3.LUT R13, R13, 0xfffffff8, RZ, 0xc0, !PT ;  /* 0xfffffff80d0d7812 */ /* 0x000fc600078ec0ff */
[----:B------:R-:W4:Y:S04]  /*2750*/  SHFL.IDX PT, R2, R28, RZ, 0x181f ;  /* 0x00181fff1c027589 */ /* 0x000f2800000e0000 */
[----:B--2---:R-:W2:Y:S01]  /*2760*/  SHFL.IDX PT, R8, R27, 0x1, 0x181f ;  /* 0x00381f001b087f89 */ /* 0x004ea200000e0000 */
[----:B------:R-:W-:-:S03]  /*2770*/  IMAD.IADD R13, R21, 0x1, -R13 ;  /* 0x00000001150d7824 */ /* 0x000fc600078e0a0d */
[----:B------:R-:W5:Y:S02]  /*2780*/  SHFL.IDX PT, R3, R28, 0x1, 0x181f ;  /* 0x00381f001c037f89 */ /* 0x000f6400000e0000 */
[----:B------:R-:W-:Y:S01]  /*2790*/  R2P PR, R13, 0x6 ;  /* 0x000000060d007804 */ /* 0x000fe20000000000 */
[----:B------:R-:W-:-:S04]  /*27a0*/  DEPBAR.LE SB0, 0x1 ;  /* 0x000080400000791a */ /* 0x000fc80000000000 */
[----:B------:R-:W-:-:S04]  /*27b0*/  DEPBAR.LE SB0, 0x0 ;  /* 0x000080000000791a */ /* 0x000fc80000000000 */
[----:B------:R-:W-:Y:S01]  /*27c0*/  BAR.SYNC.DEFER_BLOCKING 0x0 ;  /* 0x0000000000007b1d */ /* 0x000fe20000010000 */
[CC--:B---3--:R-:W-:Y:S02]  /*27d0*/  IADD3 R20, P0, R0.reuse, R156.reuse, RZ ;  /* 0x0000009c00147210 */ /* 0x0c8fe40007f1e0ff */
[----:B------:R-:W-:Y:S02]  /*27e0*/  IADD3 R18, P4, R0, R157, RZ ;  /* 0x0000009d00127210 */ /* 0x000fe40007f9e0ff */
[----:B------:R-:W-:Y:S01]  /*27f0*/  @P1 IADD3 R135, R228, -0x20, RZ ;  /* 0xffffffe0e4871810 */ /* 0x000fe20007ffe0ff */
[----:B----4-:R-:W-:Y:S01]  /*2800*/  IMAD.X R21, R2, 0x1, R133, P0 ;  /* 0x0000000102157824 */ /* 0x010fe200000e0685 */
[----:B--2---:R-:W-:Y:S01]  /*2810*/  IADD3 R10, P1, R8, R155, RZ ;  /* 0x0000009b080a7210 */ /* 0x004fe20007f3e0ff */
[----:B------:R-:W-:Y:S01]  /*2820*/  IMAD.X R19, R2, 0x1, R134, P4 ;  /* 0x0000000102137824 */ /* 0x000fe200020e0686 */
[----:B------:R-:W-:Y:S02]  /*2830*/  IADD3 R24, P0, R8, R156, RZ ;  /* 0x0000009c08187210 */ /* 0x000fe40007f1e0ff */
[----:B------:R-:W-:-:S02]  /*2840*/  ISETP.GE.AND P5, PT, R245, c[0x0][0x1d4], PT ;  /* 0x00007500f5007a0c */ /* 0x000fc40003fa6270 */
[----:B------:R-:W-:Y:S01]  /*2850*/  ISETP.GE.AND P4, PT, R31, c[0x0][0x1d4], PT ;  /* 0x000075001f007a0c */ /* 0x000fe20003f86270 */
[C---:B-----5:R-:W-:Y:S01]  /*2860*/  IMAD.X R11, R3.reuse, 0x1, R132, P1 ;  /* 0x00000001030b7824 */ /* 0x060fe200008e0684 */
[----:B------:R-:W-:Y:S01]  /*2870*/  IADD3 R22, P3, R0, R155, RZ ;  /* 0x0000009b00167210 */ /* 0x000fe20007f7e0ff */
[----:B------:R-:W-:Y:S01]  /*2880*/  IMAD.X R25, R3, 0x1, R133, P0 ;  /* 0x0000000103197824 */ /* 0x000fe200000e0685 */
[C---:B------:R-:W-:Y:S02]  /*2890*/  ISETP.LT.OR P1, PT, R26.reuse, 0x1, P5 ;  /* 0x000000011a00780c */ /* 0x040fe40002f21670 */
[----:B------:R-:W-:Y:S02]  /*28a0*/  ISETP.LT.OR P0, PT, R26, 0x1, P4 ;  /* 0x000000011a00780c */ /* 0x000fe40002701670 */
[----:B------:R-:W-:Y:S02]  /*28b0*/  IADD3.X R23, R2, R132, RZ, P3, !PT ;  /* 0x0000008402177210 */ /* 0x000fe40001ffe4ff */
[----:B------:R-:W-:Y:S01]  /*28c0*/  IADD3 R16, P3, R0, R158, RZ ;  /* 0x0000009e00107210 */ /* 0x000fe20007f7e0ff */
[----:B-1----:R-:W-:Y:S04]  /*28d0*/  LDSM.16.M88.4 R4, [R239] ;  /* 0x00000000ef04783b */ /* 0x002fe80000000200 */
[----:B------:R-:W-:Y:S01]  /*28e0*/  IMAD.X R17, R2, 0x1, R152, P3 ;  /* 0x0000000102117824 */ /* 0x000fe200018e0698 */
[----:B------:R-:W-:Y:S01]  /*28f0*/  ISETP.GE.AND P3, PT, R30, c[0x0][0x1d4], PT ;  /* 0x000075001e007a0c */ /* 0x000fe20003f66270 */
[----:B------:R-:W-:Y:S04]  /*2900*/  LDSM.16.M88.4 R40, [R228] ;  /* 0x00000000e428783b */ /* 0x000fe80000000200 */
[----:B------:R-:W-:Y:S04]  /*2910*/  LDSM.16.M88.4 R32, [R228+0x800] ;  /* 0x00080000e420783b */ /* 0x000fe80000000200 */
[----:B------:R-:W-:Y:S04]  /*2920*/  LDSM.16.M88.4 R44, [R228+0x1000] ;  /* 0x00100000e42c783b */ /* 0x000fe80000000200 */
[----:B------:R-:W-:Y:S04]  /*2930*/  LDSM.16.M88.4 R52, [R228+0x1800] ;  /* 0x00180000e434783b */ /* 0x000fe80000000200 */
[----:B------:R-:W-:Y:S04]  /*2940*/  LDSM.16.M88.4 R60, [R228+0x2000] ;  /* 0x00200000e43c783b */ /* 0x000fe80000000200 */
[----:B------:R-:W-:Y:S04]  /*2950*/  LDSM.16.M88.4 R72, [R228+0x2800] ;  /* 0x00280000e448783b */ /* 0x000fe80000000200 */
[----:B------:R-:W-:Y:S04]  /*2960*/  LDSM.16.M88.4 R12, [R240] ;  /* 0x00000000f00c783b */ /* 0x000fe80000000200 */
[----:B------:R-:W-:Y:S04]  /*2970*/  LDSM.16.M88.4 R64, [R135] ;  /* 0x000000008740783b */ /* 0x000fe80000000200 */
[----:B------:R-:W-:Y:S04]  /*2980*/  LDSM.16.M88.4 R68, [R135+0x800] ;  /* 0x000800008744783b */ /* 0x000fe80000000200 */
[----:B------:R-:W-:Y:S04]  /*2990*/  LDSM.16.M88.4 R76, [R135+0x1000] ;  /* 0x00100000874c783b */ /* 0x000fe80000000200 */
[----:B------:R-:W-:Y:S04]  /*29a0*/  LDSM.16.M88.4 R92, [R135+0x1800] ;  /* 0x00180000875c783b */ /* 0x000fe80000000200 */
[----:B------:R-:W-:Y:S04]  /*29b0*/  LDSM.16.M88.4 R96, [R135+0x2000] ;  /* 0x002000008760783b */ /* 0x000fe80000000200 */
[----:B------:R-:W-:Y:S04]  /*29c0*/  LDSM.16.M88.4 R112, [R135+0x2800] ;  /* 0x002800008770783b */ /* 0x000fe80000000200 */
[----:B------:R-:W-:Y:S01]  /*29d0*/  @!PT LDS RZ, [RZ] ;  /* 0x00000000fffff984 */ /* 0x000fe20000000800 */
[----:B------:R-:W-:Y:S01]  /*29e0*/  @!PT LDS RZ, [RZ] ;  /* 0x00000000fffff984 */ /* 0x000fe20000000800 */
[----:B------:R-:W-:Y:S01]  /*29f0*/  @!PT LDS RZ, [RZ] ;  /* 0x00000000fffff984 */ /* 0x000fe20000000800 */
[----:B------:R1:W-:Y:S04]  /*2a00*/  LDGSTS.E.BYPASS.LTC128B.128 [R243+0x100], [R22.64], !P1 ;  /* 0x0010000016f37fae */ /* 0x0003e8000c901d46 */
[----:B------:R1:W-:Y:S01]  /*2a10*/  LDGSTS.E.BYPASS.LTC128B.128 [R243+0x3100], [R20.64], !P0 ;  /* 0x0310000014f37fae */ /* 0x0003e2000c101d46 */
[----:B------:R-:W-:-:S02]  /*2a20*/  ISETP.LT.OR P0, PT, R26, 0x1, P3 ;  /* 0x000000011a00780c */ /* 0x000fc40001f01670 */
[----:B------:R-:W-:-:S11]  /*2a30*/  ISETP.GE.AND P1, PT, R29, c[0x0][0x1d4], PT ;  /* 0x000075001d007a0c */ /* 0x000fd60003f26270 */
[----:B------:R2:W-:Y:S01]  /*2a40*/  LDGSTS.E.BYPASS.LTC128B.128 [R243+0x6100], [R18.64], !P0 ;  /* 0x0610000012f37fae */ /* 0x0005e2000c101d46 */
[----:B------:R-:W-:-:S13]  /*2a50*/  ISETP.LT.OR P0, PT, R26, 0x1, P1 ;  /* 0x000000011a00780c */ /* 0x000fda0000f01670 */
[----:B------:R3:W-:Y:S04]  /*2a60*/  LDGSTS.E.BYPASS.LTC128B.128 [R243+0x9100], [R16.64], !P0 ;  /* 0x0910000010f37fae */ /* 0x0007e8000c101d46 */
[----:B------:R-:W4:Y:S01]  /*2a70*/  SHFL.IDX PT, R0, R27, 0x2, 0x181f ;  /* 0x00581f001b007f89 */ /* 0x000f2200000e0000 */
[----:B---3--:R-:W-:-:S05]  /*2a80*/  IADD3 R16, P0, R8, R157, RZ ;  /* 0x0000009d08107210 */ /* 0x008fca0007f1e0ff */
[----:B------:R-:W-:Y:S01]  /*2a90*/  IMAD.X R17, R3, 0x1, R134, P0 ;  /* 0x0000000103117824 */ /* 0x000fe200000e0686 */
[----:B------:R-:W-:Y:S01]  /*2aa0*/  ISETP.LT.OR P0, PT, R26, 0x21, P5 ;  /* 0x000000211a00780c */ /* 0x000fe20002f01670 */
[----:B------:R-:W3:-:S12]  /*2ab0*/  SHFL.IDX PT, R2, R28, 0x2, 0x181f ;  /* 0x00581f001c027f89 */ /* 0x000ed800000e0000 */
[----:B------:R5:W-:Y:S02]  /*2ac0*/  LDGSTS.E.BYPASS.LTC128B.128 [R243+0x1100], [R10.64], !P0 ;  /* 0x011000000af37fae */ /* 0x000be4000c101d46 */
[----:B-----5:R-:W-:-:S05]  /*2ad0*/  IADD3 R10, P0, R8, R158, RZ ;  /* 0x0000009e080a7210 */ /* 0x020fca0007f1e0ff */
[----:B------:R-:W-:Y:S01]  /*2ae0*/  IMAD.X R11, R3, 0x1, R152, P0 ;  /* 0x00000001030b7824 */ /* 0x000fe200000e0698 */
[----:B------:R-:W-:-:S13]  /*2af0*/  ISETP.LT.OR P0, PT, R26, 0x21, P4 ;  /* 0x000000211a00780c */ /* 0x000fda0002701670 */
[----:B------:R5:W-:Y:S01]  /*2b00*/  LDGSTS.E.BYPASS.LTC128B.128 [R243+0x4100], [R24.64], !P0 ;  /* 0x0410000018f37fae */ /* 0x000be2000c101d46 */
[----:B----4-:R-:W-:-:S04]  /*2b10*/  IADD3 R8, P0, R0, R155, RZ ;  /* 0x0000009b00087210 */ /* 0x010fc80007f1e0ff */
[----:B---3--:R-:W-:Y:S02]  /*2b20*/  IADD3.X R9, R2, R132, RZ, P0, !PT ;  /* 0x0000008402097210 */ /* 0x008fe400007fe4ff */
[----:B------:R-:W-:-:S13]  /*2b30*/  ISETP.LT.OR P0, PT, R26, 0x21, P3 ;  /* 0x000000211a00780c */ /* 0x000fda0001f01670 */
[----:B------:R3:W-:Y:S01]  /*2b40*/  LDGSTS.E.BYPASS.LTC128B.128 [R243+0x7100], [R16.64], !P0 ;  /* 0x0710000010f37fae */ /* 0x0007e2000c101d46 */
[----:B------:R-:W-:Y:S01]  /*2b50*/  HMMA.16816.F32.BF16 R48, R4, R40, RZ ;  /* 0x000000280430723c */ /* 0x000fe200000418ff */
[----:B---3--:R-:W-:-:S05]  /*2b60*/  IADD3 R16, P0, R0, R156, RZ ;  /* 0x0000009c00107210 */ /* 0x008fca0007f1e0ff */
[----:B------:R-:W-:Y:S01]  /*2b70*/  IMAD.X R17, R2, 0x1, R133, P0 ;  /* 0x0000000102117824 */ /* 0x000fe200000e0685 */
[----:B------:R-:W-:Y:S01]  /*2b80*/  ISETP.LT.OR P0, PT, R26, 0x21, P1 ;  /* 0x000000211a00780c */ /* 0x000fe20000f01670 */
[C---:B------:R-:W-:Y:S11]  /*2b90*/  HMMA.16816.F32.BF16 R40, R4.reuse, R42, RZ ;  /* 0x0000002a0428723c */ /* 0x040ff600000418ff */
[----:B------:R-:W-:Y:S01]  /*2ba0*/  @!UPT UIADD3 URZ, URZ, URZ, URZ ;  /* 0x0000003f3f3ff290 */ /* 0x000fe2000fffe03f */
[----:B------:R3:W-:Y:S01]  /*2bb0*/  LDGSTS.E.BYPASS.LTC128B.128 [R243+0xa100], [R10.64], !P0 ;  /* 0x0a1000000af37fae */ /* 0x0007e2000c101d46 */
[C---:B------:R-:W-:Y:S08]  /*2bc0*/  HMMA.16816.F32.BF16 R28, R4.reuse, R44, RZ ;  /* 0x0000002c041c723c */ /* 0x040ff000000418ff */
[C---:B-1----:R-:W-:Y:S08]  /*2bd0*/  HMMA.16816.F32.BF16 R20, R4.reuse, R46, RZ ;  /* 0x0000002e0414723c */ /* 0x042ff000000418ff */
[----:B------:R-:W-:Y:S01]  /*2be0*/  HMMA.16816.F32.BF16 R36, R4, R32, RZ ;  /* 0x000000200424723c */ /* 0x000fe200000418ff */
[----:B---3--:R-:W-:-:S07]  /*2bf0*/  IADD3 R10, P0, R0, R157, RZ ;  /* 0x0000009d000a7210 */ /* 0x008fce0007f1e0ff */
[----:B------:R-:W-:Y:S01]  /*2c00*/  HMMA.16816.F32.BF16 R44, R4, R52, RZ ;  /* 0x00000034042c723c */ /* 0x000fe200000418ff */
[----:B------:R-:W-:Y:S01]  /*2c10*/  IMAD.X R11, R2, 0x1, R134, P0 ;  /* 0x00000001020b7824 */ /* 0x000fe200000e0686 */
[----:B------:R-:W-:-:S06]  /*2c20*/  ISETP.LT.OR P0, PT, R26, 0x41, P5 ;  /* 0x000000411a00780c */ /* 0x000fcc0002f01670 */
[----:B------:R-:W-:Y:S01]  /*2c30*/  HMMA.16816.F32.BF16 R32, R4, R34, RZ ;  /* 0x000000220420723c */ /* 0x000fe200000418ff */
[C---:B------:R-:W-:Y:S01]  /*2c40*/  ISETP.LT.OR P4, PT, R26.reuse, 0x41, P4 ;  /* 0x000000411a00780c */ /* 0x040fe20002781670 */
[----:B------:R-:W-:Y:S01]  /*2c50*/  IMAD.MOV.U32 R3, RZ, RZ, 0x40 ;  /* 0x00000040ff037424 */ /* 0x000fe200078e00ff */
[C---:B------:R-:W-:Y:S02]  /*2c60*/  ISETP.LT.OR P3, PT, R26.reuse, 0x41, P3 ;  /* 0x000000411a00780c */ /* 0x040fe40001f61670 */
[----:B------:R-:W-:-:S03]  /*2c70*/  ISETP.LT.OR P1, PT, R26, 0x41, P1 ;  /* 0x000000411a00780c */ /* 0x000fc60000f21670 */
[C---:B------:R-:W-:Y:S01]  /*2c80*/  HMMA.16816.F32.BF16 R84, R4.reuse, R72, RZ ;  /* 0x000000480454723c */ /* 0x040fe200000418ff */
[----:B------:R1:W-:Y:S05]  /*2c90*/  LDGSTS.E.BYPASS.LTC128B.128 [R243+0x2100], [R8.64], !P0 ;  /* 0x0210000008f37fae */ /* 0x0003ea000c101d46 */
[----:B------:R2:W-:Y:S02]  /*2ca0*/  LDGSTS.E.BYPASS.LTC128B.128 [R243+0x5100], [R16.64], !P4 ;  /* 0x0510000010f37fae */ /* 0x0005e4000e101d46 */
[C---:B------:R-:W-:Y:S02]  /*2cb0*/  HMMA.16816.F32.BF16 R52, R4.reuse, R54, RZ ;  /* 0x000000360434723c */ /* 0x040fe400000418ff */
[----:B------:R1:W-:Y:S06]  /*2cc0*/  LDGSTS.E.BYPASS.LTC128B.128 [R243+0x8100], [R10.64], !P3 ;  /* 0x081000000af37fae */ /* 0x0003ec000d901d46 */
[C---:B------:R-:W-:Y:S08]  /*2cd0*/  HMMA.16816.F32.BF16 R56, R4.reuse, R60, RZ ;  /* 0x0000003c0438723c */ /* 0x040ff000000418ff */
[C---:B------:R-:W-:Y:S08]  /*2ce0*/  HMMA.16816.F32.BF16 R80, R4.reuse, R62, RZ ;  /* 0x0000003e0450723c */ /* 0x040ff000000418ff */
[----:B------:R-:W-:Y:S07]  /*2cf0*/  HMMA.16816.F32.BF16 R72, R4, R74, RZ ;  /* 0x0000004a0448723c */ /* 0x000fee00000418ff */
[----:B------:R-:W-:-:S02]  /*2d00*/  IADD3 R4, P0, R0, R158, RZ ;  /* 0x0000009e00047210 */ /* 0x000fc40007f1e0ff */
[----:B------:R-:W-:-:S03]  /*2d10*/  SEL R0, R3, 0xffffffc0, !P2 ;  /* 0xffffffc003007807 */ /* 0x000fc60005000000 */
[----:B------:R-:W-:Y:S02]  /*2d20*/  IMAD.X R5, R2, 0x1, R152, P0 ;  /* 0x0000000102057824 */ /* 0x000fe400000e0698 */
[----:B------:R-:W-:Y:S01]  /*2d30*/  IMAD.IADD R230, R228, 0x1, R0 ;  /* 0x00000001e4e67824 */ /* 0x000fe200078e0200 */
[C---:B------:R-:W-:Y:S02]  /*2d40*/  HMMA.16816.F32.BF16 R108, R12.reuse, R64, R48 ;  /* 0x000000400c6c723c */ /* 0x040fe40000041830 */
[----:B------:R3:W-:Y:S04]  /*2d50*/  LDGSTS.E.BYPASS.LTC128B.128 [R243+0xb100], [R4.64], !P1 ;  /* 0x0b10000004f37fae */ /* 0x0007e8000c901d46 */
[----:B-1----:R-:W-:Y:S02]  /*2d60*/  LDSM.16.M88.4 R8, [R242] ;  /* 0x00000000f208783b */ /* 0x002fe40000000200 */
[C---:B------:R-:W-:Y:S02]  /*2d70*/  HMMA.16816.F32.BF16 R104, R12.reuse, R66, R40 ;  /* 0x000000420c68723c */ /* 0x040fe40000041828 */
[----:B------:R-:W1:Y:S04]  /*2d80*/  LDSM.16.M88.4 R40, [R230+0x800] ;  /* 0x00080000e628783b */ /* 0x000e680000000200 */
[----:B------:R-:W-:Y:S02]  /*2d90*/  LDSM.16.M88.4 R100, [R230+0x2800] ;  /* 0x00280000e664783b */ /* 0x000fe40000000200 */
[----:B------:R-:W-:Y:S02]  /*2da0*/  HMMA.16816.F32.BF16 R88, R12, R68, R36 ;  /* 0x000000440c58723c */ /* 0x000fe40000041824 */
[----:B------:R-:W-:Y:S01]  /*2db0*/  LDSM.16.M88.4 R36, [R230+0x1000] ;  /* 0x00100000e624783b */ /* 0x000fe20000000200 */
[----:B------:R-:W-:-:S03]  /*2dc0*/  IADD3 R2, R135, 0x9000, RZ ;  /* 0x0000900087027810 */ /* 0x000fc60007ffe0ff */
[----:B------:R-:W-:Y:S02]  /*2dd0*/  LDSM.16.M88.4 R120, [R228+0x4000] ;  /* 0x00400000e478783b */ /* 0x000fe40000000200 */
[C---:B------:R-:W-:Y:S02]  /*2de0*/  HMMA.16816.F32.BF16 R48, R12.reuse, R92, R44 ;  /* 0x0000005c0c30723c */ /* 0x040fe4000004182c */
[----:B------:R-:W4:Y:S04]  /*2df0*/  LDSM.16.M88.4 R44, [R230] ;  /* 0x00000000e62c783b */ /* 0x000f280000000200 */
[----:B---3--:R-:W-:Y:S02]  /*2e00*/  LDSM.16.M88.4 R4, [R241] ;  /* 0x00000000f104783b */ /* 0x008fe40000000200 */
[C---:B------:R-:W-:Y:S02]  /*2e10*/  HMMA.16816.F32.BF16 R68, R12.reuse, R70, R32 ;  /* 0x000000460c44723c */ /* 0x040fe40000041820 */
[----:B------:R-:W3:Y:S04]  /*2e20*/  LDSM.16.M88.4 R32, [R230+0x1800] ;  /* 0x00180000e620783b */ /* 0x000ee80000000200 */
[----:B------:R-:W-:Y:S02]  /*2e30*/  LDSM.16.M88.4 R144, [R135+0x9000] ;  /* 0x009000008790783b */ /* 0x000fe40000000200 */
[----:B------:R-:W-:Y:S02]  /*2e40*/  HMMA.16816.F32.BF16 R64, R12, R76, R28 ;  /* 0x0000004c0c40723c */ /* 0x000fe4000004181c */
[----:B------:R-:W1:Y:S01]  /*2e50*/  LDSM.16.M88.4 R28, [R230+0x2000] ;  /* 0x00200000e61c783b */ /* 0x000e620000000200 */
[----:B------:R-:W-:-:S03]  /*2e60*/  IMAD.IADD R229, R2, 0x1, R0 ;  /* 0x0000000102e57824 */ /* 0x000fc600078e0200 */
[----:B------:R-:W-:Y:S02]  /*2e70*/  LDSM.16.M88.4 R148, [R230+0x9000] ;  /* 0x00900000e694783b */ /* 0x000fe40000000200 */
[C---:B------:R-:W-:Y:S02]  /*2e80*/  HMMA.16816.F32.BF16 R60, R12.reuse, R78, R20 ;  /* 0x0000004e0c3c723c */ /* 0x040fe40000041814 */
[----:B------:R-:W1:Y:S04]  /*2e90*/  LDSM.16.M88.4 R116, [R229+-0x8800] ;  /* 0xff780000e574783b */ /* 0x000e680000000200 */
[----:B------:R-:W-:Y:S02]  /*2ea0*/  LDSM.16.M88.4 R124, [R229+-0x8000] ;  /* 0xff800000e57c783b */ /* 0x000fe40000000200 */
[C---:B------:R-:W-:Y:S02]  /*2eb0*/  HMMA.16816.F32.BF16 R20, R12.reuse, R96, R56 ;  /* 0x000000600c14723c */ /* 0x040fe40000041838 */
[----:B------:R-:W-:Y:S04]  /*2ec0*/  LDSM.16.M88.4 R136, [R229+-0x2800] ;  /* 0xffd80000e588783b */ /* 0x000fe80000000200 */
[----:B------:R-:W-:Y:S02]  /*2ed0*/  LDSM.16.M88.4 R128, [R135+0x9800] ;  /* 0x009800008780783b */ /* 0x000fe40000000200 */
[C---:B--2---:R-:W-:Y:S02]  /*2ee0*/  HMMA.16816.F32.BF16 R16, R12.reuse, R98, R80 ;  /* 0x000000620c10723c */ /* 0x044fe40000041850 */
[----:B------:R-:W-:Y:S04]  /*2ef0*/  LDSM.16.M88.4 R140, [R229] ;  /* 0x00000000e58c783b */ /* 0x000fe80000000200 */
[----:B------:R-:W0:Y:S02]  /*2f00*/  LDGDEPBAR ;  /* 0x00000000000079af */ /* 0x000e240000000000 */
[C---:B-----5:R-:W-:Y:S02]  /*2f10*/  HMMA.16816.F32.BF16 R24, R12.reuse, R94, R52 ;  /* 0x0000005e0c18723c */ /* 0x060fe40000041834 */
[----:B------:R-:W2:Y:S04]  /*2f20*/  LDSM.16.M88.4 R92, [R229+-0x9000] ;  /* 0xff700000e55c783b */ /* 0x000ea80000000200 */
[----:B------:R-:W-:Y:S02]  /*2f30*/  LDSM.16.M88.4 R52, [R229+-0x7000] ;  /* 0xff900000e534783b */ /* 0x000fe40000000200 */
[C---:B------:R-:W-:Y:S08]  /*2f40*/  HMMA.16816.F32.BF16 R96, R12.reuse, R112, R84 ;  /* 0x000000700c60723c */ /* 0x040ff00000041854 */
[----:B------:R-:W-:Y:S01]  /*2f50*/  HMMA.16816.F32.BF16 R12, R12, R114, R72 ;  /* 0x000000720c0c723c */ /* 0x000fe20000041848 */
[----:B------:R-:W-:Y:S07]  /*2f60*/  LDSM.16.M88.4 R112, [R228+0x3800] ;  /* 0x00380000e470783b */ /* 0x000fee0000000200 */
[C---:B-1----:R-:W-:Y:S08]  /*2f70*/  HMMA.16816.F32.BF16 R80, R8.reuse, R42, R68 ;  /* 0x0000002a0850723c */ /* 0x042ff00000041844 */
[C---:B----4-:R-:W-:Y:S01]  /*2f80*/  HMMA.16816.F32.BF16 R76, R8.reuse, R44, R108 ;  /* 0x0000002c084c723c */ /* 0x050fe2000004186c */
[----:B------:R-:W1:Y:S07]  /*2f90*/  LDSM.16.M88.4 R108, [R229+-0x7800] ;  /* 0xff880000e56c783b */ /* 0x000e6e0000000200 */
[C---:B------:R-:W-:Y:S08]  /*2fa0*/  HMMA.16816.F32.BF16 R68, R8.reuse, R36, R64 ;  /* 0x000000240844723c */ /* 0x040ff00000041840 */
[C---:B---3--:R-:W-:Y:S01]  /*2fb0*/  HMMA.16816.F32.BF16 R64, R8.reuse, R32, R48 ;  /* 0x000000200840723c */ /* 0x048fe20000041830 */
[----:B------:R-:W3:Y:S07]  /*2fc0*/  LDSM.16.M88.4 R48, [R229+-0x6800] ;  /* 0xff980000e530783b */ /* 0x000eee0000000200 */
[C---:B------:R-:W-:Y:S08]  /*2fd0*/  HMMA.16816.F32.BF16 R84, R8.reuse, R46, R104 ;  /* 0x0000002e0854723c */ /* 0x040ff00000041868 */
[C---:B------:R-:W-:Y:S01]  /*2fe0*/  HMMA.16816.F32.BF16 R72, R8.reuse, R38, R60 ;  /* 0x000000260848723c */ /* 0x040fe2000004183c */
[----:B------:R-:W-:Y:S07]  /*2ff0*/  LDSM.16.M88.4 R36, [R228+0x3000] ;  /* 0x00300000e424783b */ /* 0x000fee0000000200 */
[C---:B------:R-:W-:Y:S08]  /*3000*/  HMMA.16816.F32.BF16 R88, R8.reuse, R40, R88 ;  /* 0x000000280858723c */ /* 0x040ff00000041858 */
[C---:B------:R-:W-:Y:S08]  /*3010*/  HMMA.16816.F32.BF16 R60, R8.reuse, R34, R24 ;  /* 0x00000022083c723c */ /* 0x040ff00000041818 */
[C---:B------:R-:W-:Y:S08]  /*3020*/  HMMA.16816.F32.BF16 R56, R8.reuse, R28, R20 ;  /* 0x0000001c0838723c */ /* 0x040ff00000041814 */
[C---:B------:R-:W-:Y:S01]  /*3030*/  HMMA.16816.F32.BF16 R44, R8.reuse, R30, R16 ;  /* 0x0000001e082c723c */ /* 0x040fe20000041810 */
[----:B------:R-:W4:Y:S07]  /*3040*/  LDSM.16.M88.4 R16, [R239+0x4000] ;  /* 0x00400000ef10783b */ /* 0x000f2e0000000200 */
[C---:B------:R-:W-:Y:S08]  /*3050*/  HMMA.16816.F32.BF16 R40, R8.reuse, R100, R96 ;  /* 0x000000640828723c */ /* 0x040ff00000041860 */
[----:B------:R-:W-:Y:S08]  /*3060*/  HMMA.16816.F32.BF16 R32, R8, R102, R12 ;  /* 0x000000660820723c */ /* 0x000ff0000004180c */
[C---:B------:R-:W-:Y:S08]  /*3070*/  HMMA.16816.F32.BF16 R12, R4.reuse, R118, R80 ;  /* 0x00000076040c723c */ /* 0x040ff00000041850 */
[C---:B--2---:R-:W-:Y:S08]  /*3080*/  HMMA.16816.F32.BF16 R28, R4.reuse, R92, R76 ;  /* 0x0000005c041c723c */ /* 0x044ff0000004184c */
[C---:B------:R-:W-:Y:S01]  /*3090*/  HMMA.16816.F32.BF16 R24, R4.reuse, R94, R84 ;  /* 0x0000005e0418723c */ /* 0x040fe20000041854 */
[----:B------:R-:W-:Y:S07]  /*30a0*/  LDSM.16.M88.4 R92, [R228+0x4800] ;  /* 0x00480000e45c783b */ /* 0x000fee0000000200 */
[C---:B------:R-:W-:Y:S01]  /*30b0*/  HMMA.16816.F32.BF16 R20, R4.reuse, R116, R88 ;  /* 0x000000740414723c */ /* 0x040fe20000041858 */
[----:B------:R-:W2:Y:S07]  /*30c0*/  LDSM.16.M88.4 R116, [R228+0x5000] ;  /* 0x00500000e474783b */ /* 0x000eae0000000200 */
[C---:B-1----:R-:W-:Y:S08]  /*30d0*/  HMMA.16816.F32.BF16 R84, R4.reuse, R108, R64 ;  /* 0x0000006c0454723c */ /* 0x042ff00000041840 */
[C---:B------:R-:W-:Y:S01]  /*30e0*/  HMMA.16816.F32.BF16 R76, R4.reuse, R110, R60 ;  /* 0x0000006e044c723c */ /* 0x040fe2000004183c */
[----:B------:R-:W1:Y:S07]  /*30f0*/  LDSM.16.M88.4 R60, [R228+0x5800] ;  /* 0x00580000e43c783b */ /* 0x000e6e0000000200 */
[C---:B------:R-:W-:Y:S08]  /*3100*/  HMMA.16816.F32.BF16 R8, R4.reuse, R124, R68 ;  /* 0x0000007c0408723c */ /* 0x040ff00000041844 */
[C---:B------:R-:W-:Y:S08]  /*3110*/  HMMA.16816.F32.BF16 R72, R4.reuse, R126, R72 ;  /* 0x0000007e0448723c */ /* 0x040ff00000041848 */
[C---:B------:R-:W-:Y:S01]  /*3120*/  HMMA.16816.F32.BF16 R108, R4.reuse, R52, R56 ;  /* 0x00000034046c723c */ /* 0x040fe20000041838 */
[----:B------:R-:W-:Y:S07]  /*3130*/  LDSM.16.M88.4 R56, [R135+0x3000] ;  /* 0x003000008738783b */ /* 0x000fee0000000200 */
[C---:B------:R-:W-:Y:S01]  /*3140*/  HMMA.16816.F32.BF16 R100, R4.reuse, R54, R44 ;  /* 0x000000360464723c */ /* 0x040fe2000004182c */
[----:B------:R-:W-:Y:S04]  /*3150*/  LDSM.16.M88.4 R52, [R135+0x3800] ;  /* 0x003800008734783b */ /* 0x000fe80000000200 */
[----:B------:R-:W-:Y:S03]  /*3160*/  LDSM.16.M88.4 R44, [R135+0x4800] ;  /* 0x00480000872c783b */ /* 0x000fe60000000200 */
[C---:B---3--:R-:W-:Y:S01]  /*3170*/  HMMA.16816.F32.BF16 R104, R4.reuse, R48, R40 ;  /* 0x000000300468723c */ /* 0x048fe20000041828 */
[----:B------:R-:W-:Y:S07]  /*3180*/  LDSM.16.M88.4 R40, [R135+0x5000] ;  /* 0x005000008728783b */ /* 0x000fee0000000200 */
[----:B------:R-:W-:Y:S01]  /*3190*/  HMMA.16816.F32.BF16 R96, R4, R50, R32 ;  /* 0x000000320460723c */ /* 0x000fe20000041820 */
[----:B------:R-:W3:Y:S04]  /*31a0*/  LDSM.16.M88.4 R4, [R240+0x4000] ;  /* 0x00400000f004783b */ /* 0x000ee80000000200 */
[----:B------:R-:W5:Y:S03]  /*31b0*/  LDSM.16.M88.4 R48, [R135+0x4000] ;  /* 0x004000008730783b */ /* 0x000f660000000200 */
[C---:B----4-:R-:W-:Y:S01]  /*31c0*/  HMMA.16816.F32.BF16 R64, R16.reuse, R114, R12 ;  /* 0x000000721040723c */ /* 0x050fe2000004180c */
[----:B------:R-:W-:Y:S07]  /*31d0*/  LDSM.16.M88.4 R12, [R242+0x4000] ;  /* 0x00400000f20c783b */ /* 0x000fee0000000200 */
[C---:B------:R-:W-:Y:S01]  /*31e0*/  HMMA.16816.F32.BF16 R68, R16.reuse, R112, R20 ;  /* 0x000000701044723c */ /* 0x040fe20000041814 */
[----:B------:R-:W-:Y:S07]  /*31f0*/  LDSM.16.M88.4 R112, [R230+0x3000] ;  /* 0x00300000e670783b */ /* 0x000fee0000000200 */
[C---:B------:R-:W-:Y:S08]  /*3200*/  HMMA.16816.F32.BF16 R80, R16.reuse, R38, R24 ;  /* 0x000000261050723c */ /* 0x040ff00000041818 */
[C---:B------:R-:W-:Y:S08]  /*3210*/  HMMA.16816.F32.BF16 R88, R16.reuse, R36, R28 ;  /* 0x000000241058723c */ /* 0x040ff0000004181c */
[C---:B------:R-:W-:Y:S08]  /*3220*/  HMMA.16816.F32.BF16 R32, R16.reuse, R122, R72 ;  /* 0x0000007a1020723c */ /* 0x040ff00000041848 */
[C---:B------:R-:W-:Y:S08]  /*3230*/  HMMA.16816.F32.BF16 R36, R16.reuse, R120, R8 ;  /* 0x000000781024723c */ /* 0x040ff00000041808 */
[C---:B--2---:R-:W-:Y:S01]  /*3240*/  HMMA.16816.F32.BF16 R20, R16.reuse, R116, R108 ;  /* 0x000000741014723c */ /* 0x044fe2000004186c */
[----:B------:R-:W2:Y:S07]  /*3250*/  LDSM.16.M88.4 R108, [R135+0x5800] ;  /* 0x00580000876c783b */ /* 0x000eae0000000200 */
[C---:B-1----:R-:W-:Y:S08]  /*3260*/  HMMA.16816.F32.BF16 R72, R16.reuse, R60, R104 ;  /* 0x0000003c1048723c */ /* 0x042ff00000041868 */
[C---:B------:R-:W-:Y:S08]  /*3270*/  HMMA.16816.F32.BF16 R28, R16.reuse, R92, R84 ;  /* 0x0000005c101c723c */ /* 0x040ff00000041854 */
[C---:B------:R-:W-:Y:S08]  /*3280*/  HMMA.16816.F32.BF16 R24, R16.reuse, R94, R76 ;  /* 0x0000005e1018723c */ /* 0x040ff0000004184c */
[----:B------:R-:W-:Y:S08]  /*3290*/  HMMA.16816.F32.BF16 R8, R16, R118, R100 ;  /* 0x000000761008723c */ /* 0x000ff00000041864 */
[----:B---3--:R-:W-:Y:S01]  /*32a0*/  HMMA.16816.F32.BF16 R104, R4, R54, R64 ;  /* 0x000000360468723c */ /* 0x008fe20000041840 */
[----:B------:R-:W1:Y:S07]  /*32b0*/  LDSM.16.M88.4 R64, [R230+0x3800] ;  /* 0x00380000e640783b */ /* 0x000e6e0000000200 */
[----:B------:R-:W-:Y:S01]  /*32c0*/  HMMA.16816.F32.BF16 R16, R16, R62, R96 ;  /* 0x0000003e1010723c */ /* 0x000fe20000041860 */
[----:B------:R-:W3:Y:S07]  /*32d0*/  LDSM.16.M88.4 R60, [R230+0x4000] ;  /* 0x00400000e63c783b */ /* 0x000eee0000000200 */
[C---:B------:R-:W-:Y:S08]  /*32e0*/  HMMA.16816.F32.BF16 R100, R4.reuse, R52, R68 ;  /* 0x000000340464723c */ /* 0x040ff00000041844 */
[C---:B------:R-:W-:Y:S08]  /*32f0*/  HMMA.16816.F32.BF16 R92, R4.reuse, R58, R80 ;  /* 0x0000003a045c723c */ /* 0x040ff00000041850 */
[C---:B------:R-:W-:Y:S01]  /*3300*/  HMMA.16816.F32.BF16 R84, R4.reuse, R44, R28 ;  /* 0x0000002c0454723c */ /* 0x040fe2000004181c */
[----:B------:R-:W-:Y:S07]  /*3310*/  LDSM.16.M88.4 R28, [R229+-0x5800] ;  /* 0xffa80000e51c783b */ /* 0x000fee0000000200 */
[C---:B------:R-:W-:Y:S01]  /*3320*/  HMMA.16816.F32.BF16 R80, R4.reuse, R46, R24 ;  /* 0x0000002e0450723c */ /* 0x040fe20000041818 */
[----:B------:R-:W4:Y:S07]  /*3330*/  LDSM.16.M88.4 R44, [R230+0x5000] ;  /* 0x00500000e62c783b */ /* 0x000f2e0000000200 */
[C---:B------:R-:W-:Y:S01]  /*3340*/  HMMA.16816.F32.BF16 R52, R4.reuse, R42, R8 ;  /* 0x0000002a0434723c */ /* 0x040fe20000041808 */
[----:B------:R-:W1:Y:S07]  /*3350*/  LDSM.16.M88.4 R8, [R241+0x4000] ;  /* 0x00400000f108783b */ /* 0x000e6e0000000200 */
[C---:B------:R-:W-:Y:S01]  /*3360*/  HMMA.16816.F32.BF16 R76, R4.reuse, R56, R88 ;  /* 0x00000038044c723c */ /* 0x040fe20000041858 */
[----:B------:R-:W3:Y:S07]  /*3370*/  LDSM.16.M88.4 R56, [R230+0x4800] ;  /* 0x00480000e638783b */ /* 0x000eee0000000200 */
[C---:B------:R-:W-:Y:S01]  /*3380*/  HMMA.16816.F32.BF16 R68, R4.reuse, R40, R20 ;  /* 0x000000280444723c */ /* 0x040fe20000041814 */
[----:B------:R-:W3:Y:S07]  /*3390*/  LDSM.16.M88.4 R40, [R230+0x5800] ;  /* 0x00580000e628783b */ /* 0x000eee0000000200 */
[C---:B-----5:R-:W-:Y:S01]  /*33a0*/  HMMA.16816.F32.BF16 R88, R4.reuse, R50, R32 ;  /* 0x000000320458723c */ /* 0x060fe20000041820 */
[----:B------:R-:W5:Y:S07]  /*33b0*/  LDSM.16.M88.4 R32, [R229+-0x6000] ;  /* 0xffa00000e520783b */ /* 0x000f6e0000000200 */
[C---:B------:R-:W-:Y:S08]  /*33c0*/  HMMA.16816.F32.BF16 R96, R4.reuse, R48, R36 ;  /* 0x000000300460723c */ /* 0x040ff00000041824 */
[----:B--2---:R-:W-:Y:S08]  /*33d0*/  HMMA.16816.F32.BF16 R36, R4, R110, R16 ;  /* 0x0000006e0424723c */ /* 0x004ff00000041810 */
[----:B-1----:R-:W-:Y:S01]  /*33e0*/  HMMA.16816.F32.BF16 R16, R12, R64, R100 ;  /* 0x000000400c10723c */ /* 0x002fe20000041864 */
[----:B------:R-:W1:Y:S07]  /*33f0*/  LDSM.16.M88.4 R100, [R229+-0x4800] ;  /* 0xffb80000e564783b */ /* 0x000e6e0000000200 */
[----:B------:R-:W-:Y:S01]  /*3400*/  HMMA.16816.F32.BF16 R48, R4, R108, R72 ;  /* 0x0000006c0430723c */ /* 0x000fe20000041848 */
[----:B------:R-:W2:Y:S07]  /*3410*/  LDSM.16.M88.4 R72, [R229+-0x5000] ;  /* 0xffb00000e548783b */ /* 0x000eae0000000200 */
[C---:B------:R-:W-:Y:S08]  /*3420*/  HMMA.16816.F32.BF16 R20, R12.reuse, R114, R92 ;  /* 0x000000720c14723c */ /* 0x040ff0000004185c */
[C---:B------:R-:W-:Y:S08]  /*3430*/  HMMA.16816.F32.BF16 R4, R12.reuse, R66, R104 ;  /* 0x000000420c04723c */ /* 0x040ff00000041868 */
[C---:B------:R-:W-:Y:S08]  /*3440*/  HMMA.16816.F32.BF16 R24, R12.reuse, R112, R76 ;  /* 0x000000700c18723c */ /* 0x040ff0000004184c */
[C---:B---3--:R-:W-:Y:S08]  /*3450*/  HMMA.16816.F32.BF16 R64, R12.reuse, R60, R96 ;  /* 0x0000003c0c40723c */ /* 0x048ff00000041860 */
[C---:B------:R-:W-:Y:S08]  /*3460*/  HMMA.16816.F32.BF16 R60, R12.reuse, R62, R88 ;  /* 0x0000003e0c3c723c */ /* 0x040ff00000041858 */
[----:B----4-:R-:W-:Y:S08]  /*3470*/  HMMA.16816.F32.BF16 R108, R12, R44, R68 ;  /* 0x0000002c0c6c723c */ /* 0x010ff00000041844 */
[----:B------:R-:W-:Y:S01]  /*3480*/  HMMA.16816.F32.BF16 R76, R8, R28, R16 ;  /* 0x0000001c084c723c */ /* 0x000fe20000041810 */
[----:B------:R-:W3:Y:S07]  /*3490*/  LDSM.16.M88.4 R16, [R229+-0x4000] ;  /* 0xffc00000e510783b */ /* 0x000eee0000000200 */
[C---:B------:R-:W-:Y:S08]  /*34a0*/  HMMA.16816.F32.BF16 R88, R12.reuse, R56, R84 ;  /* 0x000000380c58723c */ /* 0x040ff00000041854 */
[C---:B------:R-:W-:Y:S01]  /*34b0*/  HMMA.16816.F32.BF16 R80, R12.reuse, R58, R80 ;  /* 0x0000003a0c50723c */ /* 0x040fe20000041850 */
[----:B------:R-:W-:Y:S07]  /*34c0*/  LDSM.16.M88.4 R56, [R228+0x6800] ;  /* 0x00680000e438783b */ /* 0x000fee0000000200 */
[C---:B------:R-:W-:Y:S01]  /*34d0*/  HMMA.16816.F32.BF16 R68, R12.reuse, R46, R52 ;  /* 0x0000002e0c44723c */ /* 0x040fe20000041834 */
[----:B------:R-:W-:Y:S07]  /*34e0*/  LDSM.16.M88.4 R52, [R228+0x7000] ;  /* 0x00700000e434783b */ /* 0x000fee0000000200 */
[C---:B------:R-:W-:Y:S01]  /*34f0*/  HMMA.16816.F32.BF16 R104, R12.reuse, R40, R48 ;  /* 0x000000280c68723c */ /* 0x040fe20000041830 */
[----:B------:R-:W-:Y:S07]  /*3500*/  LDSM.16.M88.4 R48, [R228+0x7800] ;  /* 0x00780000e430783b */ /* 0x000fee0000000200 */
[----:B------:R-:W-:Y:S01]  /*3510*/  HMMA.16816.F32.BF16 R96, R12, R42, R36 ;  /* 0x0000002a0c60723c */ /* 0x000fe20000041824 */
[----:B------:R-:W4:Y:S07]  /*3520*/  LDSM.16.M88.4 R12, [R229+-0x3800] ;  /* 0xffc80000e50c783b */ /* 0x000f2e0000000200 */
[C---:B-----5:R-:W-:Y:S01]  /*3530*/  HMMA.16816.F32.BF16 R84, R8.reuse, R34, R20 ;  /* 0x000000220854723c */ /* 0x060fe20000041814 */
[----:B------:R-:W-:Y:S07]  /*3540*/  LDSM.16.M88.4 R20, [R228+0x6000] ;  /* 0x00600000e414783b */ /* 0x000fee0000000200 */
[C---:B------:R-:W-:Y:S01]  /*3550*/  HMMA.16816.F32.BF16 R44, R8.reuse, R30, R4 ;  /* 0x0000001e082c723c */ /* 0x040fe20000041804 */
[----:B------:R-:W5:Y:S04]  /*3560*/  LDSM.16.M88.4 R4, [R239+0x8000] ;  /* 0x00800000ef04783b */ /* 0x000f680000000200 */
[----:B------:R-:W-:Y:S03]  /*3570*/  LDSM.16.M88.4 R28, [R240+0x8000] ;  /* 0x00800000f01c783b */ /* 0x000fe60000000200 */
[C---:B------:R-:W-:Y:S08]  /*3580*/  HMMA.16816.F32.BF16 R92, R8.reuse, R32, R24 ;  /* 0x00000020085c723c */ /* 0x040ff00000041818 */
[C---:B-1----:R-:W-:Y:S01]  /*3590*/  HMMA.16816.F32.BF16 R32, R8.reuse, R100, R88 ;  /* 0x000000640820723c */ /* 0x042fe20000041858 */
[----:B------:R-:W1:Y:S07]  /*35a0*/  LDSM.16.M88.4 R88, [R135+0x6000] ;  /* 0x006000008758783b */ /* 0x000e6e0000000200 */
[C---:B------:R-:W-:Y:S01]  /*35b0*/  HMMA.16816.F32.BF16 R24, R8.reuse, R102, R80 ;  /* 0x000000660818723c */ /* 0x040fe20000041850 */
[----:B------:R-:W1:Y:S07]  /*35c0*/  LDSM.16.M88.4 R80, [R228+0x8800] ;  /* 0x00880000e450783b */ /* 0x000e6e0000000200 */
[C---:B--2---:R-:W-:Y:S08]  /*35d0*/  HMMA.16816.F32.BF16 R36, R8.reuse, R74, R60 ;  /* 0x0000004a0824723c */ /* 0x044ff0000004183c */
[C---:B---3--:R-:W-:Y:S08]  /*35e0*/  HMMA.16816.F32.BF16 R60, R8.reuse, R16, R108 ;  /* 0x00000010083c723c */ /* 0x048ff0000004186c */
[C---:B------:R-:W-:Y:S08]  /*35f0*/  HMMA.16816.F32.BF16 R68, R8.reuse, R18, R68 ;  /* 0x000000120844723c */ /* 0x040ff00000041844 */
[C---:B----4-:R-:W-:Y:S08]  /*3600*/  HMMA.16816.F32.BF16 R16, R8.reuse, R12, R104 ;  /* 0x0000000c0810723c */ /* 0x050ff00000041868 */
[C---:B------:R-:W-:Y:S01]  /*3610*/  HMMA.16816.F32.BF16 R40, R8.reuse, R72, R64 ;  /* 0x000000480828723c */ /* 0x040fe20000041840 */
[----:B------:R-:W2:Y:S07]  /*3620*/  LDSM.16.M88.4 R72, [R228+0x8000] ;  /* 0x00800000e448783b */ /* 0x000eae0000000200 */
[----:B------:R-:W-:Y:S08]  /*3630*/  HMMA.16816.F32.BF16 R12, R8, R14, R96 ;  /* 0x0000000e080c723c */ /* 0x000ff00000041860 */
[C---:B-----5:R-:W-:Y:S08]  /*3640*/  HMMA.16816.F32.BF16 R8, R4.reuse, R20, R92 ;  /* 0x000000140408723c */ /* 0x060ff0000004185c */
[C---:B------:R-:W-:Y:S01]  /*3650*/  HMMA.16816.F32.BF16 R104, R4.reuse, R48, R32 ;  /* 0x000000300468723c */ /* 0x040fe20000041820 */
[----:B------:R-:W-:Y:S07]  /*3660*/  LDSM.16.M88.4 R32, [R230+0x6000] ;  /* 0x00600000e620783b */ /* 0x000fee0000000200 */
[C---:B------:R-:W-:Y:S01]  /*3670*/  HMMA.16816.F32.BF16 R96, R4.reuse, R50, R24 ;  /* 0x000000320460723c */ /* 0x040fe20000041818 */
[----:B------:R-:W3:Y:S04]  /*3680*/  LDSM.16.M88.4 R24, [R242+0x8000] ;  /* 0x00800000f218783b */ /* 0x000ee80000000200 */
[----:B------:R-:W-:Y:S03]  /*3690*/  LDSM.16.M88.4 R48, [R135+0x7000] ;  /* 0x007000008730783b */ /* 0x000fe60000000200 */
[----:B------:R-:W-:Y:S01]  /*36a0*/  HMMA.16816.F32.BF16 R64, R4, R22, R84 ;  /* 0x000000160440723c */ /* 0x000fe20000041854 */
[----:B------:R-:W-:Y:S07]  /*36b0*/  LDSM.16.M88.4 R20, [R241+0x8000] ;  /* 0x00800000f114783b */ /* 0x000fee0000000200 */
[----:B-1----:R-:W-:Y:S08]  /*36c0*/  HMMA.16816.F32.BF16 R8, R28, R88, R8 ;  /* 0x000000581c08723c */ /* 0x002ff00000041808 */
[C---:B------:R-:W-:Y:S01]  /*36d0*/  HMMA.16816.F32.BF16 R112, R4.reuse, R52, R40 ;  /* 0x000000340470723c */ /* 0x040fe20000041828 */
[----:B------:R-:W-:Y:S07]  /*36e0*/  LDSM.16.M88.4 R40, [R135+0x8000] ;  /* 0x008000008728783b */ /* 0x000fee0000000200 */
[C---:B------:R-:W-:Y:S01]  /*36f0*/  HMMA.16816.F32.BF16 R108, R4.reuse, R54, R36 ;  /* 0x00000036046c723c */ /* 0x040fe20000041824 */
[----:B------:R-:W1:Y:S07]  /*3700*/  LDSM.16.M88.4 R52, [R135+0x6800] ;  /* 0x006800008734783b */ /* 0x000e6e0000000200 */
[C---:B------:R-:W-:Y:S08]  /*3710*/  HMMA.16816.F32.BF16 R76, R4.reuse, R56, R76 ;  /* 0x00000038044c723c */ /* 0x040ff0000004184c */
[C---:B------:R-:W-:Y:S01]  /*3720*/  HMMA.16816.F32.BF16 R100, R4.reuse, R58, R44 ;  /* 0x0000003a0464723c */ /* 0x040fe2000004182c */
[----:B------:R-:W4:Y:S04]  /*3730*/  LDSM.16.M88.4 R56, [R229+-0x3000] ;  /* 0xffd00000e538783b */ /* 0x000f280000000200 */
[----:B------:R-:W-:Y:S03]  /*3740*/  LDSM.16.M88.4 R44, [R135+0x7800] ;  /* 0x00780000872c783b */ /* 0x000fe60000000200 */
[C---:B------:R-:W-:Y:S08]  /*3750*/  HMMA.16816.F32.BF16 R120, R4.reuse, R82, R12 ;  /* 0x000000520478723c */ /* 0x040ff0000004180c */
[C---:B--2---:R-:W-:Y:S08]  /*3760*/  HMMA.16816.F32.BF16 R92, R4.reuse, R72, R60 ;  /* 0x00000048045c723c */ /* 0x044ff0000004183c */
[C---:B------:R-:W-:Y:S01]  /*3770*/  HMMA.16816.F32.BF16 R84, R4.reuse, R74, R68 ;  /* 0x0000004a0454723c */ /* 0x040fe20000041844 */
[----:B------:R-:W-:Y:S04]  /*3780*/  LDSM.16.M88.4 R72, [R228+0x9000] ;  /* 0x00900000e448783b */ /* 0x000fe80000000200 */
[----:B------:R-:W-:Y:S03]  /*3790*/  LDSM.16.M88.4 R68, [R135+0x8800] ;  /* 0x008800008744783b */ /* 0x000fe60000000200 */
[----:B------:R-:W-:Y:S01]  /*37a0*/  HMMA.16816.F32.BF16 R124, R4, R80, R16 ;  /* 0x00000050047c723c */ /* 0x000fe20000041810 */
[----:B------:R-:W-:Y:S07]  /*37b0*/  LDSM.16.M88.4 R16, [R239+0xc000] ;  /* 0x00c00000ef10783b */ /* 0x000fee0000000200 */
[----:B------:R-:W-:Y:S01]  /*37c0*/  HMMA.16816.F32.BF16 R12, R28, R90, R64 ;  /* 0x0000005a1c0c723c */ /* 0x000fe20000041840 */
[----:B------:R-:W2:Y:S07]  /*37d0*/  LDSM.16.M88.4 R64, [R230+0x6800] ;  /* 0x00680000e640783b */ /* 0x000eae0000000200 */
[----:B---3--:R-:W-:Y:S08]  /*37e0*/  HMMA.16816.F32.BF16 R4, R24, R32, R8 ;  /* 0x000000201804723c */ /* 0x008ff00000041808 */
[----:B-1----:R-:W-:Y:S01]  /*37f0*/  HMMA.16816.F32.BF16 R36, R28, R52, R76 ;  /* 0x000000341c24723c */ /* 0x002fe2000004184c */
[----:B------:R-:W-:Y:S07]  /*3800*/  LDSM.16.M88.4 R76, [R230+0x7000] ;  /* 0x00700000e64c783b */ /* 0x000fee0000000200 */
[----:B------:R-:W-:Y:S01]  /*3810*/  HMMA.16816.F32.BF16 R8, R24, R34, R12 ;  /* 0x000000221808723c */ /* 0x000fe2000004180c */
[----:B------:R-:W1:Y:S07]  /*3820*/  LDSM.16.M88.4 R12, [R240+0xc000] ;  /* 0x00c00000f00c783b */ /* 0x000e6e0000000200 */
[----:B----4-:R-:W-:Y:S08]  /*3830*/  HMMA.16816.F32.BF16 R4, R20, R56, R4 ;  /* 0x000000381404723c */ /* 0x010ff00000041804 */
[----:B------:R-:W-:Y:S08]  /*3840*/  HMMA.16816.F32.BF16 R52, R28, R54, R100 ;  /* 0x000000361c34723c */ /* 0x000ff00000041864 */
[----:B--2---:R-:W-:Y:S08]  /*3850*/  HMMA.16816.F32.BF16 R36, R24, R64, R36 ;  /* 0x000000401824723c */ /* 0x004ff00000041824 */
[----:B------:R-:W-:Y:S08]  /*3860*/  HMMA.16816.F32.BF16 R80, R28, R50, R108 ;  /* 0x000000321c50723c */ /* 0x000ff0000004186c */
[----:B------:R-:W-:Y:S01]  /*3870*/  HMMA.16816.F32.BF16 R32, R20, R58, R8 ;  /* 0x0000003a1420723c */ /* 0x000fe20000041808 */
[----:B------:R-:W-:Y:S07]  /*3880*/  LDSM.16.M88.4 R8, [R242+0xc000] ;  /* 0x00c00000f208783b */ /* 0x000fee0000000200 */
[C---:B------:R-:W-:Y:S08]  /*3890*/  HMMA.16816.F32.BF16 R116, R28.reuse, R44, R104 ;  /* 0x0000002c1c74723c */ /* 0x040ff00000041868 */
[----:B------:R-:W-:Y:S01]  /*38a0*/  HMMA.16816.F32.BF16 R108, R28, R46, R96 ;  /* 0x0000002e1c6c723c */ /* 0x000fe20000041860 */
[----:B------:R-:W2:Y:S04]  /*38b0*/  LDSM.16.M88.4 R44, [R230+0x8000] ;  /* 0x00800000e62c783b */ /* 0x000ea80000000200 */
[----:B------:R-:W-:Y:S03]  /*38c0*/  LDSM.16.M88.4 R96, [R230+0x8800] ;  /* 0x00880000e660783b */ /* 0x000fe60000000200 */
[----:B------:R-:W-:Y:S08]  /*38d0*/  HMMA.16816.F32.BF16 R4, R16, R72, R4 ;  /* 0x000000481004723c */ /* 0x000ff00000041804 */
[C---:B------:R-:W-:Y:S01]  /*38e0*/  HMMA.16816.F32.BF16 R60, R28.reuse, R48, R112 ;  /* 0x000000301c3c723c */ /* 0x040fe20000041870 */
[----:B------:R-:W3:Y:S07]  /*38f0*/  LDSM.16.M88.4 R48, [R230+0x7800] ;  /* 0x00780000e630783b */ /* 0x000eee0000000200 */
[C---:B------:R-:W-:Y:S01]  /*3900*/  HMMA.16816.F32.BF16 R56, R28.reuse, R68, R124 ;  /* 0x000000441c38723c */ /* 0x040fe2000004187c */
[----:B------:R-:W4:Y:S07]  /*3910*/  LDSM.16.M88.4 R124, [R228+0x9800] ;  /* 0x00980000e47c783b */ /* 0x000f2e0000000200 */
[C---:B------:R-:W-:Y:S01]  /*3920*/  HMMA.16816.F32.BF16 R104, R28.reuse, R40, R92 ;  /* 0x000000281c68723c */ /* 0x040fe2000004185c */
[----:B------:R-:W-:Y:S07]  /*3930*/  LDSM.16.M88.4 R92, [R229+-0x1000] ;  /* 0xfff00000e55c783b */ /* 0x000fee0000000200 */
[----:B------:R-:W-:Y:S01]  /*3940*/  HMMA.16816.F32.BF16 R100, R28, R42, R84 ;  /* 0x0000002a1c64723c */ /* 0x000fe20000041854 */
[----:B------:R-:W-:Y:S07]  /*3950*/  LDSM.16.M88.4 R84, [R229+-0x1800] ;  /* 0xffe80000e554783b */ /* 0x000fee0000000200 */
[----:B------:R-:W-:Y:S08]  /*3960*/  HMMA.16816.F32.BF16 R36, R20, R136, R36 ;  /* 0x000000881424723c */ /* 0x000ff00000041824 */
[----:B------:R-:W-:Y:S01]  /*3970*/  HMMA.16816.F32.BF16 R40, R24, R66, R52 ;  /* 0x000000421828723c */ /* 0x000fe20000041834 */
[----:B------:R-:W5:Y:S07]  /*3980*/  LDSM.16.M88.4 R52, [R229+-0x2000] ;  /* 0xffe00000e534783b */ /* 0x000f6e0000000200 */
[----:B------:R-:W-:Y:S01]  /*3990*/  HMMA.16816.F32.BF16 R112, R28, R70, R120 ;  /* 0x000000461c70723c */ /* 0x000fe20000041878 */
[----:B------:R-:W3:Y:S07]  /*39a0*/  LDSM.16.M88.4 R120, [R229+-0x800] ;  /* 0xfff80000e578783b */ /* 0x000eee0000000200 */
[----:B------:R-:W-:Y:S08]  /*39b0*/  HMMA.16816.F32.BF16 R32, R16, R74, R32 ;  /* 0x0000004a1020723c */ /* 0x000ff00000041820 */
[----:B-1----:R-:W-:Y:S01]  /*39c0*/  HMMA.16816.F32.BF16 R28, R12, R144, R4 ;  /* 0x000000900c1c723c */ /* 0x002fe20000041804 */
[----:B------:R-:W1:Y:S07]  /*39d0*/  LDSM.16.M88.4 R4, [R241+0xc000] ;  /* 0x00c00000f104783b */ /* 0x000e6e0000000200 */
[C---:B------:R-:W-:Y:S08]  /*39e0*/  HMMA.16816.F32.BF16 R88, R24.reuse, R76, R60 ;  /* 0x0000004c1858723c */ /* 0x040ff0000004183c */
[C---:B------:R-:W-:Y:S01]  /*39f0*/  HMMA.16816.F32.BF16 R64, R24.reuse, R78, R80 ;  /* 0x0000004e1840723c */ /* 0x040fe20000041850 */
[----:B------:R-:W1:Y:S07]  /*3a00*/  LDSM.16.M88.4 R80, [R228+0xa000] ;  /* 0x00a00000e450783b */ /* 0x000e6e0000000200 */
[C---:B--2---:R-:W-:Y:S08]  /*3a10*/  HMMA.16816.F32.BF16 R68, R24.reuse, R44, R104 ;  /* 0x0000002c1844723c */ /* 0x044ff00000041868 */
[C---:B------:R-:W-:Y:S01]  /*3a20*/  HMMA.16816.F32.BF16 R60, R24.reuse, R46, R100 ;  /* 0x0000002e183c723c */ /* 0x040fe20000041864 */
[----:B------:R-:W-:Y:S07]  /*3a30*/  LDSM.16.M88.4 R100, [R228+0xa800] ;  /* 0x00a80000e464783b */ /* 0x000fee0000000200 */
[C---:B---3--:R-:W-:Y:S08]  /*3a40*/  HMMA.16816.F32.BF16 R72, R24.reuse, R48, R116 ;  /* 0x000000301848723c */ /* 0x048ff00000041874 */
[----:B------:R-:W-:Y:S08]  /*3a50*/  HMMA.16816.F32.BF16 R76, R24, R50, R108 ;  /* 0x00000032184c723c */ /* 0x000ff0000004186c */
[----:B----4-:R-:W-:Y:S08]  /*3a60*/  HMMA.16816.F32.BF16 R44, R16, R124, R36 ;  /* 0x0000007c102c723c */ /* 0x010ff00000041824 */
[----:B------:R-:W-:Y:S08]  /*3a70*/  HMMA.16816.F32.BF16 R48, R20, R138, R40 ;  /* 0x0000008a1430723c */ /* 0x000ff00000041828 */
[----:B------:R-:W-:Y:S08]  /*3a80*/  HMMA.16816.F32.BF16 R56, R24, R96, R56 ;  /* 0x000000601838723c */ /* 0x000ff00000041838 */
[----:B------:R-:W-:Y:S08]  /*3a90*/  HMMA.16816.F32.BF16 R40, R12, R146, R32 ;  /* 0x000000920c28723c */ /* 0x000ff00000041820 */
[----:B------:R-:W-:Y:S08]  /*3aa0*/  HMMA.16816.F32.BF16 R32, R8, R148, R28 ;  /* 0x000000940820723c */ /* 0x000ff0000004181c */
[----:B------:R-:W-:Y:S01]  /*3ab0*/  HMMA.16816.F32.BF16 R28, R24, R98, R112 ;  /* 0x00000062181c723c */ /* 0x000fe20000041870 */
[----:B------:R-:W2:Y:S07]  /*3ac0*/  LDSM.16.M88.4 R96, [R230+0x9800] ;  /* 0x00980000e660783b */ /* 0x000eae0000000200 */
[----:B-----5:R-:W-:Y:S08]  /*3ad0*/  HMMA.16816.F32.BF16 R24, R20, R52, R88 ;  /* 0x000000341418723c */ /* 0x020ff00000041858 */
[----:B------:R-:W-:Y:S08]  /*3ae0*/  HMMA.16816.F32.BF16 R44, R12, R128, R44 ;  /* 0x000000800c2c723c */ /* 0x000ff0000004182c */
[----:B------:R-:W-:Y:S08]  /*3af0*/  HMMA.16816.F32.BF16 R48, R16, R126, R48 ;  /* 0x0000007e1030723c */ /* 0x000ff00000041830 */
[C---:B------:R-:W-:Y:S01]  /*3b00*/  HMMA.16816.F32.BF16 R36, R20.reuse, R54, R64 ;  /* 0x000000361424723c */ /* 0x040fe20000041840 */
[----:B------:R-:W-:Y:S07]  /*3b10*/  LDSM.16.M88.4 R64, [R229+0x800] ;  /* 0x00080000e540783b */ /* 0x000fee0000000200 */
[C---:B------:R-:W-:Y:S08]  /*3b20*/  HMMA.16816.F32.BF16 R52, R20.reuse, R84, R72 ;  /* 0x000000541434723c */ /* 0x040ff00000041848 */
[C---:B------:R-:W-:Y:S08]  /*3b30*/  HMMA.16816.F32.BF16 R76, R20.reuse, R86, R76 ;  /* 0x00000056144c723c */ /* 0x040ff0000004184c */
[C---:B------:R-:W-:Y:S08]  /*3b40*/  HMMA.16816.F32.BF16 R88, R20.reuse, R120, R56 ;  /* 0x000000781458723c */ /* 0x040ff00000041838 */
[----:B------:R-:W-:Y:S01]  /*3b50*/  HMMA.16816.F32.BF16 R84, R20, R92, R68 ;  /* 0x0000005c1454723c */ /* 0x000fe20000041844 */
[----:B------:R-:W3:Y:S07]  /*3b60*/  LDSM.16.M88.4 R68, [R135+0xa000] ;  /* 0x00a000008744783b */ /* 0x000eee0000000200 */
[----:B-1----:R-:W-:Y:S08]  /*3b70*/  HMMA.16816.F32.BF16 R56, R4, R140, R32 ;  /* 0x0000008c0438723c */ /* 0x002ff00000041820 */
[----:B------:R-:W-:Y:S08]  /*3b80*/  HMMA.16816.F32.BF16 R32, R8, R150, R40 ;  /* 0x000000960820723c */ /* 0x000ff00000041828 */
[C---:B------:R-:W-:Y:S01]  /*3b90*/  HMMA.16816.F32.BF16 R92, R20.reuse, R94, R60 ;  /* 0x0000005e145c723c */ /* 0x040fe2000004183c */
[----:B------:R-:W-:Y:S07]  /*3ba0*/  LDSM.16.M88.4 R60, [R229+0x1000] ;  /* 0x00100000e53c783b */ /* 0x000fee0000000200 */
[----:B------:R-:W-:Y:S08]  /*3bb0*/  HMMA.16816.F32.BF16 R120, R20, R122, R28 ;  /* 0x0000007a1478723c */ /* 0x000ff0000004181c */
[----:B------:R-:W-:Y:S08]  /*3bc0*/  HMMA.16816.F32.BF16 R24, R16, R80, R24 ;  /* 0x000000501018723c */ /* 0x000ff00000041818 */
[----:B--2---:R-:W-:Y:S01]  /*3bd0*/  HMMA.16816.F32.BF16 R20, R8, R96, R44 ;  /* 0x000000600814723c */ /* 0x004fe2000004182c */
[----:B------:R-:W-:Y:S07]  /*3be0*/  LDSM.16.M88.4 R44, [R230+0xa000] ;  /* 0x00a00000e62c783b */ /* 0x000fee0000000200 */
[----:B------:R-:W-:Y:S01]  /*3bf0*/  HMMA.16816.F32.BF16 R28, R12, R130, R48 ;  /* 0x000000820c1c723c */ /* 0x000fe20000041830 */
[----:B------:R-:W-:Y:S01]  /*3c00*/  FMUL.FTZ R0, R56, c[0x0][0x320] ;  /* 0x0000c80038007a20 */ /* 0x000fe20000410000 */
[----:B------:R-:W1:Y:S06]  /*3c10*/  LDSM.16.M88.4 R48, [R228+0xb000] ;  /* 0x00b00000e430783b */ /* 0x000e6c0000000200 */
[----:B------:R-:W-:Y:S01]  /*3c20*/  HMMA.16816.F32.BF16 R32, R4, R142, R32 ;  /* 0x0000008e0420723c */ /* 0x000fe20000041820 */
[----:B------:R2:W4:Y:S07]  /*3c30*/  MUFU.TANH R105, R0 ;  /* 0x0000000000697308 */ /* 0x00052e0000002400 */
[----:B------:R-:W-:Y:S01]  /*3c40*/  HMMA.16816.F32.BF16 R36, R16, R82, R36 ;  /* 0x000000521024723c */ /* 0x000fe20000041824 */
[----:B--2---:R-:W-:-:S07]  /*3c50*/  FMUL.FTZ R0, R57, c[0x0][0x320] ;  /* 0x0000c80039007a20 */ /* 0x004fce0000410000 */
[----:B------:R-:W-:Y:S01]  /*3c60*/  HMMA.16816.F32.BF16 R72, R16, R100, R52 ;  /* 0x000000641048723c */ /* 0x000fe20000041834 */
[----:B------:R-:W2:Y:S01]  /*3c70*/  LDSM.16.M88.4 R52, [R135+0xa800] ;  /* 0x00a800008734783b */ /* 0x000ea20000000200 */
[----:B------:R5:W1:Y:S06]  /*3c80*/  MUFU.TANH R104, R0 ;  /* 0x0000000000687308 */ /* 0x000a6c0000002400 */
[----:B---3--:R-:W-:Y:S08]  /*3c90*/  HMMA.16816.F32.BF16 R24, R12, R68, R24 ;  /* 0x000000440c18723c */ /* 0x008ff00000041818 */
[----:B------:R-:W-:Y:S01]  /*3ca0*/  HMMA.16816.F32.BF16 R76, R16, R102, R76 ;  /* 0x00000066104c723c */ /* 0x000fe2000004184c */
[----:B-----5:R-:W-:-:S04]  /*3cb0*/  FMUL.FTZ R0, R58, c[0x0][0x320] ;  /* 0x0000c8003a007a20 */ /* 0x020fc80000410000 */
[----:B------:R3:W1:Y:S03]  /*3cc0*/  MUFU.TANH R103, R0 ;  /* 0x0000000000677308 */ /* 0x0006660000002400 */
[----:B------:R-:W-:Y:S08]  /*3cd0*/  HMMA.16816.F32.BF16 R40, R4, R64, R20 ;  /* 0x000000400428723c */ /* 0x000ff00000041814 */
[----:B------:R-:W-:Y:S01]  /*3ce0*/  HMMA.16816.F32.BF16 R20, R8, R98, R28 ;  /* 0x000000620814723c */ /* 0x000fe2000004181c */
[----:B---3--:R-:W-:-:S07]  /*3cf0*/  FMUL.FTZ R0, R59, c[0x0][0x320] ;  /* 0x0000c8003b007a20 */ /* 0x008fce0000410000 */
[----:B------:R-:W-:Y:S01]  /*3d00*/  HMMA.16816.F32.BF16 R36, R12, R70, R36 ;  /* 0x000000460c24723c */ /* 0x000fe20000041824 */
[----:B------:R-:W3:Y:S01]  /*3d10*/  LDSM.16.M88.4 R56, [R230+0xa800] ;  /* 0x00a80000e638783b */ /* 0x000ee20000000200 */
[----:B------:R5:W1:Y:S03]  /*3d20*/  MUFU.TANH R102, R0 ;  /* 0x0000000000667308 */ /* 0x000a660000002400 */
[----:B------:R-:W2:Y:S01]  /*3d30*/  LDSM.16.M88.4 R68, [R228+0xb800] ;  /* 0x00b80000e444783b */ /* 0x000ea20000000200 */
[----:B-----5:R-:W-:-:S04]  /*3d40*/  FMUL.FTZ R0, R32, c[0x0][0x320] ;  /* 0x0000c80020007a20 */ /* 0x020fc80000410000 */
[----:B------:R5:W1:Y:S06]  /*3d50*/  MUFU.TANH R100, R0 ;  /* 0x0000000000647308 */ /* 0x000a6c0000002400 */
[----:B------:R-:W-:Y:S01]  /*3d60*/  HMMA.16816.F32.BF16 R20, R4, R66, R20 ;  /* 0x000000420414723c */ /* 0x000fe20000041814 */
[----:B-----5:R-:W-:-:S04]  /*3d70*/  FMUL.FTZ R0, R33, c[0x0][0x320] ;  /* 0x0000c80021007a20 */ /* 0x020fc80000410000 */
[----:B------:R5:W2:Y:S03]  /*3d80*/  MUFU.TANH R98, R0 ;  /* 0x0000000000627308 */ /* 0x000aa60000002400 */
[----:B-1----:R-:W-:Y:S01]  /*3d90*/  HMMA.16816.F32.BF16 R80, R16, R48, R84 ;  /* 0x000000301050723c */ /* 0x002fe20000041854 */
[----:B-----5:R-:W-:-:S04]  /*3da0*/  FMUL.FTZ R0, R34, c[0x0][0x320] ;  /* 0x0000c80022007a20 */ /* 0x020fc80000410000 */
[----:B------:R1:W1:Y:S03]  /*3db0*/  MUFU.TANH R101, R0 ;  /* 0x0000000000657308 */ /* 0x0002660000002400 */
[----:B--2---:R-:W-:Y:S01]  /*3dc0*/  HMMA.16816.F32.BF16 R28, R12, R52, R72 ;  /* 0x000000340c1c723c */ /* 0x004fe20000041848 */
[----:B-1----:R-:W-:-:S07]  /*3dd0*/  FMUL.FTZ R0, R35, c[0x0][0x320] ;  /* 0x0000c80023007a20 */ /* 0x002fce0000410000 */
[----:B------:R-:W-:Y:S01]  /*3de0*/  HMMA.16816.F32.BF16 R32, R8, R44, R24 ;  /* 0x0000002c0820723c */ /* 0x000fe20000041818 */
[----:B------:R1:W2:Y:S02]  /*3df0*/  MUFU.TANH R99, R0 ;  /* 0x0000000000637308 */ /* 0x0002a40000002400 */
[----:B-1----:R-:W-:-:S06]  /*3e00*/  FMUL.FTZ R0, R40, c[0x0][0x320] ;  /* 0x0000c80028007a20 */ /* 0x002fcc0000410000 */
[----:B------:R1:W1:Y:S01]  /*3e10*/  MUFU.TANH R85, R0 ;  /* 0x0000000000557308 */ /* 0x0002620000002400 */
[----:B------:R-:W-:Y:S01]  /*3e20*/  HMMA.16816.F32.BF16 R24, R8, R46, R36 ;  /* 0x0000002e0818723c */ /* 0x000fe20000041824 */
[----:B------:R-:W5:Y:S01]  /*3e30*/  LDSM.16.M88.4 R44, [R135+0xb000] ;  /* 0x00b00000872c783b */ /* 0x000f620000000200 */
[----:B-1----:R-:W-:-:S05]  /*3e40*/  FMUL.FTZ R0, R41, c[0x0][0x320] ;  /* 0x0000c80029007a20 */ /* 0x002fca0000410000 */
[----:B------:R1:W1:Y:S01]  /*3e50*/  MUFU.TANH R84, R0 ;  /* 0x0000000000547308 */ /* 0x0002620000002400 */
[----:B------:R-:W-:Y:S01]  /*3e60*/  HMMA.16816.F32.BF16 R36, R12, R54, R76 ;  /* 0x000000360c24723c */ /* 0x000fe2000004184c */
[----:B------:R-:W2:Y:S01]  /*3e70*/  LDSM.16.M88.4 R52, [R229+0x1800] ;  /* 0x00180000e534783b */ /* 0x000ea20000000200 */
[----:B-1----:R-:W-:-:S05]  /*3e80*/  FMUL.FTZ R0, R42, c[0x0][0x320] ;  /* 0x0000c8002a007a20 */ /* 0x002fca0000410000 */
[----:B------:R1:W1:Y:S02]  /*3e90*/  MUFU.TANH R97, R0 ;  /* 0x0000000000617308 */ /* 0x0002640000002400 */
[----:B-1----:R-:W-:Y:S02]  /*3ea0*/  FMUL.FTZ R0, R43, c[0x0][0x320] ;  /* 0x0000c8002b007a20 */ /* 0x002fe40000410000 */
[----:B------:R-:W-:Y:S04]  /*3eb0*/  HMMA.16816.F32.BF16 R40, R4, R60, R32 ;  /* 0x0000003c0428723c */ /* 0x000fe80000041820 */
[----:B------:R1:W1:Y:S02]  /*3ec0*/  MUFU.TANH R96, R0 ;  /* 0x0000000000607308 */ /* 0x0002640000002400 */
[----:B-1----:R-:W-:-:S06]  /*3ed0*/  FMUL.FTZ R0, R20, c[0x0][0x320] ;  /* 0x0000c80014007a20 */ /* 0x002fcc0000410000 */
[----:B------:R1:W1:Y:S01]  /*3ee0*/  MUFU.TANH R75, R0 ;  /* 0x00000000004b7308 */ /* 0x0002620000002400 */
[----:B---3--:R-:W-:Y:S01]  /*3ef0*/  HMMA.16816.F32.BF16 R32, R8, R56, R28 ;  /* 0x000000380820723c */ /* 0x008fe2000004181c */
[----:B-1----:R-:W-:-:S06]  /*3f00*/  FMUL.FTZ R0, R21, c[0x0][0x320] ;  /* 0x0000c80015007a20 */ /* 0x002fcc0000410000 */
[----:B------:R1:W3:Y:S02]  /*3f10*/  MUFU.TANH R74, R0 ;  /* 0x00000000004a7308 */ /* 0x0002e40000002400 */
[----:B-1----:R-:W-:-:S06]  /*3f20*/  FMUL.FTZ R0, R22, c[0x0][0x320] ;  /* 0x0000c80016007a20 */ /* 0x002fcc0000410000 */
[----:B------:R1:W1:Y:S02]  /*3f30*/  MUFU.TANH R77, R0 ;  /* 0x00000000004d7308 */ /* 0x0002640000002400 */
[----:B-1----:R-:W-:Y:S02]  /*3f40*/  FMUL.FTZ R0, R23, c[0x0][0x320] ;  /* 0x0000c80017007a20 */ /* 0x002fe40000410000 */
[----:B------:R-:W-:Y:S01]  /*3f50*/  HMMA.16816.F32.BF16 R20, R4, R62, R24 ;  /* 0x0000003e0414723c */ /* 0x000fe20000041818 */
[----:B------:R-:W-:Y:S03]  /*3f60*/  LDSM.16.M88.4 R60, [R230+0xb000] ;  /* 0x00b00000e63c783b */ /* 0x000fe60000000200 */
[----:B------:R1:W1:Y:S04]  /*3f70*/  MUFU.TANH R76, R0 ;  /* 0x00000000004c7308 */ /* 0x0002680000002400 */
[----:B------:R-:W-:Y:S01]  /*3f80*/  HMMA.16816.F32.BF16 R24, R8, R58, R36 ;  /* 0x0000003a0818723c */ /* 0x000fe20000041824 */
[----:B------:R-:W2:Y:S01]  /*3f90*/  LDSM.16.M88.4 R56, [R135+0xb800] ;  /* 0x00b800008738783b */ /* 0x000ea20000000200 */
[----:B-1----:R-:W-:-:S04]  /*3fa0*/  FMUL.FTZ R0, R40, c[0x0][0x320] ;  /* 0x0000c80028007a20 */ /* 0x002fc80000410000 */
[----:B------:R1:W1:Y:S02]  /*3fb0*/  MUFU.TANH R73, R0 ;  /* 0x0000000000497308 */ /* 0x0002640000002400 */
[C---:B------:R-:W-:Y:S08]  /*3fc0*/  HMMA.16816.F32.BF16 R48, R16.reuse, R50, R92 ;  /* 0x000000321030723c */ /* 0x040ff0000004185c */
[----:B------:R-:W-:Y:S01]  /*3fd0*/  HMMA.16816.F32.BF16 R64, R16, R68, R88 ;  /* 0x000000441040723c */ /* 0x000fe20000041858 */
[----:B-1----:R-:W-:-:S04]  /*3fe0*/  FMUL.FTZ R0, R41, c[0x0][0x320] ;  /* 0x0000c80029007a20 */ /* 0x002fc80000410000 */
[----:B------:R1:W1:Y:S03]  /*3ff0*/  MUFU.TANH R72, R0 ;  /* 0x0000000000487308 */ /* 0x0002660000002400 */
[----:B-----5:R-:W-:Y:S08]  /*4000*/  HMMA.16816.F32.BF16 R28, R12, R44, R80 ;  /* 0x0000002c0c1c723c */ /* 0x020ff00000041850 */
[----:B------:R-:W-:Y:S01]  /*4010*/  HMMA.16816.F32.BF16 R16, R16, R70, R120 ;  /* 0x000000461010723c */ /* 0x000fe20000041878 */
[----:B-1----:R-:W-:-:S07]  /*4020*/  FMUL.FTZ R0, R42, c[0x0][0x320] ;  /* 0x0000c8002a007a20 */ /* 0x002fce0000410000 */
[----:B--2---:R-:W-:Y:S01]  /*4030*/  HMMA.16816.F32.BF16 R36, R4, R52, R32 ;  /* 0x000000340424723c */ /* 0x004fe20000041820 */
[----:B------:R1:W2:Y:S02]  /*4040*/  MUFU.TANH R81, R0 ;  /* 0x0000000000517308 */ /* 0x0002a40000002400 */
[----:B-1----:R-:W-:Y:S02]  /*4050*/  FMUL.FTZ R0, R43, c[0x0][0x320] ;  /* 0x0000c8002b007a20 */ /* 0x002fe40000410000 */
[----:B------:R-:W1:Y:S04]  /*4060*/  LDSM.16.M88.4 R40, [R230+0xb800] ;  /* 0x00b80000e628783b */ /* 0x000e680000000200 */
[----:B------:R5:W1:Y:S02]  /*4070*/  MUFU.TANH R80, R0 ;  /* 0x0000000000507308 */ /* 0x000a640000002400 */
[----:B-----5:R-:W-:-:S06]  /*4080*/  FMUL.FTZ R0, R20, c[0x0][0x320] ;  /* 0x0000c80014007a20 */ /* 0x020fcc0000410000 */
[----:B------:R5:W1:Y:S01]  /*4090*/  MUFU.TANH R69, R0 ;  /* 0x0000000000457308 */ /* 0x000a620000002400 */
[----:B------:R-:W-:Y:S06]  /*40a0*/  HMMA.16816.F32.BF16 R32, R12, R46, R48 ;  /* 0x0000002e0c20723c */ /* 0x000fec0000041830 */
[----:B------:R-:W-:Y:S01]  /*40b0*/  FMUL.FTZ R37, R37, c[0x0][0x320] ;  /* 0x0000c80025257a20 */ /* 0x000fe20000410000 */
[----:B------:R-:W1:Y:S01]  /*40c0*/  LDSM.16.M88.4 R44, [R229+0x2000] ;  /* 0x00200000e52c783b */ /* 0x000e620000000200 */
[----:B-----5:R-:W-:-:S04]  /*40d0*/  FMUL.FTZ R0, R21, c[0x0][0x320] ;  /* 0x0000c80015007a20 */ /* 0x020fc80000410000 */
[----:B------:R5:W1:Y:S01]  /*40e0*/  MUFU.TANH R68, R0 ;  /* 0x0000000000447308 */ /* 0x000a620000002400 */
[----:B------:R-:W-:Y:S02]  /*40f0*/  FMUL.FTZ R38, R38, c[0x0][0x320] ;  /* 0x0000c80026267a20 */ /* 0x000fe40000410000 */
[----:B------:R-:W-:Y:S01]  /*4100*/  FMUL.FTZ R39, R39, c[0x0][0x320] ;  /* 0x0000c80027277a20 */ /* 0x000fe20000410000 */
[----:B------:R-:W-:Y:S01]  /*4110*/  HMMA.16816.F32.BF16 R24, R4, R54, R24 ;  /* 0x000000360418723c */ /* 0x000fe20000041818 */
[----:B-----5:R-:W-:-:S04]  /*4120*/  FMUL.FTZ R0, R22, c[0x0][0x320] ;  /* 0x0000c80016007a20 */ /* 0x020fc80000410000 */
[----:B------:R5:W1:Y:S08]  /*4130*/  MUFU.TANH R83, R0 ;  /* 0x0000000000537308 */ /* 0x000a700000002400 */
[----:B------:R-:W1:Y:S01]  /*4140*/  MUFU.TANH R51, R37 ;  /* 0x0000002500337308 */ /* 0x000e620000002400 */
[----:B-----5:R-:W-:Y:S02]  /*4150*/  FMUL.FTZ R0, R23, c[0x0][0x320] ;  /* 0x0000c80017007a20 */ /* 0x020fe40000410000 */
[C---:B------:R-:W-:Y:S05]  /*4160*/  HMMA.16816.F32.BF16 R20, R12.reuse, R56, R64 ;  /* 0x000000380c14723c */ /* 0x040fea0000041840 */
[----:B------:R-:W1:Y:S03]  /*4170*/  MUFU.TANH R54, R38 ;  /* 0x0000002600367308 */ /* 0x000e660000002400 */
[----:B------:R-:W-:Y:S05]  /*4180*/  HMMA.16816.F32.BF16 R12, R12, R58, R16 ;  /* 0x0000003a0c0c723c */ /* 0x000fea0000041810 */
[----:B------:R5:W1:Y:S08]  /*4190*/  MUFU.TANH R82, R0 ;  /* 0x0000000000527308 */ /* 0x000a700000002400 */
[----:B------:R1:W1:Y:S01]  /*41a0*/  MUFU.TANH R53, R39 ;  /* 0x0000002700357308 */ /* 0x0002620000002400 */
[----:B-----5:R-:W-:-:S02]  /*41b0*/  FMUL.FTZ R0, R36, c[0x0][0x320] ;  /* 0x0000c80024007a20 */ /* 0x020fc40000410000 */
[----:B-1----:R-:W1:Y:S01]  /*41c0*/  LDSM.16.M88.4 R36, [R229+0x2800] ;  /* 0x00280000e524783b */ /* 0x002e620000000200 */
[C---:B------:R-:W-:Y:S08]  /*41d0*/  HMMA.16816.F32.BF16 R28, R8.reuse, R60, R28 ;  /* 0x0000003c081c723c */ /* 0x040ff0000004181c */
[C---:B------:R-:W-:Y:S08]  /*41e0*/  HMMA.16816.F32.BF16 R32, R8.reuse, R62, R32 ;  /* 0x0000003e0820723c */ /* 0x040ff00000041820 */
[----:B------:R-:W-:Y:S01]  /*41f0*/  HMMA.16816.F32.BF16 R16, R8, R40, R20 ;  /* 0x000000280810723c */ /* 0x000fe20000041814 */
[----:B------:R-:W-:Y:S01]  /*4200*/  FMUL.FTZ R24, R24, c[0x0][0x320] ;  /* 0x0000c80018187a20 */ /* 0x000fe20000410000 */
[----:B------:R5:W1:Y:S01]  /*4210*/  MUFU.TANH R52, R0 ;  /* 0x0000000000347308 */ /* 0x000a620000002400 */
[----:B------:R-:W-:Y:S01]  /*4220*/  FMUL.FTZ R25, R25, c[0x0][0x320] ;  /* 0x0000c80019197a20 */ /* 0x000fe20000410000 */
[----:B------:R-:W-:Y:S01]  /*4230*/  ISETP.GE.AND P0, PT, R168, 0x2, PT ;  /* 0x00000002a800780c */ /* 0x000fe20003f06270 */
[----:B------:R-:W-:Y:S01]  /*4240*/  FMUL.FTZ R26, R26, c[0x0][0x320] ;  /* 0x0000c8001a1a7a20 */ /* 0x000fe20000410000 */
[----:B------:R-:W-:-:S04]  /*4250*/  DEPBAR.LE SB0, 0x0 ;  /* 0x000080000000791a */ /* 0x000fc80000000000 */
[----:B------:R-:W-:Y:S08]  /*4260*/  HMMA.16816.F32.BF16 R8, R8, R42, R12 ;  /* 0x0000002a0808723c */ /* 0x000ff0000004180c */
[C---:B------:R-:W-:Y:S08]  /*4270*/  HMMA.16816.F32.BF16 R28, R4.reuse, R44, R28 ;  /* 0x0000002c041c723c */ /* 0x040ff0000004181c */
[C---:B------:R-:W-:Y:S08]  /*4280*/  HMMA.16816.F32.BF16 R20, R4.reuse, R46, R32 ;  /* 0x0000002e0414723c */ /* 0x040ff00000041820 */
[C---:B-1----:R-:W-:Y:S08]  /*4290*/  HMMA.16816.F32.BF16 R12, R4.reuse, R36, R16 ;  /* 0x00000024040c723c */ /* 0x042ff00000041810 */
[----:B------:R-:W-:Y:S01]  /*42a0*/  HMMA.16816.F32.BF16 R4, R4, R38, R8 ;  /* 0x000000260404723c */ /* 0x000fe20000041808 */
[----:B------:R-:W-:-:S02]  /*42b0*/  FMUL.FTZ R27, R27, c[0x0][0x320] ;  /* 0x0000c8001b1b7a20 */ /* 0x000fc40000410000 */
[----:B------:R-:W-:Y:S02]  /*42c0*/  FMUL.FTZ R28, R28, c[0x0][0x320] ;  /* 0x0000c8001c1c7a20 */ /* 0x000fe40000410000 */
[----:B------:R-:W-:Y:S02]  /*42d0*/  FMUL.FTZ R29, R29, c[0x0][0x320] ;  /* 0x0000c8001d1d7a20 */ /* 0x000fe40000410000 */
[----:B------:R-:W-:Y:S02]  /*42e0*/  FMUL.FTZ R30, R30, c[0x0][0x320] ;  /* 0x0000c8001e1e7a20 */ /* 0x000fe40000410000 */
[----:B-----5:R-:W-:Y:S02]  /*42f0*/  FMUL.FTZ R0, R31, c[0x0][0x320] ;  /* 0x0000c8001f007a20 */ /* 0x020fe40000410000 */
        /* <DEDUP_REMOVED lines=37> */
[----:B------:R-:W-:Y:S01]  /*4550*/  IMAD.MOV.U32 R246, RZ, RZ, RZ ;  /* 0x000000fffff67224 */ /* 0x000fe200078e00ff */
[----:B------:R-:W-:-:S04]  /*4560*/  IADD3 R2, R163, R154, R166 ;  /* 0x0000009aa3027210 */ /* 0x000fc80007ffe0a6 */
[----:B------:R-:W-:-:S05]  /*4570*/  IADD3 R2, R2, -0x60, RZ ;  /* 0xffffffa002027810 */ /* 0x000fca0007ffe0ff */
[----:B-1----:R-:W-:Y:S02]  /*4580*/  IMAD.MOV.U32 R0, RZ, RZ, R2 ;  /* 0x000000ffff007224 */ /* 0x002fe400078e0002 */
        /* <DEDUP_REMOVED lines=23> */
[----:B------:R1:W2:Y:S02]  /*4700*/  SHFL.IDX PT, R4, R22, RZ, 0x181f ;  /* 0x00181fff16047589 */ /* 0x0002a400000e0000 */
.L_x_1534:
[----:B------:R-:W-:Y:S05]  /*4710*/  BRA.DIV ~URZ, `(.L_x_1473) ;  /* 0x000113b27f007947 */ /* 0x000fea000b800000 */
[----:B------:R-:W3:Y:S01]  /*4720*/  SHFL.IDX PT, R3, R23, RZ, 0x181f ;  /* 0x00181fff17037589 */ /* 0x000ee200000e0000 */
[C---:B------:R-:W-:Y:S02]  /*4730*/  IADD3 R38, R245.reuse, 0x40, RZ ;  /* 0x00000040f5267810 */ /* 0x040fe40007ffe0ff */
[C---:B------:R-:W-:Y:S01]  /*4740*/  IADD3 R39, R245.reuse, 0x80, RZ ;  /* 0x00000080f5277810 */ /* 0x040fe20007ffe0ff */
[----:B------:R-:W4:Y:S01]  /*4750*/  SHFL.IDX PT, R0, R23, 0x1, 0x181f ;  /* 0x00381f0017007f89 */ /* 0x000f2200000e0000 */
[----:B------:R-:W-:-:S03]  /*4760*/  ISETP.GE.AND P3, PT, R245, c[0x0][0x1d4], PT ;  /* 0x00007500f5007a0c */ /* 0x000fc60003f66270 */
[----:B------:R-:W5:Y:S01]  /*4770*/  SHFL.IDX PT, R2, R22, 0x1, 0x181f ;  /* 0x00381f0016027f89 */ /* 0x000f6200000e0000 */
[----:B------:R-:W-:Y:S02]  /*4780*/  SEL R5, RZ, 0x10, P3 ;  /* 0x00000010ff057807 */ /* 0x000fe40001800000 */
[CC--:B---3--:R-:W-:Y:S02]  /*4790*/  IADD3 R20, P0, R3.reuse, R155.reuse, RZ ;  /* 0x0000009b03147210 */ /* 0x0c8fe40007f1e0ff */
[C---:B------:R-:W-:Y:S02]  /*47a0*/  IADD3 R18, P2, R3.reuse, R156, RZ ;  /* 0x0000009c03127210 */ /* 0x040fe40007f5e0ff */
[----:B------:R-:W-:Y:S01]  /*47b0*/  IADD3 R14, P1, R3, R158, RZ ;  /* 0x0000009e030e7210 */ /* 0x000fe20007f3e0ff */
[----:B--2---:R-:W-:Y:S01]  /*47c0*/  IMAD.X R21, R4, 0x1, R132, P0 ;  /* 0x0000000104157824 */ /* 0x004fe200000e0684 */
[----:B----4-:R-:W-:Y:S01]  /*47d0*/  IADD3 R12, P0, R0, R155, RZ ;  /* 0x0000009b000c7210 */ /* 0x010fe20007f1e0ff */
[--C-:B------:R-:W-:Y:S01]  /*47e0*/  IMAD.X R19, R4, 0x1, R133.reuse, P2 ;  /* 0x0000000104137824 */ /* 0x100fe200010e0685 */
[----:B------:R-:W-:Y:S01]  /*47f0*/  IADD3 R10, P2, R0, R156, RZ ;  /* 0x0000009c000a7210 */ /* 0x000fe20007f5e0ff */
[----:B------:R-:W-:Y:S01]  /*4800*/  IMAD.X R15, R4, 0x1, R152, P1 ;  /* 0x00000001040f7824 */ /* 0x000fe200008e0698 */
[----:B------:R-:W-:Y:S01]  /*4810*/  IADD3 R8, P1, R0, R157, RZ ;  /* 0x0000009d00087210 */ /* 0x000fe20007f3e0ff */
[----:B-----5:R-:W-:Y:S01]  /*4820*/  IMAD.X R13, R2, 0x1, R132, P0 ;  /* 0x00000001020d7824 */ /* 0x020fe200000e0684 */
[----:B------:R-:W-:Y:S01]  /*4830*/  IADD3 R6, P0, R0, R158, RZ ;  /* 0x0000009e00067210 */ /* 0x000fe20007f1e0ff */
[----:B------:R-:W-:Y:S01]  /*4840*/  IMAD.X R11, R2, 0x1, R133, P2 ;  /* 0x00000001020b7824 */ /* 0x000fe200010e0685 */
[----:B------:R-:W-:Y:S01]  /*4850*/  ISETP.GE.AND P2, PT, R38, c[0x0][0x1d4], PT ;  /* 0x0000750026007a0c */ /* 0x000fe20003f46270 */
[C---:B------:R-:W-:Y:S01]  /*4860*/  IMAD.X R9, R2.reuse, 0x1, R134, P1 ;  /* 0x0000000102097824 */ /* 0x040fe200008e0686 */
[----:B------:R-:W-:Y:S01]  /*4870*/  IADD3 R38, R245, 0xc0, RZ ;  /* 0x000000c0f5267810 */ /* 0x000fe20007ffe0ff */
[----:B------:R-:W-:Y:S01]  /*4880*/  IMAD.X R7, R2, 0x1, R152, P0 ;  /* 0x0000000102077824 */ /* 0x000fe200000e0698 */
[----:B------:R-:W-:Y:S01]  /*4890*/  ISETP.GE.AND P1, PT, R39, c[0x0][0x1d4], PT ;  /* 0x0000750027007a0c */ /* 0x000fe20003f26270 */
[----:B------:R2:W-:Y:S01]  /*48a0*/  LDGSTS.E.BYPASS.LTC128B.128 [R243+0xc100], [R20.64], !P3 ;  /* 0x0c10000014f37fae */ /* 0x0005e2000d901d46 */
[----:B------:R-:W-:-:S02]  /*48b0*/  ISETP.GE.AND P0, PT, R38, c[0x0][0x1d4], PT ;  /* 0x0000750026007a0c */ /* 0x000fc40003f06270 */
[----:B------:R-:W-:Y:S01]  /*48c0*/  IADD3 R16, P4, R3, R157, RZ ;  /* 0x0000009d03107210 */ /* 0x000fe20007f9e0ff */
[----:B------:R2:W3:Y:S04]  /*48d0*/  SHFL.IDX PT, R0, R23, 0x2, 0x181f ;  /* 0x00581f0017007f89 */ /* 0x0004e800000e0000 */
[----:B------:R-:W-:Y:S01]  /*48e0*/  IMAD.X R17, R4, 0x1, R134, P4 ;  /* 0x0000000104117824 */ /* 0x000fe200020e0686 */
[----:B------:R2:W-:Y:S04]  /*48f0*/  LDGSTS.E.BYPASS.LTC128B.128 [R243+0xf100], [R18.64], !P2 ;  /* 0x0f10000012f37fae */ /* 0x0005e8000d101d46 */
[----:B------:R2:W-:Y:S04]  /*4900*/  LDGSTS.E.BYPASS.LTC128B.128 [R243+0x12100], [R16.64], !P1 ;  /* 0x1210000010f37fae */ /* 0x0005e8000c901d46 */
[----:B------:R4:W-:Y:S04]  /*4910*/  LDGSTS.E.BYPASS.LTC128B.128 [R243+0x15100], [R14.64], !P0 ;  /* 0x151000000ef37fae */ /* 0x0009e8000c101d46 */
[----:B------:R5:W-:Y:S04]  /*4920*/  LDGSTS.E.BYPASS.LTC128B.128 [R243+0xd100], [R12.64], !P3 ;  /* 0x0d1000000cf37fae */ /* 0x000be8000d901d46 */
[----:B------:R2:W-:Y:S04]  /*4930*/  LDGSTS.E.BYPASS.LTC128B.128 [R243+0x10100], [R10.64], !P2 ;  /* 0x101000000af37fae */ /* 0x0005e8000d101d46 */
[----:B------:R2:W-:Y:S04]  /*4940*/  LDGSTS.E.BYPASS.LTC128B.128 [R243+0x13100], [R8.64], !P1 ;  /* 0x1310000008f37fae */ /* 0x0005e8000c901d46 */
[----:B------:R2:W1:Y:S04]  /*4950*/  SHFL.IDX PT, R4, R22, 0x2, 0x181f ;  /* 0x00581f0016047f89 */ /* 0x00046800000e0000 */
[----:B------:R2:W-:Y:S01]  /*4960*/  LDGSTS.E.BYPASS.LTC128B.128 [R243+0x16100], [R6.64], !P0 ;  /* 0x1610000006f37fae */ /* 0x0005e2000c101d46 */
[----:B----4-:R-:W-:-:S02]  /*4970*/  SEL R14, RZ, 0x10, P2 ;  /* 0x00000010ff0e7807 */ /* 0x010fc40001000000 */
[----:B-----5:R-:W-:Y:S02]  /*4980*/  SEL R13, RZ, 0x10, P1 ;  /* 0x00000010ff0d7807 */ /* 0x020fe40000800000 */
[----:B------:R-:W-:Y:S02]  /*4990*/  SEL R12, RZ, 0x10, P0 ;  /* 0x00000010ff0c7807 */ /* 0x000fe40000000000 */
.L_x_1535:
[----:B--23--:R-:W-:Y:S02]  /*49a0*/  IADD3 R10, -R5, 0x10, RZ ;  /* 0x00000010050a7810 */ /* 0x00cfe40007ffe1ff */
[----:B------:R-:W-:Y:S02]  /*49b0*/  IADD3 R2, -R14, 0x10, RZ ;  /* 0x000000100e027810 */ /* 0x000fe40007ffe1ff */
[----:B------:R-:W-:Y:S02]  /*49c0*/  LOP3.LUT R10, R10, 0xf, RZ, 0xc0, !PT ;  /* 0x0000000f0a0a7812 */ /* 0x000fe400078ec0ff */
[----:B------:R-:W-:Y:S02]  /*49d0*/  IADD3 R6, -R13, 0x10, RZ ;  /* 0x000000100d067810 */ /* 0x000fe40007ffe1ff */
[----:B------:R-:W-:-:S02]  /*49e0*/  IADD3 R10, P1, P0, R10, R0, R155 ;  /* 0x000000000a0a7210 */ /* 0x000fc4000783e09b */
[----:B------:R-:W-:Y:S02]  /*49f0*/  LOP3.LUT R2, R2, 0xf, RZ, 0xc0, !PT ;  /* 0x0000000f02027812 */ /* 0x000fe400078ec0ff */
[----:B------:R-:W-:Y:S02]  /*4a00*/  LOP3.LUT R6, R6, 0xf, RZ, 0xc0, !PT ;  /* 0x0000000f06067812 */ /* 0x000fe400078ec0ff */
[----:B------:R-:W-:Y:S02]  /*4a10*/  IADD3 R3, -R12, 0x10, RZ ;  /* 0x000000100c037810 */ /* 0x000fe40007ffe1ff */
[----:B-1----:R-:W-:Y:S02]  /*4a20*/  IADD3.X R11, RZ, R4, R132, P1, P0 ;  /* 0x00000004ff0b7210 */ /* 0x002fe40000fe0484 */
[-C--:B------:R-:W-:Y:S02]  /*4a30*/  IADD3 R8, P3, P2, R2, R0.reuse, R156 ;  /* 0x0000000002087210 */ /* 0x080fe40007a7e09c */
[----:B------:R-:W-:-:S02]  /*4a40*/  IADD3 R6, P1, P0, R6, R0, R157 ;  /* 0x0000000006067210 */ /* 0x000fc4000783e09d */
[----:B------:R-:W-:Y:S02]  /*4a50*/  LOP3.LUT R2, R3, 0xf, RZ, 0xc0, !PT ;  /* 0x0000000f03027812 */ /* 0x000fe400078ec0ff */
[----:B------:R-:W-:Y:S02]  /*4a60*/  IADD3.X R7, RZ, R4, R134, P1, P0 ;  /* 0x00000004ff077210 */ /* 0x000fe40000fe0486 */
[----:B------:R-:W-:Y:S02]  /*4a70*/  IADD3 R2, P1, P0, R2, R0, R158 ;  /* 0x0000000002027210 */ /* 0x000fe4000783e09e */
[----:B------:R-:W-:Y:S02]  /*4a80*/  IADD3.X R9, RZ, R4, R133, P3, P2 ;  /* 0x00000004ff097210 */ /* 0x000fe40001fe4485 */
[----:B------:R-:W-:Y:S02]  /*4a90*/  ISETP.NE.U32.AND P3, PT, R5, RZ, PT ;  /* 0x000000ff0500720c */ /* 0x000fe40003f65070 */
[----:B------:R-:W-:-:S02]  /*4aa0*/  ISETP.NE.U32.AND P2, PT, R14, RZ, PT ;  /* 0x000000ff0e00720c */ /* 0x000fc40003f45070 */
[----:B------:R-:W-:Y:S02]  /*4ab0*/  IADD3.X R3, RZ, R4, R152, P1, P0 ;  /* 0x00000004ff037210 */ /* 0x000fe40000fe0498 */
[----:B------:R-:W-:Y:S02]  /*4ac0*/  ISETP.NE.U32.AND P1, PT, R13, RZ, PT ;  /* 0x000000ff0d00720c */ /* 0x000fe40003f25070 */
[----:B------:R-:W-:-:S05]  /*4ad0*/  ISETP.NE.U32.AND P0, PT, R12, RZ, PT ;  /* 0x000000ff0c00720c */ /* 0x000fca0003f05070 */
[----:B------:R-:W-:Y:S01]  /*4ae0*/  @!PT LDS RZ, [RZ] ;  /* 0x00000000fffff984 */ /* 0x000fe20000000800 */
[----:B------:R-:W-:Y:S01]  /*4af0*/  @!PT LDS RZ, [RZ] ;  /* 0x00000000fffff984 */ /* 0x000fe20000000800 */
[----:B------:R-:W-:Y:S01]  /*4b00*/  @!PT LDS RZ, [RZ] ;  /* 0x00000000fffff984 */ /* 0x000fe20000000800 */
[----:B------:R1:W-:Y:S04]  /*4b10*/  LDGSTS.E.BYPASS.LTC128B.128.ZFILL [R243+0xe100], [R10.64], P3 ;  /* 0x0e1000000af37fae */ /* 0x0003e80009941d46 */
[----:B------:R1:W-:Y:S04]  /*4b20*/  LDGSTS.E.BYPASS.LTC128B.128.ZFILL [R243+0x11100], [R8.64], P2 ;  /* 0x1110000008f37fae */ /* 0x0003e80009141d46 */
[----:B------:R1:W-:Y:S04]  /*4b30*/  LDGSTS.E.BYPASS.LTC128B.128.ZFILL [R243+0x14100], [R6.64], P1 ;  /* 0x1410000006f37fae */ /* 0x0003e80008941d46 */
[----:B------:R1:W-:Y:S02]  /*4b40*/  LDGSTS.E.BYPASS.LTC128B.128.ZFILL [R243+0x17100], [R2.64], P0 ;  /* 0x1710000002f37fae */ /* 0x0003e40008141d46 */
.L_x_1471:
[----:B--234-:R-:W-:Y:S05]  /*4b50*/  BSYNC B0 ;  /* 0x0000000000007941 */ /* 0x01cfea0003800000 */
.L_x_1470:
[----:B-1----:R-:W2:Y:S01]  /*4b60*/  LDL R3, [R1+0x40] ;  /* 0x0000400001037983 */ /* 0x002ea20000100800 */
[----:B------:R-:W-:-:S03]  /*4b70*/  IMAD.MOV.U32 R4, RZ, RZ, c[0x0][0x2c4] ;  /* 0x0000b100ff047624 */ /* 0x000fc600078e00ff */
[----:B------:R-:W2:Y:S04]  /*4b80*/  LDL R0, [R1+0x4c] ;  /* 0x00004c0001007983 */ /* 0x000ea80000100800 */
[----:B------:R-:W3:Y:S01]  /*4b90*/  LDL R2, [R1+0x50] ;  /* 0x0000500001027983 */ /* 0x000ee20000100800 */
[----:B------:R-:W-:-:S03]  /*4ba0*/  ISETP.NE.AND P0, PT, R4, 0x1, PT ;  /* 0x000000010400780c */ /* 0x000fc60003f05270 */
[----:B------:R-:W0:Y:S01]  /*4bb0*/  LDGDEPBAR ;  /* 0x00000000000079af */ /* 0x000e220000000000 */
[----:B--2---:R-:W-:-:S09]  /*4bc0*/  IMAD.IADD R4, R0, 0x1, R3 ;  /* 0x0000000100047824 */ /* 0x004fd200078e0203 */
[----:B------:R-:W-:Y:S01]  /*4bd0*/  @P0 IMAD.HI.U32 R0, R4, c[0x0][0x2c8], RZ ;  /* 0x0000b20004000a27 */ /* 0x000fe200078e00ff */
[----:B---3--:R-:W-:-:S03]  /*4be0*/  IADD3 R5, -R2, 0x1, R153 ;  /* 0x0000000102057810 */ /* 0x008fc60007ffe199 */
[----:B------:R-:W-:Y:S01]  /*4bf0*/  IMAD.IADD R6, R153, 0x1, -R2 ;  /* 0x0000000199067824 */ /* 0x000fe200078e0a02 */
[----:B------:R-:W-:Y:S02]  /*4c00*/  @P0 SHF.R.U32.HI R4, RZ, c[0x0][0x2cc], R0 ;  /* 0x0000b300ff040a19 */ /* 0x000fe40000011600 */
[----:B------:R-:W-:Y:S01]  /*4c10*/  IADD3 R5, R5, -c[0x0][0x168], RZ ;  /* 0x80005a0005057a10 */ /* 0x000fe20007ffe0ff */
[----:B------:R-:W-:Y:S05]  /*4c20*/  BRA.DIV ~URZ, `(.L_x_1474) ;  /* 0x000114027f007947 */ /* 0x000fea000b800000 */
[----:B------:R1:W2:Y:S02]  /*4c30*/  SHFL.IDX PT, R0, R4, RZ, 0x1c1f ;  /* 0x001c1fff04007589 */ /* 0x0002a400000e0000 */
.L_x_1536:
[----:B--2---:R-:W-:-:S05]  /*4c40*/  IMAD.IADD R0, R5, 0x1, R0 ;  /* 0x0000000105007824 */ /* 0x004fca00078e0200 */
[----:B------:R-:W-:-:S04]  /*4c50*/  IMNMX R0, R6, R0, PT ;  /* 0x0000000006007217 */ /* 0x000fc80003800200 */
[C---:B------:R-:W-:Y:S02]  /*4c60*/  ISETP.GT.AND P0, PT, R0.reuse, RZ, PT ;  /* 0x000000ff0000720c */ /* 0x040fe40003f04270 */
[C---:B------:R-:W-:Y:S02]  /*4c70*/  ISETP.GT.AND P1, PT, R0.reuse, 0x1, PT ;  /* 0x000000010000780c */ /* 0x040fe40003f24270 */
[----:B------:R-:W-:Y:S02]  /*4c80*/  FSEL R8, R105, -INF , P0 ;  /* 0xff80000069087808 */ /* 0x000fe40000000000 */
[C---:B------:R-:W-:Y:S02]  /*4c90*/  ISETP.GT.AND P4, PT, R0.reuse, 0x9, PT ;  /* 0x000000090000780c */ /* 0x040fe40003f84270 */
[----:B------:R-:W-:Y:S02]  /*4ca0*/  ISETP.GT.AND P0, PT, R0, 0x10, PT ;  /* 0x000000100000780c */ /* 0x000fe40003f04270 */
[----:B------:R-:W-:-:S02]  /*4cb0*/  FSEL R9, R104, -INF , P1 ;  /* 0xff80000068097808 */ /* 0x000fc40000800000 */
[----:B------:R-:W-:Y:S02]  /*4cc0*/  FSEL R17, R98, -INF , P4 ;  /* 0xff80000062117808 */ /* 0x000fe40002000000 */
[----:B------:R-:W-:Y:S02]  /*4cd0*/  FSEL R18, R85, -INF , P0 ;  /* 0xff80000055127808 */ /* 0x000fe40000000000 */
[C---:B------:R-:W-:Y:S02]  /*4ce0*/  ISETP.GT.AND P2, PT, R0.reuse, 0x8, PT ;  /* 0x000000080000780c */ /* 0x040fe40003f44270 */
        /* <DEDUP_REMOVED lines=38> */
[----:B------:R-:W-:Y:S01]  /*4f50*/  FSEL R237, R24, -INF , P0 ;  /* 0xff80000018ed7808 */ /* 0x000fe20000000000 */
[----:B------:R-:W-:Y:S05]  /*4f60*/  BRA.DIV ~URZ, `(.L_x_1475) ;  /* 0x000111327f007947 */ /* 0x000fea000b800000 */
[----:B-1----:R-:W1:Y:S01]  /*4f70*/  SHFL.IDX PT, R4, R4, 0x1, 0x1c1f ;  /* 0x003c1f0004047f89 */ /* 0x002e6200000e0000 */
[----:B------:R-:W-:-:S04]  /*4f80*/  FMNMX.FTZ R0, R8, R9, !PT ;  /* 0x0000000908007209 */ /* 0x000fc80007810000 */
[----:B------:R-:W-:-:S04]  /*4f90*/  FMNMX.FTZ R0, R16, R0, !PT ;  /* 0x0000000010007209 */ /* 0x000fc80007810000 */
[----:B------:R-:W-:-:S04]  /*4fa0*/  FMNMX.FTZ R0, R17, R0, !PT ;  /* 0x0000000011007209 */ /* 0x000fc80007810000 */
[----:B------:R-:W-:-:S04]  /*4fb0*/  FMNMX.FTZ R0, R18, R0, !PT ;  /* 0x0000000012007209 */ /* 0x000fc80007810000 */
[----:B------:R-:W-:-:S04]  /*4fc0*/  FMNMX.FTZ R0, R19, R0, !PT ;  /* 0x0000000013007209 */ /* 0x000fc80007810000 */
[----:B------:R-:W-:Y:S01]  /*4fd0*/  FMNMX.FTZ R0, R20, R0, !PT ;  /* 0x0000000014007209 */ /* 0x000fe20007810000 */
[----:B-1----:R-:W-:-:S03]  /*4fe0*/  IMAD.IADD R5, R5, 0x1, R4 ;  /* 0x0000000105057824 */ /* 0x002fc600078e0204 */
        /* <DEDUP_REMOVED lines=42> */
[C---:B------:R-:W-:Y:S02]  /*5290*/  ISETP.GT.AND P0, PT, R5.reuse, 0x31, PT ;  /* 0x000000310500780c */ /* 0x040fe40003f04270 */
        /* <DEDUP_REMOVED lines=43> */
[----:B------:R-:W-:Y:S02]  /*5550*/  FSEL R248, R30, -INF , P0 ;  /* 0xff8000001ef87808 */ /* 0x000fe40000000000 */
[----:B------:R-:W-:Y:S01]  /*5560*/  FMNMX.FTZ R2, R249, R2, !PT ;  /* 0x00000002f9027209 */ /* 0x000fe20007810000 */
[----:B------:R-:W1:Y:S03]  /*5570*/  SHFL.BFLY PT, R3, R0, 0x2, 0x1f ;  /* 0x0c401f0000037f89 */ /* 0x000e6600000e0000 */
[----:B------:R-:W-:-:S05]  /*5580*/  FMNMX.FTZ R2, R248, R2, !PT ;  /* 0x00000002f8027209 */ /* 0x000fca0007810000 */
[----:B------:R-:W2:Y:S01]  /*5590*/  SHFL.BFLY PT, R4, R2, 0x2, 0x1f ;  /* 0x0c401f0002047f89 */ /* 0x000ea200000e0000 */
[----:B-1----:R-:W-:-:S05]  /*55a0*/  FMNMX.FTZ R0, R3, R0, !PT ;  /* 0x0000000003007209 */ /* 0x002fca0007810000 */
[----:B------:R-:W1:Y:S01]  /*55b0*/  SHFL.BFLY PT, R132, R0, 0x1, 0x1f ;  /* 0x0c201f0000847f89 */ /* 0x000e6200000e0000 */
[----:B--2---:R-:W-:-:S05]  /*55c0*/  FMNMX.FTZ R4, R2, R4, !PT ;  /* 0x0000000402047209 */ /* 0x004fca0007810000 */
[----:B------:R2:W3:Y:S01]  /*55d0*/  SHFL.BFLY PT, R12, R4, 0x1, 0x1f ;  /* 0x0c201f00040c7f89 */ /* 0x0004e200000e0000 */
[----:B-1----:R-:W-:-:S05]  /*55e0*/  FMNMX.FTZ R132, R0, R132, !PT ;  /* 0x0000008400847209 */ /* 0x002fca0007810000 */
.L_x_1537:
[C---:B------:R-:W-:Y:S01]  /*55f0*/  FMUL.FTZ R0, R132.reuse, c[0x0][0x2d0] ;  /* 0x0000b40084007a20 */ /* 0x040fe20000410000 */
[----:B------:R-:W-:Y:S01]  /*5600*/  FSETP.NEU.FTZ.AND P0, PT, R132, -INF , PT ;  /* 0xff8000008400780b */ /* 0x000fe20003f1d000 */
[----:B------:R-:W-:Y:S01]  /*5610*/  WARPSYNC 0xffffffff ;  /* 0xffffffff00007948 */ /* 0x000fe20003800000 */
[----:B---3--:R-:W-:Y:S01]  /*5620*/  FMNMX.FTZ R12, R12, R4, !PT ;  /* 0x000000040c0c7209 */ /* 0x008fe20007810000 */
[----:B------:R-:W-:Y:S01]  /*5630*/  LDSM.16.MT88.4 R36, [R232] ;  /* 0x00000000e824783b */ /* 0x000fe20000004200 */
[----:B------:R-:W-:Y:S02]  /*5640*/  FSEL R0, R0, RZ, P0 ;  /* 0x000000ff00007208 */ /* 0x000fe40000000000 */
[----:B------:R-:W-:Y:S01]  /*5650*/  FSETP.NEU.FTZ.AND P0, PT, R12, -INF , PT ;  /* 0xff8000000c00780b */ /* 0x000fe20003f1d000 */
[----:B------:R-:W-:Y:S02]  /*5660*/  LDSM.16.MT88.4 R32, [R231+0x800] ;  /* 0x00080000e720783b */ /* 0x000fe40000004200 */
[----:B------:R-:W-:-:S02]  /*5670*/  FFMA.FTZ R2, R8, c[0x0][0x2d0], -R0 ;  /* 0x0000b40008027a23 */ /* 0x000fc40000010800 */
[--C-:B------:R-:W-:Y:S01]  /*5680*/  FFMA.FTZ R3, R20, c[0x0][0x2d0], -R0.reuse ;  /* 0x0000b40014037a23 */ /* 0x100fe20000010800 */
[----:B------:R-:W-:Y:S01]  /*5690*/  LDSM.16.MT88.4 R40, [R232+0x800] ;  /* 0x00080000e828783b */ /* 0x000fe20000004200 */
[----:B------:R1:W-:Y:S03]  /*56a0*/  MUFU.EX2 R103, R2 ;  /* 0x0000000200677308 */ /* 0x0003e60000000800 */
[----:B------:R-:W-:Y:S04]  /*56b0*/  LDSM.16.MT88.4 R60, [R231+0x3000] ;  /* 0x00300000e73c783b */ /* 0x000fe80000004200 */
[----:B------:R-:W-:Y:S01]  /*56c0*/  LDSM.16.MT88.4 R52, [R233] ;  /* 0x00000000e934783b */ /* 0x000fe20000004200 */
[----:B------:R3:W-:Y:S03]  /*56d0*/  MUFU.EX2 R5, R3 ;  /* 0x0000000300057308 */ /* 0x0007e60000000800 */
[----:B------:R-:W-:Y:S04]  /*56e0*/  LDSM.16.MT88.4 R64, [R232+0x3000] ;  /* 0x00300000e840783b */ /* 0x000fe80000004200 */
[----:B------:R-:W-:Y:S01]  /*56f0*/  LDSM.16.MT88.4 R56, [R234+0x800] ;  /* 0x00080000ea38783b */ /* 0x000fe20000004200 */
[----:B-1----:R-:W-:-:S03]  /*5700*/  FFMA.FTZ R2, R9, c[0x0][0x2d0], -R0 ;  /* 0x0000b40009027a23 */ /* 0x002fc60000010800 */
[----:B------:R-:W-:Y:S01]  /*5710*/  LDSM.16.MT88.4 R44, [R233+0x800] ;  /* 0x00080000e92c783b */ /* 0x000fe20000004200 */
[----:B------:R1:W4:Y:S03]  /*5720*/  MUFU.EX2 R97, R2 ;  /* 0x0000000200617308 */ /* 0x0003260000000800 */
[----:B------:R-:W-:Y:S01]  /*5730*/  LDSM.16.MT88.4 R72, [R232+0x3800] ;  /* 0x00380000e848783b */ /* 0x000fe20000004200 */
[----:B---3--:R-:W-:-:S03]  /*5740*/  FFMA.FTZ R3, R21, c[0x0][0x2d0], -R0 ;  /* 0x0000b40015037a23 */ /* 0x008fc60000010800 */
[----:B------:R-:W3:Y:S01]  /*5750*/  LDSM.16.MT88.4 R20, [R231] ;  /* 0x00000000e714783b */ /* 0x000ee20000004200 */
[----:B------:R-:W-:Y:S03]  /*5760*/  MUFU.EX2 R102, R3 ;  /* 0x0000000300667308 */ /* 0x000fe60000000800 */
[----:B------:R-:W-:Y:S04]  /*5770*/  LDSM.16.MT88.4 R76, [R231+0x6000] ;  /* 0x00600000e74c783b */ /* 0x000fe80000004200 */
[----:B------:R-:W-:Y:S01]  /*5780*/  LDSM.16.MT88.4 R68, [R233+0x3000] ;  /* 0x00300000e944783b */ /* 0x000fe20000004200 */
[----:B-1----:R-:W-:Y:S01]  /*5790*/  FFMA.FTZ R2, R16, c[0x0][0x2d0], -R0 ;  /* 0x0000b40010027a23 */ /* 0x002fe20000010800 */
[----:B----4-:R-:W-:-:S03]  /*57a0*/  F2FP.BF16.PACK_AB R8, R97, R103 ;  /* 0x000000676108723e */ /* 0x010fc600000010ff */
[----:B------:R1:W-:Y:S02]  /*57b0*/  MUFU.EX2 R94, R2 ;  /* 0x00000002005e7308 */ /* 0x0003e40000000800 */
[----:B-1----:R-:W-:-:S06]  /*57c0*/  FFMA.FTZ R2, R17, c[0x0][0x2d0], -R0 ;  /* 0x0000b40011027a23 */ /* 0x002fcc0000010800 */
[----:B------:R1:W-:Y:S02]  /*57d0*/  MUFU.EX2 R98, R2 ;  /* 0x0000000200627308 */ /* 0x0003e40000000800 */
[----:B-1----:R-:W-:-:S06]  /*57e0*/  FFMA.FTZ R2, R18, c[0x0][0x2d0], -R0 ;  /* 0x0000b40012027a23 */ /* 0x002fcc0000010800 */
[----:B------:R1:W-:Y:S02]  /*57f0*/  MUFU.EX2 R92, R2 ;  /* 0x00000002005c7308 */ /* 0x0003e40000000800 */
[----:B-1----:R-:W-:-:S06]  /*5800*/  FFMA.FTZ R2, R19, c[0x0][0x2d0], -R0 ;  /* 0x0000b40013027a23 */ /* 0x002fcc0000010800 */
[----:B------:R1:W4:Y:S02]  /*5810*/  MUFU.EX2 R25, R2 ;  /* 0x0000000200197308 */ /* 0x0003240000000800 */
[----:B-1----:R-:W-:-:S05]  /*5820*/  FMUL.FTZ R2, R12, c[0x0][0x2d0] ;  /* 0x0000b4000c027a20 */ /* 0x002fca0000410000 */
[----:B------:R-:W-:-:S05]  /*5830*/  FSEL R2, R2, RZ, P0 ;  /* 0x000000ff02027208 */ /* 0x000fca0000000000 */
[----:B------:R-:W-:-:S04]  /*5840*/  FFMA.FTZ R3, R6, c[0x0][0x2d0], -R2 ;  /* 0x0000b40006037a23 */ /* 0x000fc80000010802 */
[----:B------:R1:W-:Y:S02]  /*5850*/  MUFU.EX2 R104, R3 ;  /* 0x0000000300687308 */ /* 0x0003e40000000800 */
[----:B-1----:R-:W-:-:S06]  /*5860*/  FFMA.FTZ R3, R7, c[0x0][0x2d0], -R2 ;  /* 0x0000b40007037a23 */ /* 0x002fcc0000010802 */
[----:B------:R1:W5:Y:S02]  /*5870*/  MUFU.EX2 R93, R3 ;  /* 0x00000003005d7308 */ /* 0x0003640000000800 */
[----:B-1----:R-:W-:Y:S01]  /*5880*/  FFMA.FTZ R3, R14, c[0x0][0x2d0], -R2 ;  /* 0x0000b4000e037a23 */ /* 0x002fe20000010802 */
[----:B----4-:R-:W-:Y:S02]  /*5890*/  MOV R14, R25 ;  /* 0x00000019000e7202 */ /* 0x010fe40000000f00 */
[----:B-----5:R-:W-:-:S03]  /*58a0*/  F2FP.BF16.PACK_AB R9, R93, R104 ;  /* 0x000000685d09723e */ /* 0x020fc600000010ff */
[----:B------:R1:W-:Y:S01]  /*58b0*/  MUFU.EX2 R101, R3 ;  /* 0x0000000300657308 */ /* 0x0003e20000000800 */
[----:B--2---:R-:W-:Y:S01]  /*58c0*/  F2FP.BF16.PACK_AB R4, R14, R92 ;  /* 0x0000005c0e04723e */ /* 0x004fe200000010ff */
[----:B-1----:R-:W-:-:S06]  /*58d0*/  FFMA.FTZ R3, R13, c[0x0][0x2d0], -R2 ;  /* 0x0000b4000d037a23 */ /* 0x002fcc0000010802 */
[----:B------:R1:W2:Y:S02]  /*58e0*/  MUFU.EX2 R99, R3 ;  /* 0x0000000300637308 */ /* 0x0002a40000000800 */
[----:B-1----:R-:W-:Y:S01]  /*58f0*/  FFMA.FTZ R3, R11, c[0x0][0x2d0], -R2 ;  /* 0x0000b4000b037a23 */ /* 0x002fe20000010802 */
[----:B--2---:R-:W-:-:S05]  /*5900*/  F2FP.BF16.PACK_AB R11, R99, R101 ;  /* 0x00000065630b723e */ /* 0x004fca00000010ff */
[----:B------:R1:W-:Y:S02]  /*5910*/  MUFU.EX2 R13, R3 ;  /* 0x00000003000d7308 */ /* 0x0003e40000000800 */
[----:B-1----:R-:W-:Y:S01]  /*5920*/  FFMA.FTZ R3, R10, c[0x0][0x2d0], -R2 ;  /* 0x0000b4000a037a23 */ /* 0x002fe20000010802 */
[----:B------:R-:W-:-:S05]  /*5930*/  F2FP.BF16.PACK_AB R10, R98, R94 ;  /* 0x0000005e620a723e */ /* 0x000fca00000010ff */
[----:B------:R1:W2:Y:S02]  /*5940*/  MUFU.EX2 R100, R3 ;  /* 0x0000000300647308 */ /* 0x0002a40000000800 */
[C---:B---3--:R-:W-:Y:S08]  /*5950*/  HMMA.16816.F32.BF16 R16, R8.reuse, R20, RZ ;  /* 0x000000140810723c */ /* 0x048ff000000418ff */
[----:B------:R-:W-:Y:S01]  /*5960*/  HMMA.16816.F32.BF16 R28, R8, R22, RZ ;  /* 0x00000016081c723c */ /* 0x000fe200000418ff */
[----:B-1----:R-:W-:Y:S01]  /*5970*/  FFMA.FTZ R3, R15, c[0x0][0x2d0], -R2 ;  /* 0x0000b4000f037a23 */ /* 0x002fe20000010802 */
[----:B------:R-:W-:-:S02]  /*5980*/  MOV R15, R5 ;  /* 0x00000005000f7202 */ /* 0x000fc40000000f00 */
[----:B--2---:R-:W-:Y:S01]  /*5990*/  F2FP.BF16.PACK_AB R5, R100, R13 ;  /* 0x0000000d6405723e */ /* 0x004fe200000010ff */
[----:B------:R1:W-:Y:S03]  /*59a0*/  MUFU.EX2 R95, R3 ;  /* 0x00000003005f7308 */ /* 0x0003e60000000800 */
[----:B------:R-:W-:Y:S01]  /*59b0*/  HMMA.16816.F32.BF16 R20, R8, R36, RZ ;  /* 0x000000240814723c */ /* 0x000fe200000418ff */
[----:B------:R-:W-:Y:S01]  /*59c0*/  F2FP.BF16.PACK_AB R6, R102, R15 ;  /* 0x0000000f6606723e */ /* 0x000fe200000010ff */
[----:B-1----:R-:W-:Y:S02]  /*59d0*/  FFMA.FTZ R3, R24, c[0x0][0x2d0], -R2 ;  /* 0x0000b40018037a23 */ /* 0x002fe40000010802 */
[----:B------:R-:W1:Y:S02]  /*59e0*/  LDSM.16.MT88.4 R24, [R234] ;  /* 0x00000000ea18783b */ /* 0x000e640000004200 */
[----:B------:R-:W2:Y:S02]  /*59f0*/  MUFU.EX2 R96, R3 ;  /* 0x0000000300607308 */ /* 0x000ea40000000800 */
[----:B--2---:R-:W-:Y:S01]  /*5a00*/  F2FP.BF16.PACK_AB R7, R96, R95 ;  /* 0x0000005f6007723e */ /* 0x004fe200000010ff */
[----:B------:R-:W-:-:S06]  /*5a10*/  FFMA.FTZ R3, R87, c[0x0][0x2d0], -R0 ;  /* 0x0000b40057037a23 */ /* 0x000fcc0000010800 */
[----:B------:R-:W-:Y:S08]  /*5a20*/  HMMA.16816.F32.BF16 R88, R4, R32, R16 ;  /* 0x000000200458723c */ /* 0x000ff00000041810 */
[----:B------:R-:W-:Y:S08]  /*5a30*/  HMMA.16816.F32.BF16 R16, R8, R38, RZ ;  /* 0x000000260810723c */ /* 0x000ff000000418ff */
[----:B------:R-:W-:Y:S08]  /*5a40*/  HMMA.16816.F32.BF16 R212, R4, R40, R20 ;  /* 0x0000002804d4723c */ /* 0x000ff00000041814 */
[C---:B-1----:R-:W-:Y:S08]  /*5a50*/  HMMA.16816.F32.BF16 R48, R8.reuse, R24, RZ ;  /* 0x000000180830723c */ /* 0x042ff000000418ff */
[C---:B------:R-:W-:Y:S08]  /*5a60*/  HMMA.16816.F32.BF16 R36, R8.reuse, R26, RZ ;  /* 0x0000001a0824723c */ /* 0x040ff000000418ff */
[C---:B------:R-:W-:Y:S08]  /*5a70*/  HMMA.16816.F32.BF16 R24, R8.reuse, R60, RZ ;  /* 0x0000003c0818723c */ /* 0x040ff000000418ff */
[----:B------:R-:W-:Y:S01]  /*5a80*/  HMMA.16816.F32.BF16 R20, R8, R62, RZ ;  /* 0x0000003e0814723c */ /* 0x000fe200000418ff */
[----:B------:R-:W1:Y:S07]  /*5a90*/  LDSM.16.MT88.4 R60, [R234+0x3000] ;  /* 0x00300000ea3c783b */ /* 0x000e6e0000004200 */
[C---:B------:R-:W-:Y:S08]  /*5aa0*/  HMMA.16816.F32.BF16 R208, R4.reuse, R34, R28 ;  /* 0x0000002204d0723c */ /* 0x040ff0000004181c */
[----:B------:R-:W-:Y:S01]  /*5ab0*/  HMMA.16816.F32.BF16 R204, R4, R42, R16 ;  /* 0x0000002a04cc723c */ /* 0x000fe20000041810 */
[----:B------:R-:W2:Y:S07]  /*5ac0*/  LDSM.16.MT88.4 R40, [R231+0x3800] ;  /* 0x00380000e728783b */ /* 0x000eae0000004200 */
[C---:B------:R-:W-:Y:S08]  /*5ad0*/  HMMA.16816.F32.BF16 R32, R8.reuse, R52, RZ ;  /* 0x000000340820723c */ /* 0x040ff000000418ff */
[C---:B------:R-:W-:Y:S01]  /*5ae0*/  HMMA.16816.F32.BF16 R28, R8.reuse, R54, RZ ;  /* 0x00000036081c723c */ /* 0x040fe200000418ff */
[----:B------:R-:W3:Y:S07]  /*5af0*/  LDSM.16.MT88.4 R52, [R234+0x3800] ;  /* 0x00380000ea34783b */ /* 0x000eee0000004200 */
[----:B------:R-:W-:Y:S08]  /*5b00*/  HMMA.16816.F32.BF16 R16, R8, R64, RZ ;  /* 0x000000400810723c */ /* 0x000ff000000418ff */
[C---:B------:R-:W-:Y:S08]  /*5b10*/  HMMA.16816.F32.BF16 R184, R4.reuse, R58, R36 ;  /* 0x0000003a04b8723c */ /* 0x040ff00000041824 */
[C---:B------:R-:W-:Y:S08]  /*5b20*/  HMMA.16816.F32.BF16 R196, R4.reuse, R44, R32 ;  /* 0x0000002c04c4723c */ /* 0x040ff00000041820 */
[C---:B------:R-:W-:Y:S01]  /*5b30*/  HMMA.16816.F32.BF16 R180, R4.reuse, R46, R28 ;  /* 0x0000002e04b4723c */ /* 0x040fe2000004181c */
[----:B------:R-:W4:Y:S07]  /*5b40*/  LDSM.16.MT88.4 R44, [R231+0x6800] ;  /* 0x00680000e72c783b */ /* 0x000f2e0000004200 */
[----:B------:R-:W-:Y:S01]  /*5b50*/  HMMA.16816.F32.BF16 R200, R4, R56, R48 ;  /* 0x0000003804c8723c */ /* 0x000fe20000041830 */
[----:B------:R-:W5:Y:S04]  /*5b60*/  LDSM.16.MT88.4 R56, [R232+0x6000] ;  /* 0x00600000e838783b */ /* 0x000f680000004200 */
[----:B------:R-:W3:Y:S03]  /*5b70*/  LDSM.16.MT88.4 R48, [R233+0x3800] ;  /* 0x00380000e930783b */ /* 0x000ee60000004200 */
[C---:B-1----:R-:W-:Y:S08]  /*5b80*/  HMMA.16816.F32.BF16 R36, R8.reuse, R60, RZ ;  /* 0x0000003c0824723c */ /* 0x042ff000000418ff */
[----:B------:R-:W-:Y:S01]  /*5b90*/  HMMA.16816.F32.BF16 R32, R8, R62, RZ ;  /* 0x0000003e0820723c */ /* 0x000fe200000418ff */
[----:B------:R-:W-:Y:S07]  /*5ba0*/  LDSM.16.MT88.4 R60, [R233+0x6000] ;  /* 0x00600000e93c783b */ /* 0x000fee0000004200 */
[C---:B--2---:R-:W-:Y:S08]  /*5bb0*/  HMMA.16816.F32.BF16 R176, R4.reuse, R42, R20 ;  /* 0x0000002a04b0723c */ /* 0x044ff00000041814 */
[C---:B------:R-:W-:Y:S08]  /*5bc0*/  HMMA.16816.F32.BF16 R188, R4.reuse, R72, R16 ;  /* 0x0000004804bc723c */ /* 0x040ff00000041810 */
[----:B------:R-:W-:Y:S08]  /*5bd0*/  HMMA.16816.F32.BF16 R192, R4, R40, R24 ;  /* 0x0000002804c0723c */ /* 0x000ff00000041818 */
[C---:B------:R-:W-:Y:S07]  /*5be0*/  HMMA.16816.F32.BF16 R20, R8.reuse, R76, RZ ;  /* 0x0000004c0814723c */ /* 0x040fee00000418ff */
[----:B------:R-:W-:Y:S01]  /*5bf0*/  MOV R77, R98 ;  /* 0x00000062004d7202 */ /* 0x000fe20000000f00 */
[C---:B------:R-:W-:Y:S08]  /*5c00*/  HMMA.16816.F32.BF16 R16, R8.reuse, R78, RZ ;  /* 0x0000004e0810723c */ /* 0x040ff000000418ff */
[----:B------:R-:W-:Y:S01]  /*5c10*/  HMMA.16816.F32.BF16 R40, R8, R66, RZ ;  /* 0x000000420828723c */ /* 0x000fe200000418ff */
[----:B------:R-:W-:Y:S07]  /*5c20*/  LDSM.16.MT88.4 R64, [R234+0x6000] ;  /* 0x00600000ea40783b */ /* 0x000fee0000004200 */
[C---:B---3--:R-:W-:Y:S01]  /*5c30*/  HMMA.16816.F32.BF16 R172, R4.reuse, R52, R36 ;  /* 0x0000003404ac723c */ /* 0x048fe20000041824 */
[----:B------:R-:W-:Y:S07]  /*5c40*/  LDSM.16.MT88.4 R36, [R234+0x6800] ;  /* 0x00680000ea24783b */ /* 0x000fee0000004200 */
[C---:B------:R-:W-:Y:S01]  /*5c50*/  HMMA.16816.F32.BF16 R156, R4.reuse, R54, R32 ;  /* 0x00000036049c723c */ /* 0x040fe20000041820 */
[----:B------:R-:W1:Y:S07]  /*5c60*/  LDSM.16.MT88.4 R52, [R232+0x6800] ;  /* 0x00680000e834783b */ /* 0x000e6e0000004200 */
[C---:B----4-:R-:W-:Y:S08]  /*5c70*/  HMMA.16816.F32.BF16 R164, R4.reuse, R44, R20 ;  /* 0x0000002c04a4723c */ /* 0x050ff00000041814 */
[----:B------:R-:W-:Y:S01]  /*5c80*/  HMMA.16816.F32.BF16 R144, R4, R46, R16 ;  /* 0x0000002e0490723c */ /* 0x000fe20000041810 */
[----:B------:R-:W-:Y:S07]  /*5c90*/  LDSM.16.MT88.4 R44, [R233+0x6800] ;  /* 0x00680000e92c783b */ /* 0x000fee0000004200 */
[----:B------:R-:W-:Y:S07]  /*5ca0*/  HMMA.16816.F32.BF16 R28, R8, R68, RZ ;  /* 0x00000044081c723c */ /* 0x000fee00000418ff */
[----:B------:R-:W-:Y:S01]  /*5cb0*/  MOV R69, R104 ;  /* 0x0000006800457202 */ /* 0x000fe20000000f00 */
[----:B------:R-:W-:Y:S01]  /*5cc0*/  HMMA.16816.F32.BF16 R160, R4, R74, R40 ;  /* 0x0000004a04a0723c */ /* 0x000fe20000041828 */
[----:B------:R-:W2:Y:S01]  /*5cd0*/  LDSM.16.MT88.4 R40, [R231+0x9000] ;  /* 0x00900000e728783b */ /* 0x000ea20000004200 */
[----:B------:R-:W-:-:S05]  /*5ce0*/  IMAD.MOV.U32 R68, RZ, RZ, R103 ;  /* 0x000000ffff447224 */ /* 0x000fca00078e0067 */
[----:B------:R-:W-:Y:S01]  /*5cf0*/  IMAD.MOV.U32 R75, RZ, RZ, R99 ;  /* 0x000000ffff4b7224 */ /* 0x000fe200078e0063 */
[C---:B-----5:R-:W-:Y:S07]  /*5d00*/  HMMA.16816.F32.BF16 R20, R8.reuse, R56, RZ ;  /* 0x000000380814723c */ /* 0x060fee00000418ff */
[----:B------:R-:W-:Y:S01]  /*5d10*/  IMAD.MOV.U32 R57, RZ, RZ, R95 ;  /* 0x000000ffff397224 */ /* 0x000fe200078e005f */
[----:B------:R-:W-:Y:S01]  /*5d20*/  HMMA.16816.F32.BF16 R16, R8, R58, RZ ;  /* 0x0000003a0810723c */ /* 0x000fe200000418ff */
[----:B------:R-:W-:-:S06]  /*5d30*/  MOV R56, R94 ;  /* 0x0000005e00387202 */ /* 0x000fcc0000000f00 */
[----:B------:R-:W-:Y:S01]  /*5d40*/  MOV R58, R100 ;  /* 0x00000064003a7202 */ /* 0x000fe20000000f00 */
[----:B------:R-:W-:Y:S01]  /*5d50*/  HMMA.16816.F32.BF16 R24, R8, R70, RZ ;  /* 0x000000460818723c */ /* 0x000fe200000418ff */
[----:B------:R-:W-:-:S06]  /*5d60*/  MOV R59, R93 ;  /* 0x0000005d003b7202 */ /* 0x000fcc0000000f00 */
[----:B------:R-:W-:Y:S01]  /*5d70*/  MOV R71, R102 ;  /* 0x0000006600477202 */ /* 0x000fe20000000f00 */
[----:B------:R-:W-:Y:S01]  /*5d80*/  HMMA.16816.F32.BF16 R168, R4, R48, R28 ;  /* 0x0000003004a8723c */ /* 0x000fe2000004181c */
[----:B------:R-:W-:-:S07]  /*5d90*/  MOV R70, R101 ;  /* 0x0000006500467202 */ /* 0x000fce0000000f00 */
[C---:B-1----:R-:W-:Y:S08]  /*5da0*/  HMMA.16816.F32.BF16 R100, R4.reuse, R52, R20 ;  /* 0x000000340464723c */ /* 0x042ff00000041814 */
[C---:B------:R-:W-:Y:S01]  /*5db0*/  HMMA.16816.F32.BF16 R104, R4.reuse, R54, R16 ;  /* 0x000000360468723c */ /* 0x040fe20000041810 */
[----:B------:R-:W1:Y:S07]  /*5dc0*/  LDSM.16.MT88.4 R52, [R231+0x9800] ;  /* 0x00980000e734783b */ /* 0x000e6e0000004200 */
[----:B------:R-:W-:Y:S01]  /*5dd0*/  HMMA.16816.F32.BF16 R148, R4, R50, R24 ;  /* 0x000000320494723c */ /* 0x000fe20000041818 */
[----:B------:R-:W3:Y:S07]  /*5de0*/  LDSM.16.MT88.4 R48, [R232+0x9000] ;  /* 0x00900000e830783b */ /* 0x000eee0000004200 */
[C---:B------:R-:W-:Y:S01]  /*5df0*/  HMMA.16816.F32.BF16 R28, R8.reuse, R66, RZ ;  /* 0x00000042081c723c */ /* 0x040fe200000418ff */
[----:B------:R4:W-:Y:S06]  /*5e00*/  MUFU.EX2 R67, R3 ;  /* 0x0000000300437308 */ /* 0x0009ec0000000800 */
[----:B------:R-:W-:Y:S01]  /*5e10*/  MOV R66, R96 ;  /* 0x0000006000427202 */ /* 0x000fe20000000f00 */
[C---:B--2---:R-:W-:Y:S08]  /*5e20*/  HMMA.16816.F32.BF16 R16, R8.reuse, R40, RZ ;  /* 0x000000280810723c */ /* 0x044ff000000418ff */
[----:B------:R-:W-:Y:S01]  /*5e30*/  HMMA.16816.F32.BF16 R32, R8, R64, RZ ;  /* 0x000000400820723c */ /* 0x000fe200000418ff */
[----:B----4-:R-:W-:-:S04]  /*5e40*/  FFMA.FTZ R3, R86, c[0x0][0x2d0], -R0 ;  /* 0x0000b40056037a23 */ /* 0x010fc80000010800 */
[----:B------:R2:W4:Y:S02]  /*5e50*/  MUFU.EX2 R79, R3 ;  /* 0x00000003004f7308 */ /* 0x0005240000000800 */
[----:B------:R-:W-:Y:S01]  /*5e60*/  MOV R64, R97 ;  /* 0x0000006100407202 */ /* 0x000fe20000000f00 */
[C---:B------:R-:W-:Y:S01]  /*5e70*/  HMMA.16816.F32.BF16 R112, R4.reuse, R38, R28 ;  /* 0x000000260470723c */ /* 0x040fe2000004181c */
[----:B------:R-:W5:Y:S07]  /*5e80*/  LDSM.16.MT88.4 R28, [R232+0x9800] ;  /* 0x00980000e81c783b */ /* 0x000f6e0000004200 */
[----:B-1----:R-:W-:Y:S01]  /*5e90*/  HMMA.16816.F32.BF16 R136, R4, R52, R16 ;  /* 0x000000340488723c */ /* 0x002fe20000041810 */
[----:B--2---:R-:W-:-:S07]  /*5ea0*/  FFMA.FTZ R3, R85, c[0x0][0x2d0], -R0 ;  /* 0x0000b40055037a23 */ /* 0x004fce0000010800 */
[C---:B---3--:R-:W-:Y:S01]  /*5eb0*/  HMMA.16816.F32.BF16 R16, R8.reuse, R50, RZ ;  /* 0x000000320810723c */ /* 0x048fe200000418ff */
[----:B------:R1:W-:Y:S07]  /*5ec0*/  MUFU.EX2 R76, R3 ;  /* 0x00000003004c7308 */ /* 0x0003ee0000000800 */
[C---:B------:R-:W-:Y:S07]  /*5ed0*/  HMMA.16816.F32.BF16 R24, R8.reuse, R60, RZ ;  /* 0x0000003c0818723c */ /* 0x040fee00000418ff */
[----:B------:R-:W-:Y:S01]  /*5ee0*/  MOV R61, R92 ;  /* 0x0000005c003d7202 */ /* 0x000fe20000000f00 */
[----:B------:R-:W-:Y:S01]  /*5ef0*/  HMMA.16816.F32.BF16 R20, R8, R62, RZ ;  /* 0x0000003e0814723c */ /* 0x000fe200000418ff */
[----:B-1----:R-:W-:-:S04]  /*5f00*/  FFMA.FTZ R3, R84, c[0x0][0x2d0], -R0 ;  /* 0x0000b40054037a23 */ /* 0x002fc80000010800 */
[----:B------:R1:W2:Y:S03]  /*5f10*/  MUFU.EX2 R73, R3 ;  /* 0x0000000300497308 */ /* 0x0002a60000000800 */
[C---:B------:R-:W-:Y:S01]  /*5f20*/  HMMA.16816.F32.BF16 R152, R4.reuse, R36, R32 ;  /* 0x000000240498723c */ /* 0x040fe20000041820 */
[----:B------:R-:W3:Y:S07]  /*5f30*/  LDSM.16.MT88.4 R32, [R234+0x9000] ;  /* 0x00900000ea20783b */ /* 0x000eee0000004200 */
[----:B-----5:R-:W-:Y:S01]  /*5f40*/  HMMA.16816.F32.BF16 R120, R4, R30, R16 ;  /* 0x0000001e0478723c */ /* 0x020fe20000041810 */
[----:B------:R-:W5:Y:S01]  /*5f50*/  LDSM.16.MT88.4 R16, [R233+0x9000] ;  /* 0x00900000e910783b */ /* 0x000f620000004200 */
[----:B-1----:R-:W-:-:S06]  /*5f60*/  FFMA.FTZ R3, R81, c[0x0][0x2d0], -R2 ;  /* 0x0000b40051037a23 */ /* 0x002fcc0000010802 */
[C---:B------:R-:W-:Y:S01]  /*5f70*/  HMMA.16816.F32.BF16 R140, R4.reuse, R44, R24 ;  /* 0x0000002c048c723c */ /* 0x040fe20000041818 */
[----:B------:R1:W-:Y:S07]  /*5f80*/  MUFU.EX2 R65, R3 ;  /* 0x0000000300417308 */ /* 0x0003ee0000000800 */
[----:B------:R-:W-:Y:S08]  /*5f90*/  HMMA.16816.F32.BF16 R116, R4, R46, R20 ;  /* 0x0000002e0474723c */ /* 0x000ff00000041814 */
[----:B------:R-:W-:Y:S01]  /*5fa0*/  HMMA.16816.F32.BF16 R24, R8, R42, RZ ;  /* 0x0000002a0818723c */ /* 0x000fe200000418ff */
[----:B-1----:R-:W-:-:S04]  /*5fb0*/  FFMA.FTZ R3, R80, c[0x0][0x2d0], -R2 ;  /* 0x0000b40050037a23 */ /* 0x002fc80000010802 */
[----:B------:R1:W1:Y:S03]  /*5fc0*/  MUFU.EX2 R78, R3 ;  /* 0x00000003004e7308 */ /* 0x0002660000000800 */
[----:B------:R-:W-:Y:S01]  /*5fd0*/  HMMA.16816.F32.BF16 R20, R8, R48, RZ ;  /* 0x000000300814723c */ /* 0x000fe200000418ff */
[--C-:B-1----:R-:W-:Y:S11]  /*5fe0*/  FFMA.FTZ R3, R83, c[0x0][0x2d0], -R2.reuse ;  /* 0x0000b40053037a23 */ /* 0x102ff60000010802 */
[----:B------:R-:W-:Y:S04]  /*5ff0*/  @!UPT UIADD3 URZ, URZ, URZ, URZ ;  /* 0x0000003f3f3ff290 */ /* 0x000fe8000fffe03f */
[C---:B------:R-:W-:Y:S01]  /*6000*/  HMMA.16816.F32.BF16 R128, R4.reuse, R54, R24 ;  /* 0x000000360480723c */ /* 0x040fe20000041818 */
[----:B------:R1:W-:Y:S07]  /*6010*/  MUFU.EX2 R74, R3 ;  /* 0x00000003004a7308 */ /* 0x0003ee0000000800 */
[----:B------:R-:W-:Y:S01]  /*6020*/  HMMA.16816.F32.BF16 R124, R4, R28, R20 ;  /* 0x0000001c047c723c */ /* 0x000fe20000041814 */
[----:B------:R-:W2:Y:S07]  /*6030*/  LDSM.16.MT88.4 R28, [R234+0x9800] ;  /* 0x00980000ea1c783b */ /* 0x000eae0000004200 */
[----:B---3--:R-:W-:Y:S01]  /*6040*/  HMMA.16816.F32.BF16 R24, R8, R32, RZ ;  /* 0x000000200818723c */ /* 0x008fe200000418ff */
[----:B-1----:R-:W-:-:S04]  /*6050*/  FFMA.FTZ R3, R82, c[0x0][0x2d0], -R2 ;  /* 0x0000b40052037a23 */ /* 0x002fc80000010802 */
[----:B------:R1:W3:Y:S03]  /*6060*/  MUFU.EX2 R72, R3 ;  /* 0x0000000300487308 */ /* 0x0002e60000000800 */
[C---:B------:R-:W-:Y:S08]  /*6070*/  HMMA.16816.F32.BF16 R20, R8.reuse, R34, RZ ;  /* 0x000000220814723c */ /* 0x040ff000000418ff */
[----:B-----5:R-:W-:Y:S01]  /*6080*/  HMMA.16816.F32.BF16 R32, R8, R16, RZ ;  /* 0x000000100820723c */ /* 0x020fe200000418ff */
[----:B-1----:R-:W-:-:S07]  /*6090*/  FFMA.FTZ R3, R221, c[0x0][0x2d0], -R0 ;  /* 0x0000b400dd037a23 */ /* 0x002fce0000010800 */
[----:B------:R-:W-:Y:S01]  /*60a0*/  HMMA.16816.F32.BF16 R8, R8, R18, RZ ;  /* 0x000000120808723c */ /* 0x000fe200000418ff */
[----:B------:R-:W1:Y:S07]  /*60b0*/  LDSM.16.MT88.4 R16, [R233+0x9800] ;  /* 0x00980000e910783b */ /* 0x000e6e0000004200 */
[C---:B--2---:R-:W-:Y:S08]  /*60c0*/  HMMA.16816.F32.BF16 R108, R4.reuse, R28, R24 ;  /* 0x0000001c046c723c */ /* 0x044ff00000041818 */
[C---:B------:R-:W-:Y:S08]  /*60d0*/  HMMA.16816.F32.BF16 R96, R4.reuse, R30, R20 ;  /* 0x0000001e0460723c */ /* 0x040ff00000041814 */
[C---:B-1----:R-:W-:Y:S08]  /*60e0*/  HMMA.16816.F32.BF16 R92, R4.reuse, R16, R32 ;  /* 0x00000010045c723c */ /* 0x042ff00000041820 */
[----:B------:R-:W-:Y:S01]  /*60f0*/  HMMA.16816.F32.BF16 R16, R4, R18, R8 ;  /* 0x000000120410723c */ /* 0x000fe20000041808 */
[----:B------:R-:W1:Y:S06]  /*6100*/  LDSM.16.MT88.4 R8, [R231+0x1000] ;  /* 0x00100000e708783b */ /* 0x000e6c0000004200 */
[----:B----4-:R-:W-:-:S02]  /*6110*/  F2FP.BF16.PACK_AB R4, R79, R67 ;  /* 0x000000434f04723e */ /* 0x010fc400000010ff */
[----:B------:R-:W-:Y:S02]  /*6120*/  F2FP.BF16.PACK_AB R6, R73, R76 ;  /* 0x0000004c4906723e */ /* 0x000fe400000010ff */
[----:B------:R-:W-:Y:S02]  /*6130*/  F2FP.BF16.PACK_AB R5, R78, R65 ;  /* 0x000000414e05723e */ /* 0x000fe400000010ff */
[----:B---3--:R-:W-:-:S07]  /*6140*/  F2FP.BF16.PACK_AB R7, R72, R74 ;  /* 0x0000004a4807723e */ /* 0x008fce00000010ff */
[C---:B-1----:R-:W-:Y:S08]  /*6150*/  HMMA.16816.F32.BF16 R88, R4.reuse, R8, R88 ;  /* 0x000000080458723c */ /* 0x042ff00000041858 */
[C---:B------:R-:W-:Y:S01]  /*6160*/  HMMA.16816.F32.BF16 R52, R4.reuse, R10, R208 ;  /* 0x0000000a0434723c */ /* 0x040fe200000418d0 */
[----:B------:R-:W1:Y:S07]  /*6170*/  LDSM.16.MT88.4 R8, [R232+0x1000] ;  /* 0x00100000e808783b */ /* 0x000e6e0000004200 */
[C---:B-1----:R-:W-:Y:S07]  /*6180*/  HMMA.16816.F32.BF16 R84, R4.reuse, R8, R212 ;  /* 0x000000080454723c */ /* 0x042fee00000418d4 */
[----:B------:R-:W-:Y:S01]  /*6190*/  MOV R212, R71 ;  /* 0x0000004700d47202 */ /* 0x000fe20000000f00 */
[----:B------:R-:W-:Y:S01]  /*61a0*/  HMMA.16816.F32.BF16 R48, R4, R10, R204 ;  /* 0x0000000a0430723c */ /* 0x000fe200000418cc */
[----:B------:R-:W1:Y:S01]  /*61b0*/  LDSM.16.MT88.4 R8, [R234+0x1000] ;  /* 0x00100000ea08783b */ /* 0x000e620000004200 */
[----:B------:R-:W-:Y:S01]  /*61c0*/  IMAD.MOV.U32 R213, RZ, RZ, R68 ;  /* 0x000000ffffd57224 */ /* 0x000fe200078e0044 */
[----:B------:R-:W-:-:S02]  /*61d0*/  MOV R214, R64 ;  /* 0x0000004000d67202 */ /* 0x000fc40000000f00 */
[----:B------:R-:W-:Y:S02]  /*61e0*/  MOV R215, R56 ;  /* 0x0000003800d77202 */ /* 0x000fe40000000f00 */
[----:B------:R-:W-:Y:S01]  /*61f0*/  MOV R206, R66 ;  /* 0x0000004200ce7202 */ /* 0x000fe20000000f00 */
[----:B------:R-:W-:Y:S01]  /*6200*/  IMAD.MOV.U32 R204, RZ, RZ, R65 ;  /* 0x000000ffffcc7224 */ /* 0x000fe200078e0041 */
[----:B------:R-:W-:Y:S01]  /*6210*/  MOV R205, R67 ;  /* 0x0000004300cd7202 */ /* 0x000fe20000000f00 */
[----:B------:R-:W-:Y:S01]  /*6220*/  IMAD.MOV.U32 R207, RZ, RZ, R61 ;  /* 0x000000ffffcf7224 */ /* 0x000fe200078e003d */
[C---:B-1----:R-:W-:Y:S08]  /*6230*/  HMMA.16816.F32.BF16 R80, R4.reuse, R8, R200 ;  /* 0x000000080450723c */ /* 0x042ff000000418c8 */
[----:B------:R-:W-:Y:S01]  /*6240*/  HMMA.16816.F32.BF16 R44, R4, R10, R184 ;  /* 0x0000000a042c723c */ /* 0x000fe200000418b8 */
[----:B------:R-:W1:Y:S06]  /*6250*/  LDSM.16.MT88.4 R8, [R233+0x1000] ;  /* 0x00100000e908783b */ /* 0x000e6c0000004200 */
[----:B------:R-:W-:Y:S01]  /*6260*/  MOV R187, R79 ;  /* 0x0000004f00bb7202 */ /* 0x000fe20000000f00 */
[----:B------:R-:W-:Y:S01]  /*6270*/  IMAD.MOV.U32 R184, RZ, RZ, R77 ;  /* 0x000000ffffb87224 */ /* 0x000fe200078e004d */
[----:B------:R-:W-:-:S02]  /*6280*/  MOV R186, R78 ;  /* 0x0000004e00ba7202 */ /* 0x000fc40000000f00 */
[----:B------:R-:W-:Y:S02]  /*6290*/  MOV R185, R76 ;  /* 0x0000004c00b97202 */ /* 0x000fe40000000f00 */
[C---:B-1----:R-:W-:Y:S07]  /*62a0*/  HMMA.16816.F32.BF16 R76, R4.reuse, R8, R196 ;  /* 0x00000008044c723c */ /* 0x042fee00000418c4 */
[----:B------:R-:W-:Y:S01]  /*62b0*/  MOV R199, R75 ;  /* 0x0000004b00c77202 */ /* 0x000fe20000000f00 */
[----:B------:R-:W-:Y:S01]  /*62c0*/  HMMA.16816.F32.BF16 R40, R4, R10, R180 ;  /* 0x0000000a0428723c */ /* 0x000fe200000418b4 */
[----:B------:R-:W1:Y:S01]  /*62d0*/  LDSM.16.MT88.4 R8, [R231+0x4000] ;  /* 0x00400000e708783b */ /* 0x000e620000004200 */
[----:B------:R-:W-:Y:S01]  /*62e0*/  MOV R198, R74 ;  /* 0x0000004a00c67202 */ /* 0x000fe20000000f00 */
[----:B------:R-:W-:Y:S01]  /*62f0*/  IMAD.MOV.U32 R196, RZ, RZ, R72 ;  /* 0x000000ffffc47224 */ /* 0x000fe200078e0048 */
[----:B------:R-:W-:-:S04]  /*6300*/  MOV R197, R73 ;  /* 0x0000004900c57202 */ /* 0x000fc80000000f00 */
[C---:B-1----:R-:W-:Y:S08]  /*6310*/  HMMA.16816.F32.BF16 R72, R4.reuse, R8, R192 ;  /* 0x000000080448723c */ /* 0x042ff000000418c0 */
[----:B------:R-:W-:Y:S01]  /*6320*/  HMMA.16816.F32.BF16 R36, R4, R10, R176 ;  /* 0x0000000a0424723c */ /* 0x000fe200000418b0 */
[----:B------:R-:W1:Y:S01]  /*6330*/  LDSM.16.MT88.4 R8, [R232+0x4000] ;  /* 0x00400000e808783b */ /* 0x000e620000004200 */
[----:B------:R2:W-:Y:S05]  /*6340*/  MUFU.EX2 R179, R3 ;  /* 0x0000000300b37308 */ /* 0x0005ea0000000800 */
[----:B------:R-:W-:-:S02]  /*6350*/  MOV R177, R70 ;  /* 0x0000004600b17202 */ /* 0x000fc40000000f00 */
[----:B------:R-:W-:Y:S02]  /*6360*/  MOV R176, R69 ;  /* 0x0000004500b07202 */ /* 0x000fe40000000f00 */
[----:B------:R-:W-:Y:S01]  /*6370*/  MOV R178, R58 ;  /* 0x0000003a00b27202 */ /* 0x000fe20000000f00 */
[----:B--2---:R-:W-:-:S04]  /*6380*/  FFMA.FTZ R3, R220, c[0x0][0x2d0], -R0 ;  /* 0x0000b400dc037a23 */ /* 0x004fc80000010800 */
[----:B------:R2:W3:Y:S02]  /*6390*/  MUFU.EX2 R192, R3 ;  /* 0x0000000300c07308 */ /* 0x0004e40000000800 */
[----:B--2---:R-:W-:Y:S01]  /*63a0*/  FFMA.FTZ R3, R219, c[0x0][0x2d0], -R0 ;  /* 0x0000b400db037a23 */ /* 0x004fe20000010800 */
[C---:B-1----:R-:W-:Y:S07]  /*63b0*/  HMMA.16816.F32.BF16 R68, R4.reuse, R8, R188 ;  /* 0x000000080444723c */ /* 0x042fee00000418bc */
[----:B------:R-:W-:Y:S01]  /*63c0*/  MOV R191, R59 ;  /* 0x0000003b00bf7202 */ /* 0x000fe20000000f00 */
[----:B------:R-:W-:Y:S01]  /*63d0*/  HMMA.16816.F32.BF16 R32, R4, R10, R160 ;  /* 0x0000000a0420723c */ /* 0x000fe200000418a0 */
[----:B------:R-:W1:Y:S01]  /*63e0*/  LDSM.16.MT88.4 R8, [R234+0x4000] ;  /* 0x00400000ea08783b */ /* 0x000e620000004200 */
[----:B------:R-:W-:-:S06]  /*63f0*/  IMAD.MOV.U32 R190, RZ, RZ, R57 ;  /* 0x000000ffffbe7224 */ /* 0x000fcc00078e0039 */
[C---:B-1----:R-:W-:Y:S01]  /*6400*/  HMMA.16816.F32.BF16 R64, R4.reuse, R8, R172 ;  /* 0x000000080440723c */ /* 0x042fe200000418ac */
[----:B------:R1:W-:Y:S07]  /*6410*/  MUFU.EX2 R175, R3 ;  /* 0x0000000300af7308 */ /* 0x0003ee0000000800 */
[----:B------:R-:W-:Y:S01]  /*6420*/  HMMA.16816.F32.BF16 R28, R4, R10, R156 ;  /* 0x0000000a041c723c */ /* 0x000fe2000004189c */
[----:B------:R-:W2:Y:S01]  /*6430*/  LDSM.16.MT88.4 R8, [R233+0x4000] ;  /* 0x00400000e908783b */ /* 0x000ea20000004200 */
[----:B-1----:R-:W-:-:S02]  /*6440*/  FFMA.FTZ R3, R218, c[0x0][0x2d0], -R0 ;  /* 0x0000b400da037a23 */ /* 0x002fc40000010800 */
[----:B------:R-:W-:Y:S02]  /*6450*/  IMAD.MOV.U32 R218, RZ, RZ, R177 ;  /* 0x000000ffffda7224 */ /* 0x000fe400078e00b1 */
[----:B------:R1:W4:Y:S02]  /*6460*/  MUFU.EX2 R189, R3 ;  /* 0x0000000300bd7308 */ /* 0x0003240000000800 */
[----:B-1----:R-:W-:Y:S01]  /*6470*/  FFMA.FTZ R3, R217, c[0x0][0x2d0], -R2 ;  /* 0x0000b400d9037a23 */ /* 0x002fe20000010802 */
[----:B------:R-:W-:-:S05]  /*6480*/  MOV R217, R207 ;  /* 0x000000cf00d97202 */ /* 0x000fca0000000f00 */
[----:B------:R1:W-:Y:S01]  /*6490*/  MUFU.EX2 R219, R3 ;  /* 0x0000000300db7308 */ /* 0x0003e20000000800 */
[C---:B--2---:R-:W-:Y:S08]  /*64a0*/  HMMA.16816.F32.BF16 R60, R4.reuse, R8, R168 ;  /* 0x00000008043c723c */ /* 0x044ff000000418a8 */
[----:B------:R-:W-:Y:S01]  /*64b0*/  HMMA.16816.F32.BF16 R24, R4, R10, R148 ;  /* 0x0000000a0418723c */ /* 0x000fe20000041894 */
[----:B------:R-:W2:Y:S01]  /*64c0*/  LDSM.16.MT88.4 R8, [R231+0x7000] ;  /* 0x00700000e708783b */ /* 0x000ea20000004200 */
[----:B-1----:R-:W-:Y:S01]  /*64d0*/  FFMA.FTZ R3, R134, c[0x0][0x2d0], -R2 ;  /* 0x0000b40086037a23 */ /* 0x002fe20000010802 */
[----:B------:R-:W-:-:S03]  /*64e0*/  MOV R134, R206 ;  /* 0x000000ce00867202 */ /* 0x000fc60000000f00 */
[----:B------:R1:W5:Y:S02]  /*64f0*/  MUFU.EX2 R220, R3 ;  /* 0x0000000300dc7308 */ /* 0x0003640000000800 */
[----:B-1----:R-:W-:Y:S02]  /*6500*/  FFMA.FTZ R3, R216, c[0x0][0x2d0], -R2 ;  /* 0x0000b400d8037a23 */ /* 0x002fe40000010802 */
[----:B------:R-:W-:-:S04]  /*6510*/  IMAD.MOV.U32 R216, RZ, RZ, R205 ;  /* 0x000000ffffd87224 */ /* 0x000fc800078e00cd */
[----:B------:R1:W-:Y:S01]  /*6520*/  MUFU.EX2 R221, R3 ;  /* 0x0000000300dd7308 */ /* 0x0003e20000000800 */
[----:B--2---:R-:W-:Y:S01]  /*6530*/  HMMA.16816.F32.BF16 R56, R4, R8, R164 ;  /* 0x000000080438723c */ /* 0x004fe200000418a4 */
[----:B-1----:R-:W-:Y:S01]  /*6540*/  FFMA.FTZ R3, R133, c[0x0][0x2d0], -R2 ;  /* 0x0000b40085037a23 */ /* 0x002fe20000010802 */
[----:B------:R-:W-:-:S05]  /*6550*/  MOV R133, R199 ;  /* 0x000000c700857202 */ /* 0x000fca0000000f00 */
[----:B------:R1:W2:Y:S01]  /*6560*/  MUFU.EX2 R188, R3 ;  /* 0x0000000300bc7308 */ /* 0x0002a20000000800 */
[----:B------:R-:W-:Y:S01]  /*6570*/  HMMA.16816.F32.BF16 R20, R4, R10, R144 ;  /* 0x0000000a0414723c */ /* 0x000fe20000041890 */
[----:B------:R-:W2:Y:S01]  /*6580*/  LDSM.16.MT88.4 R8, [R232+0x7000] ;  /* 0x00700000e808783b */ /* 0x000ea20000004200 */
[----:B-1----:R-:W-:-:S06]  /*6590*/  MOV R3, R204 ;  /* 0x000000cc00037202 */ /* 0x002fcc0000000f00 */
        /* <DEDUP_REMOVED lines=20> */
[----:B------:R-:W1:Y:S06]  /*66e0*/  LDSM.16.MT88.4 R8, [R231+0x1800] ;  /* 0x00180000e708783b */ /* 0x000e6c0000004200 */
[----:B---3--:R-:W-:-:S02]  /*66f0*/  F2FP.BF16.PACK_AB R4, R192, R179 ;  /* 0x000000b3c004723e */ /* 0x008fc400000010ff */
[----:B----4-:R-:W-:Y:S02]  /*6700*/  F2FP.BF16.PACK_AB R6, R189, R175 ;  /* 0x000000afbd06723e */ /* 0x010fe400000010ff */
[----:B-----5:R-:W-:Y:S02]  /*6710*/  F2FP.BF16.PACK_AB R5, R220, R219 ;  /* 0x000000dbdc05723e */ /* 0x020fe400000010ff */
[----:B------:R-:W-:-:S07]  /*6720*/  F2FP.BF16.PACK_AB R7, R188, R221 ;  /* 0x000000ddbc07723e */ /* 0x000fce00000010ff */
        /* <DEDUP_REMOVED lines=9> */
[----:B------:R-:W-:Y:S02]  /*67c0*/  MOV R53, R196 ;  /* 0x000000c400357202 */ /* 0x000fe40000000f00 */
[----:B------:R-:W-:Y:S01]  /*67d0*/  MOV R55, R198 ;  /* 0x000000c600377202 */ /* 0x000fe20000000f00 */
[C---:B-1----:R-:W-:Y:S07]  /*67e0*/  HMMA.16816.F32.BF16 R208, R4.reuse, R8, R84 ;  /* 0x0000000804d0723c */ /* 0x042fee0000041854 */
[----:B------:R-:W-:Y:S01]  /*67f0*/  MOV R84, R192 ;  /* 0x000000c000547202 */ /* 0x000fe20000000f00 */
[----:B------:R-:W-:Y:S01]  /*6800*/  HMMA.16816.F32.BF16 R200, R4, R10, R48 ;  /* 0x0000000a04c8723c */ /* 0x000fe20000041830 */
[----:B------:R-:W1:Y:S01]  /*6810*/  LDSM.16.MT88.4 R8, [R234+0x1800] ;  /* 0x00180000ea08783b */ /* 0x000e620000004200 */
[----:B------:R-:W-:Y:S01]  /*6820*/  MOV R87, R178 ;  /* 0x000000b200577202 */ /* 0x000fe20000000f00 */
[----:B------:R-:W-:Y:S01]  /*6830*/  IMAD.MOV.U32 R85, RZ, RZ, R52 ;  /* 0x000000ffff557224 */ /* 0x000fe200078e0034 */
[----:B------:R-:W-:-:S02]  /*6840*/  MOV R86, R53 ;  /* 0x0000003500567202 */ /* 0x000fc40000000f00 */
[----:B------:R-:W-:Y:S02]  /*6850*/  MOV R52, R55 ;  /* 0x0000003700347202 */ /* 0x000fe40000000f00 */
[----:B------:R-:W-:Y:S02]  /*6860*/  MOV R49, R176 ;  /* 0x000000b000317202 */ /* 0x000fe40000000f00 */
[----:B------:R-:W-:Y:S02]  /*6870*/  MOV R51, R190 ;  /* 0x000000be00337202 */ /* 0x000fe40000000f00 */
[----:B------:R-:W-:Y:S02]  /*6880*/  MOV R50, R191 ;  /* 0x000000bf00327202 */ /* 0x000fe40000000f00 */
[----:B------:R-:W-:Y:S02]  /*6890*/  MOV R53, R89 ;  /* 0x0000005900357202 */ /* 0x000fe40000000f00 */
[----:B------:R-:W-:Y:S01]  /*68a0*/  MOV R55, R91 ;  /* 0x0000005b00377202 */ /* 0x000fe20000000f00 */
[C---:B-1----:R-:W-:Y:S07]  /*68b0*/  HMMA.16816.F32.BF16 R192, R4.reuse, R8, R80 ;  /* 0x0000000804c0723c */ /* 0x042fee0000041850 */
[----:B------:R-:W-:Y:S01]  /*68c0*/  MOV R83, R175 ;  /* 0x000000af00537202 */ /* 0x000fe20000000f00 */
[----:B------:R-:W-:Y:S01]  /*68d0*/  HMMA.16816.F32.BF16 R184, R4, R10, R44 ;  /* 0x0000000a04b8723c */ /* 0x000fe2000004182c */
[----:B------:R-:W1:Y:S01]  /*68e0*/  LDSM.16.MT88.4 R8, [R233+0x1800] ;  /* 0x00180000e908783b */ /* 0x000e620000004200 */
[----:B------:R-:W-:Y:S01]  /*68f0*/  MOV R82, R189 ;  /* 0x000000bd00527202 */ /* 0x000fe20000000f00 */
[----:B------:R-:W-:-:S05]  /*6900*/  IMAD.MOV.U32 R81, RZ, RZ, R188 ;  /* 0x000000ffff517224 */ /* 0x000fca00078e00bc */
        /* <DEDUP_REMOVED lines=15> */
[----:B------:R-:W-:Y:S01]  /*6a00*/  MOV R27, R87 ;  /* 0x00000057001b7202 */ /* 0x000fe20000000f00 */
[----:B------:R-:W-:Y:S01]  /*6a10*/  IMAD.MOV.U32 R26, RZ, RZ, R88 ;  /* 0x000000ffff1a7224 */ /* 0x000fe200078e0058 */
[----:B------:R-:W-:-:S02]  /*6a20*/  MOV R87, R54 ;  /* 0x0000003600577202 */ /* 0x000fc40000000f00 */
[----:B------:R-:W-:Y:S02]  /*6a30*/  MOV R54, R90 ;  /* 0x0000005a00367202 */ /* 0x000fe40000000f00 */
[----:B------:R-:W-:Y:S02]  /*6a40*/  MOV R24, R217 ;  /* 0x000000d900187202 */ /* 0x000fe40000000f00 */
[----:B------:R-:W-:Y:S01]  /*6a50*/  MOV R25, R218 ;  /* 0x000000da00197202 */ /* 0x000fe20000000f00 */
[C---:B-1----:R-:W-:Y:S08]  /*6a60*/  HMMA.16816.F32.BF16 R88, R4.reuse, R8, R56 ;  /* 0x000000080458723c */ /* 0x042ff00000041838 */
[----:B------:R-:W-:Y:S01]  /*6a70*/  HMMA.16816.F32.BF16 R60, R4, R10, R20 ;  /* 0x0000000a043c723c */ /* 0x000fe20000041814 */
[----:B------:R-:W1:Y:S06]  /*6a80*/  LDSM.16.MT88.4 R8, [R232+0x7800] ;  /* 0x00780000e808783b */ /* 0x000e6c0000004200 */
[----:B------:R-:W-:Y:S01]  /*6a90*/  IMAD.MOV.U32 R23, RZ, RZ, R49 ;  /* 0x000000ffff177224 */ /* 0x000fe200078e0031 */
[----:B------:R-:W-:-:S02]  /*6aa0*/  MOV R22, R50 ;  /* 0x0000003200167202 */ /* 0x000fc40000000f00 */
        /* <DEDUP_REMOVED lines=8> */
[----:B------:R-:W-:-:S03]  /*6b30*/  MOV R101, R83 ;  /* 0x0000005300657202 */ /* 0x000fc60000000f00 */
        /* <DEDUP_REMOVED lines=8> */
[----:B------:R-:W-:Y:S01]  /*6bc0*/  IMAD.MOV.U32 R154, RZ, RZ, R54 ;  /* 0x000000ffff9a7224 */ /* 0x000fe200078e0036 */
[----:B------:R-:W-:-:S02]  /*6bd0*/  MOV R153, R55 ;  /* 0x0000003700997202 */ /* 0x000fc40000000f00 */
[----:B------:R-:W-:Y:S01]  /*6be0*/  MOV R152, R3 ;  /* 0x0000000300987202 */ /* 0x000fe20000000f00 */
[----:B------:R-:W-:Y:S01]  /*6bf0*/  FFMA.FTZ R3, R236, c[0x0][0x2d0], -R0 ;  /* 0x0000b400ec037a23 */ /* 0x000fe20000010800 */
[----:B------:R-:W-:Y:S01]  /*6c00*/  MOV R112, R214 ;  /* 0x000000d600707202 */ /* 0x000fe20000000f00 */
[----:B------:R-:W-:Y:S01]  /*6c10*/  IMAD.MOV.U32 R114, RZ, RZ, R134 ;  /* 0x000000ffff727224 */ /* 0x000fe200078e0086 */
[----:B------:R-:W-:Y:S01]  /*6c20*/  MOV R115, R216 ;  /* 0x000000d800737202 */ /* 0x000fe20000000f00 */
[----:B------:R2:W-:Y:S01]  /*6c30*/  MUFU.EX2 R214, R3 ;  /* 0x0000000300d67308 */ /* 0x0005e20000000800 */
[----:B------:R-:W-:Y:S01]  /*6c40*/  IMAD.MOV.U32 R113, RZ, RZ, R213 ;  /* 0x000000ffff717224 */ /* 0x000fe200078e00d5 */
[----:B------:R-:W-:Y:S01]  /*6c50*/  MOV R236, R103 ;  /* 0x0000006700ec7202 */ /* 0x000fe20000000f00 */
[----:B--2---:R-:W-:Y:S01]  /*6c60*/  FFMA.FTZ R3, R235, c[0x0][0x2d0], -R0 ;  /* 0x0000b400eb037a23 */ /* 0x004fe20000010800 */
[----:B------:R-:W-:-:S04]  /*6c70*/  MOV R235, R102 ;  /* 0x0000006600eb7202 */ /* 0x000fc80000000f00 */
[----:B------:R2:W-:Y:S01]  /*6c80*/  MUFU.EX2 R216, R3 ;  /* 0x0000000300d87308 */ /* 0x0005e20000000800 */
[----:B-1----:R-:W-:Y:S01]  /*6c90*/  HMMA.16816.F32.BF16 R68, R4, R8, R148 ;  /* 0x000000080444723c */ /* 0x002fe20000041894 */
[----:B--2---:R-:W-:Y:S01]  /*6ca0*/  FFMA.FTZ R3, R227, c[0x0][0x2d0], -R0 ;  /* 0x0000b400e3037a23 */ /* 0x004fe20000010800 */
[----:B------:R-:W-:-:S06]  /*6cb0*/  MOV R227, R101 ;  /* 0x0000006500e37202 */ /* 0x000fcc0000000f00 */
[----:B------:R-:W-:Y:S01]  /*6cc0*/  HMMA.16816.F32.BF16 R56, R4, R10, R116 ;  /* 0x0000000a0438723c */ /* 0x000fe20000041874 */
[----:B------:R-:W1:Y:S01]  /*6cd0*/  LDSM.16.MT88.4 R8, [R231+0xa800] ;  /* 0x00a80000e708783b */ /* 0x000e620000004200 */
[----:B------:R2:W-:Y:S01]  /*6ce0*/  MUFU.EX2 R217, R3 ;  /* 0x0000000300d97308 */ /* 0x0005e20000000800 */
[----:B------:R-:W-:Y:S01]  /*6cf0*/  MOV R149, R133 ;  /* 0x0000008500957202 */ /* 0x000fe20000000f00 */
[----:B--2---:R-:W-:Y:S02]  /*6d00*/  FFMA.FTZ R3, R226, c[0x0][0x2d0], -R0 ;  /* 0x0000b400e2037a23 */ /* 0x004fe40000010800 */
[----:B------:R-:W-:-:S04]  /*6d10*/  IMAD.MOV.U32 R226, RZ, RZ, R100 ;  /* 0x000000ffffe27224 */ /* 0x000fc800078e0064 */
[----:B------:R2:W3:Y:S02]  /*6d20*/  MUFU.EX2 R218, R3 ;  /* 0x0000000300da7308 */ /* 0x0004e40000000800 */
[--C-:B--2---:R-:W-:Y:S01]  /*6d30*/  FFMA.FTZ R3, R225, c[0x0][0x2d0], -R2.reuse ;  /* 0x0000b400e1037a23 */ /* 0x104fe20000010802 */
[----:B------:R-:W-:Y:S01]  /*6d40*/  MOV R225, R107 ;  /* 0x0000006b00e17202 */ /* 0x000fe20000000f00 */
[C---:B-1----:R-:W-:Y:S04]  /*6d50*/  HMMA.16816.F32.BF16 R44, R4.reuse, R8, R144 ;  /* 0x00000008042c723c */ /* 0x042fe80000041890 */
[----:B------:R1:W-:Y:S04]  /*6d60*/  MUFU.EX2 R134, R3 ;  /* 0x0000000300867308 */ /* 0x0003e80000000800 */
[----:B------:R-:W-:Y:S01]  /*6d70*/  HMMA.16816.F32.BF16 R32, R4, R10, R136 ;  /* 0x0000000a0420723c */ /* 0x000fe20000041888 */
[----:B------:R-:W2:Y:S01]  /*6d80*/  LDSM.16.MT88.4 R8, [R232+0xa800] ;  /* 0x00a80000e808783b */ /* 0x000ea20000004200 */
[----:B-1----:R-:W-:Y:S01]  /*6d90*/  FFMA.FTZ R3, R222, c[0x0][0x2d0], -R2 ;  /* 0x0000b400de037a23 */ /* 0x002fe20000010802 */
[----:B------:R-:W-:-:S03]  /*6da0*/  MOV R222, R105 ;  /* 0x0000006900de7202 */ /* 0x000fc60000000f00 */
[----:B------:R1:W-:Y:S02]  /*6db0*/  MUFU.EX2 R213, R3 ;  /* 0x0000000300d57308 */ /* 0x0003e40000000800 */
[----:B-1----:R-:W-:Y:S02]  /*6dc0*/  FFMA.FTZ R3, R224, c[0x0][0x2d0], -R2 ;  /* 0x0000b400e0037a23 */ /* 0x002fe40000010802 */
[----:B------:R-:W-:Y:S01]  /*6dd0*/  IMAD.MOV.U32 R224, RZ, RZ, R104 ;  /* 0x000000ffffe07224 */ /* 0x000fe200078e0068 */
[C---:B--2---:R-:W-:Y:S01]  /*6de0*/  HMMA.16816.F32.BF16 R80, R4.reuse, R8, R140 ;  /* 0x000000080450723c */ /* 0x044fe2000004188c */
[----:B------:R-:W-:Y:S07]  /*6df0*/  LDSM.16.MT88.4 R140, [R231+0x2800] ;  /* 0x00280000e78c783b */ /* 0x000fee0000004200 */
[----:B------:R-:W-:Y:S01]  /*6e00*/  HMMA.16816.F32.BF16 R72, R4, R10, R128 ;  /* 0x0000000a0448723c */ /* 0x000fe20000041880 */
[----:B------:R-:W1:Y:S06]  /*6e10*/  LDSM.16.MT88.4 R8, [R234+0xa800] ;  /* 0x00a80000ea08783b */ /* 0x000e6c0000004200 */
[----:B------:R-:W-:Y:S01]  /*6e20*/  IMAD.MOV.U32 R129, RZ, RZ, R152 ;  /* 0x000000ffff817224 */ /* 0x000fe200078e0098 */
[----:B------:R-:W-:-:S02]  /*6e30*/  MOV R128, R153 ;  /* 0x0000009900807202 */ /* 0x000fc40000000f00 */
[----:B------:R-:W-:Y:S02]  /*6e40*/  MOV R131, R114 ;  /* 0x0000007200837202 */ /* 0x000fe40000000f00 */
[----:B------:R-:W-:Y:S01]  /*6e50*/  MOV R130, R115 ;  /* 0x0000007300827202 */ /* 0x000fe20000000f00 */
[C---:B-1----:R-:W-:Y:S08]  /*6e60*/  HMMA.16816.F32.BF16 R64, R4.reuse, R8, R108 ;  /* 0x000000080440723c */ /* 0x042ff0000004186c */
[C---:B------:R-:W-:Y:S01]  /*6e70*/  HMMA.16816.F32.BF16 R52, R4.reuse, R10, R96 ;  /* 0x0000000a0434723c */ /* 0x040fe20000041860 */
[----:B------:R-:W1:Y:S07]  /*6e80*/  LDSM.16.MT88.4 R8, [R233+0xa800] ;  /* 0x00a80000e908783b */ /* 0x000e6e0000004200 */
[C---:B-1----:R-:W-:Y:S08]  /*6e90*/  HMMA.16816.F32.BF16 R40, R4.reuse, R8, R92 ;  /* 0x000000080428723c */ /* 0x042ff0000004185c */
[----:B------:R-:W-:Y:S01]  /*6ea0*/  HMMA.16816.F32.BF16 R28, R4, R10, R16 ;  /* 0x0000000a041c723c */ /* 0x000fe20000041810 */
[----:B------:R-:W1:Y:S04]  /*6eb0*/  LDSM.16.MT88.4 R8, [R231+0x2000] ;  /* 0x00200000e708783b */ /* 0x000e680000004200 */
[----:B------:R-:W2:Y:S02]  /*6ec0*/  LDSM.16.MT88.4 R16, [R234+0x2000] ;  /* 0x00200000ea10783b */ /* 0x000ea40000004200 */
[----:B------:R-:W-:Y:S01]  /*6ed0*/  FFMA.FTZ R4, R223, c[0x0][0x2d0], -R2 ;  /* 0x0000b400df047a23 */ /* 0x000fe20000010802 */
[----:B---3--:R-:W-:Y:S01]  /*6ee0*/  F2FP.BF16.PACK_AB R6, R218, R217 ;  /* 0x000000d9da06723e */ /* 0x008fe200000010ff */
[----:B------:R-:W-:Y:S01]  /*6ef0*/  FADD.FTZ R5, R23, R22 ;  /* 0x0000001617057221 */ /* 0x000fe20000010000 */
[----:B------:R-:W-:Y:S01]  /*6f00*/  MOV R22, R27 ;  /* 0x0000001b00167202 */ /* 0x000fe20000000f00 */
[----:B------:R3:W4:Y:S01]  /*6f10*/  MUFU.EX2 R212, R4 ;  /* 0x0000000400d47308 */ /* 0x0007220000000800 */
[----:B------:R-:W-:Y:S01]  /*6f20*/  MOV R23, R15 ;  /* 0x0000000f00177202 */ /* 0x000fe20000000f00 */
[----:B------:R-:W-:Y:S01]  /*6f30*/  FADD.FTZ R25, R25, R5 ;  /* 0x0000000519197221 */ /* 0x000fe20000010000 */
[----:B------:R-:W-:Y:S01]  /*6f40*/  MOV R27, R14 ;  /* 0x0000000e001b7202 */ /* 0x000fe20000000f00 */
[--C-:B------:R-:W-:Y:S01]  /*6f50*/  FFMA.FTZ R15, R247, c[0x0][0x2d0], -R0.reuse ;  /* 0x0000b400f70f7a23 */ /* 0x100fe20000010800 */
[----:B------:R-:W-:Y:S01]  /*6f60*/  MOV R247, R155 ;  /* 0x0000009b00f77202 */ /* 0x000fe20000000f00 */
[----:B------:R-:W-:Y:S01]  /*6f70*/  FFMA.FTZ R14, R244, c[0x0][0x2d0], -R0 ;  /* 0x0000b400f40e7a23 */ /* 0x000fe20000010800 */
[----:B------:R-:W-:-:S02]  /*6f80*/  MOV R244, R154 ;  /* 0x0000009a00f47202 */ /* 0x000fc40000000f00 */
[----:B------:R-:W-:Y:S01]  /*6f90*/  MOV R223, R106 ;  /* 0x0000006a00df7202 */ /* 0x000fe20000000f00 */
[----:B------:R-:W-:Y:S01]  /*6fa0*/  MUFU.EX2 R15, R15 ;  /* 0x0000000f000f7308 */ /* 0x000fe20000000800 */
[----:B------:R-:W-:Y:S01]  /*6fb0*/  MOV R150, R27 ;  /* 0x0000001b00967202 */ /* 0x000fe20000000f00 */
[----:B---3--:R-:W-:Y:S01]  /*6fc0*/  FADD.FTZ R4, R113, R112 ;  /* 0x0000007071047221 */ /* 0x008fe20000010000 */
[----:B----4-:R-:W-:-:S03]  /*6fd0*/  F2FP.BF16.PACK_AB R5, R212, R134 ;  /* 0x00000086d405723e */ /* 0x010fc600000010ff */
[----:B------:R-:W-:Y:S02]  /*6fe0*/  FADD.FTZ R4, R215, R4 ;  /* 0x00000004d7047221 */ /* 0x000fe40000010000 */
[----:B------:R3:W4:Y:S02]  /*6ff0*/  MUFU.EX2 R215, R3 ;  /* 0x0000000300d77308 */ /* 0x0007240000000800 */
[----:B---3--:R-:W-:Y:S01]  /*7000*/  FADD.FTZ R3, R26, R4 ;  /* 0x000000041a037221 */ /* 0x008fe20000010000 */
[----:B------:R-:W-:Y:S01]  /*7010*/  F2FP.BF16.PACK_AB R4, R216, R214 ;  /* 0x000000d6d804723e */ /* 0x000fe200000010ff */
[----:B------:R-:W-:Y:S01]  /*7020*/  IMAD.MOV.U32 R26, RZ, RZ, R13 ;  /* 0x000000ffff1a7224 */ /* 0x000fe200078e000d */
[----:B----4-:R-:W-:Y:S01]  /*7030*/  F2FP.BF16.PACK_AB R7, R215, R213 ;  /* 0x000000d5d707723e */ /* 0x010fe200000010ff */
[--C-:B------:R-:W-:Y:S02]  /*7040*/  FFMA.FTZ R13, R238, c[0x0][0x2d0], -R0.reuse ;  /* 0x0000b400ee0d7a23 */ /* 0x100fe40000010800 */
[----:B------:R-:W-:Y:S01]  /*7050*/  FFMA.FTZ R0, R237, c[0x0][0x2d0], -R0 ;  /* 0x0000b400ed007a23 */ /* 0x000fe20000010800 */
[----:B------:R-:W-:Y:S01]  /*7060*/  MOV R237, R21 ;  /* 0x0000001500ed7202 */ /* 0x000fe20000000f00 */
[----:B------:R-:W-:Y:S01]  /*7070*/  IMAD.MOV.U32 R238, RZ, RZ, R20 ;  /* 0x000000ffffee7224 */ /* 0x000fe200078e0014 */
[----:B------:R-:W-:Y:S01]  /*7080*/  MUFU.EX2 R27, R13 ;  /* 0x0000000d001b7308 */ /* 0x000fe20000000800 */
[----:B-1----:R-:W-:Y:S01]  /*7090*/  HMMA.16816.F32.BF16 R136, R4, R8, R180 ;  /* 0x000000080488723c */ /* 0x002fe200000418b4 */
[----:B------:R-:W-:-:S02]  /*70a0*/  FADD.FTZ R24, R24, R3 ;  /* 0x0000000318187221 */ /* 0x000fc40000010000 */
[----:B------:R-:W-:Y:S02]  /*70b0*/  FFMA.FTZ R3, R249, c[0x0][0x2d0], -R2 ;  /* 0x0000b400f9037a23 */ /* 0x000fe40000010802 */
[----:B------:R-:W-:Y:S02]  /*70c0*/  IMAD.MOV.U32 R151, RZ, RZ, R26 ;  /* 0x000000ffff977224 */ /* 0x000fe400078e001a */
[----:B------:R-:W-:Y:S01]  /*70d0*/  MOV R183, R22 ;  /* 0x0000001600b77202 */ /* 0x000fe20000000f00 */
[C---:B------:R-:W-:Y:S01]  /*70e0*/  HMMA.16816.F32.BF16 R92, R4.reuse, R10, R160 ;  /* 0x0000000a045c723c */ /* 0x040fe200000418a0 */
[----:B------:R-:W-:Y:S01]  /*70f0*/  MOV R182, R23 ;  /* 0x0000001700b67202 */ /* 0x000fe20000000f00 */
[----:B------:R-:W1:Y:S01]  /*7100*/  LDSM.16.MT88.4 R8, [R233+0x2000] ;  /* 0x00200000e908783b */ /* 0x000e620000004200 */
[----:B------:R3:W4:Y:S03]  /*7110*/  MUFU.EX2 R133, R0 ;  /* 0x0000000000857308 */ /* 0x0007260000000800 */
[----:B------:R-:W5:Y:S02]  /*7120*/  LDSM.16.MT88.4 R20, [R232+0x2000] ;  /* 0x00200000e814783b */ /* 0x000f640000004200 */
[C---:B--2---:R-:W-:Y:S03]  /*7130*/  HMMA.16816.F32.BF16 R152, R4.reuse, R16, R192 ;  /* 0x000000100498723c */ /* 0x044fe600000418c0 */
[----:B------:R-:W2:Y:S05]  /*7140*/  MUFU.EX2 R26, R14 ;  /* 0x0000000e001a7308 */ /* 0x000eaa0000000800 */
[----:B------:R-:W-:Y:S01]  /*7150*/  HMMA.16816.F32.BF16 R100, R4, R18, R184 ;  /* 0x000000120464723c */ /* 0x000fe200000418b8 */
[----:B------:R-:W2:Y:S01]  /*7160*/  LDSM.16.MT88.4 R16, [R232+0x5000] ;  /* 0x00500000e810783b */ /* 0x000ea20000004200 */
[----:B---3--:R-:W-:-:S06]  /*7170*/  FFMA.FTZ R0, R251, c[0x0][0x2d0], -R2 ;  /* 0x0000b400fb007a23 */ /* 0x008fcc0000010802 */
[C---:B-1----:R-:W-:Y:S08]  /*7180*/  HMMA.16816.F32.BF16 R160, R4.reuse, R8, R176 ;  /* 0x0000000804a0723c */ /* 0x042ff000000418b0 */
[C---:B-----5:R-:W-:Y:S08]  /*7190*/  HMMA.16816.F32.BF16 R144, R4.reuse, R20, R208 ;  /* 0x000000140490723c */ /* 0x060ff000000418d0 */
[C---:B------:R-:W-:Y:S01]  /*71a0*/  HMMA.16816.F32.BF16 R96, R4.reuse, R22, R200 ;  /* 0x000000160460723c */ /* 0x040fe200000418c8 */
[----:B------:R-:W1:Y:S07]  /*71b0*/  LDSM.16.MT88.4 R20, [R231+0x5000] ;  /* 0x00500000e714783b */ /* 0x000e6e0000004200 */
[C---:B------:R-:W-:Y:S01]  /*71c0*/  HMMA.16816.F32.BF16 R104, R4.reuse, R10, R168 ;  /* 0x0000000a0468723c */ /* 0x040fe200000418a8 */
[----:B------:R-:W3:Y:S07]  /*71d0*/  LDSM.16.MT88.4 R8, [R234+0x5000] ;  /* 0x00500000ea08783b */ /* 0x000eee0000004200 */
[C---:B--2---:R-:W-:Y:S08]  /*71e0*/  HMMA.16816.F32.BF16 R176, R4.reuse, R16, R188 ;  /* 0x0000001004b0723c */ /* 0x044ff000000418bc */
[C---:B-1----:R-:W-:Y:S08]  /*71f0*/  HMMA.16816.F32.BF16 R168, R4.reuse, R20, R204 ;  /* 0x0000001404a8723c */ /* 0x042ff000000418cc */
[C---:B------:R-:W-:Y:S01]  /*7200*/  HMMA.16816.F32.BF16 R108, R4.reuse, R22, R196 ;  /* 0x00000016046c723c */ /* 0x040fe200000418c4 */
[----:B------:R-:W1:Y:S07]  /*7210*/  LDSM.16.MT88.4 R20, [R233+0x5000] ;  /* 0x00500000e914783b */ /* 0x000e6e0000004200 */
[C---:B------:R-:W-:Y:S01]  /*7220*/  HMMA.16816.F32.BF16 R204, R4.reuse, R18, R172 ;  /* 0x0000001204cc723c */ /* 0x040fe200000418ac */
[----:B------:R-:W2:Y:S04]  /*7230*/  LDSM.16.MT88.4 R16, [R231+0x8000] ;  /* 0x00800000e710783b */ /* 0x000ea80000004200 */
[----:B------:R-:W-:Y:S03]  /*7240*/  LDSM.16.MT88.4 R172, [R231+0x5800] ;  /* 0x00580000e7ac783b */ /* 0x000fe60000004200 */
[C---:B---3--:R-:W-:Y:S01]  /*7250*/  HMMA.16816.F32.BF16 R200, R4.reuse, R8, R164 ;  /* 0x0000000804c8723c */ /* 0x048fe200000418a4 */
[----:B------:R-:W-:Y:S07]  /*7260*/  LDSM.16.MT88.4 R164, [R233+0x2800] ;  /* 0x00280000e9a4783b */ /* 0x000fee0000004200 */
[C---:B------:R-:W-:Y:S01]  /*7270*/  HMMA.16816.F32.BF16 R196, R4.reuse, R10, R124 ;  /* 0x0000000a04c4723c */ /* 0x040fe2000004187c */
[----:B------:R-:W3:Y:S07]  /*7280*/  LDSM.16.MT88.4 R8, [R232+0x8000] ;  /* 0x00800000e808783b */ /* 0x000eee0000004200 */
[C---:B-1----:R-:W-:Y:S01]  /*7290*/  HMMA.16816.F32.BF16 R184, R4.reuse, R20, R156 ;  /* 0x0000001404b8723c */ /* 0x042fe2000004189c */
[----:B------:R-:W-:Y:S07]  /*72a0*/  LDSM.16.MT88.4 R156, [R234+0x2800] ;  /* 0x00280000ea9c783b */ /* 0x000fee0000004200 */
        /* <DEDUP_REMOVED lines=13> */
[----:B------:R-:W2:Y:S04]  /*7380*/  LDSM.16.MT88.4 R16, [R234+0xb000] ;  /* 0x00b00000ea10783b */ /* 0x000ea80000004200 */
[----:B------:R-:W-:Y:S03]  /*7390*/  LDSM.16.MT88.4 R56, [R234+0x5800] ;  /* 0x00580000ea38783b */ /* 0x000fe60000004200 */
[C---:B---3--:R-:W-:Y:S08]  /*73a0*/  HMMA.16816.F32.BF16 R44, R4.reuse, R8, R44 ;  /* 0x00000008042c723c */ /* 0x048ff0000004182c */
[C---:B------:R-:W-:Y:S01]  /*73b0*/  HMMA.16816.F32.BF16 R32, R4.reuse, R10, R32 ;  /* 0x0000000a0420723c */ /* 0x040fe20000041820 */
[----:B------:R-:W3:Y:S07]  /*73c0*/  LDSM.16.MT88.4 R8, [R233+0xb000] ;  /* 0x00b00000e908783b */ /* 0x000eee0000004200 */
[C---:B-1----:R-:W-:Y:S01]  /*73d0*/  HMMA.16816.F32.BF16 R36, R4.reuse, R20, R80 ;  /* 0x000000140424723c */ /* 0x042fe20000041850 */
[----:B------:R-:W-:Y:S07]  /*73e0*/  LDSM.16.MT88.4 R80, [R232+0x8800] ;  /* 0x00880000e850783b */ /* 0x000fee0000004200 */
[C---:B------:R-:W-:Y:S01]  /*73f0*/  HMMA.16816.F32.BF16 R20, R4.reuse, R22, R72 ;  /* 0x000000160414723c */ /* 0x040fe20000041848 */
[----:B------:R-:W1:Y:S07]  /*7400*/  LDSM.16.MT88.4 R72, [R231+0x8800] ;  /* 0x00880000e748783b */ /* 0x000e6e0000004200 */
[C---:B--2---:R-:W-:Y:S01]  /*7410*/  HMMA.16816.F32.BF16 R208, R4.reuse, R16, R64 ;  /* 0x0000001004d0723c */ /* 0x044fe20000041840 */
[----:B------:R-:W-:Y:S07]  /*7420*/  LDSM.16.MT88.4 R64, [R233+0x5800] ;  /* 0x00580000e940783b */ /* 0x000fee0000004200 */
[C---:B------:R-:W-:Y:S08]  /*7430*/  HMMA.16816.F32.BF16 R16, R4.reuse, R18, R52 ;  /* 0x000000120410723c */ /* 0x040ff00000041834 */
[C---:B---3--:R-:W-:Y:S07]  /*7440*/  HMMA.16816.F32.BF16 R40, R4.reuse, R8, R40 ;  /* 0x000000080428723c */ /* 0x048fee0000041828 */
[----:B------:R-:W-:Y:S01]  /*7450*/  IMAD.MOV.U32 R9, RZ, RZ, R130 ;  /* 0x000000ffff097224 */ /* 0x000fe200078e0082 */
[----:B------:R-:W-:Y:S01]  /*7460*/  HMMA.16816.F32.BF16 R28, R4, R10, R28 ;  /* 0x0000000a041c723c */ /* 0x000fe2000004181c */
[----:B------:R2:W-:Y:S01]  /*7470*/  MUFU.EX2 R7, R0 ;  /* 0x0000000000077308 */ /* 0x0005e20000000800 */
[----:B------:R-:W-:Y:S01]  /*7480*/  MOV R8, R131 ;  /* 0x0000008300087202 */ /* 0x000fe20000000f00 */
[----:B------:R-:W3:Y:S04]  /*7490*/  LDL R5, [R1+0x40] ;  /* 0x0000400001057983 */ /* 0x000ee80000100800 */
[----:B------:R-:W-:-:S02]  /*74a0*/  FADD.FTZ R4, R149, R25 ;  /* 0x0000001995047221 */ /* 0x000fc40000010000 */
[----:B------:R-:W-:Y:S02]  /*74b0*/  MUFU.EX2 R6, R3 ;  /* 0x0000000300067308 */ /* 0x000fe40000000800 */
[----:B------:R-:W-:Y:S02]  /*74c0*/  FADD.FTZ R4, R151, R4 ;  /* 0x0000000497047221 */ /* 0x000fe40000010000 */
[--C-:B--2---:R-:W-:Y:S02]  /*74d0*/  FFMA.FTZ R0, R250, c[0x0][0x2d0], -R2.reuse ;  /* 0x0000b400fa007a23 */ /* 0x104fe40000010802 */
[----:B------:R-:W-:Y:S02]  /*74e0*/  FFMA.FTZ R2, R248, c[0x0][0x2d0], -R2 ;  /* 0x0000b400f8027a23 */ /* 0x000fe40000010802 */
[----:B------:R2:W5:Y:S08]  /*74f0*/  MUFU.EX2 R14, R0 ;  /* 0x00000000000e7308 */ /* 0x0005700000000800 */
[----:B------:R1:W1:Y:S01]  /*7500*/  MUFU.EX2 R13, R2 ;  /* 0x00000002000d7308 */ /* 0x0002620000000800 */
[----:B--2---:R-:W-:Y:S01]  /*7510*/  FADD.FTZ R0, R150, R24 ;  /* 0x0000001896007221 */ /* 0x004fe20000010000 */
[----:B----4-:R-:W-:Y:S01]  /*7520*/  F2FP.BF16.PACK_AB R130, R133, R27 ;  /* 0x0000001b8582723e */ /* 0x010fe200000010ff */
[----:B------:R-:W-:Y:S02]  /*7530*/  LDSM.16.MT88.4 R148, [R232+0x2800] ;  /* 0x00280000e894783b */ /* 0x000fe40000004200 */
[----:B------:R-:W-:-:S02]  /*7540*/  FADD.FTZ R0, R182, R0 ;  /* 0x00000000b6007221 */ /* 0x000fc40000010000 */
[----:B-1----:R-:W-:Y:S02]  /*7550*/  FADD.FTZ R2, R183, R4 ;  /* 0x00000004b7027221 */ /* 0x002fe40000010000 */
[----:B------:R-:W-:Y:S01]  /*7560*/  FADD.FTZ R3, R237, R0 ;  /* 0x00000000ed037221 */ /* 0x000fe20000010000 */
[----:B------:R-:W-:Y:S01]  /*7570*/  MOV R237, R129 ;  /* 0x0000008100ed7202 */ /* 0x000fe20000000f00 */
[----:B------:R-:W-:Y:S01]  /*7580*/  FADD.FTZ R0, R238, R2 ;  /* 0x00000002ee007221 */ /* 0x000fe20000010000 */
[----:B------:R-:W-:Y:S01]  /*7590*/  MOV R238, R128 ;  /* 0x0000008000ee7202 */ /* 0x000fe20000000f00 */
[----:B------:R-:W-:Y:S01]  /*75a0*/  LDSM.16.MT88.4 R180, [R232+0x5800] ;  /* 0x00580000e8b4783b */ /* 0x000fe20000004200 */
[----:B------:R-:W-:Y:S02]  /*75b0*/  F2FP.BF16.PACK_AB R128, R26, R15 ;  /* 0x0000000f1a80723e */ /* 0x000fe400000010ff */
[----:B-----5:R-:W-:Y:S02]  /*75c0*/  F2FP.BF16.PACK_AB R129, R14, R7 ;  /* 0x000000070e81723e */ /* 0x020fe400000010ff */
[----:B------:R-:W-:-:S07]  /*75d0*/  F2FP.BF16.PACK_AB R131, R13, R6 ;  /* 0x000000060d83723e */ /* 0x000fce00000010ff */
[C---:B------:R-:W-:Y:S01]  /*75e0*/  HMMA.16816.F32.BF16 R68, R128.reuse, R72, R112 ;  /* 0x000000488044723c */ /* 0x040fe20000041870 */
[----:B------:R-:W1:Y:S07]  /*75f0*/  LDSM.16.MT88.4 R112, [R232+0xb800] ;  /* 0x00b80000e870783b */ /* 0x000e6e0000004200 */
[C---:B------:R-:W-:Y:S08]  /*7600*/  HMMA.16816.F32.BF16 R168, R128.reuse, R172, R168 ;  /* 0x000000ac80a8723c */ /* 0x040ff000000418a8 */
[C---:B------:R-:W-:Y:S08]  /*7610*/  HMMA.16816.F32.BF16 R172, R128.reuse, R174, R108 ;  /* 0x000000ae80ac723c */ /* 0x040ff0000004186c */
[C---:B-1----:R-:W-:Y:S08]  /*7620*/  HMMA.16816.F32.BF16 R108, R128.reuse, R112, R36 ;  /* 0x00000070806c723c */ /* 0x042ff00000041824 */
[----:B------:R-:W-:Y:S01]  /*7630*/  HMMA.16816.F32.BF16 R112, R128, R114, R20 ;  /* 0x000000728070723c */ /* 0x000fe20000041814 */
[----:B------:R-:W2:Y:S01]  /*7640*/  LDL.LU R20, [R1+0x4] ;  /* 0x0000040001147983 */ /* 0x000ea20000300800 */
[----:B------:R-:W-:-:S02]  /*7650*/  FADD.FTZ R0, R8, R0 ;  /* 0x0000000008007221 */ /* 0x000fc40000010000 */
[----:B------:R-:W-:Y:S02]  /*7660*/  FADD.FTZ R2, R9, R3 ;  /* 0x0000000309027221 */ /* 0x000fe40000010000 */
[----:B------:R-:W-:Y:S01]  /*7670*/  FADD.FTZ R0, R237, R0 ;  /* 0x00000000ed007221 */ /* 0x000fe20000010000 */
[----:B------:R-:W-:Y:S01]  /*7680*/  MOV R4, c[0x0][0x2c4] ;  /* 0x0000b10000047a02 */ /* 0x000fe20000000f00 */
[----:B------:R-:W-:Y:S01]  /*7690*/  FADD.FTZ R2, R238, R2 ;  /* 0x00000002ee027221 */ /* 0x000fe20000010000 */
[----:B------:R-:W-:Y:S01]  /*76a0*/  MOV R24, c[0x0][0x2ac] ;  /* 0x0000ab0000187a02 */ /* 0x000fe20000000f00 */
[----:B------:R-:W-:Y:S01]  /*76b0*/  FADD.FTZ R0, R244, R0 ;  /* 0x00000000f4007221 */ /* 0x000fe20000010000 */
[----:B------:R-:W-:Y:S01]  /*76c0*/  HMMA.16816.F32.BF16 R144, R128, R148, R144 ;  /* 0x000000948090723c */ /* 0x000fe20000041890 */
[----:B------:R-:W-:Y:S01]  /*76d0*/  FADD.FTZ R2, R247, R2 ;  /* 0x00000002f7027221 */ /* 0x000fe20000010000 */
[----:B------:R-:W-:Y:S01]  /*76e0*/  ISETP.NE.AND P1, PT, R4, 0x1, PT ;  /* 0x000000010400780c */ /* 0x000fe20003f25270 */
[----:B------:R-:W-:Y:S01]  /*76f0*/  FADD.FTZ R0, R224, R0 ;  /* 0x00000000e0007221 */ /* 0x000fe20000010000 */
[----:B------:R-:W-:Y:S01]  /*7700*/  LDSM.16.MT88.4 R8, [R233+0xb800] ;  /* 0x00b80000e908783b */ /* 0x000fe20000004200 */
[----:B------:R-:W-:-:S02]  /*7710*/  FADD.FTZ R2, R222, R2 ;  /* 0x00000002de027221 */ /* 0x000fc40000010000 */
[----:B------:R-:W-:Y:S02]  /*7720*/  FADD.FTZ R0, R223, R0 ;  /* 0x00000000df007221 */ /* 0x000fe40000010000 */
[----:B------:R-:W-:Y:S02]  /*7730*/  FADD.FTZ R2, R225, R2 ;  /* 0x00000002e1027221 */ /* 0x000fe40000010000 */
[----:B------:R-:W-:Y:S02]  /*7740*/  FADD.FTZ R0, R219, R0 ;  /* 0x00000000db007221 */ /* 0x000fe40000010000 */
[----:B------:R-:W-:Y:S02]  /*7750*/  FADD.FTZ R4, R226, R2 ;  /* 0x00000002e2047221 */ /* 0x000fe40000010000 */
[----:B------:R-:W-:Y:S02]  /*7760*/  FADD.FTZ R3, R220, R0 ;  /* 0x00000000dc037221 */ /* 0x000fe40000010000 */
[----:B------:R-:W-:Y:S01]  /*7770*/  IMAD R24, R24, c[0x0][0x1d0], RZ ;  /* 0x0000740018187a24 */ /* 0x000fe200078e02ff */
[C---:B------:R-:W-:Y:S01]  /*7780*/  HMMA.16816.F32.BF16 R148, R128.reuse, R150, R96 ;  /* 0x000000968094723c */ /* 0x040fe20000041860 */
[----:B------:R-:W1:Y:S07]  /*7790*/  LDSM.16.MT88.4 R96, [R233+0x8800] ;  /* 0x00880000e960783b */ /* 0x000e6e0000004200 */
[C---:B------:R-:W-:Y:S08]  /*77a0*/  HMMA.16816.F32.BF16 R160, R128.reuse, R164, R160 ;  /* 0x000000a480a0723c */ /* 0x040ff000000418a0 */
[C---:B------:R-:W-:Y:S08]  /*77b0*/  HMMA.16816.F32.BF16 R60, R128.reuse, R64, R184 ;  /* 0x00000040803c723c */ /* 0x040ff000000418b8 */
[C---:B------:R-:W-:Y:S01]  /*77c0*/  HMMA.16816.F32.BF16 R164, R128.reuse, R166, R104 ;  /* 0x000000a680a4723c */ /* 0x040fe20000041868 */
[----:B------:R-:W-:Y:S07]  /*77d0*/  LDSM.16.MT88.4 R104, [R231+0xb800] ;  /* 0x00b80000e768783b */ /* 0x000fee0000004200 */
[C---:B------:R-:W-:Y:S01]  /*77e0*/  HMMA.16816.F32.BF16 R64, R128.reuse, R66, R120 ;  /* 0x000000428040723c */ /* 0x040fe20000041878 */
[----:B------:R-:W-:Y:S07]  /*77f0*/  LDSM.16.MT88.4 R120, [R234+0xb800] ;  /* 0x00b80000ea78783b */ /* 0x000fee0000004200 */
[C---:B------:R-:W-:Y:S01]  /*7800*/  HMMA.16816.F32.BF16 R72, R128.reuse, R74, R88 ;  /* 0x0000004a8048723c */ /* 0x040fe20000041858 */
[----:B------:R-:W4:Y:S07]  /*7810*/  LDSM.16.MT88.4 R88, [R234+0x8800] ;  /* 0x00880000ea58783b */ /* 0x000f2e0000004200 */
[C---:B------:R-:W-:Y:S08]  /*7820*/  HMMA.16816.F32.BF16 R136, R128.reuse, R140, R136 ;  /* 0x0000008c8088723c */ /* 0x040ff00000041888 */
[C---:B------:R-:W-:Y:S08]  /*7830*/  HMMA.16816.F32.BF16 R140, R128.reuse, R142, R92 ;  /* 0x0000008e808c723c */ /* 0x040ff0000004185c */
[C---:B------:R-:W-:Y:S08]  /*7840*/  HMMA.16816.F32.BF16 R152, R128.reuse, R156, R152 ;  /* 0x0000009c8098723c */ /* 0x040ff00000041898 */
[C---:B-1----:R-:W-:Y:S08]  /*7850*/  HMMA.16816.F32.BF16 R92, R128.reuse, R96, R124 ;  /* 0x00000060805c723c */ /* 0x042ff0000004187c */
[C---:B------:R-:W-:Y:S08]  /*7860*/  HMMA.16816.F32.BF16 R156, R128.reuse, R158, R100 ;  /* 0x0000009e809c723c */ /* 0x040ff00000041864 */
[C---:B------:R-:W-:Y:S08]  /*7870*/  HMMA.16816.F32.BF16 R96, R128.reuse, R98, R116 ;  /* 0x000000628060723c */ /* 0x040ff00000041874 */
[----:B------:R-:W-:Y:S01]  /*7880*/  HMMA.16816.F32.BF16 R176, R128, R180, R176 ;  /* 0x000000b480b0723c */ /* 0x000fe200000418b0 */
[----:B---3--:R-:W-:Y:S01]  /*7890*/  @P1 IMAD.HI.U32 R2, R5, c[0x0][0x2c8], RZ ;  /* 0x0000b20005021a27 */ /* 0x008fe200078e00ff */
[----:B------:R-:W-:-:S03]  /*78a0*/  MOV R0, R5 ;  /* 0x0000000500007202 */ /* 0x000fc60000000f00 */
[----:B------:R-:W-:Y:S02]  /*78b0*/  FADD.FTZ R5, R227, R4 ;  /* 0x00000004e3057221 */ /* 0x000fe40000010000 */
[----:B------:R-:W-:Y:S01]  /*78c0*/  FADD.FTZ R4, R221, R3 ;  /* 0x00000003dd047221 */ /* 0x000fe20000010000 */
[----:B------:R-:W-:Y:S01]  /*78d0*/  @P1 SHF.R.U32.HI R0, RZ, c[0x0][0x2cc], R2 ;  /* 0x0000b300ff001a19 */ /* 0x000fe20000011602 */
[----:B------:R-:W-:Y:S02]  /*78e0*/  FADD.FTZ R3, R235, R5 ;  /* 0x00000005eb037221 */ /* 0x000fe40000010000 */
[----:B------:R-:W-:Y:S01]  /*78f0*/  FADD.FTZ R2, R236, R4 ;  /* 0x00000004ec027221 */ /* 0x000fe20000010000 */
[----:B------:R-:W-:Y:S01]  /*7900*/  IADD3 R4, R0, -c[0x0][0x168], R24 ;  /* 0x80005a0000047a10 */ /* 0x000fe20007ffe018 */
[----:B------:R-:W-:Y:S02]  /*7910*/  FADD.FTZ R3, R214, R3 ;  /* 0x00000003d6037221 */ /* 0x000fe40000010000 */
[----:B------:R-:W-:-:S02]  /*7920*/  FADD.FTZ R0, R134, R2 ;  /* 0x0000000286007221 */ /* 0x000fc40000010000 */
[----:B------:R-:W-:Y:S02]  /*7930*/  FADD.FTZ R2, R216, R3 ;  /* 0x00000003d8027221 */ /* 0x000fe40000010000 */
[----:B------:R-:W-:Y:S02]  /*7940*/  FADD.FTZ R0, R212, R0 ;  /* 0x00000000d4007221 */ /* 0x000fe40000010000 */
[----:B------:R-:W-:Y:S02]  /*7950*/  FADD.FTZ R2, R217, R2 ;  /* 0x00000002d9027221 */ /* 0x000fe40000010000 */
[----:B------:R-:W-:Y:S02]  /*7960*/  FADD.FTZ R0, R213, R0 ;  /* 0x00000000d5007221 */ /* 0x000fe40000010000 */
[----:B------:R-:W-:Y:S02]  /*7970*/  FADD.FTZ R2, R218, R2 ;  /* 0x00000002da027221 */ /* 0x000fe40000010000 */
[----:B------:R-:W-:-:S02]  /*7980*/  FADD.FTZ R0, R215, R0 ;  /* 0x00000000d7007221 */ /* 0x000fc40000010000 */
[----:B------:R-:W-:-:S04]  /*7990*/  IMAD.HI R3, R4, 0x2aaaaaab, RZ ;  /* 0x2aaaaaab04037827 */ /* 0x000fc800078e02ff */
[----:B------:R-:W-:Y:S02]  /*79a0*/  FADD.FTZ R0, R7, R0 ;  /* 0x0000000007007221 */ /* 0x000fe40000010000 */
[----:B------:R-:W-:Y:S01]  /*79b0*/  FADD.FTZ R2, R15, R2 ;  /* 0x000000020f027221 */ /* 0x000fe20000010000 */
[----:B------:R-:W-:Y:S01]  /*79c0*/  SHF.R.U32.HI R4, RZ, 0x1f, R3 ;  /* 0x0000001fff047819 */ /* 0x000fe20000011603 */
[----:B------:R-:W-:Y:S02]  /*79d0*/  FADD.FTZ R0, R14, R0 ;  /* 0x000000000e007221 */ /* 0x000fe40000010000 */
[----:B------:R-:W-:Y:S01]  /*79e0*/  FADD.FTZ R2, R26, R2 ;  /* 0x000000021a027221 */ /* 0x000fe20000010000 */
[----:B------:R-:W-:Y:S01]  /*79f0*/  LEA.HI.SX32 R3, R3, R4, 0x1c ;  /* 0x0000000403037211 */ /* 0x000fe200078fe2ff */
[----:B------:R-:W-:Y:S02]  /*7a00*/  FADD.FTZ R0, R6, R0 ;  /* 0x0000000006007221 */ /* 0x000fe40000010000 */
[----:B------:R-:W-:Y:S01]  /*7a10*/  FADD.FTZ R2, R27, R2 ;  /* 0x000000021b027221 */ /* 0x000fe20000010000 */
[----:B------:R-:W-:Y:S01]  /*7a20*/  IMNMX R3, RZ, R3, !PT ;  /* 0x00000003ff037217 */ /* 0x000fe20007800200 */
[----:B------:R-:W-:-:S02]  /*7a30*/  FADD.FTZ R0, R13, R0 ;  /* 0x000000000d007221 */ /* 0x000fc40000010000 */
[----:B------:R-:W-:Y:S02]  /*7a40*/  FADD.FTZ R2, R133, R2 ;  /* 0x0000000285027221 */ /* 0x000fe40000010000 */
[----:B------:R1:W-:Y:S04]  /*7a50*/  STL [R1+0x14], R3 ;  /* 0x0000140301007387 */ /* 0x0003e80000100800 */
[----:B------:R1:W-:Y:S04]  /*7a60*/  STL [R1+0xc], R0 ;  /* 0x00000c0001007387 */ /* 0x0003e80000100800 */
[----:B------:R1:W-:Y:S01]  /*7a70*/  STL [R1+0x8], R2 ;  /* 0x0000080201007387 */ /* 0x0003e20000100800 */
[C---:B------:R-:W-:Y:S08]  /*7a80*/  HMMA.16816.F32.BF16 R52, R128.reuse, R56, R200 ;  /* 0x000000388034723c */ /* 0x040ff000000418c8 */
[C---:B------:R-:W-:Y:S08]  /*7a90*/  HMMA.16816.F32.BF16 R76, R128.reuse, R80, R48 ;  /* 0x00000050804c723c */ /* 0x040ff00000041830 */
[C---:B----4-:R-:W-:Y:S08]  /*7aa0*/  HMMA.16816.F32.BF16 R84, R128.reuse, R88, R84 ;  /* 0x000000588054723c */ /* 0x050ff00000041854 */
[C---:B------:R-:W-:Y:S08]  /*7ab0*/  HMMA.16816.F32.BF16 R100, R128.reuse, R104, R44 ;  /* 0x000000688064723c */ /* 0x040ff0000004182c */
[----:B------:R-:W-:Y:S01]  /*7ac0*/  HMMA.16816.F32.BF16 R116, R128, R120, R208 ;  /* 0x000000788074723c */ /* 0x000fe200000418d0 */
[----:B--2---:R-:W-:-:S04]  /*7ad0*/  IADD3 R247, R20, -0x2, RZ ;  /* 0xfffffffe14f77810 */ /* 0x004fc80007ffe0ff */
[----:B------:R-:W-:-:S03]  /*7ae0*/  ISETP.GE.AND P0, PT, R247, R3, PT ;  /* 0x00000003f700720c */ /* 0x000fc60003f06270 */
        /* <DEDUP_REMOVED lines=8> */
[----:B------:R-:W-:Y:S03]  /*7b70*/  @!UPT UIADD3 URZ, URZ, URZ, URZ ;  /* 0x0000003f3f3ff290 */ /* 0x000fe6000fffe03f */
[----:B------:R-:W-:Y:S11]  /*7b80*/  @!P0 BRA `(.L_x_1476) ;  /* 0x0000595000008947 */ /* 0x000ff60003800000 */
[----:B-1----:R-:W-:Y:S02]  /*7b90*/  MOV R134, R12 ;  /* 0x0000000c00867202 */ /* 0x002fe40000000f00 */
[----:B------:R-:W-:-:S07]  /*7ba0*/  MOV R133, R132 ;  /* 0x0000008400857202 */ /* 0x000fce0000000f00 */
.L_x_1487:
[----:B------:R-:W-:Y:S04]  /*7bb0*/  DEPBAR.LE SB0, 0x0 ;  /* 0x000080000000791a */ /* 0x000fe80000000000 */
[----:B------:R-:W-:Y:S01]  /*7bc0*/  WARPSYNC 0xffffffff ;  /* 0xffffffff00007948 */ /* 0x000fe20003800000 */
[----:B------:R-:W-:Y:S01]  /*7bd0*/  BAR.SYNC.DEFER_BLOCKING 0x0 ;  /* 0x0000000000007b1d */ /* 0x000fe20000010000 */
[----:B------:R-:W-:Y:S05]  /*7be0*/  ISETP.GE.AND P0, PT, R247, RZ, PT ;  /* 0x000000fff700720c */ /* 0x000fea0003f06270 */
[----:B------:R1:W2:Y:S01]  /*7bf0*/  LDSM.16.M88.4 R48, [R239] ;  /* 0x00000000ef30783b */ /* 0x0002a20000000200 */
[----:B------:R-:W-:Y:S03]  /*7c00*/  BSSY B0, `(.L_x_1477) ;  /* 0x0000077000007945 */ /* 0x000fe60003800000 */
[----:B------:R1:W3:Y:S04]  /*7c10*/  LDSM.16.M88.4 R8, [R228] ;  /* 0x00000000e408783b */ /* 0x0002e80000000200 */
[----:B------:R1:W4:Y:S04]  /*7c20*/  LDSM.16.M88.4 R16, [R228+0x800] ;  /* 0x00080000e410783b */ /* 0x0003280000000200 */
[----:B------:R1:W1:Y:S04]  /*7c30*/  LDSM.16.M88.4 R24, [R228+0x1000] ;  /* 0x00100000e418783b */ /* 0x0002680000000200 */
[----:B------:R1:W1:Y:S04]  /*7c40*/  LDSM.16.M88.4 R32, [R228+0x1800] ;  /* 0x00180000e420783b */ /* 0x0002680000000200 */
[----:B------:R1:W1:Y:S04]  /*7c50*/  LDSM.16.M88.4 R40, [R228+0x2000] ;  /* 0x00200000e428783b */ /* 0x0002680000000200 */
[----:B------:R1:W1:Y:S04]  /*7c60*/  LDSM.16.M88.4 R184, [R228+0x2800] ;  /* 0x00280000e4b8783b */ /* 0x0002680000000200 */
[----:B------:R1:W1:Y:S04]  /*7c70*/  LDSM.16.M88.4 R188, [R240] ;  /* 0x00000000f0bc783b */ /* 0x0002680000000200 */
[----:B------:R1:W1:Y:S04]  /*7c80*/  LDSM.16.M88.4 R192, [R135] ;  /* 0x0000000087c0783b */ /* 0x0002680000000200 */
[----:B------:R1:W1:Y:S04]  /*7c90*/  LDSM.16.M88.4 R196, [R135+0x800] ;  /* 0x0008000087c4783b */ /* 0x0002680000000200 */
[----:B------:R1:W1:Y:S04]  /*7ca0*/  LDSM.16.M88.4 R200, [R135+0x1000] ;  /* 0x0010000087c8783b */ /* 0x0002680000000200 */
[----:B------:R1:W1:Y:S04]  /*7cb0*/  LDSM.16.M88.4 R204, [R135+0x1800] ;  /* 0x0018000087cc783b */ /* 0x0002680000000200 */
[----:B------:R1:W1:Y:S04]  /*7cc0*/  LDSM.16.M88.4 R208, [R135+0x2000] ;  /* 0x0020000087d0783b */ /* 0x0002680000000200 */
[----:B------:R1:W1:Y:S01]  /*7cd0*/  LDSM.16.M88.4 R212, [R135+0x2800] ;  /* 0x0028000087d4783b */ /* 0x0002620000000200 */
[----:B------:R-:W-:-:S05]  /*7ce0*/  @!P0 BRA `(.L_x_1478) ;  /* 0x0000068000008947 */ /* 0x000fca0003800000 */
[----:B--234-:R-:W-:Y:S01]  /*7cf0*/  SHF.R.S32.HI R0, RZ, 0x1f, R252 ;  /* 0x0000001fff007819 */ /* 0x01cfe200000114fc */
[----:B------:R-:W2:Y:S01]  /*7d00*/  LDL.64 R14, [R1+0x30] ;  /* 0x00003000010e7983 */ /* 0x000ea20000100a00 */
[C---:B------:R-:W-:Y:S01]  /*7d10*/  IADD3 R12, R245.reuse, 0xc0, RZ ;  /* 0x000000c0f50c7810 */ /* 0x040fe20007ffe0ff */
[----:B------:R-:W-:Y:S01]  /*7d20*/  IMAD.WIDE.U32 R2, R252, c[0x0][0x208], RZ ;  /* 0x00008200fc027a25 */ /* 0x000fe200078e00ff */
[----:B------:R-:W-:Y:S02]  /*7d30*/  SHF.R.S32.HI R4, RZ, 0x1f, R246 ;  /* 0x0000001fff047819 */ /* 0x000fe400000114f6 */
[C---:B------:R-:W-:Y:S01]  /*7d40*/  IADD3 R7, R245.reuse, 0xc0, RZ ;  /* 0x000000c0f5077810 */ /* 0x040fe20007ffe0ff */
[----:B------:R-:W3:Y:S01]  /*7d50*/  LDL R6, [R1+0x3c] ;  /* 0x00003c0001067983 */ /* 0x000ee20000100800 */
[----:B------:R-:W-:Y:S01]  /*7d60*/  SHF.R.S32.HI R12, RZ, 0x1f, R12 ;  /* 0x0000001fff0c7819 */ /* 0x000fe2000001140c */
[----:B------:R-:W-:Y:S01]  /*7d70*/  IMAD R0, R0, c[0x0][0x208], RZ ;  /* 0x0000820000007a24 */ /* 0x000fe200078e02ff */
[----:B------:R-:W-:Y:S01]  /*7d80*/  IADD3 R20, R245, 0x80, RZ ;  /* 0x00000080f5147810 */ /* 0x000fe20007ffe0ff */
[----:B------:R-:W-:Y:S02]  /*7d90*/  IMAD.SHL.U32 R31, R7, 0x2, RZ ;  /* 0x00000002071f7824 */ /* 0x000fe400078e00ff */
[----:B------:R-:W-:Y:S02]  /*7da0*/  IMAD R0, R252, c[0x0][0x20c], R0 ;  /* 0x00008300fc007a24 */ /* 0x000fe400078e0200 */
[----:B------:R-:W-:Y:S02]  /*7db0*/  IMAD.SHL.U32 R30, R20, 0x2, RZ ;  /* 0x00000002141e7824 */ /* 0x000fe400078e00ff */
[----:B------:R-:W-:Y:S02]  /*7dc0*/  IMAD.IADD R3, R3, 0x1, R0 ;  /* 0x0000000103037824 */ /* 0x000fe400078e0200 */
[----:B------:R-:W-:Y:S02]  /*7dd0*/  IMAD R0, R4, c[0x0][0x218], RZ ;  /* 0x0000860004007a24 */ /* 0x000fe400078e02ff */
[C---:B------:R-:W-:Y:S04]  /*7de0*/  IMAD.WIDE.U32 R2, R246.reuse, c[0x0][0x218], R2 ;  /* 0x00008600f6027a25 */ /* 0x040fe800078e0002 */
[----:B------:R-:W-:Y:S02]  /*7df0*/  IMAD R0, R246, c[0x0][0x21c], R0 ;  /* 0x00008700f6007a24 */ /* 0x000fe400078e0200 */
[----:B------:R-:W-:Y:S01]  /*7e00*/  IMAD.SHL.U32 R28, R245, 0x2, RZ ;  /* 0x00000002f51c7824 */ /* 0x000fe200078e00ff */
[----:B--2---:R-:W-:Y:S02]  /*7e10*/  IADD3 R5, P0, R14, R2, RZ ;  /* 0x000000020e057210 */ /* 0x004fe40007f1e0ff */
[----:B------:R-:W-:Y:S02]  /*7e20*/  SHF.L.U64.HI R14, R7, 0x1, R12 ;  /* 0x00000001070e7819 */ /* 0x000fe4000001020c */
[C---:B------:R-:W-:Y:S02]  /*7e30*/  IADD3 R7, R245.reuse, 0x80, RZ ;  /* 0x00000080f5077810 */ /* 0x040fe40007ffe0ff */
[C---:B------:R-:W-:Y:S02]  /*7e40*/  IADD3 R12, R245.reuse, 0x40, RZ ;  /* 0x00000040f50c7810 */ /* 0x040fe40007ffe0ff */
[----:B------:R-:W-:Y:S02]  /*7e50*/  SHF.R.S32.HI R7, RZ, 0x1f, R7 ;  /* 0x0000001fff077819 */ /* 0x000fe40000011407 */
[----:B------:R-:W-:Y:S02]  /*7e60*/  IADD3 R15, R245, 0x40, RZ ;  /* 0x00000040f50f7810 */ /* 0x000fe40007ffe0ff */
[----:B---3--:R-:W-:Y:S02]  /*7e70*/  IADD3.X R0, R6, R3, R0, P0, !PT ;  /* 0x0000000306007210 */ /* 0x008fe400007fe400 */
[----:B------:R-:W-:Y:S01]  /*7e80*/  LEA R6, P0, R5, c[0x0][0x1f8], 0x1 ;  /* 0x00007e0005067a11 */ /* 0x000fe200078008ff */
[----:B------:R-:W-:Y:S01]  /*7e90*/  IMAD.SHL.U32 R29, R15, 0x2, RZ ;  /* 0x000000020f1d7824 */ /* 0x000fe200078e00ff */
[----:B------:R-:W-:Y:S02]  /*7ea0*/  SHF.R.S32.HI R12, RZ, 0x1f, R12 ;  /* 0x0000001fff0c7819 */ /* 0x000fe4000001140c */
[----:B------:R-:W-:Y:S02]  /*7eb0*/  SHF.L.U64.HI R13, R20, 0x1, R7 ;  /* 0x00000001140d7819 */ /* 0x000fe40000010207 */
[----:B------:R-:W-:Y:S02]  /*7ec0*/  SHF.R.S32.HI R7, RZ, 0x1f, R245 ;  /* 0x0000001fff077819 */ /* 0x000fe400000114f5 */
[----:B------:R-:W-:Y:S02]  /*7ed0*/  LEA.HI.X R5, R5, c[0x0][0x1fc], R0, 0x1, P0 ;  /* 0x00007f0005057a11 */ /* 0x000fe400000f0c00 */
[----:B------:R-:W-:Y:S02]  /*7ee0*/  SHF.L.U64.HI R12, R15, 0x1, R12 ;  /* 0x000000010f0c7819 */ /* 0x000fe4000001020c */
[----:B------:R-:W-:Y:S01]  /*7ef0*/  SHF.L.U64.HI R7, R245, 0x1, R7 ;  /* 0x00000001f5077819 */ /* 0x000fe20000010207 */
[----:B------:R-:W-:-:S05]  /*7f00*/  BRA.DIV ~URZ, `(.L_x_1479) ;  /* 0x0000e9327f007947 */ /* 0x000fca000b800000 */
[----:B------:R2:W3:Y:S02]  /*7f10*/  SHFL.IDX PT, R4, R5, RZ, 0x181f ;  /* 0x00181fff05047589 */ /* 0x0004e400000e0000 */
.L_x_1538:
[----:B------:R-:W-:-:S05]  /*7f20*/  BRA.DIV ~URZ, `(.L_x_1480) ;  /* 0x0000e9827f007947 */ /* 0x000fca000b800000 */
[----:B------:R-:W4:Y:S01]  /*7f30*/  SHFL.IDX PT, R3, R6, RZ, 0x181f ;  /* 0x00181fff06037589 */ /* 0x000f2200000e0000 */
[C---:B------:R-:W-:Y:S02]  /*7f40*/  ISETP.GE.AND P4, PT, R245.reuse, c[0x0][0x1d4], PT ;  /* 0x00007500f5007a0c */ /* 0x040fe40003f86270 */
[C---:B------:R-:W-:Y:S01]  /*7f50*/  IADD3 R2, R245.reuse, 0x40, RZ ;  /* 0x00000040f5027810 */ /* 0x040fe20007ffe0ff */
[----:B------:R-:W5:Y:S01]  /*7f60*/  SHFL.IDX PT, R0, R6, 0x1, 0x181f ;  /* 0x00381f0006007f89 */ /* 0x000f6200000e0000 */
[C---:B------:R-:W-:Y:S02]  /*7f70*/  IADD3 R36, R245.reuse, 0xc0, RZ ;  /* 0x000000c0f5247810 */ /* 0x040fe40007ffe0ff */
[----:B------:R-:W-:Y:S02]  /*7f80*/  ISETP.GE.AND P3, PT, R2, c[0x0][0x1d4], PT ;  /* 0x0000750002007a0c */ /* 0x000fe40003f66270 */
[----:B------:R-:W-:Y:S02]  /*7f90*/  IADD3 R2, R245, 0x80, RZ ;  /* 0x00000080f5027810 */ /* 0x000fe40007ffe0ff */
[----:B------:R-:W-:Y:S02]  /*7fa0*/  ISETP.GE.AND P1, PT, R36, c[0x0][0x1d4], PT ;  /* 0x0000750024007a0c */ /* 0x000fe40003f26270 */
[----:B------:R-:W-:Y:S02]  /*7fb0*/  ISETP.GE.AND P2, PT, R2, c[0x0][0x1d4], PT ;  /* 0x0000750002007a0c */ /* 0x000fe40003f46270 */
[----:B------:R-:W2:Y:S01]  /*7fc0*/  SHFL.IDX PT, R2, R5, 0x1, 0x181f ;  /* 0x00381f0005027f89 */ /* 0x000ea200000e0000 */
[----:B------:R-:W-:Y:S02]  /*7fd0*/  SEL R15, RZ, 0x10, P4 ;  /* 0x00000010ff0f7807 */ /* 0x000fe40002000000 */
[C---:B----4-:R-:W-:Y:S05]  /*7fe0*/  IADD3 R20, P0, R3.reuse, R28, RZ ;  /* 0x0000001c03147210 */ /* 0x050fea0007f1e0ff */
[C---:B---3--:R-:W-:Y:S05]  /*7ff0*/  IMAD.X R21, R4.reuse, 0x1, R7, P0 ;  /* 0x0000000104157824 */ /* 0x048fea00000e0607 */
[----:B------:R3:W-:Y:S02]  /*8000*/  LDGSTS.E.BYPASS.LTC128B.128 [R243+0x100], [R20.64], !P4 ;  /* 0x0010000014f37fae */ /* 0x0007e4000e101d46 */
[C---:B---3--:R-:W-:Y:S05]  /*8010*/  IADD3 R20, P0, R3.reuse, R29, RZ ;  /* 0x0000001d03147210 */ /* 0x048fea0007f1e0ff */
[C---:B------:R-:W-:Y:S05]  /*8020*/  IMAD.X R21, R4.reuse, 0x1, R12, P0 ;  /* 0x0000000104157824 */ /* 0x040fea00000e060c */
[----:B------:R3:W-:Y:S02]  /*8030*/  LDGSTS.E.BYPASS.LTC128B.128 [R243+0x3100], [R20.64], !P3 ;  /* 0x0310000014f37fae */ /* 0x0007e4000d901d46 */
[C---:B---3--:R-:W-:Y:S05]  /*8040*/  IADD3 R20, P0, R3.reuse, R30, RZ ;  /* 0x0000001e03147210 */ /* 0x048fea0007f1e0ff */
[C---:B------:R-:W-:Y:S01]  /*8050*/  IMAD.X R21, R4.reuse, 0x1, R13, P0 ;  /* 0x0000000104157824 */ /* 0x040fe200000e060d */
[----:B------:R-:W-:Y:S04]  /*8060*/  IADD3 R22, P0, R3, R31, RZ ;  /* 0x0000001f03167210 */ /* 0x000fe80007f1e0ff */
[----:B------:R5:W-:Y:S01]  /*8070*/  LDGSTS.E.BYPASS.LTC128B.128 [R243+0x6100], [R20.64], !P2 ;  /* 0x0610000014f37fae */ /* 0x000be2000d101d46 */
[----:B------:R-:W-:Y:S03]  /*8080*/  IMAD.X R23, R4, 0x1, R14, P0 ;  /* 0x0000000104177824 */ /* 0x000fe600000e060e */
[----:B------:R3:W4:Y:S04]  /*8090*/  SHFL.IDX PT, R4, R5, 0x2, 0x181f ;  /* 0x00581f0005047f89 */ /* 0x00072800000e0000 */
[----:B------:R1:W-:Y:S01]  /*80a0*/  LDGSTS.E.BYPASS.LTC128B.128 [R243+0x9100], [R22.64], !P1 ;  /* 0x0910000016f37fae */ /* 0x0003e2000c901d46 */
[----:B-----5:R-:W-:Y:S05]  /*80b0*/  IADD3 R20, P0, R0, R28, RZ ;  /* 0x0000001c00147210 */ /* 0x020fea0007f1e0ff */
[----:B--2---:R-:W-:Y:S05]  /*80c0*/  IMAD.X R21, R2, 0x1, R7, P0 ;  /* 0x0000000102157824 */ /* 0x004fea00000e0607 */
[----:B------:R2:W-:Y:S02]  /*80d0*/  LDGSTS.E.BYPASS.LTC128B.128 [R243+0x1100], [R20.64], !P4 ;  /* 0x0110000014f37fae */ /* 0x0005e4000e101d46 */
[----:B--2---:R-:W-:Y:S05]  /*80e0*/  IADD3 R20, P0, R0, R29, RZ ;  /* 0x0000001d00147210 */ /* 0x004fea0007f1e0ff */
[----:B------:R-:W-:Y:S01]  /*80f0*/  IMAD.X R21, R2, 0x1, R12, P0 ;  /* 0x0000000102157824 */ /* 0x000fe200000e060c */
[----:B-1----:R-:W-:Y:S04]  /*8100*/  IADD3 R22, P0, R0, R30, RZ ;  /* 0x0000001e00167210 */ /* 0x002fe80007f1e0ff */
[----:B------:R1:W-:Y:S01]  /*8110*/  LDGSTS.E.BYPASS.LTC128B.128 [R243+0x4100], [R20.64], !P3 ;  /* 0x0410000014f37fae */ /* 0x0003e2000d901d46 */
[----:B------:R-:W-:Y:S05]  /*8120*/  IMAD.X R23, R2, 0x1, R13, P0 ;  /* 0x0000000102177824 */ /* 0x000fea00000e060d */
[----:B------:R2:W-:Y:S01]  /*8130*/  LDGSTS.E.BYPASS.LTC128B.128 [R243+0x7100], [R22.64], !P2 ;  /* 0x0710000016f37fae */ /* 0x0005e2000d101d46 */
[----:B-1----:R-:W-:Y:S03]  /*8140*/  IADD3 R20, P0, R0, R31, RZ ;  /* 0x0000001f00147210 */ /* 0x002fe60007f1e0ff */
[----:B------:R3:W1:Y:S02]  /*8150*/  SHFL.IDX PT, R0, R6, 0x2, 0x181f ;  /* 0x00581f0006007f89 */ /* 0x00066400000e0000 */
[----:B------:R-:W-:Y:S01]  /*8160*/  IMAD.X R21, R2, 0x1, R14, P0 ;  /* 0x0000000102157824 */ /* 0x000fe200000e060e */
[----:B--2---:R-:W-:Y:S02]  /*8170*/  SEL R23, RZ, 0x10, P2 ;  /* 0x00000010ff177807 */ /* 0x004fe40001000000 */
[----:B------:R-:W-:Y:S02]  /*8180*/  SEL R22, RZ, 0x10, P1 ;  /* 0x00000010ff167807 */ /* 0x000fe40000800000 */
[----:B------:R2:W-:Y:S02]  /*8190*/  LDGSTS.E.BYPASS.LTC128B.128 [R243+0xa100], [R20.64], !P1 ;  /* 0x0a10000014f37fae */ /* 0x0005e4000c901d46 */
[----:B--2---:R-:W-:Y:S02]  /*81a0*/  SEL R20, RZ, 0x10, P3 ;  /* 0x00000010ff147807 */ /* 0x004fe40001800000 */
.L_x_1539:
[C---:B-1-34-:R-:W-:Y:S02]  /*81b0*/  ISETP.NE.U32.AND P2, PT, R15.reuse, RZ, PT ;  /* 0x000000ff0f00720c */ /* 0x05afe40003f45070 */
[----:B------:R-:W-:Y:S02]  /*81c0*/  IADD3 R15, -R15, 0x10, RZ ;  /* 0x000000100f0f7810 */ /* 0x000fe40007ffe1ff */
[C---:B------:R-:W-:Y:S02]  /*81d0*/  ISETP.NE.U32.AND P3, PT, R20.reuse, RZ, PT ;  /* 0x000000ff1400720c */ /* 0x040fe40003f65070 */
[----:B------:R-:W-:Y:S02]  /*81e0*/  LOP3.LUT R15, R15, 0xf, RZ, 0xc0, !PT ;  /* 0x0000000f0f0f7812 */ /* 0x000fe400078ec0ff */
[----:B------:R-:W-:Y:S02]  /*81f0*/  IADD3 R20, -R20, 0x10, RZ ;  /* 0x0000001014147810 */ /* 0x000fe40007ffe1ff */
[----:B------:R-:W-:Y:S02]  /*8200*/  IADD3 R2, P1, P0, R15, R0, R28 ;  /* 0x000000000f027210 */ /* 0x000fe4000783e01c */
[----:B------:R-:W-:Y:S02]  /*8210*/  LOP3.LUT R20, R20, 0xf, RZ, 0xc0, !PT ;  /* 0x0000000f14147812 */ /* 0x000fe400078ec0ff */
[----:B------:R-:W-:Y:S02]  /*8220*/  IADD3.X R3, RZ, R4, R7, P1, P0 ;  /* 0x00000004ff037210 */ /* 0x000fe40000fe0407 */
[C---:B------:R-:W-:Y:S02]  /*8230*/  IADD3 R6, -R23.reuse, 0x10, RZ ;  /* 0x0000001017067810 */ /* 0x040fe40007ffe1ff */
[----:B------:R-:W-:Y:S01]  /*8240*/  IADD3 R20, P1, P0, R20, R0, R29 ;  /* 0x0000000014147210 */ /* 0x000fe2000783e01d */
[----:B------:R-:W-:Y:S01]  /*8250*/  @!PT LDS RZ, [RZ] ;  /* 0x00000000fffff984 */ /* 0x000fe20000000800 */
[----:B------:R-:W-:Y:S01]  /*8260*/  @!PT LDS RZ, [RZ] ;  /* 0x00000000fffff984 */ /* 0x000fe20000000800 */
[----:B------:R-:W-:Y:S01]  /*8270*/  @!PT LDS RZ, [RZ] ;  /* 0x00000000fffff984 */ /* 0x000fe20000000800 */
[----:B------:R1:W-:Y:S01]  /*8280*/  LDGSTS.E.BYPASS.LTC128B.128.ZFILL [R243+0x2100], [R2.64], P2 ;  /* 0x0210000002f37fae */ /* 0x0003e20009141d46 */
[----:B------:R-:W-:Y:S02]  /*8290*/  LOP3.LUT R6, R6, 0xf, RZ, 0xc0, !PT ;  /* 0x0000000f06067812 */ /* 0x000fe400078ec0ff */
[----:B------:R-:W-:Y:S02]  /*82a0*/  IADD3.X R21, RZ, R4, R12, P1, P0 ;  /* 0x00000004ff157210 */ /* 0x000fe40000fe040c */
[----:B------:R-:W-:Y:S02]  /*82b0*/  IADD3 R6, P1, P0, R6, R0, R30 ;  /* 0x0000000006067210 */ /* 0x000fe4000783e01e */
[----:B------:R-:W-:Y:S01]  /*82c0*/  ISETP.NE.U32.AND P2, PT, R23, RZ, PT ;  /* 0x000000ff1700720c */ /* 0x000fe20003f45070 */
[----:B------:R2:W-:Y:S01]  /*82d0*/  LDGSTS.E.BYPASS.LTC128B.128.ZFILL [R243+0x5100], [R20.64], P3 ;  /* 0x0510000014f37fae */ /* 0x0005e20009941d46 */
[----:B------:R-:W-:Y:S11]  /*82e0*/  IADD3.X R7, RZ, R4, R13, P1, P0 ;  /* 0x00000004ff077210 */ /* 0x000ff60000fe040d */
        /* <DEDUP_REMOVED lines=8> */
.L_x_1478:
[----:B--234-:R-:W-:Y:S05]  /*8370*/  BSYNC B0 ;  /* 0x0000000000007941 */ /* 0x01cfea0003800000 */
.L_x_1477:
[----:B------:R-:W0:Y:S01]  /*8380*/  LDGDEPBAR ;  /* 0x00000000000079af */ /* 0x000e220000000000 */
[----:B------:R-:W-:Y:S01]  /*8390*/  WARPSYNC 0xffffffff ;  /* 0xffffffff00007948 */ /* 0x000fe20003800000 */
[C---:B------:R-:W-:Y:S01]  /*83a0*/  HMMA.16816.F32.BF16 R4, R48.reuse, R8, RZ ;  /* 0x000000083004723c */ /* 0x040fe200000418ff */
[----:B------:R-:W-:Y:S02]  /*83b0*/  BSSY B0, `(.L_x_1481) ;  /* 0x0000201000007945 */ /* 0x000fe40003800000 */
[----:B------:R-:W-:Y:S05]  /*83c0*/  ISETP.GE.AND P0, PT, R247, 0x1, PT ;  /* 0x00000001f700780c */ /* 0x000fea0003f06270 */
[C---:B------:R-:W-:Y:S08]  /*83d0*/  HMMA.16816.F32.BF16 R8, R48.reuse, R10, RZ ;  /* 0x0000000a3008723c */ /* 0x040ff000000418ff */
[C---:B------:R-:W-:Y:S08]  /*83e0*/  HMMA.16816.F32.BF16 R12, R48.reuse, R16, RZ ;  /* 0x00000010300c723c */ /* 0x040ff000000418ff */
[C---:B------:R-:W-:Y:S08]  /*83f0*/  HMMA.16816.F32.BF16 R16, R48.reuse, R18, RZ ;  /* 0x000000123010723c */ /* 0x040ff000000418ff */
[C---:B-1----:R-:W-:Y:S08]  /*8400*/  HMMA.16816.F32.BF16 R20, R48.reuse, R24, RZ ;  /* 0x000000183014723c */ /* 0x042ff000000418ff */
[C---:B------:R-:W-:Y:S08]  /*8410*/  HMMA.16816.F32.BF16 R24, R48.reuse, R26, RZ ;  /* 0x0000001a3018723c */ /* 0x040ff000000418ff */
[C---:B------:R-:W-:Y:S08]  /*8420*/  HMMA.16816.F32.BF16 R28, R48.reuse, R32, RZ ;  /* 0x00000020301c723c */ /* 0x040ff000000418ff */
[C---:B------:R-:W-:Y:S08]  /*8430*/  HMMA.16816.F32.BF16 R32, R48.reuse, R34, RZ ;  /* 0x000000223020723c */ /* 0x040ff000000418ff */
[C---:B------:R-:W-:Y:S08]  /*8440*/  HMMA.16816.F32.BF16 R36, R48.reuse, R40, RZ ;  /* 0x000000283024723c */ /* 0x040ff000000418ff */
[C---:B------:R-:W-:Y:S08]  /*8450*/  HMMA.16816.F32.BF16 R40, R48.reuse, R42, RZ ;  /* 0x0000002a3028723c */ /* 0x040ff000000418ff */
[C---:B------:R-:W-:Y:S08]  /*8460*/  HMMA.16816.F32.BF16 R44, R48.reuse, R184, RZ ;  /* 0x000000b8302c723c */ /* 0x040ff000000418ff */
[----:B------:R-:W-:Y:S01]  /*8470*/  HMMA.16816.F32.BF16 R48, R48, R186, RZ ;  /* 0x000000ba3030723c */ /* 0x000fe200000418ff */
[----:B------:R-:W-:Y:S07]  /*8480*/  LDSM.16.M88.4 R184, [R242] ;  /* 0x00000000f2b8783b */ /* 0x000fee0000000200 */
[C---:B------:R-:W-:Y:S08]  /*8490*/  HMMA.16816.F32.BF16 R4, R188.reuse, R192, R4 ;  /* 0x000000c0bc04723c */ /* 0x040ff00000041804 */
        /* <DEDUP_REMOVED lines=19> */
[----:B------:R-:W-:Y:S07]  /*85d0*/  LDSM.16.M88.4 R192, [R229+-0x9000] ;  /* 0xff700000e5c0783b */ /* 0x000fee0000000200 */
[C---:B--2---:R-:W-:Y:S08]  /*85e0*/  HMMA.16816.F32.BF16 R12, R184.reuse, R196, R12 ;  /* 0x000000c4b80c723c */ /* 0x044ff0000004180c */
[C---:B------:R-:W-:Y:S01]  /*85f0*/  HMMA.16816.F32.BF16 R16, R184.reuse, R198, R16 ;  /* 0x000000c6b810723c */ /* 0x040fe20000041810 */
[----:B------:R-:W-:Y:S07]  /*8600*/  LDSM.16.M88.4 R196, [R229+-0x8800] ;  /* 0xff780000e5c4783b */ /* 0x000fee0000000200 */
[C---:B---3--:R-:W-:Y:S08]  /*8610*/  HMMA.16816.F32.BF16 R20, R184.reuse, R200, R20 ;  /* 0x000000c8b814723c */ /* 0x048ff00000041814 */
[C---:B------:R-:W-:Y:S01]  /*8620*/  HMMA.16816.F32.BF16 R24, R184.reuse, R202, R24 ;  /* 0x000000cab818723c */ /* 0x040fe20000041818 */
[----:B------:R-:W-:Y:S07]  /*8630*/  LDSM.16.M88.4 R200, [R229+-0x8000] ;  /* 0xff800000e5c8783b */ /* 0x000fee0000000200 */
[C---:B----4-:R-:W-:Y:S08]  /*8640*/  HMMA.16816.F32.BF16 R28, R184.reuse, R204, R28 ;  /* 0x000000ccb81c723c */ /* 0x050ff0000004181c */
[C---:B------:R-:W-:Y:S01]  /*8650*/  HMMA.16816.F32.BF16 R32, R184.reuse, R206, R32 ;  /* 0x000000ceb820723c */ /* 0x040fe20000041820 */
[----:B------:R-:W-:Y:S07]  /*8660*/  LDSM.16.M88.4 R204, [R229+-0x7800] ;  /* 0xff880000e5cc783b */ /* 0x000fee0000000200 */
[C---:B-----5:R-:W-:Y:S08]  /*8670*/  HMMA.16816.F32.BF16 R36, R184.reuse, R188, R36 ;  /* 0x000000bcb824723c */ /* 0x060ff00000041824 */
[C---:B------:R-:W-:Y:S01]  /*8680*/  HMMA.16816.F32.BF16 R40, R184.reuse, R190, R40 ;  /* 0x000000beb828723c */ /* 0x040fe20000041828 */
[----:B------:R-:W1:Y:S07]  /*8690*/  LDSM.16.M88.4 R188, [R241] ;  /* 0x00000000f1bc783b */ /* 0x000e6e0000000200 */
[C---:B------:R-:W-:Y:S08]  /*86a0*/  HMMA.16816.F32.BF16 R44, R184.reuse, R208, R44 ;  /* 0x000000d0b82c723c */ /* 0x040ff0000004182c */
[----:B------:R-:W-:Y:S01]  /*86b0*/  HMMA.16816.F32.BF16 R48, R184, R210, R48 ;  /* 0x000000d2b830723c */ /* 0x000fe20000041830 */
[----:B------:R-:W2:Y:S08]  /*86c0*/  LDSM.16.M88.4 R184, [R229+-0x7000] ;  /* 0xff900000e5b8783b */ /* 0x000eb00000000200 */
[----:B------:R-:W3:Y:S01]  /*86d0*/  LDSM.16.M88.4 R208, [R229+-0x6800] ;  /* 0xff980000e5d0783b */ /* 0x000ee20000000200 */
        /* <DEDUP_REMOVED lines=17> */
[----:B------:R-:W2:Y:S08]  /*87f0*/  LDSM.16.M88.4 R188, [R228+0x5000] ;  /* 0x00500000e4bc783b */ /* 0x000eb00000000200 */
[----:B------:R-:W3:Y:S01]  /*8800*/  LDSM.16.M88.4 R208, [R228+0x5800] ;  /* 0x00580000e4d0783b */ /* 0x000ee20000000200 */
        /* <DEDUP_REMOVED lines=40> */
[----:B------:R-:W-:Y:S07]  /*8a90*/  LDSM.16.M88.4 R192, [R229+-0x6000] ;  /* 0xffa00000e5c0783b */ /* 0x000fee0000000200 */
[C---:B------:R-:W-:Y:S08]  /*8aa0*/  HMMA.16816.F32.BF16 R12, R184.reuse, R196, R12 ;  /* 0x000000c4b80c723c */ /* 0x040ff0000004180c */
        /* <DEDUP_REMOVED lines=8> */
[C---:B--2---:R-:W-:Y:S08]  /*8b30*/  HMMA.16816.F32.BF16 R36, R184.reuse, R188, R36 ;  /* 0x000000bcb824723c */ /* 0x044ff00000041824 */
[C---:B------:R-:W-:Y:S01]  /*8b40*/  HMMA.16816.F32.BF16 R40, R184.reuse, R190, R40 ;  /* 0x000000beb828723c */ /* 0x040fe20000041828 */
[----:B------:R-:W1:Y:S07]  /*8b50*/  LDSM.16.M88.4 R188, [R241+0x4000] ;  /* 0x00400000f1bc783b */ /* 0x000e6e0000000200 */
[C---:B---3--:R-:W-:Y:S08]  /*8b60*/  HMMA.16816.F32.BF16 R44, R184.reuse, R208, R44 ;  /* 0x000000d0b82c723c */ /* 0x048ff0000004182c */
        /* <DEDUP_REMOVED lines=116> */
[----:B------:R-:W-:Y:S01]  /*92b0*/  LDSM.16.M88.4 R208, [R230+0xa000] ;  /* 0x00a00000e6d0783b */ /* 0x000fe20000000200 */
        /* <DEDUP_REMOVED lines=17> */
[----:B------:R-:W1:Y:S07]  /*93d0*/  LDSM.16.M88.4 R188, [R230+0xb000] ;  /* 0x00b00000e6bc783b */ /* 0x000e6e0000000200 */
[C---:B---3--:R-:W-:Y:S01]  /*93e0*/  HMMA.16816.F32.BF16 R4, R196.reuse, R200, R4 ;  /* 0x000000c8c404723c */ /* 0x048fe20000041804 */
[----:B------:R-:W3:Y:S07]  /*93f0*/  LDSM.16.M88.4 R192, [R230+0xb800] ;  /* 0x00b80000e6c0783b */ /* 0x000eee0000000200 */
[C---:B------:R-:W-:Y:S01]  /*9400*/  HMMA.16816.F32.BF16 R8, R196.reuse, R202, R8 ;  /* 0x000000cac408723c */ /* 0x040fe20000041808 */
[----:B------:R-:W-:Y:S07]  /*9410*/  LDSM.16.M88.4 R200, [R241+0xc000] ;  /* 0x00c00000f1c8783b */ /* 0x000fee0000000200 */
[C---:B----4-:R-:W-:Y:S08]  /*9420*/  HMMA.16816.F32.BF16 R12, R196.reuse, R204, R12 ;  /* 0x000000ccc40c723c */ /* 0x050ff0000004180c */
[C---:B------:R-:W-:Y:S01]  /*9430*/  HMMA.16816.F32.BF16 R16, R196.reuse, R206, R16 ;  /* 0x000000cec410723c */ /* 0x040fe20000041810 */
[----:B------:R-:W4:Y:S07]  /*9440*/  LDSM.16.M88.4 R204, [R229] ;  /* 0x00000000e5cc783b */ /* 0x000f2e0000000200 */
[C---:B------:R-:W-:Y:S08]  /*9450*/  HMMA.16816.F32.BF16 R20, R196.reuse, R208, R20 ;  /* 0x000000d0c414723c */ /* 0x040ff00000041814 */
[C---:B------:R-:W-:Y:S08]  /*9460*/  HMMA.16816.F32.BF16 R24, R196.reuse, R210, R24 ;  /* 0x000000d2c418723c */ /* 0x040ff00000041818 */
[C---:B--2---:R-:W-:Y:S08]  /*9470*/  HMMA.16816.F32.BF16 R28, R196.reuse, R184, R28 ;  /* 0x000000b8c41c723c */ /* 0x044ff0000004181c */
[C---:B------:R-:W-:Y:S01]  /*9480*/  HMMA.16816.F32.BF16 R32, R196.reuse, R186, R32 ;  /* 0x000000bac420723c */ /* 0x040fe20000041820 */
[----:B------:R-:W2:Y:S07]  /*9490*/  LDSM.16.M88.4 R184, [R229+0x800] ;  /* 0x00080000e5b8783b */ /* 0x000eae0000000200 */
[C---:B-1----:R-:W-:Y:S08]  /*94a0*/  HMMA.16816.F32.BF16 R36, R196.reuse, R188, R36 ;  /* 0x000000bcc424723c */ /* 0x042ff00000041824 */
[C---:B------:R-:W-:Y:S08]  /*94b0*/  HMMA.16816.F32.BF16 R40, R196.reuse, R190, R40 ;  /* 0x000000bec428723c */ /* 0x040ff00000041828 */
[C---:B---3--:R-:W-:Y:S08]  /*94c0*/  HMMA.16816.F32.BF16 R44, R196.reuse, R192, R44 ;  /* 0x000000c0c42c723c */ /* 0x048ff0000004182c */
[----:B------:R-:W-:Y:S08]  /*94d0*/  HMMA.16816.F32.BF16 R48, R196, R194, R48 ;  /* 0x000000c2c430723c */ /* 0x000ff00000041830 */
[C---:B----4-:R-:W-:Y:S08]  /*94e0*/  HMMA.16816.F32.BF16 R4, R200.reuse, R204, R4 ;  /* 0x000000ccc804723c */ /* 0x050ff00000041804 */
[C---:B------:R-:W-:Y:S08]  /*94f0*/  HMMA.16816.F32.BF16 R8, R200.reuse, R206, R8 ;  /* 0x000000cec808723c */ /* 0x040ff00000041808 */
[C---:B--2---:R-:W-:Y:S08]  /*9500*/  HMMA.16816.F32.BF16 R12, R200.reuse, R184, R12 ;  /* 0x000000b8c80c723c */ /* 0x044ff0000004180c */
        /* <DEDUP_REMOVED lines=26> */
[----:B------:R-:W1:Y:S10]  /*96b0*/  MUFU.TANH R186, R16 ;  /* 0x0000001000ba7308 */ /* 0x000e740000002400 */
[----:B------:R-:W1:Y:S01]  /*96c0*/  MUFU.TANH R185, R17 ;  /* 0x0000001100b97308 */ /* 0x000e620000002400 */
[----:B-----5:R-:W5:Y:S01]  /*96d0*/  LDSM.16.M88.4 R8, [R229+0x1800] ;  /* 0x00180000e508783b */ /* 0x020f620000000200 */
[C---:B----4-:R-:W-:Y:S08]  /*96e0*/  HMMA.16816.F32.BF16 R20, R200.reuse, R4, R20 ;  /* 0x00000004c814723c */ /* 0x050ff00000041814 */
[----:B------:R-:W4:Y:S01]  /*96f0*/  MUFU.TANH R192, R18 ;  /* 0x0000001200c07308 */ /* 0x000f220000002400 */
[C---:B------:R-:W-:Y:S01]  /*9700*/  HMMA.16816.F32.BF16 R24, R200.reuse, R6, R24 ;  /* 0x00000006c818723c */ /* 0x040fe20000041818 */
[----:B------:R-:W1:Y:S08]  /*9710*/  LDSM.16.M88.4 R4, [R229+0x2000] ;  /* 0x00200000e504783b */ /* 0x000e700000000200 */
[----:B------:R-:W1:Y:S06]  /*9720*/  MUFU.TANH R193, R19 ;  /* 0x0000001300c17308 */ /* 0x000e6c0000002400 */
[----:B------:R-:W-:Y:S04]  /*9730*/  FMUL.FTZ R20, R20, c[0x0][0x320] ;  /* 0x0000c80014147a20 */ /* 0x000fe80000410000 */
[----:B------:R-:W1:Y:S01]  /*9740*/  MUFU.TANH R190, R12 ;  /* 0x0000000c00be7308 */ /* 0x000e620000002400 */
[----:B------:R-:W-:Y:S02]  /*9750*/  FMUL.FTZ R21, R21, c[0x0][0x320] ;  /* 0x0000c80015157a20 */ /* 0x000fe40000410000 */
[----:B------:R-:W-:Y:S02]  /*9760*/  FMUL.FTZ R22, R22, c[0x0][0x320] ;  /* 0x0000c80016167a20 */ /* 0x000fe40000410000 */
[----:B------:R-:W-:Y:S02]  /*9770*/  FMUL.FTZ R23, R23, c[0x0][0x320] ;  /* 0x0000c80017177a20 */ /* 0x000fe40000410000 */
[----:B------:R-:W-:Y:S02]  /*9780*/  FMUL.FTZ R24, R24, c[0x0][0x320] ;  /* 0x0000c80018187a20 */ /* 0x000fe40000410000 */
[----:B------:R-:W-:Y:S01]  /*9790*/  FMUL.FTZ R25, R25, c[0x0][0x320] ;  /* 0x0000c80019197a20 */ /* 0x000fe20000410000 */
[----:B------:R-:W2:Y:S01]  /*97a0*/  MUFU.TANH R184, R20 ;  /* 0x0000001400b87308 */ /* 0x000ea20000002400 */
[----:B------:R-:W-:Y:S02]  /*97b0*/  FMUL.FTZ R26, R26, c[0x0][0x320] ;  /* 0x0000c8001a1a7a20 */ /* 0x000fe40000410000 */
[----:B------:R-:W-:Y:S01]  /*97c0*/  FMUL.FTZ R27, R27, c[0x0][0x320] ;  /* 0x0000c8001b1b7a20 */ /* 0x000fe20000410000 */
[C---:B-----5:R-:W-:Y:S06]  /*97d0*/  HMMA.16816.F32.BF16 R28, R200.reuse, R8, R28 ;  /* 0x00000008c81c723c */ /* 0x060fec000004181c */
[----:B------:R-:W2:Y:S02]  /*97e0*/  MUFU.TANH R132, R21 ;  /* 0x0000001500847308 */ /* 0x000ea40000002400 */
[C---:B------:R-:W-:Y:S01]  /*97f0*/  HMMA.16816.F32.BF16 R32, R200.reuse, R10, R32 ;  /* 0x0000000ac820723c */ /* 0x040fe20000041820 */
[----:B------:R-:W5:Y:S01]  /*9800*/  LDSM.16.M88.4 R8, [R229+0x2800] ;  /* 0x00280000e508783b */ /* 0x000f620000000200 */
[----:B------:R-:W-:Y:S06]  /*9810*/  DEPBAR.LE SB0, 0x0 ;  /* 0x000080000000791a */ /* 0x000fec0000000000 */
[----:B------:R2:W2:Y:S01]  /*9820*/  MUFU.TANH R188, R22 ;  /* 0x0000001600bc7308 */ /* 0x0004a20000002400 */
[----:B------:R-:W-:Y:S01]  /*9830*/  BAR.SYNC.DEFER_BLOCKING 0x0 ;  /* 0x0000000000007b1d */ /* 0x000fe20000010000 */
[C---:B-1----:R-:W-:Y:S06]  /*9840*/  HMMA.16816.F32.BF16 R36, R200.reuse, R4, R36 ;  /* 0x00000004c824723c */ /* 0x042fec0000041824 */
[----:B------:R-:W-:Y:S02]  /*9850*/  FMUL.FTZ R28, R28, c[0x0][0x320] ;  /* 0x0000c8001c1c7a20 */ /* 0x000fe40000410000 */
[----:B------:R1:W1:Y:S01]  /*9860*/  MUFU.TANH R187, R23 ;  /* 0x0000001700bb7308 */ /* 0x0002620000002400 */
[C---:B------:R-:W-:Y:S03]  /*9870*/  HMMA.16816.F32.BF16 R40, R200.reuse, R6, R40 ;  /* 0x00000006c828723c */ /* 0x040fe60000041828 */
[----:B------:R-:W-:Y:S02]  /*9880*/  FMUL.FTZ R29, R29, c[0x0][0x320] ;  /* 0x0000c8001d1d7a20 */ /* 0x000fe40000410000 */
[----:B------:R-:W-:Y:S02]  /*9890*/  FMUL.FTZ R30, R30, c[0x0][0x320] ;  /* 0x0000c8001e1e7a20 */ /* 0x000fe40000410000 */
[----:B------:R-:W-:Y:S02]  /*98a0*/  FMUL.FTZ R31, R31, c[0x0][0x320] ;  /* 0x0000c8001f1f7a20 */ /* 0x000fe40000410000 */
[----:B------:R3:W3:Y:S03]  /*98b0*/  MUFU.TANH R189, R13 ;  /* 0x0000000d00bd7308 */ /* 0x0006e60000002400 */
[----:B------:R-:W-:Y:S02]  /*98c0*/  FMUL.FTZ R32, R32, c[0x0][0x320] ;  /* 0x0000c80020207a20 */ /* 0x000fe40000410000 */
[----:B------:R-:W-:Y:S02]  /*98d0*/  FMUL.FTZ R33, R33, c[0x0][0x320] ;  /* 0x0000c80021217a20 */ /* 0x000fe40000410000 */
[----:B------:R-:W-:Y:S02]  /*98e0*/  FMUL.FTZ R34, R34, c[0x0][0x320] ;  /* 0x0000c80022227a20 */ /* 0x000fe40000410000 */
[----:B------:R-:W-:Y:S01]  /*98f0*/  FMUL.FTZ R35, R35, c[0x0][0x320] ;  /* 0x0000c80023237a20 */ /* 0x000fe20000410000 */
[----:B------:R3:W3:Y:S01]  /*9900*/  MUFU.TANH R198, R14 ;  /* 0x0000000e00c67308 */ /* 0x0006e20000002400 */
[----:B--2---:R-:W-:Y:S01]  /*9910*/  FMUL.FTZ R22, R37, c[0x0][0x320] ;  /* 0x0000c80025167a20 */ /* 0x004fe20000410000 */
[C---:B-----5:R-:W-:Y:S03]  /*9920*/  HMMA.16816.F32.BF16 R44, R200.reuse, R8, R44 ;  /* 0x00000008c82c723c */ /* 0x060fe6000004182c */
[----:B-1----:R-:W-:Y:S02]  /*9930*/  FMUL.FTZ R23, R36, c[0x0][0x320] ;  /* 0x0000c80024177a20 */ /* 0x002fe40000410000 */
[----:B------:R-:W-:Y:S03]  /*9940*/  FMUL.FTZ R38, R38, c[0x0][0x320] ;  /* 0x0000c80026267a20 */ /* 0x000fe60000410000 */
[----:B------:R1:W2:Y:S01]  /*9950*/  MUFU.TANH R199, R15 ;  /* 0x0000000f00c77308 */ /* 0x0002a20000002400 */
[----:B------:R-:W-:Y:S03]  /*9960*/  HMMA.16816.F32.BF16 R48, R200, R10, R48 ;  /* 0x0000000ac830723c */ /* 0x000fe60000041830 */
[----:B------:R-:W-:Y:S02]  /*9970*/  FMUL.FTZ R39, R39, c[0x0][0x320] ;  /* 0x0000c80027277a20 */ /* 0x000fe40000410000 */
[----:B------:R-:W-:Y:S02]  /*9980*/  FMUL.FTZ R21, R40, c[0x0][0x320] ;  /* 0x0000c80028157a20 */ /* 0x000fe40000410000 */
[----:B------:R-:W-:Y:S02]  /*9990*/  FMUL.FTZ R20, R41, c[0x0][0x320] ;  /* 0x0000c80029147a20 */ /* 0x000fe40000410000 */
[----:B------:R-:W1:Y:S03]  /*99a0*/  MUFU.TANH R24, R24 ;  /* 0x0000001800187308 */ /* 0x000e660000002400 */
[----:B------:R-:W-:Y:S02]  /*99b0*/  FMUL.FTZ R42, R42, c[0x0][0x320] ;  /* 0x0000c8002a2a7a20 */ /* 0x000fe40000410000 */
[----:B------:R-:W-:Y:S02]  /*99c0*/  FMUL.FTZ R43, R43, c[0x0][0x320] ;  /* 0x0000c8002b2b7a20 */ /* 0x000fe40000410000 */
[----:B------:R-:W-:Y:S02]  /*99d0*/  FMUL.FTZ R19, R44, c[0x0][0x320] ;  /* 0x0000c8002c137a20 */ /* 0x000fe40000410000 */
[----:B------:R-:W-:Y:S01]  /*99e0*/  FMUL.FTZ R18, R45, c[0x0][0x320] ;  /* 0x0000c8002d127a20 */ /* 0x000fe20000410000 */
        /* <DEDUP_REMOVED lines=34> */
[C---:B--234-:R-:W-:Y:S01]  /*9c10*/  IADD3 R217, R245.reuse, 0xc0, RZ ;  /* 0x000000c0f5d97810 */ /* 0x05cfe20007ffe0ff */
[----:B------:R-:W2:Y:S01]  /*9c20*/  LDL R2, [R1+0x18] ;  /* 0x0000180001027983 */ /* 0x000ea20000100800 */
[----:B------:R-:W-:Y:S01]  /*9c30*/  IADD3 R7, R245, 0x80, RZ ;  /* 0x00000080f5077810 */ /* 0x000fe20007ffe0ff */
[----:B------:R-:W-:Y:S01]  /*9c40*/  IMAD.MOV.U32 R3, RZ, RZ, c[0x0][0x2b8] ;  /* 0x0000ae00ff037624 */ /* 0x000fe200078e00ff */
[----:B------:R-:W-:Y:S01]  /*9c50*/  SHF.R.S32.HI R217, RZ, 0x1f, R217 ;  /* 0x0000001fffd97819 */ /* 0x000fe200000114d9 */
[----:B------:R-:W3:Y:S01]  /*9c60*/  LDL R0, [R1+0x10] ;  /* 0x0000100001007983 */ /* 0x000ee20000100800 */
[----:B------:R-:W-:Y:S01]  /*9c70*/  SHF.R.S32.HI R7, RZ, 0x1f, R7 ;  /* 0x0000001fff077819 */ /* 0x000fe20000011407 */
[----:B------:R-:W-:Y:S01]  /*9c80*/  IMAD.MOV.U32 R246, RZ, RZ, RZ ;  /* 0x000000fffff67224 */ /* 0x000fe200078e00ff */
[----:B------:R-:W-:Y:S01]  /*9c90*/  ISETP.NE.AND P1, PT, R3, 0x1, PT ;  /* 0x000000010300780c */ /* 0x000fe20003f25270 */
[----:B------:R-:W4:Y:S01]  /*9ca0*/  LDL.64 R222, [R1+0x28] ;  /* 0x0000280001de7983 */ /* 0x000f220000100a00 */
[C---:B------:R-:W-:Y:S01]  /*9cb0*/  IADD3 R8, R245.reuse, 0x40, RZ ;  /* 0x00000040f5087810 */ /* 0x040fe20007ffe0ff */
[----:B------:R-:W-:Y:S03]  /*9cc0*/  IMAD.SHL.U32 R36, R245, 0x2, RZ ;  /* 0x00000002f5247824 */ /* 0x000fe600078e00ff */
[----:B------:R-:W-:Y:S01]  /*9cd0*/  SHF.R.S32.HI R8, RZ, 0x1f, R8 ;  /* 0x0000001fff087819 */ /* 0x000fe20000011408 */
[----:B------:R-:W5:Y:S04]  /*9ce0*/  LDL R216, [R1+0x38] ;  /* 0x0000380001d87983 */ /* 0x000f680000100800 */
[----:B------:R-:W4:Y:S06]  /*9cf0*/  LDL.64 R220, [R1+0x20] ;  /* 0x0000200001dc7983 */ /* 0x000f2c0000100a00 */
        /* <DEDUP_REMOVED lines=9> */
[----:B------:R-:W-:Y:S02]  /*9d90*/  @!P6 LEA R4, P0, R3, c[0x0][0x2a0], 0x2 ;  /* 0x0000a8000304ea11 */ /* 0x000fe400078010ff */
[----:B------:R-:W-:Y:S01]  /*9da0*/  IADD3 R216, R245, 0xc0, RZ ;  /* 0x000000c0f5d87810 */ /* 0x000fe20007ffe0ff */
[----:B------:R-:W-:Y:S01]  /*9db0*/  IMAD R252, R0, c[0x0][0x2b8], R2 ;  /* 0x0000ae0000fc7a24 */ /* 0x000fe200078e0202 */
[----:B------:R-:W-:Y:S02]  /*9dc0*/  @!P6 LEA.HI.X R5, R3, c[0x0][0x2a4], R5, 0x2, P0 ;  /* 0x0000a9000305ea11 */ /* 0x000fe400000f1405 */
[----:B------:R-:W-:Y:S01]  /*9dd0*/  SHF.L.U64.HI R10, R216, 0x1, R217 ;  /* 0x00000001d80a7819 */ /* 0x000fe200000102d9 */
[----:B------:R-:W-:Y:S01]  /*9de0*/  IMAD.WIDE.U32 R2, R252, c[0x0][0x1e0], RZ ;  /* 0x00007800fc027a25 */ /* 0x000fe200078e00ff */
[----:B------:R-:W-:Y:S01]  /*9df0*/  SHF.R.S32.HI R0, RZ, 0x1f, R252 ;  /* 0x0000001fff007819 */ /* 0x000fe200000114fc */
[----:B------:R-:W2:Y:S01]  /*9e00*/  @!P6 LDG.E R246, [R4.64] ;  /* 0x0000000604f6e981 */ /* 0x000ea2000c1e1900 */
[C---:B------:R-:W-:Y:S01]  /*9e10*/  IADD3 R217, R245.reuse, 0x80, RZ ;  /* 0x00000080f5d97810 */ /* 0x040fe20007ffe0ff */
[----:B------:R-:W-:Y:S01]  /*9e20*/  IMAD.SHL.U32 R41, R216, 0x2, RZ ;  /* 0x00000002d8297824 */ /* 0x000fe200078e00ff */
[----:B------:R-:W-:Y:S01]  /*9e30*/  IADD3 R216, R245, 0x40, RZ ;  /* 0x00000040f5d87810 */ /* 0x000fe20007ffe0ff */
[----:B------:R-:W-:Y:S01]  /*9e40*/  IMAD R0, R0, c[0x0][0x1e0], RZ ;  /* 0x0000780000007a24 */ /* 0x000fe200078e02ff */
[C---:B------:R-:W-:Y:S01]  /*9e50*/  SHF.L.U64.HI R9, R217.reuse, 0x1, R7 ;  /* 0x00000001d9097819 */ /* 0x040fe20000010207 */
[----:B------:R-:W-:Y:S01]  /*9e60*/  IMAD.SHL.U32 R40, R217, 0x2, RZ ;  /* 0x00000002d9287824 */ /* 0x000fe200078e00ff */
[----:B------:R-:W-:Y:S01]  /*9e70*/  SHF.R.S32.HI R7, RZ, 0x1f, R245 ;  /* 0x0000001fff077819 */ /* 0x000fe200000114f5 */
[----:B------:R-:W-:Y:S01]  /*9e80*/  IMAD R0, R252, c[0x0][0x1e4], R0 ;  /* 0x00007900fc007a24 */ /* 0x000fe200078e0200 */
[C---:B------:R-:W-:Y:S01]  /*9e90*/  SHF.L.U64.HI R8, R216.reuse, 0x1, R8 ;  /* 0x00000001d8087819 */ /* 0x040fe20000010208 */
[----:B------:R-:W-:Y:S01]  /*9ea0*/  IMAD.SHL.U32 R37, R216, 0x2, RZ ;  /* 0x00000002d8257824 */ /* 0x000fe200078e00ff */
[----:B------:R-:W-:Y:S01]  /*9eb0*/  SHF.L.U64.HI R7, R245, 0x1, R7 ;  /* 0x00000001f5077819 */ /* 0x000fe20000010207 */
        /* <DEDUP_REMOVED lines=11> */
.L_x_1540:
        /* <DEDUP_REMOVED lines=22> */
[----:B-1----:R-:W-:Y:S03]  /*a0d0*/  IMAD.X R15, R4, 0x1, R10, P0 ;  /* 0x00000001040f7824 */ /* 0x002fe600000e060a */
[----:B------:R1:W3:Y:S04]  /*a0e0*/  SHFL.IDX PT, R4, R5, 0x2, 0x181f ;  /* 0x00581f0005047f89 */ /* 0x0002e800000e0000 */
[----:B------:R4:W-:Y:S01]  /*a0f0*/  LDGSTS.E.BYPASS.LTC128B.128 [R243+0x15100], [R14.64], !P1 ;  /* 0x151000000ef37fae */ /* 0x0009e2000c901d46 */
[----:B-----5:R-:W-:Y:S05]  /*a100*/  IADD3 R12, P0, R0, R36, RZ ;  /* 0x00000024000c7210 */ /* 0x020fea0007f1e0ff */
[----:B--2---:R-:W-:Y:S05]  /*a110*/  IMAD.X R13, R2, 0x1, R7, P0 ;  /* 0x00000001020d7824 */ /* 0x004fea00000e0607 */
[----:B------:R2:W-:Y:S02]  /*a120*/  LDGSTS.E.BYPASS.LTC128B.128 [R243+0xd100], [R12.64], !P4 ;  /* 0x0d1000000cf37fae */ /* 0x0005e4000e101d46 */
[----:B--2---:R-:W-:Y:S05]  /*a130*/  IADD3 R12, P0, R0, R37, RZ ;  /* 0x00000025000c7210 */ /* 0x004fea0007f1e0ff */
[----:B------:R-:W-:Y:S01]  /*a140*/  IMAD.X R13, R2, 0x1, R8, P0 ;  /* 0x00000001020d7824 */ /* 0x000fe200000e0608 */
[----:B----4-:R-:W-:Y:S04]  /*a150*/  IADD3 R14, P0, R0, R40, RZ ;  /* 0x00000028000e7210 */ /* 0x010fe80007f1e0ff */
[----:B------:R2:W-:Y:S01]  /*a160*/  LDGSTS.E.BYPASS.LTC128B.128 [R243+0x10100], [R12.64], !P3 ;  /* 0x101000000cf37fae */ /* 0x0005e2000d901d46 */
[----:B------:R-:W-:Y:S05]  /*a170*/  IMAD.X R15, R2, 0x1, R9, P0 ;  /* 0x00000001020f7824 */ /* 0x000fea00000e0609 */
[----:B------:R4:W-:Y:S01]  /*a180*/  LDGSTS.E.BYPASS.LTC128B.128 [R243+0x13100], [R14.64], !P2 ;  /* 0x131000000ef37fae */ /* 0x0009e2000d101d46 */
[----:B--2---:R-:W-:Y:S03]  /*a190*/  IADD3 R12, P0, R0, R41, RZ ;  /* 0x00000029000c7210 */ /* 0x004fe60007f1e0ff */
[----:B------:R1:W2:Y:S02]  /*a1a0*/  SHFL.IDX PT, R0, R6, 0x2, 0x181f ;  /* 0x00581f0006007f89 */ /* 0x0002a400000e0000 */
[----:B------:R-:W-:Y:S01]  /*a1b0*/  IMAD.X R13, R2, 0x1, R10, P0 ;  /* 0x00000001020d7824 */ /* 0x000fe200000e060a */
[----:B----4-:R-:W-:Y:S02]  /*a1c0*/  SEL R15, RZ, 0x10, P2 ;  /* 0x00000010ff0f7807 */ /* 0x010fe40001000000 */
[----:B------:R-:W-:Y:S02]  /*a1d0*/  SEL R14, RZ, 0x10, P1 ;  /* 0x00000010ff0e7807 */ /* 0x000fe40000800000 */
[----:B------:R4:W-:Y:S02]  /*a1e0*/  LDGSTS.E.BYPASS.LTC128B.128 [R243+0x16100], [R12.64], !P1 ;  /* 0x161000000cf37fae */ /* 0x0009e4000c901d46 */
[----:B----4-:R-:W-:Y:S02]  /*a1f0*/  SEL R12, RZ, 0x10, P3 ;  /* 0x00000010ff0c7807 */ /* 0x010fe40001800000 */
.L_x_1541:
[C---:B-123--:R-:W-:Y:S02]  /*a200*/  ISETP.NE.U32.AND P2, PT, R11.reuse, RZ, PT ;  /* 0x000000ff0b00720c */ /* 0x04efe40003f45070 */
        /* <DEDUP_REMOVED lines=27> */
.L_x_1482:
[----:B--234-:R-:W-:Y:S05]  /*a3c0*/  BSYNC B0 ;  /* 0x0000000000007941 */ /* 0x01cfea0003800000 */
.L_x_1481:
[----:B------:R-:W2:Y:S01]  /*a3d0*/  LDL R4, [R1+0x40] ;  /* 0x0000400001047983 */ /* 0x000ea20000100800 */
[----:B------:R-:W-:Y:S02]  /*a3e0*/  IMAD.MOV.U32 R5, RZ, RZ, c[0x0][0x2c4] ;  /* 0x0000b100ff057624 */ /* 0x000fe400078e00ff */
[----:B------:R-:W-:Y:S01]  /*a3f0*/  IMAD R0, R247, -0x60, RZ ;  /* 0xffffffa0f7007824 */ /* 0x000fe200078e02ff */
[----:B------:R-:W2:Y:S02]  /*a400*/  LDL R3, [R1+0x4c] ;  /* 0x00004c0001037983 */ /* 0x000ea40000100800 */
[----:B------:R-:W-:Y:S02]  /*a410*/  ISETP.NE.AND P0, PT, R5, 0x1, PT ;  /* 0x000000010500780c */ /* 0x000fe40003f05270 */
[----:B------:R-:W3:Y:S04]  /*a420*/  LDL R2, [R1+0x50] ;  /* 0x0000500001027983 */ /* 0x000ee80000100800 */
[----:B------:R-:W0:Y:S01]  /*a430*/  LDGDEPBAR ;  /* 0x00000000000079af */ /* 0x000e220000000000 */
[----:B--2---:R-:W-:Y:S01]  /*a440*/  IADD3 R4, R3, R4, RZ ;  /* 0x0000000403047210 */ /* 0x004fe20007ffe0ff */
[----:B------:R-:W-:Y:S01]  /*a450*/  IMAD.MOV.U32 R3, RZ, RZ, c[0x0][0x2ac] ;  /* 0x0000ab00ff037624 */ /* 0x000fe200078e00ff */
[----:B---3--:R-:W-:Y:S04]  /*a460*/  IADD3 R0, -R2, 0x1, R0 ;  /* 0x0000000102007810 */ /* 0x008fe80007ffe100 */
[----:B------:R-:W-:Y:S04]  /*a470*/  @P0 IMAD.HI.U32 R2, R4, c[0x0][0x2c8], RZ ;  /* 0x0000b20004020a27 */ /* 0x000fe800078e00ff */
[----:B------:R-:W-:Y:S01]  /*a480*/  IMAD R0, R3, c[0x0][0x1d0], R0 ;  /* 0x0000740003007a24 */ /* 0x000fe200078e0200 */
[----:B------:R-:W-:Y:S04]  /*a490*/  @P0 SHF.R.U32.HI R4, RZ, c[0x0][0x2cc], R2 ;  /* 0x0000b300ff040a19 */ /* 0x000fe80000011602 */
[----:B------:R-:W-:Y:S01]  /*a4a0*/  IADD3 R5, R0, -c[0x0][0x168], RZ ;  /* 0x80005a0000057a10 */ /* 0x000fe20007ffe0ff */
[----:B------:R-:W-:-:S05]  /*a4b0*/  BRA.DIV ~URZ, `(.L_x_1485) ;  /* 0x0000cf227f007947 */ /* 0x000fca000b800000 */
[----:B------:R2:W3:Y:S02]  /*a4c0*/  SHFL.IDX PT, R0, R4, RZ, 0x1c1f ;  /* 0x001c1fff04007589 */ /* 0x0004e400000e0000 */
.L_x_1542:
[----:B---3--:R-:W-:Y:S05]  /*a4d0*/  IMAD.IADD R0, R5, 0x1, R0 ;  /* 0x0000000105007824 */ /* 0x008fea00078e0200 */
[C---:B------:R-:W-:Y:S02]  /*a4e0*/  ISETP.GT.AND P0, PT, R0.reuse, RZ, PT ;  /* 0x000000ff0000720c */ /* 0x040fe40003f04270 */
[C---:B------:R-:W-:Y:S02]  /*a4f0*/  ISETP.GT.AND P1, PT, R0.reuse, 0x1, PT ;  /* 0x000000010000780c */ /* 0x040fe40003f24270 */
[----:B------:R-:W-:Y:S02]  /*a500*/  ISETP.GT.AND P4, PT, R0, 0x9, PT ;  /* 0x000000090000780c */ /* 0x000fe40003f84270 */
[----:B------:R-:W-:Y:S02]  /*a510*/  FSEL R6, R196, -INF , P0 ;  /* 0xff800000c4067808 */ /* 0x000fe40000000000 */
[C---:B------:R-:W-:Y:S02]  /*a520*/  ISETP.GT.AND P0, PT, R0.reuse, 0x10, PT ;  /* 0x000000100000780c */ /* 0x040fe40003f04270 */
[C---:B------:R-:W-:Y:S02]  /*a530*/  ISETP.GT.AND P2, PT, R0.reuse, 0x8, PT ;  /* 0x000000080000780c */ /* 0x040fe40003f44270 */
[----:B------:R-:W-:Y:S02]  /*a540*/  FSEL R10, R195, -INF , P1 ;  /* 0xff800000c30a7808 */ /* 0x000fe40000800000 */
[C---:B------:R-:W-:Y:S02]  /*a550*/  ISETP.GT.AND P1, PT, R0.reuse, 0x11, PT ;  /* 0x000000110000780c */ /* 0x040fe40003f24270 */
[C---:B------:R-:W-:Y:S02]  /*a560*/  ISETP.GT.AND P3, PT, R0.reuse, 0x18, PT ;  /* 0x000000180000780c */ /* 0x040fe40003f64270 */
[----:B------:R-:W-:Y:S02]  /*a570*/  FSEL R12, R191, -INF , P4 ;  /* 0xff800000bf0c7808 */ /* 0x000fe40002000000 */
[----:B------:R-:W-:Y:S02]  /*a580*/  ISETP.GT.AND P4, PT, R0, 0x19, PT ;  /* 0x000000190000780c */ /* 0x000fe40003f84270 */
[----:B------:R-:W-:Y:S02]  /*a590*/  FSEL R197, R190, -INF , P0 ;  /* 0xff800000bec57808 */ /* 0x000fe40000000000 */
        /* <DEDUP_REMOVED lines=12> */
[----:B-1----:R-:W-:Y:S02]  /*a660*/  FSEL R203, R24, -INF , P3 ;  /* 0xff80000018cb7808 */ /* 0x002fe40001800000 */
[C---:B------:R-:W-:Y:S02]  /*a670*/  ISETP.GT.AND P3, PT, R0.reuse, 0x38, PT ;  /* 0x000000380000780c */ /* 0x040fe40003f64270 */
[----:B------:R-:W-:Y:S02]  /*a680*/  FSEL R202, R25, -INF , P4 ;  /* 0xff80000019ca7808 */ /* 0x000fe40002000000 */
[----:B------:R-:W-:Y:S02]  /*a690*/  ISETP.GT.AND P4, PT, R0, 0x39, PT ;  /* 0x000000390000780c */ /* 0x000fe40003f84270 */
[----:B------:R-:W-:Y:S02]  /*a6a0*/  FSEL R221, R28, -INF , P1 ;  /* 0xff8000001cdd7808 */ /* 0x000fe40000800000 */
[C---:B------:R-:W-:Y:S02]  /*a6b0*/  ISETP.GT.AND P2, PT, R0.reuse, 0x40, PT ;  /* 0x000000400000780c */ /* 0x040fe40003f44270 */
[----:B------:R-:W-:Y:S02]  /*a6c0*/  FSEL R220, R29, -INF , P0 ;  /* 0xff8000001ddc7808 */ /* 0x000fe40000000000 */
[C---:B------:R-:W-:Y:S02]  /*a6d0*/  ISETP.GT.AND P1, PT, R0.reuse, 0x41, PT ;  /* 0x000000410000780c */ /* 0x040fe40003f24270 */
[----:B------:R-:W-:Y:S02]  /*a6e0*/  ISETP.GT.AND P0, PT, R0, 0x48, PT ;  /* 0x000000480000780c */ /* 0x000fe40003f04270 */
[----:B------:R-:W-:Y:S02]  /*a6f0*/  FSEL R219, R32, -INF , P3 ;  /* 0xff80000020db7808 */ /* 0x000fe40001800000 */
[----:B------:R-:W-:Y:S02]  /*a700*/  FSEL R218, R33, -INF , P4 ;  /* 0xff80000021da7808 */ /* 0x000fe40002000000 */
        /* <DEDUP_REMOVED lines=14> */
[----:B------:R-:W-:Y:S01]  /*a7f0*/  FMNMX.FTZ R2, R6, R133, !PT ;  /* 0x0000008506027209 */ /* 0x000fe20007810000 */
[----:B------:R-:W1:Y:S03]  /*a800*/  SHFL.IDX PT, R0, R4, 0x1, 0x1c1f ;  /* 0x003c1f0004007f89 */ /* 0x000e6600000e0000 */
[----:B------:R-:W-:Y:S04]  /*a810*/  FMNMX.FTZ R2, R10, R2, !PT ;  /* 0x000000020a027209 */ /* 0x000fe80007810000 */
[----:B------:R-:W-:Y:S04]  /*a820*/  FMNMX.FTZ R2, R9, R2, !PT ;  /* 0x0000000209027209 */ /* 0x000fe80007810000 */
[----:B------:R-:W-:Y:S04]  /*a830*/  FMNMX.FTZ R2, R12, R2, !PT ;  /* 0x000000020c027209 */ /* 0x000fe80007810000 */
[----:B------:R-:W-:Y:S04]  /*a840*/  FMNMX.FTZ R2, R197, R2, !PT ;  /* 0x00000002c5027209 */ /* 0x000fe80007810000 */
[----:B------:R-:W-:Y:S04]  /*a850*/  FMNMX.FTZ R2, R196, R2, !PT ;  /* 0x00000002c4027209 */ /* 0x000fe80007810000 */
[----:B------:R-:W-:Y:S01]  /*a860*/  FMNMX.FTZ R2, R195, R2, !PT ;  /* 0x00000002c3027209 */ /* 0x000fe20007810000 */
[----:B-1----:R-:W-:Y:S03]  /*a870*/  IMAD.IADD R0, R5, 0x1, R0 ;  /* 0x0000000105007824 */ /* 0x002fe600078e0200 */
[----:B------:R-:W-:Y:S02]  /*a880*/  FMNMX.FTZ R2, R194, R2, !PT ;  /* 0x00000002c2027209 */ /* 0x000fe40007810000 */
[C---:B------:R-:W-:Y:S02]  /*a890*/  ISETP.GT.AND P0, PT, R0.reuse, RZ, PT ;  /* 0x000000ff0000720c */ /* 0x040fe40003f04270 */
[C---:B------:R-:W-:Y:S02]  /*a8a0*/  ISETP.GT.AND P1, PT, R0.reuse, 0x1, PT ;  /* 0x000000010000780c */ /* 0x040fe40003f24270 */
[----:B------:R-:W-:Y:S02]  /*a8b0*/  FSEL R5, R207, -INF , P0 ;  /* 0xff800000cf057808 */ /* 0x000fe40000000000 */
[----:B------:R-:W-:Y:S02]  /*a8c0*/  ISETP.GT.AND P0, PT, R0, 0x8, PT ;  /* 0x000000080000780c */ /* 0x000fe40003f04270 */
[----:B------:R-:W-:Y:S02]  /*a8d0*/  FSEL R8, R206, -INF , P1 ;  /* 0xff800000ce087808 */ /* 0x000fe40000800000 */
[----:B------:R-:W-:Y:S02]  /*a8e0*/  FMNMX.FTZ R3, R5, R134, !PT ;  /* 0x0000008605037209 */ /* 0x000fe40007810000 */
[----:B------:R-:W-:Y:S02]  /*a8f0*/  ISETP.GT.AND P1, PT, R0, 0x9, PT ;  /* 0x000000090000780c */ /* 0x000fe40003f24270 */
[----:B------:R-:W-:Y:S02]  /*a900*/  FSEL R7, R204, -INF , P0 ;  /* 0xff800000cc077808 */ /* 0x000fe40000000000 */
[----:B------:R-:W-:Y:S02]  /*a910*/  FMNMX.FTZ R3, R8, R3, !PT ;  /* 0x0000000308037209 */ /* 0x000fe40007810000 */
[C---:B------:R-:W-:Y:S02]  /*a920*/  ISETP.GT.AND P0, PT, R0.reuse, 0x10, PT ;  /* 0x000000100000780c */ /* 0x040fe40003f04270 */
[----:B------:R-:W-:Y:S02]  /*a930*/  FSEL R11, R205, -INF , P1 ;  /* 0xff800000cd0b7808 */ /* 0x000fe40000800000 */
[----:B--2---:R-:W-:Y:S02]  /*a940*/  FMNMX.FTZ R4, R7, R3, !PT ;  /* 0x0000000307047209 */ /* 0x004fe40007810000 */
[----:B------:R-:W-:Y:S02]  /*a950*/  ISETP.GT.AND P1, PT, R0, 0x11, PT ;  /* 0x000000110000780c */ /* 0x000fe40003f24270 */
[----:B------:R-:W-:Y:S02]  /*a960*/  FSEL R190, R198, -INF , P0 ;  /* 0xff800000c6be7808 */ /* 0x000fe40000000000 */
[----:B------:R-:W-:Y:S02]  /*a970*/  FMNMX.FTZ R4, R11, R4, !PT ;  /* 0x000000040b047209 */ /* 0x000fe40007810000 */
        /* <DEDUP_REMOVED lines=70> */
[----:B------:R-:W-:Y:S02]  /*ade0*/  FSEL R226, R51, -INF , P0 ;  /* 0xff80000033e27808 */ /* 0x000fe40000000000 */
[----:B------:R-:W-:Y:S01]  /*adf0*/  FMNMX.FTZ R4, R227, R4, !PT ;  /* 0x00000004e3047209 */ /* 0x000fe20007810000 */
[----:B------:R-:W1:Y:S03]  /*ae00*/  SHFL.BFLY PT, R132, R0, 0x2, 0x1f ;  /* 0x0c401f0000847f89 */ /* 0x000e6600000e0000 */
[----:B------:R-:W-:Y:S05]  /*ae10*/  FMNMX.FTZ R4, R226, R4, !PT ;  /* 0x00000004e2047209 */ /* 0x000fea0007810000 */
[----:B------:R-:W2:Y:S01]  /*ae20*/  SHFL.BFLY PT, R2, R4, 0x2, 0x1f ;  /* 0x0c401f0004027f89 */ /* 0x000ea200000e0000 */
[----:B-1----:R-:W-:Y:S07]  /*ae30*/  FMNMX.FTZ R132, R132, R0, !PT ;  /* 0x0000000084847209 */ /* 0x002fee0007810000 */
[----:B------:R-:W1:Y:S01]  /*ae40*/  SHFL.BFLY PT, R3, R132, 0x1, 0x1f ;  /* 0x0c201f0084037f89 */ /* 0x000e6200000e0000 */
[----:B--2---:R-:W-:Y:S07]  /*ae50*/  FMNMX.FTZ R4, R4, R2, !PT ;  /* 0x0000000204047209 */ /* 0x004fee0007810000 */
[----:B------:R2:W3:Y:S01]  /*ae60*/  SHFL.BFLY PT, R0, R4, 0x1, 0x1f ;  /* 0x0c201f0004007f89 */ /* 0x0004e200000e0000 */
[----:B-1----:R-:W-:Y:S07]  /*ae70*/  FMNMX.FTZ R132, R132, R3, !PT ;  /* 0x0000000384847209 */ /* 0x002fee0007810000 */
.L_x_1543:
[----:B------:R-:W4:Y:S01]  /*ae80*/  LDL.LU R16, [R1+0x8] ;  /* 0x0000080001107983 */ /* 0x000f220000300800 */
[C---:B------:R-:W-:Y:S01]  /*ae90*/  FSETP.NEU.FTZ.AND P0, PT, R132.reuse, -INF , PT ;  /* 0xff8000008400780b */ /* 0x040fe20003f1d000 */
[----:B------:R-:W-:Y:S01]  /*aea0*/  FMUL.FTZ R188, R132, c[0x0][0x2d0] ;  /* 0x0000b40084bc7a20 */ /* 0x000fe20000410000 */
[----:B---3--:R-:W-:Y:S01]  /*aeb0*/  FMNMX.FTZ R3, R0, R4, !PT ;  /* 0x0000000400037209 */ /* 0x008fe20007810000 */
[----:B------:R-:W-:Y:S01]  /*aec0*/  WARPSYNC 0xffffffff ;  /* 0xffffffff00007948 */ /* 0x000fe20003800000 */
[----:B------:R-:W-:Y:S01]  /*aed0*/  FSEL R2, R132, RZ, P0 ;  /* 0x000000ff84027208 */ /* 0x000fe20000000000 */
[----:B------:R-:W-:Y:S01]  /*aee0*/  LDSM.16.MT88.4 R20, [R232] ;  /* 0x00000000e814783b */ /* 0x000fe20000004200 */
[----:B------:R-:W-:Y:S01]  /*aef0*/  FSEL R188, R188, RZ, P0 ;  /* 0x000000ffbcbc7208 */ /* 0x000fe20000000000 */
[C---:B------:R-:W-:Y:S01]  /*af00*/  FMUL.FTZ R189, R3.reuse, c[0x0][0x2d0] ;  /* 0x0000b40003bd7a20 */ /* 0x040fe20000410000 */
[----:B------:R-:W-:Y:S01]  /*af10*/  FSETP.NEU.FTZ.AND P0, PT, R3, -INF , PT ;  /* 0xff8000000300780b */ /* 0x000fe20003f1d000 */
[----:B------:R-:W-:Y:S02]  /*af20*/  FADD.FTZ R0, -R2, R133 ;  /* 0x0000008502007221 */ /* 0x000fe40000010100 */
[--C-:B------:R-:W-:Y:S01]  /*af30*/  FFMA.FTZ R12, R12, c[0x0][0x2d0], -R188.reuse ;  /* 0x0000b4000c0c7a23 */ /* 0x100fe200000108bc */
[----:B------:R-:W-:Y:S01]  /*af40*/  FSEL R189, R189, RZ, P0 ;  /* 0x000000ffbdbd7208 */ /* 0x000fe20000000000 */
[----:B------:R-:W-:Y:S01]  /*af50*/  FMUL.FTZ R0, R0, c[0x0][0x2d0] ;  /* 0x0000b40000007a20 */ /* 0x000fe20000410000 */
[----:B------:R-:W-:Y:S01]  /*af60*/  LDSM.16.MT88.4 R28, [R234] ;  /* 0x00000000ea1c783b */ /* 0x000fe20000004200 */
[----:B------:R1:W-:Y:S01]  /*af70*/  MUFU.EX2 R251, R12 ;  /* 0x0000000c00fb7308 */ /* 0x0003e20000000800 */
[--C-:B------:R-:W-:Y:S02]  /*af80*/  FFMA.FTZ R6, R6, c[0x0][0x2d0], -R188.reuse ;  /* 0x0000b40006067a23 */ /* 0x100fe400000108bc */
[--C-:B------:R-:W-:Y:S02]  /*af90*/  FFMA.FTZ R10, R10, c[0x0][0x2d0], -R188.reuse ;  /* 0x0000b4000a0a7a23 */ /* 0x100fe400000108bc */
[----:B------:R-:W-:Y:S02]  /*afa0*/  FFMA.FTZ R9, R9, c[0x0][0x2d0], -R188 ;  /* 0x0000b40009097a23 */ /* 0x000fe400000108bc */
[--C-:B------:R-:W-:Y:S01]  /*afb0*/  FFMA.FTZ R5, R5, c[0x0][0x2d0], -R189.reuse ;  /* 0x0000b40005057a23 */ /* 0x100fe200000108bd */
[----:B------:R-:W-:Y:S01]  /*afc0*/  LDSM.16.MT88.4 R36, [R233] ;  /* 0x00000000e924783b */ /* 0x000fe20000004200 */
[--C-:B------:R-:W-:Y:S01]  /*afd0*/  FFMA.FTZ R8, R8, c[0x0][0x2d0], -R189.reuse ;  /* 0x0000b40008087a23 */ /* 0x100fe200000108bd */
[----:B------:R3:W5:Y:S01]  /*afe0*/  MUFU.EX2 R2, R0 ;  /* 0x0000000000027308 */ /* 0x0007620000000800 */
[--C-:B------:R-:W-:Y:S02]  /*aff0*/  FFMA.FTZ R7, R7, c[0x0][0x2d0], -R189.reuse ;  /* 0x0000b40007077a23 */ /* 0x100fe400000108bd */
[----:B------:R-:W-:Y:S03]  /*b000*/  FFMA.FTZ R11, R11, c[0x0][0x2d0], -R189 ;  /* 0x0000b4000b0b7a23 */ /* 0x000fe600000108bd */
[----:B------:R-:W-:Y:S04]  /*b010*/  LDSM.16.MT88.4 R44, [R231+0x3000] ;  /* 0x00300000e72c783b */ /* 0x000fe80000004200 */
[----:B------:R-:W-:Y:S04]  /*b020*/  MUFU.EX2 R6, R6 ;  /* 0x0000000600067308 */ /* 0x000fe80000000800 */
[----:B-1----:R-:W1:Y:S06]  /*b030*/  LDSM.16.MT88.4 R12, [R231] ;  /* 0x00000000e70c783b */ /* 0x002e6c0000004200 */
[----:B------:R-:W2:Y:S01]  /*b040*/  MUFU.EX2 R238, R10 ;  /* 0x0000000a00ee7308 */ /* 0x000ea20000000800 */
[----:B---3--:R-:W-:Y:S05]  /*b050*/  FSEL R0, R3, RZ, P0 ;  /* 0x000000ff03007208 */ /* 0x008fea0000000000 */
[----:B------:R-:W-:Y:S04]  /*b060*/  FADD.FTZ R0, -R0, R134 ;  /* 0x0000008600007221 */ /* 0x000fe80000010100 */
[----:B------:R-:W3:Y:S01]  /*b070*/  MUFU.EX2 R249, R9 ;  /* 0x0000000900f97308 */ /* 0x000ee20000000800 */
[----:B------:R-:W4:Y:S01]  /*b080*/  LDL.LU R134, [R1+0xc] ;  /* 0x00000c0001867983 */ /* 0x000f220000300800 */
[----:B------:R-:W-:Y:S08]  /*b090*/  FMUL.FTZ R0, R0, c[0x0][0x2d0] ;  /* 0x0000b40000007a20 */ /* 0x000ff00000410000 */
[----:B------:R1:W-:Y:S10]  /*b0a0*/  MUFU.EX2 R237, R5 ;  /* 0x0000000500ed7308 */ /* 0x0003f40000000800 */
[----:B------:R1:W1:Y:S10]  /*b0b0*/  MUFU.EX2 R244, R8 ;  /* 0x0000000800f47308 */ /* 0x0002740000000800 */
[----:B------:R-:W-:Y:S10]  /*b0c0*/  MUFU.EX2 R248, R7 ;  /* 0x0000000700f87308 */ /* 0x000ff40000000800 */
[----:B------:R-:W3:Y:S10]  /*b0d0*/  MUFU.EX2 R250, R11 ;  /* 0x0000000b00fa7308 */ /* 0x000ef40000000800 */
[----:B------:R-:W3:Y:S01]  /*b0e0*/  MUFU.EX2 R0, R0 ;  /* 0x0000000000007308 */ /* 0x000ee20000000800 */
[----:B--2--5:R-:W-:Y:S01]  /*b0f0*/  FMUL.FTZ R4, R2, R136 ;  /* 0x0000008802047220 */ /* 0x024fe20000410000 */
[----:B------:R-:W-:Y:S01]  /*b100*/  F2FP.BF16.PACK_AB R184, R238, R6 ;  /* 0x00000006eeb8723e */ /* 0x000fe200000010ff */
[C---:B-1----:R-:W-:Y:S01]  /*b110*/  FMUL.FTZ R5, R2.reuse, R137 ;  /* 0x0000008902057220 */ /* 0x042fe20000410000 */
[----:B---3--:R-:W-:Y:S01]  /*b120*/  F2FP.BF16.PACK_AB R186, R251, R249 ;  /* 0x000000f9fbba723e */ /* 0x008fe200000010ff */
[----:B------:R-:W-:Y:S01]  /*b130*/  FMUL.FTZ R8, R2, R140 ;  /* 0x0000008c02087220 */ /* 0x000fe20000410000 */
[----:B------:R-:W-:Y:S01]  /*b140*/  F2FP.BF16.PACK_AB R185, R244, R237 ;  /* 0x000000edf4b9723e */ /* 0x000fe200000010ff */
[C---:B------:R-:W-:Y:S02]  /*b150*/  FMUL.FTZ R9, R2.reuse, R141 ;  /* 0x0000008d02097220 */ /* 0x040fe40000410000 */
[C---:B------:R-:W-:Y:S02]  /*b160*/  FMUL.FTZ R17, R2.reuse, R149 ;  /* 0x0000009502117220 */ /* 0x040fe40000410000 */
[C---:B------:R-:W-:Y:S02]  /*b170*/  FMUL.FTZ R24, R2.reuse, R156 ;  /* 0x0000009c02187220 */ /* 0x040fe40000410000 */
[----:B------:R-:W-:Y:S01]  /*b180*/  FMUL.FTZ R25, R2, R157 ;  /* 0x0000009d02197220 */ /* 0x000fe20000410000 */
[----:B------:R-:W-:Y:S01]  /*b190*/  F2FP.BF16.PACK_AB R187, R250, R248 ;  /* 0x000000f8fabb723e */ /* 0x000fe200000010ff */
[C---:B------:R-:W-:Y:S02]  /*b1a0*/  FMUL.FTZ R32, R2.reuse, R164 ;  /* 0x000000a402207220 */ /* 0x040fe40000410000 */
[C---:B------:R-:W-:Y:S02]  /*b1b0*/  FMUL.FTZ R33, R2.reuse, R165 ;  /* 0x000000a502217220 */ /* 0x040fe40000410000 */
[C---:B------:R-:W-:Y:S02]  /*b1c0*/  FMUL.FTZ R40, R2.reuse, R172 ;  /* 0x000000ac02287220 */ /* 0x040fe40000410000 */
[C---:B------:R-:W-:Y:S02]  /*b1d0*/  FMUL.FTZ R41, R2.reuse, R173 ;  /* 0x000000ad02297220 */ /* 0x040fe40000410000 */
[----:B------:R-:W-:Y:S02]  /*b1e0*/  FMUL.FTZ R48, R2, R180 ;  /* 0x000000b402307220 */ /* 0x000fe40000410000 */
[C---:B------:R-:W-:Y:S02]  /*b1f0*/  FMUL.FTZ R7, R0.reuse, R139 ;  /* 0x0000008b00077220 */ /* 0x040fe40000410000 */
[C---:B------:R-:W-:Y:S02]  /*b200*/  FMUL.FTZ R10, R0.reuse, R142 ;  /* 0x0000008e000a7220 */ /* 0x040fe40000410000 */
[C---:B------:R-:W-:Y:S02]  /*b210*/  FMUL.FTZ R11, R0.reuse, R143 ;  /* 0x0000008f000b7220 */ /* 0x040fe40000410000 */
[C---:B------:R-:W-:Y:S01]  /*b220*/  FMUL.FTZ R18, R0.reuse, R150 ;  /* 0x0000009600127220 */ /* 0x040fe20000410000 */
[----:B------:R-:W-:Y:S01]  /*b230*/  LDSM.16.MT88.4 R140, [R231+0x800] ;  /* 0x00080000e78c783b */ /* 0x000fe20000004200 */
[C---:B------:R-:W-:Y:S02]  /*b240*/  FMUL.FTZ R19, R0.reuse, R151 ;  /* 0x0000009700137220 */ /* 0x040fe40000410000 */
[C---:B------:R-:W-:Y:S02]  /*b250*/  FMUL.FTZ R26, R0.reuse, R158 ;  /* 0x0000009e001a7220 */ /* 0x040fe40000410000 */
[C---:B------:R-:W-:Y:S02]  /*b260*/  FMUL.FTZ R27, R0.reuse, R159 ;  /* 0x0000009f001b7220 */ /* 0x040fe40000410000 */
[C---:B------:R-:W-:Y:S02]  /*b270*/  FMUL.FTZ R34, R0.reuse, R166 ;  /* 0x000000a600227220 */ /* 0x040fe40000410000 */
[C---:B------:R-:W-:Y:S02]  /*b280*/  FMUL.FTZ R35, R0.reuse, R167 ;  /* 0x000000a700237220 */ /* 0x040fe40000410000 */
[C---:B------:R-:W-:Y:S02]  /*b290*/  FMUL.FTZ R42, R0.reuse, R174 ;  /* 0x000000ae002a7220 */ /* 0x040fe40000410000 */
[----:B------:R-:W-:Y:S02]  /*b2a0*/  FMUL.FTZ R43, R0, R175 ;  /* 0x000000af002b7220 */ /* 0x000fe40000410000 */
[----:B------:R-:W-:Y:S01]  /*b2b0*/  FMUL.FTZ R49, R2, R181 ;  /* 0x000000b502317220 */ /* 0x000fe20000410000 */
[----:B------:R-:W-:Y:S01]  /*b2c0*/  LDSM.16.MT88.4 R172, [R231+0x5800] ;  /* 0x00580000e7ac783b */ /* 0x000fe20000004200 */
[C---:B------:R-:W-:Y:S02]  /*b2d0*/  FMUL.FTZ R50, R0.reuse, R182 ;  /* 0x000000b600327220 */ /* 0x040fe40000410000 */
[----:B------:R-:W-:Y:S02]  /*b2e0*/  FMUL.FTZ R51, R0, R183 ;  /* 0x000000b700337220 */ /* 0x000fe40000410000 */
[C---:B------:R-:W-:Y:S02]  /*b2f0*/  FMUL.FTZ R52, R2.reuse, R52 ;  /* 0x0000003402347220 */ /* 0x040fe40000410000 */
[----:B------:R-:W-:Y:S01]  /*b300*/  FMUL.FTZ R53, R2, R53 ;  /* 0x0000003502357220 */ /* 0x000fe20000410000 */
[----:B------:R-:W-:Y:S01]  /*b310*/  LDSM.16.MT88.4 R180, [R232+0x5800] ;  /* 0x00580000e8b4783b */ /* 0x000fe20000004200 */
        /* <DEDUP_REMOVED lines=69> */
[----:B----4-:R-:W-:Y:S02]  /*b770*/  FFMA.FTZ R133, R2, R16, R6 ;  /* 0x0000001002857223 */ /* 0x010fe40000010006 */
[----:B------:R-:W-:Y:S02]  /*b780*/  FMUL.FTZ R6, R0, R138 ;  /* 0x0000008a00067220 */ /* 0x000fe40000410000 */
[----:B------:R-:W1:Y:S01]  /*b790*/  LDSM.16.MT88.4 R136, [R232+0x3000] ;  /* 0x00300000e888783b */ /* 0x000e620000004200 */
[--C-:B------:R-:W-:Y:S02]  /*b7a0*/  FFMA.FTZ R157, R217, c[0x0][0x2d0], -R188.reuse ;  /* 0x0000b400d99d7a23 */ /* 0x100fe400000108bc */
[--C-:B------:R-:W-:Y:S02]  /*b7b0*/  FFMA.FTZ R156, R216, c[0x0][0x2d0], -R188.reuse ;  /* 0x0000b400d89c7a23 */ /* 0x100fe400000108bc */
[C---:B------:R-:W-:Y:S05]  /*b7c0*/  HMMA.16816.F32.BF16 R4, R184.reuse, R12, R4 ;  /* 0x0000000cb804723c */ /* 0x040fea0000041804 */
[--C-:B------:R-:W-:Y:S02]  /*b7d0*/  FFMA.FTZ R158, R215, c[0x0][0x2d0], -R188.reuse ;  /* 0x0000b400d79e7a23 */ /* 0x100fe400000108bc */
[C---:B------:R-:W-:Y:S01]  /*b7e0*/  FMUL.FTZ R12, R2.reuse, R144 ;  /* 0x00000090020c7220 */ /* 0x040fe20000410000 */
[C---:B------:R-:W-:Y:S04]  /*b7f0*/  HMMA.16816.F32.BF16 R8, R184.reuse, R14, R8 ;  /* 0x0000000eb808723c */ /* 0x040fe80000041808 */
[C---:B------:R-:W-:Y:S02]  /*b800*/  FMUL.FTZ R13, R2.reuse, R145 ;  /* 0x00000091020d7220 */ /* 0x040fe40000410000 */
[----:B------:R-:W-:Y:S02]  /*b810*/  FMUL.FTZ R16, R2, R148 ;  /* 0x0000009402107220 */ /* 0x000fe40000410000 */
[C---:B------:R-:W-:Y:S04]  /*b820*/  FMUL.FTZ R14, R0.reuse, R146 ;  /* 0x00000092000e7220 */ /* 0x040fe80000410000 */
[----:B------:R-:W-:Y:S02]  /*b830*/  FMUL.FTZ R15, R0, R147 ;  /* 0x00000093000f7220 */ /* 0x000fe40000410000 */
[----:B------:R-:W-:Y:S01]  /*b840*/  LDSM.16.MT88.4 R144, [R232+0x800] ;  /* 0x00080000e890783b */ /* 0x000fe20000004200 */
[--C-:B------:R-:W-:Y:S02]  /*b850*/  FFMA.FTZ R159, R214, c[0x0][0x2d0], -R188.reuse ;  /* 0x0000b400d69f7a23 */ /* 0x100fe400000108bc */
        /* <DEDUP_REMOVED lines=9> */
[----:B------:R-:W-:Y:S02]  /*b8f0*/  FMUL.FTZ R23, R0, R155 ;  /* 0x0000009b00177220 */ /* 0x000fe40000410000 */
[--C-:B------:R-:W-:Y:S02]  /*b900*/  FFMA.FTZ R152, R220, c[0x0][0x2d0], -R188.reuse ;  /* 0x0000b400dc987a23 */ /* 0x100fe400000108bc */
[----:B------:R-:W-:Y:S02]  /*b910*/  FMUL.FTZ R123, R0, R123 ;  /* 0x0000007b007b7220 */ /* 0x000fe40000410000 */
[----:B------:R-:W-:Y:S01]  /*b920*/  FADD.FTZ R153, R238, R133 ;  /* 0x00000085ee997221 */ /* 0x000fe20000010000 */
[C---:B------:R-:W-:Y:S03]  /*b930*/  HMMA.16816.F32.BF16 R20, R184.reuse, R28, R20 ;  /* 0x0000001cb814723c */ /* 0x040fe60000041814 */
[----:B------:R-:W-:Y:S02]  /*b940*/  FADD.FTZ R153, R249, R153 ;  /* 0x00000099f9997221 */ /* 0x000fe40000010000 */
[--C-:B------:R-:W-:Y:S02]  /*b950*/  FFMA.FTZ R133, R218, c[0x0][0x2d0], -R188.reuse ;  /* 0x0000b400da857a23 */ /* 0x100fe400000108bc */
[C---:B------:R-:W-:Y:S01]  /*b960*/  FMUL.FTZ R28, R2.reuse, R160 ;  /* 0x000000a0021c7220 */ /* 0x040fe20000410000 */
[C---:B------:R-:W-:Y:S04]  /*b970*/  HMMA.16816.F32.BF16 R24, R184.reuse, R30, R24 ;  /* 0x0000001eb818723c */ /* 0x040fe80000041818 */
[----:B------:R-:W-:Y:S02]  /*b980*/  FMUL.FTZ R29, R2, R161 ;  /* 0x000000a1021d7220 */ /* 0x000fe40000410000 */
[C---:B------:R-:W-:Y:S02]  /*b990*/  FMUL.FTZ R126, R0.reuse, R126 ;  /* 0x0000007e007e7220 */ /* 0x040fe40000410000 */
[C---:B------:R-:W-:Y:S04]  /*b9a0*/  FMUL.FTZ R30, R0.reuse, R162 ;  /* 0x000000a2001e7220 */ /* 0x040fe80000410000 */
[C---:B------:R-:W-:Y:S02]  /*b9b0*/  FMUL.FTZ R31, R0.reuse, R163 ;  /* 0x000000a3001f7220 */ /* 0x040fe40000410000 */
[C---:B------:R-:W-:Y:S02]  /*b9c0*/  FMUL.FTZ R127, R0.reuse, R127 ;  /* 0x0000007f007f7220 */ /* 0x040fe40000410000 */
[C---:B------:R-:W-:Y:S02]  /*b9d0*/  FMUL.FTZ R130, R0.reuse, R130 ;  /* 0x0000008200827220 */ /* 0x040fe40000410000 */
[----:B------:R-:W-:Y:S01]  /*b9e0*/  FMUL.FTZ R131, R0, R131 ;  /* 0x0000008300837220 */ /* 0x000fe20000410000 */
[C---:B------:R-:W-:Y:S07]  /*b9f0*/  HMMA.16816.F32.BF16 R28, R184.reuse, R36, R28 ;  /* 0x00000024b81c723c */ /* 0x040fee000004181c */
[C---:B------:R-:W-:Y:S01]  /*ba00*/  FMUL.FTZ R36, R2.reuse, R168 ;  /* 0x000000a802247220 */ /* 0x040fe20000410000 */
[C---:B------:R-:W-:Y:S04]  /*ba10*/  HMMA.16816.F32.BF16 R32, R184.reuse, R38, R32 ;  /* 0x00000026b820723c */ /* 0x040fe80000041820 */
[----:B------:R-:W-:Y:S03]  /*ba20*/  FMUL.FTZ R37, R2, R169 ;  /* 0x000000a902257220 */ /* 0x000fe60000410000 */
[C---:B------:R-:W-:Y:S02]  /*ba30*/  FMUL.FTZ R38, R0.reuse, R170 ;  /* 0x000000aa00267220 */ /* 0x040fe40000410000 */
[----:B------:R-:W-:Y:S07]  /*ba40*/  FMUL.FTZ R39, R0, R171 ;  /* 0x000000ab00277220 */ /* 0x000fee0000410000 */
[C---:B------:R-:W-:Y:S07]  /*ba50*/  HMMA.16816.F32.BF16 R36, R184.reuse, R44, R36 ;  /* 0x0000002cb824723c */ /* 0x040fee0000041824 */
[C---:B------:R-:W-:Y:S01]  /*ba60*/  FMUL.FTZ R44, R2.reuse, R176 ;  /* 0x000000b0022c7220 */ /* 0x040fe20000410000 */
[C---:B------:R-:W-:Y:S04]  /*ba70*/  HMMA.16816.F32.BF16 R40, R184.reuse, R46, R40 ;  /* 0x0000002eb828723c */ /* 0x040fe80000041828 */
[----:B------:R-:W-:Y:S02]  /*ba80*/  FMUL.FTZ R45, R2, R177 ;  /* 0x000000b1022d7220 */ /* 0x000fe40000410000 */
[--C-:B------:R-:W-:Y:S02]  /*ba90*/  FFMA.FTZ R2, R197, c[0x0][0x2d0], -R188.reuse ;  /* 0x0000b400c5027a23 */ /* 0x100fe400000108bc */
[C---:B------:R-:W-:Y:S02]  /*baa0*/  FMUL.FTZ R46, R0.reuse, R178 ;  /* 0x000000b2002e7220 */ /* 0x040fe40000410000 */
[----:B------:R2:W3:Y:S02]  /*bab0*/  MUFU.EX2 R155, R2 ;  /* 0x00000002009b7308 */ /* 0x0004e40000000800 */
[----:B------:R-:W-:Y:S07]  /*bac0*/  FMUL.FTZ R47, R0, R179 ;  /* 0x000000b3002f7220 */ /* 0x000fee0000410000 */
[C---:B-1----:R-:W-:Y:S08]  /*bad0*/  HMMA.16816.F32.BF16 R44, R184.reuse, R136, R44 ;  /* 0x00000088b82c723c */ /* 0x042ff0000004182c */
[C---:B------:R-:W-:Y:S01]  /*bae0*/  HMMA.16816.F32.BF16 R48, R184.reuse, R138, R48 ;  /* 0x0000008ab830723c */ /* 0x040fe20000041830 */
[----:B------:R-:W1:Y:S03]  /*baf0*/  LDSM.16.MT88.4 R136, [R234+0x3000] ;  /* 0x00300000ea88783b */ /* 0x000e660000004200 */
[--C-:B--2---:R-:W-:Y:S04]  /*bb00*/  FFMA.FTZ R2, R196, c[0x0][0x2d0], -R188.reuse ;  /* 0x0000b400c4027a23 */ /* 0x104fe800000108bc */
[----:B------:R2:W-:Y:S04]  /*bb10*/  MUFU.EX2 R165, R2 ;  /* 0x0000000200a57308 */ /* 0x0005e80000000800 */
[--C-:B--2---:R-:W-:Y:S06]  /*bb20*/  FFMA.FTZ R2, R195, c[0x0][0x2d0], -R188.reuse ;  /* 0x0000b400c3027a23 */ /* 0x104fec00000108bc */
[----:B------:R2:W-:Y:S01]  /*bb30*/  MUFU.EX2 R166, R2 ;  /* 0x0000000200a67308 */ /* 0x0005e20000000800 */
[C---:B-1----:R-:W-:Y:S08]  /*bb40*/  HMMA.16816.F32.BF16 R52, R184.reuse, R136, R52 ;  /* 0x00000088b834723c */ /* 0x042ff00000041834 */
[C---:B------:R-:W-:Y:S01]  /*bb50*/  HMMA.16816.F32.BF16 R56, R184.reuse, R138, R56 ;  /* 0x0000008ab838723c */ /* 0x040fe20000041838 */
[----:B------:R-:W1:Y:S03]  /*bb60*/  LDSM.16.MT88.4 R136, [R233+0x3000] ;  /* 0x00300000e988783b */ /* 0x000e660000004200 */
[--C-:B--2---:R-:W-:Y:S04]  /*bb70*/  FFMA.FTZ R2, R194, c[0x0][0x2d0], -R188.reuse ;  /* 0x0000b400c2027a23 */ /* 0x104fe800000108bc */
[----:B------:R2:W-:Y:S01]  /*bb80*/  MUFU.EX2 R169, R2 ;  /* 0x0000000200a97308 */ /* 0x0005e20000000800 */
[C---:B-1----:R-:W-:Y:S03]  /*bb90*/  HMMA.16816.F32.BF16 R60, R184.reuse, R136, R60 ;  /* 0x00000088b83c723c */ /* 0x042fe6000004183c */
[--C-:B--2---:R-:W-:Y:S02]  /*bba0*/  FFMA.FTZ R2, R190, c[0x0][0x2d0], -R189.reuse ;  /* 0x0000b400be027a23 */ /* 0x104fe400000108bd */
[--C-:B------:R-:W-:Y:S04]  /*bbb0*/  FFMA.FTZ R190, R213, c[0x0][0x2d0], -R188.reuse ;  /* 0x0000b400d5be7a23 */ /* 0x100fe800000108bc */
[----:B------:R1:W-:Y:S01]  /*bbc0*/  MUFU.EX2 R160, R2 ;  /* 0x0000000200a07308 */ /* 0x0003e20000000800 */
[C---:B------:R-:W-:Y:S01]  /*bbd0*/  HMMA.16816.F32.BF16 R64, R184.reuse, R138, R64 ;  /* 0x0000008ab840723c */ /* 0x040fe20000041840 */
[----:B------:R-:W2:Y:S08]  /*bbe0*/  LDSM.16.MT88.4 R136, [R231+0x6000] ;  /* 0x00600000e788783b */ /* 0x000eb00000004200 */
[----:B------:R-:W-:Y:S03]  /*bbf0*/  MUFU.EX2 R190, R190 ;  /* 0x000000be00be7308 */ /* 0x000fe60000000800 */
[----:B-1----:R-:W-:Y:S02]  /*bc00*/  FFMA.FTZ R2, R191, c[0x0][0x2d0], -R189 ;  /* 0x0000b400bf027a23 */ /* 0x002fe400000108bd */
[--C-:B------:R-:W-:Y:S05]  /*bc10*/  FFMA.FTZ R191, R212, c[0x0][0x2d0], -R188.reuse ;  /* 0x0000b400d4bf7a23 */ /* 0x100fea00000108bc */
[----:B------:R1:W-:Y:S10]  /*bc20*/  MUFU.EX2 R212, R133 ;  /* 0x0000008500d47308 */ /* 0x0003f40000000800 */
[----:B------:R4:W-:Y:S01]  /*bc30*/  MUFU.EX2 R161, R2 ;  /* 0x0000000200a17308 */ /* 0x0009e20000000800 */
[C---:B--2---:R-:W-:Y:S09]  /*bc40*/  HMMA.16816.F32.BF16 R68, R184.reuse, R136, R68 ;  /* 0x00000088b844723c */ /* 0x044ff20000041844 */
[----:B------:R-:W-:Y:S01]  /*bc50*/  MUFU.EX2 R191, R191 ;  /* 0x000000bf00bf7308 */ /* 0x000fe20000000800 */
[C---:B------:R-:W-:Y:S01]  /*bc60*/  HMMA.16816.F32.BF16 R72, R184.reuse, R138, R72 ;  /* 0x0000008ab848723c */ /* 0x040fe20000041848 */
[----:B------:R-:W2:Y:S02]  /*bc70*/  LDSM.16.MT88.4 R136, [R232+0x6000] ;  /* 0x00600000e888783b */ /* 0x000ea40000004200 */
[----:B-1----:R-:W-:Y:S04]  /*bc80*/  FADD.FTZ R133, R251, R153 ;  /* 0x00000099fb857221 */ /* 0x002fe80000010000 */
[----:B---3--:R-:W-:Y:S02]  /*bc90*/  FADD.FTZ R133, R155, R133 ;  /* 0x000000859b857221 */ /* 0x008fe40000010000 */
[----:B----4-:R-:W-:Y:S03]  /*bca0*/  FFMA.FTZ R2, R192, c[0x0][0x2d0], -R189 ;  /* 0x0000b400c0027a23 */ /* 0x010fe600000108bd */
[--C-:B------:R-:W-:Y:S01]  /*bcb0*/  FFMA.FTZ R192, R211, c[0x0][0x2d0], -R188.reuse ;  /* 0x0000b400d3c07a23 */ /* 0x100fe200000108bc */
[----:B------:R1:W-:Y:S10]  /*bcc0*/  MUFU.EX2 R167, R2 ;  /* 0x0000000200a77308 */ /* 0x0003f40000000800 */
[----:B------:R-:W-:Y:S01]  /*bcd0*/  MUFU.EX2 R192, R192 ;  /* 0x000000c000c07308 */ /* 0x000fe20000000800 */
[----:B-1----:R-:W-:Y:S01]  /*bce0*/  FFMA.FTZ R2, R0, R134, R237 ;  /* 0x0000008600027223 */ /* 0x002fe200000100ed */
[C---:B--2---:R-:W-:Y:S03]  /*bcf0*/  HMMA.16816.F32.BF16 R76, R184.reuse, R136, R76 ;  /* 0x00000088b84c723c */ /* 0x044fe6000004184c */
[--C-:B------:R-:W-:Y:S05]  /*bd00*/  FFMA.FTZ R0, R193, c[0x0][0x2d0], -R189.reuse ;  /* 0x0000b400c1007a23 */ /* 0x100fea00000108bd */
[----:B------:R1:W-:Y:S01]  /*bd10*/  MUFU.EX2 R168, R0 ;  /* 0x0000000000a87308 */ /* 0x0003e20000000800 */
[C---:B------:R-:W-:Y:S01]  /*bd20*/  HMMA.16816.F32.BF16 R80, R184.reuse, R138, R80 ;  /* 0x0000008ab850723c */ /* 0x040fe20000041850 */
[----:B------:R-:W2:Y:S02]  /*bd30*/  LDSM.16.MT88.4 R136, [R234+0x6000] ;  /* 0x00600000ea88783b */ /* 0x000ea40000004200 */
[--C-:B-1----:R-:W-:Y:S06]  /*bd40*/  FFMA.FTZ R0, R209, c[0x0][0x2d0], -R188.reuse ;  /* 0x0000b400d1007a23 */ /* 0x102fec00000108bc */
[----:B------:R1:W-:Y:S01]  /*bd50*/  MUFU.EX2 R164, R0 ;  /* 0x0000000000a47308 */ /* 0x0003e20000000800 */
[C---:B--2---:R-:W-:Y:S08]  /*bd60*/  HMMA.16816.F32.BF16 R84, R184.reuse, R136, R84 ;  /* 0x00000088b854723c */ /* 0x044ff00000041854 */
[C---:B------:R-:W-:Y:S01]  /*bd70*/  HMMA.16816.F32.BF16 R88, R184.reuse, R138, R88 ;  /* 0x0000008ab858723c */ /* 0x040fe20000041858 */
[----:B------:R-:W2:Y:S03]  /*bd80*/  LDSM.16.MT88.4 R136, [R233+0x6000] ;  /* 0x00600000e988783b */ /* 0x000ea60000004200 */
[--C-:B-1----:R-:W-:Y:S04]  /*bd90*/  FFMA.FTZ R0, R208, c[0x0][0x2d0], -R188.reuse ;  /* 0x0000b400d0007a23 */ /* 0x102fe800000108bc */
[----:B------:R1:W-:Y:S04]  /*bda0*/  MUFU.EX2 R163, R0 ;  /* 0x0000000000a37308 */ /* 0x0003e80000000800 */
[--C-:B-1----:R-:W-:Y:S06]  /*bdb0*/  FFMA.FTZ R0, R203, c[0x0][0x2d0], -R188.reuse ;  /* 0x0000b400cb007a23 */ /* 0x102fec00000108bc */
[----:B------:R1:W-:Y:S01]  /*bdc0*/  MUFU.EX2 R148, R0 ;  /* 0x0000000000947308 */ /* 0x0003e20000000800 */
[C---:B--2---:R-:W-:Y:S08]  /*bdd0*/  HMMA.16816.F32.BF16 R92, R184.reuse, R136, R92 ;  /* 0x00000088b85c723c */ /* 0x044ff0000004185c */
[C---:B------:R-:W-:Y:S01]  /*bde0*/  HMMA.16816.F32.BF16 R96, R184.reuse, R138, R96 ;  /* 0x0000008ab860723c */ /* 0x040fe20000041860 */
[----:B------:R-:W2:Y:S03]  /*bdf0*/  LDSM.16.MT88.4 R136, [R231+0x9000] ;  /* 0x00900000e788783b */ /* 0x000ea60000004200 */
[--C-:B-1----:R-:W-:Y:S04]  /*be00*/  FFMA.FTZ R0, R202, c[0x0][0x2d0], -R188.reuse ;  /* 0x0000b400ca007a23 */ /* 0x102fe800000108bc */
[----:B------:R1:W-:Y:S04]  /*be10*/  MUFU.EX2 R149, R0 ;  /* 0x0000000000957308 */ /* 0x0003e80000000800 */
[--C-:B-1----:R-:W-:Y:S01]  /*be20*/  FFMA.FTZ R0, R198, c[0x0][0x2d0], -R189.reuse ;  /* 0x0000b400c6007a23 */ /* 0x102fe200000108bd */
[C---:B--2---:R-:W-:Y:S05]  /*be30*/  HMMA.16816.F32.BF16 R100, R184.reuse, R136, R100 ;  /* 0x00000088b864723c */ /* 0x044fea0000041864 */
[----:B------:R-:W-:Y:S03]  /*be40*/  MUFU.EX2 R198, R159 ;  /* 0x0000009f00c67308 */ /* 0x000fe60000000800 */
[C---:B------:R-:W-:Y:S01]  /*be50*/  HMMA.16816.F32.BF16 R104, R184.reuse, R138, R104 ;  /* 0x0000008ab868723c */ /* 0x040fe20000041868 */
[----:B------:R-:W1:Y:S06]  /*be60*/  LDSM.16.MT88.4 R136, [R232+0x9000] ;  /* 0x00900000e888783b */ /* 0x000e6c0000004200 */
[----:B------:R2:W-:Y:S02]  /*be70*/  MUFU.EX2 R162, R0 ;  /* 0x0000000000a27308 */ /* 0x0005e40000000800 */
[--C-:B--2---:R-:W-:Y:S08]  /*be80*/  FFMA.FTZ R0, R199, c[0x0][0x2d0], -R189.reuse ;  /* 0x0000b400c7007a23 */ /* 0x104ff000000108bd */
[----:B------:R-:W-:Y:S10]  /*be90*/  MUFU.EX2 R199, R158 ;  /* 0x0000009e00c77308 */ /* 0x000ff40000000800 */
[----:B------:R2:W3:Y:S01]  /*bea0*/  MUFU.EX2 R134, R0 ;  /* 0x0000000000867308 */ /* 0x0004e20000000800 */
[C---:B-1----:R-:W-:Y:S08]  /*beb0*/  HMMA.16816.F32.BF16 R108, R184.reuse, R136, R108 ;  /* 0x00000088b86c723c */ /* 0x042ff0000004186c */
[C---:B------:R-:W-:Y:S01]  /*bec0*/  HMMA.16816.F32.BF16 R112, R184.reuse, R138, R112 ;  /* 0x0000008ab870723c */ /* 0x040fe20000041870 */
[----:B------:R-:W1:Y:S03]  /*bed0*/  LDSM.16.MT88.4 R136, [R234+0x9000] ;  /* 0x00900000ea88783b */ /* 0x000e660000004200 */
[--C-:B--2---:R-:W-:Y:S01]  /*bee0*/  FFMA.FTZ R0, R200, c[0x0][0x2d0], -R189.reuse ;  /* 0x0000b400c8007a23 */ /* 0x104fe200000108bd */
[----:B---3--:R-:W-:Y:S01]  /*bef0*/  MOV R220, R134 ;  /* 0x0000008600dc7202 */ /* 0x008fe20000000f00 */
[----:B------:R-:W-:Y:S01]  /*bf00*/  MUFU.EX2 R200, R157 ;  /* 0x0000009d00c87308 */ /* 0x000fe20000000800 */
[----:B------:R-:W-:Y:S09]  /*bf10*/  FFMA.FTZ R134, R219, c[0x0][0x2d0], -R188 ;  /* 0x0000b400db867a23 */ /* 0x000ff200000108bc */
[----:B------:R2:W-:Y:S10]  /*bf20*/  MUFU.EX2 R238, R0 ;  /* 0x0000000000ee7308 */ /* 0x0005f40000000800 */
[----:B------:R3:W-:Y:S01]  /*bf30*/  MUFU.EX2 R211, R134 ;  /* 0x0000008600d37308 */ /* 0x0007e20000000800 */
[C---:B-1----:R-:W-:Y:S08]  /*bf40*/  HMMA.16816.F32.BF16 R116, R184.reuse, R136, R116 ;  /* 0x00000088b874723c */ /* 0x042ff00000041874 */
[C---:B------:R-:W-:Y:S01]  /*bf50*/  HMMA.16816.F32.BF16 R120, R184.reuse, R138, R120 ;  /* 0x0000008ab878723c */ /* 0x040fe20000041878 */
[----:B------:R-:W1:Y:S03]  /*bf60*/  LDSM.16.MT88.4 R136, [R233+0x9000] ;  /* 0x00900000e988783b */ /* 0x000e660000004200 */
[--C-:B--2---:R-:W-:Y:S02]  /*bf70*/  FFMA.FTZ R0, R201, c[0x0][0x2d0], -R189.reuse ;  /* 0x0000b400c9007a23 */ /* 0x104fe400000108bd */
[----:B------:R2:W-:Y:S01]  /*bf80*/  MUFU.EX2 R201, R156 ;  /* 0x0000009c00c97308 */ /* 0x0005e20000000800 */
[--C-:B---3--:R-:W-:Y:S09]  /*bf90*/  FFMA.FTZ R134, R227, c[0x0][0x2d0], -R189.reuse ;  /* 0x0000b400e3867a23 */ /* 0x108ff200000108bd */
[----:B------:R3:W-:Y:S10]  /*bfa0*/  MUFU.EX2 R237, R0 ;  /* 0x0000000000ed7308 */ /* 0x0007f40000000800 */
[----:B------:R-:W-:Y:S01]  /*bfb0*/  MUFU.EX2 R134, R134 ;  /* 0x0000008600867308 */ /* 0x000fe20000000800 */
[----:B--2---:R-:W-:Y:S01]  /*bfc0*/  LDSM.16.MT88.4 R156, [R233+0x2000] ;  /* 0x00200000e99c783b */ /* 0x004fe20000004200 */
[----:B---3--:R-:W-:Y:S01]  /*bfd0*/  FADD.FTZ R0, R244, R2 ;  /* 0x00000002f4007221 */ /* 0x008fe20000010000 */
[C---:B-1----:R-:W-:Y:S03]  /*bfe0*/  HMMA.16816.F32.BF16 R124, R184.reuse, R136, R124 ;  /* 0x00000088b87c723c */ /* 0x042fe6000004187c */
[----:B------:R-:W-:Y:S01]  /*bff0*/  MOV R244, R149 ;  /* 0x0000009500f47202 */ /* 0x000fe20000000f00 */
[----:B------:R-:W-:Y:S02]  /*c000*/  FADD.FTZ R154, R248, R0 ;  /* 0x00000000f89a7221 */ /* 0x000fe40000010000 */
[--C-:B------:R-:W-:Y:S01]  /*c010*/  FFMA.FTZ R2, R221, c[0x0][0x2d0], -R188.reuse ;  /* 0x0000b400dd027a23 */ /* 0x100fe200000108bc */
[----:B------:R-:W-:Y:S01]  /*c020*/  F2FP.BF16.PACK_AB R136, R165, R155 ;  /* 0x0000009ba588723e */ /* 0x000fe200000010ff */
[----:B------:R-:W-:Y:S02]  /*c030*/  HMMA.16816.F32.BF16 R128, R184, R138, R128 ;  /* 0x0000008ab880723c */ /* 0x000fe40000041880 */
[----:B------:R1:W-:Y:S02]  /*c040*/  MUFU.EX2 R209, R2 ;  /* 0x0000000200d17308 */ /* 0x0003e40000000800 */
[----:B------:R-:W-:Y:S01]  /*c050*/  F2FP.BF16.PACK_AB R137, R161, R160 ;  /* 0x000000a0a189723e */ /* 0x000fe200000010ff */
[----:B------:R-:W-:Y:S01]  /*c060*/  FFMA.FTZ R188, R210, c[0x0][0x2d0], -R188 ;  /* 0x0000b400d2bc7a23 */ /* 0x000fe200000108bc */
[----:B------:R-:W-:Y:S01]  /*c070*/  MOV R221, R148 ;  /* 0x0000009400dd7202 */ /* 0x000fe20000000f00 */
[--C-:B------:R-:W-:Y:S01]  /*c080*/  FFMA.FTZ R0, R204, c[0x0][0x2d0], -R189.reuse ;  /* 0x0000b400cc007a23 */ /* 0x100fe200000108bd */
[----:B------:R-:W-:Y:S01]  /*c090*/  F2FP.BF16.PACK_AB R138, R169, R166 ;  /* 0x000000a6a98a723e */ /* 0x000fe200000010ff */
[----:B------:R-:W-:Y:S03]  /*c0a0*/  LDSM.16.MT88.4 R148, [R234+0x1000] ;  /* 0x00100000ea94783b */ /* 0x000fe60000004200 */
[----:B------:R-:W-:Y:S01]  /*c0b0*/  F2FP.BF16.PACK_AB R139, R168, R167 ;  /* 0x000000a7a88b723e */ /* 0x000fe200000010ff */
[----:B------:R2:W-:Y:S01]  /*c0c0*/  MUFU.EX2 R210, R152 ;  /* 0x0000009800d27308 */ /* 0x0005e20000000800 */
[----:B------:R-:W-:Y:S05]  /*c0d0*/  F2FP.BF16.PACK_AB R184, R191, R190 ;  /* 0x000000bebfb8723e */ /* 0x000fea00000010ff */
[C---:B------:R-:W-:Y:S04]  /*c0e0*/  HMMA.16816.F32.BF16 R4, R136.reuse, R140, R4 ;  /* 0x0000008c8804723c */ /* 0x040fe80000041804 */
[----:B------:R-:W3:Y:S01]  /*c0f0*/  MUFU.EX2 R193, R188 ;  /* 0x000000bc00c17308 */ /* 0x000ee20000000800 */
[----:B-1----:R-:W-:Y:S03]  /*c100*/  FADD.FTZ R2, R250, R154 ;  /* 0x0000009afa027221 */ /* 0x002fe60000010000 */
[C---:B------:R-:W-:Y:S01]  /*c110*/  HMMA.16816.F32.BF16 R8, R136.reuse, R142, R8 ;  /* 0x0000008e8808723c */ /* 0x040fe20000041808 */
[----:B------:R-:W1:Y:S03]  /*c120*/  LDSM.16.MT88.4 R140, [R234+0x800] ;  /* 0x00080000ea8c783b */ /* 0x000e660000004200 */
[----:B------:R-:W-:Y:S02]  /*c130*/  FADD.FTZ R160, R160, R2 ;  /* 0x00000002a0a07221 */ /* 0x000fe40000010000 */
[--C-:B------:R-:W-:Y:S01]  /*c140*/  FFMA.FTZ R2, R236, c[0x0][0x2d0], -R189.reuse ;  /* 0x0000b400ec027a23 */ /* 0x100fe200000108bd */
[----:B------:R4:W5:Y:S01]  /*c150*/  MUFU.EX2 R208, R0 ;  /* 0x0000000000d07308 */ /* 0x0009620000000800 */
[C---:B------:R-:W-:Y:S01]  /*c160*/  HMMA.16816.F32.BF16 R12, R136.reuse, R144, R12 ;  /* 0x00000090880c723c */ /* 0x040fe2000004180c */
[----:B--2---:R-:W-:Y:S03]  /*c170*/  LDSM.16.MT88.4 R152, [R234+0x1800] ;  /* 0x00180000ea98783b */ /* 0x004fe60000004200 */
[----:B------:R-:W-:Y:S04]  /*c180*/  FADD.FTZ R160, R161, R160 ;  /* 0x000000a0a1a07221 */ /* 0x000fe80000010000 */
[C---:B------:R-:W-:Y:S01]  /*c190*/  HMMA.16816.F32.BF16 R16, R136.reuse, R146, R16 ;  /* 0x000000928810723c */ /* 0x040fe20000041810 */
[----:B------:R2:W-:Y:S01]  /*c1a0*/  MUFU.EX2 R188, R2 ;  /* 0x0000000200bc7308 */ /* 0x0005e20000000800 */
[----:B------:R-:W5:Y:S02]  /*c1b0*/  LDSM.16.MT88.4 R144, [R233+0x800] ;  /* 0x00080000e990783b */ /* 0x000f640000004200 */
[----:B---3--:R-:W-:Y:S01]  /*c1c0*/  F2FP.BF16.PACK_AB R186, R193, R192 ;  /* 0x000000c0c1ba723e */ /* 0x008fe200000010ff */
[--C-:B----4-:R-:W-:Y:S06]  /*c1d0*/  FFMA.FTZ R0, R205, c[0x0][0x2d0], -R189.reuse ;  /* 0x0000b400cd007a23 */ /* 0x110fec00000108bd */
[----:B------:R3:W4:Y:S01]  /*c1e0*/  MUFU.EX2 R204, R0 ;  /* 0x0000000000cc7308 */ /* 0x0007220000000800 */
[C---:B-1----:R-:W-:Y:S03]  /*c1f0*/  HMMA.16816.F32.BF16 R20, R136.reuse, R140, R20 ;  /* 0x0000008c8814723c */ /* 0x042fe60000041814 */
[----:B--2---:R-:W-:Y:S04]  /*c200*/  FADD.FTZ R2, R167, R160 ;  /* 0x000000a0a7027221 */ /* 0x004fe80000010000 */
[----:B------:R-:W-:Y:S01]  /*c210*/  FADD.FTZ R2, R168, R2 ;  /* 0x00000002a8027221 */ /* 0x000fe20000010000 */
[C---:B------:R-:W-:Y:S01]  /*c220*/  HMMA.16816.F32.BF16 R24, R136.reuse, R142, R24 ;  /* 0x0000008e8818723c */ /* 0x040fe20000041818 */
[----:B------:R-:W1:Y:S03]  /*c230*/  LDSM.16.MT88.4 R140, [R231+0x3800] ;  /* 0x00380000e78c783b */ /* 0x000e660000004200 */
[----:B------:R-:W-:Y:S04]  /*c240*/  FADD.FTZ R2, R162, R2 ;  /* 0x00000002a2027221 */ /* 0x000fe80000010000 */
[----:B------:R-:W-:Y:S01]  /*c250*/  FADD.FTZ R2, R220, R2 ;  /* 0x00000002dc027221 */ /* 0x000fe20000010000 */
[C---:B-----5:R-:W-:Y:S03]  /*c260*/  HMMA.16816.F32.BF16 R28, R136.reuse, R144, R28 ;  /* 0x00000090881c723c */ /* 0x060fe6000004181c */
[--C-:B---3--:R-:W-:Y:S02]  /*c270*/  FFMA.FTZ R0, R206, c[0x0][0x2d0], -R189.reuse ;  /* 0x0000b400ce007a23 */ /* 0x108fe400000108bd */
[----:B------:R-:W-:Y:S02]  /*c280*/  FADD.FTZ R2, R238, R2 ;  /* 0x00000002ee027221 */ /* 0x000fe40000010000 */
[----:B------:R2:W3:Y:S01]  /*c290*/  MUFU.EX2 R203, R0 ;  /* 0x0000000000cb7308 */ /* 0x0004e20000000800 */
[C---:B------:R-:W-:Y:S01]  /*c2a0*/  HMMA.16816.F32.BF16 R32, R136.reuse, R146, R32 ;  /* 0x000000928820723c */ /* 0x040fe20000041820 */
[----:B------:R-:W5:Y:S03]  /*c2b0*/  LDSM.16.MT88.4 R144, [R232+0x3800] ;  /* 0x00380000e890783b */ /* 0x000f660000004200 */
[----:B------:R-:W-:Y:S04]  /*c2c0*/  FADD.FTZ R2, R237, R2 ;  /* 0x00000002ed027221 */ /* 0x000fe80000010000 */
[----:B------:R-:W-:Y:S04]  /*c2d0*/  FADD.FTZ R2, R208, R2 ;  /* 0x00000002d0027221 */ /* 0x000fe80000010000 */
[----:B----4-:R-:W-:Y:S02]  /*c2e0*/  FADD.FTZ R2, R204, R2 ;  /* 0x00000002cc027221 */ /* 0x010fe40000010000 */
[--C-:B--2---:R-:W-:Y:S01]  /*c2f0*/  FFMA.FTZ R0, R207, c[0x0][0x2d0], -R189.reuse ;  /* 0x0000b400cf007a23 */ /* 0x104fe200000108bd */
[C---:B-1----:R-:W-:Y:S03]  /*c300*/  HMMA.16816.F32.BF16 R36, R136.reuse, R140, R36 ;  /* 0x0000008c8824723c */ /* 0x042fe60000041824 */
[----:B------:R1:W2:Y:S01]  /*c310*/  MUFU.EX2 R202, R0 ;  /* 0x0000000000ca7308 */ /* 0x0002a20000000800 */
[----:B---3--:R-:W-:Y:S04]  /*c320*/  FADD.FTZ R2, R203, R2 ;  /* 0x00000002cb027221 */ /* 0x008fe80000010000 */
[C---:B------:R-:W-:Y:S01]  /*c330*/  HMMA.16816.F32.BF16 R40, R136.reuse, R142, R40 ;  /* 0x0000008e8828723c */ /* 0x040fe20000041828 */
[----:B------:R-:W3:Y:S07]  /*c340*/  LDSM.16.MT88.4 R140, [R234+0x3800] ;  /* 0x00380000ea8c783b */ /* 0x000eee0000004200 */
[C---:B-----5:R-:W-:Y:S08]  /*c350*/  HMMA.16816.F32.BF16 R44, R136.reuse, R144, R44 ;  /* 0x00000090882c723c */ /* 0x060ff0000004182c */
[C---:B------:R-:W-:Y:S01]  /*c360*/  HMMA.16816.F32.BF16 R48, R136.reuse, R146, R48 ;  /* 0x000000928830723c */ /* 0x040fe20000041830 */
[----:B------:R-:W4:Y:S03]  /*c370*/  LDSM.16.MT88.4 R144, [R233+0x3800] ;  /* 0x00380000e990783b */ /* 0x000f260000004200 */
[--C-:B-1----:R-:W-:Y:S02]  /*c380*/  FFMA.FTZ R0, R222, c[0x0][0x2d0], -R189.reuse ;  /* 0x0000b400de007a23 */ /* 0x102fe400000108bd */
[----:B--2---:R-:W-:Y:S02]  /*c390*/  FADD.FTZ R2, R202, R2 ;  /* 0x00000002ca027221 */ /* 0x004fe40000010000 */
[----:B------:R1:W2:Y:S01]  /*c3a0*/  MUFU.EX2 R197, R0 ;  /* 0x0000000000c57308 */ /* 0x0002a20000000800 */
[C---:B---3--:R-:W-:Y:S08]  /*c3b0*/  HMMA.16816.F32.BF16 R52, R136.reuse, R140, R52 ;  /* 0x0000008c8834723c */ /* 0x048ff00000041834 */
[C---:B------:R-:W-:Y:S01]  /*c3c0*/  HMMA.16816.F32.BF16 R56, R136.reuse, R142, R56 ;  /* 0x0000008e8838723c */ /* 0x040fe20000041838 */
[----:B------:R-:W3:Y:S03]  /*c3d0*/  LDSM.16.MT88.4 R140, [R231+0x6800] ;  /* 0x00680000e78c783b */ /* 0x000ee60000004200 */
[--C-:B-1----:R-:W-:Y:S02]  /*c3e0*/  FFMA.FTZ R0, R223, c[0x0][0x2d0], -R189.reuse ;  /* 0x0000b400df007a23 */ /* 0x102fe400000108bd */
[----:B--2---:R-:W-:Y:S02]  /*c3f0*/  FADD.FTZ R2, R197, R2 ;  /* 0x00000002c5027221 */ /* 0x004fe40000010000 */
[----:B------:R1:W2:Y:S01]  /*c400*/  MUFU.EX2 R196, R0 ;  /* 0x0000000000c47308 */ /* 0x0002a20000000800 */
[C---:B----4-:R-:W-:Y:S08]  /*c410*/  HMMA.16816.F32.BF16 R60, R136.reuse, R144, R60 ;  /* 0x00000090883c723c */ /* 0x050ff0000004183c */
[C---:B------:R-:W-:Y:S01]  /*c420*/  HMMA.16816.F32.BF16 R64, R136.reuse, R146, R64 ;  /* 0x000000928840723c */ /* 0x040fe20000041840 */
[----:B------:R-:W4:Y:S03]  /*c430*/  LDSM.16.MT88.4 R144, [R232+0x6800] ;  /* 0x00680000e890783b */ /* 0x000f260000004200 */
[--C-:B-1----:R-:W-:Y:S02]  /*c440*/  FFMA.FTZ R0, R224, c[0x0][0x2d0], -R189.reuse ;  /* 0x0000b400e0007a23 */ /* 0x102fe400000108bd */
[----:B--2---:R-:W-:Y:S02]  /*c450*/  FADD.FTZ R2, R196, R2 ;  /* 0x00000002c4027221 */ /* 0x004fe40000010000 */
[----:B------:R1:W2:Y:S01]  /*c460*/  MUFU.EX2 R195, R0 ;  /* 0x0000000000c37308 */ /* 0x0002a20000000800 */
[C---:B---3--:R-:W-:Y:S08]  /*c470*/  HMMA.16816.F32.BF16 R68, R136.reuse, R140, R68 ;  /* 0x0000008c8844723c */ /* 0x048ff00000041844 */
[C---:B------:R-:W-:Y:S01]  /*c480*/  HMMA.16816.F32.BF16 R72, R136.reuse, R142, R72 ;  /* 0x0000008e8848723c */ /* 0x040fe20000041848 */
[----:B------:R-:W3:Y:S07]  /*c490*/  LDSM.16.MT88.4 R140, [R234+0x6800] ;  /* 0x00680000ea8c783b */ /* 0x000eee0000004200 */
[C---:B----4-:R-:W-:Y:S04]  /*c4a0*/  HMMA.16816.F32.BF16 R76, R136.reuse, R144, R76 ;  /* 0x00000090884c723c */ /* 0x050fe8000004184c */
[----:B-1----:R-:W-:Y:S02]  /*c4b0*/  FFMA.FTZ R0, R225, c[0x0][0x2d0], -R189 ;  /* 0x0000b400e1007a23 */ /* 0x002fe400000108bd */
[----:B--2---:R-:W-:Y:S02]  /*c4c0*/  FADD.FTZ R2, R195, R2 ;  /* 0x00000002c3027221 */ /* 0x004fe40000010000 */
[----:B------:R1:W-:Y:S01]  /*c4d0*/  MUFU.EX2 R194, R0 ;  /* 0x0000000000c27308 */ /* 0x0003e20000000800 */
[C---:B------:R-:W-:Y:S01]  /*c4e0*/  HMMA.16816.F32.BF16 R80, R136.reuse, R146, R80 ;  /* 0x000000928850723c */ /* 0x040fe20000041850 */
[----:B------:R-:W2:Y:S02]  /*c4f0*/  LDSM.16.MT88.4 R144, [R233+0x6800] ;  /* 0x00680000e990783b */ /* 0x000ea40000004200 */
[----:B-1----:R-:W-:Y:S05]  /*c500*/  FADD.FTZ R0, R165, R133 ;  /* 0x00000085a5007221 */ /* 0x002fea0000010000 */
[C---:B---3--:R-:W-:Y:S04]  /*c510*/  HMMA.16816.F32.BF16 R84, R136.reuse, R140, R84 ;  /* 0x0000008c8854723c */ /* 0x048fe80000041854 */
[----:B------:R-:W-:Y:S02]  /*c520*/  FADD.FTZ R0, R166, R0 ;  /* 0x00000000a6007221 */ /* 0x000fe40000010000 */
[--C-:B------:R-:W-:Y:S02]  /*c530*/  FFMA.FTZ R133, R235, c[0x0][0x2d0], -R189.reuse ;  /* 0x0000b400eb857a23 */ /* 0x100fe400000108bd */
[----:B------:R-:W-:Y:S01]  /*c540*/  FADD.FTZ R0, R169, R0 ;  /* 0x00000000a9007221 */ /* 0x000fe20000010000 */
[C---:B------:R-:W-:Y:S01]  /*c550*/  HMMA.16816.F32.BF16 R88, R136.reuse, R142, R88 ;  /* 0x0000008e8858723c */ /* 0x040fe20000041858 */
[----:B------:R-:W1:Y:S02]  /*c560*/  LDSM.16.MT88.4 R140, [R231+0x9800] ;  /* 0x00980000e78c783b */ /* 0x000e640000004200 */
[----:B------:R-:W3:Y:S01]  /*c570*/  MUFU.EX2 R133, R133 ;  /* 0x0000008500857308 */ /* 0x000ee20000000800 */
[----:B------:R-:W-:Y:S02]  /*c580*/  FADD.FTZ R0, R164, R0 ;  /* 0x00000000a4007221 */ /* 0x000fe40000010000 */
[----:B------:R-:W-:Y:S02]  /*c590*/  FFMA.FTZ R189, R226, c[0x0][0x2d0], -R189 ;  /* 0x0000b400e2bd7a23 */ /* 0x000fe400000108bd */
[----:B------:R-:W-:Y:S01]  /*c5a0*/  FADD.FTZ R0, R163, R0 ;  /* 0x00000000a3007221 */ /* 0x000fe20000010000 */
[C---:B--2---:R-:W-:Y:S03]  /*c5b0*/  HMMA.16816.F32.BF16 R92, R136.reuse, R144, R92 ;  /* 0x00000090885c723c */ /* 0x044fe6000004185c */
[----:B------:R-:W-:Y:S01]  /*c5c0*/  FADD.FTZ R0, R221, R0 ;  /* 0x00000000dd007221 */ /* 0x000fe20000010000 */
[----:B------:R-:W2:Y:S03]  /*c5d0*/  MUFU.EX2 R189, R189 ;  /* 0x000000bd00bd7308 */ /* 0x000ea60000000800 */
[----:B------:R-:W-:Y:S01]  /*c5e0*/  FADD.FTZ R0, R244, R0 ;  /* 0x00000000f4007221 */ /* 0x000fe20000010000 */
[C---:B------:R-:W-:Y:S01]  /*c5f0*/  HMMA.16816.F32.BF16 R96, R136.reuse, R146, R96 ;  /* 0x000000928860723c */ /* 0x040fe20000041860 */
[----:B------:R-:W4:Y:S03]  /*c600*/  LDSM.16.MT88.4 R144, [R232+0x9800] ;  /* 0x00980000e890783b */ /* 0x000f260000004200 */
[----:B------:R-:W-:Y:S04]  /*c610*/  FADD.FTZ R0, R209, R0 ;  /* 0x00000000d1007221 */ /* 0x000fe80000010000 */
[----:B------:R-:W-:Y:S01]  /*c620*/  FADD.FTZ R0, R210, R0 ;  /* 0x00000000d2007221 */ /* 0x000fe20000010000 */
[----:B---3--:R-:W-:Y:S03]  /*c630*/  F2FP.BF16.PACK_AB R185, R133, R188 ;  /* 0x000000bc85b9723e */ /* 0x008fe600000010ff */
[----:B------:R-:W-:Y:S04]  /*c640*/  FADD.FTZ R0, R211, R0 ;  /* 0x00000000d3007221 */ /* 0x000fe80000010000 */
[----:B------:R-:W-:Y:S01]  /*c650*/  FADD.FTZ R0, R212, R0 ;  /* 0x00000000d4007221 */ /* 0x000fe20000010000 */
[----:B--2---:R-:W-:Y:S03]  /*c660*/  F2FP.BF16.PACK_AB R187, R189, R134 ;  /* 0x00000086bdbb723e */ /* 0x004fe600000010ff */
[----:B------:R-:W-:Y:S01]  /*c670*/  FADD.FTZ R0, R200, R0 ;  /* 0x00000000c8007221 */ /* 0x000fe20000010000 */
[C---:B-1----:R-:W-:Y:S03]  /*c680*/  HMMA.16816.F32.BF16 R100, R136.reuse, R140, R100 ;  /* 0x0000008c8864723c */ /* 0x042fe60000041864 */
[----:B------:R-:W-:Y:S04]  /*c690*/  FADD.FTZ R0, R201, R0 ;  /* 0x00000000c9007221 */ /* 0x000fe80000010000 */
[----:B------:R-:W-:Y:S01]  /*c6a0*/  FADD.FTZ R0, R199, R0 ;  /* 0x00000000c7007221 */ /* 0x000fe20000010000 */
[C---:B------:R-:W-:Y:S01]  /*c6b0*/  HMMA.16816.F32.BF16 R104, R136.reuse, R142, R104 ;  /* 0x0000008e8868723c */ /* 0x040fe20000041868 */
[----:B------:R-:W1:Y:S03]  /*c6c0*/  LDSM.16.MT88.4 R140, [R234+0x9800] ;  /* 0x00980000ea8c783b */ /* 0x000e660000004200 */
[----:B------:R-:W-:Y:S04]  /*c6d0*/  FADD.FTZ R0, R198, R0 ;  /* 0x00000000c6007221 */ /* 0x000fe80000010000 */
[C---:B----4-:R-:W-:Y:S08]  /*c6e0*/  HMMA.16816.F32.BF16 R108, R136.reuse, R144, R108 ;  /* 0x00000090886c723c */ /* 0x050ff0000004186c */
        /* <DEDUP_REMOVED lines=9> */
[----:B------:R-:W-:Y:S01]  /*c780*/  F2FP.BF16.PACK_AB R138, R244, R221 ;  /* 0x000000ddf48a723e */ /* 0x000fe200000010ff */
[----:B------:R-:W-:Y:S02]  /*c790*/  LDSM.16.MT88.4 R164, [R233+0x2800] ;  /* 0x00280000e9a4783b */ /* 0x000fe40000004200 */
[----:B------:R-:W-:Y:S02]  /*c7a0*/  F2FP.BF16.PACK_AB R137, R220, R162 ;  /* 0x000000a2dc89723e */ /* 0x000fe400000010ff */
[----:B------:R-:W-:Y:S07]  /*c7b0*/  F2FP.BF16.PACK_AB R139, R237, R238 ;  /* 0x000000eeed8b723e */ /* 0x000fee00000010ff */
[C---:B-1----:R-:W-:Y:S08]  /*c7c0*/  HMMA.16816.F32.BF16 R4, R136.reuse, R140, R4 ;  /* 0x0000008c8804723c */ /* 0x042ff00000041804 */
[C---:B------:R-:W-:Y:S01]  /*c7d0*/  HMMA.16816.F32.BF16 R8, R136.reuse, R142, R8 ;  /* 0x0000008e8808723c */ /* 0x040fe20000041808 */
[----:B------:R-:W1:Y:S07]  /*c7e0*/  LDSM.16.MT88.4 R140, [R233+0x1000] ;  /* 0x00100000e98c783b */ /* 0x000e6e0000004200 */
[C---:B--2---:R-:W-:Y:S08]  /*c7f0*/  HMMA.16816.F32.BF16 R12, R136.reuse, R144, R12 ;  /* 0x00000090880c723c */ /* 0x044ff0000004180c */
[C---:B------:R-:W-:Y:S01]  /*c800*/  HMMA.16816.F32.BF16 R16, R136.reuse, R146, R16 ;  /* 0x000000928810723c */ /* 0x040fe20000041810 */
[----:B------:R-:W2:Y:S07]  /*c810*/  LDSM.16.MT88.4 R144, [R231+0x4000] ;  /* 0x00400000e790783b */ /* 0x000eae0000004200 */
[C---:B------:R-:W-:Y:S08]  /*c820*/  HMMA.16816.F32.BF16 R20, R136.reuse, R148, R20 ;  /* 0x000000948814723c */ /* 0x040ff00000041814 */
        /* <DEDUP_REMOVED lines=39> */
[----:B------:R-:W-:Y:S01]  /*caa0*/  HMMA.16816.F32.BF16 R128, R136, R142, R128 ;  /* 0x0000008e8880723c */ /* 0x000fe20000041880 */
[----:B------:R-:W1:Y:S06]  /*cab0*/  LDSM.16.MT88.4 R140, [R233+0x1800] ;  /* 0x00180000e98c783b */ /* 0x000e6c0000004200 */
[----:B------:R-:W-:Y:S02]  /*cac0*/  F2FP.BF16.PACK_AB R136, R210, R209 ;  /* 0x000000d1d288723e */ /* 0x000fe400000010ff */
[----:B------:R-:W-:Y:S03]  /*cad0*/  F2FP.BF16.PACK_AB R138, R212, R211 ;  /* 0x000000d3d48a723e */ /* 0x000fe600000010ff */
[----:B------:R-:W-:Y:S02]  /*cae0*/  F2FP.BF16.PACK_AB R137, R204, R208 ;  /* 0x000000d0cc89723e */ /* 0x000fe400000010ff */
[----:B------:R-:W-:Y:S07]  /*caf0*/  F2FP.BF16.PACK_AB R139, R202, R203 ;  /* 0x000000cbca8b723e */ /* 0x000fee00000010ff */
        /* <DEDUP_REMOVED lines=46> */
[----:B------:R-:W-:Y:S01]  /*cde0*/  HMMA.16816.F32.BF16 R128, R136, R142, R128 ;  /* 0x0000008e8880723c */ /* 0x000fe20000041880 */
[----:B------:R-:W1:Y:S06]  /*cdf0*/  LDSM.16.MT88.4 R140, [R231+0x5000] ;  /* 0x00500000e78c783b */ /* 0x000e6c0000004200 */
[----:B------:R-:W-:Y:S02]  /*ce00*/  F2FP.BF16.PACK_AB R136, R201, R200 ;  /* 0x000000c8c988723e */ /* 0x000fe400000010ff */
[----:B------:R-:W-:Y:S03]  /*ce10*/  F2FP.BF16.PACK_AB R138, R198, R199 ;  /* 0x000000c7c68a723e */ /* 0x000fe600000010ff */
[----:B------:R-:W-:Y:S02]  /*ce20*/  F2FP.BF16.PACK_AB R137, R196, R197 ;  /* 0x000000c5c489723e */ /* 0x000fe400000010ff */
[C---:B------:R-:W-:Y:S07]  /*ce30*/  F2FP.BF16.PACK_AB R139, R194.reuse, R195 ;  /* 0x000000c3c28b723e */ /* 0x040fee00000010ff */
        /* <DEDUP_REMOVED lines=40> */
[C---:B------:R-:W-:Y:S08]  /*d0c0*/  HMMA.16816.F32.BF16 R112, R136.reuse, R154, R112 ;  /* 0x0000009a8870723c */ /* 0x040ff00000041870 */
[C---:B----4-:R-:W-:Y:S08]  /*d0d0*/  HMMA.16816.F32.BF16 R116, R136.reuse, R156, R116 ;  /* 0x0000009c8874723c */ /* 0x050ff00000041874 */
[C---:B------:R-:W-:Y:S01]  /*d0e0*/  HMMA.16816.F32.BF16 R120, R136.reuse, R158, R120 ;  /* 0x0000009e8878723c */ /* 0x040fe20000041878 */
[----:B------:R-:W3:Y:S07]  /*d0f0*/  LDSM.16.MT88.4 R156, [R234+0x2800] ;  /* 0x00280000ea9c783b */ /* 0x000eee0000004200 */
[C---:B--2---:R-:W-:Y:S08]  /*d100*/  HMMA.16816.F32.BF16 R124, R136.reuse, R144, R124 ;  /* 0x00000090887c723c */ /* 0x044ff0000004187c */
[----:B------:R-:W-:Y:S08]  /*d110*/  HMMA.16816.F32.BF16 R128, R136, R146, R128 ;  /* 0x000000928880723c */ /* 0x000ff00000041880 */
[C---:B-1----:R-:W-:Y:S01]  /*d120*/  HMMA.16816.F32.BF16 R136, R184.reuse, R140, R4 ;  /* 0x0000008cb888723c */ /* 0x042fe20000041804 */
[----:B------:R-:W1:Y:S07]  /*d130*/  LDSM.16.MT88.4 R4, [R234+0x5800] ;  /* 0x00580000ea04783b */ /* 0x000e6e0000004200 */
[C---:B------:R-:W-:Y:S01]  /*d140*/  HMMA.16816.F32.BF16 R140, R184.reuse, R142, R8 ;  /* 0x0000008eb88c723c */ /* 0x040fe20000041808 */
[----:B------:R-:W2:Y:S07]  /*d150*/  LDSM.16.MT88.4 R8, [R233+0x5800] ;  /* 0x00580000e908783b */ /* 0x000eae0000004200 */
[C---:B------:R-:W-:Y:S01]  /*d160*/  HMMA.16816.F32.BF16 R144, R184.reuse, R148, R12 ;  /* 0x00000094b890723c */ /* 0x040fe2000004180c */
[----:B------:R-:W4:Y:S07]  /*d170*/  LDSM.16.MT88.4 R12, [R231+0x8800] ;  /* 0x00880000e70c783b */ /* 0x000f2e0000004200 */
[C---:B------:R-:W-:Y:S01]  /*d180*/  HMMA.16816.F32.BF16 R148, R184.reuse, R150, R16 ;  /* 0x00000096b894723c */ /* 0x040fe20000041810 */
[----:B------:R-:W5:Y:S07]  /*d190*/  LDSM.16.MT88.4 R16, [R232+0x8800] ;  /* 0x00880000e810783b */ /* 0x000f6e0000004200 */
[C---:B---3--:R-:W-:Y:S01]  /*d1a0*/  HMMA.16816.F32.BF16 R152, R184.reuse, R156, R20 ;  /* 0x0000009cb898723c */ /* 0x048fe20000041814 */
[----:B------:R-:W3:Y:S07]  /*d1b0*/  LDSM.16.MT88.4 R20, [R234+0x8800] ;  /* 0x00880000ea14783b */ /* 0x000eee0000004200 */
        /* <DEDUP_REMOVED lines=17> */
[C---:B-----5:R-:W-:Y:S01]  /*d2d0*/  HMMA.16816.F32.BF16 R76, R184.reuse, R16, R76 ;  /* 0x00000010b84c723c */ /* 0x060fe2000004184c */
[----:B------:R-:W5:Y:S07]  /*d2e0*/  LDL R16, [R1+0x14] ;  /* 0x0000140001107983 */ /* 0x000f6e0000100800 */
[C---:B------:R-:W-:Y:S08]  /*d2f0*/  HMMA.16816.F32.BF16 R80, R184.reuse, R18, R80 ;  /* 0x00000012b850723c */ /* 0x040ff00000041850 */
[C---:B---3--:R-:W-:Y:S08]  /*d300*/  HMMA.16816.F32.BF16 R84, R184.reuse, R20, R84 ;  /* 0x00000014b854723c */ /* 0x048ff00000041854 */
[C---:B------:R-:W-:Y:S08]  /*d310*/  HMMA.16816.F32.BF16 R88, R184.reuse, R22, R88 ;  /* 0x00000016b858723c */ /* 0x040ff00000041858 */
[C---:B------:R-:W-:Y:S08]  /*d320*/  HMMA.16816.F32.BF16 R92, R184.reuse, R24, R92 ;  /* 0x00000018b85c723c */ /* 0x040ff0000004185c */
[C---:B------:R-:W-:Y:S08]  /*d330*/  HMMA.16816.F32.BF16 R96, R184.reuse, R26, R96 ;  /* 0x0000001ab860723c */ /* 0x040ff00000041860 */
[C---:B-1----:R-:W-:Y:S08]  /*d340*/  HMMA.16816.F32.BF16 R100, R184.reuse, R4, R100 ;  /* 0x00000004b864723c */ /* 0x042ff00000041864 */
[C---:B------:R-:W-:Y:S01]  /*d350*/  HMMA.16816.F32.BF16 R104, R184.reuse, R6, R104 ;  /* 0x00000006b868723c */ /* 0x040fe20000041868 */
[----:B------:R-:W1:Y:S07]  /*d360*/  LDSM.16.MT88.4 R4, [R233+0xb800] ;  /* 0x00b80000e904783b */ /* 0x000e6e0000004200 */
[C---:B--2---:R-:W-:Y:S08]  /*d370*/  HMMA.16816.F32.BF16 R108, R184.reuse, R8, R108 ;  /* 0x00000008b86c723c */ /* 0x044ff0000004186c */
[C---:B------:R-:W-:Y:S08]  /*d380*/  HMMA.16816.F32.BF16 R112, R184.reuse, R10, R112 ;  /* 0x0000000ab870723c */ /* 0x040ff00000041870 */
[C---:B----4-:R-:W-:Y:S07]  /*d390*/  HMMA.16816.F32.BF16 R116, R184.reuse, R12, R116 ;  /* 0x0000000cb874723c */ /* 0x050fee0000041874 */
[-C--:B------:R-:W-:Y:S01]  /*d3a0*/  MOV R12, R3.reuse ;  /* 0x00000003000c7202 */ /* 0x080fe20000000f00 */
[C---:B------:R-:W-:Y:S08]  /*d3b0*/  HMMA.16816.F32.BF16 R120, R184.reuse, R14, R120 ;  /* 0x0000000eb878723c */ /* 0x040ff00000041878 */
[C---:B-1----:R-:W-:Y:S07]  /*d3c0*/  HMMA.16816.F32.BF16 R124, R184.reuse, R4, R124 ;  /* 0x00000004b87c723c */ /* 0x042fee000004187c */
[----:B------:R-:W-:Y:S01]  /*d3d0*/  FADD.FTZ R4, R194, R2 ;  /* 0x00000002c2047221 */ /* 0x000fe20000010000 */
[----:B------:R-:W-:Y:S04]  /*d3e0*/  HMMA.16816.F32.BF16 R128, R184, R6, R128 ;  /* 0x00000006b880723c */ /* 0x000fe80000041880 */
[----:B------:R-:W-:Y:S02]  /*d3f0*/  FADD.FTZ R2, R190, R0 ;  /* 0x00000000be027221 */ /* 0x000fe40000010000 */
[----:B------:R-:W-:Y:S02]  /*d400*/  FADD.FTZ R0, R188, R4 ;  /* 0x00000004bc007221 */ /* 0x000fe40000010000 */
[----:B------:R-:W-:Y:S04]  /*d410*/  FADD.FTZ R2, R191, R2 ;  /* 0x00000002bf027221 */ /* 0x000fe80000010000 */
[----:B------:R-:W-:Y:S01]  /*d420*/  FADD.FTZ R0, R133, R0 ;  /* 0x0000000085007221 */ /* 0x000fe20000010000 */
[----:B------:R-:W-:Y:S01]  /*d430*/  MOV R133, R132 ;  /* 0x0000008400857202 */ /* 0x000fe20000000f00 */
[----:B------:R-:W-:Y:S02]  /*d440*/  FADD.FTZ R2, R192, R2 ;  /* 0x00000002c0027221 */ /* 0x000fe40000010000 */
[----:B------:R-:W-:Y:S01]  /*d450*/  FADD.FTZ R0, R134, R0 ;  /* 0x0000000086007221 */ /* 0x000fe20000010000 */
[----:B------:R-:W-:Y:S01]  /*d460*/  MOV R134, R3 ;  /* 0x0000000300867202 */ /* 0x000fe20000000f00 */
[----:B------:R-:W-:Y:S02]  /*d470*/  FADD.FTZ R2, R193, R2 ;  /* 0x00000002c1027221 */ /* 0x000fe40000010000 */
[----:B------:R-:W-:Y:S03]  /*d480*/  FADD.FTZ R0, R189, R0 ;  /* 0x00000000bd007221 */ /* 0x000fe60000010000 */
[----:B------:R1:W-:Y:S04]  /*d490*/  STL [R1+0x8], R2 ;  /* 0x0000080201007387 */ /* 0x0003e80000100800 */
[----:B------:R1:W-:Y:S01]  /*d4a0*/  STL [R1+0xc], R0 ;  /* 0x00000c0001007387 */ /* 0x0003e20000100800 */
[C---:B-----5:R-:W-:Y:S02]  /*d4b0*/  ISETP.GT.AND P0, PT, R247.reuse, R16, PT ;  /* 0x00000010f700720c */ /* 0x060fe40003f04270 */
[----:B------:R-:W-:Y:S11]  /*d4c0*/  IADD3 R247, R247, -0x1, RZ ;  /* 0xfffffffff7f77810 */ /* 0x000ff60007ffe0ff */
[----:B-1----:R-:W-:-:S05]  /*d4d0*/  @P0 BRA `(.L_x_1487) ;  /* 0xffffa6d000000947 */ /* 0x002fca000383ffff */
.L_x_1476:
[----:B-1----:R-:W-:-:S13]  /*d4e0*/  ISETP.GE.AND P0, PT, R247, RZ, PT ;  /* 0x000000fff700720c */ /* 0x002fda0003f06270 */
[----:B------:R-:W-:Y:S05]  /*d4f0*/  @!P0 BRA `(.L_x_1488) ;  /* 0x0000516000008947 */ /* 0x000fea0003800000 */
[----:B------:R-:W-:Y:S02]  /*d500*/  MOV R134, R12 ;  /* 0x0000000c00867202 */ /* 0x000fe40000000f00 */
[----:B------:R-:W-:Y:S02]  /*d510*/  MOV R133, R132 ;  /* 0x0000008400857202 */ /* 0x000fe40000000f00 */
.L_x_1495:
[----:B------:R-:W-:Y:S01]  /*d520*/  SHF.R.S32.HI R0, RZ, 0x1f, R252 ;  /* 0x0000001fff007819 */ /* 0x000fe200000114fc */
[----:B------:R-:W2:Y:S01]  /*d530*/  LDL.64 R6, [R1+0x30] ;  /* 0x0000300001067983 */ /* 0x000ea20000100a00 */
[----:B------:R-:W-:Y:S01]  /*d540*/  SHF.R.S32.HI R4, RZ, 0x1f, R246 ;  /* 0x0000001fff047819 */ /* 0x000fe200000114f6 */
[----:B------:R-:W-:Y:S04]  /*d550*/  DEPBAR.LE SB0, 0x0 ;  /* 0x000080000000791a */ /* 0x000fe80000000000 */
[C---:B------:R-:W-:Y:S01]  /*d560*/  IADD3 R14, R245.reuse, 0x80, RZ ;  /* 0x00000080f50e7810 */ /* 0x040fe20007ffe0ff */
[----:B------:R-:W3:Y:S01]  /*d570*/  LDL R5, [R1+0x3c] ;  /* 0x00003c0001057983 */ /* 0x000ee20000100800 */
[----:B------:R-:W-:Y:S01]  /*d580*/  IADD3 R13, R245, 0x40, RZ ;  /* 0x00000040f50d7810 */ /* 0x000fe20007ffe0ff */
[----:B------:R-:W-:Y:S01]  /*d590*/  WARPSYNC 0xffffffff ;  /* 0xffffffff00007948 */ /* 0x000fe20003800000 */
[C---:B------:R-:W-:Y:S01]  /*d5a0*/  IADD3 R238, R135.reuse, 0xb800, RZ ;  /* 0x0000b80087ee7810 */ /* 0x040fe20007ffe0ff */
[----:B------:R-:W-:Y:S01]  /*d5b0*/  BAR.SYNC.DEFER_BLOCKING 0x0 ;  /* 0x0000000000007b1d */ /* 0x000fe20000010000 */
[----:B------:R-:W-:Y:S01]  /*d5c0*/  SHF.R.S32.HI R13, RZ, 0x1f, R13 ;  /* 0x0000001fff0d7819 */ /* 0x000fe2000001140d */
[----:B------:R-:W-:Y:S01]  /*d5d0*/  IMAD R0, R0, c[0x0][0x208], RZ ;  /* 0x0000820000007a24 */ /* 0x000fe200078e02ff */
[C---:B------:R-:W-:Y:S01]  /*d5e0*/  IADD3 R237, R135.reuse, 0xb000, RZ ;  /* 0x0000b00087ed7810 */ /* 0x040fe20007ffe0ff */
[C---:B------:R-:W-:Y:S01]  /*d5f0*/  IMAD.WIDE.U32 R2, R252.reuse, c[0x0][0x208], RZ ;  /* 0x00008200fc027a25 */ /* 0x040fe200078e00ff */
[C---:B------:R-:W-:Y:S02]  /*d600*/  IADD3 R236, R135.reuse, 0xa800, RZ ;  /* 0x0000a80087ec7810 */ /* 0x040fe40007ffe0ff */
[C---:B------:R-:W-:Y:S01]  /*d610*/  IADD3 R235, R135.reuse, 0xa000, RZ ;  /* 0x0000a00087eb7810 */ /* 0x040fe20007ffe0ff */
[----:B------:R-:W-:Y:S01]  /*d620*/  IMAD R0, R252, c[0x0][0x20c], R0 ;  /* 0x00008300fc007a24 */ /* 0x000fe200078e0200 */
[C---:B------:R-:W-:Y:S01]  /*d630*/  IADD3 R227, R135.reuse, 0x9800, RZ ;  /* 0x0000980087e37810 */ /* 0x040fe20007ffe0ff */
[----:B------:R-:W-:Y:S01]  /*d640*/  IMAD R4, R4, c[0x0][0x218], RZ ;  /* 0x0000860004047a24 */ /* 0x000fe200078e02ff */
[----:B------:R-:W-:Y:S01]  /*d650*/  IADD3 R226, R135, 0x9000, RZ ;  /* 0x0000900087e27810 */ /* 0x000fe20007ffe0ff */
[----:B------:R-:W-:Y:S01]  /*d660*/  IMAD.IADD R3, R3, 0x1, R0 ;  /* 0x0000000103037824 */ /* 0x000fe200078e0200 */
[C---:B------:R-:W-:Y:S01]  /*d670*/  IADD3 R225, R135.reuse, 0x8800, RZ ;  /* 0x0000880087e17810 */ /* 0x040fe20007ffe0ff */
[C---:B------:R-:W-:Y:S01]  /*d680*/  IMAD R4, R246.reuse, c[0x0][0x21c], R4 ;  /* 0x00008700f6047a24 */ /* 0x040fe200078e0204 */
[C---:B------:R-:W-:Y:S01]  /*d690*/  IADD3 R224, R135.reuse, 0x8000, RZ ;  /* 0x0000800087e07810 */ /* 0x040fe20007ffe0ff */
[----:B------:R-:W-:Y:S01]  /*d6a0*/  IMAD.WIDE.U32 R2, R246, c[0x0][0x218], R2 ;  /* 0x00008600f6027a25 */ /* 0x000fe200078e0002 */
[C---:B------:R-:W-:Y:S02]  /*d6b0*/  IADD3 R223, R135.reuse, 0x7800, RZ ;  /* 0x0000780087df7810 */ /* 0x040fe40007ffe0ff */
[C---:B------:R-:W-:Y:S01]  /*d6c0*/  IADD3 R222, R135.reuse, 0x7000, RZ ;  /* 0x0000700087de7810 */ /* 0x040fe20007ffe0ff */
[----:B------:R-:W-:Y:S01]  /*d6d0*/  IMAD.SHL.U32 R45, R14, 0x2, RZ ;  /* 0x000000020e2d7824 */ /* 0x000fe200078e00ff */
[----:B------:R-:W-:Y:S01]  /*d6e0*/  IADD3 R221, R135, 0x6800, RZ ;  /* 0x0000680087dd7810 */ /* 0x000fe20007ffe0ff */
[----:B------:R-:W-:Y:S01]  /*d6f0*/  IMAD.SHL.U32 R37, R245, 0x2, RZ ;  /* 0x00000002f5257824 */ /* 0x000fe200078e00ff */
[C---:B------:R-:W-:Y:S01]  /*d700*/  IADD3 R220, R135.reuse, 0x6000, RZ ;  /* 0x0000600087dc7810 */ /* 0x040fe20007ffe0ff */
[----:B------:R1:W4:Y:S01]  /*d710*/  LDSM.16.M88.4 R48, [R239] ;  /* 0x00000000ef30783b */ /* 0x0003220000000200 */
[C---:B------:R-:W-:Y:S02]  /*d720*/  IADD3 R219, R135.reuse, 0x5800, RZ ;  /* 0x0000580087db7810 */ /* 0x040fe40007ffe0ff */
[C---:B------:R-:W-:Y:S01]  /*d730*/  IADD3 R218, R135.reuse, 0x5000, RZ ;  /* 0x0000500087da7810 */ /* 0x040fe20007ffe0ff */
[----:B------:R1:W1:Y:S01]  /*d740*/  LDSM.16.M88.4 R8, [R228] ;  /* 0x00000000e408783b */ /* 0x0002620000000200 */
[C---:B------:R-:W-:Y:S02]  /*d750*/  IADD3 R217, R135.reuse, 0x4800, RZ ;  /* 0x0000480087d97810 */ /* 0x040fe40007ffe0ff */
[C---:B------:R-:W-:Y:S01]  /*d760*/  IADD3 R216, R135.reuse, 0x4000, RZ ;  /* 0x0000400087d87810 */ /* 0x040fe20007ffe0ff */
[----:B------:R1:W1:Y:S01]  /*d770*/  LDSM.16.M88.4 R16, [R228+0x800] ;  /* 0x00080000e410783b */ /* 0x0002620000000200 */
[C---:B------:R-:W-:Y:S02]  /*d780*/  IADD3 R132, R135.reuse, 0x3800, RZ ;  /* 0x0000380087847810 */ /* 0x040fe40007ffe0ff */
[----:B------:R-:W-:Y:S01]  /*d790*/  IADD3 R0, R135, 0x3000, RZ ;  /* 0x0000300087007810 */ /* 0x000fe20007ffe0ff */
        /* <DEDUP_REMOVED lines=11> */
[----:B--2---:R-:W-:Y:S02]  /*d850*/  IADD3 R12, P0, R6, R2, RZ ;  /* 0x00000002060c7210 */ /* 0x004fe40007f1e0ff */
[----:B------:R-:W-:Y:S04]  /*d860*/  IADD3 R6, R245, 0xc0, RZ ;  /* 0x000000c0f5067810 */ /* 0x000fe80007ffe0ff */
[----:B------:R-:W-:Y:S02]  /*d870*/  SHF.R.S32.HI R6, RZ, 0x1f, R6 ;  /* 0x0000001fff067819 */ /* 0x000fe40000011406 */
[----:B---3--:R-:W-:Y:S02]  /*d880*/  IADD3.X R4, R5, R3, R4, P0, !PT ;  /* 0x0000000305047210 */ /* 0x008fe400007fe404 */
[----:B------:R-:W-:Y:S02]  /*d890*/  IADD3 R5, R245, 0xc0, RZ ;  /* 0x000000c0f5057810 */ /* 0x000fe40007ffe0ff */
[C---:B------:R-:W-:Y:S02]  /*d8a0*/  LEA R7, P0, R12.reuse, c[0x0][0x1f8], 0x1 ;  /* 0x00007e000c077a11 */ /* 0x040fe400078008ff */
[C---:B------:R-:W-:Y:S01]  /*d8b0*/  SHF.L.U64.HI R20, R5.reuse, 0x1, R6 ;  /* 0x0000000105147819 */ /* 0x040fe20000010206 */
[----:B------:R-:W-:Y:S01]  /*d8c0*/  IMAD.SHL.U32 R47, R5, 0x2, RZ ;  /* 0x00000002052f7824 */ /* 0x000fe200078e00ff */
[C---:B------:R-:W-:Y:S02]  /*d8d0*/  IADD3 R5, R245.reuse, 0x80, RZ ;  /* 0x00000080f5057810 */ /* 0x040fe40007ffe0ff */
[C---:B------:R-:W-:Y:S02]  /*d8e0*/  IADD3 R6, R245.reuse, 0x40, RZ ;  /* 0x00000040f5067810 */ /* 0x040fe40007ffe0ff */
[----:B------:R-:W-:Y:S02]  /*d8f0*/  SHF.R.S32.HI R5, RZ, 0x1f, R5 ;  /* 0x0000001fff057819 */ /* 0x000fe40000011405 */
[----:B------:R-:W-:Y:S01]  /*d900*/  LEA.HI.X R12, R12, c[0x0][0x1fc], R4, 0x1, P0 ;  /* 0x00007f000c0c7a11 */ /* 0x000fe200000f0c04 */
[----:B------:R-:W-:Y:S01]  /*d910*/  IMAD.SHL.U32 R39, R6, 0x2, RZ ;  /* 0x0000000206277824 */ /* 0x000fe200078e00ff */
[----:B------:R-:W-:Y:S02]  /*d920*/  SHF.L.U64.HI R15, R14, 0x1, R5 ;  /* 0x000000010e0f7819 */ /* 0x000fe40000010205 */
[----:B------:R-:W-:Y:S02]  /*d930*/  SHF.R.S32.HI R5, RZ, 0x1f, R245 ;  /* 0x0000001fff057819 */ /* 0x000fe400000114f5 */
[----:B------:R-:W-:Y:S02]  /*d940*/  SHF.L.U64.HI R14, R6, 0x1, R13 ;  /* 0x00000001060e7819 */ /* 0x000fe4000001020d */
[----:B------:R-:W-:Y:S01]  /*d950*/  SHF.L.U64.HI R13, R245, 0x1, R5 ;  /* 0x00000001f50d7819 */ /* 0x000fe20000010205 */
[----:B------:R-:W-:-:S05]  /*d960*/  BRA.DIV ~URZ, `(.L_x_1489) ;  /* 0x0000a2627f007947 */ /* 0x000fca000b800000 */
[----:B-1--4-:R1:W2:Y:S02]  /*d970*/  SHFL.IDX PT, R2, R12, RZ, 0x181f ;  /* 0x00181fff0c027589 */ /* 0x0122a400000e0000 */
.L_x_1544:
[----:B------:R-:W3:Y:S01]  /*d980*/  SHFL.IDX PT, R6, R7, RZ, 0x181f ;  /* 0x00181fff07067589 */ /* 0x000ee200000e0000 */
[C---:B------:R-:W-:Y:S01]  /*d990*/  ISETP.GE.AND P1, PT, R245.reuse, c[0x0][0x1d4], PT ;  /* 0x00007500f5007a0c */ /* 0x040fe20003f26270 */
[----:B------:R-:W-:Y:S01]  /*d9a0*/  BSSY B0, `(.L_x_1490) ;  /* 0x0000231000007945 */ /* 0x000fe20003800000 */
[C---:B------:R-:W-:Y:S02]  /*d9b0*/  IADD3 R3, R245.reuse, 0x80, RZ ;  /* 0x00000080f5037810 */ /* 0x040fe40007ffe0ff */
[----:B------:R-:W-:Y:S02]  /*d9c0*/  IADD3 R21, R245, 0x40, RZ ;  /* 0x00000040f5157810 */ /* 0x000fe40007ffe0ff */
[----:B------:R-:W-:Y:S01]  /*d9d0*/  ISETP.GE.AND P4, PT, R3, c[0x0][0x1d4], PT ;  /* 0x0000750003007a0c */ /* 0x000fe20003f86270 */
[----:B------:R-:W4:Y:S01]  /*d9e0*/  SHFL.IDX PT, R4, R7, 0x1, 0x181f ;  /* 0x00381f0007047f89 */ /* 0x000f2200000e0000 */
[----:B------:R-:W-:Y:S02]  /*d9f0*/  IADD3 R3, R245, 0xc0, RZ ;  /* 0x000000c0f5037810 */ /* 0x000fe40007ffe0ff */
[----:B------:R-:W-:Y:S02]  /*da00*/  ISETP.GE.AND P5, PT, R21, c[0x0][0x1d4], PT ;  /* 0x0000750015007a0c */ /* 0x000fe40003fa6270 */
[----:B------:R-:W-:Y:S02]  /*da10*/  ISETP.GE.AND P3, PT, R3, c[0x0][0x1d4], PT ;  /* 0x0000750003007a0c */ /* 0x000fe40003f66270 */
[----:B------:R-:W-:Y:S01]  /*da20*/  SEL R244, RZ, 0x10, P1 ;  /* 0x00000010fff47807 */ /* 0x000fe20000800000 */
[----:B------:R5:W-:Y:S01]  /*da30*/  SHFL.IDX PT, R3, R7, 0x2, 0x181f ;  /* 0x00581f0007037f89 */ /* 0x000be200000e0000 */
[----:B------:R-:W-:Y:S02]  /*da40*/  SEL R21, RZ, 0x10, P4 ;  /* 0x00000010ff157807 */ /* 0x000fe40002000000 */
[----:B------:R-:W-:Y:S02]  /*da50*/  IADD3 R36, -R244, 0x10, RZ ;  /* 0x00000010f4247810 */ /* 0x000fe40007ffe1ff */
[----:B------:R-:W-:Y:S02]  /*da60*/  SEL R46, RZ, 0x10, P3 ;  /* 0x00000010ff2e7807 */ /* 0x000fe40001800000 */
[----:B------:R-:W-:Y:S01]  /*da70*/  LOP3.LUT R36, R36, 0xf, RZ, 0xc0, !PT ;  /* 0x0000000f24247812 */ /* 0x000fe200078ec0ff */
[----:B------:R-:W1:Y:S01]  /*da80*/  SHFL.IDX PT, R5, R12, 0x1, 0x181f ;  /* 0x00381f000c057f89 */ /* 0x000e6200000e0000 */
[----:B------:R-:W-:Y:S02]  /*da90*/  IADD3 R38, -R21, 0x10, RZ ;  /* 0x0000001015267810 */ /* 0x000fe40007ffe1ff */
[----:B------:R-:W-:Y:S02]  /*daa0*/  IADD3 R44, -R46, 0x10, RZ ;  /* 0x000000102e2c7810 */ /* 0x000fe40007ffe1ff */
[----:B------:R-:W-:Y:S02]  /*dab0*/  LOP3.LUT R38, R38, 0xf, RZ, 0xc0, !PT ;  /* 0x0000000f26267812 */ /* 0x000fe400078ec0ff */
[----:B------:R-:W-:Y:S02]  /*dac0*/  LOP3.LUT R44, R44, 0xf, RZ, 0xc0, !PT ;  /* 0x0000000f2c2c7812 */ /* 0x000fe400078ec0ff */
[C---:B---3--:R-:W-:Y:S02]  /*dad0*/  IADD3 R28, P0, R6.reuse, R37, RZ ;  /* 0x00000025061c7210 */ /* 0x048fe40007f1e0ff */
[----:B------:R-:W-:Y:S02]  /*dae0*/  IADD3 R22, P2, R6, R39, RZ ;  /* 0x0000002706167210 */ /* 0x000fe40007f5e0ff */
[C---:B--2---:R-:W-:Y:S02]  /*daf0*/  IADD3.X R29, R2.reuse, R13, RZ, P0, !PT ;  /* 0x0000000d021d7210 */ /* 0x044fe400007fe4ff */
[----:B------:R-:W-:Y:S02]  /*db00*/  IADD3.X R23, R2, R14, RZ, P2, !PT ;  /* 0x0000000e02177210 */ /* 0x000fe400017fe4ff */
[----:B------:R-:W-:Y:S01]  /*db10*/  IADD3 R30, P0, R6, R45, RZ ;  /* 0x0000002d061e7210 */ /* 0x000fe20007f1e0ff */
[----:B------:R2:W-:Y:S03]  /*db20*/  LDGSTS.E.BYPASS.LTC128B.128 [R243+0x100], [R28.64], !P1 ;  /* 0x001000001cf37fae */ /* 0x0005e6000c901d46 */
[----:B------:R-:W-:Y:S02]  /*db30*/  IADD3.X R31, R2, R15, RZ, P0, !PT ;  /* 0x0000000f021f7210 */ /* 0x000fe400007fe4ff */
[----:B------:R-:W-:Y:S03]  /*db40*/  IADD3 R6, P0, R6, R47, RZ ;  /* 0x0000002f06067210 */ /* 0x000fe60007f1e0ff */
[----:B------:R4:W-:Y:S01]  /*db50*/  LDGSTS.E.BYPASS.LTC128B.128 [R243+0x3100], [R22.64], !P5 ;  /* 0x0310000016f37fae */ /* 0x0009e2000e901d46 */
[----:B-----5:R-:W-:Y:S07]  /*db60*/  IADD3.X R7, R2, R20, RZ, P0, !PT ;  /* 0x0000001402077210 */ /* 0x020fee00007fe4ff */
[----:B------:R3:W-:Y:S08]  /*db70*/  LDGSTS.E.BYPASS.LTC128B.128 [R243+0x6100], [R30.64], !P4 ;  /* 0x061000001ef37fae */ /* 0x0007f0000e101d46 */
[----:B------:R5:W-:Y:S08]  /*db80*/  LDGSTS.E.BYPASS.LTC128B.128 [R243+0x9100], [R6.64], !P3 ;  /* 0x0910000006f37fae */ /* 0x000bf0000d901d46 */
[----:B------:R2:W2:Y:S01]  /*db90*/  SHFL.IDX PT, R2, R12, 0x2, 0x181f ;  /* 0x00581f000c027f89 */ /* 0x0004a200000e0000 */
[C---:B----4-:R-:W-:Y:S04]  /*dba0*/  IADD3 R22, P0, R4.reuse, R37, RZ ;  /* 0x0000002504167210 */ /* 0x050fe80007f1e0ff */
[C---:B-1----:R-:W-:Y:S05]  /*dbb0*/  IADD3.X R23, R5.reuse, R13, RZ, P0, !PT ;  /* 0x0000000d05177210 */ /* 0x042fea00007fe4ff */
[----:B------:R1:W-:Y:S01]  /*dbc0*/  LDGSTS.E.BYPASS.LTC128B.128 [R243+0x1100], [R22.64], !P1 ;  /* 0x0110000016f37fae */ /* 0x0003e2000c901d46 */
[C---:B-----5:R-:W-:Y:S04]  /*dbd0*/  IADD3 R6, P0, R4.reuse, R39, RZ ;  /* 0x0000002704067210 */ /* 0x060fe80007f1e0ff */
[C---:B------:R-:W-:Y:S02]  /*dbe0*/  IADD3.X R7, R5.reuse, R14, RZ, P0, !PT ;  /* 0x0000000e05077210 */ /* 0x040fe400007fe4ff */
[----:B--2---:R-:W-:Y:S02]  /*dbf0*/  SEL R12, RZ, 0x10, P5 ;  /* 0x00000010ff0c7807 */ /* 0x004fe40002800000 */
[----:B------:R-:W-:Y:S01]  /*dc00*/  IADD3 R28, P0, R4, R47, RZ ;  /* 0x0000002f041c7210 */ /* 0x000fe20007f1e0ff */
[----:B------:R2:W-:Y:S01]  /*dc10*/  LDGSTS.E.BYPASS.LTC128B.128 [R243+0x4100], [R6.64], !P5 ;  /* 0x0410000006f37fae */ /* 0x0005e2000e901d46 */
[----:B---3--:R-:W-:Y:S02]  /*dc20*/  IADD3 R30, -R12, 0x10, RZ ;  /* 0x000000100c1e7810 */ /* 0x008fe40007ffe1ff */
[C---:B------:R-:W-:Y:S02]  /*dc30*/  IADD3.X R29, R5.reuse, R20, RZ, P0, !PT ;  /* 0x00000014051d7210 */ /* 0x040fe400007fe4ff */
[----:B------:R-:W-:Y:S02]  /*dc40*/  LOP3.LUT R30, R30, 0xf, RZ, 0xc0, !PT ;  /* 0x0000000f1e1e7812 */ /* 0x000fe400078ec0ff */
[----:B------:R-:W-:Y:S02]  /*dc50*/  ISETP.NE.U32.AND P2, PT, R12, RZ, PT ;  /* 0x000000ff0c00720c */ /* 0x000fe40003f45070 */
[----:B-1----:R-:W-:Y:S04]  /*dc60*/  IADD3 R22, P1, R4, R45, RZ ;  /* 0x0000002d04167210 */ /* 0x002fe80007f3e0ff */
[----:B------:R-:W-:Y:S02]  /*dc70*/  IADD3.X R23, R5, R15, RZ, P1, !PT ;  /* 0x0000000f05177210 */ /* 0x000fe40000ffe4ff */
[-C--:B------:R-:W-:Y:S03]  /*dc80*/  IADD3 R36, P1, P0, R36, R3.reuse, R37 ;  /* 0x0000000324247210 */ /* 0x080fe6000783e025 */
[----:B------:R1:W-:Y:S01]  /*dc90*/  LDGSTS.E.BYPASS.LTC128B.128 [R243+0x7100], [R22.64], !P4 ;  /* 0x0710000016f37fae */ /* 0x0003e2000e101d46 */
[-C--:B------:R-:W-:Y:S02]  /*dca0*/  IADD3.X R37, RZ, R2.reuse, R13, P1, P0 ;  /* 0x00000002ff257210 */ /* 0x080fe40000fe040d */
[-C--:B------:R-:W-:Y:S01]  /*dcb0*/  IADD3 R30, P1, P0, R30, R3.reuse, R39 ;  /* 0x000000031e1e7210 */ /* 0x080fe2000783e027 */
[C---:B--2---:R-:W-:Y:S04]  /*dcc0*/  HMMA.16816.F32.BF16 R4, R48.reuse, R8, RZ ;  /* 0x000000083004723c */ /* 0x044fe800000418ff */
[----:B------:R2:W-:Y:S01]  /*dcd0*/  LDGSTS.E.BYPASS.LTC128B.128 [R243+0xa100], [R28.64], !P3 ;  /* 0x0a1000001cf37fae */ /* 0x0005e2000d901d46 */
[-C--:B------:R-:W-:Y:S02]  /*dce0*/  IADD3.X R31, RZ, R2.reuse, R14, P1, P0 ;  /* 0x00000002ff1f7210 */ /* 0x080fe40000fe040e */
[-C--:B------:R-:W-:Y:S01]  /*dcf0*/  IADD3 R38, P1, P0, R38, R3.reuse, R45 ;  /* 0x0000000326267210 */ /* 0x080fe2000783e02d */
[C---:B------:R-:W-:Y:S04]  /*dd00*/  HMMA.16816.F32.BF16 R8, R48.reuse, R10, RZ ;  /* 0x0000000a3008723c */ /* 0x040fe800000418ff */
[-C--:B------:R-:W-:Y:S02]  /*dd10*/  IADD3.X R39, RZ, R2.reuse, R15, P1, P0 ;  /* 0x00000002ff277210 */ /* 0x080fe40000fe040f */
[----:B------:R-:W-:Y:S02]  /*dd20*/  IADD3 R44, P1, P0, R44, R3, R47 ;  /* 0x000000032c2c7210 */ /* 0x000fe4000783e02f */
[C---:B------:R-:W-:Y:S04]  /*dd30*/  HMMA.16816.F32.BF16 R12, R48.reuse, R16, RZ ;  /* 0x00000010300c723c */ /* 0x040fe800000418ff */
[----:B------:R-:W-:Y:S02]  /*dd40*/  IADD3.X R45, RZ, R2, R20, P1, P0 ;  /* 0x00000002ff2d7210 */ /* 0x000fe40000fe0414 */
[----:B------:R-:W-:Y:S02]  /*dd50*/  ISETP.NE.U32.AND P0, PT, R244, RZ, PT ;  /* 0x000000fff400720c */ /* 0x000fe40003f05070 */
[----:B------:R-:W-:Y:S01]  /*dd60*/  ISETP.NE.U32.AND P1, PT, R21, RZ, PT ;  /* 0x000000ff1500720c */ /* 0x000fe20003f25070 */
[C---:B------:R-:W-:Y:S08]  /*dd70*/  HMMA.16816.F32.BF16 R16, R48.reuse, R18, RZ ;  /* 0x000000123010723c */ /* 0x040ff000000418ff */
[C---:B-1----:R-:W-:Y:S02]  /*dd80*/  HMMA.16816.F32.BF16 R20, R48.reuse, R24, RZ ;  /* 0x000000183014723c */ /* 0x042fe400000418ff */
[----:B------:R1:W-:Y:S01]  /*dd90*/  LDGSTS.E.BYPASS.LTC128B.128.ZFILL [R243+0x2100], [R36.64], P0 ;  /* 0x0210000024f37fae */ /* 0x0003e20008141d46 */
[----:B------:R-:W-:Y:S05]  /*dda0*/  ISETP.NE.U32.AND P0, PT, R46, RZ, PT ;  /* 0x000000ff2e00720c */ /* 0x000fea0003f05070 */
[C---:B------:R-:W-:Y:S02]  /*ddb0*/  HMMA.16816.F32.BF16 R24, R48.reuse, R26, RZ ;  /* 0x0000001a3018723c */ /* 0x040fe400000418ff */
[----:B------:R2:W-:Y:S08]  /*ddc0*/  LDGSTS.E.BYPASS.LTC128B.128.ZFILL [R243+0x5100], [R30.64], P2 ;  /* 0x051000001ef37fae */ /* 0x0005f00009141d46 */
[----:B------:R1:W-:Y:S08]  /*ddd0*/  LDGSTS.E.BYPASS.LTC128B.128.ZFILL [R243+0x8100], [R38.64], P1 ;  /* 0x0810000026f37fae */ /* 0x0003f00008941d46 */
[----:B------:R3:W-:Y:S01]  /*dde0*/  LDGSTS.E.BYPASS.LTC128B.128.ZFILL [R243+0xb100], [R44.64], P0 ;  /* 0x0b1000002cf37fae */ /* 0x0007e20008141d46 */
[----:B------:R-:W-:Y:S07]  /*ddf0*/  ISETP.GE.AND P0, PT, R247, 0x1, PT ;  /* 0x00000001f700780c */ /* 0x000fee0003f06270 */
[----:B------:R-:W0:Y:S01]  /*de00*/  LDGDEPBAR ;  /* 0x00000000000079af */ /* 0x000e220000000000 */
[C---:B--2---:R-:W-:Y:S08]  /*de10*/  HMMA.16816.F32.BF16 R28, R48.reuse, R32, RZ ;  /* 0x00000020301c723c */ /* 0x044ff000000418ff */
[C---:B------:R-:W-:Y:S08]  /*de20*/  HMMA.16816.F32.BF16 R32, R48.reuse, R34, RZ ;  /* 0x000000223020723c */ /* 0x040ff000000418ff */
[C---:B-1----:R-:W-:Y:S08]  /*de30*/  HMMA.16816.F32.BF16 R36, R48.reuse, R40, RZ ;  /* 0x000000283024723c */ /* 0x042ff000000418ff */
[C---:B------:R-:W-:Y:S08]  /*de40*/  HMMA.16816.F32.BF16 R40, R48.reuse, R42, RZ ;  /* 0x0000002a3028723c */ /* 0x040ff000000418ff */
[C---:B---3--:R-:W-:Y:S08]  /*de50*/  HMMA.16816.F32.BF16 R44, R48.reuse, R184, RZ ;  /* 0x000000b8302c723c */ /* 0x048ff000000418ff */
        /* <DEDUP_REMOVED lines=20> */
[C---:B-1----:R-:W-:Y:S01]  /*dfa0*/  HMMA.16816.F32.BF16 R4, R184.reuse, R192, R4 ;  /* 0x000000c0b804723c */ /* 0x042fe20000041804 */
[----:B------:R-:W-:Y:S07]  /*dfb0*/  LDSM.16.M88.4 R212, [R228+0x7000] ;  /* 0x00700000e4d4783b */ /* 0x000fee0000000200 */
[C---:B------:R-:W-:Y:S01]  /*dfc0*/  HMMA.16816.F32.BF16 R8, R184.reuse, R194, R8 ;  /* 0x000000c2b808723c */ /* 0x040fe20000041808 */
[----:B------:R-:W-:Y:S07]  /*dfd0*/  LDSM.16.M88.4 R192, [R241] ;  /* 0x00000000f1c0783b */ /* 0x000fee0000000200 */
[C---:B--2---:R-:W-:Y:S08]  /*dfe0*/  HMMA.16816.F32.BF16 R12, R184.reuse, R196, R12 ;  /* 0x000000c4b80c723c */ /* 0x044ff0000004180c */
[C---:B------:R-:W-:Y:S01]  /*dff0*/  HMMA.16816.F32.BF16 R16, R184.reuse, R198, R16 ;  /* 0x000000c6b810723c */ /* 0x040fe20000041810 */
[----:B------:R-:W1:Y:S07]  /*e000*/  LDSM.16.M88.4 R196, [R229+-0x9000] ;  /* 0xff700000e5c4783b */ /* 0x000e6e0000000200 */
[C---:B---3--:R-:W-:Y:S08]  /*e010*/  HMMA.16816.F32.BF16 R20, R184.reuse, R200, R20 ;  /* 0x000000c8b814723c */ /* 0x048ff00000041814 */
[C---:B------:R-:W-:Y:S01]  /*e020*/  HMMA.16816.F32.BF16 R24, R184.reuse, R202, R24 ;  /* 0x000000cab818723c */ /* 0x040fe20000041818 */
[----:B------:R-:W2:Y:S07]  /*e030*/  LDSM.16.M88.4 R200, [R229+-0x8800] ;  /* 0xff780000e5c8783b */ /* 0x000eae0000000200 */
[C---:B----4-:R-:W-:Y:S08]  /*e040*/  HMMA.16816.F32.BF16 R28, R184.reuse, R204, R28 ;  /* 0x000000ccb81c723c */ /* 0x050ff0000004181c */
[C---:B------:R-:W-:Y:S01]  /*e050*/  HMMA.16816.F32.BF16 R32, R184.reuse, R206, R32 ;  /* 0x000000ceb820723c */ /* 0x040fe20000041820 */
[----:B------:R-:W3:Y:S07]  /*e060*/  LDSM.16.M88.4 R204, [R229+-0x8000] ;  /* 0xff800000e5cc783b */ /* 0x000eee0000000200 */
[C---:B-----5:R-:W-:Y:S08]  /*e070*/  HMMA.16816.F32.BF16 R36, R184.reuse, R188, R36 ;  /* 0x000000bcb824723c */ /* 0x060ff00000041824 */
[C---:B------:R-:W-:Y:S01]  /*e080*/  HMMA.16816.F32.BF16 R40, R184.reuse, R190, R40 ;  /* 0x000000beb828723c */ /* 0x040fe20000041828 */
[----:B------:R-:W4:Y:S07]  /*e090*/  LDSM.16.M88.4 R188, [R229+-0x7800] ;  /* 0xff880000e5bc783b */ /* 0x000f2e0000000200 */
[C---:B------:R-:W-:Y:S08]  /*e0a0*/  HMMA.16816.F32.BF16 R44, R184.reuse, R208, R44 ;  /* 0x000000d0b82c723c */ /* 0x040ff0000004182c */
[----:B------:R-:W-:Y:S01]  /*e0b0*/  HMMA.16816.F32.BF16 R48, R184, R210, R48 ;  /* 0x000000d2b830723c */ /* 0x000fe20000041830 */
[----:B------:R-:W5:Y:S07]  /*e0c0*/  LDSM.16.M88.4 R184, [R229+-0x7000] ;  /* 0xff900000e5b8783b */ /* 0x000f6e0000000200 */
[C---:B-1----:R-:W-:Y:S01]  /*e0d0*/  HMMA.16816.F32.BF16 R4, R192.reuse, R196, R4 ;  /* 0x000000c4c004723c */ /* 0x042fe20000041804 */
[----:B------:R-:W-:Y:S07]  /*e0e0*/  LDSM.16.M88.4 R208, [R228+0x3000] ;  /* 0x00300000e4d0783b */ /* 0x000fee0000000200 */
[C---:B------:R-:W-:Y:S01]  /*e0f0*/  HMMA.16816.F32.BF16 R8, R192.reuse, R198, R8 ;  /* 0x000000c6c008723c */ /* 0x040fe20000041808 */
[----:B------:R-:W1:Y:S07]  /*e100*/  LDSM.16.M88.4 R196, [R229+-0x6800] ;  /* 0xff980000e5c4783b */ /* 0x000e6e0000000200 */
[C---:B--2---:R-:W-:Y:S08]  /*e110*/  HMMA.16816.F32.BF16 R12, R192.reuse, R200, R12 ;  /* 0x000000c8c00c723c */ /* 0x044ff0000004180c */
[C---:B------:R-:W-:Y:S01]  /*e120*/  HMMA.16816.F32.BF16 R16, R192.reuse, R202, R16 ;  /* 0x000000cac010723c */ /* 0x040fe20000041810 */
[----:B------:R-:W2:Y:S07]  /*e130*/  LDSM.16.M88.4 R200, [R239+0x4000] ;  /* 0x00400000efc8783b */ /* 0x000eae0000000200 */
[C---:B---3--:R-:W-:Y:S08]  /*e140*/  HMMA.16816.F32.BF16 R20, R192.reuse, R204, R20 ;  /* 0x000000ccc014723c */ /* 0x048ff00000041814 */
[C---:B------:R-:W-:Y:S01]  /*e150*/  HMMA.16816.F32.BF16 R24, R192.reuse, R206, R24 ;  /* 0x000000cec018723c */ /* 0x040fe20000041818 */
[----:B------:R-:W3:Y:S07]  /*e160*/  LDSM.16.M88.4 R204, [R228+0x3800] ;  /* 0x00380000e4cc783b */ /* 0x000eee0000000200 */
[C---:B----4-:R-:W-:Y:S08]  /*e170*/  HMMA.16816.F32.BF16 R28, R192.reuse, R188, R28 ;  /* 0x000000bcc01c723c */ /* 0x050ff0000004181c */
[C---:B------:R-:W-:Y:S01]  /*e180*/  HMMA.16816.F32.BF16 R32, R192.reuse, R190, R32 ;  /* 0x000000bec020723c */ /* 0x040fe20000041820 */
[----:B------:R-:W4:Y:S07]  /*e190*/  LDSM.16.M88.4 R188, [R228+0x4000] ;  /* 0x00400000e4bc783b */ /* 0x000f2e0000000200 */
[C---:B-----5:R-:W-:Y:S08]  /*e1a0*/  HMMA.16816.F32.BF16 R36, R192.reuse, R184, R36 ;  /* 0x000000b8c024723c */ /* 0x060ff00000041824 */
[C---:B------:R-:W-:Y:S01]  /*e1b0*/  HMMA.16816.F32.BF16 R40, R192.reuse, R186, R40 ;  /* 0x000000bac028723c */ /* 0x040fe20000041828 */
[----:B------:R-:W5:Y:S07]  /*e1c0*/  LDSM.16.M88.4 R184, [R228+0x4800] ;  /* 0x00480000e4b8783b */ /* 0x000f6e0000000200 */
[C---:B-1----:R-:W-:Y:S08]  /*e1d0*/  HMMA.16816.F32.BF16 R44, R192.reuse, R196, R44 ;  /* 0x000000c4c02c723c */ /* 0x042ff0000004182c */
[----:B------:R-:W-:Y:S01]  /*e1e0*/  HMMA.16816.F32.BF16 R48, R192, R198, R48 ;  /* 0x000000c6c030723c */ /* 0x000fe20000041830 */
[----:B------:R-:W1:Y:S07]  /*e1f0*/  LDSM.16.M88.4 R192, [R228+0x5000] ;  /* 0x00500000e4c0783b */ /* 0x000e6e0000000200 */
[C---:B--2---:R-:W-:Y:S01]  /*e200*/  HMMA.16816.F32.BF16 R4, R200.reuse, R208, R4 ;  /* 0x000000d0c804723c */ /* 0x044fe20000041804 */
[----:B------:R-:W2:Y:S07]  /*e210*/  LDSM.16.M88.4 R196, [R228+0x5800] ;  /* 0x00580000e4c4783b */ /* 0x000eae0000000200 */
[C---:B------:R-:W-:Y:S01]  /*e220*/  HMMA.16816.F32.BF16 R8, R200.reuse, R210, R8 ;  /* 0x000000d2c808723c */ /* 0x040fe20000041808 */
[----:B------:R-:W-:Y:S07]  /*e230*/  LDSM.16.M88.4 R208, [R0] ;  /* 0x0000000000d0783b */ /* 0x000fee0000000200 */
[C---:B---3--:R-:W-:Y:S08]  /*e240*/  HMMA.16816.F32.BF16 R12, R200.reuse, R204, R12 ;  /* 0x000000ccc80c723c */ /* 0x048ff0000004180c */
[C---:B------:R-:W-:Y:S01]  /*e250*/  HMMA.16816.F32.BF16 R16, R200.reuse, R206, R16 ;  /* 0x000000cec810723c */ /* 0x040fe20000041810 */
[----:B------:R-:W3:Y:S07]  /*e260*/  LDSM.16.M88.4 R204, [R240+0x4000] ;  /* 0x00400000f0cc783b */ /* 0x000eee0000000200 */
[C---:B----4-:R-:W-:Y:S08]  /*e270*/  HMMA.16816.F32.BF16 R20, R200.reuse, R188, R20 ;  /* 0x000000bcc814723c */ /* 0x050ff00000041814 */
[C---:B------:R-:W-:Y:S01]  /*e280*/  HMMA.16816.F32.BF16 R24, R200.reuse, R190, R24 ;  /* 0x000000bec818723c */ /* 0x040fe20000041818 */
[----:B------:R-:W4:Y:S07]  /*e290*/  LDSM.16.M88.4 R188, [R132] ;  /* 0x0000000084bc783b */ /* 0x000f2e0000000200 */
[C---:B-----5:R-:W-:Y:S08]  /*e2a0*/  HMMA.16816.F32.BF16 R28, R200.reuse, R184, R28 ;  /* 0x000000b8c81c723c */ /* 0x060ff0000004181c */
[C---:B------:R-:W-:Y:S01]  /*e2b0*/  HMMA.16816.F32.BF16 R32, R200.reuse, R186, R32 ;  /* 0x000000bac820723c */ /* 0x040fe20000041820 */
[----:B------:R-:W5:Y:S07]  /*e2c0*/  LDSM.16.M88.4 R184, [R216] ;  /* 0x00000000d8b8783b */ /* 0x000f6e0000000200 */
[C---:B-1----:R-:W-:Y:S08]  /*e2d0*/  HMMA.16816.F32.BF16 R36, R200.reuse, R192, R36 ;  /* 0x000000c0c824723c */ /* 0x042ff00000041824 */
[C---:B------:R-:W-:Y:S01]  /*e2e0*/  HMMA.16816.F32.BF16 R40, R200.reuse, R194, R40 ;  /* 0x000000c2c828723c */ /* 0x040fe20000041828 */
[----:B------:R-:W1:Y:S07]  /*e2f0*/  LDSM.16.M88.4 R192, [R217] ;  /* 0x00000000d9c0783b */ /* 0x000e6e0000000200 */
[C---:B--2---:R-:W-:Y:S08]  /*e300*/  HMMA.16816.F32.BF16 R44, R200.reuse, R196, R44 ;  /* 0x000000c4c82c723c */ /* 0x044ff0000004182c */
[----:B------:R-:W-:Y:S01]  /*e310*/  HMMA.16816.F32.BF16 R48, R200, R198, R48 ;  /* 0x000000c6c830723c */ /* 0x000fe20000041830 */
[----:B------:R-:W2:Y:S07]  /*e320*/  LDSM.16.M88.4 R196, [R218] ;  /* 0x00000000dac4783b */ /* 0x000eae0000000200 */
[C---:B---3--:R-:W-:Y:S01]  /*e330*/  HMMA.16816.F32.BF16 R4, R204.reuse, R208, R4 ;  /* 0x000000d0cc04723c */ /* 0x048fe20000041804 */
[----:B------:R-:W3:Y:S07]  /*e340*/  LDSM.16.M88.4 R200, [R219] ;  /* 0x00000000dbc8783b */ /* 0x000eee0000000200 */
[C---:B------:R-:W-:Y:S01]  /*e350*/  HMMA.16816.F32.BF16 R8, R204.reuse, R210, R8 ;  /* 0x000000d2cc08723c */ /* 0x040fe20000041808 */
[----:B------:R-:W-:Y:S07]  /*e360*/  LDSM.16.M88.4 R208, [R230+0x3000] ;  /* 0x00300000e6d0783b */ /* 0x000fee0000000200 */
[C---:B----4-:R-:W-:Y:S01]  /*e370*/  HMMA.16816.F32.BF16 R12, R204.reuse, R188, R12 ;  /* 0x000000bccc0c723c */ /* 0x050fe2000004180c */
[----:B------:R-:W-:Y:S07]  /*e380*/  LDSM.16.M88.4 R216, [R222] ;  /* 0x00000000ded8783b */ /* 0x000fee0000000200 */
[C---:B------:R-:W-:Y:S01]  /*e390*/  HMMA.16816.F32.BF16 R16, R204.reuse, R190, R16 ;  /* 0x000000becc10723c */ /* 0x040fe20000041810 */
[----:B------:R-:W4:Y:S07]  /*e3a0*/  LDSM.16.M88.4 R188, [R242+0x4000] ;  /* 0x00400000f2bc783b */ /* 0x000f2e0000000200 */
[C---:B-----5:R-:W-:Y:S08]  /*e3b0*/  HMMA.16816.F32.BF16 R20, R204.reuse, R184, R20 ;  /* 0x000000b8cc14723c */ /* 0x060ff00000041814 */
[C---:B------:R-:W-:Y:S01]  /*e3c0*/  HMMA.16816.F32.BF16 R24, R204.reuse, R186, R24 ;  /* 0x000000bacc18723c */ /* 0x040fe20000041818 */
[----:B------:R-:W5:Y:S07]  /*e3d0*/  LDSM.16.M88.4 R184, [R230+0x3800] ;  /* 0x00380000e6b8783b */ /* 0x000f6e0000000200 */
        /* <DEDUP_REMOVED lines=8> */
[----:B------:R-:W3:Y:S07]  /*e460*/  LDSM.16.M88.4 R200, [R230+0x5000] ;  /* 0x00500000e6c8783b */ /* 0x000eee0000000200 */
[C---:B----4-:R-:W-:Y:S01]  /*e470*/  HMMA.16816.F32.BF16 R4, R188.reuse, R208, R4 ;  /* 0x000000d0bc04723c */ /* 0x050fe20000041804 */
[----:B------:R-:W-:Y:S07]  /*e480*/  LDSM.16.M88.4 R204, [R241+0x4000] ;  /* 0x00400000f1cc783b */ /* 0x000fee0000000200 */
[C---:B------:R-:W-:Y:S01]  /*e490*/  HMMA.16816.F32.BF16 R8, R188.reuse, R210, R8 ;  /* 0x000000d2bc08723c */ /* 0x040fe20000041808 */
[----:B------:R-:W-:Y:S07]  /*e4a0*/  LDSM.16.M88.4 R208, [R229+-0x6000] ;  /* 0xffa00000e5d0783b */ /* 0x000fee0000000200 */
[C---:B-----5:R-:W-:Y:S08]  /*e4b0*/  HMMA.16816.F32.BF16 R12, R188.reuse, R184, R12 ;  /* 0x000000b8bc0c723c */ /* 0x060ff0000004180c */
[C---:B------:R-:W-:Y:S01]  /*e4c0*/  HMMA.16816.F32.BF16 R16, R188.reuse, R186, R16 ;  /* 0x000000babc10723c */ /* 0x040fe20000041810 */
[----:B------:R-:W4:Y:S07]  /*e4d0*/  LDSM.16.M88.4 R184, [R230+0x5800] ;  /* 0x00580000e6b8783b */ /* 0x000f2e0000000200 */
[C---:B-1----:R-:W-:Y:S08]  /*e4e0*/  HMMA.16816.F32.BF16 R20, R188.reuse, R192, R20 ;  /* 0x000000c0bc14723c */ /* 0x042ff00000041814 */
[C---:B------:R-:W-:Y:S01]  /*e4f0*/  HMMA.16816.F32.BF16 R24, R188.reuse, R194, R24 ;  /* 0x000000c2bc18723c */ /* 0x040fe20000041818 */
[----:B------:R-:W1:Y:S07]  /*e500*/  LDSM.16.M88.4 R192, [R229+-0x5800] ;  /* 0xffa80000e5c0783b */ /* 0x000e6e0000000200 */
[C---:B--2---:R-:W-:Y:S08]  /*e510*/  HMMA.16816.F32.BF16 R28, R188.reuse, R196, R28 ;  /* 0x000000c4bc1c723c */ /* 0x044ff0000004181c */
[C---:B------:R-:W-:Y:S01]  /*e520*/  HMMA.16816.F32.BF16 R32, R188.reuse, R198, R32 ;  /* 0x000000c6bc20723c */ /* 0x040fe20000041820 */
[----:B------:R-:W2:Y:S07]  /*e530*/  LDSM.16.M88.4 R196, [R229+-0x5000] ;  /* 0xffb00000e5c4783b */ /* 0x000eae0000000200 */
[C---:B---3--:R-:W-:Y:S08]  /*e540*/  HMMA.16816.F32.BF16 R36, R188.reuse, R200, R36 ;  /* 0x000000c8bc24723c */ /* 0x048ff00000041824 */
[C---:B------:R-:W-:Y:S01]  /*e550*/  HMMA.16816.F32.BF16 R40, R188.reuse, R202, R40 ;  /* 0x000000cabc28723c */ /* 0x040fe20000041828 */
[----:B------:R-:W3:Y:S07]  /*e560*/  LDSM.16.M88.4 R200, [R229+-0x4800] ;  /* 0xffb80000e5c8783b */ /* 0x000eee0000000200 */
[C---:B----4-:R-:W-:Y:S08]  /*e570*/  HMMA.16816.F32.BF16 R44, R188.reuse, R184, R44 ;  /* 0x000000b8bc2c723c */ /* 0x050ff0000004182c */
[----:B------:R-:W-:Y:S01]  /*e580*/  HMMA.16816.F32.BF16 R48, R188, R186, R48 ;  /* 0x000000babc30723c */ /* 0x000fe20000041830 */
[----:B------:R-:W4:Y:S07]  /*e590*/  LDSM.16.M88.4 R184, [R229+-0x4000] ;  /* 0xffc00000e5b8783b */ /* 0x000f2e0000000200 */
[C---:B------:R-:W-:Y:S01]  /*e5a0*/  HMMA.16816.F32.BF16 R4, R204.reuse, R208, R4 ;  /* 0x000000d0cc04723c */ /* 0x040fe20000041804 */
[----:B------:R-:W5:Y:S07]  /*e5b0*/  LDSM.16.M88.4 R188, [R229+-0x3800] ;  /* 0xffc80000e5bc783b */ /* 0x000f6e0000000200 */
[C---:B------:R-:W-:Y:S01]  /*e5c0*/  HMMA.16816.F32.BF16 R8, R204.reuse, R210, R8 ;  /* 0x000000d2cc08723c */ /* 0x040fe20000041808 */
[----:B------:R-:W-:Y:S07]  /*e5d0*/  LDSM.16.M88.4 R208, [R228+0x6800] ;  /* 0x00680000e4d0783b */ /* 0x000fee0000000200 */
[C---:B-1----:R-:W-:Y:S08]  /*e5e0*/  HMMA.16816.F32.BF16 R12, R204.reuse, R192, R12 ;  /* 0x000000c0cc0c723c */ /* 0x042ff0000004180c */
[C---:B------:R-:W-:Y:S01]  /*e5f0*/  HMMA.16816.F32.BF16 R16, R204.reuse, R194, R16 ;  /* 0x000000c2cc10723c */ /* 0x040fe20000041810 */
[----:B------:R-:W-:Y:S07]  /*e600*/  LDSM.16.M88.4 R192, [R239+0x8000] ;  /* 0x00800000efc0783b */ /* 0x000fee0000000200 */
[C---:B--2---:R-:W-:Y:S08]  /*e610*/  HMMA.16816.F32.BF16 R20, R204.reuse, R196, R20 ;  /* 0x000000c4cc14723c */ /* 0x044ff00000041814 */
[C---:B------:R-:W-:Y:S01]  /*e620*/  HMMA.16816.F32.BF16 R24, R204.reuse, R198, R24 ;  /* 0x000000c6cc18723c */ /* 0x040fe20000041818 */
[----:B------:R-:W1:Y:S07]  /*e630*/  LDSM.16.M88.4 R196, [R228+0x6000] ;  /* 0x00600000e4c4783b */ /* 0x000e6e0000000200 */
        /* <DEDUP_REMOVED lines=8> */
[----:B------:R-:W4:Y:S07]  /*e6c0*/  LDSM.16.M88.4 R188, [R228+0x8800] ;  /* 0x00880000e4bc783b */ /* 0x000f2e0000000200 */
[C---:B-1----:R-:W-:Y:S01]  /*e6d0*/  HMMA.16816.F32.BF16 R4, R192.reuse, R196, R4 ;  /* 0x000000c4c004723c */ /* 0x042fe20000041804 */
[----:B------:R-:W-:Y:S07]  /*e6e0*/  LDSM.16.M88.4 R204, [R220] ;  /* 0x00000000dccc783b */ /* 0x000fee0000000200 */
[C---:B------:R-:W-:Y:S01]  /*e6f0*/  HMMA.16816.F32.BF16 R8, R192.reuse, R198, R8 ;  /* 0x000000c6c008723c */ /* 0x040fe20000041808 */
[----:B------:R-:W1:Y:S07]  /*e700*/  LDSM.16.M88.4 R196, [R240+0x8000] ;  /* 0x00800000f0c4783b */ /* 0x000e6e0000000200 */
[C---:B------:R-:W-:Y:S08]  /*e710*/  HMMA.16816.F32.BF16 R12, R192.reuse, R208, R12 ;  /* 0x000000d0c00c723c */ /* 0x040ff0000004180c */
[C---:B------:R-:W-:Y:S01]  /*e720*/  HMMA.16816.F32.BF16 R16, R192.reuse, R210, R16 ;  /* 0x000000d2c010723c */ /* 0x040fe20000041810 */
[----:B------:R-:W5:Y:S07]  /*e730*/  LDSM.16.M88.4 R208, [R221] ;  /* 0x00000000ddd0783b */ /* 0x000f6e0000000200 */
[C---:B------:R-:W-:Y:S08]  /*e740*/  HMMA.16816.F32.BF16 R20, R192.reuse, R212, R20 ;  /* 0x000000d4c014723c */ /* 0x040ff00000041814 */
[C---:B------:R-:W-:Y:S01]  /*e750*/  HMMA.16816.F32.BF16 R24, R192.reuse, R214, R24 ;  /* 0x000000d6c018723c */ /* 0x040fe20000041818 */
[----:B------:R-:W-:Y:S07]  /*e760*/  LDSM.16.M88.4 R212, [R230+0x6000] ;  /* 0x00600000e6d4783b */ /* 0x000fee0000000200 */
[C---:B--2---:R-:W-:Y:S08]  /*e770*/  HMMA.16816.F32.BF16 R28, R192.reuse, R200, R28 ;  /* 0x000000c8c01c723c */ /* 0x044ff0000004181c */
[C---:B------:R-:W-:Y:S01]  /*e780*/  HMMA.16816.F32.BF16 R32, R192.reuse, R202, R32 ;  /* 0x000000cac020723c */ /* 0x040fe20000041820 */
[----:B------:R-:W2:Y:S07]  /*e790*/  LDSM.16.M88.4 R200, [R223] ;  /* 0x00000000dfc8783b */ /* 0x000eae0000000200 */
[C---:B---3--:R-:W-:Y:S01]  /*e7a0*/  HMMA.16816.F32.BF16 R36, R192.reuse, R184, R36 ;  /* 0x000000b8c024723c */ /* 0x048fe20000041824 */
[----:B------:R-:W-:Y:S07]  /*e7b0*/  LDSM.16.M88.4 R220, [R230+0x6800] ;  /* 0x00680000e6dc783b */ /* 0x000fee0000000200 */
[C---:B------:R-:W-:Y:S01]  /*e7c0*/  HMMA.16816.F32.BF16 R40, R192.reuse, R186, R40 ;  /* 0x000000bac028723c */ /* 0x040fe20000041828 */
[----:B------:R-:W3:Y:S07]  /*e7d0*/  LDSM.16.M88.4 R184, [R224] ;  /* 0x00000000e0b8783b */ /* 0x000eee0000000200 */
[C---:B----4-:R-:W-:Y:S08]  /*e7e0*/  HMMA.16816.F32.BF16 R44, R192.reuse, R188, R44 ;  /* 0x000000bcc02c723c */ /* 0x050ff0000004182c */
[----:B------:R-:W-:Y:S01]  /*e7f0*/  HMMA.16816.F32.BF16 R48, R192, R190, R48 ;  /* 0x000000bec030723c */ /* 0x000fe20000041830 */
[----:B------:R-:W4:Y:S07]  /*e800*/  LDSM.16.M88.4 R188, [R225] ;  /* 0x00000000e1bc783b */ /* 0x000f2e0000000200 */
[C---:B-1----:R-:W-:Y:S01]  /*e810*/  HMMA.16816.F32.BF16 R4, R196.reuse, R204, R4 ;  /* 0x000000ccc404723c */ /* 0x042fe20000041804 */
[----:B------:R-:W1:Y:S07]  /*e820*/  LDSM.16.M88.4 R192, [R242+0x8000] ;  /* 0x00800000f2c0783b */ /* 0x000e6e0000000200 */
[C---:B------:R-:W-:Y:S01]  /*e830*/  HMMA.16816.F32.BF16 R8, R196.reuse, R206, R8 ;  /* 0x000000cec408723c */ /* 0x040fe20000041808 */
[----:B------:R-:W1:Y:S07]  /*e840*/  LDSM.16.M88.4 R204, [R230+0x7000] ;  /* 0x00700000e6cc783b */ /* 0x000e6e0000000200 */
[C---:B-----5:R-:W-:Y:S08]  /*e850*/  HMMA.16816.F32.BF16 R12, R196.reuse, R208, R12 ;  /* 0x000000d0c40c723c */ /* 0x060ff0000004180c */
[C---:B------:R-:W-:Y:S01]  /*e860*/  HMMA.16816.F32.BF16 R16, R196.reuse, R210, R16 ;  /* 0x000000d2c410723c */ /* 0x040fe20000041810 */
[----:B------:R-:W5:Y:S07]  /*e870*/  LDSM.16.M88.4 R208, [R230+0x7800] ;  /* 0x00780000e6d0783b */ /* 0x000f6e0000000200 */
[C---:B------:R-:W-:Y:S08]  /*e880*/  HMMA.16816.F32.BF16 R20, R196.reuse, R216, R20 ;  /* 0x000000d8c414723c */ /* 0x040ff00000041814 */
[C---:B------:R-:W-:Y:S01]  /*e890*/  HMMA.16816.F32.BF16 R24, R196.reuse, R218, R24 ;  /* 0x000000dac418723c */ /* 0x040fe20000041818 */
[----:B------:R-:W1:Y:S07]  /*e8a0*/  LDSM.16.M88.4 R216, [R230+0x8000] ;  /* 0x00800000e6d8783b */ /* 0x000e6e0000000200 */
[C---:B--2---:R-:W-:Y:S08]  /*e8b0*/  HMMA.16816.F32.BF16 R28, R196.reuse, R200, R28 ;  /* 0x000000c8c41c723c */ /* 0x044ff0000004181c */
[C---:B------:R-:W-:Y:S01]  /*e8c0*/  HMMA.16816.F32.BF16 R32, R196.reuse, R202, R32 ;  /* 0x000000cac420723c */ /* 0x040fe20000041820 */
[----:B------:R-:W-:Y:S07]  /*e8d0*/  LDSM.16.M88.4 R200, [R229+-0x2800] ;  /* 0xffd80000e5c8783b */ /* 0x000fee0000000200 */
[C---:B---3--:R-:W-:Y:S08]  /*e8e0*/  HMMA.16816.F32.BF16 R36, R196.reuse, R184, R36 ;  /* 0x000000b8c424723c */ /* 0x048ff00000041824 */
[C---:B------:R-:W-:Y:S01]  /*e8f0*/  HMMA.16816.F32.BF16 R40, R196.reuse, R186, R40 ;  /* 0x000000bac428723c */ /* 0x040fe20000041828 */
[----:B------:R-:W2:Y:S07]  /*e900*/  LDSM.16.M88.4 R184, [R230+0x8800] ;  /* 0x00880000e6b8783b */ /* 0x000eae0000000200 */
[C---:B----4-:R-:W-:Y:S08]  /*e910*/  HMMA.16816.F32.BF16 R44, R196.reuse, R188, R44 ;  /* 0x000000bcc42c723c */ /* 0x050ff0000004182c */
[----:B------:R-:W-:Y:S01]  /*e920*/  HMMA.16816.F32.BF16 R48, R196, R190, R48 ;  /* 0x000000bec430723c */ /* 0x000fe20000041830 */
[----:B------:R-:W-:Y:S07]  /*e930*/  LDSM.16.M88.4 R188, [R241+0x8000] ;  /* 0x00800000f1bc783b */ /* 0x000fee0000000200 */
[C---:B-1----:R-:W-:Y:S01]  /*e940*/  HMMA.16816.F32.BF16 R4, R192.reuse, R212, R4 ;  /* 0x000000d4c004723c */ /* 0x042fe20000041804 */
[----:B------:R-:W1:Y:S07]  /*e950*/  LDSM.16.M88.4 R196, [R229+-0x3000] ;  /* 0xffd00000e5c4783b */ /* 0x000e6e0000000200 */
[C---:B------:R-:W-:Y:S01]  /*e960*/  HMMA.16816.F32.BF16 R8, R192.reuse, R214, R8 ;  /* 0x000000d6c008723c */ /* 0x040fe20000041808 */
[----:B------:R-:W-:Y:S07]  /*e970*/  LDSM.16.M88.4 R212, [R229+-0x1000] ;  /* 0xfff00000e5d4783b */ /* 0x000fee0000000200 */
[C---:B------:R-:W-:Y:S08]  /*e980*/  HMMA.16816.F32.BF16 R12, R192.reuse, R220, R12 ;  /* 0x000000dcc00c723c */ /* 0x040ff0000004180c */
[C---:B------:R-:W-:Y:S01]  /*e990*/  HMMA.16816.F32.BF16 R16, R192.reuse, R222, R16 ;  /* 0x000000dec010723c */ /* 0x040fe20000041810 */
[----:B------:R-:W-:Y:S07]  /*e9a0*/  LDSM.16.M88.4 R220, [R229+-0x800] ;  /* 0xfff80000e5dc783b */ /* 0x000fee0000000200 */
[C---:B------:R-:W-:Y:S08]  /*e9b0*/  HMMA.16816.F32.BF16 R20, R192.reuse, R204, R20 ;  /* 0x000000ccc014723c */ /* 0x040ff00000041814 */
[C---:B------:R-:W-:Y:S01]  /*e9c0*/  HMMA.16816.F32.BF16 R24, R192.reuse, R206, R24 ;  /* 0x000000cec018723c */ /* 0x040fe20000041818 */
[----:B------:R-:W3:Y:S07]  /*e9d0*/  LDSM.16.M88.4 R204, [R229+-0x2000] ;  /* 0xffe00000e5cc783b */ /* 0x000eee0000000200 */
[C---:B-----5:R-:W-:Y:S08]  /*e9e0*/  HMMA.16816.F32.BF16 R28, R192.reuse, R208, R28 ;  /* 0x000000d0c01c723c */ /* 0x060ff0000004181c */
[C---:B------:R-:W-:Y:S01]  /*e9f0*/  HMMA.16816.F32.BF16 R32, R192.reuse, R210, R32 ;  /* 0x000000d2c020723c */ /* 0x040fe20000041820 */
[----:B------:R-:W4:Y:S07]  /*ea00*/  LDSM.16.M88.4 R208, [R229+-0x1800] ;  /* 0xffe80000e5d0783b */ /* 0x000f2e0000000200 */
[C---:B------:R-:W-:Y:S08]  /*ea10*/  HMMA.16816.F32.BF16 R36, R192.reuse, R216, R36 ;  /* 0x000000d8c024723c */ /* 0x040ff00000041824 */
[C---:B------:R-:W-:Y:S01]  /*ea20*/  HMMA.16816.F32.BF16 R40, R192.reuse, R218, R40 ;  /* 0x000000dac028723c */ /* 0x040fe20000041828 */
[----:B------:R-:W-:Y:S07]  /*ea30*/  LDSM.16.M88.4 R216, [R226] ;  /* 0x00000000e2d8783b */ /* 0x000fee0000000200 */
[C---:B--2---:R-:W-:Y:S08]  /*ea40*/  HMMA.16816.F32.BF16 R44, R192.reuse, R184, R44 ;  /* 0x000000b8c02c723c */ /* 0x044ff0000004182c */
[----:B------:R-:W-:Y:S01]  /*ea50*/  HMMA.16816.F32.BF16 R48, R192, R186, R48 ;  /* 0x000000bac030723c */ /* 0x000fe20000041830 */
[----:B------:R-:W-:Y:S07]  /*ea60*/  LDSM.16.M88.4 R184, [R239+0xc000] ;  /* 0x00c00000efb8783b */ /* 0x000fee0000000200 */
[C---:B-1----:R-:W-:Y:S01]  /*ea70*/  HMMA.16816.F32.BF16 R4, R188.reuse, R196, R4 ;  /* 0x000000c4bc04723c */ /* 0x042fe20000041804 */
[----:B------:R-:W1:Y:S07]  /*ea80*/  LDSM.16.M88.4 R192, [R228+0x9000] ;  /* 0x00900000e4c0783b */ /* 0x000e6e0000000200 */
[C---:B------:R-:W-:Y:S01]  /*ea90*/  HMMA.16816.F32.BF16 R8, R188.reuse, R198, R8 ;  /* 0x000000c6bc08723c */ /* 0x040fe20000041808 */
[----:B------:R-:W2:Y:S07]  /*eaa0*/  LDSM.16.M88.4 R196, [R228+0x9800] ;  /* 0x00980000e4c4783b */ /* 0x000eae0000000200 */
[C---:B------:R-:W-:Y:S08]  /*eab0*/  HMMA.16816.F32.BF16 R12, R188.reuse, R200, R12 ;  /* 0x000000c8bc0c723c */ /* 0x040ff0000004180c */
[C---:B------:R-:W-:Y:S01]  /*eac0*/  HMMA.16816.F32.BF16 R16, R188.reuse, R202, R16 ;  /* 0x000000cabc10723c */ /* 0x040fe20000041810 */
[----:B------:R-:W5:Y:S07]  /*ead0*/  LDSM.16.M88.4 R200, [R228+0xa000] ;  /* 0x00a00000e4c8783b */ /* 0x000f6e0000000200 */
[C---:B---3--:R-:W-:Y:S08]  /*eae0*/  HMMA.16816.F32.BF16 R20, R188.reuse, R204, R20 ;  /* 0x000000ccbc14723c */ /* 0x048ff00000041814 */
[C---:B------:R-:W-:Y:S01]  /*eaf0*/  HMMA.16816.F32.BF16 R24, R188.reuse, R206, R24 ;  /* 0x000000cebc18723c */ /* 0x040fe20000041818 */
[----:B------:R-:W3:Y:S07]  /*eb00*/  LDSM.16.M88.4 R204, [R228+0xa800] ;  /* 0x00a80000e4cc783b */ /* 0x000eee0000000200 */
[C---:B----4-:R-:W-:Y:S08]  /*eb10*/  HMMA.16816.F32.BF16 R28, R188.reuse, R208, R28 ;  /* 0x000000d0bc1c723c */ /* 0x050ff0000004181c */
[C---:B------:R-:W-:Y:S01]  /*eb20*/  HMMA.16816.F32.BF16 R32, R188.reuse, R210, R32 ;  /* 0x000000d2bc20723c */ /* 0x040fe20000041820 */
[----:B------:R-:W4:Y:S07]  /*eb30*/  LDSM.16.M88.4 R208, [R228+0xb000] ;  /* 0x00b00000e4d0783b */ /* 0x000f2e0000000200 */
[C---:B------:R-:W-:Y:S08]  /*eb40*/  HMMA.16816.F32.BF16 R36, R188.reuse, R212, R36 ;  /* 0x000000d4bc24723c */ /* 0x040ff00000041824 */
[C---:B------:R-:W-:Y:S01]  /*eb50*/  HMMA.16816.F32.BF16 R40, R188.reuse, R214, R40 ;  /* 0x000000d6bc28723c */ /* 0x040fe20000041828 */
[----:B------:R-:W-:Y:S07]  /*eb60*/  LDSM.16.M88.4 R212, [R240+0xc000] ;  /* 0x00c00000f0d4783b */ /* 0x000fee0000000200 */
[C---:B------:R-:W-:Y:S08]  /*eb70*/  HMMA.16816.F32.BF16 R44, R188.reuse, R220, R44 ;  /* 0x000000dcbc2c723c */ /* 0x040ff0000004182c */
[----:B------:R-:W-:Y:S01]  /*eb80*/  HMMA.16816.F32.BF16 R48, R188, R222, R48 ;  /* 0x000000debc30723c */ /* 0x000fe20000041830 */
[----:B------:R-:W3:Y:S07]  /*eb90*/  LDSM.16.M88.4 R188, [R228+0xb800] ;  /* 0x00b80000e4bc783b */ /* 0x000eee0000000200 */
[C---:B-1----:R-:W-:Y:S01]  /*eba0*/  HMMA.16816.F32.BF16 R4, R184.reuse, R192, R4 ;  /* 0x000000c0b804723c */ /* 0x042fe20000041804 */
[----:B------:R-:W1:Y:S07]  /*ebb0*/  LDSM.16.M88.4 R220, [R227] ;  /* 0x00000000e3dc783b */ /* 0x000e6e0000000200 */
[C---:B------:R-:W-:Y:S01]  /*ebc0*/  HMMA.16816.F32.BF16 R8, R184.reuse, R194, R8 ;  /* 0x000000c2b808723c */ /* 0x040fe20000041808 */
[----:B------:R-:W1:Y:S07]  /*ebd0*/  LDSM.16.M88.4 R192, [R235] ;  /* 0x00000000ebc0783b */ /* 0x000e6e0000000200 */
[C---:B--2---:R-:W-:Y:S01]  /*ebe0*/  HMMA.16816.F32.BF16 R12, R184.reuse, R196, R12 ;  /* 0x000000c4b80c723c */ /* 0x044fe2000004180c */
[----:B------:R-:W2:Y:S07]  /*ebf0*/  LDSM.16.M88.4 R224, [R236] ;  /* 0x00000000ece0783b */ /* 0x000eae0000000200 */
[C---:B------:R-:W-:Y:S01]  /*ec00*/  HMMA.16816.F32.BF16 R16, R184.reuse, R198, R16 ;  /* 0x000000c6b810723c */ /* 0x040fe20000041810 */
[----:B------:R-:W1:Y:S07]  /*ec10*/  LDSM.16.M88.4 R196, [R237] ;  /* 0x00000000edc4783b */ /* 0x000e6e0000000200 */
[C---:B-----5:R-:W-:Y:S08]  /*ec20*/  HMMA.16816.F32.BF16 R20, R184.reuse, R200, R20 ;  /* 0x000000c8b814723c */ /* 0x060ff00000041814 */
        /* <DEDUP_REMOVED lines=8> */
[C---:B------:R-:W-:Y:S08]  /*ecb0*/  HMMA.16816.F32.BF16 R44, R184.reuse, R188, R44 ;  /* 0x000000bcb82c723c */ /* 0x040ff0000004182c */
[----:B------:R-:W-:Y:S01]  /*ecc0*/  HMMA.16816.F32.BF16 R48, R184, R190, R48 ;  /* 0x000000beb830723c */ /* 0x000fe20000041830 */
[----:B------:R-:W3:Y:S07]  /*ecd0*/  LDSM.16.M88.4 R184, [R238] ;  /* 0x00000000eeb8783b */ /* 0x000eee0000000200 */
[C---:B------:R-:W-:Y:S01]  /*ece0*/  HMMA.16816.F32.BF16 R4, R212.reuse, R216, R4 ;  /* 0x000000d8d404723c */ /* 0x040fe20000041804 */
[----:B------:R-:W4:Y:S07]  /*ecf0*/  LDSM.16.M88.4 R188, [R242+0xc000] ;  /* 0x00c00000f2bc783b */ /* 0x000f2e0000000200 */
[C---:B------:R-:W-:Y:S01]  /*ed00*/  HMMA.16816.F32.BF16 R8, R212.reuse, R218, R8 ;  /* 0x000000dad408723c */ /* 0x040fe20000041808 */
[----:B------:R-:W-:Y:S07]  /*ed10*/  LDSM.16.M88.4 R216, [R230+0xb000] ;  /* 0x00b00000e6d8783b */ /* 0x000fee0000000200 */
[C---:B-1----:R-:W-:Y:S08]  /*ed20*/  HMMA.16816.F32.BF16 R12, R212.reuse, R220, R12 ;  /* 0x000000dcd40c723c */ /* 0x042ff0000004180c */
[C---:B------:R-:W-:Y:S01]  /*ed30*/  HMMA.16816.F32.BF16 R16, R212.reuse, R222, R16 ;  /* 0x000000ded410723c */ /* 0x040fe20000041810 */
[----:B------:R-:W-:Y:S07]  /*ed40*/  LDSM.16.M88.4 R220, [R241+0xc000] ;  /* 0x00c00000f1dc783b */ /* 0x000fee0000000200 */
[C---:B------:R-:W-:Y:S08]  /*ed50*/  HMMA.16816.F32.BF16 R20, R212.reuse, R192, R20 ;  /* 0x000000c0d414723c */ /* 0x040ff00000041814 */
[C---:B------:R-:W-:Y:S01]  /*ed60*/  HMMA.16816.F32.BF16 R24, R212.reuse, R194, R24 ;  /* 0x000000c2d418723c */ /* 0x040fe20000041818 */
[----:B------:R-:W1:Y:S07]  /*ed70*/  LDSM.16.M88.4 R192, [R230+0x9800] ;  /* 0x00980000e6c0783b */ /* 0x000e6e0000000200 */
[C---:B--2---:R-:W-:Y:S08]  /*ed80*/  HMMA.16816.F32.BF16 R28, R212.reuse, R224, R28 ;  /* 0x000000e0d41c723c */ /* 0x044ff0000004181c */
[C---:B------:R-:W-:Y:S01]  /*ed90*/  HMMA.16816.F32.BF16 R32, R212.reuse, R226, R32 ;  /* 0x000000e2d420723c */ /* 0x040fe20000041820 */
[----:B------:R-:W-:Y:S07]  /*eda0*/  LDSM.16.M88.4 R224, [R229] ;  /* 0x00000000e5e0783b */ /* 0x000fee0000000200 */
[C---:B------:R-:W-:Y:S08]  /*edb0*/  HMMA.16816.F32.BF16 R36, R212.reuse, R196, R36 ;  /* 0x000000c4d424723c */ /* 0x040ff00000041824 */
[C---:B------:R-:W-:Y:S01]  /*edc0*/  HMMA.16816.F32.BF16 R40, R212.reuse, R198, R40 ;  /* 0x000000c6d428723c */ /* 0x040fe20000041828 */
[----:B------:R-:W2:Y:S07]  /*edd0*/  LDSM.16.M88.4 R196, [R230+0xb800] ;  /* 0x00b80000e6c4783b */ /* 0x000eae0000000200 */
[C---:B---3--:R-:W-:Y:S08]  /*ede0*/  HMMA.16816.F32.BF16 R44, R212.reuse, R184, R44 ;  /* 0x000000b8d42c723c */ /* 0x048ff0000004182c */
[----:B------:R-:W-:Y:S01]  /*edf0*/  HMMA.16816.F32.BF16 R48, R212, R186, R48 ;  /* 0x000000bad430723c */ /* 0x000fe20000041830 */
[----:B------:R-:W3:Y:S07]  /*ee00*/  LDSM.16.M88.4 R184, [R229+0x800] ;  /* 0x00080000e5b8783b */ /* 0x000eee0000000200 */
[C---:B----4-:R-:W-:Y:S08]  /*ee10*/  HMMA.16816.F32.BF16 R4, R188.reuse, R200, R4 ;  /* 0x000000c8bc04723c */ /* 0x050ff00000041804 */
[C---:B------:R-:W-:Y:S08]  /*ee20*/  HMMA.16816.F32.BF16 R8, R188.reuse, R202, R8 ;  /* 0x000000cabc08723c */ /* 0x040ff00000041808 */
[C---:B-1----:R-:W-:Y:S08]  /*ee30*/  HMMA.16816.F32.BF16 R12, R188.reuse, R192, R12 ;  /* 0x000000c0bc0c723c */ /* 0x042ff0000004180c */
        /* <DEDUP_REMOVED lines=8> */
[----:B------:R-:W-:Y:S08]  /*eec0*/  HMMA.16816.F32.BF16 R48, R188, R198, R48 ;  /* 0x000000c6bc30723c */ /* 0x000ff00000041830 */
[C---:B------:R-:W-:Y:S08]  /*eed0*/  HMMA.16816.F32.BF16 R4, R220.reuse, R224, R4 ;  /* 0x000000e0dc04723c */ /* 0x040ff00000041804 */
[C---:B------:R-:W-:Y:S08]  /*eee0*/  HMMA.16816.F32.BF16 R8, R220.reuse, R226, R8 ;  /* 0x000000e2dc08723c */ /* 0x040ff00000041808 */
[C---:B---3--:R-:W-:Y:S08]  /*eef0*/  HMMA.16816.F32.BF16 R12, R220.reuse, R184, R12 ;  /* 0x000000b8dc0c723c */ /* 0x048ff0000004180c */
        /* <DEDUP_REMOVED lines=26> */
[----:B------:R1:W1:Y:S10]  /*f0a0*/  MUFU.TANH R200, R12 ;  /* 0x0000000c00c87308 */ /* 0x0002740000002400 */
[----:B------:R1:W1:Y:S01]  /*f0b0*/  MUFU.TANH R197, R13 ;  /* 0x0000000d00c57308 */ /* 0x0002620000002400 */
[----:B-----5:R-:W5:Y:S01]  /*f0c0*/  LDSM.16.M88.4 R8, [R229+0x1800] ;  /* 0x00180000e508783b */ /* 0x020f620000000200 */
[C---:B----4-:R-:W-:Y:S08]  /*f0d0*/  HMMA.16816.F32.BF16 R20, R220.reuse, R4, R20 ;  /* 0x00000004dc14723c */ /* 0x050ff00000041814 */
[----:B------:R4:W1:Y:S01]  /*f0e0*/  MUFU.TANH R199, R14 ;  /* 0x0000000e00c77308 */ /* 0x0008620000002400 */
[C---:B------:R-:W-:Y:S01]  /*f0f0*/  HMMA.16816.F32.BF16 R24, R220.reuse, R6, R24 ;  /* 0x00000006dc18723c */ /* 0x040fe20000041818 */
[----:B------:R-:W1:Y:S08]  /*f100*/  LDSM.16.M88.4 R4, [R229+0x2000] ;  /* 0x00200000e504783b */ /* 0x000e700000000200 */
[----:B------:R4:W1:Y:S06]  /*f110*/  MUFU.TANH R201, R15 ;  /* 0x0000000f00c97308 */ /* 0x00086c0000002400 */
[----:B------:R-:W-:Y:S04]  /*f120*/  FMUL.FTZ R20, R20, c[0x0][0x320] ;  /* 0x0000c80014147a20 */ /* 0x000fe80000410000 */
[----:B------:R4:W1:Y:S01]  /*f130*/  MUFU.TANH R196, R16 ;  /* 0x0000001000c47308 */ /* 0x0008620000002400 */
[----:B------:R-:W-:Y:S02]  /*f140*/  FMUL.FTZ R21, R21, c[0x0][0x320] ;  /* 0x0000c80015157a20 */ /* 0x000fe40000410000 */
[----:B------:R-:W-:Y:S02]  /*f150*/  FMUL.FTZ R22, R22, c[0x0][0x320] ;  /* 0x0000c80016167a20 */ /* 0x000fe40000410000 */
[----:B------:R-:W-:Y:S02]  /*f160*/  FMUL.FTZ R23, R23, c[0x0][0x320] ;  /* 0x0000c80017177a20 */ /* 0x000fe40000410000 */
[----:B------:R-:W-:Y:S02]  /*f170*/  FMUL.FTZ R24, R24, c[0x0][0x320] ;  /* 0x0000c80018187a20 */ /* 0x000fe40000410000 */
[----:B------:R-:W-:Y:S01]  /*f180*/  FMUL.FTZ R25, R25, c[0x0][0x320] ;  /* 0x0000c80019197a20 */ /* 0x000fe20000410000 */
[----:B------:R4:W2:Y:S01]  /*f190*/  MUFU.TANH R195, R17 ;  /* 0x0000001100c37308 */ /* 0x0008a20000002400 */
[----:B------:R-:W-:Y:S02]  /*f1a0*/  FMUL.FTZ R26, R26, c[0x0][0x320] ;  /* 0x0000c8001a1a7a20 */ /* 0x000fe40000410000 */
[----:B------:R-:W-:Y:S01]  /*f1b0*/  FMUL.FTZ R27, R27, c[0x0][0x320] ;  /* 0x0000c8001b1b7a20 */ /* 0x000fe20000410000 */
[C---:B-----5:R-:W-:Y:S06]  /*f1c0*/  HMMA.16816.F32.BF16 R28, R220.reuse, R8, R28 ;  /* 0x00000008dc1c723c */ /* 0x060fec000004181c */
[----:B------:R4:W2:Y:S02]  /*f1d0*/  MUFU.TANH R198, R18 ;  /* 0x0000001200c67308 */ /* 0x0008a40000002400 */
        /* <DEDUP_REMOVED lines=12> */
[----:B------:R4:W1:Y:S03]  /*f2a0*/  MUFU.TANH R216, R21 ;  /* 0x0000001500d87308 */ /* 0x0008660000002400 */
[----:B------:R-:W-:Y:S02]  /*f2b0*/  FMUL.FTZ R32, R32, c[0x0][0x320] ;  /* 0x0000c80020207a20 */ /* 0x000fe40000410000 */
[----:B------:R-:W-:Y:S02]  /*f2c0*/  FMUL.FTZ R33, R33, c[0x0][0x320] ;  /* 0x0000c80021217a20 */ /* 0x000fe40000410000 */
[----:B------:R-:W-:Y:S02]  /*f2d0*/  FMUL.FTZ R34, R34, c[0x0][0x320] ;  /* 0x0000c80022227a20 */ /* 0x000fe40000410000 */
[----:B------:R-:W-:Y:S01]  /*f2e0*/  FMUL.FTZ R35, R35, c[0x0][0x320] ;  /* 0x0000c80023237a20 */ /* 0x000fe20000410000 */
[----:B------:R4:W1:Y:S01]  /*f2f0*/  MUFU.TANH R218, R22 ;  /* 0x0000001600da7308 */ /* 0x0008620000002400 */
[----:B------:R-:W-:Y:S01]  /*f300*/  FMUL.FTZ R36, R36, c[0x0][0x320] ;  /* 0x0000c80024247a20 */ /* 0x000fe20000410000 */
[C---:B-----5:R-:W-:Y:S03]  /*f310*/  HMMA.16816.F32.BF16 R44, R220.reuse, R8, R44 ;  /* 0x00000008dc2c723c */ /* 0x060fe6000004182c */
[----:B------:R-:W-:Y:S02]  /*f320*/  FMUL.FTZ R37, R37, c[0x0][0x320] ;  /* 0x0000c80025257a20 */ /* 0x000fe40000410000 */
[----:B------:R-:W-:Y:S03]  /*f330*/  FMUL.FTZ R38, R38, c[0x0][0x320] ;  /* 0x0000c80026267a20 */ /* 0x000fe60000410000 */
[----:B------:R4:W1:Y:S01]  /*f340*/  MUFU.TANH R225, R23 ;  /* 0x0000001700e17308 */ /* 0x0008620000002400 */
[----:B------:R-:W-:Y:S03]  /*f350*/  HMMA.16816.F32.BF16 R48, R220, R10, R48 ;  /* 0x0000000adc30723c */ /* 0x000fe60000041830 */
        /* <DEDUP_REMOVED lines=42> */
[C---:B--23--:R-:W-:Y:S01]  /*f600*/  IADD3 R194, R245.reuse, 0xc0, RZ ;  /* 0x000000c0f5c27810 */ /* 0x04cfe20007ffe0ff */
[----:B------:R-:W2:Y:S01]  /*f610*/  LDL R2, [R1+0x18] ;  /* 0x0000180001027983 */ /* 0x000ea20000100800 */
[C---:B------:R-:W-:Y:S01]  /*f620*/  IADD3 R7, R245.reuse, 0x80, RZ ;  /* 0x00000080f5077810 */ /* 0x040fe20007ffe0ff */
[----:B------:R-:W-:Y:S01]  /*f630*/  IMAD.MOV.U32 R0, RZ, RZ, c[0x0][0x2b8] ;  /* 0x0000ae00ff007624 */ /* 0x000fe200078e00ff */
[----:B------:R-:W-:Y:S01]  /*f640*/  SHF.R.S32.HI R194, RZ, 0x1f, R194 ;  /* 0x0000001fffc27819 */ /* 0x000fe200000114c2 */
[----:B------:R-:W3:Y:S01]  /*f650*/  LDL R3, [R1+0x10] ;  /* 0x0000100001037983 */ /* 0x000ee20000100800 */
[----:B------:R-:W-:Y:S01]  /*f660*/  SHF.R.S32.HI R7, RZ, 0x1f, R7 ;  /* 0x0000001fff077819 */ /* 0x000fe20000011407 */
[----:B------:R-:W-:Y:S01]  /*f670*/  IMAD.MOV.U32 R246, RZ, RZ, RZ ;  /* 0x000000fffff67224 */ /* 0x000fe200078e00ff */
[----:B------:R-:W-:Y:S01]  /*f680*/  ISETP.NE.AND P2, PT, R0, 0x1, PT ;  /* 0x000000010000780c */ /* 0x000fe20003f45270 */
[----:B----4-:R-:W4:Y:S01]  /*f690*/  LDL.64 R14, [R1+0x28] ;  /* 0x00002800010e7983 */ /* 0x010f220000100a00 */
        /* <DEDUP_REMOVED lines=24> */
[C---:B------:R-:W-:Y:S01]  /*f820*/  IADD3 R132, R245.reuse, 0x40, RZ ;  /* 0x00000040f5847810 */ /* 0x040fe20007ffe0ff */
        /* <DEDUP_REMOVED lines=19> */
.L_x_1545:
[----:B------:R-:W-:-:S05]  /*f960*/  BRA.DIV ~URZ, `(.L_x_1493) ;  /* 0x000083427f007947 */ /* 0x000fca000b800000 */
[----:B------:R-:W4:Y:S01]  /*f970*/  SHFL.IDX PT, R0, R6, RZ, 0x181f ;  /* 0x00181fff06007589 */ /* 0x000f2200000e0000 */
[C---:B------:R-:W-:Y:S02]  /*f980*/  IADD3 R12, -R244.reuse, 0x10, RZ ;  /* 0x00000010f40c7810 */ /* 0x040fe40007ffe1ff */
[----:B------:R-:W-:Y:S02]  /*f990*/  ISETP.NE.U32.AND P2, PT, R244, RZ, PT ;  /* 0x000000fff400720c */ /* 0x000fe40003f45070 */
[----:B------:R-:W-:Y:S04]  /*f9a0*/  LOP3.LUT R12, R12, 0xf, RZ, 0xc0, !PT ;  /* 0x0000000f0c0c7812 */ /* 0x000fe800078ec0ff */
[----:B----4-:R-:W-:Y:S04]  /*f9b0*/  IADD3 R2, P1, P0, R12, R0, R11 ;  /* 0x000000000c027210 */ /* 0x010fe8000783e00b */
[----:B---3--:R-:W-:Y:S02]  /*f9c0*/  IADD3.X R3, RZ, R4, R7, P1, P0 ;  /* 0x00000004ff037210 */ /* 0x008fe40000fe0407 */
[----:B------:R-:W-:Y:S03]  /*f9d0*/  IADD3 R14, P0, R0, R16, RZ ;  /* 0x00000010000e7210 */ /* 0x000fe60007f1e0ff */
[----:B------:R-:W-:Y:S01]  /*f9e0*/  @!PT LDS RZ, [RZ] ;  /* 0x00000000fffff984 */ /* 0x000fe20000000800 */
[----:B------:R-:W-:Y:S01]  /*f9f0*/  @!PT LDS RZ, [RZ] ;  /* 0x00000000fffff984 */ /* 0x000fe20000000800 */
[----:B------:R3:W-:Y:S02]  /*fa00*/  LDGSTS.E.BYPASS.LTC128B.128.ZFILL [R243+0xc100], [R2.64], P2 ;  /* 0x0c10000002f37fae */ /* 0x0007e40009141d46 */
[----:B------:R-:W-:Y:S05]  /*fa10*/  IMAD.X R15, R4, 0x1, R8, P0 ;  /* 0x00000001040f7824 */ /* 0x000fea00000e0608 */
[----:B------:R4:W-:Y:S01]  /*fa20*/  LDGSTS.E.BYPASS.LTC128B.128 [R243+0xf100], [R14.64], !P5 ;  /* 0x0f1000000ef37fae */ /* 0x0009e2000e901d46 */
[-C--:B---3--:R-:W-:Y:S05]  /*fa30*/  IADD3 R2, P0, R0, R17.reuse, RZ ;  /* 0x0000001100027210 */ /* 0x088fea0007f1e0ff */
[----:B------:R-:W-:Y:S05]  /*fa40*/  IMAD.X R3, R4, 0x1, R9, P0 ;  /* 0x0000000104037824 */ /* 0x000fea00000e0609 */
[----:B------:R3:W-:Y:S02]  /*fa50*/  LDGSTS.E.BYPASS.LTC128B.128 [R243+0x12100], [R2.64], !P4 ;  /* 0x1210000002f37fae */ /* 0x0007e4000e101d46 */
[----:B---3--:R-:W-:Y:S02]  /*fa60*/  IADD3 R2, P0, R0, R18, RZ ;  /* 0x0000001200027210 */ /* 0x008fe40007f1e0ff */
[----:B------:R-:W3:Y:S03]  /*fa70*/  SHFL.IDX PT, R0, R6, 0x1, 0x181f ;  /* 0x00381f0006007f89 */ /* 0x000ee600000e0000 */
[----:B------:R-:W-:Y:S02]  /*fa80*/  IMAD.X R3, R4, 0x1, R10, P0 ;  /* 0x0000000104037824 */ /* 0x000fe400000e060a */
[----:B------:R-:W-:Y:S04]  /*fa90*/  SHFL.IDX PT, R4, R5, 0x2, 0x181f ;  /* 0x00581f0005047f89 */ /* 0x000fe800000e0000 */
[----:B------:R5:W-:Y:S01]  /*faa0*/  LDGSTS.E.BYPASS.LTC128B.128 [R243+0x15100], [R2.64], !P3 ;  /* 0x1510000002f37fae */ /* 0x000be2000d901d46 */
[----:B---3--:R-:W-:Y:S03]  /*fab0*/  IADD3 R12, P1, P0, R12, R0, R11 ;  /* 0x000000000c0c7210 */ /* 0x008fe6000783e00b */
[----:B-----5:R-:W3:Y:S02]  /*fac0*/  SHFL.IDX PT, R2, R5, 0x1, 0x181f ;  /* 0x00381f0005027f89 */ /* 0x020ee400000e0000 */
[----:B---3--:R-:W-:Y:S05]  /*fad0*/  IADD3.X R13, RZ, R2, R7, P1, P0 ;  /* 0x00000002ff0d7210 */ /* 0x008fea0000fe0407 */
[----:B------:R3:W-:Y:S02]  /*fae0*/  LDGSTS.E.BYPASS.LTC128B.128.ZFILL [R243+0xd100], [R12.64], P2 ;  /* 0x0d1000000cf37fae */ /* 0x0007e40009141d46 */
[----:B---3--:R-:W-:Y:S05]  /*faf0*/  IADD3 R12, P0, R0, R16, RZ ;  /* 0x00000010000c7210 */ /* 0x008fea0007f1e0ff */
[----:B------:R-:W-:Y:S05]  /*fb00*/  IMAD.X R13, R2, 0x1, R8, P0 ;  /* 0x00000001020d7824 */ /* 0x000fea00000e0608 */
[----:B------:R3:W-:Y:S02]  /*fb10*/  LDGSTS.E.BYPASS.LTC128B.128 [R243+0x10100], [R12.64], !P5 ;  /* 0x101000000cf37fae */ /* 0x0007e4000e901d46 */
[----:B---3--:R-:W-:Y:S05]  /*fb20*/  IADD3 R12, P0, R0, R17, RZ ;  /* 0x00000011000c7210 */ /* 0x008fea0007f1e0ff */
[----:B------:R-:W-:Y:S01]  /*fb30*/  IMAD.X R13, R2, 0x1, R9, P0 ;  /* 0x00000001020d7824 */ /* 0x000fe200000e0609 */
[----:B----4-:R-:W-:Y:S02]  /*fb40*/  IADD3 R14, P0, R0, R18, RZ ;  /* 0x00000012000e7210 */ /* 0x010fe40007f1e0ff */
[----:B------:R3:W4:Y:S03]  /*fb50*/  SHFL.IDX PT, R0, R6, 0x2, 0x181f ;  /* 0x00581f0006007f89 */ /* 0x00072600000e0000 */
[----:B------:R-:W-:Y:S01]  /*fb60*/  IMAD.X R15, R2, 0x1, R10, P0 ;  /* 0x00000001020f7824 */ /* 0x000fe200000e060a */
[----:B------:R3:W-:Y:S04]  /*fb70*/  LDGSTS.E.BYPASS.LTC128B.128 [R243+0x13100], [R12.64], !P4 ;  /* 0x131000000cf37fae */ /* 0x0007e8000e101d46 */
[----:B------:R3:W-:Y:S03]  /*fb80*/  LDGSTS.E.BYPASS.LTC128B.128 [R243+0x16100], [R14.64], !P3 ;  /* 0x161000000ef37fae */ /* 0x0007e6000d901d46 */
.L_x_1546:
[C---:B---3--:R-:W-:Y:S02]  /*fb90*/  IADD3 R14, -R244.reuse, 0x10, RZ ;  /* 0x00000010f40e7810 */ /* 0x048fe40007ffe1ff */
[----:B------:R-:W-:Y:S02]  /*fba0*/  ISETP.NE.U32.AND P2, PT, R244, RZ, PT ;  /* 0x000000fff400720c */ /* 0x000fe40003f45070 */
[----:B------:R-:W-:Y:S04]  /*fbb0*/  LOP3.LUT R14, R14, 0xf, RZ, 0xc0, !PT ;  /* 0x0000000f0e0e7812 */ /* 0x000fe800078ec0ff */
[----:B----4-:R-:W-:Y:S04]  /*fbc0*/  IADD3 R14, P1, P0, R14, R0, R11 ;  /* 0x000000000e0e7210 */ /* 0x010fe8000783e00b */
[----:B------:R-:W-:Y:S02]  /*fbd0*/  IADD3.X R15, RZ, R4, R7, P1, P0 ;  /* 0x00000004ff0f7210 */ /* 0x000fe40000fe0407 */
[----:B------:R-:W-:Y:S03]  /*fbe0*/  IADD3 R12, P0, R0, R16, RZ ;  /* 0x00000010000c7210 */ /* 0x000fe60007f1e0ff */
[----:B------:R-:W-:Y:S01]  /*fbf0*/  @!PT LDS RZ, [RZ] ;  /* 0x00000000fffff984 */ /* 0x000fe20000000800 */
[----:B------:R-:W-:Y:S01]  /*fc00*/  @!PT LDS RZ, [RZ] ;  /* 0x00000000fffff984 */ /* 0x000fe20000000800 */
[----:B------:R-:W-:Y:S01]  /*fc10*/  @!PT LDS RZ, [RZ] ;  /* 0x00000000fffff984 */ /* 0x000fe20000000800 */
[----:B------:R3:W-:Y:S02]  /*fc20*/  LDGSTS.E.BYPASS.LTC128B.128.ZFILL [R243+0xe100], [R14.64], P2 ;  /* 0x0e1000000ef37fae */ /* 0x0007e40009141d46 */
        /* <DEDUP_REMOVED lines=8> */
.L_x_1491:
[----:B--23--:R-:W-:Y:S05]  /*fcb0*/  BSYNC B0 ;  /* 0x0000000000007941 */ /* 0x00cfea0003800000 */
.L_x_1490:
        /* <DEDUP_REMOVED lines=17> */
[----:B-1----:R-:W-:Y:S02]  /*fdd0*/  FMNMX.FTZ R4, R219, R4, !PT ;  /* 0x00000004db047209 */ /* 0x002fe40007810000 */
        /* <DEDUP_REMOVED lines=32> */
[----:B------:R-:W1:Y:S04]  /*ffe0*/  SHFL.BFLY PT, R132, R4, 0x2, 0x1f ;  /* 0x0c401f0004847f89 */ /* 0x000e6800000e0000 */
[----:B------:R-:W2:Y:S01]  /*fff0*/  SHFL.BFLY PT, R0, R5, 0x2, 0x1f ;  /* 0x0c401f0005007f89 */ /* 0x000ea200000e0000 */
[----:B-1----:R-:W-:Y:S02]  /*10000*/  FMNMX.FTZ R132, R4, R132, !PT ;  /* 0x0000008404847209 */ /* 0x002fe40007810000 */
[----:B--2---:R-:W-:Y:S03]  /*10010*/  FMNMX.FTZ R4, R5, R0, !PT ;  /* 0x0000000005047209 */ /* 0x004fe60007810000 */
[----:B------:R-:W1:Y:S04]  /*10020*/  SHFL.BFLY PT, R2, R132, 0x1, 0x1f ;  /* 0x0c201f0084027f89 */ /* 0x000e6800000e0000 */
[----:B------:R2:W3:Y:S01]  /*10030*/  SHFL.BFLY PT, R0, R4, 0x1, 0x1f ;  /* 0x0c201f0004007f89 */ /* 0x0004e200000e0000 */
[----:B-1----:R-:W-:Y:S05]  /*10040*/  FMNMX.FTZ R132, R132, R2, !PT ;  /* 0x0000000284847209 */ /* 0x002fea0007810000 */
.L_x_1547:
[C---:B------:R-:W-:Y:S01]  /*10050*/  FMUL.FTZ R194, R132.reuse, c[0x0][0x2d0] ;  /* 0x0000b40084c27a20 */ /* 0x040fe20000410000 */
[----:B------:R-:W-:Y:S01]  /*10060*/  WARPSYNC 0xffffffff ;  /* 0xffffffff00007948 */ /* 0x000fe20003800000 */
[----:B------:R-:W-:Y:S01]  /*10070*/  FADD.FTZ R2, -R132, R133 ;  /* 0x0000008584027221 */ /* 0x000fe20000010100 */
[----:B----4-:R-:W1:Y:S01]  /*10080*/  LDSM.16.MT88.4 R12, [R231] ;  /* 0x00000000e70c783b */ /* 0x010e620000004200 */
[--C-:B------:R-:W-:Y:S01]  /*10090*/  FFMA.FTZ R3, R188, c[0x0][0x2d0], -R194.reuse ;  /* 0x0000b400bc037a23 */ /* 0x100fe200000108c2 */
[----:B------:R-:W-:Y:S01]  /*100a0*/  ISETP.GT.AND P0, PT, R247, RZ, PT ;  /* 0x000000fff700720c */ /* 0x000fe20003f04270 */
[----:B------:R-:W-:Y:S02]  /*100b0*/  FMUL.FTZ R2, R2, c[0x0][0x2d0] ;  /* 0x0000b40002027a20 */ /* 0x000fe40000410000 */
[----:B------:R4:W-:Y:S01]  /*100c0*/  MUFU.EX2 R220, R3 ;  /* 0x0000000300dc7308 */ /* 0x0009e20000000800 */
[--C-:B------:R-:W-:Y:S02]  /*100d0*/  FFMA.FTZ R133, R200, c[0x0][0x2d0], -R194.reuse ;  /* 0x0000b400c8857a23 */ /* 0x100fe400000108c2 */
[----:B------:R-:W5:Y:S07]  /*100e0*/  LDSM.16.MT88.4 R20, [R232] ;  /* 0x00000000e814783b */ /* 0x000f6e0000004200 */
[----:B------:R-:W-:Y:S01]  /*100f0*/  MUFU.EX2 R2, R2 ;  /* 0x0000000200027308 */ /* 0x000fe20000000800 */
[----:B------:R-:W2:Y:S08]  /*10100*/  LDSM.16.MT88.4 R28, [R234] ;  /* 0x00000000ea1c783b */ /* 0x000eb00000004200 */
[----:B------:R-:W3:Y:S01]  /*10110*/  LDSM.16.MT88.4 R36, [R233] ;  /* 0x00000000e924783b */ /* 0x000ee20000004200 */
[--C-:B----4-:R-:W-:Y:S07]  /*10120*/  FFMA.FTZ R3, R191, c[0x0][0x2d0], -R194.reuse ;  /* 0x0000b400bf037a23 */ /* 0x110fee00000108c2 */
[----:B------:R-:W4:Y:S01]  /*10130*/  LDSM.16.MT88.4 R44, [R231+0x3000] ;  /* 0x00300000e72c783b */ /* 0x000f220000004200 */
[----:B------:R1:W1:Y:S02]  /*10140*/  MUFU.EX2 R191, R3 ;  /* 0x0000000300bf7308 */ /* 0x0002640000000800 */
[--C-:B-1----:R-:W-:Y:S08]  /*10150*/  FFMA.FTZ R3, R190, c[0x0][0x2d0], -R194.reuse ;  /* 0x0000b400be037a23 */ /* 0x102ff000000108c2 */
[----:B------:R1:W-:Y:S02]  /*10160*/  MUFU.EX2 R190, R3 ;  /* 0x0000000300be7308 */ /* 0x0003e40000000800 */
[----:B-1-3--:R-:W-:Y:S01]  /*10170*/  FMNMX.FTZ R3, R0, R4, !PT ;  /* 0x0000000400037209 */ /* 0x00afe20007810000 */
[----:B------:R-:W-:Y:S01]  /*10180*/  FFMA.FTZ R0, R184, c[0x0][0x2d0], -R194 ;  /* 0x0000b400b8007a23 */ /* 0x000fe200000108c2 */
[----:B------:R-:W-:Y:S01]  /*10190*/  F2FP.BF16.PACK_AB R184, R191, R220 ;  /* 0x000000dcbfb8723e */ /* 0x000fe200000010ff */
[C---:B------:R-:W-:Y:S05]  /*101a0*/  FMUL.FTZ R8, R2.reuse, R140 ;  /* 0x0000008c02087220 */ /* 0x040fea0000410000 */
[----:B------:R1:W3:Y:S01]  /*101b0*/  MUFU.EX2 R5, R0 ;  /* 0x0000000000057308 */ /* 0x0002e20000000800 */
[----:B------:R-:W-:Y:S02]  /*101c0*/  FMUL.FTZ R188, R3, c[0x0][0x2d0] ;  /* 0x0000b40003bc7a20 */ /* 0x000fe40000410000 */
[C---:B------:R-:W-:Y:S02]  /*101d0*/  FMUL.FTZ R9, R2.reuse, R141 ;  /* 0x0000008d02097220 */ /* 0x040fe40000410000 */
[----:B--2---:R-:W-:Y:S02]  /*101e0*/  FFMA.FTZ R4, R189, c[0x0][0x2d0], -R188 ;  /* 0x0000b400bd047a23 */ /* 0x004fe400000108bc */
        /* <DEDUP_REMOVED lines=9> */
[----:B-1----:R-:W-:Y:S02]  /*10280*/  FADD.FTZ R0, -R3, R134 ;  /* 0x0000008603007221 */ /* 0x002fe40000010100 */
[----:B------:R1:W-:Y:S01]  /*10290*/  MUFU.EX2 R134, R4 ;  /* 0x0000000400867308 */ /* 0x0003e20000000800 */
[----:B------:R-:W-:Y:S02]  /*102a0*/  FMUL.FTZ R49, R2, R181 ;  /* 0x000000b502317220 */ /* 0x000fe40000410000 */
[----:B------:R-:W-:Y:S02]  /*102b0*/  FMUL.FTZ R0, R0, c[0x0][0x2d0] ;  /* 0x0000b40000007a20 */ /* 0x000fe40000410000 */
        /* <DEDUP_REMOVED lines=11> */
[--C-:B-1----:R-:W-:Y:S01]  /*10370*/  FFMA.FTZ R4, R193, c[0x0][0x2d0], -R188.reuse ;  /* 0x0000b400c1047a23 */ /* 0x102fe200000108bc */
[----:B---3--:R-:W-:Y:S01]  /*10380*/  MOV R193, R5 ;  /* 0x0000000500c17202 */ /* 0x008fe20000000f00 */
[C---:B------:R-:W-:Y:S02]  /*10390*/  FMUL.FTZ R5, R2.reuse, R137 ;  /* 0x0000008902057220 */ /* 0x040fe40000410000 */
[----:B------:R1:W3:Y:S01]  /*103a0*/  MUFU.EX2 R189, R4 ;  /* 0x0000000400bd7308 */ /* 0x0002e20000000800 */
[----:B------:R-:W-:Y:S01]  /*103b0*/  F2FP.BF16.PACK_AB R186, R193, R190 ;  /* 0x000000bec1ba723e */ /* 0x000fe200000010ff */
[C---:B------:R-:W-:Y:S02]  /*103c0*/  FMUL.FTZ R72, R2.reuse, R72 ;  /* 0x0000004802487220 */ /* 0x040fe40000410000 */
[----:B------:R-:W-:Y:S02]  /*103d0*/  FMUL.FTZ R73, R2, R73 ;  /* 0x0000004902497220 */ /* 0x000fe40000410000 */
[C---:B--2---:R-:W-:Y:S02]  /*103e0*/  FMUL.FTZ R6, R0.reuse, R138 ;  /* 0x0000008a00067220 */ /* 0x044fe40000410000 */
        /* <DEDUP_REMOVED lines=9> */
[--C-:B-1----:R-:W-:Y:S01]  /*10480*/  FFMA.FTZ R4, R185, c[0x0][0x2d0], -R188.reuse ;  /* 0x0000b400b9047a23 */ /* 0x102fe200000108bc */
[----:B---3--:R-:W-:Y:S01]  /*10490*/  F2FP.BF16.PACK_AB R185, R189, R134 ;  /* 0x00000086bdb9723e */ /* 0x008fe200000010ff */
[C---:B------:R-:W-:Y:S02]  /*104a0*/  FMUL.FTZ R35, R0.reuse, R167 ;  /* 0x000000a700237220 */ /* 0x040fe40000410000 */
[----:B------:R1:W-:Y:S01]  /*104b0*/  MUFU.EX2 R244, R4 ;  /* 0x0000000400f47308 */ /* 0x0003e20000000800 */
[C---:B------:R-:W-:Y:S02]  /*104c0*/  FMUL.FTZ R42, R0.reuse, R174 ;  /* 0x000000ae002a7220 */ /* 0x040fe40000410000 */
[C---:B------:R-:W-:Y:S02]  /*104d0*/  FMUL.FTZ R43, R0.reuse, R175 ;  /* 0x000000af002b7220 */ /* 0x040fe40000410000 */
[C---:B------:R-:W-:Y:S01]  /*104e0*/  FMUL.FTZ R50, R0.reuse, R182 ;  /* 0x000000b600327220 */ /* 0x040fe20000410000 */
[----:B------:R-:W-:Y:S01]  /*104f0*/  LDSM.16.MT88.4 R172, [R231+0x5800] ;  /* 0x00580000e7ac783b */ /* 0x000fe20000004200 */
        /* <DEDUP_REMOVED lines=9> */
[----:B------:R-:W-:Y:S02]  /*10590*/  FMUL.FTZ R67, R0, R67 ;  /* 0x0000004300437220 */ /* 0x000fe40000410000 */
[----:B-1----:R-:W-:Y:S02]  /*105a0*/  FFMA.FTZ R4, R192, c[0x0][0x2d0], -R188 ;  /* 0x0000b400c0047a23 */ /* 0x002fe400000108bc */
[C---:B------:R-:W-:Y:S02]  /*105b0*/  FMUL.FTZ R70, R0.reuse, R70 ;  /* 0x0000004600467220 */ /* 0x040fe40000410000 */
[----:B------:R-:W1:Y:S01]  /*105c0*/  MUFU.EX2 R192, R4 ;  /* 0x0000000400c07308 */ /* 0x000e620000000800 */
[C---:B------:R-:W-:Y:S02]  /*105d0*/  FMUL.FTZ R71, R0.reuse, R71 ;  /* 0x0000004700477220 */ /* 0x040fe40000410000 */
        /* <DEDUP_REMOVED lines=11> */
[----:B-1----:R-:W-:Y:S01]  /*10690*/  F2FP.BF16.PACK_AB R187, R192, R244 ;  /* 0x000000f4c0bb723e */ /* 0x002fe200000010ff */
[----:B------:R-:W-:Y:S02]  /*106a0*/  FMUL.FTZ R4, R2, R136 ;  /* 0x0000008802047220 */ /* 0x000fe40000410000 */
[----:B------:R-:W1:Y:S01]  /*106b0*/  LDSM.16.MT88.4 R136, [R232+0x3000] ;  /* 0x00300000e888783b */ /* 0x000e620000004200 */
[--C-:B------:R-:W-:Y:S02]  /*106c0*/  FFMA.FTZ R157, R210, c[0x0][0x2d0], -R194.reuse ;  /* 0x0000b400d29d7a23 */ /* 0x100fe400000108c2 */
[--C-:B------:R-:W-:Y:S02]  /*106d0*/  FFMA.FTZ R159, R207, c[0x0][0x2d0], -R194.reuse ;  /* 0x0000b400cf9f7a23 */ /* 0x100fe400000108c2 */
[C---:B------:R-:W-:Y:S05]  /*106e0*/  HMMA.16816.F32.BF16 R4, R184.reuse, R12, R4 ;  /* 0x0000000cb804723c */ /* 0x040fea0000041804 */
[--C-:B------:R-:W-:Y:S02]  /*106f0*/  FFMA.FTZ R158, R208, c[0x0][0x2d0], -R194.reuse ;  /* 0x0000b400d09e7a23 */ /* 0x100fe400000108c2 */
[C---:B------:R-:W-:Y:S01]  /*10700*/  FMUL.FTZ R12, R2.reuse, R144 ;  /* 0x00000090020c7220 */ /* 0x040fe20000410000 */
[C---:B------:R-:W-:Y:S01]  /*10710*/  HMMA.16816.F32.BF16 R8, R184.reuse, R14, R8 ;  /* 0x0000000eb808723c */ /* 0x040fe20000041808 */
[----:B------:R-:W2:Y:S01]  /*10720*/  LDL.LU R144, [R1+0x8] ;  /* 0x0000080001907983 */ /* 0x000ea20000300800 */
[----:B------:R-:W-:Y:S02]  /*10730*/  MUFU.EX2 R200, R158 ;  /* 0x0000009e00c87308 */ /* 0x000fe40000000800 */
[C---:B------:R-:W-:Y:S01]  /*10740*/  FMUL.FTZ R13, R2.reuse, R145 ;  /* 0x00000091020d7220 */ /* 0x040fe20000410000 */
[----:B------:R-:W3:Y:S01]  /*10750*/  LDL.LU R148, [R1+0xc] ;  /* 0x00000c0001947983 */ /* 0x000ee20000300800 */
[----:B------:R-:W-:Y:S02]  /*10760*/  FMUL.FTZ R85, R2, R85 ;  /* 0x0000005502557220 */ /* 0x000fe40000410000 */
[C---:B------:R-:W-:Y:S04]  /*10770*/  FMUL.FTZ R14, R0.reuse, R146 ;  /* 0x00000092000e7220 */ /* 0x040fe80000410000 */
[C---:B------:R-:W-:Y:S02]  /*10780*/  FMUL.FTZ R15, R0.reuse, R147 ;  /* 0x00000093000f7220 */ /* 0x040fe40000410000 */
[--C-:B------:R-:W-:Y:S02]  /*10790*/  FFMA.FTZ R156, R209, c[0x0][0x2d0], -R194.reuse ;  /* 0x0000b400d19c7a23 */ /* 0x100fe400000108c2 */
[C---:B------:R-:W-:Y:S02]  /*107a0*/  FMUL.FTZ R86, R0.reuse, R86 ;  /* 0x0000005600567220 */ /* 0x040fe40000410000 */
[----:B------:R-:W-:Y:S01]  /*107b0*/  FMUL.FTZ R87, R0, R87 ;  /* 0x0000005700577220 */ /* 0x000fe20000410000 */
[C---:B-----5:R-:W-:Y:S03]  /*107c0*/  HMMA.16816.F32.BF16 R12, R184.reuse, R20, R12 ;  /* 0x00000014b80c723c */ /* 0x060fe6000004180c */
[C---:B------:R-:W-:Y:S02]  /*107d0*/  FMUL.FTZ R88, R2.reuse, R88 ;  /* 0x0000005802587220 */ /* 0x040fe40000410000 */
[C---:B------:R-:W-:Y:S02]  /*107e0*/  FMUL.FTZ R89, R2.reuse, R89 ;  /* 0x0000005902597220 */ /* 0x040fe40000410000 */
[C---:B------:R-:W-:Y:S01]  /*107f0*/  FMUL.FTZ R20, R2.reuse, R152 ;  /* 0x0000009802147220 */ /* 0x040fe20000410000 */
[C---:B------:R-:W-:Y:S04]  /*10800*/  HMMA.16816.F32.BF16 R16, R184.reuse, R22, R16 ;  /* 0x00000016b810723c */ /* 0x040fe80000041810 */
[----:B------:R-:W-:Y:S02]  /*10810*/  FMUL.FTZ R21, R2, R153 ;  /* 0x0000009902157220 */ /* 0x000fe40000410000 */
[C---:B------:R-:W-:Y:S02]  /*10820*/  FMUL.FTZ R90, R0.reuse, R90 ;  /* 0x0000005a005a7220 */ /* 0x040fe40000410000 */
[C---:B------:R-:W-:Y:S04]  /*10830*/  FMUL.FTZ R22, R0.reuse, R154 ;  /* 0x0000009a00167220 */ /* 0x040fe80000410000 */
[C---:B------:R-:W-:Y:S01]  /*10840*/  FMUL.FTZ R23, R0.reuse, R155 ;  /* 0x0000009b00177220 */ /* 0x040fe20000410000 */
[----:B------:R-:W-:Y:S01]  /*10850*/  MOV R155, R192 ;  /* 0x000000c0009b7202 */ /* 0x000fe20000000f00 */
[--C-:B------:R-:W-:Y:S02]  /*10860*/  FFMA.FTZ R152, R217, c[0x0][0x2d0], -R194.reuse ;  /* 0x0000b400d9987a23 */ /* 0x100fe400000108c2 */
[----:B------:R-:W-:Y:S02]  /*10870*/  FMUL.FTZ R91, R0, R91 ;  /* 0x0000005b005b7220 */ /* 0x000fe40000410000 */
[----:B------:R-:W-:Y:S01]  /*10880*/  MUFU.EX2 R208, R152 ;  /* 0x0000009800d07308 */ /* 0x000fe20000000800 */
[C---:B------:R-:W-:Y:S03]  /*10890*/  HMMA.16816.F32.BF16 R20, R184.reuse, R28, R20 ;  /* 0x0000001cb814723c */ /* 0x040fe60000041814 */
[C---:B------:R-:W-:Y:S02]  /*108a0*/  FMUL.FTZ R92, R2.reuse, R92 ;  /* 0x0000005c025c7220 */ /* 0x040fe40000410000 */
[----:B------:R-:W-:Y:S02]  /*108b0*/  FMUL.FTZ R93, R2, R93 ;  /* 0x0000005d025d7220 */ /* 0x000fe40000410000 */
[----:B------:R-:W-:Y:S01]  /*108c0*/  FMUL.FTZ R94, R0, R94 ;  /* 0x0000005e005e7220 */ /* 0x000fe20000410000 */
[C---:B------:R-:W-:Y:S04]  /*108d0*/  HMMA.16816.F32.BF16 R24, R184.reuse, R30, R24 ;  /* 0x0000001eb818723c */ /* 0x040fe80000041818 */
[C---:B------:R-:W-:Y:S02]  /*108e0*/  FMUL.FTZ R28, R2.reuse, R160 ;  /* 0x000000a0021c7220 */ /* 0x040fe40000410000 */
[----:B------:R-:W-:Y:S02]  /*108f0*/  FMUL.FTZ R29, R2, R161 ;  /* 0x000000a1021d7220 */ /* 0x000fe40000410000 */
[C---:B------:R-:W-:Y:S01]  /*10900*/  FMUL.FTZ R30, R0.reuse, R162 ;  /* 0x000000a2001e7220 */ /* 0x040fe20000410000 */
[----:B------:R5:W-:Y:S03]  /*10910*/  MUFU.EX2 R161, R133 ;  /* 0x0000008500a17308 */ /* 0x000be60000000800 */
[C---:B------:R-:W-:Y:S02]  /*10920*/  FMUL.FTZ R31, R0.reuse, R163 ;  /* 0x000000a3001f7220 */ /* 0x040fe40000410000 */
[----:B------:R-:W-:Y:S02]  /*10930*/  FMUL.FTZ R95, R0, R95 ;  /* 0x0000005f005f7220 */ /* 0x000fe40000410000 */
[C---:B------:R-:W-:Y:S02]  /*10940*/  FMUL.FTZ R96, R2.reuse, R96 ;  /* 0x0000006002607220 */ /* 0x040fe40000410000 */
[----:B------:R-:W-:Y:S01]  /*10950*/  FMUL.FTZ R97, R2, R97 ;  /* 0x0000006102617220 */ /* 0x000fe20000410000 */
[C---:B------:R-:W-:Y:S03]  /*10960*/  HMMA.16816.F32.BF16 R28, R184.reuse, R36, R28 ;  /* 0x00000024b81c723c */ /* 0x040fe6000004181c */
[C---:B------:R-:W-:Y:S02]  /*10970*/  FMUL.FTZ R98, R0.reuse, R98 ;  /* 0x0000006200627220 */ /* 0x040fe40000410000 */
[----:B------:R-:W-:Y:S02]  /*10980*/  FMUL.FTZ R99, R0, R99 ;  /* 0x0000006300637220 */ /* 0x000fe40000410000 */
[C---:B------:R-:W-:Y:S01]  /*10990*/  FMUL.FTZ R100, R2.reuse, R100 ;  /* 0x0000006402647220 */ /* 0x040fe20000410000 */
[C---:B------:R-:W-:Y:S04]  /*109a0*/  HMMA.16816.F32.BF16 R32, R184.reuse, R38, R32 ;  /* 0x00000026b820723c */ /* 0x040fe80000041820 */
[C---:B------:R-:W-:Y:S02]  /*109b0*/  FMUL.FTZ R36, R2.reuse, R168 ;  /* 0x000000a802247220 */ /* 0x040fe40000410000 */
[----:B------:R-:W-:Y:S02]  /*109c0*/  FMUL.FTZ R37, R2, R169 ;  /* 0x000000a902257220 */ /* 0x000fe40000410000 */
[C---:B------:R-:W-:Y:S01]  /*109d0*/  FMUL.FTZ R38, R0.reuse, R170 ;  /* 0x000000aa00267220 */ /* 0x040fe20000410000 */
[----:B------:R-:W-:Y:S03]  /*109e0*/  MOV R170, R193 ;  /* 0x000000c100aa7202 */ /* 0x000fe60000000f00 */
[----:B------:R-:W-:Y:S02]  /*109f0*/  FMUL.FTZ R39, R0, R171 ;  /* 0x000000ab00277220 */ /* 0x000fe40000410000 */
[--C-:B-----5:R-:W-:Y:S02]  /*10a00*/  FFMA.FTZ R133, R197, c[0x0][0x2d0], -R194.reuse ;  /* 0x0000b400c5857a23 */ /* 0x120fe400000108c2 */
[----:B------:R-:W-:Y:S02]  /*10a10*/  FMUL.FTZ R101, R2, R101 ;  /* 0x0000006502657220 */ /* 0x000fe40000410000 */
[----:B------:R5:W-:Y:S01]  /*10a20*/  MUFU.EX2 R165, R133 ;  /* 0x0000008500a57308 */ /* 0x000be20000000800 */
[C---:B----4-:R-:W-:Y:S03]  /*10a30*/  HMMA.16816.F32.BF16 R36, R184.reuse, R44, R36 ;  /* 0x0000002cb824723c */ /* 0x050fe60000041824 */
        /* <DEDUP_REMOVED lines=19> */
[----:B------:R-:W-:Y:S04]  /*10b70*/  FMUL.FTZ R113, R2, R113 ;  /* 0x0000007102717220 */ /* 0x000fe80000410000 */
        /* <DEDUP_REMOVED lines=13> */
[----:B------:R-:W-:Y:S02]  /*10c50*/  FMUL.FTZ R129, R2, R129 ;  /* 0x0000008102817220 */ /* 0x000fe40000410000 */
[C---:B------:R-:W-:Y:S01]  /*10c60*/  FMUL.FTZ R126, R0.reuse, R126 ;  /* 0x0000007e007e7220 */ /* 0x040fe20000410000 */
[C---:B-1----:R-:W-:Y:S03]  /*10c70*/  HMMA.16816.F32.BF16 R52, R184.reuse, R136, R52 ;  /* 0x00000088b834723c */ /* 0x042fe60000041834 */
[C---:B------:R-:W-:Y:S02]  /*10c80*/  FMUL.FTZ R127, R0.reuse, R127 ;  /* 0x0000007f007f7220 */ /* 0x040fe40000410000 */
[C---:B------:R-:W-:Y:S02]  /*10c90*/  FMUL.FTZ R130, R0.reuse, R130 ;  /* 0x0000008200827220 */ /* 0x040fe40000410000 */
[----:B------:R-:W-:Y:S01]  /*10ca0*/  FMUL.FTZ R131, R0, R131 ;  /* 0x0000008300837220 */ /* 0x000fe20000410000 */
[C---:B------:R-:W-:Y:S01]  /*10cb0*/  HMMA.16816.F32.BF16 R56, R184.reuse, R138, R56 ;  /* 0x0000008ab838723c */ /* 0x040fe20000041838 */
[----:B------:R-:W1:Y:S03]  /*10cc0*/  LDSM.16.MT88.4 R136, [R233+0x3000] ;  /* 0x00300000e988783b */ /* 0x000e660000004200 */
[--C-:B-----5:R-:W-:Y:S02]  /*10cd0*/  FFMA.FTZ R133, R196, c[0x0][0x2d0], -R194.reuse ;  /* 0x0000b400c4857a23 */ /* 0x120fe400000108c2 */
[--C-:B------:R-:W-:Y:S02]  /*10ce0*/  FFMA.FTZ R192, R205, c[0x0][0x2d0], -R194.reuse ;  /* 0x0000b400cdc07a23 */ /* 0x100fe400000108c2 */
[----:B------:R4:W-:Y:S01]  /*10cf0*/  MUFU.EX2 R168, R133 ;  /* 0x0000008500a87308 */ /* 0x0009e20000000800 */
[--C-:B------:R-:W-:Y:S09]  /*10d00*/  FFMA.FTZ R193, R204, c[0x0][0x2d0], -R194.reuse ;  /* 0x0000b400ccc17a23 */ /* 0x100ff200000108c2 */
[----:B------:R-:W-:Y:S10]  /*10d10*/  MUFU.EX2 R192, R192 ;  /* 0x000000c000c07308 */ /* 0x000ff40000000800 */
[----:B------:R-:W-:Y:S01]  /*10d20*/  MUFU.EX2 R193, R193 ;  /* 0x000000c100c17308 */ /* 0x000fe20000000800 */
[----:B----4-:R-:W-:Y:S09]  /*10d30*/  FFMA.FTZ R133, R195, c[0x0][0x2d0], -R194 ;  /* 0x0000b400c3857a23 */ /* 0x010ff200000108c2 */
[----:B------:R4:W-:Y:S01]  /*10d40*/  MUFU.EX2 R169, R133 ;  /* 0x0000008500a97308 */ /* 0x0009e20000000800 */
[C---:B-1----:R-:W-:Y:S08]  /*10d50*/  HMMA.16816.F32.BF16 R60, R184.reuse, R136, R60 ;  /* 0x00000088b83c723c */ /* 0x042ff0000004183c */
[C---:B------:R-:W-:Y:S01]  /*10d60*/  HMMA.16816.F32.BF16 R64, R184.reuse, R138, R64 ;  /* 0x0000008ab840723c */ /* 0x040fe20000041840 */
[----:B------:R-:W1:Y:S03]  /*10d70*/  LDSM.16.MT88.4 R136, [R231+0x6000] ;  /* 0x00600000e788783b */ /* 0x000e660000004200 */
[--C-:B----4-:R-:W-:Y:S02]  /*10d80*/  FFMA.FTZ R133, R199, c[0x0][0x2d0], -R188.reuse ;  /* 0x0000b400c7857a23 */ /* 0x110fe400000108bc */
[----:B------:R-:W-:Y:S10]  /*10d90*/  MUFU.EX2 R199, R159 ;  /* 0x0000009f00c77308 */ /* 0x000ff40000000800 */
[----:B------:R4:W-:Y:S01]  /*10da0*/  MUFU.EX2 R160, R133 ;  /* 0x0000008500a07308 */ /* 0x0009e20000000800 */
[C---:B-1----:R-:W-:Y:S08]  /*10db0*/  HMMA.16816.F32.BF16 R68, R184.reuse, R136, R68 ;  /* 0x00000088b844723c */ /* 0x042ff00000041844 */
[C---:B------:R-:W-:Y:S01]  /*10dc0*/  HMMA.16816.F32.BF16 R72, R184.reuse, R138, R72 ;  /* 0x0000008ab848723c */ /* 0x040fe20000041848 */
[----:B------:R-:W1:Y:S03]  /*10dd0*/  LDSM.16.MT88.4 R136, [R232+0x6000] ;  /* 0x00600000e888783b */ /* 0x000e660000004200 */
[----:B----4-:R-:W-:Y:S02]  /*10de0*/  FFMA.FTZ R133, R201, c[0x0][0x2d0], -R188 ;  /* 0x0000b400c9857a23 */ /* 0x010fe400000108bc */
[----:B------:R-:W-:Y:S10]  /*10df0*/  MUFU.EX2 R201, R157 ;  /* 0x0000009d00c97308 */ /* 0x000ff40000000800 */
[----:B------:R4:W-:Y:S01]  /*10e00*/  MUFU.EX2 R162, R133 ;  /* 0x0000008500a27308 */ /* 0x0009e20000000800 */
[----:B---3--:R-:W-:Y:S02]  /*10e10*/  FFMA.FTZ R153, R0, R148, R134 ;  /* 0x0000009400997223 */ /* 0x008fe40000010086 */
[----:B------:R-:W-:Y:S01]  /*10e20*/  LDSM.16.MT88.4 R148, [R234+0x1000] ;  /* 0x00100000ea94783b */ /* 0x000fe20000004200 */
[--C-:B------:R-:W-:Y:S02]  /*10e30*/  FFMA.FTZ R0, R219, c[0x0][0x2d0], -R194.reuse ;  /* 0x0000b400db007a23 */ /* 0x100fe400000108c2 */
[----:B------:R-:W-:Y:S04]  /*10e40*/  FADD.FTZ R154, R189, R153 ;  /* 0x00000099bd9a7221 */ /* 0x000fe80000010000 */
[----:B------:R3:W-:Y:S01]  /*10e50*/  MUFU.EX2 R164, R0 ;  /* 0x0000000000a47308 */ /* 0x0007e20000000800 */
[----:B------:R-:W-:Y:S02]  /*10e60*/  FFMA.FTZ R134, R214, c[0x0][0x2d0], -R194 ;  /* 0x0000b400d6867a23 */ /* 0x000fe400000108c2 */
[----:B----4-:R-:W-:Y:S01]  /*10e70*/  FFMA.FTZ R133, R198, c[0x0][0x2d0], -R188 ;  /* 0x0000b400c6857a23 */ /* 0x010fe200000108bc */
[C---:B-1----:R-:W-:Y:S06]  /*10e80*/  HMMA.16816.F32.BF16 R76, R184.reuse, R136, R76 ;  /* 0x00000088b84c723c */ /* 0x042fec000004184c */
[----:B------:R1:W-:Y:S02]  /*10e90*/  MUFU.EX2 R209, R134 ;  /* 0x0000008600d17308 */ /* 0x0003e40000000800 */
[C---:B------:R-:W-:Y:S01]  /*10ea0*/  HMMA.16816.F32.BF16 R80, R184.reuse, R138, R80 ;  /* 0x0000008ab850723c */ /* 0x040fe20000041850 */
[----:B------:R-:W4:Y:S07]  /*10eb0*/  LDSM.16.MT88.4 R136, [R234+0x6000] ;  /* 0x00600000ea88783b */ /* 0x000f2e0000004200 */
[----:B------:R2:W-:Y:S01]  /*10ec0*/  MUFU.EX2 R166, R133 ;  /* 0x0000008500a67308 */ /* 0x0005e20000000800 */
[----:B---3--:R-:W-:Y:S03]  /*10ed0*/  FFMA.FTZ R0, R216, c[0x0][0x2d0], -R194 ;  /* 0x0000b400d8007a23 */ /* 0x008fe600000108c2 */
[----:B-1----:R-:W-:Y:S02]  /*10ee0*/  FFMA.FTZ R134, R222, c[0x0][0x2d0], -R188 ;  /* 0x0000b400de867a23 */ /* 0x002fe400000108bc */
[----:B--2---:R-:W-:Y:S02]  /*10ef0*/  FFMA.FTZ R133, R2, R144, R220 ;  /* 0x0000009002857223 */ /* 0x004fe400000100dc */
[----:B------:R-:W-:Y:S01]  /*10f00*/  LDSM.16.MT88.4 R144, [R232+0x800] ;  /* 0x00080000e890783b */ /* 0x000fe20000004200 */
[----:B------:R-:W-:Y:S01]  /*10f10*/  FFMA.FTZ R2, R202, c[0x0][0x2d0], -R188 ;  /* 0x0000b400ca027a23 */ /* 0x000fe200000108bc */
[----:B------:R1:W-:Y:S01]  /*10f20*/  MUFU.EX2 R220, R0 ;  /* 0x0000000000dc7308 */ /* 0x0003e20000000800 */
[C---:B----4-:R-:W-:Y:S09]  /*10f30*/  HMMA.16816.F32.BF16 R84, R184.reuse, R136, R84 ;  /* 0x00000088b854723c */ /* 0x050ff20000041854 */
[----:B------:R-:W-:Y:S01]  /*10f40*/  MUFU.EX2 R167, R2 ;  /* 0x0000000200a77308 */ /* 0x000fe20000000800 */
[C---:B------:R-:W-:Y:S01]  /*10f50*/  HMMA.16816.F32.BF16 R88, R184.reuse, R138, R88 ;  /* 0x0000008ab858723c */ /* 0x040fe20000041858 */
[----:B------:R-:W2:Y:S08]  /*10f60*/  LDSM.16.MT88.4 R136, [R233+0x6000] ;  /* 0x00600000e988783b */ /* 0x000eb00000004200 */
[----:B------:R3:W-:Y:S03]  /*10f70*/  MUFU.EX2 R202, R156 ;  /* 0x0000009c00ca7308 */ /* 0x0007e60000000800 */
[--C-:B-1----:R-:W-:Y:S07]  /*10f80*/  FFMA.FTZ R0, R213, c[0x0][0x2d0], -R194.reuse ;  /* 0x0000b400d5007a23 */ /* 0x102fee00000108c2 */
[----:B------:R1:W-:Y:S01]  /*10f90*/  MUFU.EX2 R219, R0 ;  /* 0x0000000000db7308 */ /* 0x0003e20000000800 */
[----:B---3--:R-:W-:Y:S01]  /*10fa0*/  LDSM.16.MT88.4 R156, [R233+0x2000] ;  /* 0x00200000e99c783b */ /* 0x008fe20000004200 */
[----:B-1----:R-:W-:Y:S01]  /*10fb0*/  FFMA.FTZ R0, R211, c[0x0][0x2d0], -R194 ;  /* 0x0000b400d3007a23 */ /* 0x002fe200000108c2 */
[C---:B--2---:R-:W-:Y:S07]  /*10fc0*/  HMMA.16816.F32.BF16 R92, R184.reuse, R136, R92 ;  /* 0x00000088b85c723c */ /* 0x044fee000004185c */
[----:B------:R1:W2:Y:S01]  /*10fd0*/  MUFU.EX2 R2, R0 ;  /* 0x0000000000027308 */ /* 0x0002a20000000800 */
[C---:B------:R-:W-:Y:S01]  /*10fe0*/  HMMA.16816.F32.BF16 R96, R184.reuse, R138, R96 ;  /* 0x0000008ab860723c */ /* 0x040fe20000041860 */
[----:B------:R-:W3:Y:S03]  /*10ff0*/  LDSM.16.MT88.4 R136, [R231+0x9000] ;  /* 0x00900000e788783b */ /* 0x000ee60000004200 */
[----:B-1----:R-:W-:Y:S01]  /*11000*/  FFMA.FTZ R0, R218, c[0x0][0x2d0], -R188 ;  /* 0x0000b400da007a23 */ /* 0x002fe200000108bc */
[----:B--2---:R-:W-:Y:S01]  /*11010*/  MOV R218, R2 ;  /* 0x0000000200da7202 */ /* 0x004fe20000000f00 */
[----:B------:R-:W-:Y:S03]  /*11020*/  FFMA.FTZ R2, R224, c[0x0][0x2d0], -R194 ;  /* 0x0000b400e0027a23 */ /* 0x000fe600000108c2 */
[----:B------:R1:W-:Y:S10]  /*11030*/  MUFU.EX2 R163, R0 ;  /* 0x0000000000a37308 */ /* 0x0003f40000000800 */
[----:B------:R-:W-:Y:S01]  /*11040*/  MUFU.EX2 R207, R2 ;  /* 0x0000000200cf7308 */ /* 0x000fe20000000800 */
[C---:B---3--:R-:W-:Y:S03]  /*11050*/  HMMA.16816.F32.BF16 R100, R184.reuse, R136, R100 ;  /* 0x00000088b864723c */ /* 0x048fe60000041864 */
[--C-:B-1----:R-:W-:Y:S05]  /*11060*/  FFMA.FTZ R0, R225, c[0x0][0x2d0], -R188.reuse ;  /* 0x0000b400e1007a23 */ /* 0x102fea00000108bc */
[C---:B------:R-:W-:Y:S01]  /*11070*/  HMMA.16816.F32.BF16 R104, R184.reuse, R138, R104 ;  /* 0x0000008ab868723c */ /* 0x040fe20000041868 */
[----:B------:R-:W1:Y:S01]  /*11080*/  LDSM.16.MT88.4 R136, [R232+0x9000] ;  /* 0x00900000e888783b */ /* 0x000e620000004200 */
[----:B------:R2:W-:Y:S02]  /*11090*/  MUFU.EX2 R216, R0 ;  /* 0x0000000000d87308 */ /* 0x0005e40000000800 */
[--C-:B--2---:R-:W-:Y:S08]  /*110a0*/  FFMA.FTZ R0, R215, c[0x0][0x2d0], -R188.reuse ;  /* 0x0000b400d7007a23 */ /* 0x104ff000000108bc */
[----:B------:R2:W-:Y:S01]  /*110b0*/  MUFU.EX2 R213, R0 ;  /* 0x0000000000d57308 */ /* 0x0005e20000000800 */
[C---:B-1----:R-:W-:Y:S08]  /*110c0*/  HMMA.16816.F32.BF16 R108, R184.reuse, R136, R108 ;  /* 0x00000088b86c723c */ /* 0x042ff0000004186c */
[C---:B------:R-:W-:Y:S01]  /*110d0*/  HMMA.16816.F32.BF16 R112, R184.reuse, R138, R112 ;  /* 0x0000008ab870723c */ /* 0x040fe20000041870 */
[----:B------:R-:W1:Y:S03]  /*110e0*/  LDSM.16.MT88.4 R136, [R234+0x9000] ;  /* 0x00900000ea88783b */ /* 0x000e660000004200 */
[----:B--2---:R-:W-:Y:S04]  /*110f0*/  FFMA.FTZ R0, R226, c[0x0][0x2d0], -R188 ;  /* 0x0000b400e2007a23 */ /* 0x004fe800000108bc */
[----:B------:R2:W-:Y:S04]  /*11100*/  MUFU.EX2 R211, R0 ;  /* 0x0000000000d37308 */ /* 0x0005e80000000800 */
[----:B--2---:R-:W-:Y:S02]  /*11110*/  FADD.FTZ R0, R191, R133 ;  /* 0x00000085bf007221 */ /* 0x004fe40000010000 */
[----:B------:R-:W-:Y:S02]  /*11120*/  FFMA.FTZ R133, R212, c[0x0][0x2d0], -R194 ;  /* 0x0000b400d4857a23 */ /* 0x000fe400000108c2 */
[----:B------:R-:W-:Y:S02]  /*11130*/  FADD.FTZ R153, R190, R0 ;  /* 0x00000000be997221 */ /* 0x000fe40000010000 */
[----:B------:R2:W-:Y:S01]  /*11140*/  MUFU.EX2 R210, R133 ;  /* 0x0000008500d27308 */ /* 0x0005e20000000800 */
[----:B------:R-:W-:Y:S01]  /*11150*/  FFMA.FTZ R0, R235, c[0x0][0x2d0], -R188 ;  /* 0x0000b400eb007a23 */ /* 0x000fe200000108bc */
[C---:B-1----:R-:W-:Y:S03]  /*11160*/  HMMA.16816.F32.BF16 R116, R184.reuse, R136, R116 ;  /* 0x00000088b874723c */ /* 0x042fe60000041874 */
[----:B------:R-:W-:Y:S02]  /*11170*/  FADD.FTZ R2, R170, R153 ;  /* 0x00000099aa027221 */ /* 0x000fe40000010000 */
[--C-:B------:R-:W-:Y:S02]  /*11180*/  FFMA.FTZ R191, R206, c[0x0][0x2d0], -R194.reuse ;  /* 0x0000b400cebf7a23 */ /* 0x100fe400000108c2 */
[----:B------:R-:W-:Y:S01]  /*11190*/  FFMA.FTZ R194, R203, c[0x0][0x2d0], -R194 ;  /* 0x0000b400cbc27a23 */ /* 0x000fe200000108c2 */
[C---:B------:R-:W-:Y:S01]  /*111a0*/  HMMA.16816.F32.BF16 R120, R184.reuse, R138, R120 ;  /* 0x0000008ab878723c */ /* 0x040fe20000041878 */
[----:B------:R-:W1:Y:S01]  /*111b0*/  LDSM.16.MT88.4 R136, [R233+0x9000] ;  /* 0x00900000e988783b */ /* 0x000e620000004200 */
[----:B------:R3:W-:Y:S10]  /*111c0*/  MUFU.EX2 R206, R0 ;  /* 0x0000000000ce7308 */ /* 0x0007f40000000800 */
[----:B------:R-:W-:Y:S01]  /*111d0*/  MUFU.EX2 R194, R194 ;  /* 0x000000c200c27308 */ /* 0x000fe20000000800 */
[----:B--2---:R-:W-:Y:S04]  /*111e0*/  FADD.FTZ R133, R244, R154 ;  /* 0x0000009af4857221 */ /* 0x004fe80000010000 */
[----:B------:R-:W-:Y:S02]  /*111f0*/  FADD.FTZ R133, R155, R133 ;  /* 0x000000859b857221 */ /* 0x000fe40000010000 */
[----:B------:R-:W-:Y:S03]  /*11200*/  LDSM.16.MT88.4 R152, [R234+0x1800] ;  /* 0x00180000ea98783b */ /* 0x000fe60000004200 */
[----:B------:R-:W2:Y:S01]  /*11210*/  MUFU.EX2 R191, R191 ;  /* 0x000000bf00bf7308 */ /* 0x000ea20000000800 */
[----:B---3--:R-:W-:Y:S09]  /*11220*/  FFMA.FTZ R0, R236, c[0x0][0x2d0], -R188 ;  /* 0x0000b400ec007a23 */ /* 0x008ff200000108bc */
[----:B------:R3:W-:Y:S01]  /*11230*/  MUFU.EX2 R205, R0 ;  /* 0x0000000000cd7308 */ /* 0x0007e20000000800 */
[C---:B-1----:R-:W-:Y:S07]  /*11240*/  HMMA.16816.F32.BF16 R124, R184.reuse, R136, R124 ;  /* 0x00000088b87c723c */ /* 0x042fee000004187c */
[----:B------:R-:W-:Y:S01]  /*11250*/  F2FP.BF16.PACK_AB R136, R165, R161 ;  /* 0x000000a1a588723e */ /* 0x000fe200000010ff */
[----:B------:R-:W-:Y:S04]  /*11260*/  HMMA.16816.F32.BF16 R128, R184, R138, R128 ;  /* 0x0000008ab880723c */ /* 0x000fe80000041880 */
[----:B------:R-:W-:Y:S01]  /*11270*/  F2FP.BF16.PACK_AB R137, R162, R160 ;  /* 0x000000a0a289723e */ /* 0x000fe200000010ff */
[----:B------:R-:W-:Y:S02]  /*11280*/  FADD.FTZ R161, R161, R2 ;  /* 0x00000002a1a17221 */ /* 0x000fe40000010000 */
[----:B------:R-:W-:Y:S01]  /*11290*/  F2FP.BF16.PACK_AB R139, R167, R166 ;  /* 0x000000a6a78b723e */ /* 0x000fe200000010ff */
[--C-:B---3--:R-:W-:Y:S01]  /*112a0*/  FFMA.FTZ R0, R227, c[0x0][0x2d0], -R188.reuse ;  /* 0x0000b400e3007a23 */ /* 0x108fe200000108bc */
[----:B------:R-:W-:Y:S03]  /*112b0*/  F2FP.BF16.PACK_AB R138, R169, R168 ;  /* 0x000000a8a98a723e */ /* 0x000fe600000010ff */
[----:B------:R-:W-:Y:S01]  /*112c0*/  FADD.FTZ R161, R165, R161 ;  /* 0x000000a1a5a17221 */ /* 0x000fe20000010000 */
[----:B--2---:R-:W-:Y:S01]  /*112d0*/  F2FP.BF16.PACK_AB R184, R192, R191 ;  /* 0x000000bfc0b8723e */ /* 0x004fe200000010ff */
[----:B------:R1:W-:Y:S01]  /*112e0*/  MUFU.EX2 R204, R0 ;  /* 0x0000000000cc7308 */ /* 0x0003e20000000800 */
[----:B------:R-:W-:Y:S01]  /*112f0*/  F2FP.BF16.PACK_AB R186, R194, R193 ;  /* 0x000000c1c2ba723e */ /* 0x000fe200000010ff */
[C---:B------:R-:W-:Y:S05]  /*11300*/  HMMA.16816.F32.BF16 R4, R136.reuse, R140, R4 ;  /* 0x0000008c8804723c */ /* 0x040fea0000041804 */
[--C-:B------:R-:W-:Y:S03]  /*11310*/  FFMA.FTZ R2, R251, c[0x0][0x2d0], -R188.reuse ;  /* 0x0000b400fb027a23 */ /* 0x100fe600000108bc */
[C---:B------:R-:W-:Y:S01]  /*11320*/  HMMA.16816.F32.BF16 R8, R136.reuse, R142, R8 ;  /* 0x0000008e8808723c */ /* 0x040fe20000041808 */
[----:B------:R-:W2:Y:S01]  /*11330*/  LDSM.16.MT88.4 R140, [R234+0x800] ;  /* 0x00080000ea8c783b */ /* 0x000ea20000004200 */
[----:B------:R3:W-:Y:S06]  /*11340*/  MUFU.EX2 R190, R2 ;  /* 0x0000000200be7308 */ /* 0x0007ec0000000800 */
[C---:B------:R-:W-:Y:S04]  /*11350*/  HMMA.16816.F32.BF16 R12, R136.reuse, R144, R12 ;  /* 0x00000090880c723c */ /* 0x040fe8000004180c */
[----:B-1----:R-:W-:Y:S04]  /*11360*/  FFMA.FTZ R0, R237, c[0x0][0x2d0], -R188 ;  /* 0x0000b400ed007a23 */ /* 0x002fe800000108bc */
[C---:B------:R-:W-:Y:S01]  /*11370*/  HMMA.16816.F32.BF16 R16, R136.reuse, R146, R16 ;  /* 0x000000928810723c */ /* 0x040fe20000041810 */
[----:B------:R-:W1:Y:S01]  /*11380*/  LDSM.16.MT88.4 R144, [R233+0x800] ;  /* 0x00080000e990783b */ /* 0x000e620000004200 */
[----:B------:R4:W-:Y:S02]  /*11390*/  MUFU.EX2 R203, R0 ;  /* 0x0000000000cb7308 */ /* 0x0009e40000000800 */
[----:B---3--:R-:W-:Y:S04]  /*113a0*/  FADD.FTZ R2, R168, R161 ;  /* 0x000000a1a8027221 */ /* 0x008fe80000010000 */
[----:B------:R-:W-:Y:S01]  /*113b0*/  FADD.FTZ R2, R169, R2 ;  /* 0x00000002a9027221 */ /* 0x000fe20000010000 */
[C---:B--2---:R-:W-:Y:S03]  /*113c0*/  HMMA.16816.F32.BF16 R20, R136.reuse, R140, R20 ;  /* 0x0000008c8814723c */ /* 0x044fe60000041814 */
[--C-:B----4-:R-:W-:Y:S04]  /*113d0*/  FFMA.FTZ R0, R248, c[0x0][0x2d0], -R188.reuse ;  /* 0x0000b400f8007a23 */ /* 0x110fe800000108bc */
[----:B------:R2:W-:Y:S01]  /*113e0*/  MUFU.EX2 R198, R0 ;  /* 0x0000000000c67308 */ /* 0x0005e20000000800 */
[C---:B------:R-:W-:Y:S01]  /*113f0*/  HMMA.16816.F32.BF16 R24, R136.reuse, R142, R24 ;  /* 0x0000008e8818723c */ /* 0x040fe20000041818 */
[----:B------:R-:W3:Y:S07]  /*11400*/  LDSM.16.MT88.4 R140, [R231+0x3800] ;  /* 0x00380000e78c783b */ /* 0x000eee0000004200 */
[C---:B-1----:R-:W-:Y:S08]  /*11410*/  HMMA.16816.F32.BF16 R28, R136.reuse, R144, R28 ;  /* 0x00000090881c723c */ /* 0x042ff0000004181c */
[C---:B------:R-:W-:Y:S01]  /*11420*/  HMMA.16816.F32.BF16 R32, R136.reuse, R146, R32 ;  /* 0x000000928820723c */ /* 0x040fe20000041820 */
[----:B------:R-:W1:Y:S03]  /*11430*/  LDSM.16.MT88.4 R144, [R232+0x3800] ;  /* 0x00380000e890783b */ /* 0x000e660000004200 */
[--C-:B--2---:R-:W-:Y:S04]  /*11440*/  FFMA.FTZ R0, R250, c[0x0][0x2d0], -R188.reuse ;  /* 0x0000b400fa007a23 */ /* 0x104fe800000108bc */
[----:B------:R2:W-:Y:S01]  /*11450*/  MUFU.EX2 R197, R0 ;  /* 0x0000000000c57308 */ /* 0x0005e20000000800 */
[C---:B---3--:R-:W-:Y:S08]  /*11460*/  HMMA.16816.F32.BF16 R36, R136.reuse, R140, R36 ;  /* 0x0000008c8824723c */ /* 0x048ff00000041824 */
[C---:B------:R-:W-:Y:S01]  /*11470*/  HMMA.16816.F32.BF16 R40, R136.reuse, R142, R40 ;  /* 0x0000008e8828723c */ /* 0x040fe20000041828 */
[----:B------:R-:W3:Y:S03]  /*11480*/  LDSM.16.MT88.4 R140, [R234+0x3800] ;  /* 0x00380000ea8c783b */ /* 0x000ee60000004200 */
[--C-:B--2---:R-:W-:Y:S04]  /*11490*/  FFMA.FTZ R0, R238, c[0x0][0x2d0], -R188.reuse ;  /* 0x0000b400ee007a23 */ /* 0x104fe800000108bc */
[C---:B-1----:R-:W-:Y:S01]  /*114a0*/  HMMA.16816.F32.BF16 R44, R136.reuse, R144, R44 ;  /* 0x00000090882c723c */ /* 0x042fe2000004182c */
[----:B------:R1:W-:Y:S07]  /*114b0*/  MUFU.EX2 R196, R0 ;  /* 0x0000000000c47308 */ /* 0x0003ee0000000800 */
[C---:B------:R-:W-:Y:S01]  /*114c0*/  HMMA.16816.F32.BF16 R48, R136.reuse, R146, R48 ;  /* 0x000000928830723c */ /* 0x040fe20000041830 */
[----:B------:R-:W2:Y:S03]  /*114d0*/  LDSM.16.MT88.4 R144, [R233+0x3800] ;  /* 0x00380000e990783b */ /* 0x000ea60000004200 */
[--C-:B-1----:R-:W-:Y:S04]  /*114e0*/  FFMA.FTZ R0, R249, c[0x0][0x2d0], -R188.reuse ;  /* 0x0000b400f9007a23 */ /* 0x102fe800000108bc */
[----:B------:R1:W-:Y:S01]  /*114f0*/  MUFU.EX2 R195, R0 ;  /* 0x0000000000c37308 */ /* 0x0003e20000000800 */
[C---:B---3--:R-:W-:Y:S08]  /*11500*/  HMMA.16816.F32.BF16 R52, R136.reuse, R140, R52 ;  /* 0x0000008c8834723c */ /* 0x048ff00000041834 */
[C---:B------:R-:W-:Y:S01]  /*11510*/  HMMA.16816.F32.BF16 R56, R136.reuse, R142, R56 ;  /* 0x0000008e8838723c */ /* 0x040fe20000041838 */
[----:B------:R-:W3:Y:S07]  /*11520*/  LDSM.16.MT88.4 R140, [R231+0x6800] ;  /* 0x00680000e78c783b */ /* 0x000eee0000004200 */
[C---:B--2---:R-:W-:Y:S04]  /*11530*/  HMMA.16816.F32.BF16 R60, R136.reuse, R144, R60 ;  /* 0x00000090883c723c */ /* 0x044fe8000004183c */
[----:B-1----:R-:W-:Y:S02]  /*11540*/  FADD.FTZ R0, R160, R133 ;  /* 0x00000085a0007221 */ /* 0x002fe40000010000 */
[----:B------:R-:W-:Y:S02]  /*11550*/  FFMA.FTZ R133, R223, c[0x0][0x2d0], -R188 ;  /* 0x0000b400df857a23 */ /* 0x000fe400000108bc */
[C---:B------:R-:W-:Y:S01]  /*11560*/  HMMA.16816.F32.BF16 R64, R136.reuse, R146, R64 ;  /* 0x000000928840723c */ /* 0x040fe20000041840 */
[----:B------:R-:W1:Y:S01]  /*11570*/  LDSM.16.MT88.4 R144, [R232+0x6800] ;  /* 0x00680000e890783b */ /* 0x000e620000004200 */
[----:B------:R2:W4:Y:S02]  /*11580*/  MUFU.EX2 R189, R133 ;  /* 0x0000008500bd7308 */ /* 0x0005240000000800 */
[----:B------:R-:W-:Y:S02]  /*11590*/  FADD.FTZ R0, R162, R0 ;  /* 0x00000000a2007221 */ /* 0x000fe40000010000 */
[----:B------:R-:W-:Y:S02]  /*115a0*/  FFMA.FTZ R160, R221, c[0x0][0x2d0], -R188 ;  /* 0x0000b400dda07a23 */ /* 0x000fe400000108bc */
[----:B------:R-:W-:Y:S04]  /*115b0*/  FADD.FTZ R0, R166, R0 ;  /* 0x00000000a6007221 */ /* 0x000fe80000010000 */
[----:B------:R-:W-:Y:S01]  /*115c0*/  FADD.FTZ R0, R167, R0 ;  /* 0x00000000a7007221 */ /* 0x000fe20000010000 */
[----:B------:R-:W-:Y:S10]  /*115d0*/  MUFU.EX2 R188, R134 ;  /* 0x0000008600bc7308 */ /* 0x000ff40000000800 */
[----:B------:R-:W5:Y:S01]  /*115e0*/  MUFU.EX2 R134, R160 ;  /* 0x000000a000867308 */ /* 0x000f620000000800 */
[C---:B---3--:R-:W-:Y:S03]  /*115f0*/  HMMA.16816.F32.BF16 R68, R136.reuse, R140, R68 ;  /* 0x0000008c8844723c */ /* 0x048fe60000041844 */
[----:B--2---:R-:W-:Y:S01]  /*11600*/  FADD.FTZ R133, R164, R2 ;  /* 0x00000002a4857221 */ /* 0x004fe20000010000 */
[----:B----4-:R-:W-:Y:S01]  /*11610*/  F2FP.BF16.PACK_AB R185, R189, R190 ;  /* 0x000000bebdb9723e */ /* 0x010fe200000010ff */
[----:B------:R-:W-:Y:S02]  /*11620*/  FADD.FTZ R2, R163, R0 ;  /* 0x00000000a3027221 */ /* 0x000fe40000010000 */
[----:B------:R-:W-:Y:S01]  /*11630*/  FADD.FTZ R0, R220, R133 ;  /* 0x00000085dc007221 */ /* 0x000fe20000010000 */
[C---:B------:R-:W-:Y:S01]  /*11640*/  HMMA.16816.F32.BF16 R72, R136.reuse, R142, R72 ;  /* 0x0000008e8848723c */ /* 0x040fe20000041848 */
[----:B------:R-:W2:Y:S03]  /*11650*/  LDSM.16.MT88.4 R140, [R234+0x6800] ;  /* 0x00680000ea8c783b */ /* 0x000ea60000004200 */
[----:B------:R-:W-:Y:S01]  /*11660*/  FADD.FTZ R2, R216, R2 ;  /* 0x00000002d8027221 */ /* 0x000fe20000010000 */
[----:B------:R-:W-:Y:S01]  /*11670*/  MOV R133, R132 ;  /* 0x0000008400857202 */ /* 0x000fe20000000f00 */
[----:B------:R-:W-:Y:S02]  /*11680*/  FADD.FTZ R0, R219, R0 ;  /* 0x00000000db007221 */ /* 0x000fe40000010000 */
[C---:B-1----:R-:W-:Y:S04]  /*11690*/  HMMA.16816.F32.BF16 R76, R136.reuse, R144, R76 ;  /* 0x00000090884c723c */ /* 0x042fe8000004184c */
[----:B------:R-:W-:Y:S01]  /*116a0*/  FADD.FTZ R2, R213, R2 ;  /* 0x00000002d5027221 */ /* 0x000fe20000010000 */
[----:B-----5:R-:W-:Y:S01]  /*116b0*/  F2FP.BF16.PACK_AB R187, R134, R188 ;  /* 0x000000bc86bb723e */ /* 0x020fe200000010ff */
[----:B------:R-:W-:Y:S02]  /*116c0*/  FADD.FTZ R0, R218, R0 ;  /* 0x00000000da007221 */ /* 0x000fe40000010000 */
[C---:B------:R-:W-:Y:S01]  /*116d0*/  HMMA.16816.F32.BF16 R80, R136.reuse, R146, R80 ;  /* 0x000000928850723c */ /* 0x040fe20000041850 */
[----:B------:R-:W1:Y:S03]  /*116e0*/  LDSM.16.MT88.4 R144, [R233+0x6800] ;  /* 0x00680000e990783b */ /* 0x000e660000004200 */
        /* <DEDUP_REMOVED lines=9> */
[----:B------:R-:W-:Y:S01]  /*11780*/  FADD.FTZ R2, R198, R2 ;  /* 0x00000002c6027221 */ /* 0x000fe20000010000 */
[C---:B--2---:R-:W-:Y:S03]  /*11790*/  HMMA.16816.F32.BF16 R84, R136.reuse, R140, R84 ;  /* 0x0000008c8854723c */ /* 0x044fe60000041854 */
[----:B------:R-:W-:Y:S02]  /*117a0*/  FADD.FTZ R2, R197, R2 ;  /* 0x00000002c5027221 */ /* 0x000fe40000010000 */
[----:B------:R-:W-:Y:S02]  /*117b0*/  FADD.FTZ R0, R201, R0 ;  /* 0x00000000c9007221 */ /* 0x000fe40000010000 */
[----:B------:R-:W-:Y:S01]  /*117c0*/  FADD.FTZ R2, R196, R2 ;  /* 0x00000002c4027221 */ /* 0x000fe20000010000 */
        /* <DEDUP_REMOVED lines=21> */
[----:B------:R-:W-:Y:S01]  /*11920*/  F2FP.BF16.PACK_AB R138, R218, R219 ;  /* 0x000000dbda8a723e */ /* 0x000fe200000010ff */
[----:B------:R-:W-:Y:S02]  /*11930*/  LDSM.16.MT88.4 R164, [R233+0x2800] ;  /* 0x00280000e9a4783b */ /* 0x000fe40000004200 */
        /* <DEDUP_REMOVED lines=57> */
[C---:B---3--:R-:W-:Y:S08]  /*11cd0*/  HMMA.16816.F32.BF16 R12, R136.reuse, R148, R12 ;  /* 0x00000094880c723c */ /* 0x048ff0000004180c */
[C---:B------:R-:W-:Y:S01]  /*11ce0*/  HMMA.16816.F32.BF16 R16, R136.reuse, R150, R16 ;  /* 0x000000968810723c */ /* 0x040fe20000041810 */
[----:B------:R-:W3:Y:S07]  /*11cf0*/  LDSM.16.MT88.4 R148, [R232+0x4800] ;  /* 0x00480000e894783b */ /* 0x000eee0000004200 */
[C---:B------:R-:W-:Y:S08]  /*11d00*/  HMMA.16816.F32.BF16 R20, R136.reuse, R152, R20 ;  /* 0x000000988814723c */ /* 0x040ff00000041814 */
        /* <DEDUP_REMOVED lines=39> */
[----:B------:R-:W-:Y:S01]  /*11f80*/  HMMA.16816.F32.BF16 R128, R136, R142, R128 ;  /* 0x0000008e8880723c */ /* 0x000fe20000041880 */
[----:B------:R-:W2:Y:S06]  /*11f90*/  LDSM.16.MT88.4 R140, [R231+0x5000] ;  /* 0x00500000e78c783b */ /* 0x000eac0000004200 */
[----:B------:R-:W-:Y:S02]  /*11fa0*/  F2FP.BF16.PACK_AB R136, R202, R201 ;  /* 0x000000c9ca88723e */ /* 0x000fe400000010ff */
[----:B------:R-:W-:Y:S03]  /*11fb0*/  F2FP.BF16.PACK_AB R138, R199, R200 ;  /* 0x000000c8c78a723e */ /* 0x000fe600000010ff */
[----:B------:R-:W-:Y:S02]  /*11fc0*/  F2FP.BF16.PACK_AB R137, R197, R198 ;  /* 0x000000c6c589723e */ /* 0x000fe400000010ff */
[C---:B------:R-:W-:Y:S07]  /*11fd0*/  F2FP.BF16.PACK_AB R139, R195.reuse, R196 ;  /* 0x000000c4c38b723e */ /* 0x040fee00000010ff */
        /* <DEDUP_REMOVED lines=23> */
[----:B------:R-:W-:Y:S07]  /*12150*/  LDSM.16.MT88.4 R152, [R232+0xb000] ;  /* 0x00b00000e898783b */ /* 0x000fee0000004200 */
        /* <DEDUP_REMOVED lines=11> */
[----:B------:R-:W-:Y:S07]  /*12210*/  LDSM.16.MT88.4 R148, [R232+0x2800] ;  /* 0x00280000e894783b */ /* 0x000fee0000004200 */
[C---:B--2---:R-:W-:Y:S08]  /*12220*/  HMMA.16816.F32.BF16 R100, R136.reuse, R140, R100 ;  /* 0x0000008c8864723c */ /* 0x044ff00000041864 */
[C---:B------:R-:W-:Y:S01]  /*12230*/  HMMA.16816.F32.BF16 R104, R136.reuse, R142, R104 ;  /* 0x0000008e8868723c */ /* 0x040fe20000041868 */
[----:B------:R-:W2:Y:S07]  /*12240*/  LDSM.16.MT88.4 R140, [R231+0x2800] ;  /* 0x00280000e78c783b */ /* 0x000eae0000004200 */
[C---:B------:R-:W-:Y:S08]  /*12250*/  HMMA.16816.F32.BF16 R108, R136.reuse, R152, R108 ;  /* 0x00000098886c723c */ /* 0x040ff0000004186c */
[C---:B------:R-:W-:Y:S08]  /*12260*/  HMMA.16816.F32.BF16 R112, R136.reuse, R154, R112 ;  /* 0x0000009a8870723c */ /* 0x040ff00000041870 */
[C---:B----4-:R-:W-:Y:S08]  /*12270*/  HMMA.16816.F32.BF16 R116, R136.reuse, R156, R116 ;  /* 0x0000009c8874723c */ /* 0x050ff00000041874 */
[C---:B------:R-:W-:Y:S01]  /*12280*/  HMMA.16816.F32.BF16 R120, R136.reuse, R158, R120 ;  /* 0x0000009e8878723c */ /* 0x040fe20000041878 */
[----:B------:R-:W3:Y:S07]  /*12290*/  LDSM.16.MT88.4 R156, [R234+0x2800] ;  /* 0x00280000ea9c783b */ /* 0x000eee0000004200 */
[C---:B-1----:R-:W-:Y:S08]  /*122a0*/  HMMA.16816.F32.BF16 R124, R136.reuse, R144, R124 ;  /* 0x00000090887c723c */ /* 0x042ff0000004187c */
[----:B------:R-:W-:Y:S08]  /*122b0*/  HMMA.16816.F32.BF16 R128, R136, R146, R128 ;  /* 0x000000928880723c */ /* 0x000ff00000041880 */
[C---:B--2---:R-:W-:Y:S01]  /*122c0*/  HMMA.16816.F32.BF16 R136, R184.reuse, R140, R4 ;  /* 0x0000008cb888723c */ /* 0x044fe20000041804 */
        /* <DEDUP_REMOVED lines=26> */
[C---:B-----5:R-:W-:Y:S08]  /*12470*/  HMMA.16816.F32.BF16 R76, R184.reuse, R16, R76 ;  /* 0x00000010b84c723c */ /* 0x060ff0000004184c */
        /* <DEDUP_REMOVED lines=19> */
[----:B------:R-:W-:Y:S02]  /*125b0*/  FADD.FTZ R0, R189, R0 ;  /* 0x00000000bd007221 */ /* 0x000fe40000010000 */
[----:B------:R-:W-:Y:S02]  /*125c0*/  FADD.FTZ R4, R193, R2 ;  /* 0x00000002c1047221 */ /* 0x000fe40000010000 */
[----:B------:R-:W-:Y:S01]  /*125d0*/  FADD.FTZ R2, R188, R0 ;  /* 0x00000000bc027221 */ /* 0x000fe20000010000 */
[----:B------:R-:W-:Y:S01]  /*125e0*/  IADD3 R0, R247, -0x1, RZ ;  /* 0xfffffffff7007810 */ /* 0x000fe20007ffe0ff */
[----:B------:R-:W-:Y:S02]  /*125f0*/  FADD.FTZ R4, R194, R4 ;  /* 0x00000004c2047221 */ /* 0x000fe40000010000 */
[----:B------:R-:W-:Y:S01]  /*12600*/  FADD.FTZ R2, R134, R2 ;  /* 0x0000000286027221 */ /* 0x000fe20000010000 */
[----:B------:R-:W-:Y:S02]  /*12610*/  MOV R247, R0 ;  /* 0x0000000000f77202 */ /* 0x000fe40000000f00 */
[----:B------:R1:W-:Y:S01]  /*12620*/  STL [R1+0x8], R4 ;  /* 0x0000080401007387 */ /* 0x0003e20000100800 */
[----:B------:R-:W-:Y:S03]  /*12630*/  MOV R134, R3 ;  /* 0x0000000300867202 */ /* 0x000fe60000000f00 */
[----:B------:R1:W-:Y:S02]  /*12640*/  STL [R1+0xc], R2 ;  /* 0x00000c0201007387 */ /* 0x0003e40000100800 */
[----:B-1----:R-:W-:-:S05]  /*12650*/  @P0 BRA `(.L_x_1495) ;  /* 0xffffaec000000947 */ /* 0x002fca000383ffff */
.L_x_1488:
[----:B------:R-:W-:Y:S05]  /*12660*/  BRA.DIV ~URZ, `(.L_x_1496) ;  /* 0x00005bc27f007947 */ /* 0x000fea000b800000 */
[----:B------:R-:W2:Y:S04]  /*12670*/  LDL R0, [R1+0x8] ;  /* 0x0000080001007983 */ /* 0x000ea80000100800 */
[----:B--2---:R1:W2:Y:S02]  /*12680*/  SHFL.BFLY PT, R5, R0, 0x2, 0x1f ;  /* 0x0c401f0000057f89 */ /* 0x0042a400000e0000 */
.L_x_1548:
        /* <DEDUP_REMOVED lines=9> */
.L_x_1549:
        /* <DEDUP_REMOVED lines=77> */
[----:B------:R3:W4:Y:S01]  /*12bf0*/  @P0 MUFU.LG2 R2, R3 ;  /* 0x0000000300020308 */ /* 0x0007220000000c00 */
[----:B-1----:R-:W-:Y:S02]  /*12c00*/  @P1 FMUL.FTZ R5, R5, 0.69314718246459960938 ;  /* 0x3f31721805051820 */ /* 0x002fe40000410000 */
[----:B--2---:R-:W-:Y:S02]  /*12c10*/  FMUL.FTZ R138, R0, R138 ;  /* 0x0000008a008a7220 */ /* 0x004fe40000410000 */
[----:B------:R-:W-:Y:S02]  /*12c20*/  @P1 FFMA.FTZ R184, R4, R132, R5 ;  /* 0x0000008404b81223 */ /* 0x000fe40000010005 */
[C---:B------:R-:W-:Y:S02]  /*12c30*/  FMUL.FTZ R139, R0.reuse, R139 ;  /* 0x0000008b008b7220 */ /* 0x040fe40000410000 */
[----:B------:R-:W-:-:S02]  /*12c40*/  FMUL.FTZ R142, R0, R142 ;  /* 0x0000008e008e7220 */ /* 0x000fc40000410000 */
[C---:B------:R-:W-:Y:S02]  /*12c50*/  FMUL.FTZ R61, R0.reuse, R143 ;  /* 0x0000008f003d7220 */ /* 0x040fe40000410000 */
[C---:B------:R-:W-:Y:S02]  /*12c60*/  FMUL.FTZ R146, R0.reuse, R146 ;  /* 0x0000009200927220 */ /* 0x040fe40000410000 */
[----:B------:R-:W-:Y:S01]  /*12c70*/  FMUL.FTZ R147, R0, R147 ;  /* 0x0000009300937220 */ /* 0x000fe20000410000 */
[----:B---3--:R-:W-:Y:S01]  /*12c80*/  @P0 MOV R3, 0x3f317218 ;  /* 0x3f31721800030802 */ /* 0x008fe20000000f00 */
[----:B----4-:R-:W-:Y:S02]  /*12c90*/  @P0 FMUL.FTZ R2, R2, 0.69314718246459960938 ;  /* 0x3f31721802020820 */ /* 0x010fe40000410000 */
[----:B------:R-:W-:Y:S02]  /*12ca0*/  FMUL.FTZ R150, R0, R150 ;  /* 0x0000009600967220 */ /* 0x000fe40000410000 */
[----:B------:R-:W-:-:S02]  /*12cb0*/  @P0 FMUL.FTZ R3, R3, c[0x0][0x2d0] ;  /* 0x0000b40003030a20 */ /* 0x000fc40000410000 */
        /* <DEDUP_REMOVED lines=56> */
[----:B------:R-:W-:Y:S01]  /*13040*/  FMUL.FTZ R131, R0, R131 ;  /* 0x0000008300837220 */ /* 0x000fe20000410000 */
[----:B------:R-:W-:Y:S01]  /*13050*/  PRMT R0, R52, 0x7610, R0 ;  /* 0x0000761034007816 */ /* 0x000fe20000000000 */
[----:B------:R-:W-:Y:S02]  /*13060*/  @P0 FFMA.FTZ R65, R3, R12, R2 ;  /* 0x0000000c03410223 */ /* 0x000fe40000010002 */
.L_x_1457:
[----:B-1----:R1:W5:Y:S01]  /*13070*/  LDL R52, [R1+0x54] ;  /* 0x0000540001347983 */ /* 0x0023620000100800 */
[----:B------:R-:W-:Y:S03]  /*13080*/  BSSY B0, `(.L_x_1498) ;  /* 0x0000012000007945 */ /* 0x000fe60003800000 */
[----:B------:R-:W2:Y:S02]  /*13090*/  S2R R69, SR_TID.X ;  /* 0x0000000000457919 */ /* 0x000ea40000002100 */
[----:B--2---:R-:W-:-:S13]  /*130a0*/  LOP3.LUT P0, RZ, R69, 0xff, RZ, 0xc0, !PT ;  /* 0x000000ff45ff7812 */ /* 0x004fda000780c0ff */
[----:B------:R-:W-:Y:S05]  /*130b0*/  @P0 BRA `(.L_x_1499) ;  /* 0x000000e000000947 */ /* 0x000fea0003800000 */
[----:B-1----:R-:W1:Y:S01]  /*130c0*/  S2R R12, SR_LANEID ;  /* 0x00000000000c7919 */ /* 0x002e620000000000 */
        /* <DEDUP_REMOVED lines=13> */
.L_x_1499:
[----:B-1----:R-:W-:Y:S05]  /*131a0*/  BSYNC B0 ;  /* 0x0000000000007941 */ /* 0x002fea0003800000 */
.L_x_1498:
        /* <DEDUP_REMOVED lines=145> */
[----:B------:R2:W-:Y:S01]  /*13ac0*/  STL [R1], RZ ;  /* 0x000000ff01007387 */ /* 0x0005e20000100800 */
[----:B-1----:R-:W-:Y:S01]  /*13ad0*/  SHF.R.S32.HI R67, RZ, 0x1f, R69 ;  /* 0x0000001fff437819 */ /* 0x002fe20000011445 */
[----:B------:R-:W-:Y:S01]  /*13ae0*/  IMAD.MOV.U32 R3, RZ, RZ, 0x1f ;  /* 0x0000001fff037424 */ /* 0x000fe200078e00ff */
[----:B------:R-:W-:-:S02]  /*13af0*/  MOV R2, 0x13b40 ;  /* 0x00013b4000027802 */ /* 0x000fc40000000f00 */
[----:B------:R-:W-:-:S04]  /*13b00*/  LEA.HI R67, R67, R69, RZ, 0x7 ;  /* 0x0000004543437211 */ /* 0x000fc800078f38ff */
[----:B------:R-:W-:-:S05]  /*13b10*/  SHF.R.S32.HI R67, RZ, 0x7, R67 ;  /* 0x00000007ff437819 */ /* 0x000fca0000011443 */
[----:B------:R-:W-:Y:S02]  /*13b20*/  IMAD.MOV.U32 R44, RZ, RZ, R67 ;  /* 0x000000ffff2c7224 */ /* 0x000fe400078e0043 */
[----:B--2---:R-:W-:Y:S05]  /*13b30*/  CALL.REL.NOINC `($__internal_8_$__cuda_sm70_shflsync_idx_p) ;  /* 0x00004ce000007944 */ /* 0x004fea0003c00000 */
.L_x_1502:
        /* <DEDUP_REMOVED lines=8> */
[----:B------:R-:W1:Y:S01]  /*13bc0*/  S2R R16, SR_TID.X ;  /* 0x0000000000107919 */ /* 0x000e620000002100 */
[----:B------:R-:W-:Y:S02]  /*13bd0*/  ULDC UR5, c[0x0][0x4e8] ;  /* 0x00013a0000057ab9 */ /* 0x000fe40000000800 */
[----:B------:R-:W-:Y:S02]  /*13be0*/  ULDC UR4, c[0x0][0x388] ;  /* 0x0000e20000047ab9 */ /* 0x000fe40000000800 */
[----:B------:R-:W-:Y:S01]  /*13bf0*/  UIMAD UR4, UR5, UR4, URZ ;  /* 0x00000004050472a4 */ /* 0x000fe2000f8e023f */
[C---:B------:R-:W-:Y:S01]  /*13c00*/  IADD3 R80, R245.reuse, 0xc0, RZ ;  /* 0x000000c0f5507810 */ /* 0x040fe20007ffe0ff */
[----:B------:R-:W-:Y:S01]  /*13c10*/  BSSY B0, `(.L_x_1503) ;  /* 0x0000075000007945 */ /* 0x000fe20003800000 */
[----:B------:R-:W-:-:S02]  /*13c20*/  IADD3 R83, R245, 0x80, RZ ;  /* 0x00000080f5537810 */ /* 0x000fc40007ffe0ff */
[C---:B------:R-:W-:Y:S02]  /*13c30*/  IADD3 R85, R245.reuse, 0x40, RZ ;  /* 0x00000040f5557810 */ /* 0x040fe40007ffe0ff */
[----:B------:R-:W-:Y:S02]  /*13c40*/  SHF.R.S32.HI R80, RZ, 0x1f, R80 ;  /* 0x0000001fff507819 */ /* 0x000fe40000011450 */
[C---:B------:R-:W-:Y:S02]  /*13c50*/  IADD3 R82, R245.reuse, 0x80, RZ ;  /* 0x00000080f5527810 */ /* 0x040fe40007ffe0ff */
[----:B------:R-:W-:Y:S02]  /*13c60*/  SHF.R.S32.HI R83, RZ, 0x1f, R83 ;  /* 0x0000001fff537819 */ /* 0x000fe40000011453 */
[----:B------:R-:W-:Y:S02]  /*13c70*/  IADD3 R84, R245, 0x40, RZ ;  /* 0x00000040f5547810 */ /* 0x000fe40007ffe0ff */
[----:B------:R-:W-:-:S02]  /*13c80*/  SHF.R.S32.HI R85, RZ, 0x1f, R85 ;  /* 0x0000001fff557819 */ /* 0x000fc40000011455 */
[----:B------:R-:W-:Y:S02]  /*13c90*/  SHF.R.S32.HI R86, RZ, 0x1f, R245 ;  /* 0x0000001fff567819 */ /* 0x000fe400000114f5 */
[----:B----4-:R-:W-:Y:S01]  /*13ca0*/  SHF.R.S32.HI R5, RZ, 0x1f, R10 ;  /* 0x0000001fff057819 */ /* 0x010fe2000001140a */
[----:B--2---:R-:W-:-:S04]  /*13cb0*/  IMAD.IADD R4, R2, 0x1, R15 ;  /* 0x0000000102047824 */ /* 0x004fc800078e020f */
[----:B------:R-:W-:Y:S02]  /*13cc0*/  IMAD R6, R5, c[0x0][0x490], RZ ;  /* 0x0001240005067a24 */ /* 0x000fe400078e02ff */
[----:B------:R-:W-:-:S04]  /*13cd0*/  @P0 IMAD.HI.U32 R7, R4, c[0x0][0x4ec], RZ ;  /* 0x00013b0004070a27 */ /* 0x000fc800078e00ff */
[----:B------:R-:W-:Y:S01]  /*13ce0*/  IMAD.MOV.U32 R0, RZ, RZ, R4 ;  /* 0x000000ffff007224 */ /* 0x000fe200078e0004 */
[----:B------:R-:W-:Y:S01]  /*13cf0*/  @P0 SHF.R.U32.HI R0, RZ, c[0x0][0x4f0], R7 ;  /* 0x00013c00ff000a19 */ /* 0x000fe20000011607 */
[----:B------:R-:W-:-:S04]  /*13d00*/  IMAD.WIDE.U32 R2, R10, c[0x0][0x490], RZ ;  /* 0x000124000a027a25 */ /* 0x000fc800078e00ff */
[----:B------:R-:W-:Y:S01]  /*13d10*/  IMAD R6, R10, c[0x0][0x494], R6 ;  /* 0x000125000a067a24 */ /* 0x000fe200078e0206 */
[----:B------:R-:W-:Y:S02]  /*13d20*/  SHF.R.S32.HI R11, RZ, 0x1f, R12 ;  /* 0x0000001fff0b7819 */ /* 0x000fe4000001140c */
[----:B------:R-:W-:Y:S01]  /*13d30*/  IADD3 R8, -R0, RZ, RZ ;  /* 0x000000ff00087210 */ /* 0x000fe20007ffe1ff */
[----:B------:R-:W-:Y:S02]  /*13d40*/  IMAD.IADD R3, R3, 0x1, R6 ;  /* 0x0000000103037824 */ /* 0x000fe400078e0206 */
[----:B------:R-:W-:Y:S02]  /*13d50*/  IMAD R9, R11, c[0x0][0x498], RZ ;  /* 0x000126000b097a24 */ /* 0x000fe400078e02ff */
[----:B------:R-:W-:-:S04]  /*13d60*/  IMAD.WIDE.U32 R6, R12, c[0x0][0x498], R2 ;  /* 0x000126000c067a25 */ /* 0x000fc800078e0002 */
[----:B------:R-:W-:Y:S01]  /*13d70*/  IMAD R2, R8, c[0x0][0x4e8], R4 ;  /* 0x00013a0008027a24 */ /* 0x000fe200078e0204 */
[----:B------:R-:W-:Y:S01]  /*13d80*/  IADD3 R4, P1, R0, R6, RZ ;  /* 0x0000000600047210 */ /* 0x000fe20007f3e0ff */
[----:B------:R-:W-:Y:S01]  /*13d90*/  IMAD R3, R12, c[0x0][0x49c], R9 ;  /* 0x000127000c037a24 */ /* 0x000fe200078e0209 */
[----:B------:R-:W-:Y:S02]  /*13da0*/  SHF.R.S32.HI R8, RZ, 0x1f, R0 ;  /* 0x0000001fff087819 */ /* 0x000fe40000011400 */
[----:B------:R-:W-:Y:S01]  /*13db0*/  SHF.R.S32.HI R6, RZ, 0x1f, R2 ;  /* 0x0000001fff067819 */ /* 0x000fe20000011402 */
[----:B------:R-:W-:Y:S01]  /*13dc0*/  IMAD R0, R5, c[0x0][0x3e8], RZ ;  /* 0x0000fa0005007a24 */ /* 0x000fe200078e02ff */
[----:B------:R-:W-:Y:S01]  /*13dd0*/  IADD3.X R5, R8, R7, R3, P1, !PT ;  /* 0x0000000708057210 */ /* 0x000fe20000ffe403 */
[----:B---3--:R-:W-:Y:S02]  /*13de0*/  IMAD.IADD R8, R14, 0x1, R15 ;  /* 0x000000010e087824 */ /* 0x008fe400078e020f */
[----:B------:R-:W-:-:S02]  /*13df0*/  IMAD R3, R6, c[0x0][0x488], RZ ;  /* 0x0001220006037a24 */ /* 0x000fc400078e02ff */
[C---:B------:R-:W-:Y:S02]  /*13e00*/  IMAD R9, R10.reuse, c[0x0][0x3ec], R0 ;  /* 0x0000fb000a097a24 */ /* 0x040fe400078e0200 */
[----:B------:R-:W-:-:S04]  /*13e10*/  IMAD.WIDE.U32 R6, R10, c[0x0][0x3e8], RZ ;  /* 0x0000fa000a067a25 */ /* 0x000fc800078e00ff */
[C---:B------:R-:W-:Y:S02]  /*13e20*/  IMAD R10, R2.reuse, c[0x0][0x48c], R3 ;  /* 0x00012300020a7a24 */ /* 0x040fe400078e0203 */
[----:B------:R-:W-:-:S04]  /*13e30*/  IMAD.WIDE.U32 R4, R2, c[0x0][0x488], R4 ;  /* 0x0001220002047a25 */ /* 0x000fc800078e0004 */
[----:B------:R-:W-:Y:S01]  /*13e40*/  @P0 IMAD.HI.U32 R2, R8, c[0x0][0x4ec], RZ ;  /* 0x00013b0008020a27 */ /* 0x000fe200078e00ff */
[----:B-1----:R-:W-:-:S03]  /*13e50*/  SHF.R.S32.HI R14, RZ, 0x1f, R16 ;  /* 0x0000001fff0e7819 */ /* 0x002fc60000011410 */
[----:B------:R-:W-:Y:S01]  /*13e60*/  IMAD.MOV.U32 R0, RZ, RZ, R8 ;  /* 0x000000ffff007224 */ /* 0x000fe200078e0008 */
[----:B------:R-:W-:Y:S01]  /*13e70*/  @P0 SHF.R.U32.HI R0, RZ, c[0x0][0x4f0], R2 ;  /* 0x00013c00ff000a19 */ /* 0x000fe20000011602 */
[----:B------:R-:W-:Y:S01]  /*13e80*/  IMAD.IADD R3, R7, 0x1, R9 ;  /* 0x0000000107037824 */ /* 0x000fe200078e0209 */
[----:B------:R-:W-:Y:S02]  /*13e90*/  IADD3 R5, R5, R10, RZ ;  /* 0x0000000a05057210 */ /* 0x000fe40007ffe0ff */
[----:B------:R-:W-:Y:S01]  /*13ea0*/  LEA R9, P0, R4, c[0x0][0x450], 0x2 ;  /* 0x0001140004097a11 */ /* 0x000fe200078010ff */
[----:B------:R-:W-:Y:S01]  /*13eb0*/  IMAD.MOV.U32 R2, RZ, RZ, R6 ;  /* 0x000000ffff027224 */ /* 0x000fe200078e0006 */
[----:B------:R-:W-:Y:S01]  /*13ec0*/  LEA.HI R14, R14, R16, RZ, 0x5 ;  /* 0x000000100e0e7211 */ /* 0x000fe200078f28ff */
[----:B------:R-:W-:Y:S01]  /*13ed0*/  IMAD R6, R11, c[0x0][0x3f0], RZ ;  /* 0x0000fc000b067a24 */ /* 0x000fe200078e02ff */
[----:B------:R-:W-:Y:S02]  /*13ee0*/  LEA.HI.X R5, R4, c[0x0][0x454], R5, 0x2, P0 ;  /* 0x0001150004057a11 */ /* 0x000fe400000f1405 */
[----:B------:R-:W-:Y:S01]  /*13ef0*/  LOP3.LUT R14, R14, 0xffffffe0, RZ, 0xc0, !PT ;  /* 0xffffffe00e0e7812 */ /* 0x000fe200078ec0ff */
[----:B------:R-:W-:Y:S01]  /*13f00*/  IMAD R10, R12, c[0x0][0x3f4], R6 ;  /* 0x0000fd000c0a7a24 */ /* 0x000fe200078e0206 */
[----:B------:R-:W-:Y:S01]  /*13f10*/  SHFL.IDX PT, R4, R9, 0x1, 0x1c1f ;  /* 0x003c1f0009047f89 */ /* 0x000fe200000e0000 */
[----:B------:R-:W-:-:S03]  /*13f20*/  IMAD.MOV R11, RZ, RZ, -R0 ;  /* 0x000000ffff0b7224 */ /* 0x000fc600078e0a00 */
[----:B------:R1:W-:Y:S01]  /*13f30*/  SHFL.IDX PT, R6, R9, RZ, 0x1c1f ;  /* 0x001c1fff09067589 */ /* 0x0003e200000e0000 */
[----:B------:R-:W-:-:S03]  /*13f40*/  IMAD.IADD R14, R16, 0x1, -R14 ;  /* 0x00000001100e7824 */ /* 0x000fc600078e0a0e */
[----:B------:R-:W2:Y:S04]  /*13f50*/  SHFL.IDX PT, R7, R5, RZ, 0x1c1f ;  /* 0x001c1fff05077589 */ /* 0x000ea800000e0000 */
[----:B------:R-:W3:Y:S01]  /*13f60*/  SHFL.IDX PT, R5, R5, 0x1, 0x1c1f ;  /* 0x003c1f0005057f89 */ /* 0x000ee200000e0000 */
[----:B------:R-:W-:Y:S01]  /*13f70*/  LOP3.LUT P0, RZ, R14, 0x3, RZ, 0xc0, !PT ;  /* 0x000000030eff7812 */ /* 0x000fe2000780c0ff */
[----:B------:R-:W-:Y:S02]  /*13f80*/  IMAD R8, R11, c[0x0][0x4e8], R8 ;  /* 0x00013a000b087a24 */ /* 0x000fe400078e0208 */
[----:B-1----:R-:W-:-:S05]  /*13f90*/  IMAD.IADD R9, R13, 0x1, R15 ;  /* 0x000000010d097824 */ /* 0x002fca00078e020f */
[C---:B------:R-:W-:Y:S02]  /*13fa0*/  IADD3 R11, R9.reuse, 0x8, RZ ;  /* 0x00000008090b7810 */ /* 0x040fe40007ffe0ff */
[----:B------:R-:W-:Y:S02]  /*13fb0*/  ISETP.GE.OR P1, PT, R9, UR4, P0 ;  /* 0x0000000409007c0c */ /* 0x000fe40008726670 */
[----:B------:R-:W-:Y:S01]  /*13fc0*/  ISETP.GE.OR P0, PT, R11, UR4, P0 ;  /* 0x000000040b007c0c */ /* 0x000fe20008706670 */
[----:B------:R-:W-:Y:S01]  /*13fd0*/  IMAD.WIDE.U32 R2, R12, c[0x0][0x3f0], R2 ;  /* 0x0000fc000c027a25 */ /* 0x000fe200078e0002 */
[----:B------:R-:W-:-:S04]  /*13fe0*/  SHF.R.S32.HI R12, RZ, 0x1f, R0 ;  /* 0x0000001fff0c7819 */ /* 0x000fc80000011400 */
[----:B------:R-:W-:Y:S01]  /*13ff0*/  IADD3 R3, R3, R10, RZ ;  /* 0x0000000a03037210 */ /* 0x000fe20007ffe0ff */
[----:B------:R-:W-:-:S04]  /*14000*/  IMAD R10, R12, c[0x0][0x3e0], RZ ;  /* 0x0000f8000c0a7a24 */ /* 0x000fc800078e02ff */
[----:B--2---:R1:W-:Y:S01]  /*14010*/  @!P1 ST.E [R6.64], R184 ;  /* 0x000000b806009985 */ /* 0x0043e2000c101906 */
[----:B------:R-:W-:-:S03]  /*14020*/  IMAD R9, R0, c[0x0][0x3e4], R10 ;  /* 0x0000f90000097a24 */ /* 0x000fc600078e020a */
[----:B---3--:R1:W-:Y:S01]  /*14030*/  @!P0 ST.E [R4.64], R65 ;  /* 0x0000004104008985 */ /* 0x0083e2000c101906 */
[----:B------:R-:W-:Y:S01]  /*14040*/  IMAD.WIDE.U32 R2, R0, c[0x0][0x3e0], R2 ;  /* 0x0000f80000027a25 */ /* 0x000fe200078e0002 */
[----:B------:R-:W-:Y:S02]  /*14050*/  SHF.R.S32.HI R0, RZ, 0x1f, R8 ;  /* 0x0000001fff007819 */ /* 0x000fe40000011408 */
[----:B------:R1:W2:Y:S01]  /*14060*/  LDS.128 R44, [R243+0x1080] ;  /* 0x00108000f32c7984 */ /* 0x0002a20000000c00 */
[----:B------:R-:W-:-:S03]  /*14070*/  SHF.R.S32.HI R13, RZ, 0x1f, R16 ;  /* 0x0000001fff0d7819 */ /* 0x000fc60000011410 */
        /* <DEDUP_REMOVED lines=23> */
[----:B------:R-:W-:-:S03]  /*141f0*/  IADD3 R15, R245, 0xc0, RZ ;  /* 0x000000c0f50f7810 */ /* 0x000fc60007ffe0ff */
[----:B------:R1:W1:Y:S08]  /*14200*/  SHFL.IDX PT, R2, R12, RZ, 0x181f ;  /* 0x00181fff0c027589 */ /* 0x00027000000e0000 */
[----:B------:R-:W-:Y:S05]  /*14210*/  @P0 BRA `(.L_x_1504) ;  /* 0x0000014000000947 */ /* 0x000fea0003800000 */
[----:B--234-:R-:W2:Y:S01]  /*14220*/  LDS.128 R28, [R243+0x80] ;  /* 0x00008000f31c7984 */ /* 0x01cea20000000c00 */
[----:B------:R-:W-:Y:S02]  /*14230*/  ISETP.GE.AND P3, PT, R245, c[0x0][0x3c8], PT ;  /* 0x0000f200f5007a0c */ /* 0x000fe40003f66270 */
[----:B------:R-:W-:Y:S01]  /*14240*/  ISETP.GE.AND P2, PT, R84, c[0x0][0x3c8], PT ;  /* 0x0000f20054007a0c */ /* 0x000fe20003f46270 */
[----:B------:R-:W3:Y:S01]  /*14250*/  LDS.128 R24, [R243+0x4080] ;  /* 0x00408000f3187984 */ /* 0x000ee20000000c00 */
[----:B------:R-:W-:-:S02]  /*14260*/  ISETP.GE.AND P1, PT, R82, c[0x0][0x3c8], PT ;  /* 0x0000f20052007a0c */ /* 0x000fc40003f26270 */
[----:B------:R-:W-:Y:S01]  /*14270*/  ISETP.GE.AND P0, PT, R15, c[0x0][0x3c8], PT ;  /* 0x0000f2000f007a0c */ /* 0x000fe20003f06270 */
[----:B------:R-:W4:Y:S04]  /*14280*/  LDS.128 R20, [R243+0x8080] ;  /* 0x00808000f3147984 */ /* 0x000f280000000c00 */
[----:B------:R-:W5:Y:S02]  /*14290*/  LDS.128 R16, [R243+0xc080] ;  /* 0x00c08000f3107984 */ /* 0x000f640000000c00 */
[CC--:B-1----:R-:W-:Y:S02]  /*142a0*/  @!P3 LEA R10, P4, R245.reuse, R0.reuse, 0x1 ;  /* 0x00000000f50ab211 */ /* 0x0c2fe400078808ff */
[----:B------:R-:W-:Y:S02]  /*142b0*/  @!P2 LEA R8, P6, R84, R0, 0x1 ;  /* 0x000000005408a211 */ /* 0x000fe400078c08ff */
[----:B------:R-:W-:-:S02]  /*142c0*/  @!P3 LEA.HI.X R11, R245, R2, R86, 0x1, P4 ;  /* 0x00000002f50bb211 */ /* 0x000fc400020f0c56 */
[-C--:B------:R-:W-:Y:S02]  /*142d0*/  @!P1 LEA R6, P5, R82, R0.reuse, 0x1 ;  /* 0x0000000052069211 */ /* 0x080fe400078a08ff */
[C---:B------:R-:W-:Y:S02]  /*142e0*/  @!P0 LEA R4, P4, R15.reuse, R0, 0x1 ;  /* 0x000000000f048211 */ /* 0x040fe400078808ff */
[-C--:B------:R-:W-:Y:S02]  /*142f0*/  @!P2 LEA.HI.X R9, R84, R2.reuse, R85, 0x1, P6 ;  /* 0x000000025409a211 */ /* 0x080fe400030f0c55 */
[-C--:B------:R-:W-:Y:S02]  /*14300*/  @!P1 LEA.HI.X R7, R82, R2.reuse, R83, 0x1, P5 ;  /* 0x0000000252079211 */ /* 0x080fe400028f0c53 */
[----:B------:R-:W-:Y:S01]  /*14310*/  @!P0 LEA.HI.X R5, R15, R2, R80, 0x1, P4 ;  /* 0x000000020f058211 */ /* 0x000fe200020f0c50 */
[----:B--2---:R1:W-:Y:S04]  /*14320*/  @!P3 ST.E.128 [R10.64], R28 ;  /* 0x0000001c0a00b985 */ /* 0x0043e8000c101d06 */
[----:B---3--:R1:W-:Y:S04]  /*14330*/  @!P2 ST.E.128 [R8.64], R24 ;  /* 0x000000180800a985 */ /* 0x0083e8000c101d06 */
[----:B----4-:R1:W-:Y:S04]  /*14340*/  @!P1 ST.E.128 [R6.64], R20 ;  /* 0x0000001406009985 */ /* 0x0103e8000c101d06 */
[----:B-----5:R1:W-:Y:S02]  /*14350*/  @!P0 ST.E.128 [R4.64], R16 ;  /* 0x0000001004008985 */ /* 0x0203e4000c101d06 */
.L_x_1504:
[----:B--234-:R-:W-:Y:S05]  /*14360*/  BSYNC B0 ;  /* 0x0000000000007941 */ /* 0x01cfea0003800000 */
.L_x_1503:
[----:B------:R-:W-:Y:S01]  /*14370*/  IADD3 R3, R13, 0x20, RZ ;  /* 0x000000200d037810 */ /* 0x000fe20007ffe0ff */
[----:B-1----:R1:W2:Y:S01]  /*14380*/  SHFL.IDX PT, R2, R12, 0x1, 0x181f ;  /* 0x00381f000c027f89 */ /* 0x0022a200000e0000 */
[----:B------:R-:W-:Y:S02]  /*14390*/  BSSY B0, `(.L_x_1505) ;  /* 0x0000014000007945 */ /* 0x000fe40003800000 */
[----:B------:R-:W-:Y:S01]  /*143a0*/  ISETP.GE.AND P0, PT, R3, UR4, PT ;  /* 0x0000000403007c0c */ /* 0x000fe2000bf06270 */
[----:B------:R1:W3:-:S12]  /*143b0*/  SHFL.IDX PT, R0, R14, 0x1, 0x181f ;  /* 0x00381f000e007f89 */ /* 0x0002d800000e0000 */
[----:B------:R-:W-:Y:S05]  /*143c0*/  @P0 BRA `(.L_x_1506) ;  /* 0x0000010000000947 */ /* 0x000fea0003800000 */
[----:B------:R-:W-:Y:S02]  /*143d0*/  ISETP.GE.AND P3, PT, R245, c[0x0][0x3c8], PT ;  /* 0x0000f200f5007a0c */ /* 0x000fe40003f66270 */
[----:B------:R-:W-:Y:S02]  /*143e0*/  ISETP.GE.AND P2, PT, R84, c[0x0][0x3c8], PT ;  /* 0x0000f20054007a0c */ /* 0x000fe40003f46270 */
[----:B------:R-:W-:Y:S02]  /*143f0*/  ISETP.GE.AND P1, PT, R82, c[0x0][0x3c8], PT ;  /* 0x0000f20052007a0c */ /* 0x000fe40003f26270 */
[----:B------:R-:W-:-:S07]  /*14400*/  ISETP.GE.AND P0, PT, R15, c[0x0][0x3c8], PT ;  /* 0x0000f2000f007a0c */ /* 0x000fce0003f06270 */
[CC--:B---3--:R-:W-:Y:S02]  /*14410*/  @!P3 LEA R10, P4, R245.reuse, R0.reuse, 0x1 ;  /* 0x00000000f50ab211 */ /* 0x0c8fe400078808ff */
[----:B------:R-:W-:Y:S02]  /*14420*/  @!P2 LEA R8, P6, R84, R0, 0x1 ;  /* 0x000000005408a211 */ /* 0x000fe400078c08ff */
[----:B--2---:R-:W-:Y:S02]  /*14430*/  @!P3 LEA.HI.X R11, R245, R2, R86, 0x1, P4 ;  /* 0x00000002f50bb211 */ /* 0x004fe400020f0c56 */
        /* <DEDUP_REMOVED lines=9> */
.L_x_1506:
[----:B------:R-:W-:Y:S05]  /*144d0*/  BSYNC B0 ;  /* 0x0000000000007941 */ /* 0x000fea0003800000 */
.L_x_1505:
[----:B------:R-:W-:Y:S01]  /*144e0*/  IADD3 R3, R13, 0x40, RZ ;  /* 0x000000400d037810 */ /* 0x000fe20007ffe0ff */
[----:B--2---:R2:W4:Y:S01]  /*144f0*/  SHFL.IDX PT, R2, R12, 0x2, 0x181f ;  /* 0x00581f000c027f89 */ /* 0x00452200000e0000 */
[----:B------:R-:W-:Y:S02]  /*14500*/  BSSY B0, `(.L_x_1507) ;  /* 0x0000014000007945 */ /* 0x000fe40003800000 */
[----:B------:R-:W-:Y:S01]  /*14510*/  ISETP.GE.AND P0, PT, R3, UR4, PT ;  /* 0x0000000403007c0c */ /* 0x000fe2000bf06270 */
[----:B---3--:R2:W3:-:S12]  /*14520*/  SHFL.IDX PT, R0, R14, 0x2, 0x181f ;  /* 0x00581f000e007f89 */ /* 0x0084d800000e0000 */
[----:B------:R-:W-:Y:S05]  /*14530*/  @P0 BRA `(.L_x_1508) ;  /* 0x0000010000000947 */ /* 0x000fea0003800000 */
[----:B------:R-:W-:Y:S02]  /*14540*/  ISETP.GE.AND P3, PT, R245, c[0x0][0x3c8], PT ;  /* 0x0000f200f5007a0c */ /* 0x000fe40003f66270 */
[----:B------:R-:W-:Y:S02]  /*14550*/  ISETP.GE.AND P2, PT, R84, c[0x0][0x3c8], PT ;  /* 0x0000f20054007a0c */ /* 0x000fe40003f46270 */
[----:B------:R-:W-:Y:S02]  /*14560*/  ISETP.GE.AND P1, PT, R82, c[0x0][0x3c8], PT ;  /* 0x0000f20052007a0c */ /* 0x000fe40003f26270 */
[----:B------:R-:W-:-:S07]  /*14570*/  ISETP.GE.AND P0, PT, R15, c[0x0][0x3c8], PT ;  /* 0x0000f2000f007a0c */ /* 0x000fce0003f06270 */
[CC--:B---3--:R-:W-:Y:S02]  /*14580*/  @!P3 LEA R10, P4, R245.reuse, R0.reuse, 0x1 ;  /* 0x00000000f50ab211 */ /* 0x0c8fe400078808ff */
[----:B------:R-:W-:Y:S02]  /*14590*/  @!P2 LEA R8, P6, R84, R0, 0x1 ;  /* 0x000000005408a211 */ /* 0x000fe400078c08ff */
[----:B----4-:R-:W-:Y:S02]  /*145a0*/  @!P3 LEA.HI.X R11, R245, R2, R86, 0x1, P4 ;  /* 0x00000002f50bb211 */ /* 0x010fe400020f0c56 */
        /* <DEDUP_REMOVED lines=9> */
.L_x_1508:
[----:B------:R-:W-:Y:S05]  /*14640*/  BSYNC B0 ;  /* 0x0000000000007941 */ /* 0x000fea0003800000 */
.L_x_1507:
[----:B------:R-:W-:Y:S01]  /*14650*/  IADD3 R3, R13, 0x60, RZ ;  /* 0x000000600d037810 */ /* 0x000fe20007ffe0ff */
[----:B----4-:R4:W1:Y:S03]  /*14660*/  SHFL.IDX PT, R2, R12, 0x3, 0x181f ;  /* 0x00781f000c027f89 */ /* 0x01086600000e0000 */
[----:B------:R-:W-:Y:S01]  /*14670*/  ISETP.GE.AND P0, PT, R3, UR4, PT ;  /* 0x0000000403007c0c */ /* 0x000fe2000bf06270 */
[----:B---3--:R4:W3:-:S12]  /*14680*/  SHFL.IDX PT, R0, R14, 0x3, 0x181f ;  /* 0x00781f000e007f89 */ /* 0x0088d800000e0000 */
[----:B------:R-:W-:Y:S05]  /*14690*/  @P0 BRA `(.L_x_1509) ;  /* 0x00000e9000000947 */ /* 0x000fea0003800000 */
[----:B------:R-:W-:Y:S02]  /*146a0*/  ISETP.GE.AND P2, PT, R245, c[0x0][0x3c8], PT ;  /* 0x0000f200f5007a0c */ /* 0x000fe40003f46270 */
[----:B------:R-:W-:Y:S02]  /*146b0*/  ISETP.GE.AND P1, PT, R84, c[0x0][0x3c8], PT ;  /* 0x0000f20054007a0c */ /* 0x000fe40003f26270 */
[----:B------:R-:W-:-:S09]  /*146c0*/  ISETP.GE.AND P0, PT, R82, c[0x0][0x3c8], PT ;  /* 0x0000f20052007a0c */ /* 0x000fd20003f06270 */
[CC--:B---3--:R-:W-:Y:S02]  /*146d0*/  @!P2 LEA R8, P5, R245.reuse, R0.reuse, 0x1 ;  /* 0x00000000f508a211 */ /* 0x0c8fe400078a08ff */
[-C--:B------:R-:W-:Y:S02]  /*146e0*/  @!P1 LEA R6, P4, R84, R0.reuse, 0x1 ;  /* 0x0000000054069211 */ /* 0x080fe400078808ff */
[----:B------:R-:W-:Y:S02]  /*146f0*/  @!P0 LEA R4, P3, R82, R0, 0x1 ;  /* 0x0000000052048211 */ /* 0x000fe400078608ff */
[-C--:B-1----:R-:W-:Y:S02]  /*14700*/  @!P2 LEA.HI.X R9, R245, R2.reuse, R86, 0x1, P5 ;  /* 0x00000002f509a211 */ /* 0x082fe400028f0c56 */
[-C--:B------:R-:W-:Y:S02]  /*14710*/  @!P1 LEA.HI.X R7, R84, R2.reuse, R85, 0x1, P4 ;  /* 0x0000000254079211 */ /* 0x080fe400020f0c55 */
[----:B------:R-:W-:Y:S01]  /*14720*/  @!P0 LEA.HI.X R5, R82, R2, R83, 0x1, P3 ;  /* 0x0000000252058211 */ /* 0x000fe200018f0c53 */
[----:B------:R1:W-:Y:S04]  /*14730*/  @!P2 ST.E.128 [R8.64], R72 ;  /* 0x000000480800a985 */ /* 0x0003e8000c101d06 */
[----:B------:R1:W-:Y:S04]  /*14740*/  @!P1 ST.E.128 [R6.64], R68 ;  /* 0x0000004406009985 */ /* 0x0003e8000c101d06 */
[----:B------:R1:W-:Y:S01]  /*14750*/  @!P0 ST.E.128 [R4.64], R64 ;  /* 0x0000004004008985 */ /* 0x0003e2000c101d06 */
[----:B------:R-:W-:-:S13]  /*14760*/  ISETP.GE.AND P0, PT, R15, c[0x0][0x3c8], PT ;  /* 0x0000f2000f007a0c */ /* 0x000fda0003f06270 */
[----:B------:R-:W-:Y:S05]  /*14770*/  @P0 BRA `(.L_x_1509) ;  /* 0x00000db000000947 */ /* 0x000fea0003800000 */
[----:B-1----:R-:W-:-:S04]  /*14780*/  LEA R4, P0, R15, R0, 0x1 ;  /* 0x000000000f047211 */ /* 0x002fc800078008ff */
[----:B------:R-:W-:-:S05]  /*14790*/  LEA.HI.X R5, R15, R2, R80, 0x1, P0 ;  /* 0x000000020f057211 */ /* 0x000fca00000f0c50 */
[----:B------:R1:W-:Y:S01]  /*147a0*/  ST.E.128 [R4.64], R76 ;  /* 0x0000004c04007985 */ /* 0x0003e2000c101d06 */
[----:B------:R-:W-:Y:S05]  /*147b0*/  BRA `(.L_x_1509) ;  /* 0x00000d7000007947 */ /* 0x000fea0003800000 */
.L_x_1501:
[----:B------:R-:W2:Y:S04]  /*147c0*/  LDL R2, [R1+0x48] ;  /* 0x0000480001027983 */ /* 0x000ea80000100800 */
[----:B------:R-:W3:Y:S04]  /*147d0*/  LDL R0, [R1+0x44] ;  /* 0x0000440001007983 */ /* 0x000ee80000100800 */
[----:B------:R-:W4:Y:S04]  /*147e0*/  LDL R4, [R1+0x40] ;  /* 0x0000400001047983 */ /* 0x000f280000100800 */
[----:B------:R-:W1:Y:S01]  /*147f0*/  S2R R3, SR_TID.X ;  /* 0x0000000000037919 */ /* 0x000e620000002100 */
[----:B------:R-:W-:Y:S01]  /*14800*/  BSSY B0, `(.L_x_1510) ;  /* 0x0000026000007945 */ /* 0x000fe20003800000 */
[----:B-1----:R-:W-:Y:S01]  /*14810*/  ISETP.GE.AND P0, PT, R3, 0x80, PT ;  /* 0x000000800300780c */ /* 0x002fe20003f06270 */
        /* <DEDUP_REMOVED lines=36> */
.L_x_1511:
[----:B------:R-:W-:Y:S05]  /*14a60*/  BSYNC B0 ;  /* 0x0000000000007941 */ /* 0x000fea0003800000 */
.L_x_1510:
[----:B------:R-:W2:Y:S01]  /*14a70*/  LDL R2, [R1+0x10] ;  /* 0x0000100001027983 */ /* 0x000ea20000100800 */
[----:B-1----:R-:W-:Y:S01]  /*14a80*/  MOV R0, c[0x0][0x4e8] ;  /* 0x00013a0000007a02 */ /* 0x002fe20000000f00 */
[----:B------:R-:W-:-:S03]  /*14a90*/  IMAD R6, R10, c[0x0][0x3f0], RZ ;  /* 0x0000fc000a067a24 */ /* 0x000fc600078e02ff */
[----:B------:R-:W-:Y:S01]  /*14aa0*/  ISETP.NE.AND P0, PT, R0, 0x1, PT ;  /* 0x000000010000780c */ /* 0x000fe20003f05270 */
[----:B------:R-:W-:Y:S02]  /*14ab0*/  IMAD R0, R9, c[0x0][0x3e8], RZ ;  /* 0x0000fa0009007a24 */ /* 0x000fe400078e02ff */
[----:B------:R-:W-:Y:S02]  /*14ac0*/  IMAD R8, R11, c[0x0][0x3f4], R6 ;  /* 0x0000fd000b087a24 */ /* 0x000fe400078e0206 */
[----:B------:R-:W-:Y:S01]  /*14ad0*/  IMAD R5, R12, c[0x0][0x3ec], R0 ;  /* 0x0000fb000c057a24 */ /* 0x000fe200078e0200 */
[----:B--2---:R-:W-:Y:S01]  /*14ae0*/  IADD3 R4, R2, R13, RZ ;  /* 0x0000000d02047210 */ /* 0x004fe20007ffe0ff */
        /* <DEDUP_REMOVED lines=22> */
[----:B------:R1:W2:Y:S02]  /*14c50*/  SHFL.IDX PT, R4, R5, RZ, 0x181f ;  /* 0x00181fff05047589 */ /* 0x0002a400000e0000 */
.L_x_1550:
[----:B------:R-:W-:Y:S05]  /*14c60*/  BRA.DIV ~URZ, `(.L_x_1513) ;  /* 0x000037927f007947 */ /* 0x000fea000b800000 */
[----:B------:R3:W4:Y:S02]  /*14c70*/  SHFL.IDX PT, R0, R13, RZ, 0x181f ;  /* 0x00181fff0d007589 */ /* 0x00072400000e0000 */
.L_x_1551:
[----:B------:R-:W5:Y:S04]  /*14c80*/  LDL.LU R3, [R1+0x40] ;  /* 0x0000400001037983 */ /* 0x000f680000300800 */
[----:B------:R-:W1:Y:S01]  /*14c90*/  S2R R6, SR_TID.X ;  /* 0x0000000000067919 */ /* 0x000e620000002100 */
[----:B------:R-:W-:-:S04]  /*14ca0*/  IMAD.MOV.U32 R14, RZ, RZ, c[0x0][0x4e8] ;  /* 0x00013a00ff0e7624 */ /* 0x000fc800078e00ff */
[----:B------:R-:W-:Y:S01]  /*14cb0*/  IMAD R14, R14, c[0x0][0x388], RZ ;  /* 0x0000e2000e0e7a24 */ /* 0x000fe200078e02ff */
[----:B-1----:R-:W-:-:S04]  /*14cc0*/  SHF.R.S32.HI R2, RZ, 0x1f, R6 ;  /* 0x0000001fff027819 */ /* 0x002fc80000011406 */
[----:B------:R-:W-:-:S04]  /*14cd0*/  LEA.HI R2, R2, R6, RZ, 0x3 ;  /* 0x0000000602027211 */ /* 0x000fc800078f18ff */
[----:B------:R-:W-:Y:S01]  /*14ce0*/  SHF.R.S32.HI R2, RZ, 0x3, R2 ;  /* 0x00000003ff027819 */ /* 0x000fe20000011402 */
[----:B------:R-:W-:Y:S04]  /*14cf0*/  BSSY B0, `(.L_x_1514) ;  /* 0x000001e000007945 */ /* 0x000fe80003800000 */
[----:B-----5:R-:W-:-:S05]  /*14d00*/  IMAD.IADD R12, R2, 0x1, R3 ;  /* 0x00000001020c7824 */ /* 0x020fca00078e0203 */
[----:B------:R-:W-:-:S13]  /*14d10*/  ISETP.GE.AND P0, PT, R12, R14, PT ;  /* 0x0000000e0c00720c */ /* 0x000fda0003f06270 */
[----:B------:R-:W-:Y:S05]  /*14d20*/  @P0 BRA `(.L_x_1515) ;  /* 0x000001a000000947 */ /* 0x000fea0003800000 */
[C---:B------:R-:W-:Y:S02]  /*14d30*/  ISETP.GE.AND P3, PT, R245.reuse, c[0x0][0x3c8], PT ;  /* 0x0000f200f5007a0c */ /* 0x040fe40003f66270 */
[C---:B------:R-:W-:Y:S02]  /*14d40*/  IADD3 R2, R245.reuse, 0x40, RZ ;  /* 0x00000040f5027810 */ /* 0x040fe40007ffe0ff */
[C---:B------:R-:W-:Y:S02]  /*14d50*/  IADD3 R17, R245.reuse, 0x80, RZ ;  /* 0x00000080f5117810 */ /* 0x040fe40007ffe0ff */
[----:B------:R-:W-:Y:S02]  /*14d60*/  ISETP.GE.AND P2, PT, R2, c[0x0][0x3c8], PT ;  /* 0x0000f20002007a0c */ /* 0x000fe40003f46270 */
[----:B------:R-:W-:Y:S02]  /*14d70*/  IADD3 R15, R245, 0xc0, RZ ;  /* 0x000000c0f50f7810 */ /* 0x000fe40007ffe0ff */
[----:B------:R-:W-:-:S02]  /*14d80*/  ISETP.GE.AND P1, PT, R17, c[0x0][0x3c8], PT ;  /* 0x0000f20011007a0c */ /* 0x000fc40003f26270 */
[----:B------:R-:W-:Y:S02]  /*14d90*/  SHF.R.S32.HI R3, RZ, 0x1f, R245 ;  /* 0x0000001fff037819 */ /* 0x000fe400000114f5 */
[----:B----4-:R-:W-:Y:S02]  /*14da0*/  @!P3 LEA R10, P4, R245, R0, 0x1 ;  /* 0x00000000f50ab211 */ /* 0x010fe400078808ff */
[----:B------:R-:W-:Y:S02]  /*14db0*/  ISETP.GE.AND P0, PT, R15, c[0x0][0x3c8], PT ;  /* 0x0000f2000f007a0c */ /* 0x000fe40003f06270 */
[C---:B--2---:R-:W-:Y:S02]  /*14dc0*/  @!P3 LEA.HI.X R11, R245.reuse, R4, R3, 0x1, P4 ;  /* 0x00000004f50bb211 */ /* 0x044fe400020f0c03 */
[----:B------:R-:W-:Y:S02]  /*14dd0*/  IADD3 R3, R245, 0x40, RZ ;  /* 0x00000040f5037810 */ /* 0x000fe40007ffe0ff */
[----:B------:R-:W-:Y:S01]  /*14de0*/  @!P2 LEA R8, P6, R2, R0, 0x1 ;  /* 0x000000000208a211 */ /* 0x000fe200078c08ff */
[----:B------:R1:W-:Y:S01]  /*14df0*/  @!P3 ST.E.128 [R10.64], RZ ;  /* 0x000000ff0a00b985 */ /* 0x0003e2000c101d06 */
[----:B------:R-:W-:-:S02]  /*14e00*/  SHF.R.S32.HI R3, RZ, 0x1f, R3 ;  /* 0x0000001fff037819 */ /* 0x000fc40000011403 */
[C---:B------:R-:W-:Y:S02]  /*14e10*/  IADD3 R18, R245.reuse, 0x80, RZ ;  /* 0x00000080f5127810 */ /* 0x040fe40007ffe0ff */
[----:B------:R-:W-:Y:S02]  /*14e20*/  IADD3 R16, R245, 0xc0, RZ ;  /* 0x000000c0f5107810 */ /* 0x000fe40007ffe0ff */
[----:B------:R-:W-:Y:S02]  /*14e30*/  @!P1 LEA R6, P5, R17, R0, 0x1 ;  /* 0x0000000011069211 */ /* 0x000fe400078a08ff */
[----:B------:R-:W-:Y:S02]  /*14e40*/  SHF.R.S32.HI R18, RZ, 0x1f, R18 ;  /* 0x0000001fff127819 */ /* 0x000fe40000011412 */
[----:B------:R-:W-:Y:S02]  /*14e50*/  @!P2 LEA.HI.X R9, R2, R4, R3, 0x1, P6 ;  /* 0x000000040209a211 */ /* 0x000fe400030f0c03 */
[----:B------:R-:W-:-:S02]  /*14e60*/  SHF.R.S32.HI R16, RZ, 0x1f, R16 ;  /* 0x0000001fff107819 */ /* 0x000fc40000011410 */
[----:B------:R-:W-:Y:S01]  /*14e70*/  @!P0 LEA R2, P4, R15, R0, 0x1 ;  /* 0x000000000f028211 */ /* 0x000fe200078808ff */
[----:B------:R1:W-:Y:S01]  /*14e80*/  @!P2 ST.E.128 [R8.64], RZ ;  /* 0x000000ff0800a985 */ /* 0x0003e2000c101d06 */
[-C--:B------:R-:W-:Y:S02]  /*14e90*/  @!P1 LEA.HI.X R7, R17, R4.reuse, R18, 0x1, P5 ;  /* 0x0000000411079211 */ /* 0x080fe400028f0c12 */
[----:B------:R-:W-:-:S03]  /*14ea0*/  @!P0 LEA.HI.X R3, R15, R4, R16, 0x1, P4 ;  /* 0x000000040f038211 */ /* 0x000fc600020f0c10 */
[----:B------:R1:W-:Y:S04]  /*14eb0*/  @!P1 ST.E.128 [R6.64], RZ ;  /* 0x000000ff06009985 */ /* 0x0003e8000c101d06 */
[----:B------:R1:W-:Y:S02]  /*14ec0*/  @!P0 ST.E.128 [R2.64], RZ ;  /* 0x000000ff02008985 */ /* 0x0003e4000c101d06 */
.L_x_1515:
[----:B------:R-:W-:Y:S05]  /*14ed0*/  BSYNC B0 ;  /* 0x0000000000007941 */ /* 0x000fea0003800000 */
.L_x_1514:
[----:B------:R-:W-:Y:S05]  /*14ee0*/  BRA.DIV ~URZ, `(.L_x_1516) ;  /* 0x000035827f007947 */ /* 0x000fea000b800000 */
[----:B--2---:R2:W1:Y:S04]  /*14ef0*/  SHFL.IDX PT, R4, R5, 0x1, 0x181f ;  /* 0x00381f0005047f89 */ /* 0x00446800000e0000 */
[----:B----4-:R2:W4:Y:S02]  /*14f00*/  SHFL.IDX PT, R0, R13, 0x1, 0x181f ;  /* 0x00381f000d007f89 */ /* 0x01052400000e0000 */
.L_x_1552:
[----:B-1----:R-:W-:Y:S01]  /*14f10*/  IADD3 R2, R12, 0x20, RZ ;  /* 0x000000200c027810 */ /* 0x002fe20007ffe0ff */
[----:B------:R-:W-:Y:S03]  /*14f20*/  BSSY B0, `(.L_x_1517) ;  /* 0x000001d000007945 */ /* 0x000fe60003800000 */
[----:B------:R-:W-:-:S13]  /*14f30*/  ISETP.GE.AND P0, PT, R2, R14, PT ;  /* 0x0000000e0200720c */ /* 0x000fda0003f06270 */
[----:B------:R-:W-:Y:S05]  /*14f40*/  @P0 BRA `(.L_x_1518) ;  /* 0x000001a000000947 */ /* 0x000fea0003800000 */
[C---:B------:R-:W-:Y:S02]  /*14f50*/  IADD3 R3, R245.reuse, 0x40, RZ ;  /* 0x00000040f5037810 */ /* 0x040fe40007ffe0ff */
[C---:B------:R-:W-:Y:S02]  /*14f60*/  ISETP.GE.AND P3, PT, R245.reuse, c[0x0][0x3c8], PT ;  /* 0x0000f200f5007a0c */ /* 0x040fe40003f66270 */
[C---:B------:R-:W-:Y:S02]  /*14f70*/  IADD3 R17, R245.reuse, 0x80, RZ ;  /* 0x00000080f5117810 */ /* 0x040fe40007ffe0ff */
[----:B------:R-:W-:Y:S02]  /*14f80*/  IADD3 R15, R245, 0xc0, RZ ;  /* 0x000000c0f50f7810 */ /* 0x000fe40007ffe0ff */
[----:B------:R-:W-:Y:S02]  /*14f90*/  ISETP.GE.AND P2, PT, R3, c[0x0][0x3c8], PT ;  /* 0x0000f20003007a0c */ /* 0x000fe40003f46270 */
[----:B------:R-:W-:-:S02]  /*14fa0*/  ISETP.GE.AND P1, PT, R17, c[0x0][0x3c8], PT ;  /* 0x0000f20011007a0c */ /* 0x000fc40003f26270 */
[----:B------:R-:W-:Y:S02]  /*14fb0*/  ISETP.GE.AND P0, PT, R15, c[0x0][0x3c8], PT ;  /* 0x0000f2000f007a0c */ /* 0x000fe40003f06270 */
[----:B------:R-:W-:Y:S02]  /*14fc0*/  SHF.R.S32.HI R6, RZ, 0x1f, R245 ;  /* 0x0000001fff067819 */ /* 0x000fe400000114f5 */
[C---:B----4-:R-:W-:Y:S02]  /*14fd0*/  @!P3 LEA R10, P4, R245.reuse, R0, 0x1 ;  /* 0x00000000f50ab211 */ /* 0x050fe400078808ff */
[C---:B------:R-:W-:Y:S02]  /*14fe0*/  IADD3 R19, R245.reuse, 0x40, RZ ;  /* 0x00000040f5137810 */ /* 0x040fe40007ffe0ff */
[C---:B------:R-:W-:Y:S02]  /*14ff0*/  IADD3 R18, R245.reuse, 0x80, RZ ;  /* 0x00000080f5127810 */ /* 0x040fe40007ffe0ff */
[----:B------:R-:W-:-:S02]  /*15000*/  IADD3 R16, R245, 0xc0, RZ ;  /* 0x000000c0f5107810 */ /* 0x000fc40007ffe0ff */
[----:B------:R-:W-:Y:S02]  /*15010*/  @!P2 LEA R8, P6, R3, R0, 0x1 ;  /* 0x000000000308a211 */ /* 0x000fe400078c08ff */
[----:B------:R-:W-:Y:S02]  /*15020*/  @!P3 LEA.HI.X R11, R245, R4, R6, 0x1, P4 ;  /* 0x00000004f50bb211 */ /* 0x000fe400020f0c06 */
[----:B------:R-:W-:Y:S02]  /*15030*/  SHF.R.S32.HI R19, RZ, 0x1f, R19 ;  /* 0x0000001fff137819 */ /* 0x000fe40000011413 */
[----:B------:R-:W-:Y:S01]  /*15040*/  @!P1 LEA R6, P5, R17, R0, 0x1 ;  /* 0x0000000011069211 */ /* 0x000fe200078a08ff */
[----:B------:R1:W-:Y:S01]  /*15050*/  @!P3 ST.E.128 [R10.64], RZ ;  /* 0x000000ff0a00b985 */ /* 0x0003e2000c101d06 */
[----:B------:R-:W-:Y:S02]  /*15060*/  SHF.R.S32.HI R18, RZ, 0x1f, R18 ;  /* 0x0000001fff127819 */ /* 0x000fe40000011412 */
[----:B------:R-:W-:-:S02]  /*15070*/  SHF.R.S32.HI R16, RZ, 0x1f, R16 ;  /* 0x0000001fff107819 */ /* 0x000fc40000011410 */
[----:B------:R-:W-:Y:S02]  /*15080*/  @!P0 LEA R2, P4, R15, R0, 0x1 ;  /* 0x000000000f028211 */ /* 0x000fe400078808ff */
[-C--:B------:R-:W-:Y:S02]  /*15090*/  @!P2 LEA.HI.X R9, R3, R4.reuse, R19, 0x1, P6 ;  /* 0x000000040309a211 */ /* 0x080fe400030f0c13 */
[-C--:B------:R-:W-:Y:S02]  /*150a0*/  @!P1 LEA.HI.X R7, R17, R4.reuse, R18, 0x1, P5 ;  /* 0x0000000411079211 */ /* 0x080fe400028f0c12 */
[----:B------:R-:W-:Y:S01]  /*150b0*/  @!P0 LEA.HI.X R3, R15, R4, R16, 0x1, P4 ;  /* 0x000000040f038211 */ /* 0x000fe200020f0c10 */
[----:B------:R1:W-:Y:S04]  /*150c0*/  @!P2 ST.E.128 [R8.64], RZ ;  /* 0x000000ff0800a985 */ /* 0x0003e8000c101d06 */
[----:B------:R1:W-:Y:S04]  /*150d0*/  @!P1 ST.E.128 [R6.64], RZ ;  /* 0x000000ff06009985 */ /* 0x0003e8000c101d06 */
[----:B------:R1:W-:Y:S02]  /*150e0*/  @!P0 ST.E.128 [R2.64], RZ ;  /* 0x000000ff02008985 */ /* 0x0003e4000c101d06 */
.L_x_1518:
[----:B------:R-:W-:Y:S05]  /*150f0*/  BSYNC B0 ;  /* 0x0000000000007941 */ /* 0x000fea0003800000 */
.L_x_1517:
[----:B------:R-:W-:Y:S05]  /*15100*/  BRA.DIV ~URZ, `(.L_x_1519) ;  /* 0x000034527f007947 */ /* 0x000fea000b800000 */
[----:B------:R1:W2:Y:S02]  /*15110*/  SHFL.IDX PT, R4, R5, 0x2, 0x181f ;  /* 0x00581f0005047f89 */ /* 0x0002a400000e0000 */
.L_x_1553:
[----:B------:R-:W-:Y:S05]  /*15120*/  BRA.DIV ~URZ, `(.L_x_1520) ;  /* 0x000034b27f007947 */ /* 0x000fea000b800000 */
[----:B----4-:R4:W1:Y:S02]  /*15130*/  SHFL.IDX PT, R0, R13, 0x2, 0x181f ;  /* 0x00581f000d007f89 */ /* 0x01086400000e0000 */
.L_x_1554:
        /* <DEDUP_REMOVED lines=12> */
[C---:B------:R-:W-:Y:S02]  /*15200*/  @!P3 LEA R10, P4, R245.reuse, R0, 0x1 ;  /* 0x00000000f50ab211 */ /* 0x040fe400078808ff */
[C---:B------:R-:W-:Y:S02]  /*15210*/  IADD3 R19, R245.reuse, 0x40, RZ ;  /* 0x00000040f5137810 */ /* 0x040fe40007ffe0ff */
[C---:B------:R-:W-:Y:S02]  /*15220*/  IADD3 R18, R245.reuse, 0x80, RZ ;  /* 0x00000080f5127810 */ /* 0x040fe40007ffe0ff */
[----:B------:R-:W-:-:S02]  /*15230*/  IADD3 R16, R245, 0xc0, RZ ;  /* 0x000000c0f5107810 */ /* 0x000fc40007ffe0ff */
[----:B------:R-:W-:Y:S02]  /*15240*/  @!P2 LEA R8, P6, R3, R0, 0x1 ;  /* 0x000000000308a211 */ /* 0x000fe400078c08ff */
[----:B--2---:R-:W-:Y:S02]  /*15250*/  @!P3 LEA.HI.X R11, R245, R4, R6, 0x1, P4 ;  /* 0x00000004f50bb211 */ /* 0x004fe400020f0c06 */
        /* <DEDUP_REMOVED lines=12> */
.L_x_1522:
[----:B------:R-:W-:Y:S05]  /*15320*/  BSYNC B0 ;  /* 0x0000000000007941 */ /* 0x000fea0003800000 */
.L_x_1521:
[----:B------:R-:W-:Y:S05]  /*15330*/  BRA.DIV ~URZ, `(.L_x_1523) ;  /* 0x000033227f007947 */ /* 0x000fea000b800000 */
[----:B--2---:R2:W1:Y:S04]  /*15340*/  SHFL.IDX PT, R4, R5, 0x3, 0x181f ;  /* 0x00781f0005047f89 */ /* 0x00446800000e0000 */
[----:B------:R2:W3:Y:S02]  /*15350*/  SHFL.IDX PT, R0, R13, 0x3, 0x181f ;  /* 0x00781f000d007f89 */ /* 0x0004e400000e0000 */
.L_x_1555:
[----:B-1----:R-:W-:-:S04]  /*15360*/  IADD3 R2, R12, 0x60, RZ ;  /* 0x000000600c027810 */ /* 0x002fc80007ffe0ff */
[----:B------:R-:W-:-:S13]  /*15370*/  ISETP.GE.AND P0, PT, R2, R14, PT ;  /* 0x0000000e0200720c */ /* 0x000fda0003f06270 */
[----:B------:R-:W-:Y:S05]  /*15380*/  @P0 BRA `(.L_x_1509) ;  /* 0x000001a000000947 */ /* 0x000fea0003800000 */
[C---:B------:R-:W-:Y:S02]  /*15390*/  IADD3 R3, R245.reuse, 0x40, RZ ;  /* 0x00000040f5037810 */ /* 0x040fe40007ffe0ff */
[C---:B------:R-:W-:Y:S02]  /*153a0*/  ISETP.GE.AND P3, PT, R245.reuse, c[0x0][0x3c8], PT ;  /* 0x0000f200f5007a0c */ /* 0x040fe40003f66270 */
[C---:B------:R-:W-:Y:S02]  /*153b0*/  IADD3 R15, R245.reuse, 0x80, RZ ;  /* 0x00000080f50f7810 */ /* 0x040fe40007ffe0ff */
[----:B--2---:R-:W-:Y:S02]  /*153c0*/  IADD3 R5, R245, 0xc0, RZ ;  /* 0x000000c0f5057810 */ /* 0x004fe40007ffe0ff */
[----:B------:R-:W-:Y:S02]  /*153d0*/  ISETP.GE.AND P2, PT, R3, c[0x0][0x3c8], PT ;  /* 0x0000f20003007a0c */ /* 0x000fe40003f46270 */
[----:B------:R-:W-:-:S02]  /*153e0*/  ISETP.GE.AND P1, PT, R15, c[0x0][0x3c8], PT ;  /* 0x0000f2000f007a0c */ /* 0x000fc40003f26270 */
[----:B------:R-:W-:Y:S02]  /*153f0*/  ISETP.GE.AND P0, PT, R5, c[0x0][0x3c8], PT ;  /* 0x0000f20005007a0c */ /* 0x000fe40003f06270 */
[----:B------:R-:W-:Y:S02]  /*15400*/  SHF.R.S32.HI R6, RZ, 0x1f, R245 ;  /* 0x0000001fff067819 */ /* 0x000fe400000114f5 */
[C---:B---3--:R-:W-:Y:S02]  /*15410*/  @!P3 LEA R10, P4, R245.reuse, R0, 0x1 ;  /* 0x00000000f50ab211 */ /* 0x048fe400078808ff */
[C---:B------:R-:W-:Y:S02]  /*15420*/  IADD3 R17, R245.reuse, 0x40, RZ ;  /* 0x00000040f5117810 */ /* 0x040fe40007ffe0ff */
[C---:B------:R-:W-:Y:S02]  /*15430*/  IADD3 R16, R245.reuse, 0x80, RZ ;  /* 0x00000080f5107810 */ /* 0x040fe40007ffe0ff */
[----:B----4-:R-:W-:-:S02]  /*15440*/  IADD3 R13, R245, 0xc0, RZ ;  /* 0x000000c0f50d7810 */ /* 0x010fc40007ffe0ff */
        /* <DEDUP_REMOVED lines=14> */
.L_x_1509:
[----:B------:R-:W-:Y:S05]  /*15530*/  BSYNC B1 ;  /* 0x0000000000017941 */ /* 0x000fea0003800000 */
.L_x_1500:
[----:B---3--:R-:W3:Y:S02]  /*15540*/  LDL R0, [R1+0x78] ;  /* 0x0000780001007983 */ /* 0x008ee40000100800 */
        /* <DEDUP_REMOVED lines=8> */
[----:B---3--:R3:W2:Y:S02]  /*155d0*/  SHFL.IDX PT, R0, R81, RZ, 0x1f ;  /* 0x00001fff51007589 */ /* 0x0086a400000e0000 */
.L_x_1556:
[----:B-1----:R-:W1:Y:S01]  /*155e0*/  S2R R2, SR_TID.X ;  /* 0x0000000000027919 */ /* 0x002e620000002100 */
[----:B------:R-:W-:Y:S03]  /*155f0*/  WARPSYNC 0xffffffff ;  /* 0xffffffff00007948 */ /* 0x000fe60003800000 */
[----:B------:R-:W-:Y:S06]  /*15600*/  BAR.SYNC.DEFER_BLOCKING 0x4, 0x100 ;  /* 0x0104000000007b1d */ /* 0x000fec0000010000 */
[----:B--2---:R2:W-:Y:S01]  /*15610*/  STL [R1+0x54], R0 ;  /* 0x0000540001007387 */ /* 0x0045e20000100800 */
[----:B-1----:R-:W-:-:S13]  /*15620*/  LOP3.LUT P0, RZ, R2, 0xff, RZ, 0xc0, !PT ;  /* 0x000000ff02ff7812 */ /* 0x002fda000780c0ff */
[----:B------:R2:W-:Y:S04]  /*15630*/  @!P0 STS [0x28100], R81 ;  /* 0x02810051ff008388 */ /* 0x0005e80000000800 */
[----:B------:R-:W-:Y:S06]  /*15640*/  BAR.ARV 0x5, 0x100 ;  /* 0x0144000000007b1d */ /* 0x000fec0000002000 */
.L_x_1524:
[----:B--23--:R-:W2:Y:S02]  /*15650*/  LDL R0, [R1+0x54] ;  /* 0x0000540001007983 */ /* 0x00cea40000100800 */
[----:B--2---:R-:W-:-:S13]  /*15660*/  ISETP.GE.AND P0, PT, R0, c[0x0][0x538], PT ;  /* 0x00014e0000007a0c */ /* 0x004fda0003f06270 */
[----:B-1--4-:R-:W-:Y:S01]  /*15670*/  @P0 CALL.REL.NOINC `(.L_x_1526) ;  /* 0x0000001000000944 */ /* 0x012fe20003c00000 */
[----:B------:R-:W-:Y:S05]  /*15680*/  BRA `(.L_x_1527) ;  /* 0xfffeb22000007947 */ /* 0x000fea000383ffff */
.L_x_1526:
[----:B------:R-:W-:Y:S05]  /*15690*/  EXIT ;  /* 0x000000000000794d */ /* 0x000fea0003800000 */
.L_x_1458:
[----:B------:R1:W-:Y:S01]  /*156a0*/  STL [R1], RZ ;  /* 0x000000ff01007387 */ /* 0x0003e20000100800 */
[----:B------:R-:W-:Y:S01]  /*156b0*/  IMAD.MOV.U32 R44, RZ, RZ, R5 ;  /* 0x000000ffff2c7224 */ /* 0x000fe200078e0005 */
[----:B------:R-:W-:Y:S02]  /*156c0*/  MOV R3, 0x181f ;  /* 0x0000181f00037802 */ /* 0x000fe40000000f00 */
[----:B------:R-:W-:Y:S02]  /*156d0*/  MOV R2, 0x156f0 ;  /* 0x000156f000027802 */ /* 0x000fe40000000f00 */
[----:B-1---5:R-:W-:Y:S05]  /*156e0*/  CALL.REL.NOINC `($__internal_8_$__cuda_sm70_shflsync_idx_p) ;  /* 0x0000313000007944 */ /* 0x022fea0003c00000 */
[----:B-----5:R-:W-:Y:S01]  /*156f0*/  MOV R4, R44 ;  /* 0x0000002c00047202 */ /* 0x020fe20000000f00 */
[----:B-1----:R-:W-:Y:S05]  /*15700*/  BRA `(.L_x_1528) ;  /* 0xfffebe5000007947 */ /* 0x002fea000383ffff */
.L_x_1459:
[----:B------:R3:W-:Y:S01]  /*15710*/  STL [R1], RZ ;  /* 0x000000ff01007387 */ /* 0x0007e20000100800 */
[----:B------:R-:W-:Y:S01]  /*15720*/  IMAD.MOV.U32 R44, RZ, RZ, R13 ;  /* 0x000000ffff2c7224 */ /* 0x000fe200078e000d */
[----:B------:R-:W-:Y:S02]  /*15730*/  MOV R3, 0x181f ;  /* 0x0000181f00037802 */ /* 0x000fe40000000f00 */
[----:B------:R-:W-:Y:S02]  /*15740*/  MOV R2, 0x15760 ;  /* 0x0001576000027802 */ /* 0x000fe40000000f00 */
[----:B-123-5:R-:W-:Y:S05]  /*15750*/  CALL.REL.NOINC `($__internal_8_$__cuda_sm70_shflsync_idx_p) ;  /* 0x000030c000007944 */ /* 0x02efea0003c00000 */
[----:B-----5:R-:W-:Y:S01]  /*15760*/  MOV R0, R44 ;  /* 0x0000002c00007202 */ /* 0x020fe20000000f00 */
[----:B-1----:R-:W-:Y:S05]  /*15770*/  BRA `(.L_x_1529) ;  /* 0xfffebe0000007947 */ /* 0x002fea000383ffff */
.L_x_1462:
[----:B----4-:R-:W-:Y:S01]  /*15780*/  MOV R0, 0x1 ;  /* 0x0000000100007802 */ /* 0x010fe20000000f00 */
[----:B------:R-:W-:Y:S01]  /*15790*/  IMAD.MOV.U32 R44, RZ, RZ, R5 ;  /* 0x000000ffff2c7224 */ /* 0x000fe200078e0005 */
[----:B-1----:R-:W-:Y:S01]  /*157a0*/  MOV R2, 0x157e0 ;  /* 0x000157e000027802 */ /* 0x002fe20000000f00 */
[----:B------:R-:W-:-:S02]  /*157b0*/  IMAD.MOV.U32 R3, RZ, RZ, 0x181f ;  /* 0x0000181fff037424 */ /* 0x000fc400078e00ff */
[----:B------:R1:W-:Y:S04]  /*157c0*/  STL [R1], R0 ;  /* 0x0000000001007387 */ /* 0x0003e80000100800 */
[----:B-12--5:R-:W-:Y:S05]  /*157d0*/  CALL.REL.NOINC `($__internal_8_$__cuda_sm70_shflsync_idx_p) ;  /* 0x0000304000007944 */ /* 0x026fea0003c00000 */
[----:B-----5:R-:W-:Y:S01]  /*157e0*/  MOV R0, 0x1 ;  /* 0x0000000100007802 */ /* 0x020fe20000000f00 */
[----:B------:R-:W-:Y:S01]  /*157f0*/  IMAD.MOV.U32 R4, RZ, RZ, R44 ;  /* 0x000000ffff047224 */ /* 0x000fe200078e002c */
[----:B------:R-:W-:Y:S01]  /*15800*/  MOV R3, 0x181f ;  /* 0x0000181f00037802 */ /* 0x000fe20000000f00 */
[----:B------:R-:W-:Y:S01]  /*15810*/  IMAD.MOV.U32 R44, RZ, RZ, R13 ;  /* 0x000000ffff2c7224 */ /* 0x000fe200078e000d */
[----:B------:R-:W-:Y:S01]  /*15820*/  MOV R2, 0x15850 ;  /* 0x0001585000027802 */ /* 0x000fe20000000f00 */
[----:B------:R2:W-:Y:S04]  /*15830*/  STL [R1], R0 ;  /* 0x0000000001007387 */ /* 0x0005e80000100800 */
[----:B-12---:R-:W-:Y:S05]  /*15840*/  CALL.REL.NOINC `($__internal_8_$__cuda_sm70_shflsync_idx_p) ;  /* 0x00002fd000007944 */ /* 0x006fea0003c00000 */
[----:B-----5:R-:W-:Y:S01]  /*15850*/  MOV R0, R44 ;  /* 0x0000002c00007202 */ /* 0x020fe20000000f00 */
[----:B-1----:R-:W-:Y:S05]  /*15860*/  BRA `(.L_x_1530) ;  /* 0xfffebf9000007947 */ /* 0x002fea000383ffff */
.L_x_1465:
[----:B----4-:R-:W-:Y:S01]  /*15870*/  MOV R0, 0x2 ;  /* 0x0000000200007802 */ /* 0x010fe20000000f00 */
[----:B------:R-:W-:Y:S01]  /*15880*/  IMAD.MOV.U32 R44, RZ, RZ, R5 ;  /* 0x000000ffff2c7224 */ /* 0x000fe200078e0005 */
[----:B-1----:R-:W-:Y:S01]  /*15890*/  MOV R2, 0x158d0 ;  /* 0x000158d000027802 */ /* 0x002fe20000000f00 */
[----:B------:R-:W-:Y:S02]  /*158a0*/  IMAD.MOV.U32 R3, RZ, RZ, 0x181f ;  /* 0x0000181fff037424 */ /* 0x000fe400078e00ff */
[----:B------:R1:W-:Y:S04]  /*158b0*/  STL [R1], R0 ;  /* 0x0000000001007387 */ /* 0x0003e80000100800 */
[----:B-123-5:R-:W-:Y:S05]  /*158c0*/  CALL.REL.NOINC `($__internal_8_$__cuda_sm70_shflsync_idx_p) ;  /* 0x00002f5000007944 */ /* 0x02efea0003c00000 */
[----:B-----5:R-:W-:Y:S01]  /*158d0*/  MOV R4, R44 ;  /* 0x0000002c00047202 */ /* 0x020fe20000000f00 */
[----:B-1----:R-:W-:Y:S05]  /*158e0*/  BRA `(.L_x_1531) ;  /* 0xfffec11000007947 */ /* 0x002fea000383ffff */
.L_x_1466:
[----:B----4-:R-:W-:Y:S01]  /*158f0*/  MOV R0, 0x2 ;  /* 0x0000000200007802 */ /* 0x010fe20000000f00 */
[----:B------:R-:W-:Y:S01]  /*15900*/  IMAD.MOV.U32 R44, RZ, RZ, R13 ;  /* 0x000000ffff2c7224 */ /* 0x000fe200078e000d */
[----:B-1----:R-:W-:Y:S01]  /*15910*/  MOV R2, 0x15950 ;  /* 0x0001595000027802 */ /* 0x002fe20000000f00 */
[----:B------:R-:W-:-:S02]  /*15920*/  IMAD.MOV.U32 R3, RZ, RZ, 0x181f ;  /* 0x0000181fff037424 */ /* 0x000fc400078e00ff */
[----:B------:R1:W-:Y:S04]  /*15930*/  STL [R1], R0 ;  /* 0x0000000001007387 */ /* 0x0003e80000100800 */
[----:B-123-5:R-:W-:Y:S05]  /*15940*/  CALL.REL.NOINC `($__internal_8_$__cuda_sm70_shflsync_idx_p) ;  /* 0x00002ed000007944 */ /* 0x02efea0003c00000 */
[----:B-----5:R-:W-:Y:S01]  /*15950*/  MOV R0, R44 ;  /* 0x0000002c00007202 */ /* 0x020fe20000000f00 */
[----:B-1----:R-:W-:Y:S05]  /*15960*/  BRA `(.L_x_1532) ;  /* 0xfffec0b000007947 */ /* 0x002fea000383ffff */
.L_x_1469:
[----:B--2---:R-:W-:Y:S01]  /*15970*/  MOV R0, 0x3 ;  /* 0x0000000300007802 */ /* 0x004fe20000000f00 */
[----:B------:R-:W-:Y:S01]  /*15980*/  IMAD.MOV.U32 R44, RZ, RZ, R5 ;  /* 0x000000ffff2c7224 */ /* 0x000fe200078e0005 */
[----:B-1----:R-:W-:Y:S01]  /*15990*/  MOV R2, 0x159d0 ;  /* 0x000159d000027802 */ /* 0x002fe20000000f00 */
[----:B------:R-:W-:Y:S02]  /*159a0*/  IMAD.MOV.U32 R3, RZ, RZ, 0x181f ;  /* 0x0000181fff037424 */ /* 0x000fe400078e00ff */
[----:B------:R1:W-:Y:S04]  /*159b0*/  STL [R1], R0 ;  /* 0x0000000001007387 */ /* 0x0003e80000100800 */
[----:B-1-345:R-:W-:Y:S05]  /*159c0*/  CALL.REL.NOINC `($__internal_8_$__cuda_sm70_shflsync_idx_p) ;  /* 0x00002e5000007944 */ /* 0x03afea0003c00000 */
        /* <DEDUP_REMOVED lines=9> */
.L_x_1472:
[----:B------:R1:W-:Y:S01]  /*15a60*/  STL [R1], RZ ;  /* 0x000000ff01007387 */ /* 0x0003e20000100800 */
[----:B------:R-:W-:Y:S01]  /*15a70*/  IMAD.MOV.U32 R44, RZ, RZ, R22 ;  /* 0x000000ffff2c7224 */ /* 0x000fe200078e0016 */
[----:B------:R-:W-:-:S02]  /*15a80*/  MOV R3, 0x181f ;  /* 0x0000181f00037802 */ /* 0x000fc40000000f00 */
[----:B------:R-:W-:Y:S02]  /*15a90*/  MOV R2, 0x15ab0 ;  /* 0x00015ab000027802 */ /* 0x000fe40000000f00 */
[----:B-1----:R-:W-:Y:S05]  /*15aa0*/  CALL.REL.NOINC `($__internal_8_$__cuda_sm70_shflsync_idx_p) ;  /* 0x00002d7000007944 */ /* 0x002fea0003c00000 */
[----:B-----5:R-:W-:Y:S01]  /*15ab0*/  MOV R4, R44 ;  /* 0x0000002c00047202 */ /* 0x020fe20000000f00 */
[----:B-1----:R-:W-:Y:S05]  /*15ac0*/  BRA `(.L_x_1534) ;  /* 0xfffeec4000007947 */ /* 0x002fea000383ffff */
.L_x_1473:
[----:B------:R3:W-:Y:S01]  /*15ad0*/  STL [R1], RZ ;  /* 0x000000ff01007387 */ /* 0x0007e20000100800 */
[----:B------:R-:W-:Y:S01]  /*15ae0*/  IMAD.MOV.U32 R44, RZ, RZ, R23 ;  /* 0x000000ffff2c7224 */ /* 0x000fe200078e0017 */
[----:B------:R-:W-:Y:S02]  /*15af0*/  MOV R3, 0x181f ;  /* 0x0000181f00037802 */ /* 0x000fe40000000f00 */
[----:B------:R-:W-:Y:S02]  /*15b00*/  MOV R2, 0x15b20 ;  /* 0x00015b2000027802 */ /* 0x000fe40000000f00 */
[----:B-123--:R-:W-:Y:S05]  /*15b10*/  CALL.REL.NOINC `($__internal_8_$__cuda_sm70_shflsync_idx_p) ;  /* 0x00002d0000007944 */ /* 0x00efea0003c00000 */
[C---:B-----5:R-:W-:Y:S02]  /*15b20*/  IADD3 R0, R245.reuse, 0x40, RZ ;  /* 0x00000040f5007810 */ /* 0x060fe40007ffe0ff */
[----:B------:R-:W-:Y:S02]  /*15b30*/  IADD3 R8, P0, R44, R156, RZ ;  /* 0x0000009c2c087210 */ /* 0x000fe40007f1e0ff */
[----:B------:R-:W-:Y:S02]  /*15b40*/  ISETP.GE.AND P2, PT, R0, c[0x0][0x1d4], PT ;  /* 0x0000750000007a0c */ /* 0x000fe40003f46270 */
[----:B------:R-:W-:Y:S01]  /*15b50*/  IADD3 R0, R245, 0xc0, RZ ;  /* 0x000000c0f5007810 */ /* 0x000fe20007ffe0ff */
[----:B------:R-:W-:Y:S01]  /*15b60*/  IMAD.X R9, R4, 0x1, R133, P0 ;  /* 0x0000000104097824 */ /* 0x000fe200000e0685 */
[----:B------:R-:W-:-:S02]  /*15b70*/  IADD3 R10, P1, R44, R155, RZ ;  /* 0x0000009b2c0a7210 */ /* 0x000fc40007f3e0ff */
[----:B------:R-:W-:Y:S01]  /*15b80*/  ISETP.GE.AND P0, PT, R0, c[0x0][0x1d4], PT ;  /* 0x0000750000007a0c */ /* 0x000fe20003f06270 */
[----:B------:R-:W-:Y:S01]  /*15b90*/  IMAD.MOV.U32 R0, RZ, RZ, 0x1 ;  /* 0x00000001ff007424 */ /* 0x000fe200078e00ff */
[C---:B------:R-:W-:Y:S01]  /*15ba0*/  IADD3 R5, R245.reuse, 0x80, RZ ;  /* 0x00000080f5057810 */ /* 0x040fe20007ffe0ff */
[----:B------:R-:W-:Y:S01]  /*15bb0*/  IMAD.X R11, R4, 0x1, R132, P1 ;  /* 0x00000001040b7824 */ /* 0x000fe200008e0684 */
[----:B------:R-:W-:Y:S02]  /*15bc0*/  ISETP.GE.AND P3, PT, R245, c[0x0][0x1d4], PT ;  /* 0x00007500f5007a0c */ /* 0x000fe40003f66270 */
[----:B------:R2:W-:Y:S01]  /*15bd0*/  STL [R1], R0 ;  /* 0x0000000001007387 */ /* 0x0005e20000100800 */
[----:B------:R-:W-:Y:S02]  /*15be0*/  ISETP.GE.AND P1, PT, R5, c[0x0][0x1d4], PT ;  /* 0x0000750005007a0c */ /* 0x000fe40003f26270 */
[C---:B------:R-:W-:Y:S02]  /*15bf0*/  IADD3 R6, P5, R44.reuse, R157, RZ ;  /* 0x0000009d2c067210 */ /* 0x040fe40007fbe0ff */
[----:B------:R-:W-:Y:S01]  /*15c00*/  IADD3 R2, P4, R44, R158, RZ ;  /* 0x0000009e2c027210 */ /* 0x000fe20007f9e0ff */
[----:B------:R-:W-:Y:S01]  /*15c10*/  IMAD.MOV.U32 R44, RZ, RZ, R22 ;  /* 0x000000ffff2c7224 */ /* 0x000fe200078e0016 */
[----:B------:R-:W-:Y:S01]  /*15c20*/  SEL R5, RZ, 0x10, P3 ;  /* 0x00000010ff057807 */ /* 0x000fe20001800000 */
[C---:B------:R-:W-:Y:S01]  /*15c30*/  IMAD.X R7, R4.reuse, 0x1, R134, P5 ;  /* 0x0000000104077824 */ /* 0x040fe200028e0686 */
[----:B------:R-:W-:Y:S01]  /*15c40*/  SEL R14, RZ, 0x10, P2 ;  /* 0x00000010ff0e7807 */ /* 0x000fe20001000000 */
[----:B------:R-:W-:Y:S01]  /*15c50*/  IMAD.X R3, R4, 0x1, R152, P4 ;  /* 0x0000000104037824 */ /* 0x000fe200020e0698 */
[----:B------:R-:W-:Y:S01]  /*15c60*/  @!PT LDS RZ, [RZ] ;  /* 0x00000000fffff984 */ /* 0x000fe20000000800 */
[----:B------:R-:W-:Y:S01]  /*15c70*/  @!PT LDS RZ, [RZ] ;  /* 0x00000000fffff984 */ /* 0x000fe20000000800 */
[----:B------:R-:W-:Y:S01]  /*15c80*/  @!PT LDS RZ, [RZ] ;  /* 0x00000000fffff984 */ /* 0x000fe20000000800 */
[----:B------:R2:W-:Y:S01]  /*15c90*/  LDGSTS.E.BYPASS.LTC128B.128 [R243+0xc100], [R10.64], !P3 ;  /* 0x0c1000000af37fae */ /* 0x0005e2000d901d46 */
[----:B------:R-:W-:-:S02]  /*15ca0*/  SEL R13, RZ, 0x10, P1 ;  /* 0x00000010ff0d7807 */ /* 0x000fc40000800000 */
[----:B------:R-:W-:Y:S01]  /*15cb0*/  SEL R12, RZ, 0x10, P0 ;  /* 0x00000010ff0c7807 */ /* 0x000fe20000000000 */
[----:B------:R2:W-:Y:S04]  /*15cc0*/  LDGSTS.E.BYPASS.LTC128B.128 [R243+0xf100], [R8.64], !P2 ;  /* 0x0f10000008f37fae */ /* 0x0005e8000d101d46 */
[----:B------:R2:W-:Y:S04]  /*15cd0*/  LDGSTS.E.BYPASS.LTC128B.128 [R243+0x12100], [R6.64], !P1 ;  /* 0x1210000006f37fae */ /* 0x0005e8000c901d46 */
[----:B------:R3:W-:Y:S02]  /*15ce0*/  LDGSTS.E.BYPASS.LTC128B.128 [R243+0x15100], [R2.64], !P0 ;  /* 0x1510000002f37fae */ /* 0x0007e4000c101d46 */
[----:B---3--:R-:W-:Y:S01]  /*15cf0*/  IMAD.MOV.U32 R3, RZ, RZ, 0x181f ;  /* 0x0000181fff037424 */ /* 0x008fe200078e00ff */
[----:B------:R-:W-:-:S02]  /*15d00*/  MOV R2, 0x15d20 ;  /* 0x00015d2000027802 */ /* 0x000fc40000000f00 */
[----:B-12---:R-:W-:Y:S05]  /*15d10*/  CALL.REL.NOINC `($__internal_8_$__cuda_sm70_shflsync_idx_p) ;  /* 0x00002b0000007944 */ /* 0x006fea0003c00000 */
[----:B------:R-:W-:Y:S01]  /*15d20*/  MOV R2, 0x1 ;  /* 0x0000000100027802 */ /* 0x000fe20000000f00 */
[----:B-----5:R-:W-:Y:S01]  /*15d30*/  IMAD.MOV.U32 R0, RZ, RZ, R44 ;  /* 0x000000ffff007224 */ /* 0x020fe200078e002c */
[----:B------:R-:W-:Y:S01]  /*15d40*/  MOV R3, 0x181f ;  /* 0x0000181f00037802 */ /* 0x000fe20000000f00 */
[----:B------:R-:W-:-:S02]  /*15d50*/  IMAD.MOV.U32 R44, RZ, RZ, R23 ;  /* 0x000000ffff2c7224 */ /* 0x000fc400078e0017 */
[----:B------:R2:W-:Y:S02]  /*15d60*/  STL [R1], R2 ;  /* 0x0000000201007387 */ /* 0x0005e40000100800 */
[----:B--2---:R-:W-:Y:S02]  /*15d70*/  MOV R2, 0x15d90 ;  /* 0x00015d9000027802 */ /* 0x004fe40000000f00 */
[----:B-1----:R-:W-:Y:S05]  /*15d80*/  CALL.REL.NOINC `($__internal_8_$__cuda_sm70_shflsync_idx_p) ;  /* 0x00002a9000007944 */ /* 0x002fea0003c00000 */
[----:B------:R-:W-:Y:S02]  /*15d90*/  IADD3 R10, -R5, 0x10, RZ ;  /* 0x00000010050a7810 */ /* 0x000fe40007ffe1ff */
[----:B------:R-:W-:Y:S02]  /*15da0*/  IADD3 R2, -R14, 0x10, RZ ;  /* 0x000000100e027810 */ /* 0x000fe40007ffe1ff */
[----:B------:R-:W-:Y:S02]  /*15db0*/  LOP3.LUT R10, R10, 0xf, RZ, 0xc0, !PT ;  /* 0x0000000f0a0a7812 */ /* 0x000fe400078ec0ff */
[----:B------:R-:W-:Y:S02]  /*15dc0*/  IADD3 R6, -R13, 0x10, RZ ;  /* 0x000000100d067810 */ /* 0x000fe40007ffe1ff */
[----:B------:R-:W-:-:S02]  /*15dd0*/  IADD3 R3, -R12, 0x10, RZ ;  /* 0x000000100c037810 */ /* 0x000fc40007ffe1ff */
[----:B------:R-:W-:Y:S02]  /*15de0*/  LOP3.LUT R2, R2, 0xf, RZ, 0xc0, !PT ;  /* 0x0000000f02027812 */ /* 0x000fe400078ec0ff */
[-C--:B------:R-:W-:Y:S02]  /*15df0*/  IADD3 R10, P1, P0, R10, R44.reuse, R155 ;  /* 0x0000002c0a0a7210 */ /* 0x080fe4000783e09b */
[----:B------:R-:W-:Y:S02]  /*15e00*/  LOP3.LUT R6, R6, 0xf, RZ, 0xc0, !PT ;  /* 0x0000000f06067812 */ /* 0x000fe400078ec0ff */
[----:B------:R-:W-:Y:S02]  /*15e10*/  LOP3.LUT R3, R3, 0xf, RZ, 0xc0, !PT ;  /* 0x0000000f03037812 */ /* 0x000fe400078ec0ff */
[----:B------:R-:W-:Y:S02]  /*15e20*/  IADD3 R8, P5, P4, R2, R44, R156 ;  /* 0x0000002c02087210 */ /* 0x000fe40007cbe09c */
[----:B-----5:R-:W-:-:S02]  /*15e30*/  IADD3.X R11, RZ, R0, R132, P1, P0 ;  /* 0x00000000ff0b7210 */ /* 0x020fc40000fe0484 */
[-C--:B------:R-:W-:Y:S02]  /*15e40*/  IADD3 R6, P3, P2, R6, R44.reuse, R157 ;  /* 0x0000002c06067210 */ /* 0x080fe40007a7e09d */
[----:B------:R-:W-:Y:S01]  /*15e50*/  IADD3 R2, P1, P0, R3, R44, R158 ;  /* 0x0000002c03027210 */ /* 0x000fe2000783e09e */
[----:B------:R-:W-:Y:S01]  /*15e60*/  IMAD.MOV.U32 R44, RZ, RZ, R22 ;  /* 0x000000ffff2c7224 */ /* 0x000fe200078e0016 */
[-C--:B------:R-:W-:Y:S02]  /*15e70*/  IADD3.X R9, RZ, R0.reuse, R133, P5, P4 ;  /* 0x00000000ff097210 */ /* 0x080fe40002fe8485 */
[-C--:B------:R-:W-:Y:S02]  /*15e80*/  IADD3.X R7, RZ, R0.reuse, R134, P3, P2 ;  /* 0x00000000ff077210 */ /* 0x080fe40001fe4486 */
[----:B------:R-:W-:Y:S01]  /*15e90*/  IADD3.X R3, RZ, R0, R152, P1, P0 ;  /* 0x00000000ff037210 */ /* 0x000fe20000fe0498 */
[----:B------:R-:W-:Y:S01]  /*15ea0*/  IMAD.MOV.U32 R0, RZ, RZ, 0x2 ;  /* 0x00000002ff007424 */ /* 0x000fe200078e00ff */
[----:B------:R-:W-:-:S02]  /*15eb0*/  ISETP.NE.U32.AND P3, PT, R5, RZ, PT ;  /* 0x000000ff0500720c */ /* 0x000fc40003f65070 */
[----:B------:R-:W-:Y:S02]  /*15ec0*/  ISETP.NE.U32.AND P2, PT, R14, RZ, PT ;  /* 0x000000ff0e00720c */ /* 0x000fe40003f45070 */
[----:B------:R2:W-:Y:S01]  /*15ed0*/  STL [R1], R0 ;  /* 0x0000000001007387 */ /* 0x0005e20000100800 */
[----:B------:R-:W-:Y:S02]  /*15ee0*/  ISETP.NE.U32.AND P1, PT, R13, RZ, PT ;  /* 0x000000ff0d00720c */ /* 0x000fe40003f25070 */
[----:B------:R-:W-:-:S06]  /*15ef0*/  ISETP.NE.U32.AND P0, PT, R12, RZ, PT ;  /* 0x000000ff0c00720c */ /* 0x000fcc0003f05070 */
[----:B------:R-:W-:Y:S01]  /*15f00*/  @!PT LDS RZ, [RZ] ;  /* 0x00000000fffff984 */ /* 0x000fe20000000800 */
[----:B------:R-:W-:Y:S01]  /*15f10*/  @!PT LDS RZ, [RZ] ;  /* 0x00000000fffff984 */ /* 0x000fe20000000800 */
[----:B------:R-:W-:Y:S01]  /*15f20*/  @!PT LDS RZ, [RZ] ;  /* 0x00000000fffff984 */ /* 0x000fe20000000800 */
[----:B------:R2:W-:Y:S04]  /*15f30*/  LDGSTS.E.BYPASS.LTC128B.128.ZFILL [R243+0xd100], [R10.64], P3 ;  /* 0x0d1000000af37fae */ /* 0x0005e80009941d46 */
[----:B------:R2:W-:Y:S04]  /*15f40*/  LDGSTS.E.BYPASS.LTC128B.128.ZFILL [R243+0x10100], [R8.64], P2 ;  /* 0x1010000008f37fae */ /* 0x0005e80009141d46 */
[----:B------:R2:W-:Y:S04]  /*15f50*/  LDGSTS.E.BYPASS.LTC128B.128.ZFILL [R243+0x13100], [R6.64], P1 ;  /* 0x1310000006f37fae */ /* 0x0005e80008941d46 */
[----:B------:R3:W-:Y:S02]  /*15f60*/  LDGSTS.E.BYPASS.LTC128B.128.ZFILL [R243+0x16100], [R2.64], P0 ;  /* 0x1610000002f37fae */ /* 0x0007e40008141d46 */
[----:B---3--:R-:W-:Y:S01]  /*15f70*/  IMAD.MOV.U32 R3, RZ, RZ, 0x181f ;  /* 0x0000181fff037424 */ /* 0x008fe200078e00ff */
[----:B------:R-:W-:-:S02]  /*15f80*/  MOV R2, 0x15fa0 ;  /* 0x00015fa000027802 */ /* 0x000fc40000000f00 */
[----:B-12---:R-:W-:Y:S05]  /*15f90*/  CALL.REL.NOINC `($__internal_8_$__cuda_sm70_shflsync_idx_p) ;  /* 0x0000288000007944 */ /* 0x006fea0003c00000 */
        /* <DEDUP_REMOVED lines=9> */
.L_x_1474:
[----:B------:R1:W-:Y:S01]  /*16030*/  STL [R1], RZ ;  /* 0x000000ff01007387 */ /* 0x0003e20000100800 */
[----:B------:R-:W-:Y:S01]  /*16040*/  IMAD.MOV.U32 R44, RZ, RZ, R4 ;  /* 0x000000ffff2c7224 */ /* 0x000fe200078e0004 */
[----:B------:R-:W-:-:S02]  /*16050*/  MOV R3, 0x1c1f ;  /* 0x00001c1f00037802 */ /* 0x000fc40000000f00 */
[----:B------:R-:W-:Y:S02]  /*16060*/  MOV R2, 0x16080 ;  /* 0x0001608000027802 */ /* 0x000fe40000000f00 */
[----:B-1----:R-:W-:Y:S05]  /*16070*/  CALL.REL.NOINC `($__internal_8_$__cuda_sm70_shflsync_idx_p) ;  /* 0x000027a000007944 */ /* 0x002fea0003c00000 */
[----:B-----5:R-:W-:Y:S01]  /*16080*/  MOV R0, R44 ;  /* 0x0000002c00007202 */ /* 0x020fe20000000f00 */
[----:B-1----:R-:W-:Y:S05]  /*16090*/  BRA `(.L_x_1536) ;  /* 0xfffeeba000007947 */ /* 0x002fea000383ffff */
.L_x_1475:
[----:B------:R-:W-:Y:S01]  /*160a0*/  MOV R0, 0x1 ;  /* 0x0000000100007802 */ /* 0x000fe20000000f00 */
[----:B------:R-:W-:Y:S01]  /*160b0*/  IMAD.MOV.U32 R44, RZ, RZ, R4 ;  /* 0x000000ffff2c7224 */ /* 0x000fe200078e0004 */
[----:B------:R-:W-:Y:S01]  /*160c0*/  MOV R2, 0x16100 ;  /* 0x0001610000027802 */ /* 0x000fe20000000f00 */
[----:B------:R-:W-:Y:S02]  /*160d0*/  IMAD.MOV.U32 R3, RZ, RZ, 0x1c1f ;  /* 0x00001c1fff037424 */ /* 0x000fe400078e00ff */
[----:B------:R2:W-:Y:S04]  /*160e0*/  STL [R1], R0 ;  /* 0x0000000001007387 */ /* 0x0005e80000100800 */
[----:B-12---:R-:W-:Y:S05]  /*160f0*/  CALL.REL.NOINC `($__internal_8_$__cuda_sm70_shflsync_idx_p) ;  /* 0x0000272000007944 */ /* 0x006fea0003c00000 */
        /* <DEDUP_REMOVED lines=89> */
[----:B------:R-:W-:Y:S01]  /*16690*/  ISETP.GT.AND P0, PT, R0, 0x59, PT ;  /* 0x000000590000780c */ /* 0x000fe20003f04270 */
[----:B------:R-:W-:Y:S01]  /*166a0*/  IMAD.MOV.U32 R0, RZ, RZ, 0x2 ;  /* 0x00000002ff007424 */ /* 0x000fe200078e00ff */
[----:B------:R-:W-:Y:S02]  /*166b0*/  FSEL R249, R31, -INF , P1 ;  /* 0xff8000001ff97808 */ /* 0x000fe40000800000 */
[----:B------:R-:W-:-:S02]  /*166c0*/  FMNMX.FTZ R5, R250, R5, !PT ;  /* 0x00000005fa057209 */ /* 0x000fc40007810000 */
[----:B------:R-:W-:Y:S02]  /*166d0*/  FMNMX.FTZ R132, R237, R132, !PT ;  /* 0x00000084ed847209 */ /* 0x000fe40007810000 */
[----:B------:R-:W-:Y:S02]  /*166e0*/  FSEL R248, R30, -INF , P0 ;  /* 0xff8000001ef87808 */ /* 0x000fe40000000000 */
[----:B------:R-:W-:Y:S01]  /*166f0*/  FMNMX.FTZ R5, R249, R5, !PT ;  /* 0x00000005f9057209 */ /* 0x000fe20007810000 */
[----:B------:R-:W-:Y:S01]  /*16700*/  IMAD.MOV.U32 R4, RZ, RZ, R132 ;  /* 0x000000ffff047224 */ /* 0x000fe200078e0084 */
[----:B------:R-:W-:Y:S02]  /*16710*/  MOV R2, 0x16740 ;  /* 0x0001674000027802 */ /* 0x000fe40000000f00 */
[----:B------:R-:W-:Y:S02]  /*16720*/  FMNMX.FTZ R5, R248, R5, !PT ;  /* 0x00000005f8057209 */ /* 0x000fe40007810000 */
[----:B-1----:R-:W-:Y:S05]  /*16730*/  CALL.REL.NOINC `($__internal_7_$__cuda_sm70_shflsync_bfly_p) ;  /* 0x0000208000007944 */ /* 0x002fea0003c00000 */
[----:B------:R-:W-:Y:S01]  /*16740*/  FMNMX.FTZ R132, R132, R0, !PT ;  /* 0x0000000084847209 */ /* 0x000fe20007810000 */
[----:B------:R-:W-:Y:S01]  /*16750*/  IMAD.MOV.U32 R0, RZ, RZ, 0x1 ;  /* 0x00000001ff007424 */ /* 0x000fe200078e00ff */
[----:B------:R-:W-:-:S03]  /*16760*/  MOV R2, 0x16790 ;  /* 0x0001679000027802 */ /* 0x000fc60000000f00 */
[----:B------:R-:W-:Y:S02]  /*16770*/  IMAD.MOV.U32 R4, RZ, RZ, R132 ;  /* 0x000000ffff047224 */ /* 0x000fe400078e0084 */
[----:B------:R-:W-:Y:S05]  /*16780*/  CALL.REL.NOINC `($__internal_7_$__cuda_sm70_shflsync_bfly_p) ;  /* 0x0000203000007944 */ /* 0x000fea0003c00000 */
[----:B------:R-:W-:Y:S01]  /*16790*/  FMNMX.FTZ R132, R132, R0, !PT ;  /* 0x0000000084847209 */ /* 0x000fe20007810000 */
[----:B------:R-:W-:Y:S01]  /*167a0*/  IMAD.MOV.U32 R4, RZ, RZ, R5 ;  /* 0x000000ffff047224 */ /* 0x000fe200078e0005 */
[----:B------:R-:W-:Y:S01]  /*167b0*/  MOV R2, 0x167e0 ;  /* 0x000167e000027802 */ /* 0x000fe20000000f00 */
[----:B------:R-:W-:Y:S02]  /*167c0*/  IMAD.MOV.U32 R0, RZ, RZ, 0x2 ;  /* 0x00000002ff007424 */ /* 0x000fe400078e00ff */
[----:B------:R-:W-:Y:S05]  /*167d0*/  CALL.REL.NOINC `($__internal_7_$__cuda_sm70_shflsync_bfly_p) ;  /* 0x00001fe000007944 */ /* 0x000fea0003c00000 */
[----:B------:R-:W-:Y:S01]  /*167e0*/  FMNMX.FTZ R4, R5, R0, !PT ;  /* 0x0000000005047209 */ /* 0x000fe20007810000 */
[----:B------:R-:W-:Y:S01]  /*167f0*/  IMAD.MOV.U32 R0, RZ, RZ, 0x1 ;  /* 0x00000001ff007424 */ /* 0x000fe200078e00ff */
[----:B------:R-:W-:Y:S02]  /*16800*/  MOV R2, 0x16820 ;  /* 0x0001682000027802 */ /* 0x000fe40000000f00 */
[----:B------:R-:W-:Y:S05]  /*16810*/  CALL.REL.NOINC `($__internal_7_$__cuda_sm70_shflsync_bfly_p) ;  /* 0x00001fa000007944 */ /* 0x000fea0003c00000 */
[----:B------:R-:W-:Y:S01]  /*16820*/  MOV R12, R0 ;  /* 0x00000000000c7202 */ /* 0x000fe20000000f00 */
[----:B------:R-:W-:Y:S05]  /*16830*/  BRA `(.L_x_1537) ;  /* 0xfffeedb000007947 */ /* 0x000fea000383ffff */
.L_x_1479:
[----:B------:R-:W-:Y:S01]  /*16840*/  MOV R3, 0x181f ;  /* 0x0000181f00037802 */ /* 0x000fe20000000f00 */
[----:B------:R2:W-:Y:S01]  /*16850*/  STL [R1], RZ ;  /* 0x000000ff01007387 */ /* 0x0005e20000100800 */
[----:B------:R-:W-:Y:S01]  /*16860*/  MOV R2, 0x16890 ;  /* 0x0001689000027802 */ /* 0x000fe20000000f00 */
[----:B------:R-:W-:Y:S02]  /*16870*/  IMAD.MOV.U32 R44, RZ, RZ, R5 ;  /* 0x000000ffff2c7224 */ /* 0x000fe400078e0005 */
[----:B-12---:R-:W-:Y:S05]  /*16880*/  CALL.REL.NOINC `($__internal_8_$__cuda_sm70_shflsync_idx_p) ;  /* 0x00001f9000007944 */ /* 0x006fea0003c00000 */
[----:B-----5:R-:W-:Y:S01]  /*16890*/  MOV R4, R44 ;  /* 0x0000002c00047202 */ /* 0x020fe20000000f00 */
[----:B-1----:R-:W-:-:S05]  /*168a0*/  BRA `(.L_x_1538) ;  /* 0xffff167000007947 */ /* 0x002fca000383ffff */
.L_x_1480:
[----:B------:R-:W-:Y:S01]  /*168b0*/  MOV R3, 0x181f ;  /* 0x0000181f00037802 */ /* 0x000fe20000000f00 */
[----:B------:R4:W-:Y:S01]  /*168c0*/  STL [R1], RZ ;  /* 0x000000ff01007387 */ /* 0x0009e20000100800 */
[----:B------:R-:W-:Y:S01]  /*168d0*/  MOV R2, 0x16900 ;  /* 0x0001690000027802 */ /* 0x000fe20000000f00 */
[----:B------:R-:W-:Y:S02]  /*168e0*/  IMAD.MOV.U32 R44, RZ, RZ, R6 ;  /* 0x000000ffff2c7224 */ /* 0x000fe400078e0006 */
[----:B-1234-:R-:W-:Y:S05]  /*168f0*/  CALL.REL.NOINC `($__internal_8_$__cuda_sm70_shflsync_idx_p) ;  /* 0x00001f2000007944 */ /* 0x01efea0003c00000 */
[C---:B------:R-:W-:Y:S02]  /*16900*/  ISETP.GE.AND P3, PT, R245.reuse, c[0x0][0x1d4], PT ;  /* 0x00007500f5007a0c */ /* 0x040fe40003f66270 */
[C---:B-----5:R-:W-:Y:S02]  /*16910*/  IADD3 R0, R245.reuse, 0x40, RZ ;  /* 0x00000040f5007810 */ /* 0x060fe40007ffe0ff */
[----:B------:R-:W-:Y:S02]  /*16920*/  IADD3 R20, P0, R44, R28, RZ ;  /* 0x0000001c2c147210 */ /* 0x000fe40007f1e0ff */
[----:B------:R-:W-:Y:S02]  /*16930*/  ISETP.GE.AND P2, PT, R0, c[0x0][0x1d4], PT ;  /* 0x0000750000007a0c */ /* 0x000fe40003f46270 */
[C---:B------:R-:W-:Y:S01]  /*16940*/  IADD3 R0, R245.reuse, 0x80, RZ ;  /* 0x00000080f5007810 */ /* 0x040fe20007ffe0ff */
[----:B------:R-:W-:Y:S01]  /*16950*/  IMAD.X R21, R4, 0x1, R7, P0 ;  /* 0x0000000104157824 */ /* 0x000fe200000e0607 */
[----:B------:R-:W-:Y:S02]  /*16960*/  IADD3 R2, P0, R44, R29, RZ ;  /* 0x0000001d2c027210 */ /* 0x000fe40007f1e0ff */
[----:B------:R-:W-:Y:S02]  /*16970*/  ISETP.GE.AND P1, PT, R0, c[0x0][0x1d4], PT ;  /* 0x0000750000007a0c */ /* 0x000fe40003f26270 */
[----:B------:R-:W-:Y:S01]  /*16980*/  @!PT LDS RZ, [RZ] ;  /* 0x00000000fffff984 */ /* 0x000fe20000000800 */
[----:B------:R-:W-:Y:S01]  /*16990*/  @!PT LDS RZ, [RZ] ;  /* 0x00000000fffff984 */ /* 0x000fe20000000800 */
[----:B------:R-:W-:Y:S01]  /*169a0*/  @!PT LDS RZ, [RZ] ;  /* 0x00000000fffff984 */ /* 0x000fe20000000800 */
[----:B------:R2:W-:Y:S01]  /*169b0*/  LDGSTS.E.BYPASS.LTC128B.128 [R243+0x100], [R20.64], !P3 ;  /* 0x0010000014f37fae */ /* 0x0005e2000d901d46 */
[----:B------:R-:W-:Y:S01]  /*169c0*/  IADD3 R0, R245, 0xc0, RZ ;  /* 0x000000c0f5007810 */ /* 0x000fe20007ffe0ff */
[----:B------:R-:W-:Y:S01]  /*169d0*/  IMAD.X R3, R4, 0x1, R12, P0 ;  /* 0x0000000104037824 */ /* 0x000fe200000e060c */
[----:B------:R-:W-:Y:S02]  /*169e0*/  SEL R15, RZ, 0x10, P3 ;  /* 0x00000010ff0f7807 */ /* 0x000fe40001800000 */
[----:B------:R-:W-:Y:S02]  /*169f0*/  SEL R23, RZ, 0x10, P1 ;  /* 0x00000010ff177807 */ /* 0x000fe40000800000 */
[----:B------:R3:W-:Y:S01]  /*16a00*/  LDGSTS.E.BYPASS.LTC128B.128 [R243+0x3100], [R2.64], !P2 ;  /* 0x0310000002f37fae */ /* 0x0007e2000d101d46 */
[----:B--2---:R-:W-:Y:S02]  /*16a10*/  SEL R20, RZ, 0x10, P2 ;  /* 0x00000010ff147807 */ /* 0x004fe40001000000 */
[----:B---3--:R-:W-:Y:S05]  /*16a20*/  IADD3 R2, P0, R44, R30, RZ ;  /* 0x0000001e2c027210 */ /* 0x008fea0007f1e0ff */
[----:B------:R-:W-:Y:S05]  /*16a30*/  IMAD.X R3, R4, 0x1, R13, P0 ;  /* 0x0000000104037824 */ /* 0x000fea00000e060d */
[----:B------:R2:W-:Y:S02]  /*16a40*/  LDGSTS.E.BYPASS.LTC128B.128 [R243+0x6100], [R2.64], !P1 ;  /* 0x0610000002f37fae */ /* 0x0005e4000c901d46 */
[----:B--2---:R-:W-:Y:S01]  /*16a50*/  IADD3 R2, P0, R44, R31, RZ ;  /* 0x0000001f2c027210 */ /* 0x004fe20007f1e0ff */
[----:B------:R-:W-:Y:S04]  /*16a60*/  IMAD.MOV.U32 R44, RZ, RZ, R5 ;  /* 0x000000ffff2c7224 */ /* 0x000fe800078e0005 */
[----:B------:R-:W-:Y:S01]  /*16a70*/  IMAD.X R3, R4, 0x1, R14, P0 ;  /* 0x0000000104037824 */ /* 0x000fe200000e060e */
[----:B------:R-:W-:Y:S01]  /*16a80*/  ISETP.GE.AND P0, PT, R0, c[0x0][0x1d4], PT ;  /* 0x0000750000007a0c */ /* 0x000fe20003f06270 */
[----:B------:R-:W-:Y:S03]  /*16a90*/  IMAD.MOV.U32 R0, RZ, RZ, 0x1 ;  /* 0x00000001ff007424 */ /* 0x000fe600078e00ff */
[----:B------:R-:W-:Y:S02]  /*16aa0*/  SEL R22, RZ, 0x10, P0 ;  /* 0x00000010ff167807 */ /* 0x000fe40000000000 */
[----:B------:R2:W-:Y:S07]  /*16ab0*/  STL [R1], R0 ;  /* 0x0000000001007387 */ /* 0x0005ee0000100800 */
[----:B------:R3:W-:Y:S02]  /*16ac0*/  LDGSTS.E.BYPASS.LTC128B.128 [R243+0x9100], [R2.64], !P0 ;  /* 0x0910000002f37fae */ /* 0x0007e4000c101d46 */
[----:B---3--:R-:W-:Y:S01]  /*16ad0*/  MOV R2, 0x16b00 ;  /* 0x00016b0000027802 */ /* 0x008fe20000000f00 */
[----:B------:R-:W-:Y:S02]  /*16ae0*/  IMAD.MOV.U32 R3, RZ, RZ, 0x181f ;  /* 0x0000181fff037424 */ /* 0x000fe400078e00ff */
[----:B-12---:R-:W-:Y:S05]  /*16af0*/  CALL.REL.NOINC `($__internal_8_$__cuda_sm70_shflsync_idx_p) ;  /* 0x00001d2000007944 */ /* 0x006fea0003c00000 */
[----:B------:R-:W-:Y:S01]  /*16b00*/  MOV R2, 0x1 ;  /* 0x0000000100027802 */ /* 0x000fe20000000f00 */
[----:B-----5:R-:W-:Y:S01]  /*16b10*/  IMAD.MOV.U32 R0, RZ, RZ, R44 ;  /* 0x000000ffff007224 */ /* 0x020fe200078e002c */
[----:B------:R-:W-:Y:S01]  /*16b20*/  MOV R3, 0x181f ;  /* 0x0000181f00037802 */ /* 0x000fe20000000f00 */
[----:B------:R-:W-:Y:S02]  /*16b30*/  IMAD.MOV.U32 R44, RZ, RZ, R6 ;  /* 0x000000ffff2c7224 */ /* 0x000fe400078e0006 */
[----:B------:R2:W-:Y:S02]  /*16b40*/  STL [R1], R2 ;  /* 0x0000000201007387 */ /* 0x0005e40000100800 */
[----:B--2---:R-:W-:Y:S02]  /*16b50*/  MOV R2, 0x16b70 ;  /* 0x00016b7000027802 */ /* 0x004fe40000000f00 */
[----:B-1----:R-:W-:Y:S05]  /*16b60*/  CALL.REL.NOINC `($__internal_8_$__cuda_sm70_shflsync_idx_p) ;  /* 0x00001cb000007944 */ /* 0x002fea0003c00000 */
[C---:B------:R-:W-:Y:S02]  /*16b70*/  IADD3 R2, -R15.reuse, 0x10, RZ ;  /* 0x000000100f027810 */ /* 0x040fe40007ffe1ff */
[----:B------:R-:W-:Y:S02]  /*16b80*/  ISETP.NE.U32.AND P2, PT, R15, RZ, PT ;  /* 0x000000ff0f00720c */ /* 0x000fe40003f45070 */
[----:B------:R-:W-:Y:S04]  /*16b90*/  LOP3.LUT R2, R2, 0xf, RZ, 0xc0, !PT ;  /* 0x0000000f02027812 */ /* 0x000fe800078ec0ff */
[----:B------:R-:W-:Y:S04]  /*16ba0*/  IADD3 R2, P1, P0, R2, R44, R28 ;  /* 0x0000002c02027210 */ /* 0x000fe8000783e01c */
[----:B-----5:R-:W-:Y:S05]  /*16bb0*/  IADD3.X R3, RZ, R0, R7, P1, P0 ;  /* 0x00000000ff037210 */ /* 0x020fea0000fe0407 */
[----:B------:R-:W-:Y:S01]  /*16bc0*/  @!PT LDS RZ, [RZ] ;  /* 0x00000000fffff984 */ /* 0x000fe20000000800 */
[----:B------:R-:W-:Y:S01]  /*16bd0*/  @!PT LDS RZ, [RZ] ;  /* 0x00000000fffff984 */ /* 0x000fe20000000800 */
[----:B------:R-:W-:Y:S01]  /*16be0*/  @!PT LDS RZ, [RZ] ;  /* 0x00000000fffff984 */ /* 0x000fe20000000800 */
[----:B------:R2:W-:Y:S01]  /*16bf0*/  LDGSTS.E.BYPASS.LTC128B.128.ZFILL [R243+0x1100], [R2.64], P2 ;  /* 0x0110000002f37fae */ /* 0x0005e20009141d46 */
[C---:B------:R-:W-:Y:S02]  /*16c00*/  ISETP.NE.U32.AND P2, PT, R20.reuse, RZ, PT ;  /* 0x000000ff1400720c */ /* 0x040fe40003f45070 */
[----:B--2---:R-:W-:Y:S04]  /*16c10*/  IADD3 R2, -R20, 0x10, RZ ;  /* 0x0000001014027810 */ /* 0x004fe80007ffe1ff */
[----:B------:R-:W-:Y:S04]  /*16c20*/  LOP3.LUT R2, R2, 0xf, RZ, 0xc0, !PT ;  /* 0x0000000f02027812 */ /* 0x000fe800078ec0ff */
[----:B------:R-:W-:Y:S04]  /*16c30*/  IADD3 R2, P1, P0, R2, R44, R29 ;  /* 0x0000002c02027210 */ /* 0x000fe8000783e01d */
[----:B------:R-:W-:Y:S05]  /*16c40*/  IADD3.X R3, RZ, R0, R12, P1, P0 ;  /* 0x00000000ff037210 */ /* 0x000fea0000fe040c */
        /* <DEDUP_REMOVED lines=10> */
[----:B------:R-:W-:Y:S01]  /*16cf0*/  IADD3 R2, P1, P0, R2, R44, R31 ;  /* 0x0000002c02027210 */ /* 0x000fe2000783e01f */
[----:B------:R-:W-:Y:S03]  /*16d00*/  IMAD.MOV.U32 R44, RZ, RZ, R5 ;  /* 0x000000ffff2c7224 */ /* 0x000fe600078e0005 */
[----:B------:R-:W-:Y:S01]  /*16d10*/  IADD3.X R3, RZ, R0, R14, P1, P0 ;  /* 0x00000000ff037210 */ /* 0x000fe20000fe040e */
[----:B------:R-:W-:Y:S04]  /*16d20*/  IMAD.MOV.U32 R0, RZ, RZ, 0x2 ;  /* 0x00000002ff007424 */ /* 0x000fe800078e00ff */
[----:B------:R2:W-:Y:S04]  /*16d30*/  LDGSTS.E.BYPASS.LTC128B.128.ZFILL [R243+0xa100], [R2.64], P2 ;  /* 0x0a10000002f37fae */ /* 0x0005e80009141d46 */
[----:B------:R3:W-:Y:S01]  /*16d40*/  STL [R1], R0 ;  /* 0x0000000001007387 */ /* 0x0007e20000100800 */
[----:B--2---:R-:W-:Y:S01]  /*16d50*/  MOV R2, 0x16d80 ;  /* 0x00016d8000027802 */ /* 0x004fe20000000f00 */
[----:B------:R-:W-:Y:S02]  /*16d60*/  IMAD.MOV.U32 R3, RZ, RZ, 0x181f ;  /* 0x0000181fff037424 */ /* 0x000fe400078e00ff */
[----:B-1-3--:R-:W-:Y:S05]  /*16d70*/  CALL.REL.NOINC `($__internal_8_$__cuda_sm70_shflsync_idx_p) ;  /* 0x00001aa000007944 */ /* 0x00afea0003c00000 */
        /* <DEDUP_REMOVED lines=8> */
[----:B-1----:R-:W-:-:S05]  /*16e00*/  BRA `(.L_x_1539) ;  /* 0xffff13a000007947 */ /* 0x002fca000383ffff */
.L_x_1483:
[----:B------:R-:W-:Y:S01]  /*16e10*/  MOV R3, 0x181f ;  /* 0x0000181f00037802 */ /* 0x000fe20000000f00 */
[----:B------:R2:W-:Y:S01]  /*16e20*/  STL [R1], RZ ;  /* 0x000000ff01007387 */ /* 0x0005e20000100800 */
[----:B------:R-:W-:Y:S01]  /*16e30*/  MOV R2, 0x16e60 ;  /* 0x00016e6000027802 */ /* 0x000fe20000000f00 */
[----:B------:R-:W-:Y:S02]  /*16e40*/  IMAD.MOV.U32 R44, RZ, RZ, R5 ;  /* 0x000000ffff2c7224 */ /* 0x000fe400078e0005 */
[----:B-12---:R-:W-:Y:S05]  /*16e50*/  CALL.REL.NOINC `($__internal_8_$__cuda_sm70_shflsync_idx_p) ;  /* 0x000019c000007944 */ /* 0x006fea0003c00000 */
[----:B-----5:R-:W-:Y:S01]  /*16e60*/  MOV R4, R44 ;  /* 0x0000002c00047202 */ /* 0x020fe20000000f00 */
[----:B-1----:R-:W-:-:S05]  /*16e70*/  BRA `(.L_x_1540) ;  /* 0xffff30f000007947 */ /* 0x002fca000383ffff */
.L_x_1484:
        /* <DEDUP_REMOVED lines=86> */
.L_x_1485:
[----:B------:R-:W-:Y:S01]  /*173e0*/  MOV R3, 0x1c1f ;  /* 0x00001c1f00037802 */ /* 0x000fe20000000f00 */
[----:B------:R2:W-:Y:S01]  /*173f0*/  STL [R1], RZ ;  /* 0x000000ff01007387 */ /* 0x0005e20000100800 */
[----:B------:R-:W-:Y:S01]  /*17400*/  MOV R2, 0x17430 ;  /* 0x0001743000027802 */ /* 0x000fe20000000f00 */
[----:B------:R-:W-:Y:S02]  /*17410*/  IMAD.MOV.U32 R44, RZ, RZ, R4 ;  /* 0x000000ffff2c7224 */ /* 0x000fe400078e0004 */
[----:B-12---:R-:W-:Y:S05]  /*17420*/  CALL.REL.NOINC `($__internal_8_$__cuda_sm70_shflsync_idx_p) ;  /* 0x000013f000007944 */ /* 0x006fea0003c00000 */
[----:B-----5:R-:W-:Y:S01]  /*17430*/  MOV R0, R44 ;  /* 0x0000002c00007202 */ /* 0x020fe20000000f00 */
[----:B-1----:R-:W-:-:S05]  /*17440*/  BRA `(.L_x_1542) ;  /* 0xffff308000007947 */ /* 0x002fca000383ffff */
.L_x_1486:
[----:B------:R-:W-:Y:S01]  /*17450*/  MOV R0, 0x1 ;  /* 0x0000000100007802 */ /* 0x000fe20000000f00 */
[----:B------:R-:W-:Y:S01]  /*17460*/  IMAD.MOV.U32 R44, RZ, RZ, R4 ;  /* 0x000000ffff2c7224 */ /* 0x000fe200078e0004 */
[----:B------:R-:W-:Y:S01]  /*17470*/  MOV R2, 0x174b0 ;  /* 0x000174b000027802 */ /* 0x000fe20000000f00 */
[----:B------:R-:W-:Y:S02]  /*17480*/  IMAD.MOV.U32 R3, RZ, RZ, 0x1c1f ;  /* 0x00001c1fff037424 */ /* 0x000fe400078e00ff */
[----:B------:R1:W-:Y:S04]  /*17490*/  STL [R1], R0 ;  /* 0x0000000001007387 */ /* 0x0003e80000100800 */
[----:B-12---:R-:W-:Y:S05]  /*174a0*/  CALL.REL.NOINC `($__internal_8_$__cuda_sm70_shflsync_idx_p) ;  /* 0x0000137000007944 */ /* 0x006fea0003c00000 */
[----:B-----5:R-:W-:Y:S01]  /*174b0*/  FMNMX.FTZ R0, R6, R133, !PT ;  /* 0x0000008506007209 */ /* 0x020fe20007810000 */
[----:B------:R-:W-:Y:S03]  /*174c0*/  IMAD.IADD R44, R5, 0x1, R44 ;  /* 0x00000001052c7824 */ /* 0x000fe600078e022c */
        /* <DEDUP_REMOVED lines=82> */
[----:B------:R-:W-:Y:S02]  /*179f0*/  ISETP.GT.AND P1, PT, R44, 0x58, PT ;  /* 0x000000582c00780c */ /* 0x000fe40003f24270 */
[----:B------:R-:W-:Y:S01]  /*17a00*/  FMNMX.FTZ R4, R213, R0, !PT ;  /* 0x00000000d5047209 */ /* 0x000fe20007810000 */
[----:B------:R-:W-:Y:S01]  /*17a10*/  IMAD.MOV.U32 R0, RZ, RZ, 0x2 ;  /* 0x00000002ff007424 */ /* 0x000fe200078e00ff */
[----:B------:R-:W-:Y:S02]  /*17a20*/  FSEL R235, R47, -INF , P2 ;  /* 0xff8000002feb7808 */ /* 0x000fe40001000000 */
[----:B------:R-:W-:Y:S02]  /*17a30*/  FMNMX.FTZ R13, R236, R13, !PT ;  /* 0x0000000dec0d7209 */ /* 0x000fe40007810000 */
[----:B------:R-:W-:Y:S02]  /*17a40*/  ISETP.GT.AND P0, PT, R44, 0x59, PT ;  /* 0x000000592c00780c */ /* 0x000fe40003f04270 */
[----:B------:R-:W-:Y:S02]  /*17a50*/  FMNMX.FTZ R4, R212, R4, !PT ;  /* 0x00000004d4047209 */ /* 0x000fe40007810000 */
[----:B------:R-:W-:Y:S02]  /*17a60*/  FSEL R227, R50, -INF , P1 ;  /* 0xff80000032e37808 */ /* 0x000fe40000800000 */
[----:B------:R-:W-:Y:S02]  /*17a70*/  FMNMX.FTZ R13, R235, R13, !PT ;  /* 0x0000000deb0d7209 */ /* 0x000fe40007810000 */
[----:B------:R-:W-:Y:S02]  /*17a80*/  FMNMX.FTZ R4, R211, R4, !PT ;  /* 0x00000004d3047209 */ /* 0x000fe40007810000 */
[----:B------:R-:W-:Y:S02]  /*17a90*/  FSEL R226, R51, -INF , P0 ;  /* 0xff80000033e27808 */ /* 0x000fe40000000000 */
[----:B------:R-:W-:Y:S02]  /*17aa0*/  FMNMX.FTZ R13, R227, R13, !PT ;  /* 0x0000000de30d7209 */ /* 0x000fe40007810000 */
[----:B------:R-:W-:Y:S02]  /*17ab0*/  FMNMX.FTZ R4, R210, R4, !PT ;  /* 0x00000004d2047209 */ /* 0x000fe40007810000 */
[----:B------:R-:W-:Y:S02]  /*17ac0*/  FMNMX.FTZ R13, R226, R13, !PT ;  /* 0x0000000de20d7209 */ /* 0x000fe40007810000 */
[----:B------:R-:W-:Y:S02]  /*17ad0*/  MOV R2, 0x17af0 ;  /* 0x00017af000027802 */ /* 0x000fe40000000f00 */
[----:B-1----:R-:W-:Y:S05]  /*17ae0*/  CALL.REL.NOINC `($__internal_7_$__cuda_sm70_shflsync_bfly_p) ;  /* 0x00000cd000007944 */ /* 0x002fea0003c00000 */
[----:B------:R-:W-:Y:S01]  /*17af0*/  FMNMX.FTZ R4, R4, R0, !PT ;  /* 0x0000000004047209 */ /* 0x000fe20007810000 */
[----:B------:R-:W-:Y:S01]  /*17b00*/  IMAD.MOV.U32 R0, RZ, RZ, 0x1 ;  /* 0x00000001ff007424 */ /* 0x000fe200078e00ff */
[----:B------:R-:W-:Y:S02]  /*17b10*/  MOV R2, 0x17b30 ;  /* 0x00017b3000027802 */ /* 0x000fe40000000f00 */
        /* <DEDUP_REMOVED lines=10> */
[----:B------:R-:W-:-:S05]  /*17bc0*/  BRA `(.L_x_1543) ;  /* 0xffff32b000007947 */ /* 0x000fca000383ffff */
.L_x_1489:
[----:B-1--4-:R-:W-:Y:S01]  /*17bd0*/  MOV R3, 0x181f ;  /* 0x0000181f00037802 */ /* 0x012fe20000000f00 */
[----:B------:R1:W-:Y:S01]  /*17be0*/  STL [R1], RZ ;  /* 0x000000ff01007387 */ /* 0x0003e20000100800 */
[----:B------:R-:W-:Y:S01]  /*17bf0*/  MOV R2, 0x17c20 ;  /* 0x00017c2000027802 */ /* 0x000fe20000000f00 */
[----:B------:R-:W-:Y:S02]  /*17c00*/  IMAD.MOV.U32 R44, RZ, RZ, R12 ;  /* 0x000000ffff2c7224 */ /* 0x000fe400078e000c */
[----:B-1----:R-:W-:Y:S05]  /*17c10*/  CALL.REL.NOINC `($__internal_8_$__cuda_sm70_shflsync_idx_p) ;  /* 0x00000c0000007944 */ /* 0x002fea0003c00000 */
[----:B------:R-:W-:Y:S01]  /*17c20*/  MOV R2, R44 ;  /* 0x0000002c00027202 */ /* 0x000fe20000000f00 */
[----:B-1---5:R-:W-:-:S05]  /*17c30*/  BRA `(.L_x_1544) ;  /* 0xffff5d4000007947 */ /* 0x022fca000383ffff */
.L_x_1492:
[----:B------:R-:W-:Y:S01]  /*17c40*/  MOV R3, 0x181f ;  /* 0x0000181f00037802 */ /* 0x000fe20000000f00 */
[----:B------:R2:W-:Y:S01]  /*17c50*/  STL [R1], RZ ;  /* 0x000000ff01007387 */ /* 0x0005e20000100800 */
[----:B------:R-:W-:Y:S01]  /*17c60*/  MOV R2, 0x17c90 ;  /* 0x00017c9000027802 */ /* 0x000fe20000000f00 */
[----:B------:R-:W-:Y:S02]  /*17c70*/  IMAD.MOV.U32 R44, RZ, RZ, R5 ;  /* 0x000000ffff2c7224 */ /* 0x000fe400078e0005 */
[----:B-12---:R-:W-:Y:S05]  /*17c80*/  CALL.REL.NOINC `($__internal_8_$__cuda_sm70_shflsync_idx_p) ;  /* 0x00000b9000007944 */ /* 0x006fea0003c00000 */
[----:B-----5:R-:W-:Y:S01]  /*17c90*/  MOV R4, R44 ;  /* 0x0000002c00047202 */ /* 0x020fe20000000f00 */
[----:B-1----:R-:W-:-:S05]  /*17ca0*/  BRA `(.L_x_1545) ;  /* 0xffff7cb000007947 */ /* 0x002fca000383ffff */
.L_x_1493:
[----:B------:R-:W-:Y:S01]  /*17cb0*/  MOV R3, 0x181f ;  /* 0x0000181f00037802 */ /* 0x000fe20000000f00 */
[----:B------:R4:W-:Y:S01]  /*17cc0*/  STL [R1], RZ ;  /* 0x000000ff01007387 */ /* 0x0009e20000100800 */
[----:B------:R-:W-:Y:S01]  /*17cd0*/  MOV R2, 0x17d00 ;  /* 0x00017d0000027802 */ /* 0x000fe20000000f00 */
[----:B------:R-:W-:Y:S02]  /*17ce0*/  IMAD.MOV.U32 R44, RZ, RZ, R6 ;  /* 0x000000ffff2c7224 */ /* 0x000fe400078e0006 */
[----:B-1234-:R-:W-:Y:S05]  /*17cf0*/  CALL.REL.NOINC `($__internal_8_$__cuda_sm70_shflsync_idx_p) ;  /* 0x00000b2000007944 */ /* 0x01efea0003c00000 */
[----:B------:R-:W-:Y:S01]  /*17d00*/  IADD3 R2, -R244, 0x10, RZ ;  /* 0x00000010f4027810 */ /* 0x000fe20007ffe1ff */
[----:B-----5:R-:W-:Y:S03]  /*17d10*/  IMAD.MOV.U32 R0, RZ, RZ, 0x1 ;  /* 0x00000001ff007424 */ /* 0x020fe600078e00ff */
[----:B------:R-:W-:Y:S02]  /*17d20*/  LOP3.LUT R2, R2, 0xf, RZ, 0xc0, !PT ;  /* 0x0000000f02027812 */ /* 0x000fe400078ec0ff */
[----:B------:R2:W-:Y:S02]  /*17d30*/  STL [R1], R0 ;  /* 0x0000000001007387 */ /* 0x0005e40000100800 */
[----:B------:R-:W-:Y:S04]  /*17d40*/  IADD3 R2, P1, P0, R2, R44, R11 ;  /* 0x0000002c02027210 */ /* 0x000fe8000783e00b */
[----:B------:R-:W-:Y:S02]  /*17d50*/  IADD3.X R3, RZ, R4, R7, P1, P0 ;  /* 0x00000004ff037210 */ /* 0x000fe40000fe0407 */
[----:B------:R-:W-:Y:S11]  /*17d60*/  ISETP.NE.U32.AND P0, PT, R244, RZ, PT ;  /* 0x000000fff400720c */ /* 0x000ff60003f05070 */
[----:B------:R-:W-:Y:S02]  /*17d70*/  @!UPT UIADD3 URZ, URZ, URZ, URZ ;  /* 0x0000003f3f3ff290 */ /* 0x000fe4000fffe03f */
[----:B------:R-:W-:Y:S01]  /*17d80*/  @!PT LDS RZ, [RZ] ;  /* 0x00000000fffff984 */ /* 0x000fe20000000800 */
[----:B------:R-:W-:Y:S01]  /*17d90*/  @!PT LDS RZ, [RZ] ;  /* 0x00000000fffff984 */ /* 0x000fe20000000800 */
[----:B------:R-:W-:Y:S01]  /*17da0*/  @!PT LDS RZ, [RZ] ;  /* 0x00000000fffff984 */ /* 0x000fe20000000800 */
[----:B------:R3:W-:Y:S02]  /*17db0*/  LDGSTS.E.BYPASS.LTC128B.128.ZFILL [R243+0xc100], [R2.64], P0 ;  /* 0x0c10000002f37fae */ /* 0x0007e40008141d46 */
[----:B---3--:R-:W-:Y:S05]  /*17dc0*/  IADD3 R2, P0, R44, R16, RZ ;  /* 0x000000102c027210 */ /* 0x008fea0007f1e0ff */
[----:B------:R-:W-:Y:S01]  /*17dd0*/  IMAD.X R3, R4, 0x1, R8, P0 ;  /* 0x0000000104037824 */ /* 0x000fe200000e0608 */
[----:B------:R-:W-:Y:S04]  /*17de0*/  IADD3 R12, P0, R44, R17, RZ ;  /* 0x000000112c0c7210 */ /* 0x000fe80007f1e0ff */
[----:B------:R3:W-:Y:S01]  /*17df0*/  LDGSTS.E.BYPASS.LTC128B.128 [R243+0xf100], [R2.64], !P5 ;  /* 0x0f10000002f37fae */ /* 0x0007e2000e901d46 */
[----:B------:R-:W-:Y:S05]  /*17e00*/  IMAD.X R13, R4, 0x1, R9, P0 ;  /* 0x00000001040d7824 */ /* 0x000fea00000e0609 */
[----:B------:R2:W-:Y:S01]  /*17e10*/  LDGSTS.E.BYPASS.LTC128B.128 [R243+0x12100], [R12.64], !P4 ;  /* 0x121000000cf37fae */ /* 0x0005e2000e101d46 */
[----:B---3--:R-:W-:Y:S01]  /*17e20*/  IADD3 R2, P0, R44, R18, RZ ;  /* 0x000000122c027210 */ /* 0x008fe20007f1e0ff */
[----:B------:R-:W-:Y:S04]  /*17e30*/  IMAD.MOV.U32 R44, RZ, RZ, R5 ;  /* 0x000000ffff2c7224 */ /* 0x000fe800078e0005 */
[----:B------:R-:W-:Y:S05]  /*17e40*/  IMAD.X R3, R4, 0x1, R10, P0 ;  /* 0x0000000104037824 */ /* 0x000fea00000e060a */
        /* <DEDUP_REMOVED lines=11> */
[----:B------:R-:W-:Y:S04]  /*17f00*/  IADD3 R2, -R244, 0x10, RZ ;  /* 0x00000010f4027810 */ /* 0x000fe80007ffe1ff */
[----:B------:R-:W-:Y:S04]  /*17f10*/  LOP3.LUT R2, R2, 0xf, RZ, 0xc0, !PT ;  /* 0x0000000f02027812 */ /* 0x000fe800078ec0ff */
[----:B------:R-:W-:Y:S04]  /*17f20*/  IADD3 R2, P1, P0, R2, R44, R11 ;  /* 0x0000002c02027210 */ /* 0x000fe8000783e00b */
[----:B-----5:R-:W-:Y:S02]  /*17f30*/  IADD3.X R3, RZ, R0, R7, P1, P0 ;  /* 0x00000000ff037210 */ /* 0x020fe40000fe0407 */
[----:B------:R-:W-:Y:S11]  /*17f40*/  ISETP.NE.U32.AND P0, PT, R244, RZ, PT ;  /* 0x000000fff400720c */ /* 0x000ff60003f05070 */
[----:B------:R-:W-:Y:S02]  /*17f50*/  @!UPT UIADD3 URZ, URZ, URZ, URZ ;  /* 0x0000003f3f3ff290 */ /* 0x000fe4000fffe03f */
[----:B------:R-:W-:Y:S01]  /*17f60*/  @!PT LDS RZ, [RZ] ;  /* 0x00000000fffff984 */ /* 0x000fe20000000800 */
[----:B------:R-:W-:Y:S01]  /*17f70*/  @!PT LDS RZ, [RZ] ;  /* 0x00000000fffff984 */ /* 0x000fe20000000800 */
[----:B------:R-:W-:Y:S01]  /*17f80*/  @!PT LDS RZ, [RZ] ;  /* 0x00000000fffff984 */ /* 0x000fe20000000800 */
[----:B------:R2:W-:Y:S02]  /*17f90*/  LDGSTS.E.BYPASS.LTC128B.128.ZFILL [R243+0xd100], [R2.64], P0 ;  /* 0x0d10000002f37fae */ /* 0x0005e40008141d46 */
[----:B--2---:R-:W-:Y:S05]  /*17fa0*/  IADD3 R2, P0, R44, R16, RZ ;  /* 0x000000102c027210 */ /* 0x004fea0007f1e0ff */
[----:B------:R-:W-:Y:S01]  /*17fb0*/  IMAD.X R3, R0, 0x1, R8, P0 ;  /* 0x0000000100037824 */ /* 0x000fe200000e0608 */
[----:B------:R-:W-:Y:S04]  /*17fc0*/  IADD3 R12, P0, R44, R17, RZ ;  /* 0x000000112c0c7210 */ /* 0x000fe80007f1e0ff */
[----:B------:R2:W-:Y:S01]  /*17fd0*/  LDGSTS.E.BYPASS.LTC128B.128 [R243+0x10100], [R2.64], !P5 ;  /* 0x1010000002f37fae */ /* 0x0005e2000e901d46 */
[----:B------:R-:W-:Y:S05]  /*17fe0*/  IMAD.X R13, R0, 0x1, R9, P0 ;  /* 0x00000001000d7824 */ /* 0x000fea00000e0609 */
[----:B------:R3:W-:Y:S01]  /*17ff0*/  LDGSTS.E.BYPASS.LTC128B.128 [R243+0x13100], [R12.64], !P4 ;  /* 0x131000000cf37fae */ /* 0x0007e2000e101d46 */
[----:B--2---:R-:W-:Y:S01]  /*18000*/  IADD3 R2, P0, R44, R18, RZ ;  /* 0x000000122c027210 */ /* 0x004fe20007f1e0ff */
[----:B------:R-:W-:Y:S04]  /*18010*/  IMAD.MOV.U32 R44, RZ, RZ, R5 ;  /* 0x000000ffff2c7224 */ /* 0x000fe800078e0005 */
[----:B------:R-:W-:Y:S02]  /*18020*/  IMAD.X R3, R0, 0x1, R10, P0 ;  /* 0x0000000100037824 */ /* 0x000fe400000e060a */
[----:B------:R-:W-:Y:S03]  /*18030*/  IMAD.MOV.U32 R0, RZ, RZ, 0x2 ;  /* 0x00000002ff007424 */ /* 0x000fe600078e00ff */
[----:B------:R2:W-:Y:S04]  /*18040*/  LDGSTS.E.BYPASS.LTC128B.128 [R243+0x16100], [R2.64], !P3 ;  /* 0x1610000002f37fae */ /* 0x0005e8000d901d46 */
        /* <DEDUP_REMOVED lines=13> */
.L_x_1494:
[----:B------:R-:W-:Y:S02]  /*18120*/  MOV R0, 0x2 ;  /* 0x0000000200007802 */ /* 0x000fe40000000f00 */
[----:B------:R-:W-:Y:S02]  /*18130*/  MOV R2, 0x18150 ;  /* 0x0001815000027802 */ /* 0x000fe40000000f00 */
[----:B----4-:R-:W-:Y:S05]  /*18140*/  CALL.REL.NOINC `($__internal_7_$__cuda_sm70_shflsync_bfly_p) ;  /* 0x0000067000007944 */ /* 0x010fea0003c00000 */
        /* <DEDUP_REMOVED lines=14> */
.L_x_1496:
[----:B------:R1:W5:Y:S01]  /*18230*/  LDL R4, [R1+0x8] ;  /* 0x0000080001047983 */ /* 0x0003620000100800 */
[----:B------:R-:W-:-:S02]  /*18240*/  MOV R0, 0x2 ;  /* 0x0000000200007802 */ /* 0x000fc40000000f00 */
[----:B------:R-:W-:Y:S02]  /*18250*/  MOV R2, 0x18270 ;  /* 0x0001827000027802 */ /* 0x000fe40000000f00 */
[----:B-1---5:R-:W-:Y:S05]  /*18260*/  CALL.REL.NOINC `($__internal_7_$__cuda_sm70_shflsync_bfly_p) ;  /* 0x0000055000007944 */ /* 0x022fea0003c00000 */
[----:B------:R-:W-:Y:S01]  /*18270*/  MOV R5, R0 ;  /* 0x0000000000057202 */ /* 0x000fe20000000f00 */
[----:B------:R-:W-:Y:S05]  /*18280*/  BRA `(.L_x_1548) ;  /* 0xffffa40000007947 */ /* 0x000fea000383ffff */
.L_x_1497:
[----:B------:R-:W-:Y:S01]  /*18290*/  IMAD.MOV.U32 R4, RZ, RZ, R5 ;  /* 0x000000ffff047224 */ /* 0x000fe200078e0005 */
[----:B------:R-:W-:Y:S02]  /*182a0*/  MOV R0, 0x1 ;  /* 0x0000000100007802 */ /* 0x000fe40000000f00 */
[----:B------:R-:W-:Y:S02]  /*182b0*/  MOV R2, 0x182d0 ;  /* 0x000182d000027802 */ /* 0x000fe40000000f00 */
[----:B------:R-:W-:Y:S05]  /*182c0*/  CALL.REL.NOINC `($__internal_7_$__cuda_sm70_shflsync_bfly_p) ;  /* 0x000004f000007944 */ /* 0x000fea0003c00000 */
[----:B------:R1:W5:Y:S01]  /*182d0*/  LDL R4, [R1+0xc] ;  /* 0x00000c0001047983 */ /* 0x0003620000100800 */
[----:B------:R-:W-:Y:S01]  /*182e0*/  FADD.FTZ R5, R5, R0 ;  /* 0x0000000005057221 */ /* 0x000fe20000010000 */
[----:B------:R-:W-:Y:S02]  /*182f0*/  MOV R0, 0x2 ;  /* 0x0000000200007802 */ /* 0x000fe40000000f00 */
[----:B------:R-:W-:Y:S02]  /*18300*/  MOV R2, 0x18320 ;  /* 0x0001832000027802 */ /* 0x000fe40000000f00 */
[----:B-1---5:R-:W-:Y:S05]  /*18310*/  CALL.REL.NOINC `($__internal_7_$__cuda_sm70_shflsync_bfly_p) ;  /* 0x000004a000007944 */ /* 0x022fea0003c00000 */
[----:B------:R-:W2:Y:S02]  /*18320*/  LDL.LU R2, [R1+0xc] ;  /* 0x00000c0001027983 */ /* 0x000ea40000300800 */
[----:B--2---:R-:W-:Y:S01]  /*18330*/  FADD.FTZ R4, R2, R0 ;  /* 0x0000000002047221 */ /* 0x004fe20000010000 */
[----:B------:R-:W-:-:S02]  /*18340*/  MOV R0, 0x1 ;  /* 0x0000000100007802 */ /* 0x000fc40000000f00 */
[----:B------:R-:W-:Y:S02]  /*18350*/  MOV R2, 0x18370 ;  /* 0x0001837000027802 */ /* 0x000fe40000000f00 */
[----:B------:R-:W-:Y:S05]  /*18360*/  CALL.REL.NOINC `($__internal_7_$__cuda_sm70_shflsync_bfly_p) ;  /* 0x0000045000007944 */ /* 0x000fea0003c00000 */
[----:B------:R-:W-:Y:S01]  /*18370*/  MOV R3, R0 ;  /* 0x0000000000037202 */ /* 0x000fe20000000f00 */
[----:B------:R-:W-:Y:S05]  /*18380*/  BRA `(.L_x_1549) ;  /* 0xffffa39000007947 */ /* 0x000fea000383ffff */
.L_x_1512:
[----:B------:R1:W-:Y:S01]  /*18390*/  STL [R1], RZ ;  /* 0x000000ff01007387 */ /* 0x0003e20000100800 */
[----:B------:R-:W-:Y:S01]  /*183a0*/  IMAD.MOV.U32 R44, RZ, RZ, R5 ;  /* 0x000000ffff2c7224 */ /* 0x000fe200078e0005 */
[----:B------:R-:W-:Y:S02]  /*183b0*/  MOV R3, 0x181f ;  /* 0x0000181f00037802 */ /* 0x000fe40000000f00 */
[----:B------:R-:W-:Y:S02]  /*183c0*/  MOV R2, 0x183e0 ;  /* 0x000183e000027802 */ /* 0x000fe40000000f00 */
[----:B-1----:R-:W-:Y:S05]  /*183d0*/  CALL.REL.NOINC `($__internal_8_$__cuda_sm70_shflsync_idx_p) ;  /* 0x0000044000007944 */ /* 0x002fea0003c00000 */
[----:B-----5:R-:W-:Y:S01]  /*183e0*/  MOV R4, R44 ;  /* 0x0000002c00047202 */ /* 0x020fe20000000f00 */
[----:B-1----:R-:W-:Y:S05]  /*183f0*/  BRA `(.L_x_1550) ;  /* 0xffffc86000007947 */ /* 0x002fea000383ffff */
.L_x_1513:
[----:B------:R3:W-:Y:S01]  /*18400*/  STL [R1], RZ ;  /* 0x000000ff01007387 */ /* 0x0007e20000100800 */
[----:B------:R-:W-:Y:S01]  /*18410*/  IMAD.MOV.U32 R44, RZ, RZ, R13 ;  /* 0x000000ffff2c7224 */ /* 0x000fe200078e000d */
[----:B------:R-:W-:Y:S02]  /*18420*/  MOV R3, 0x181f ;  /* 0x0000181f00037802 */ /* 0x000fe40000000f00 */
[----:B------:R-:W-:-:S02]  /*18430*/  MOV R2, 0x18450 ;  /* 0x0001845000027802 */ /* 0x000fc40000000f00 */
[----:B-123--:R-:W-:Y:S05]  /*18440*/  CALL.REL.NOINC `($__internal_8_$__cuda_sm70_shflsync_idx_p) ;  /* 0x000003d000007944 */ /* 0x00efea0003c00000 */
[----:B-----5:R-:W-:Y:S01]  /*18450*/  MOV R0, R44 ;  /* 0x0000002c00007202 */ /* 0x020fe20000000f00 */
[----:B-1----:R-:W-:Y:S05]  /*18460*/  BRA `(.L_x_1551) ;  /* 0xffffc81000007947 */ /* 0x002fea000383ffff */
.L_x_1516:
[----:B----4-:R-:W-:Y:S01]  /*18470*/  MOV R0, 0x1 ;  /* 0x0000000100007802 */ /* 0x010fe20000000f00 */
[----:B------:R-:W-:Y:S01]  /*18480*/  IMAD.MOV.U32 R44, RZ, RZ, R5 ;  /* 0x000000ffff2c7224 */ /* 0x000fe200078e0005 */
[----:B-1----:R-:W-:Y:S01]  /*18490*/  MOV R2, 0x184d0 ;  /* 0x000184d000027802 */ /* 0x002fe20000000f00 */
[----:B------:R-:W-:-:S02]  /*184a0*/  IMAD.MOV.U32 R3, RZ, RZ, 0x181f ;  /* 0x0000181fff037424 */ /* 0x000fc400078e00ff */
[----:B------:R1:W-:Y:S04]  /*184b0*/  STL [R1], R0 ;  /* 0x0000000001007387 */ /* 0x0003e80000100800 */
[----:B-123--:R-:W-:Y:S05]  /*184c0*/  CALL.REL.NOINC `($__internal_8_$__cuda_sm70_shflsync_idx_p) ;  /* 0x0000035000007944 */ /* 0x00efea0003c00000 */
        /* <DEDUP_REMOVED lines=9> */
.L_x_1519:
[----:B----4-:R-:W-:Y:S01]  /*18560*/  MOV R0, 0x2 ;  /* 0x0000000200007802 */ /* 0x010fe20000000f00 */
[----:B------:R-:W-:Y:S01]  /*18570*/  IMAD.MOV.U32 R44, RZ, RZ, R5 ;  /* 0x000000ffff2c7224 */ /* 0x000fe200078e0005 */
[----:B-1----:R-:W-:Y:S01]  /*18580*/  MOV R2, 0x185c0 ;  /* 0x000185c000027802 */ /* 0x002fe20000000f00 */
[----:B------:R-:W-:Y:S02]  /*18590*/  IMAD.MOV.U32 R3, RZ, RZ, 0x181f ;  /* 0x0000181fff037424 */ /* 0x000fe400078e00ff */
[----:B------:R1:W-:Y:S04]  /*185a0*/  STL [R1], R0 ;  /* 0x0000000001007387 */ /* 0x0003e80000100800 */
[----:B-123--:R-:W-:Y:S05]  /*185b0*/  CALL.REL.NOINC `($__internal_8_$__cuda_sm70_shflsync_idx_p) ;  /* 0x0000026000007944 */ /* 0x00efea0003c00000 */
[----:B-----5:R-:W-:Y:S01]  /*185c0*/  MOV R4, R44 ;  /* 0x0000002c00047202 */ /* 0x020fe20000000f00 */
[----:B-1----:R-:W-:Y:S05]  /*185d0*/  BRA `(.L_x_1553) ;  /* 0xffffcb4000007947 */ /* 0x002fea000383ffff */
.L_x_1520:
[----:B----4-:R-:W-:Y:S01]  /*185e0*/  MOV R0, 0x2 ;  /* 0x0000000200007802 */ /* 0x010fe20000000f00 */
[----:B------:R-:W-:Y:S01]  /*185f0*/  IMAD.MOV.U32 R44, RZ, RZ, R13 ;  /* 0x000000ffff2c7224 */ /* 0x000fe200078e000d */
[----:B-1----:R-:W-:Y:S01]  /*18600*/  MOV R2, 0x18640 ;  /* 0x0001864000027802 */ /* 0x002fe20000000f00 */
[----:B------:R-:W-:-:S02]  /*18610*/  IMAD.MOV.U32 R3, RZ, RZ, 0x181f ;  /* 0x0000181fff037424 */ /* 0x000fc400078e00ff */
[----:B------:R1:W-:Y:S04]  /*18620*/  STL [R1], R0 ;  /* 0x0000000001007387 */ /* 0x0003e80000100800 */
[----:B-123--:R-:W-:Y:S05]  /*18630*/  CALL.REL.NOINC `($__internal_8_$__cuda_sm70_shflsync_idx_p) ;  /* 0x000001e000007944 */ /* 0x00efea0003c00000 */
[----:B-----5:R-:W-:Y:S01]  /*18640*/  MOV R0, R44 ;  /* 0x0000002c00007202 */ /* 0x020fe20000000f00 */
[----:B-1----:R-:W-:Y:S05]  /*18650*/  BRA `(.L_x_1554) ;  /* 0xffffcae000007947 */ /* 0x002fea000383ffff */
.L_x_1523:
[----:B------:R-:W-:Y:S01]  /*18660*/  MOV R0, 0x3 ;  /* 0x0000000300007802 */ /* 0x000fe20000000f00 */
[----:B------:R-:W-:Y:S01]  /*18670*/  IMAD.MOV.U32 R44, RZ, RZ, R5 ;  /* 0x000000ffff2c7224 */ /* 0x000fe200078e0005 */
[----:B-1----:R-:W-:Y:S01]  /*18680*/  MOV R2, 0x186c0 ;  /* 0x000186c000027802 */ /* 0x002fe20000000f00 */
[----:B------:R-:W-:Y:S02]  /*18690*/  IMAD.MOV.U32 R3, RZ, RZ, 0x181f ;  /* 0x0000181fff037424 */ /* 0x000fe400078e00ff */
[----:B------:R1:W-:Y:S04]  /*186a0*/  STL [R1], R0 ;  /* 0x0000000001007387 */ /* 0x0003e80000100800 */
[----:B-1234-:R-:W-:Y:S05]  /*186b0*/  CALL.REL.NOINC `($__internal_8_$__cuda_sm70_shflsync_idx_p) ;  /* 0x0000016000007944 */ /* 0x01efea0003c00000 */
        /* <DEDUP_REMOVED lines=9> */
.L_x_1525:
[----:B------:R2:W-:Y:S01]  /*18750*/  STL [R1], RZ ;  /* 0x000000ff01007387 */ /* 0x0005e20000100800 */
[----:B------:R-:W-:Y:S01]  /*18760*/  IMAD.MOV.U32 R44, RZ, RZ, R81 ;  /* 0x000000ffff2c7224 */ /* 0x000fe200078e0051 */
[----:B-1----:R-:W-:-:S02]  /*18770*/  MOV R3, 0x1f ;  /* 0x0000001f00037802 */ /* 0x002fc40000000f00 */
[----:B------:R-:W-:Y:S02]  /*18780*/  MOV R2, 0x187a0 ;  /* 0x000187a000027802 */ /* 0x000fe40000000f00 */
[----:B--234-:R-:W-:Y:S05]  /*18790*/  CALL.REL.NOINC `($__internal_8_$__cuda_sm70_shflsync_idx_p) ;  /* 0x0000008000007944 */ /* 0x01cfea0003c00000 */
[----:B-----5:R-:W-:Y:S01]  /*187a0*/  MOV R0, R44 ;  /* 0x0000002c00007202 */ /* 0x020fe20000000f00 */
[----:B-1----:R-:W-:Y:S05]  /*187b0*/  BRA `(.L_x_1556) ;  /* 0xffffce2000007947 */ /* 0x002fea000383ffff */
        .weak           $__internal_7_$__cuda_sm70_shflsync_bfly_p
        .type           $__internal_7_$__cuda_sm70_shflsync_bfly_p,@function
        .size           $__internal_7_$__cuda_sm70_shflsync_bfly_p,($__internal_8_$__cuda_sm70_shflsync_idx_p - $__internal_7_$__cuda_sm70_shflsync_bfly_p)
$__internal_7_$__cuda_sm70_shflsync_bfly_p:
[----:B------:R-:W-:Y:S02]  /*187c0*/  MOV R22, 0xffffffff ;  /* 0xffffffff00167802 */ /* 0x000fe40000000f00 */
[----:B------:R-:W-:Y:S02]  /*187d0*/  MOV R3, 0x1f ;  /* 0x0000001f00037802 */ /* 0x000fe40000000f00 */
[----:B------:R-:W-:Y:S04]  /*187e0*/  WARPSYNC R22 ;  /* 0x0000001600007348 */ /* 0x000fe80003800000 */
[----:B------:R1:W2:Y:S02]  /*187f0*/  SHFL.BFLY PT, R0, R4, R0, R3 ;  /* 0x0c00000004007389 */ /* 0x0002a400000e0003 */
[----:B-1----:R-:W-:-:S04]  /*18800*/  MOV R3, 0x0 ;  /* 0x0000000000037802 */ /* 0x002fc80000000f00 */
[----:B--2---:R-:W-:Y:S05]  /*18810*/  RET.REL.NODEC R2 `(_ZN7cutlass13device_kernelIN5flash19enable_sm80_to_sm89INS1_16FlashAttnFwdSm80INS1_25CollectiveMainloopFwdSm80ILi8ELi1ELb0EN4cute5tupleIJNS5_1CILi128EEENS7_ILi96EEENS7_ILi256EEEEEELi256ENS_10bfloat16_tEfNS_4arch4Sm80ELb1ELb0ELb1ELb0ELb1ELb0ELb1ELb0EEENS1_21CollectiveEpilogueFwdINS6_IJS8_SA_S9_EEENS6_IJNS7_ILi1EEESI_SI_EEESC_SE_Li256ELb0ELb1ELb0ELb0EEENS1_30DynamicPersistentTileSchedulerILi256ELi256ELb0ELb1ELb0EEEEEEEEEvNT_6ParamsE) ;  /* 0xfffe77e002007950 */ /* 0x004fea0003c3ffff */
        .weak           $__internal_8_$__cuda_sm70_shflsync_idx_p
        .type           $__internal_8_$__cuda_sm70_shflsync_idx_p,@function
        .size           $__internal_8_$__cuda_sm70_shflsync_idx_p,(.L_x_3650 - $__internal_8_$__cuda_sm70_shflsync_idx_p)
$__internal_8_$__cuda_sm70_shflsync_idx_p:
[----:B------:R1:W-:Y:S04]  /*18820*/  STL [R1+0x84], R4 ;  /* 0x0000840401007387 */ /* 0x0003e80000100800 */
[----:B------:R2:W-:Y:S01]  /*18830*/  STL [R1+0x80], R0 ;  /* 0x0000800001007387 */ /* 0x0005e20000100800 */
[----:B-1----:R-:W-:-:S03]  /*18840*/  MOV R4, 0xffffffff ;  /* 0xffffffff00047802 */ /* 0x002fc60000000f00 */
[----:B--2---:R-:W2:Y:S01]  /*18850*/  LDL.LU R0, [R1] ;  /* 0x0000000001007983 */ /* 0x004ea20000300800 */
[----:B------:R-:W-:Y:S04]  /*18860*/  WARPSYNC R4 ;  /* 0x0000000400007348 */ /* 0x000fe80003800000 */
[----:B--2---:R1:W2:Y:S04]  /*18870*/  SHFL.IDX PT, R44, R44, R0, R3 ;  /* 0x000000002c2c7389 */ /* 0x0042a800000e0003 */
[----:B-1----:R1:W5:Y:S04]  /*18880*/  LDL.LU R4, [R1+0x84] ;  /* 0x0000840001047983 */ /* 0x0023680000300800 */
[----:B------:R1:W5:Y:S01]  /*18890*/  LDL.LU R0, [R1+0x80] ;  /* 0x0000800001007983 */ /* 0x0003620000300800 */
[----:B------:R-:W-:-:S04]  /*188a0*/  MOV R3, 0x0 ;  /* 0x0000000000037802 */ /* 0x000fc80000000f00 */
[----:B--2---:R-:W-:Y:S05]  /*188b0*/  RET.REL.NODEC R2 `(_ZN7cutlass13device_kernelIN5flash19enable_sm80_to_sm89INS1_16FlashAttnFwdSm80INS1_25CollectiveMainloopFwdSm80ILi8ELi1ELb0EN4cute5tupleIJNS5_1CILi128EEENS7_ILi96EEENS7_ILi256EEEEEELi256ENS_10bfloat16_tEfNS_4arch4Sm80ELb1ELb0ELb1ELb0ELb1ELb0ELb1ELb0EEENS1_21CollectiveEpilogueFwdINS6_IJS8_SA_S9_EEENS6_IJNS7_ILi1EEESI_SI_EEESC_SE_Li256ELb0ELb1ELb0ELb0EEENS1_30DynamicPersistentTileSchedulerILi256ELi256ELb0ELb1ELb0EEEEEEEEEvNT_6ParamsE) ;  /* 0xfffe774002007950 */ /* 0x004fea0003c3ffff */
.L_x_1557:
        /* <DEDUP_REMOVED lines=12> */
.L_x_3650:


//--------------------- .text._ZN7cutlass13device_kernelIN5flash19enable_sm80_to_sm89INS1_16FlashAttnFwdSm80INS1_25CollectiveMainloopFwdSm80ILi8ELi1ELb0EN4cute5tupleIJNS5_1CILi128EEENS7_ILi96EEENS7_ILi256EEEEEELi256ENS_10bfloat16_tEfNS_4arch4Sm80ELb1ELb0ELb1ELb1ELb1ELb0ELb1ELb0EEENS1_21CollectiveEpilogueFwdINS6_IJS8_SA_S9_EEENS6_IJNS7_ILi1EEESI_SI_EEESC_SE_Li256ELb1ELb1ELb0ELb0EEENS1_19SingleTileSchedulerILb1ELb0ELb1ELi128EEEEEEEEEvNT_6ParamsE --------------------------
	.section	.text._ZN7cutlass13device_kernelIN5flash19enable_sm80_to_sm89INS1_16FlashAttnFwdSm80INS1_25CollectiveMainloopFwdSm80ILi8ELi1ELb0EN4cute5tupleIJNS5_1CILi128EEENS7_ILi96EEENS7_ILi256EEEEEELi256ENS_10bfloat16_tEfNS_4arch4Sm80ELb1ELb0ELb1ELb1ELb1ELb0ELb1ELb0EEENS1_21CollectiveEpilogueFwdINS6_IJS8_SA_S9_EEENS6_IJNS7_ILi1EEESI_SI_EEESC_SE_Li256ELb1ELb1ELb0ELb0EEENS1_19SingleTileSchedulerILb1ELb0ELb1ELi128EEEEEEEEEvNT_6ParamsE,"ax",@progbits
	.sectioninfo	@"SHI_REGISTERS=255"
	.align	128
.text._ZN7cutlass13device_kernelIN5flash19enable_sm80_to_sm89INS1_16FlashAttnFwdSm80INS1_25CollectiveMainloopFwdSm80ILi8ELi1ELb0EN4cute5tupleIJNS5_1CILi128EEENS7_ILi96EEENS7_ILi256EEEEEELi256ENS_10bfloat16_tEfNS_4arch4Sm80ELb1ELb0ELb1ELb1ELb1ELb0ELb1ELb0EEENS1_21CollectiveEpilogueFwdINS6_IJS8_SA_S9_EEENS6_IJNS7_ILi1EEESI_SI_EEESC_SE_Li256ELb1ELb1ELb0ELb0EEENS1_19SingleTileSchedulerILb1ELb0ELb1ELi128EEEEEEEEEvNT_6ParamsE:
        .type           _ZN7cutlass13device_kernelIN5flash19enable_sm80_to_sm89INS1_16FlashAttnFwdSm80INS1_25CollectiveMainloopFwdSm80ILi8ELi1ELb0EN4cute5tupleIJNS5_1CILi128EEENS7_ILi96EEENS7_ILi256EEEEEELi256ENS_10bfloat16_tEfNS_4arch4Sm80ELb1ELb0ELb1ELb1ELb1ELb0ELb1ELb0EEENS1_21CollectiveEpilogueFwdINS6_IJS8_SA_S9_EEENS6_IJNS7_ILi1EEESI_SI_EEESC_SE_Li256ELb1ELb1ELb0ELb0EEENS1_19SingleTileSchedulerILb1ELb0ELb1ELi128EEEEEEEEEvNT_6ParamsE,@function
        .size           _ZN7cutlass13device_kernelIN5flash19enable_sm80_to_sm89INS1_16FlashAttnFwdSm80INS1_25CollectiveMainloopFwdSm80ILi8ELi1ELb0EN4cute5tupleIJNS5_1CILi128EEENS7_ILi96EEENS7_ILi256EEEEEELi256ENS_10bfloat16_tEfNS_4arch4Sm80ELb1ELb0ELb1ELb1ELb1ELb0ELb1ELb0EEENS1_21CollectiveEpilogueFwdINS6_IJS8_SA_S9_EEENS6_IJNS7_ILi1EEESI_SI_EEESC_SE_Li256ELb1ELb1ELb0ELb0EEENS1_19SingleTileSchedulerILb1ELb0ELb1ELi128EEEEEEEEEvNT_6ParamsE,(.L_x_3653 - _ZN7cutlass13device_kernelIN5flash19enable_sm80_to_sm89INS1_16FlashAttnFwdSm80INS1_25CollectiveMainloopFwdSm80ILi8ELi1ELb0EN4cute5tupleIJNS5_1CILi128EEENS7_ILi96EEENS7_ILi256EEEEEELi256ENS_10bfloat16_tEfNS_4arch4Sm80ELb1ELb0ELb1ELb1ELb1ELb0ELb1ELb0EEENS1_21CollectiveEpilogueFwdINS6_IJS8_SA_S9_EEENS6_IJNS7_ILi1EEESI_SI_EEESC_SE_Li256ELb1ELb1ELb0ELb0EEENS1_19SingleTileSchedulerILb1ELb0ELb1ELi128EEEEEEEEEvNT_6ParamsE)
        .other          _ZN7cutlass13device_kernelIN5flash19enable_sm80_to_sm89INS1_16FlashAttnFwdSm80INS1_25CollectiveMainloopFwdSm80ILi8ELi1ELb0EN4cute5tupleIJNS5_1CILi128EEENS7_ILi96EEENS7_ILi256EEEEEELi256ENS_10bfloat16_tEfNS_4arch4Sm80ELb1ELb0ELb1ELb1ELb1ELb0ELb1ELb0EEENS1_21CollectiveEpilogueFwdINS6_IJS8_SA_S9_EEENS6_IJNS7_ILi1EEESI_SI_EEESC_SE_Li256ELb1ELb1ELb0ELb0EEENS1_19SingleTileSchedulerILb1ELb0ELb1ELi128EEEEEEEEEvNT_6ParamsE,@"STO_CUDA_ENTRY STV_DEFAULT"
_ZN7cutlass13device_kernelIN5flash19enable_sm80_to_sm89INS1_16FlashAttnFwdSm80INS1_25CollectiveMainloopFwdSm80ILi8ELi1ELb0EN4cute5tupleIJNS5_1CILi128EEENS7_ILi96EEENS7_ILi256EEEEEELi256ENS_10bfloat16_tEfNS_4arch4Sm80ELb1ELb0ELb1ELb1ELb1ELb0ELb1ELb0EEENS1_21CollectiveEpilogueFwdINS6_IJS8_SA_S9_EEENS6_IJNS7_ILi1EEESI_SI_EEESC_SE_Li256ELb1ELb1ELb0ELb0EEENS1_19SingleTileSchedulerILb1ELb0ELb1ELi128EEEEEEEEEvNT_6ParamsE:
        /* <DEDUP_REMOVED lines=21> */
.L_x_1559:
        /* <DEDUP_REMOVED lines=13> */
.L_x_1561:
[----:B------:R-:W-:Y:S02]  /*0220*/  ULDC UR5, c[0x0][0x54c] ;  /* 0x0001530000057ab9 */ /* 0x000fe40000000800 */
.L_x_1560:
[----:B------:R-:W-:Y:S02]  /*0230*/  ULDC UR4, c[0x0][0x548] ;  /* 0x0001520000047ab9 */ /* 0x000fe40000000800 */
[----:B------:R-:W-:-:S02]  /*0240*/  USHF.L.U32 UR11, UR10, 0x7, URZ ;  /* 0x000000070a0b7899 */ /* 0x000fc4000800063f */
[----:B------:R-:W-:-:S04]  /*0250*/  UIMAD UR4, UR5, UR4, URZ ;  /* 0x00000004050472a4 */ /* 0x000fc8000f8e023f */
[----:B------:R-:W-:-:S04]  /*0260*/  UISETP.GE.AND UP0, UPT, UR11, UR4, UPT ;  /* 0x000000040b00728c */ /* 0x000fc8000bf06270 */
[----:B------:R-:W-:Y:S01]  /*0270*/  USEL UR14, UR14, 0xffffffff, !UP0 ;  /* 0xffffffff0e0e7887 */ /* 0x000fe2000c000000 */
[----:B------:R-:W-:Y:S05]  /*0280*/  BRA `(.L_x_1562) ;  /* 0x000001b000007947 */ /* 0x000fea0003800000 */
.L_x_1558:
        /* <DEDUP_REMOVED lines=8> */
.L_x_1563:
        /* <DEDUP_REMOVED lines=13> */
.L_x_1565:
[----:B------:R-:W-:Y:S02]  /*03e0*/  ULDC UR5, c[0x0][0x54c] ;  /* 0x0001530000057ab9 */ /* 0x000fe40000000800 */
.L_x_1564:
[----:B------:R-:W-:Y:S02]  /*03f0*/  ULDC UR4, c[0x0][0x548] ;  /* 0x0001520000047ab9 */ /* 0x000fe40000000800 */
[----:B------:R-:W-:-:S02]  /*0400*/  USHF.L.U32 UR11, UR10, 0x7, URZ ;  /* 0x000000070a0b7899 */ /* 0x000fc4000800063f */
[----:B------:R-:W-:-:S04]  /*0410*/  UIMAD UR4, UR5, UR4, URZ ;  /* 0x00000004050472a4 */ /* 0x000fc8000f8e023f */
[----:B------:R-:W-:-:S04]  /*0420*/  UISETP.GE.AND UP0, UPT, UR11, UR4, UPT ;  /* 0x000000040b00728c */ /* 0x000fc8000bf06270 */
[----:B------:R-:W-:-:S06]  /*0430*/  USEL UR14, UR14, 0xffffffff, !UP0 ;  /* 0xffffffff0e0e7887 */ /* 0x000fcc000c000000 */
.L_x_1562:
[----:B------:R-:W-:-:S13]  /*0440*/  ISETP.LE.AND P0, PT, RZ, UR14, PT ;  /* 0x0000000eff007c0c */ /* 0x000fda000bf03270 */
[----:B------:R-:W-:Y:S05]  /*0450*/  @!P0 EXIT ;  /* 0x000000000000894d */ /* 0x000fea0003800000 */
[----:B------:R-:W-:Y:S02]  /*0460*/  ULDC.64 UR8, c[0x0][0x370] ;  /* 0x0000dc0000087ab9 */ /* 0x000fe40000000a00 */
[----:B------:R-:W-:Y:S02]  /*0470*/  ULDC.64 UR4, c[0x0][0x360] ;  /* 0x0000d80000047ab9 */ /* 0x000fe40000000a00 */
[----:B------:R-:W-:Y:S02]  /*0480*/  UISETP.NE.U32.AND UP1, UPT, URZ, UR8, UPT ;  /* 0x000000083f00728c */ /* 0x000fe4000bf25070 */
        /* <DEDUP_REMOVED lines=21> */
[----:B------:R-:W2:Y:S04]  /*05e0*/  @P2 LDG.E R4, [R4.64] ;  /* 0x0000001004042981 */ /* 0x000ea8000c1e1900 */
[----:B------:R-:W3:Y:S04]  /*05f0*/  @P0 LDG.E R0, [R8.64] ;  /* 0x0000001008000981 */ /* 0x000ee8000c1e1900 */
[----:B------:R-:W4:Y:S01]  /*0600*/  @P1 LDG.E R3, [R6.64] ;  /* 0x0000001006031981 */ /* 0x000f22000c1e1900 */
        /* <DEDUP_REMOVED lines=12> */
[----:B------:R-:W-:Y:S05]  /*06d0*/  @!P1 BRA `(.L_x_1566) ;  /* 0x0000005000009947 */ /* 0x000fea0003800000 */
[----:B------:R1:W4:Y:S04]  /*06e0*/  LDG.E R0, [R6.64] ;  /* 0x0000001006007981 */ /* 0x000328000c1e1900 */
[----:B-1----:R-:W5:Y:S01]  /*06f0*/  LDG.E R6, [R6.64+0x4] ;  /* 0x0000041006067981 */ /* 0x002f62000c1e1900 */
[----:B---34-:R-:W1:Y:S08]  /*0700*/  R2UR UR13, R0 ;  /* 0x00000000000d73c2 */ /* 0x018e7000000e0000 */
[----:B-----5:R-:W1:Y:S02]  /*0710*/  R2UR UR4, R6 ;  /* 0x00000000060473c2 */ /* 0x020e6400000e0000 */
[----:B-1----:R-:W-:-:S06]  /*0720*/  UIADD3 UR13, -UR13, UR4, URZ ;  /* 0x000000040d0d7290 */ /* 0x002fcc000fffe13f */
.L_x_1566:
[----:B------:R-:W-:-:S04]  /*0730*/  ISETP.NE.U32.AND P0, PT, RZ, c[0x0][0x368], PT ;  /* 0x0000da00ff007a0c */ /* 0x000fc80003f05070 */
[----:B------:R-:W-:-:S13]  /*0740*/  ISETP.NE.AND.EX P0, PT, RZ, c[0x0][0x36c], PT, P0 ;  /* 0x0000db00ff007a0c */ /* 0x000fda0003f05300 */
[----:B------:R-:W-:Y:S05]  /*0750*/  @!P0 BRA `(.L_x_1567) ;  /* 0x0000007000008947 */ /* 0x000fea0003800000 */
[----:B------:R-:W-:Y:S02]  /*0760*/  ULDC.64 UR4, c[0x0][0x368] ;  /* 0x0000da0000047ab9 */ /* 0x000fe40000000a00 */
[----:B------:R-:W-:-:S06]  /*0770*/  UIMAD.WIDE UR4, UR14, UR15, UR4 ;  /* 0x0000000f0e0472a5 */ /* 0x000fcc000f8e0204 */
[----:B------:R-:W-:Y:S02]  /*0780*/  MOV R4, UR4 ;  /* 0x0000000400047c02 */ /* 0x000fe40008000f00 */
[----:B------:R-:W-:-:S05]  /*0790*/  MOV R5, UR5 ;  /* 0x0000000500057c02 */ /* 0x000fca0008000f00 */
[----:B------:R-:W4:Y:S02]  /*07a0*/  LDG.E R4, [R4.64] ;  /* 0x0000001004047981 */ /* 0x000f24000c1e1900 */
[----:B----4-:R1:W4:Y:S02]  /*07b0*/  R2UR UR7, R4 ;  /* 0x00000000040773c2 */ /* 0x01032400000e0000 */
[----:B-1--4-:R-:W-:Y:S05]  /*07c0*/  BRA `(.L_x_1568) ;  /* 0x000000c000007947 */ /* 0x012fea0003800000 */
.L_x_1567:
[----:B------:R-:W-:-:S04]  /*07d0*/  ISETP.NE.U32.AND P0, PT, RZ, c[0x0][0x350], PT ;  /* 0x0000d400ff007a0c */ /* 0x000fc80003f05070 */
[----:B------:R-:W-:-:S13]  /*07e0*/  ISETP.NE.AND.EX P0, PT, RZ, c[0x0][0x354], PT, P0 ;  /* 0x0000d500ff007a0c */ /* 0x000fda0003f05300 */
[----:B------:R-:W-:Y:S05]  /*07f0*/  @!P0 BRA `(.L_x_1568) ;  /* 0x0000009000008947 */ /* 0x000fea0003800000 */
[----:B------:R-:W-:Y:S02]  /*0800*/  ULDC.64 UR4, c[0x0][0x350] ;  /* 0x0000d40000047ab9 */ /* 0x000fe40000000a00 */
[----:B------:R-:W-:-:S06]  /*0810*/  UIMAD.WIDE UR4, UR14, UR15, UR4 ;  /* 0x0000000f0e0472a5 */ /* 0x000fcc000f8e0204 */
[----:B------:R-:W-:Y:S02]  /*0820*/  MOV R4, UR4 ;  /* 0x0000000400047c02 */ /* 0x000fe40008000f00 */
[----:B------:R-:W-:-:S05]  /*0830*/  MOV R5, UR5 ;  /* 0x0000000500057c02 */ /* 0x000fca0008000f00 */
[----:B------:R-:W4:Y:S04]  /*0840*/  LDG.E R3, [R4.64] ;  /* 0x0000001004037981 */ /* 0x000f28000c1e1900 */
[----:B------:R-:W5:Y:S01]  /*0850*/  LDG.E R0, [R4.64+0x4] ;  /* 0x0000041004007981 */ /* 0x000f62000c1e1900 */
[----:B----4-:R-:W1:Y:S08]  /*0860*/  R2UR UR4, R3 ;  /* 0x00000000030473c2 */ /* 0x010e7000000e0000 */
[----:B-----5:R-:W1:Y:S02]  /*0870*/  R2UR UR7, R0 ;  /* 0x00000000000773c2 */ /* 0x020e6400000e0000 */
[----:B-1----:R-:W-:-:S06]  /*0880*/  UIADD3 UR7, -UR4, UR7, URZ ;  /* 0x0000000704077290 */ /* 0x002fcc000fffe13f */
.L_x_1568:
[----:B------:R-:W-:Y:S01]  /*0890*/  ULDC UR4, c[0x0][0x2c4] ;  /* 0x0000b10000047ab9 */ /* 0x000fe20000000800 */
[----:B------:R-:W-:Y:S01]  /*08a0*/  PLOP3.LUT P2, PT, PT, PT, PT, 0x80, 0x0 ;  /* 0x000000000000781c */ /* 0x000fe20003f4f070 */
[----:B------:R-:W-:Y:S01]  /*08b0*/  UISETP.NE.AND UP1, UPT, UR4, 0x1, UPT ;  /* 0x000000010400788c */ /* 0x000fe2000bf25270 */
[----:B------:R-:W-:Y:S01]  /*08c0*/  CS2R R4, SRZ ;  /* 0x0000000000047805 */ /* 0x000fe2000001ff00 */
[----:B--2---:R-:W-:Y:S01]  /*08d0*/  UIADD3 UR7, -UR12, UR7, URZ ;  /* 0x000000070c077290 */ /* 0x004fe2000fffe13f */
[----:B------:R-:W-:Y:S01]  /*08e0*/  IMAD.MOV.U32 R130, RZ, RZ, RZ ;  /* 0x000000ffff827224 */ /* 0x000fe200078e00ff */
[----:B------:R-:W-:Y:S01]  /*08f0*/  ULDC.64 UR4, c[0x0][0x2c8] ;  /* 0x0000b20000047ab9 */ /* 0x000fe20000000a00 */
[----:B------:R-:W-:Y:S01]  /*0900*/  IMAD.MOV.U32 R128, RZ, RZ, RZ ;  /* 0x000000ffff807224 */ /* 0x000fe200078e00ff */
[----:B------:R-:W-:Y:S01]  /*0910*/  UIADD3 UR6, UR7, 0x5f, URZ ;  /* 0x0000005f07067890 */ /* 0x000fe2000fffe03f */
[----:B------:R-:W-:Y:S01]  /*0920*/  CS2R R126, SRZ ;  /* 0x00000000007e7805 */ /* 0x000fe2000001ff00 */
[----:B------:R-:W-:Y:S01]  /*0930*/  CS2R R124, SRZ ;  /* 0x00000000007c7805 */ /* 0x000fe2000001ff00 */
[----:B------:R-:W-:Y:S01]  /*0940*/  CS2R R122, SRZ ;  /* 0x00000000007a7805 */ /* 0x000fe2000001ff00 */
[----:B------:R-:W-:Y:S01]  /*0950*/  CS2R R120, SRZ ;  /* 0x0000000000787805 */ /* 0x000fe2000001ff00 */
[----:B------:R-:W-:Y:S01]  /*0960*/  @UP1 UIADD3 UR20, UR11, 0x7f, URZ ;  /* 0x0000007f0b141890 */ /* 0x000fe2000fffe03f */
[----:B------:R-:W-:Y:S01]  /*0970*/  CS2R R118, SRZ ;  /* 0x0000000000767805 */ /* 0x000fe2000001ff00 */
[----:B------:R-:W-:Y:S01]  /*0980*/  CS2R R116, SRZ ;  /* 0x0000000000747805 */ /* 0x000fe2000001ff00 */
[----:B------:R-:W-:Y:S01]  /*0990*/  CS2R R114, SRZ ;  /* 0x0000000000727805 */ /* 0x000fe2000001ff00 */
[----:B------:R-:W-:Y:S01]  /*09a0*/  UIMAD.WIDE.U32 UR20, UR20, UR4, URZ ;  /* 0x00000004141472a5 */ /* 0x000fe2000f8e003f */
[----:B------:R-:W-:Y:S01]  /*09b0*/  CS2R R112, SRZ ;  /* 0x0000000000707805 */ /* 0x000fe2000001ff00 */
[----:B------:R-:W-:Y:S01]  /*09c0*/  UIADD3 UR4, UR11, 0x7f, URZ ;  /* 0x0000007f0b047890 */ /* 0x000fe2000fffe03f */
[----:B------:R-:W-:Y:S01]  /*09d0*/  CS2R R110, SRZ ;  /* 0x00000000006e7805 */ /* 0x000fe2000001ff00 */
[----:B------:R-:W-:Y:S01]  /*09e0*/  @UP1 USHF.R.U32.HI UR4, URZ, UR5, UR21 ;  /* 0x000000053f041299 */ /* 0x000fe20008011615 */
[----:B------:R-:W-:Y:S01]  /*09f0*/  CS2R R108, SRZ ;  /* 0x00000000006c7805 */ /* 0x000fe2000001ff00 */
[----:B---3--:R-:W-:Y:S01]  /*0a00*/  UIADD3 UR5, UR7, 0x60, -UR13 ;  /* 0x0000006007057890 */ /* 0x008fe2000fffe80d */
[----:B------:R-:W-:Y:S01]  /*0a10*/  CS2R R106, SRZ ;  /* 0x00000000006a7805 */ /* 0x000fe2000001ff00 */
[----:B------:R-:W-:Y:S01]  /*0a20*/  UIMAD.WIDE UR20, UR6, 0x2aaaaaab, URZ ;  /* 0x2aaaaaab061478a5 */ /* 0x000fe2000f8e023f */
[----:B------:R-:W-:Y:S01]  /*0a30*/  CS2R R104, SRZ ;  /* 0x0000000000687805 */ /* 0x000fe2000001ff00 */
[----:B------:R-:W-:Y:S01]  /*0a40*/  UIADD3 UR4, UR5, UR4, URZ ;  /* 0x0000000405047290 */ /* 0x000fe2000fffe03f */
[----:B------:R-:W-:Y:S01]  /*0a50*/  CS2R R102, SRZ ;  /* 0x0000000000667805 */ /* 0x000fe2000001ff00 */
[----:B------:R-:W-:Y:S01]  /*0a60*/  CS2R R100, SRZ ;  /* 0x0000000000647805 */ /* 0x000fe2000001ff00 */
[----:B------:R-:W-:Y:S01]  /*0a70*/  CS2R R98, SRZ ;  /* 0x0000000000627805 */ /* 0x000fe2000001ff00 */
[----:B------:R-:W-:Y:S01]  /*0a80*/  UIMAD.WIDE UR4, UR4, 0x2aaaaaab, URZ ;  /* 0x2aaaaaab040478a5 */ /* 0x000fe2000f8e023f */
[----:B------:R-:W-:Y:S01]  /*0a90*/  CS2R R96, SRZ ;  /* 0x0000000000607805 */ /* 0x000fe2000001ff00 */
[----:B------:R-:W-:Y:S01]  /*0aa0*/  UMOV UR19, UR21 ;  /* 0x0000001500137c82 */ /* 0x000fe20008000000 */
[----:B------:R-:W-:Y:S01]  /*0ab0*/  CS2R R94, SRZ ;  /* 0x00000000005e7805 */ /* 0x000fe2000001ff00 */
[----:B------:R-:W-:Y:S01]  /*0ac0*/  USHF.R.U32.HI UR6, URZ, 0x1f, UR19 ;  /* 0x0000001f3f067899 */ /* 0x000fe20008011613 */
[----:B------:R-:W-:Y:S01]  /*0ad0*/  CS2R R92, SRZ ;  /* 0x00000000005c7805 */ /* 0x000fe2000001ff00 */
[----:B------:R-:W-:Y:S01]  /*0ae0*/  USHF.R.U32.HI UR4, URZ, 0x1f, UR5 ;  /* 0x0000001f3f047899 */ /* 0x000fe20008011605 */
[----:B------:R-:W-:Y:S01]  /*0af0*/  CS2R R90, SRZ ;  /* 0x00000000005a7805 */ /* 0x000fe2000001ff00 */
[----:B------:R-:W-:Y:S01]  /*0b00*/  ULEA.HI.SX32 UR6, UR19, UR6, 0x1c ;  /* 0x0000000613067291 */ /* 0x000fe2000f8fe23f */
[----:B------:R-:W-:Y:S01]  /*0b10*/  CS2R R88, SRZ ;  /* 0x0000000000587805 */ /* 0x000fe2000001ff00 */
[----:B------:R-:W-:Y:S01]  /*0b20*/  ULEA.HI.SX32 UR4, UR5, UR4, 0x1c ;  /* 0x0000000405047291 */ /* 0x000fe2000f8fe23f */
        /* <DEDUP_REMOVED lines=61> */
[----:B------:R-:W-:Y:S01]  /*0f00*/  LEA.HI R84, R7, R2, RZ, 0x3 ;  /* 0x0000000207547211 */ /* 0x000fe200078f18ff */
[----:B------:R-:W-:Y:S01]  /*0f10*/  UIMAD UR15, UR15, UR4, URZ ;  /* 0x000000040f0f72a4 */ /* 0x000fe2000f8e023f */
[----:B------:R-:W-:Y:S01]  /*0f20*/  PLOP3.LUT P1, PT, PT, PT, UP1, 0x80, 0x0 ;  /* 0x000000000000781c */ /* 0x000fe20003f2f018 */
[----:B------:R-:W-:Y:S01]  /*0f30*/  UIMAD.WIDE.U32 UR20, UR18, UR4, URZ ;  /* 0x00000004121472a5 */ /* 0x000fe2000f8e003f */
[----:B------:R-:W-:Y:S01]  /*0f40*/  LOP3.LUT R13, R84, 0xfffffff8, RZ, 0xc0, !PT ;  /* 0xfffffff8540d7812 */ /* 0x000fe200078ec0ff */
[----:B------:R-:W-:Y:S01]  /*0f50*/  UIMAD UR15, UR18, UR5, UR15 ;  /* 0x00000005120f72a4 */ /* 0x000fe2000f8e020f */
[----:B------:R-:W-:Y:S01]  /*0f60*/  SHF.R.S32.HI R84, RZ, 0x3, R84 ;  /* 0x00000003ff547819 */ /* 0x000fe20000011454 */
[----:B------:R-:W-:Y:S01]  /*0f70*/  USHF.R.S32.HI UR18, URZ, 0x1f, UR14 ;  /* 0x0000001f3f127899 */ /* 0x000fe2000801140e */
[----:B------:R-:W-:Y:S01]  /*0f80*/  PLOP3.LUT P0, PT, PT, PT, UP1, 0x80, 0x0 ;  /* 0x000000000000781c */ /* 0x000fe20003f0f018 */
[----:B------:R-:W-:Y:S01]  /*0f90*/  IMAD.IADD R13, R2, 0x1, -R13 ;  /* 0x00000001020d7824 */ /* 0x000fe200078e0a0d */
[----:B------:R-:W-:Y:S01]  /*0fa0*/  ULDC.64 UR4, c[0x0][0x1b8] ;  /* 0x00006e0000047ab9 */ /* 0x000fe20000000a00 */
[----:B------:R-:W-:Y:S01]  /*0fb0*/  IMAD.SHL.U32 R251, R84, 0x40, RZ ;  /* 0x0000004054fb7824 */ /* 0x000fe200078e00ff */
[----:B------:R-:W-:Y:S01]  /*0fc0*/  UIADD3 UR21, UR21, UR15, URZ ;  /* 0x0000000f15157290 */ /* 0x000fe2000fffe03f */
[C---:B------:R-:W-:Y:S01]  /*0fd0*/  IMAD R112, R13.reuse, 0x20, R84 ;  /* 0x000000200d707824 */ /* 0x040fe200078e0254 */
[----:B------:R-:W-:Y:S01]  /*0fe0*/  UIMAD UR15, UR8, UR4, URZ ;  /* 0x00000004080f72a4 */ /* 0x000fe2000f8e023f */
[----:B------:R-:W-:Y:S01]  /*0ff0*/  IMAD.SHL.U32 R211, R13, 0x8, RZ ;  /* 0x000000080dd37824 */ /* 0x000fe200078e00ff */
[----:B------:R-:W-:Y:S01]  /*1000*/  UIMAD.WIDE.U32 UR20, UR9, UR4, UR20 ;  /* 0x00000004091472a5 */ /* 0x000fe2000f8e0014 */
[----:B------:R-:W-:Y:S01]  /*1010*/  LOP3.LUT R251, R251, 0x1c0, RZ, 0xc0, !PT ;  /* 0x000001c0fbfb7812 */ /* 0x000fe200078ec0ff */
[----:B------:R-:W-:Y:S01]  /*1020*/  UIMAD UR15, UR9, UR5, UR15 ;  /* 0x00000005090f72a4 */ /* 0x000fe2000f8e020f */
[----:B------:R-:W-:Y:S01]  /*1030*/  IADD3 R0, R112, UR11, RZ ;  /* 0x0000000b70007c10 */ /* 0x000fe2000fffe0ff */
[----:B------:R-:W-:Y:S01]  /*1040*/  USEL UR18, UR18, URZ, !UP2 ;  /* 0x0000003f12127287 */ /* 0x000fe2000d000000 */
[----:B------:R3:W-:Y:S01]  /*1050*/  STL [R1+0x8], R112 ;  /* 0x0000087001007387 */ /* 0x0007e20000100800 */
[----:B------:R-:W-:Y:S01]  /*1060*/  ULDC.64 UR4, c[0x0][0x1c0] ;  /* 0x0000700000047ab9 */ /* 0x000fe20000000a00 */
[C---:B------:R-:W-:Y:S01]  /*1070*/  IADD3 R12, R211.reuse, 0x40, RZ ;  /* 0x00000040d30c7810 */ /* 0x040fe20007ffe0ff */
[----:B-1----:R-:W-:Y:S01]  /*1080*/  @P1 IMAD.HI.U32 R4, R0, c[0x0][0x2c8], RZ ;  /* 0x0000b20000041a27 */ /* 0x002fe200078e00ff */
[----:B------:R-:W-:Y:S01]  /*1090*/  USEL UR19, UR14, URZ, !UP2 ;  /* 0x0000003f0e137287 */ /* 0x000fe2000d000000 */
[----:B------:R3:W-:Y:S01]  /*10a0*/  STL [R1+0x1c], R211 ;  /* 0x00001cd301007387 */ /* 0x0007e20000100800 */
[----:B------:R-:W-:Y:S01]  /*10b0*/  UIMAD UR18, UR18, UR4, URZ ;  /* 0x00000004121272a4 */ /* 0x000fe2000f8e023f */
[----:B------:R-:W-:Y:S01]  /*10c0*/  IMAD.MOV.U32 R6, RZ, RZ, R0 ;  /* 0x000000ffff067224 */ /* 0x000fe200078e0000 */
[----:B------:R-:W-:Y:S01]  /*10d0*/  UIADD3 UR21, UR21, UR15, URZ ;  /* 0x0000000f15157290 */ /* 0x000fe2000fffe03f */
[----:B------:R-:W-:Y:S01]  /*10e0*/  @P0 SHF.R.U32.HI R6, RZ, c[0x0][0x2cc], R4 ;  /* 0x0000b300ff060a19 */ /* 0x000fe20000011604 */
[----:B------:R-:W-:Y:S01]  /*10f0*/  UIMAD UR5, UR19, UR5, UR18 ;  /* 0x00000005130572a4 */ /* 0x000fe2000f8e0212 */
[C---:B------:R-:W-:Y:S01]  /*1100*/  IADD3 R85, R211.reuse, 0x80, RZ ;  /* 0x00000080d3557810 */ /* 0x040fe20007ffe0ff */
[----:B------:R-:W-:Y:S01]  /*1110*/  UIMAD.WIDE.U32 UR20, UR19, UR4, UR20 ;  /* 0x00000004131472a5 */ /* 0x000fe2000f8e0014 */
[--C-:B------:R-:W-:Y:S01]  /*1120*/  SHF.R.S32.HI R5, RZ, 0x1f, R6.reuse ;  /* 0x0000001fff057819 */ /* 0x100fe20000011406 */
[----:B------:R-:W-:Y:S01]  /*1130*/  IMAD.MOV R4, RZ, RZ, -R6 ;  /* 0x000000ffff047224 */ /* 0x000fe200078e0a06 */
[----:B------:R-:W-:Y:S01]  /*1140*/  ULDC UR4, c[0x0][0x2c4] ;  /* 0x0000b10000047ab9 */ /* 0x000fe20000000800 */
[----:B------:R-:W-:Y:S01]  /*1150*/  ISETP.GE.AND P4, PT, R211, c[0x0][0x198], PT ;  /* 0x00006600d3007a0c */ /* 0x000fe20003f86270 */
[----:B------:R-:W-:Y:S01]  /*1160*/  UIADD3 UR5, UR21, UR5, URZ ;  /* 0x0000000515057290 */ /* 0x000fe2000fffe03f */
[----:B------:R-:W-:Y:S01]  /*1170*/  IMAD R4, R4, c[0x0][0x2c4], R0 ;  /* 0x0000b10004047a24 */ /* 0x000fe200078e0200 */
[----:B------:R-:W-:Y:S01]  /*1180*/  UIMAD UR4, UR13, UR4, URZ ;  /* 0x000000040d0472a4 */ /* 0x000fe2000f8e023f */
[----:B------:R-:W-:Y:S01]  /*1190*/  IMAD.U32 R9, RZ, RZ, UR21 ;  /* 0x00000015ff097e24 */ /* 0x000fe2000f8e00ff */
[----:B------:R-:W-:Y:S01]  /*11a0*/  ISETP.GE.AND P3, PT, R12, c[0x0][0x198], PT ;  /* 0x000066000c007a0c */ /* 0x000fe20003f66270 */
[----:B------:R-:W-:Y:S01]  /*11b0*/  IMAD.U32 R8, RZ, RZ, UR20 ;  /* 0x00000014ff087e24 */ /* 0x000fe2000f8e00ff */
[----:B------:R-:W-:Y:S01]  /*11c0*/  SHF.R.S32.HI R0, RZ, 0x1f, R4 ;  /* 0x0000001fff007819 */ /* 0x000fe20000011404 */
[----:B------:R-:W-:Y:S01]  /*11d0*/  IMAD.U32 R9, RZ, RZ, UR5 ;  /* 0x00000005ff097e24 */ /* 0x000fe2000f8e00ff */
[----:B------:R-:W-:Y:S01]  /*11e0*/  ISETP.GE.AND P6, PT, R85, c[0x0][0x198], PT ;  /* 0x0000660055007a0c */ /* 0x000fe20003fc6270 */
[----:B------:R-:W-:Y:S01]  /*11f0*/  IMAD R5, R5, c[0x0][0x1b0], RZ ;  /* 0x00006c0005057a24 */ /* 0x000fe200078e02ff */
[----:B------:R-:W-:Y:S01]  /*1200*/  BSSY B0, `(.L_x_1570) ;  /* 0x0000039000007945 */ /* 0x000fe20003800000 */
[----:B------:R-:W-:-:S04]  /*1210*/  IMAD.WIDE.U32 R8, R6, c[0x0][0x1b0], R8 ;  /* 0x00006c0006087a25 */ /* 0x000fc800078e0008 */
[----:B------:R-:W-:Y:S02]  /*1220*/  IMAD R5, R6, c[0x0][0x1b4], R5 ;  /* 0x00006d0006057a24 */ /* 0x000fe400078e0205 */
[----:B------:R-:W-:Y:S02]  /*1230*/  IMAD R0, R0, c[0x0][0x1a8], RZ ;  /* 0x00006a0000007a24 */ /* 0x000fe400078e02ff */
[----:B------:R-:W-:Y:S02]  /*1240*/  IMAD.IADD R11, R9, 0x1, R5 ;  /* 0x00000001090b7824 */ /* 0x000fe400078e0205 */
[----:B------:R-:W-:Y:S01]  /*1250*/  IMAD.MOV.U32 R10, RZ, RZ, R8 ;  /* 0x000000ffff0a7224 */ /* 0x000fe200078e0008 */
[----:B------:R-:W-:Y:S01]  /*1260*/  IADD3 R8, R84, UR11, RZ ;  /* 0x0000000b54087c10 */ /* 0x000fe2000fffe0ff */
[C---:B------:R-:W-:Y:S02]  /*1270*/  IMAD R9, R4.reuse, c[0x0][0x1ac], R0 ;  /* 0x00006b0004097a24 */ /* 0x040fe400078e0200 */
[----:B------:R-:W-:Y:S01]  /*1280*/  IMAD.WIDE.U32 R4, R4, c[0x0][0x1a8], R10 ;  /* 0x00006a0004047a25 */ /* 0x000fe200078e000a */
[----:B------:R-:W-:-:S02]  /*1290*/  LEA.HI R11, R7, R2, RZ, 0x4 ;  /* 0x00000002070b7211 */ /* 0x000fc400078f20ff */
[----:B------:R-:W-:Y:S01]  /*12a0*/  LEA.HI R10, R7, R2, RZ, 0x6 ;  /* 0x00000002070a7211 */ /* 0x000fe200078f30ff */
[----:B------:R-:W-:Y:S01]  /*12b0*/  IMAD.IADD R9, R5, 0x1, R9 ;  /* 0x0000000105097824 */ /* 0x000fe200078e0209 */
[----:B------:R-:W-:Y:S02]  /*12c0*/  LOP3.LUT R0, R11, 0xfffffff0, RZ, 0xc0, !PT ;  /* 0xfffffff00b007812 */ /* 0x000fe400078ec0ff */
[----:B------:R-:W-:Y:S01]  /*12d0*/  LEA R16, P0, R4, c[0x0][0x160], 0x1 ;  /* 0x0000580004107a11 */ /* 0x000fe200078008ff */
[----:B------:R-:W-:Y:S02]  /*12e0*/  IMAD.SHL.U32 R10, R10, 0x8, RZ ;  /* 0x000000080a0a7824 */ /* 0x000fe400078e00ff */
[----:B------:R-:W-:Y:S01]  /*12f0*/  IMAD.IADD R0, R2, 0x1, -R0 ;  /* 0x0000000102007824 */ /* 0x000fe200078e0a00 */
[----:B------:R-:W-:Y:S01]  /*1300*/  LEA.HI.X R9, R4, c[0x0][0x164], R9, 0x1, P0 ;  /* 0x0000590004097a11 */ /* 0x000fe200000f0c09 */
[----:B------:R-:W-:Y:S01]  /*1310*/  IMAD.MOV.U32 R4, RZ, RZ, 0x10 ;  /* 0x00000010ff047424 */ /* 0x000fe200078e00ff */
[----:B------:R-:W-:Y:S01]  /*1320*/  ISETP.GE.AND P0, PT, R8, UR4, PT ;  /* 0x0000000408007c0c */ /* 0x000fe2000bf06270 */
[----:B------:R3:W1:Y:S01]  /*1330*/  SHFL.IDX PT, R18, R16, RZ, 0x181f ;  /* 0x00181fff10127589 */ /* 0x00066200000e0000 */
[----:B------:R-:W-:-:S03]  /*1340*/  SHF.R.S32.HI R6, RZ, 0x1f, R0 ;  /* 0x0000001fff067819 */ /* 0x000fc60000011400 */
[----:B------:R3:W4:Y:S01]  /*1350*/  SHFL.IDX PT, R19, R9, RZ, 0x181f ;  /* 0x00181fff09137589 */ /* 0x00072200000e0000 */
[----:B------:R-:W-:-:S04]  /*1360*/  LEA.HI R6, R6, R0, RZ, 0x3 ;  /* 0x0000000006067211 */ /* 0x000fc800078f18ff */
[----:B------:R-:W-:-:S05]  /*1370*/  LOP3.LUT R5, R6, 0xfffffff8, RZ, 0xc0, !PT ;  /* 0xfffffff806057812 */ /* 0x000fca00078ec0ff */
[----:B------:R-:W-:Y:S01]  /*1380*/  IMAD.IADD R5, R0, 0x1, -R5 ;  /* 0x0000000100057824 */ /* 0x000fe200078e0a05 */
[----:B------:R-:W-:-:S04]  /*1390*/  IADD3 R0, R211, 0xc0, RZ ;  /* 0x000000c0d3007810 */ /* 0x000fc80007ffe0ff */
[----:B------:R-:W-:Y:S01]  /*13a0*/  ISETP.GE.AND P5, PT, R0, c[0x0][0x198], PT ;  /* 0x0000660000007a0c */ /* 0x000fe20003fa6270 */
[----:B--2---:R2:W5:Y:S03]  /*13b0*/  @P2 R2UR UR19, R3 ;  /* 0x00000000031323c2 */ /* 0x00456600000e0000 */
[----:B------:R-:W-:Y:S01]  /*13c0*/  R2P PR, R5, 0x6 ;  /* 0x0000000605007804 */ /* 0x000fe20000000000 */
[----:B-----5:R-:W-:-:S04]  /*13d0*/  @!UP0 UMOV UR19, UR14 ;  /* 0x0000000e00138c82 */ /* 0x020fc80008000000 */
[----:B------:R-:W-:Y:S02]  /*13e0*/  SEL R4, R4, 0xfffffff0, !P1 ;  /* 0xfffffff004047807 */ /* 0x000fe40004800000 */
[----:B--2---:R-:W-:Y:S02]  /*13f0*/  SHF.R.U32.HI R3, RZ, 0x3, R251 ;  /* 0x00000003ff037819 */ /* 0x004fe400000116fb */
[----:B------:R-:W-:-:S04]  /*1400*/  LOP3.LUT R251, R251, 0x38, R211, 0xf8, !PT ;  /* 0x00000038fbfb7812 */ /* 0x000fc800078ef8d3 */
[----:B------:R-:W-:Y:S01]  /*1410*/  LOP3.LUT R251, R251, R3, RZ, 0x3c, !PT ;  /* 0x00000003fbfb7212 */ /* 0x000fe200078e3cff */
[----:B------:R-:W-:-:S03]  /*1420*/  IMAD.MOV.U32 R3, RZ, RZ, 0x20 ;  /* 0x00000020ff037424 */ /* 0x000fc600078e00ff */
[----:B------:R-:W-:Y:S02]  /*1430*/  LOP3.LUT R251, R251, 0xfffffe00, R10, 0xf8, !PT ;  /* 0xfffffe00fbfb7812 */ /* 0x000fe400078ef80a */
        /* <DEDUP_REMOVED lines=21> */
.L_x_1571:
[----:B-1-34-:R-:W-:Y:S05]  /*1590*/  BSYNC B0 ;  /* 0x0000000000007941 */ /* 0x01afea0003800000 */
.L_x_1570:
        /* <DEDUP_REMOVED lines=25> */
.L_x_1573:
[----:B------:R-:W-:Y:S05]  /*1730*/  BSYNC B0 ;  /* 0x0000000000007941 */ /* 0x000fea0003800000 */
.L_x_1572:
        /* <DEDUP_REMOVED lines=25> */
.L_x_1575:
[----:B------:R-:W-:Y:S05]  /*18d0*/  BSYNC B0 ;  /* 0x0000000000007941 */ /* 0x000fea0003800000 */
.L_x_1574:
[----:B------:R-:W-:Y:S01]  /*18e0*/  IMAD.MOV.U32 R252, RZ, RZ, c[0x0][0x2b8] ;  /* 0x0000ae00fffc7624 */ /* 0x000fe200078e00ff */
[----:B------:R-:W-:Y:S01]  /*18f0*/  UMOV UR15, 0x60 ;  /* 0x00000060000f7882 */ /* 0x000fe20000000000 */
[----:B-12---:R-:W-:Y:S01]  /*1900*/  SHFL.IDX PT, R16, R16, 0x3, 0x181f ;  /* 0x00781f0010107f89 */ /* 0x006fe200000e0000 */
[----:B------:R-:W-:Y:S01]  /*1910*/  UIMAD UR15, UR6, UR15, -0x60 ;  /* 0xffffffa0060f74a4 */ /* 0x000fe2000f8e020f */
[----:B---3--:R-:W-:Y:S01]  /*1920*/  SHF.R.S32.HI R15, RZ, 0x1f, R12 ;  /* 0x0000001fff0f7819 */ /* 0x008fe2000001140c */
[----:B------:R-:W-:Y:S01]  /*1930*/  IMAD.SHL.U32 R251, R251, 0x2, RZ ;  /* 0x00000002fbfb7824 */ /* 0x000fe200078e00ff */
[----:B------:R-:W-:Y:S01]  /*1940*/  ISETP.NE.AND P2, PT, R252, 0x1, PT ;  /* 0x00000001fc00780c */ /* 0x000fe20003f45270 */
[----:B------:R1:W2:Y:S01]  /*1950*/  SHFL.IDX PT, R17, R9, 0x3, 0x181f ;  /* 0x00781f0009117f89 */ /* 0x0002a200000e0000 */
[----:B------:R-:W-:Y:S01]  /*1960*/  LEA.HI R15, R15, R12, RZ, 0x3 ;  /* 0x0000000c0f0f7211 */ /* 0x000fe200078f18ff */
[----:B------:R-:W-:Y:S01]  /*1970*/  USHF.R.S32.HI UR18, URZ, 0x1f, UR19 ;  /* 0x0000001f3f127899 */ /* 0x000fe20008011413 */
[----:B------:R-:W-:Y:S01]  /*1980*/  IADD3 R10, R112, UR15, RZ ;  /* 0x0000000f700a7c10 */ /* 0x000fe2000fffe0ff */
[----:B------:R-:W-:Y:S01]  /*1990*/  IMAD.MOV.U32 R23, RZ, RZ, RZ ;  /* 0x000000ffff177224 */ /* 0x000fe200078e00ff */
[----:B------:R-:W-:-:S02]  /*19a0*/  LOP3.LUT R209, R15, 0xfffffff8, RZ, 0xc0, !PT ;  /* 0xfffffff80fd17812 */ /* 0x000fc400078ec0ff */
[----:B------:R-:W-:Y:S01]  /*19b0*/  ISETP.GE.AND P1, PT, R10, UR7, PT ;  /* 0x000000070a007c0c */ /* 0x000fe2000bf26270 */
[----:B------:R-:W-:Y:S02]  /*19c0*/  IMAD.SHL.U32 R249, R13, 0x40, RZ ;  /* 0x000000400df97824 */ /* 0x000fe400078e00ff */
[----:B------:R-:W-:Y:S01]  /*19d0*/  STL [R1+0x18], R209 ;  /* 0x000018d101007387 */ /* 0x000fe20000100800 */
[----:B------:R-:W-:Y:S02]  /*19e0*/  ISETP.GT.OR P1, PT, R112, 0x5f, P1 ;  /* 0x0000005f7000780c */ /* 0x000fe40000f24670 */
[----:B-1----:R-:W-:Y:S02]  /*19f0*/  IADD3 R9, R8, 0x60, RZ ;  /* 0x0000006008097810 */ /* 0x002fe40007ffe0ff */
[----:B------:R-:W-:Y:S02]  /*1a00*/  IADD3 R8, R10, UR12, RZ ;  /* 0x0000000c0a087c10 */ /* 0x000fe4000fffe0ff */
[----:B------:R-:W-:Y:S01]  /*1a10*/  ISETP.GE.AND P0, PT, R9, UR4, PT ;  /* 0x0000000409007c0c */ /* 0x000fe2000bf06270 */
[----:B------:R-:W-:Y:S01]  /*1a20*/  ULDC.64 UR4, c[0x0][0x2b0] ;  /* 0x0000ac0000047ab9 */ /* 0x000fe20000000a00 */
[----:B------:R-:W-:Y:S01]  /*1a30*/  SHF.R.S32.HI R10, RZ, 0x1f, R0 ;  /* 0x0000001fff0a7819 */ /* 0x000fe20000011400 */
[----:B------:R-:W-:Y:S01]  /*1a40*/  @P2 IMAD.HI.U32 R14, R8, c[0x0][0x2bc], RZ ;  /* 0x0000af00080e2a27 */ /* 0x000fe200078e00ff */
[----:B------:R-:W-:-:S02]  /*1a50*/  UIMAD UR18, UR18, UR4, URZ ;  /* 0x00000004121272a4 */ /* 0x000fc4000f8e023f */
[----:B------:R-:W-:Y:S01]  /*1a60*/  LEA.HI R10, R10, R0, RZ, 0x3 ;  /* 0x000000000a0a7211 */ /* 0x000fe200078f18ff */
[----:B------:R-:W-:Y:S01]  /*1a70*/  IMAD.MOV.U32 R9, RZ, RZ, R8 ;  /* 0x000000ffff097224 */ /* 0x000fe200078e0008 */
[----:B------:R-:W-:Y:S01]  /*1a80*/  @P2 SHF.R.U32.HI R9, RZ, c[0x0][0x2c0], R14 ;  /* 0x0000b000ff092a19 */ /* 0x000fe2000001160e */
[----:B------:R-:W-:Y:S01]  /*1a90*/  UIMAD.WIDE.U32 UR20, UR19, UR4, URZ ;  /* 0x00000004131472a5 */ /* 0x000fe2000f8e003f */
[----:B------:R-:W-:Y:S01]  /*1aa0*/  SHF.R.S32.HI R14, RZ, 0x1f, R85 ;  /* 0x0000001fff0e7819 */ /* 0x000fe20000011455 */
[----:B------:R-:W-:Y:S01]  /*1ab0*/  UIMAD UR18, UR19, UR5, UR18 ;  /* 0x00000005131272a4 */ /* 0x000fe2000f8e0212 */
[----:B------:R-:W-:Y:S01]  /*1ac0*/  LOP3.LUT R111, R10, 0xfffffff8, RZ, 0xc0, !PT ;  /* 0xfffffff80a6f7812 */ /* 0x000fe200078ec0ff */
[--C-:B--2---:R-:W-:Y:S01]  /*1ad0*/  @!P0 IMAD.WIDE R20, R211, 0x2, R16.reuse ;  /* 0x00000002d3148825 */ /* 0x104fe200078e0210 */
[----:B------:R-:W-:Y:S01]  /*1ae0*/  LEA.HI R14, R14, R85, RZ, 0x3 ;  /* 0x000000550e0e7211 */ /* 0x000fe200078f18ff */
[----:B------:R-:W-:Y:S01]  /*1af0*/  UIADD3 UR18, UR21, UR18, URZ ;  /* 0x0000001215127290 */ /* 0x000fe2000fffe03f */
[----:B------:R-:W-:Y:S01]  /*1b00*/  @!P1 IADD3 R15, P2, R9, UR20, RZ ;  /* 0x00000014090f9c10 */ /* 0x000fe2000ff5e0ff */
[----:B----4-:R-:W-:Y:S01]  /*1b10*/  @!P0 IMAD.WIDE R18, R209, 0x2, R16 ;  /* 0x00000002d1128825 */ /* 0x010fe200078e0210 */
[----:B------:R-:W-:Y:S01]  /*1b20*/  LOP3.LUT R207, R14, 0xfffffff8, RZ, 0xc0, !PT ;  /* 0xfffffff80ecf7812 */ /* 0x000fe200078ec0ff */
[----:B------:R-:W-:Y:S01]  /*1b30*/  @!PT LDS RZ, [RZ] ;  /* 0x00000000fffff984 */ /* 0x000fe20000000800 */
[----:B------:R1:W-:Y:S01]  /*1b40*/  @!P0 LDGSTS.E.BYPASS.LTC128B.128 [R251+0x1b100], [R20.64], !P4 ;  /* 0x1b10000014fb8fae */ /* 0x0003e2000e101d50 */
[----:B------:R-:W-:Y:S01]  /*1b50*/  LOP3.LUT R249, R249, 0x1c0, RZ, 0xc0, !PT ;  /* 0x000001c0f9f97812 */ /* 0x000fe200078ec0ff */
[----:B------:R-:W-:Y:S01]  /*1b60*/  ULDC.64 UR4, c[0x0][0x1e8] ;  /* 0x00007a0000047ab9 */ /* 0x000fe20000000a00 */
[----:B------:R-:W-:Y:S01]  /*1b70*/  @!P1 LEA.HI.X.SX32 R10, R9, UR18, 0x1, P2 ;  /* 0x00000012090a9c11 */ /* 0x000fe200090f0eff */
[----:B------:R2:W-:Y:S01]  /*1b80*/  @!P0 LDGSTS.E.BYPASS.LTC128B.128 [R251+0x1f100], [R18.64], !P3 ;  /* 0x1f10000012fb8fae */ /* 0x0005e2000d901d50 */
[----:B------:R-:W-:-:S03]  /*1b90*/  @!P1 LEA R14, P2, R15, c[0x0][0x2a0], 0x2 ;  /* 0x0000a8000f0e9a11 */ /* 0x000fc600078410ff */
[----:B------:R-:W-:Y:S01]  /*1ba0*/  STL [R1+0x14], R207 ;  /* 0x000014cf01007387 */ /* 0x000fe20000100800 */
[----:B------:R-:W-:Y:S01]  /*1bb0*/  @!P1 LEA.HI.X R15, R15, c[0x0][0x2a4], R10, 0x2, P2 ;  /* 0x0000a9000f0f9a11 */ /* 0x000fe200010f140a */
[--C-:B--2---:R-:W-:Y:S01]  /*1bc0*/  @!P0 IMAD.WIDE R18, R207, 0x2, R16.reuse ;  /* 0x00000002cf128825 */ /* 0x104fe200078e0210 */
[----:B------:R-:W-:Y:S01]  /*1bd0*/  UIMAD UR19, UR8, UR4, URZ ;  /* 0x00000004081372a4 */ /* 0x000fe2000f8e023f */
[----:B------:R-:W-:Y:S01]  /*1be0*/  ISETP.GE.AND P4, PT, R85, c[0x0][0x1d4], PT ;  /* 0x0000750055007a0c */ /* 0x000fe20003f86270 */
[----:B------:R-:W-:Y:S01]  /*1bf0*/  UIMAD.WIDE.U32 UR22, UR9, UR4, URZ ;  /* 0x00000004091672a5 */ /* 0x000fe2000f8e003f */
[----:B------:R-:W-:Y:S01]  /*1c00*/  @!P0 IMAD.WIDE R16, R111, 0x2, R16 ;  /* 0x000000026f108825 */ /* 0x000fe200078e0210 */
[----:B------:R2:W-:Y:S04]  /*1c10*/  @!P0 LDGSTS.E.BYPASS.LTC128B.128 [R251+0x23100], [R18.64], !P6 ;  /* 0x2310000012fb8fae */ /* 0x0005e8000f101d50 */
[----:B------:R3:W-:Y:S04]  /*1c20*/  @!P0 LDGSTS.E.BYPASS.LTC128B.128 [R251+0x27100], [R16.64], !P5 ;  /* 0x2710000010fb8fae */ /* 0x0007e8000e901d50 */
[----:B------:R-:W0:Y:S04]  /*1c30*/  LDGDEPBAR ;  /* 0x00000000000079af */ /* 0x000e280000000000 */
[----:B------:R-:W-:Y:S01]  /*1c40*/  BAR.SYNC.DEFER_BLOCKING 0x0 ;  /* 0x0000000000007b1d */ /* 0x000fe20000010000 */
[----:B------:R-:W-:-:S04]  /*1c50*/  IMAD.MOV R9, RZ, RZ, -R9 ;  /* 0x000000ffff097224 */ /* 0x000fc800078e0a09 */
[----:B------:R-:W-:Y:S01]  /*1c60*/  IMAD R24, R9, c[0x0][0x2b8], R8 ;  /* 0x0000ae0009187a24 */ /* 0x000fe200078e0208 */
[----:B------:R-:W-:Y:S01]  /*1c70*/  STL [R1+0x10], R111 ;  /* 0x0000106f01007387 */ /* 0x000fe20000100800 */
[----:B------:R-:W-:-:S03]  /*1c80*/  IMAD.SHL.U32 R8, R84, 0x8, RZ ;  /* 0x0000000854087824 */ /* 0x000fc600078e00ff */
[----:B------:R-:W-:Y:S02]  /*1c90*/  SHF.R.S32.HI R10, RZ, 0x1f, R24 ;  /* 0x0000001fff0a7819 */ /* 0x000fe40000011418 */
[----:B------:R-:W-:-:S03]  /*1ca0*/  LOP3.LUT R8, R249, 0x8, R8, 0xf8, !PT ;  /* 0x00000008f9087812 */ /* 0x000fc600078ef808 */
[----:B------:R-:W-:Y:S01]  /*1cb0*/  IMAD R9, R10, c[0x0][0x1e0], RZ ;  /* 0x000078000a097a24 */ /* 0x000fe200078e02ff */
[----:B------:R-:W-:Y:S01]  /*1cc0*/  SHF.R.U32.HI R249, RZ, 0x3, R249 ;  /* 0x00000003fff97819 */ /* 0x000fe200000116f9 */
[----:B---3--:R-:W-:-:S03]  /*1cd0*/  IMAD.WIDE.U32 R16, R24, c[0x0][0x1e0], RZ ;  /* 0x0000780018107a25 */ /* 0x008fc600078e00ff */
[----:B------:R-:W-:Y:S01]  /*1ce0*/  LOP3.LUT R249, R8, R249, RZ, 0x3c, !PT ;  /* 0x000000f908f97212 */ /* 0x000fe200078e3cff */
[----:B------:R-:W-:Y:S01]  /*1cf0*/  IMAD R9, R24, c[0x0][0x1e4], R9 ;  /* 0x0000790018097a24 */ /* 0x000fe200078e0209 */
[----:B------:R3:W4:Y:S01]  /*1d00*/  @!P1 LDG.E R23, [R14.64] ;  /* 0x000000100e179981 */ /* 0x000722000c1e1900 */
[----:B------:R-:W-:Y:S01]  /*1d10*/  UIMAD UR19, UR9, UR5, UR19 ;  /* 0x00000005091372a4 */ /* 0x000fe2000f8e0213 */
[----:B------:R-:W-:Y:S01]  /*1d20*/  IMAD R10, R10, c[0x0][0x208], RZ ;  /* 0x000082000a0a7a24 */ /* 0x000fe200078e02ff */
[----:B------:R-:W-:Y:S01]  /*1d30*/  LOP3.LUT P1, RZ, R13, 0x2, RZ, 0xc0, !PT ;  /* 0x000000020dff7812 */ /* 0x000fe2000782c0ff */
[----:B------:R-:W-:Y:S01]  /*1d40*/  IMAD.IADD R17, R17, 0x1, R9 ;  /* 0x0000000111117824 */ /* 0x000fe200078e0209 */
[----:B------:R-:W-:Y:S01]  /*1d50*/  UIADD3 UR19, UR23, UR19, URZ ;  /* 0x0000001317137290 */ /* 0x000fe2000fffe03f */
[C---:B--2---:R-:W-:Y:S01]  /*1d60*/  IMAD.WIDE.U32 R18, R24.reuse, c[0x0][0x208], RZ ;  /* 0x0000820018127a25 */ /* 0x044fe200078e00ff */
[----:B------:R-:W-:Y:S01]  /*1d70*/  ULDC.64 UR4, c[0x0][0x210] ;  /* 0x0000840000047ab9 */ /* 0x000fe20000000a00 */
[----:B------:R-:W-:Y:S01]  /*1d80*/  ISETP.GE.AND P2, PT, R211, c[0x0][0x1d4], PT ;  /* 0x00007500d3007a0c */ /* 0x000fe20003f46270 */
[----:B------:R-:W-:Y:S01]  /*1d90*/  UIMAD UR8, UR8, UR4, URZ ;  /* 0x00000004080872a4 */ /* 0x000fe2000f8e023f */
[----:B------:R-:W-:Y:S01]  /*1da0*/  IMAD R10, R24, c[0x0][0x20c], R10 ;  /* 0x00008300180a7a24 */ /* 0x000fe200078e020a */
[----:B------:R-:W-:Y:S01]  /*1db0*/  UIMAD.WIDE.U32 UR24, UR9, UR4, URZ ;  /* 0x00000004091872a5 */ /* 0x000fe2000f8e003f */
[----:B------:R-:W-:Y:S01]  /*1dc0*/  ISETP.GE.AND P5, PT, R12, c[0x0][0x1d4], PT ;  /* 0x000075000c007a0c */ /* 0x000fe20003fa6270 */
[----:B------:R-:W-:Y:S01]  /*1dd0*/  UIMAD UR8, UR9, UR5, UR8 ;  /* 0x00000005090872a4 */ /* 0x000fe2000f8e0208 */
[----:B------:R-:W-:Y:S01]  /*1de0*/  IMAD.IADD R19, R19, 0x1, R10 ;  /* 0x0000000113137824 */ /* 0x000fe200078e020a */
[----:B------:R-:W-:Y:S01]  /*1df0*/  UIADD3 UR4, UR6, -0x1, URZ ;  /* 0xffffffff06047890 */ /* 0x000fe2000fffe03f */
[----:B------:R-:W-:Y:S01]  /*1e00*/  ISETP.GE.AND P6, PT, R0, c[0x0][0x1d4], PT ;  /* 0x0000750000007a0c */ /* 0x000fe20003fc6270 */
[----:B------:R-:W-:Y:S01]  /*1e10*/  UIADD3 UR8, UR25, UR8, URZ ;  /* 0x0000000819087290 */ /* 0x000fe2000fffe03f */
[----:B-1----:R-:W-:Y:S01]  /*1e20*/  IMAD.U32 R20, RZ, RZ, UR9 ;  /* 0x00000009ff147e24 */ /* 0x002fe2000f8e00ff */
[----:B------:R-:W-:Y:S01]  /*1e30*/  UIMAD UR4, UR4, -0x60, UR7 ;  /* 0xffffffa0040478a4 */ /* 0x000fe2000f8e0207 */
[----:B------:R-:W-:Y:S01]  /*1e40*/  IMAD.SHL.U32 R5, R5, 0x40, RZ ;  /* 0x0000004005057824 */ /* 0x000fe200078e00ff */
[----:B------:R-:W-:Y:S01]  /*1e50*/  LEA.HI R109, R7, R2, RZ, 0x5 ;  /* 0x00000002076d7211 */ /* 0x000fe200078f28ff */
[----:B------:R-:W-:Y:S01]  /*1e60*/  IMAD.SHL.U32 R6, R6, 0x40, RZ ;  /* 0x0000004006067824 */ /* 0x000fe200078e00ff */
[----:B------:R-:W-:Y:S01]  /*1e70*/  SHF.R.S32.HI R210, RZ, 0x1f, R209 ;  /* 0x0000001fffd27819 */ /* 0x000fe200000114d1 */
[----:B------:R-:W-:Y:S01]  /*1e80*/  UISETP.GE.AND UP0, UPT, UR6, 0x2, UPT ;  /* 0x000000020600788c */ /* 0x000fe2000bf06270 */
[----:B---3--:R-:W-:-:S02]  /*1e90*/  SHF.R.S32.HI R14, RZ, 0x4, R11 ;  /* 0x00000004ff0e7819 */ /* 0x008fc4000001140b */
[----:B------:R-:W-:Y:S02]  /*1ea0*/  IADD3 R84, -R84, UR4, RZ ;  /* 0x0000000454547c10 */ /* 0x000fe4000fffe1ff */
[----:B------:R-:W-:Y:S02]  /*1eb0*/  LEA.HI R11, R11, R14, RZ, 0x1 ;  /* 0x0000000e0b0b7211 */ /* 0x000fe400078f08ff */
[----:B------:R-:W-:Y:S02]  /*1ec0*/  LOP3.LUT R5, R5, 0x1c0, RZ, 0xc0, !PT ;  /* 0x000001c005057812 */ /* 0x000fe400078ec0ff */
[----:B------:R-:W-:Y:S02]  /*1ed0*/  LOP3.LUT R11, R11, 0xfffffffe, RZ, 0xc0, !PT ;  /* 0xfffffffe0b0b7812 */ /* 0x000fe400078ec0ff */
[----:B------:R-:W-:Y:S02]  /*1ee0*/  LOP3.LUT R6, R6, 0xfffffe00, RZ, 0xc0, !PT ;  /* 0xfffffe0006067812 */ /* 0x000fe400078ec0ff */
[----:B------:R-:W-:Y:S01]  /*1ef0*/  SHF.R.S32.HI R108, RZ, 0x5, R109 ;  /* 0x00000005ff6c7819 */ /* 0x000fe2000001146d */
[----:B------:R-:W-:Y:S01]  /*1f00*/  IMAD.IADD R11, R14, 0x1, -R11 ;  /* 0x000000010e0b7824 */ /* 0x000fe200078e0a0b */
[----:B------:R-:W-:-:S02]  /*1f10*/  SHF.R.S32.HI R208, RZ, 0x1f, R207 ;  /* 0x0000001fffd07819 */ /* 0x000fc400000114cf */
[----:B------:R-:W-:Y:S01]  /*1f20*/  SEL R110, RZ, 0x10, P6 ;  /* 0x00000010ff6e7807 */ /* 0x000fe20003000000 */
[C---:B------:R-:W-:Y:S02]  /*1f30*/  IMAD R249, R11.reuse, 0x200, R249 ;  /* 0x000002000bf97824 */ /* 0x040fe400078e02f9 */
[----:B------:R-:W-:Y:S02]  /*1f40*/  IMAD.SHL.U32 R11, R11, 0x8, RZ ;  /* 0x000000080b0b7824 */ /* 0x000fe400078e00ff */
[----:B------:R-:W-:Y:S02]  /*1f50*/  IMAD.SHL.U32 R249, R249, 0x2, RZ ;  /* 0x00000002f9f97824 */ /* 0x000fe400078e00ff */
[----:B------:R-:W-:Y:S01]  /*1f60*/  IMAD R250, R108, 0x400, R6 ;  /* 0x000004006cfa7824 */ /* 0x000fe200078e0206 */
[----:B------:R-:W-:Y:S02]  /*1f70*/  LOP3.LUT R11, R5, 0x8, R11, 0xf8, !PT ;  /* 0x00000008050b7812 */ /* 0x000fe400078ef80b */
[----:B------:R-:W-:-:S02]  /*1f80*/  IADD3 R248, R249, 0xc120, RZ ;  /* 0x0000c120f9f87810 */ /* 0x000fc40007ffe0ff */
[----:B------:R-:W-:-:S04]  /*1f90*/  SHF.R.U32.HI R5, RZ, 0x3, R5 ;  /* 0x00000003ff057819 */ /* 0x000fc80000011605 */
[----:B------:R-:W-:-:S05]  /*1fa0*/  LOP3.LUT R5, R11, R5, RZ, 0x3c, !PT ;  /* 0x000000050b057212 */ /* 0x000fca00078e3cff */
[----:B------:R-:W-:-:S04]  /*1fb0*/  IMAD.IADD R250, R5, 0x1, R250 ;  /* 0x0000000105fa7824 */ /* 0x000fc800078e02fa */
[----:B------:R-:W-:-:S04]  /*1fc0*/  IMAD.SHL.U32 R250, R250, 0x2, RZ ;  /* 0x00000002fafa7824 */ /* 0x000fc800078e00ff */
[--C-:B------:R-:W-:Y:S02]  /*1fd0*/  IMAD R246, R4, 0x2, R250.reuse ;  /* 0x0000000204f67824 */ /* 0x100fe400078e02fa */
[C---:B------:R-:W-:Y:S02]  /*1fe0*/  IMAD R245, R3.reuse, 0x2, R250 ;  /* 0x0000000203f57824 */ /* 0x040fe400078e02fa */
[----:B------:R-:W-:Y:S01]  /*1ff0*/  IMAD R243, R3, 0x2, R246 ;  /* 0x0000000203f37824 */ /* 0x000fe200078e02f6 */
[----:B----4-:R-:W-:Y:S01]  /*2000*/  SHF.R.S32.HI R8, RZ, 0x1f, R23 ;  /* 0x0000001fff087819 */ /* 0x010fe20000011417 */
[C---:B------:R-:W-:Y:S01]  /*2010*/  IMAD.WIDE.U32 R16, R23.reuse, c[0x0][0x1f0], R16 ;  /* 0x00007c0017107a25 */ /* 0x040fe200078e0010 */
[----:B------:R-:W-:Y:S03]  /*2020*/  STL [R1], R23 ;  /* 0x0000001701007387 */ /* 0x000fe60000100800 */
[----:B------:R-:W-:Y:S01]  /*2030*/  IMAD R14, R8, c[0x0][0x1f0], RZ ;  /* 0x00007c00080e7a24 */ /* 0x000fe200078e02ff */
[----:B------:R-:W-:Y:S01]  /*2040*/  IADD3 R9, P0, R16, UR22, RZ ;  /* 0x0000001610097c10 */ /* 0x000fe2000ff1e0ff */
[----:B------:R-:W-:Y:S01]  /*2050*/  IMAD R8, R8, c[0x0][0x218], RZ ;  /* 0x0000860008087a24 */ /* 0x000fe200078e02ff */
[----:B------:R-:W-:Y:S01]  /*2060*/  STL [R1+0x4], R24 ;  /* 0x0000041801007387 */ /* 0x000fe20000100800 */
[----:B------:R-:W-:-:S02]  /*2070*/  IMAD R14, R23, c[0x0][0x1f4], R14 ;  /* 0x00007d00170e7a24 */ /* 0x000fc400078e020e */
[----:B------:R-:W-:Y:S01]  /*2080*/  IMAD.WIDE.U32 R18, R23, c[0x0][0x218], R18 ;  /* 0x0000860017127a25 */ /* 0x000fe200078e0012 */
[----:B------:R-:W-:Y:S02]  /*2090*/  STL [R1+0x28], R210 ;  /* 0x000028d201007387 */ /* 0x000fe40000100800 */
[----:B------:R-:W-:Y:S01]  /*20a0*/  IADD3.X R14, R17, UR19, R14, P0, !PT ;  /* 0x00000013110e7c10 */ /* 0x000fe200087fe40e */
[----:B------:R-:W-:Y:S01]  /*20b0*/  IMAD R8, R23, c[0x0][0x21c], R8 ;  /* 0x0000870017087a24 */ /* 0x000fe200078e0208 */
[----:B------:R-:W-:-:S04]  /*20c0*/  LEA R22, P0, R9, c[0x0][0x1c8], 0x1 ;  /* 0x0000720009167a11 */ /* 0x000fc800078008ff */
[----:B------:R-:W-:Y:S01]  /*20d0*/  LEA.HI.X R14, R9, c[0x0][0x1cc], R14, 0x1, P0 ;  /* 0x00007300090e7a11 */ /* 0x000fe200000f0c0e */
[----:B------:R-:W-:Y:S01]  /*20e0*/  SHFL.IDX PT, R16, R22, RZ, 0x181f ;  /* 0x00181fff16107589 */ /* 0x000fe200000e0000 */
[----:B------:R-:W-:Y:S02]  /*20f0*/  IADD3 R10, P0, R18, UR24, RZ ;  /* 0x00000018120a7c10 */ /* 0x000fe4000ff1e0ff */
[----:B------:R-:W-:Y:S01]  /*2100*/  IADD3 R9, R249, 0xc100, RZ ;  /* 0x0000c100f9097810 */ /* 0x000fe20007ffe0ff */
[----:B------:R-:W1:Y:S01]  /*2110*/  SHFL.IDX PT, R17, R14, RZ, 0x181f ;  /* 0x00181fff0e117589 */ /* 0x000e6200000e0000 */
[----:B------:R-:W-:Y:S02]  /*2120*/  IADD3.X R8, R19, UR8, R8, P0, !PT ;  /* 0x0000000813087c10 */ /* 0x000fe400087fe408 */
[----:B------:R-:W-:Y:S01]  /*2130*/  LEA R80, P0, R10, c[0x0][0x1f8], 0x1 ;  /* 0x00007e000a507a11 */ /* 0x000fe200078008ff */
[----:B------:R-:W-:Y:S01]  /*2140*/  SHFL.IDX PT, R22, R22, 0x1, 0x181f ;  /* 0x00381f0016167f89 */ /* 0x000fe200000e0000 */
[----:B------:R-:W-:Y:S01]  /*2150*/  @P1 IADD3 R248, R9, -0x20, RZ ;  /* 0xffffffe009f81810 */ /* 0x000fe20007ffe0ff */
[----:B------:R-:W-:Y:S01]  /*2160*/  IMAD R9, R24, c[0x0][0x1e0], RZ ;  /* 0x0000780018097a24 */ /* 0x000fe200078e02ff */
[----:B------:R-:W-:Y:S01]  /*2170*/  LEA.HI.X R8, R10, c[0x0][0x1fc], R8, 0x1, P0 ;  /* 0x00007f000a087a11 */ /* 0x000fe200000f0c08 */
[----:B------:R-:W-:Y:S01]  /*2180*/  SHFL.IDX PT, R21, R14, 0x2, 0x181f ;  /* 0x00581f000e157f89 */ /* 0x000fe200000e0000 */
[----:B------:R-:W-:Y:S01]  /*2190*/  ISETP.GE.AND P0, PT, R84, 0x1, PT ;  /* 0x000000015400780c */ /* 0x000fe20003f06270 */
[----:B------:R-:W-:Y:S01]  /*21a0*/  IMAD R9, R23, c[0x0][0x1f0], R9 ;  /* 0x00007c0017097a24 */ /* 0x000fe200078e0209 */
[C---:B------:R-:W-:Y:S01]  /*21b0*/  IADD3 R239, R248.reuse, 0x800, RZ ;  /* 0x00000800f8ef7810 */ /* 0x040fe20007ffe0ff */
[----:B------:R-:W-:Y:S01]  /*21c0*/  SHFL.IDX PT, R23, R14, 0x1, 0x181f ;  /* 0x00381f000e177f89 */ /* 0x000fe200000e0000 */
[----:B------:R-:W-:Y:S01]  /*21d0*/  IADD3 R238, R248, 0x1000, RZ ;  /* 0x00001000f8ee7810 */ /* 0x000fe20007ffe0ff */
[----:B------:R-:W-:Y:S01]  /*21e0*/  IMAD R20, R20, c[0x0][0x1e8], R9 ;  /* 0x00007a0014147a24 */ /* 0x000fe200078e0209 */
[C---:B------:R-:W-:Y:S01]  /*21f0*/  IADD3 R237, R248.reuse, 0x1800, RZ ;  /* 0x00001800f8ed7810 */ /* 0x040fe20007ffe0ff */
[----:B------:R-:W2:Y:S01]  /*2200*/  SHFL.IDX PT, R38, R80, RZ, 0x181f ;  /* 0x00181fff50267589 */ /* 0x000ea200000e0000 */
[----:B------:R-:W-:-:S02]  /*2210*/  IADD3 R236, R248, 0x2000, RZ ;  /* 0x00002000f8ec7810 */ /* 0x000fc40007ffe0ff */
[----:B------:R-:W-:Y:S01]  /*2220*/  LEA R20, R20, c[0x0][0x1c8], 0x1 ;  /* 0x0000720014147a11 */ /* 0x000fe200078e08ff */
[----:B------:R-:W3:Y:S01]  /*2230*/  SHFL.IDX PT, R10, R8, RZ, 0x181f ;  /* 0x00181fff080a7589 */ /* 0x000ee200000e0000 */
[C---:B------:R-:W-:Y:S02]  /*2240*/  IADD3 R235, R248.reuse, 0x2800, RZ ;  /* 0x00002800f8eb7810 */ /* 0x040fe40007ffe0ff */
[C---:B------:R-:W-:Y:S01]  /*2250*/  IADD3 R233, R248.reuse, 0x3000, RZ ;  /* 0x00003000f8e97810 */ /* 0x040fe20007ffe0ff */
[--C-:B-1----:R-:W-:Y:S01]  /*2260*/  @P0 IMAD.WIDE R28, R211, 0x2, R16.reuse ;  /* 0x00000002d31c0825 */ /* 0x102fe200078e0210 */
[----:B------:R-:W-:Y:S01]  /*2270*/  SHFL.IDX PT, R20, R20, 0x2, 0x181f ;  /* 0x00581f0014147f89 */ /* 0x000fe200000e0000 */
[C---:B------:R-:W-:Y:S02]  /*2280*/  IADD3 R232, R248.reuse, 0x3800, RZ ;  /* 0x00003800f8e87810 */ /* 0x040fe40007ffe0ff */
[----:B------:R-:W-:Y:S01]  /*2290*/  @P0 IMAD.WIDE R26, R209, 0x2, R16 ;  /* 0x00000002d11a0825 */ /* 0x000fe200078e0210 */
[----:B------:R1:W-:Y:S01]  /*22a0*/  @P0 LDGSTS.E.BYPASS.LTC128B.128 [R251+0xc100], [R28.64], !P2 ;  /* 0x0c1000001cfb0fae */ /* 0x0003e2000d101d50 */
[----:B------:R-:W-:-:S02]  /*22b0*/  IADD3 R231, R248, 0x4000, RZ ;  /* 0x00004000f8e77810 */ /* 0x000fc40007ffe0ff */
[--C-:B------:R-:W-:Y:S01]  /*22c0*/  @P0 IMAD.WIDE R24, R207, 0x2, R16.reuse ;  /* 0x00000002cf180825 */ /* 0x100fe200078e0210 */
[----:B------:R4:W-:Y:S01]  /*22d0*/  @P0 LDGSTS.E.BYPASS.LTC128B.128 [R251+0xf100], [R26.64], !P5 ;  /* 0x0f1000001afb0fae */ /* 0x0009e2000e901d50 */
[C---:B------:R-:W-:Y:S02]  /*22e0*/  IADD3 R230, R248.reuse, 0x4800, RZ ;  /* 0x00004800f8e67810 */ /* 0x040fe40007ffe0ff */
[----:B------:R-:W-:Y:S01]  /*22f0*/  @P0 IMAD.WIDE R30, R111, 0x2, R16 ;  /* 0x000000026f1e0825 */ /* 0x000fe200078e0210 */
[----:B------:R5:W-:Y:S01]  /*2300*/  @P0 LDGSTS.E.BYPASS.LTC128B.128 [R251+0x12100], [R24.64], !P4 ;  /* 0x1210000018fb0fae */ /* 0x000be2000e101d50 */
[----:B------:R-:W-:Y:S02]  /*2310*/  IADD3 R229, R248, 0x5000, RZ ;  /* 0x00005000f8e57810 */ /* 0x000fe40007ffe0ff */
[----:B------:R-:W-:Y:S01]  /*2320*/  IMAD.WIDE R16, R211, 0x2, RZ ;  /* 0x00000002d3107825 */ /* 0x000fe200078e02ff */
[----:B------:R1:W-:Y:S01]  /*2330*/  @P0 LDGSTS.E.BYPASS.LTC128B.128 [R251+0x15100], [R30.64], !P6 ;  /* 0x151000001efb0fae */ /* 0x0003e2000f101d50 */
[----:B------:R-:W-:-:S02]  /*2340*/  ISETP.GE.AND P0, PT, R84, 0x21, PT ;  /* 0x000000215400780c */ /* 0x000fc40003f06270 */
[----:B------:R-:W-:Y:S01]  /*2350*/  IADD3 R228, R248, 0x5800, RZ ;  /* 0x00005800f8e47810 */ /* 0x000fe20007ffe0ff */
[----:B------:R-:W1:Y:S01]  /*2360*/  SHFL.IDX PT, R18, R80, 0x1, 0x181f ;  /* 0x00381f0050127f89 */ /* 0x000e6200000e0000 */
[----:B--2---:R-:W-:Y:S02]  /*2370*/  IADD3 R52, P1, R38, R16, RZ ;  /* 0x0000001026347210 */ /* 0x004fe40007f3e0ff */
[C---:B------:R-:W-:Y:S01]  /*2380*/  IADD3 R227, R248.reuse, 0x6000, RZ ;  /* 0x00006000f8e37810 */ /* 0x040fe20007ffe0ff */
[----:B------:R-:W2:Y:S01]  /*2390*/  SHFL.IDX PT, R9, R8, 0x1, 0x181f ;  /* 0x00381f0008097f89 */ /* 0x000ea200000e0000 */
[----:B------:R-:W-:Y:S01]  /*23a0*/  IADD3 R226, R248, 0x6800, RZ ;  /* 0x00006800f8e27810 */ /* 0x000fe20007ffe0ff */
[----:B---3--:R-:W-:Y:S01]  /*23b0*/  IMAD.X R53, R10, 0x1, R17, P1 ;  /* 0x000000010a357824 */ /* 0x008fe200008e0611 */
[C---:B------:R-:W-:Y:S01]  /*23c0*/  IADD3 R225, R248.reuse, 0x7000, RZ ;  /* 0x00007000f8e17810 */ /* 0x040fe20007ffe0ff */
[----:B------:R-:W3:Y:S01]  /*23d0*/  SHFL.IDX PT, R80, R80, 0x2, 0x181f ;  /* 0x00581f0050507f89 */ /* 0x000ee200000e0000 */
[C---:B------:R-:W-:Y:S01]  /*23e0*/  IADD3 R224, R248.reuse, 0x7800, RZ ;  /* 0x00007800f8e07810 */ /* 0x040fe20007ffe0ff */
[--C-:B------:R-:W-:Y:S01]  /*23f0*/  @P0 IMAD.WIDE R14, R209, 0x2, R22.reuse ;  /* 0x00000002d10e0825 */ /* 0x100fe200078e0216 */
[C---:B------:R-:W-:Y:S01]  /*2400*/  IADD3 R223, R248.reuse, 0x8000, RZ ;  /* 0x00008000f8df7810 */ /* 0x040fe20007ffe0ff */
[----:B------:R-:W3:Y:S01]  /*2410*/  SHFL.IDX PT, R8, R8, 0x2, 0x181f ;  /* 0x00581f0008087f89 */ /* 0x000ee200000e0000 */
[C---:B------:R-:W-:Y:S01]  /*2420*/  IADD3 R222, R248.reuse, 0x8800, RZ ;  /* 0x00008800f8de7810 */ /* 0x040fe20007ffe0ff */
[----:B----4-:R-:W-:Y:S01]  /*2430*/  @P0 IMAD.WIDE R26, R211, 0x2, R22 ;  /* 0x00000002d31a0825 */ /* 0x010fe200078e0216 */
[----:B------:R-:W-:-:S02]  /*2440*/  IADD3 R221, R248, 0x9000, RZ ;  /* 0x00009000f8dd7810 */ /* 0x000fc40007ffe0ff */
[C---:B------:R-:W-:Y:S01]  /*2450*/  IADD3 R220, R248.reuse, 0x9800, RZ ;  /* 0x00009800f8dc7810 */ /* 0x040fe20007ffe0ff */
[--C-:B-----5:R-:W-:Y:S01]  /*2460*/  @P0 IMAD.WIDE R24, R207, 0x2, R22.reuse ;  /* 0x00000002cf180825 */ /* 0x120fe200078e0216 */
[----:B------:R4:W-:Y:S01]  /*2470*/  @P0 LDGSTS.E.BYPASS.LTC128B.128 [R251+0xd100], [R26.64], !P2 ;  /* 0x0d1000001afb0fae */ /* 0x0009e2000d101d50 */
[----:B------:R-:W-:Y:S02]  /*2480*/  IADD3 R219, R248, 0xa000, RZ ;  /* 0x0000a000f8db7810 */ /* 0x000fe40007ffe0ff */
[----:B------:R-:W-:Y:S01]  /*2490*/  @P0 IMAD.WIDE R22, R111, 0x2, R22 ;  /* 0x000000026f160825 */ /* 0x000fe200078e0216 */
[----:B------:R5:W-:Y:S01]  /*24a0*/  @P0 LDGSTS.E.BYPASS.LTC128B.128 [R251+0x10100], [R14.64], !P5 ;  /* 0x101000000efb0fae */ /* 0x000be2000e901d50 */
[----:B-1----:R-:W-:Y:S02]  /*24b0*/  IADD3 R36, P1, R16, R18, RZ ;  /* 0x0000001210247210 */ /* 0x002fe40007f3e0ff */
[C---:B------:R-:W-:Y:S01]  /*24c0*/  IADD3 R218, R248.reuse, 0xa800, RZ ;  /* 0x0000a800f8da7810 */ /* 0x040fe20007ffe0ff */
[----:B------:R1:W-:Y:S01]  /*24d0*/  @P0 LDGSTS.E.BYPASS.LTC128B.128 [R251+0x13100], [R24.64], !P4 ;  /* 0x1310000018fb0fae */ /* 0x0003e2000e101d50 */
[C---:B------:R-:W-:Y:S01]  /*24e0*/  IADD3 R217, R248.reuse, 0xb000, RZ ;  /* 0x0000b000f8d97810 */ /* 0x040fe20007ffe0ff */
[----:B--2---:R-:W-:Y:S01]  /*24f0*/  IMAD.X R37, R17, 0x1, R9, P1 ;  /* 0x0000000111257824 */ /* 0x004fe200008e0609 */
[----:B------:R-:W-:Y:S01]  /*2500*/  IADD3 R216, R248, 0xb800, RZ ;  /* 0x0000b800f8d87810 */ /* 0x000fe20007ffe0ff */
[----:B------:R2:W-:Y:S01]  /*2510*/  @P0 LDGSTS.E.BYPASS.LTC128B.128 [R251+0x16100], [R22.64], !P6 ;  /* 0x1610000016fb0fae */ /* 0x0005e2000f101d50 */
[----:B------:R-:W-:-:S02]  /*2520*/  ISETP.GT.AND P0, PT, R84, 0x40, PT ;  /* 0x000000405400780c */ /* 0x000fc40003f04270 */
[----:B---3--:R-:W-:-:S05]  /*2530*/  IADD3 R16, P1, R16, R80, RZ ;  /* 0x0000005010107210 */ /* 0x008fca0007f3e0ff */
[----:B------:R-:W-:Y:S02]  /*2540*/  IMAD.X R17, R17, 0x1, R8, P1 ;  /* 0x0000000111117824 */ /* 0x000fe400008e0608 */
[----:B-----5:R-:W-:-:S04]  /*2550*/  IMAD.WIDE R14, R209, 0x2, RZ ;  /* 0x00000002d10e7825 */ /* 0x020fc800078e02ff */
[----:B-1----:R-:W-:Y:S01]  /*2560*/  @P0 IMAD.WIDE R24, R211, 0x2, R20 ;  /* 0x00000002d3180825 */ /* 0x002fe200078e0214 */
[----:B------:R-:W-:-:S03]  /*2570*/  IADD3 R46, P1, R38, R14, RZ ;  /* 0x0000000e262e7210 */ /* 0x000fc60007f3e0ff */
[----:B--2---:R-:W-:Y:S01]  /*2580*/  @P0 IMAD.WIDE R22, R209, 0x2, R20 ;  /* 0x00000002d1160825 */ /* 0x004fe200078e0214 */
[----:B------:R1:W-:Y:S03]  /*2590*/  @P0 LDGSTS.E.BYPASS.LTC128B.128 [R251+0xe100], [R24.64], !P2 ;  /* 0x0e10000018fb0fae */ /* 0x0003e6000d101d50 */
[----:B------:R-:W-:Y:S01]  /*25a0*/  IMAD.X R47, R10, 0x1, R15, P1 ;  /* 0x000000010a2f7824 */ /* 0x000fe200008e060f */
[----:B------:R2:W-:Y:S01]  /*25b0*/  @P0 LDGSTS.E.BYPASS.LTC128B.128 [R251+0x11100], [R22.64], !P5 ;  /* 0x1110000016fb0fae */ /* 0x0005e2000e901d50 */
[----:B----4-:R-:W-:-:S05]  /*25c0*/  IADD3 R26, P1, R14, R18, RZ ;  /* 0x000000120e1a7210 */ /* 0x010fca0007f3e0ff */
[----:B------:R-:W-:Y:S01]  /*25d0*/  IMAD.X R27, R15, 0x1, R9, P1 ;  /* 0x000000010f1b7824 */ /* 0x000fe200008e0609 */
[----:B------:R-:W-:-:S05]  /*25e0*/  IADD3 R14, P1, R14, R80, RZ ;  /* 0x000000500e0e7210 */ /* 0x000fca0007f3e0ff */
[----:B------:R-:W-:Y:S02]  /*25f0*/  IMAD.X R15, R15, 0x1, R8, P1 ;  /* 0x000000010f0f7824 */ /* 0x000fe400008e0608 */
[----:B-1----:R-:W-:-:S04]  /*2600*/  @P0 IMAD.WIDE R24, R207, 0x2, R20 ;  /* 0x00000002cf180825 */ /* 0x002fc800078e0214 */
[----:B------:R-:W-:Y:S01]  /*2610*/  @P0 IMAD.WIDE R20, R111, 0x2, R20 ;  /* 0x000000026f140825 */ /* 0x000fe200078e0214 */
[----:B------:R1:W-:Y:S03]  /*2620*/  @P0 LDGSTS.E.BYPASS.LTC128B.128 [R251+0x14100], [R24.64], !P4 ;  /* 0x1410000018fb0fae */ /* 0x0003e6000e101d50 */
[----:B--2---:R-:W-:Y:S01]  /*2630*/  IMAD.WIDE R22, R207, 0x2, RZ ;  /* 0x00000002cf167825 */ /* 0x004fe200078e02ff */
[----:B------:R2:W-:Y:S04]  /*2640*/  @P0 LDGSTS.E.BYPASS.LTC128B.128 [R251+0x17100], [R20.64], !P6 ;  /* 0x1710000014fb0fae */ /* 0x0005e8000f101d50 */
[----:B------:R-:W0:Y:S01]  /*2650*/  LDGDEPBAR ;  /* 0x00000000000079af */ /* 0x000e220000000000 */
[----:B------:R-:W-:-:S05]  /*2660*/  IADD3 R44, P0, R38, R22, RZ ;  /* 0x00000016262c7210 */ /* 0x000fca0007f1e0ff */
[----:B------:R-:W-:Y:S01]  /*2670*/  IMAD.X R45, R10, 0x1, R23, P0 ;  /* 0x000000010a2d7824 */ /* 0x000fe200000e0617 */
[----:B------:R-:W-:-:S05]  /*2680*/  IADD3 R82, P0, R22, R80, RZ ;  /* 0x0000005016527210 */ /* 0x000fca0007f1e0ff */
[----:B------:R-:W-:Y:S01]  /*2690*/  IMAD.X R83, R23, 0x1, R8, P0 ;  /* 0x0000000117537824 */ /* 0x000fe200000e0608 */
[----:B-1----:R-:W-:Y:S01]  /*26a0*/  IADD3 R24, P1, R22, R18, RZ ;  /* 0x0000001216187210 */ /* 0x002fe20007f3e0ff */
[----:B--2---:R-:W-:Y:S01]  /*26b0*/  IMAD.WIDE R20, R111, 0x2, RZ ;  /* 0x000000026f147825 */ /* 0x004fe200078e02ff */
[----:B------:R-:W-:-:S04]  /*26c0*/  DEPBAR.LE SB0, 0x1 ;  /* 0x000080400000791a */ /* 0x000fc80000000000 */
[----:B------:R-:W-:-:S04]  /*26d0*/  DEPBAR.LE SB0, 0x0 ;  /* 0x000080000000791a */ /* 0x000fc80000000000 */
[----:B------:R-:W-:Y:S01]  /*26e0*/  BAR.SYNC.DEFER_BLOCKING 0x0 ;  /* 0x0000000000007b1d */ /* 0x000fe20000010000 */
[----:B------:R-:W-:Y:S01]  /*26f0*/  IADD3 R38, P3, R38, R20, RZ ;  /* 0x0000001426267210 */ /* 0x000fe20007f7e0ff */
[----:B------:R-:W-:Y:S01]  /*2700*/  IMAD.X R25, R23, 0x1, R9, P1 ;  /* 0x0000000117197824 */ /* 0x000fe200008e0609 */
[C---:B------:R-:W-:Y:S02]  /*2710*/  IADD3 R80, P0, R20.reuse, R80, RZ ;  /* 0x0000005014507210 */ /* 0x040fe40007f1e0ff */
[----:B------:R-:W-:Y:S01]  /*2720*/  IADD3 R18, P1, R20, R18, RZ ;  /* 0x0000001214127210 */ /* 0x000fe20007f3e0ff */
[----:B------:R-:W-:Y:S01]  /*2730*/  IMAD.X R39, R10, 0x1, R21, P3 ;  /* 0x000000010a277824 */ /* 0x000fe200018e0615 */
[----:B------:R-:W-:Y:S01]  /*2740*/  ISETP.GE.AND P3, PT, R211, c[0x0][0x1d4], PT ;  /* 0x00007500d3007a0c */ /* 0x000fe20003f66270 */
[C---:B------:R-:W-:Y:S02]  /*2750*/  IMAD.X R81, R21.reuse, 0x1, R8, P0 ;  /* 0x0000000115517824 */ /* 0x040fe400000e0608 */
[----:B------:R-:W-:Y:S01]  /*2760*/  IMAD.X R19, R21, 0x1, R9, P1 ;  /* 0x0000000115137824 */ /* 0x000fe200008e0609 */
[----:B------:R-:W-:-:S02]  /*2770*/  ISETP.LT.OR P0, PT, R84, 0x1, P3 ;  /* 0x000000015400780c */ /* 0x000fc40001f01670 */
[----:B------:R-:W-:Y:S02]  /*2780*/  ISETP.GE.AND P1, PT, R12, c[0x0][0x1d4], PT ;  /* 0x000075000c007a0c */ /* 0x000fe40003f26270 */
[----:B------:R-:W-:Y:S01]  /*2790*/  ISETP.GE.AND P3, PT, R85, c[0x0][0x1d4], PT ;  /* 0x0000750055007a0c */ /* 0x000fe20003f66270 */
[----:B------:R-:W-:Y:S04]  /*27a0*/  LDSM.16.M88.4 R64, [R250+0x18100] ;  /* 0x01810000fa40783b */ /* 0x000fe80000000200 */
[----:B------:R-:W-:Y:S04]  /*27b0*/  LDSM.16.M88.4 R96, [R246+0x18100] ;  /* 0x01810000f660783b */ /* 0x000fe80000000200 */
[----:B------:R-:W-:Y:S04]  /*27c0*/  LDSM.16.M88.4 R20, [R249+0xc100] ;  /* 0x00c10000f914783b */ /* 0x000fe80000000200 */
[----:B------:R-:W-:Y:S04]  /*27d0*/  LDSM.16.M88.4 R32, [R249+0xc900] ;  /* 0x00c90000f920783b */ /* 0x000fe80000000200 */
[----:B------:R-:W-:Y:S04]  /*27e0*/  LDSM.16.M88.4 R8, [R249+0xd100] ;  /* 0x00d10000f908783b */ /* 0x000fe80000000200 */
[----:B------:R-:W1:Y:S04]  /*27f0*/  LDSM.16.M88.4 R48, [R249+0xd900] ;  /* 0x00d90000f930783b */ /* 0x000e680000000200 */
[----:B------:R-:W-:Y:S04]  /*2800*/  LDSM.16.M88.4 R40, [R249+0xe100] ;  /* 0x00e10000f928783b */ /* 0x000fe80000000200 */
[----:B------:R-:W-:Y:S04]  /*2810*/  LDSM.16.M88.4 R76, [R249+0xe900] ;  /* 0x00e90000f94c783b */ /* 0x000fe80000000200 */
[----:B------:R-:W-:Y:S04]  /*2820*/  LDSM.16.M88.4 R68, [R248] ;  /* 0x00000000f844783b */ /* 0x000fe80000000200 */
[----:B------:R-:W-:Y:S04]  /*2830*/  LDSM.16.M88.4 R28, [R248+0x800] ;  /* 0x00080000f81c783b */ /* 0x000fe80000000200 */
[----:B------:R-:W-:Y:S04]  /*2840*/  LDSM.16.M88.4 R72, [R248+0x1000] ;  /* 0x00100000f848783b */ /* 0x000fe80000000200 */
[----:B------:R-:W2:Y:S04]  /*2850*/  LDSM.16.M88.4 R60, [R248+0x1800] ;  /* 0x00180000f83c783b */ /* 0x000ea80000000200 */
[----:B------:R-:W3:Y:S04]  /*2860*/  LDSM.16.M88.4 R56, [R248+0x2000] ;  /* 0x00200000f838783b */ /* 0x000ee80000000200 */
[----:B------:R-:W4:Y:S04]  /*2870*/  LDSM.16.M88.4 R100, [R248+0x2800] ;  /* 0x00280000f864783b */ /* 0x000f280000000200 */
[----:B------:R-:W-:Y:S01]  /*2880*/  @!PT LDS RZ, [RZ] ;  /* 0x00000000fffff984 */ /* 0x000fe20000000800 */
[----:B------:R-:W-:Y:S01]  /*2890*/  @!PT LDS RZ, [RZ] ;  /* 0x00000000fffff984 */ /* 0x000fe20000000800 */
[----:B------:R-:W-:Y:S01]  /*28a0*/  @!PT LDS RZ, [RZ] ;  /* 0x00000000fffff984 */ /* 0x000fe20000000800 */
[----:B------:R1:W-:Y:S01]  /*28b0*/  LDGSTS.E.BYPASS.LTC128B.128 [R251+0x100], [R52.64], !P0 ;  /* 0x0010000034fb7fae */ /* 0x0003e2000c101d50 */
[----:B------:R-:W-:-:S13]  /*28c0*/  ISETP.LT.OR P0, PT, R84, 0x1, P1 ;  /* 0x000000015400780c */ /* 0x000fda0000f01670 */
[----:B------:R5:W-:Y:S01]  /*28d0*/  LDGSTS.E.BYPASS.LTC128B.128 [R251+0x3100], [R46.64], !P0 ;  /* 0x031000002efb7fae */ /* 0x000be2000c101d50 */
[----:B------:R-:W-:Y:S02]  /*28e0*/  ISETP.LT.OR P0, PT, R84, 0x1, P3 ;  /* 0x000000015400780c */ /* 0x000fe40001f01670 */
[----:B------:R-:W-:Y:S01]  /*28f0*/  ISETP.GE.AND P3, PT, R0, c[0x0][0x1d4], PT ;  /* 0x0000750000007a0c */ /* 0x000fe20003f66270 */
[----:B------:R-:W-:Y:S01]  /*2900*/  IMAD.MOV.U32 R0, RZ, RZ, 0x40 ;  /* 0x00000040ff007424 */ /* 0x000fe200078e00ff */
[C---:B-1----:R-:W-:Y:S09]  /*2910*/  HMMA.16816.F32.BF16 R52, R64.reuse, R48, RZ ;  /* 0x000000304034723c */ /* 0x042ff200000418ff */
[----:B------:R5:W-:Y:S01]  /*2920*/  LDGSTS.E.BYPASS.LTC128B.128 [R251+0x6100], [R44.64], !P0 ;  /* 0x061000002cfb7fae */ /* 0x000be2000c101d50 */
[----:B------:R-:W-:Y:S01]  /*2930*/  ISETP.LT.OR P0, PT, R84, 0x1, P3 ;  /* 0x000000015400780c */ /* 0x000fe20001f01670 */
[----:B------:R-:W-:Y:S11]  /*2940*/  HMMA.16816.F32.BF16 R48, R64, R50, RZ ;  /* 0x000000324030723c */ /* 0x000ff600000418ff */
[----:B------:R-:W-:Y:S01]  /*2950*/  @!UPT UIADD3 URZ, URZ, URZ, URZ ;  /* 0x0000003f3f3ff290 */ /* 0x000fe2000fffe03f */
[----:B------:R1:W-:Y:S01]  /*2960*/  LDGSTS.E.BYPASS.LTC128B.128 [R251+0x9100], [R38.64], !P0 ;  /* 0x0910000026fb7fae */ /* 0x0003e2000c101d50 */
[----:B------:R-:W-:-:S04]  /*2970*/  ISETP.GE.AND P0, PT, R211, c[0x0][0x1d4], PT ;  /* 0x00007500d3007a0c */ /* 0x000fc80003f06270 */
[C---:B------:R-:W-:Y:S01]  /*2980*/  ISETP.LT.OR P0, PT, R84.reuse, 0x21, P0 ;  /* 0x000000215400780c */ /* 0x040fe20000701670 */
[----:B--2---:R-:W-:Y:S08]  /*2990*/  HMMA.16816.F32.BF16 R52, R96, R60, R52 ;  /* 0x0000003c6034723c */ /* 0x004ff00000041834 */
[----:B-----5:R-:W-:Y:S04]  /*29a0*/  HMMA.16816.F32.BF16 R44, R64, R40, RZ ;  /* 0x00000028402c723c */ /* 0x020fe800000418ff */
[----:B------:R1:W-:Y:S01]  /*29b0*/  LDGSTS.E.BYPASS.LTC128B.128 [R251+0x1100], [R36.64], !P0 ;  /* 0x0110000024fb7fae */ /* 0x0003e2000c101d50 */
[----:B------:R-:W-:-:S03]  /*29c0*/  ISETP.LT.OR P0, PT, R84, 0x21, P1 ;  /* 0x000000215400780c */ /* 0x000fc60000f01670 */
[----:B------:R-:W-:Y:S10]  /*29d0*/  HMMA.16816.F32.BF16 R40, R64, R42, RZ ;  /* 0x0000002a4028723c */ /* 0x000ff400000418ff */
[----:B------:R2:W-:Y:S01]  /*29e0*/  LDGSTS.E.BYPASS.LTC128B.128 [R251+0x4100], [R26.64], !P0 ;  /* 0x041000001afb7fae */ /* 0x0005e2000c101d50 */
[----:B------:R-:W-:Y:S01]  /*29f0*/  ISETP.GE.AND P0, PT, R85, c[0x0][0x1d4], PT ;  /* 0x0000750055007a0c */ /* 0x000fe20003f06270 */
[----:B------:R-:W-:Y:S03]  /*2a00*/  HMMA.16816.F32.BF16 R48, R96, R62, R48 ;  /* 0x0000003e6030723c */ /* 0x000fe60000041830 */
[----:B------:R-:W-:-:S05]  /*2a10*/  ISETP.LT.OR P0, PT, R84, 0x21, P0 ;  /* 0x000000215400780c */ /* 0x000fca0000701670 */
[----:B---3--:R-:W-:Y:S08]  /*2a20*/  HMMA.16816.F32.BF16 R44, R96, R56, R44 ;  /* 0x00000038602c723c */ /* 0x008ff0000004182c */
[----:B------:R2:W-:Y:S01]  /*2a30*/  LDGSTS.E.BYPASS.LTC128B.128 [R251+0x7100], [R24.64], !P0 ;  /* 0x0710000018fb7fae */ /* 0x0005e2000c101d50 */
[----:B------:R-:W-:Y:S01]  /*2a40*/  ISETP.LT.OR P0, PT, R84, 0x21, P3 ;  /* 0x000000215400780c */ /* 0x000fe20001f01670 */
[----:B-1----:R-:W-:Y:S08]  /*2a50*/  HMMA.16816.F32.BF16 R36, R64, R76, RZ ;  /* 0x0000004c4024723c */ /* 0x002ff000000418ff */
[----:B------:R-:W-:Y:S04]  /*2a60*/  HMMA.16816.F32.BF16 R40, R96, R58, R40 ;  /* 0x0000003a6028723c */ /* 0x000fe80000041828 */
[----:B------:R1:W-:Y:S01]  /*2a70*/  LDGSTS.E.BYPASS.LTC128B.128 [R251+0xa100], [R18.64], !P0 ;  /* 0x0a10000012fb7fae */ /* 0x0003e2000c101d50 */
[----:B------:R-:W-:-:S04]  /*2a80*/  ISETP.GE.AND P0, PT, R211, c[0x0][0x1d4], PT ;  /* 0x00007500d3007a0c */ /* 0x000fc80003f06270 */
[----:B------:R-:W-:-:S07]  /*2a90*/  ISETP.LT.OR P0, PT, R84, 0x41, P0 ;  /* 0x000000415400780c */ /* 0x000fce0000701670 */
[----:B----4-:R-:W-:Y:S06]  /*2aa0*/  HMMA.16816.F32.BF16 R36, R96, R100, R36 ;  /* 0x000000646024723c */ /* 0x010fec0000041824 */
[----:B------:R1:W-:Y:S01]  /*2ab0*/  LDGSTS.E.BYPASS.LTC128B.128 [R251+0x2100], [R16.64], !P0 ;  /* 0x0210000010fb7fae */ /* 0x0003e2000c101d50 */
[----:B------:R-:W-:Y:S01]  /*2ac0*/  ISETP.LT.OR P0, PT, R84, 0x41, P1 ;  /* 0x000000415400780c */ /* 0x000fe20000f01670 */
[----:B--2---:R-:W-:Y:S01]  /*2ad0*/  HMMA.16816.F32.BF16 R24, R64, R20, RZ ;  /* 0x000000144018723c */ /* 0x004fe200000418ff */
[----:B------:R-:W-:-:S04]  /*2ae0*/  ISETP.GE.AND P1, PT, R85, c[0x0][0x1d4], PT ;  /* 0x0000750055007a0c */ /* 0x000fc80003f26270 */
[----:B------:R-:W-:-:S03]  /*2af0*/  ISETP.LT.OR P1, PT, R84, 0x41, P1 ;  /* 0x000000415400780c */ /* 0x000fc60000f21670 */
[----:B------:R-:W-:Y:S04]  /*2b00*/  HMMA.16816.F32.BF16 R20, R64, R22, RZ ;  /* 0x000000164014723c */ /* 0x000fe800000418ff */
[----:B------:R2:W-:Y:S01]  /*2b10*/  LDGSTS.E.BYPASS.LTC128B.128 [R251+0x5100], [R14.64], !P0 ;  /* 0x051000000efb7fae */ /* 0x0005e2000c101d50 */
[----:B------:R-:W-:-:S04]  /*2b20*/  LOP3.LUT P0, RZ, R13, 0x4, RZ, 0xc0, !PT ;  /* 0x000000040dff7812 */ /* 0x000fc8000780c0ff */
[----:B------:R-:W-:Y:S01]  /*2b30*/  SEL R0, R0, 0xffffffc0, !P0 ;  /* 0xffffffc000007807 */ /* 0x000fe20004000000 */
[----:B------:R3:W-:Y:S01]  /*2b40*/  LDGSTS.E.BYPASS.LTC128B.128 [R251+0x8100], [R82.64], !P1 ;  /* 0x0810000052fb7fae */ /* 0x0007e2000c901d50 */
[----:B------:R-:W-:Y:S02]  /*2b50*/  ISETP.LT.OR P0, PT, R84, 0x41, P3 ;  /* 0x000000415400780c */ /* 0x000fe40001f01670 */
[----:B------:R-:W-:Y:S01]  /*2b60*/  ISETP.GT.AND P3, PT, R112, 0x5f, PT ;  /* 0x0000005f7000780c */ /* 0x000fe20003f64270 */
[----:B------:R-:W-:Y:S02]  /*2b70*/  IMAD.IADD R244, R249, 0x1, R0 ;  /* 0x00000001f9f47824 */ /* 0x000fe400078e0200 */
[----:B------:R-:W-:Y:S01]  /*2b80*/  HMMA.16816.F32.BF16 R24, R96, R68, R24 ;  /* 0x000000446018723c */ /* 0x000fe20000041818 */
[----:B------:R-:W-:Y:S01]  /*2b90*/  IMAD.IADD R234, R0, 0x1, R248 ;  /* 0x0000000100ea7824 */ /* 0x000fe200078e02f8 */
[----:B------:R-:W-:-:S06]  /*2ba0*/  IADD3 R0, R251, 0x100, RZ ;  /* 0x00000100fb007810 */ /* 0x000fcc0007ffe0ff */
[----:B------:R-:W-:Y:S01]  /*2bb0*/  HMMA.16816.F32.BF16 R20, R96, R70, R20 ;  /* 0x000000466014723c */ /* 0x000fe20000041814 */
[----:B------:R3:W-:Y:S01]  /*2bc0*/  LDGSTS.E.BYPASS.LTC128B.128 [R251+0xb100], [R80.64], !P0 ;  /* 0x0b10000050fb7fae */ /* 0x0007e2000c101d50 */
[----:B------:R-:W-:-:S03]  /*2bd0*/  PLOP3.LUT P0, PT, PT, PT, UP0, 0x40, 0x0 ;  /* 0x000000000000781c */ /* 0x000fc60003f0e808 */
[----:B------:R-:W-:Y:S03]  /*2be0*/  LDSM.16.M88.4 R68, [R244+0xc100] ;  /* 0x00c10000f444783b */ /* 0x000fe60000000200 */
[C---:B--2---:R-:W-:Y:S01]  /*2bf0*/  HMMA.16816.F32.BF16 R12, R64.reuse, R32, RZ ;  /* 0x00000020400c723c */ /* 0x044fe200000418ff */
[----:B------:R-:W-:Y:S04]  /*2c00*/  LDSM.16.M88.4 R60, [R244+0xd100] ;  /* 0x00d10000f43c783b */ /* 0x000fe80000000200 */
[----:B------:R-:W-:Y:S03]  /*2c10*/  LDSM.16.M88.4 R92, [R244+0xd900] ;  /* 0x00d90000f45c783b */ /* 0x000fe60000000200 */
[C---:B------:R-:W-:Y:S01]  /*2c20*/  HMMA.16816.F32.BF16 R32, R64.reuse, R34, RZ ;  /* 0x000000224020723c */ /* 0x040fe200000418ff */
[----:B------:R-:W-:Y:S04]  /*2c30*/  LDSM.16.M88.4 R88, [R244+0xe100] ;  /* 0x00e10000f458783b */ /* 0x000fe80000000200 */
[----:B------:R-:W-:Y:S03]  /*2c40*/  LDSM.16.M88.4 R84, [R244+0xe900] ;  /* 0x00e90000f454783b */ /* 0x000fe60000000200 */
[----:B-1----:R-:W-:Y:S01]  /*2c50*/  HMMA.16816.F32.BF16 R16, R64, R8, RZ ;  /* 0x000000084010723c */ /* 0x002fe200000418ff */
[----:B------:R-:W-:Y:S04]  /*2c60*/  LDSM.16.M88.4 R56, [R234] ;  /* 0x00000000ea38783b */ /* 0x000fe80000000200 */
[----:B---3--:R-:W-:Y:S03]  /*2c70*/  LDSM.16.M88.4 R80, [R234+0x800] ;  /* 0x00080000ea50783b */ /* 0x008fe60000000200 */
[C---:B------:R-:W-:Y:S01]  /*2c80*/  HMMA.16816.F32.BF16 R12, R96.reuse, R28, R12 ;  /* 0x0000001c600c723c */ /* 0x040fe2000004180c */
[----:B------:R-:W-:Y:S04]  /*2c90*/  LDSM.16.M88.4 R104, [R244+0x15900] ;  /* 0x01590000f468783b */ /* 0x000fe80000000200 */
[----:B------:R-:W0:Y:S03]  /*2ca0*/  LDGDEPBAR ;  /* 0x00000000000079af */ /* 0x000e260000000000 */
[----:B------:R-:W-:Y:S01]  /*2cb0*/  HMMA.16816.F32.BF16 R32, R96, R30, R32 ;  /* 0x0000001e6020723c */ /* 0x000fe20000041820 */
[----:B------:R-:W1:Y:S07]  /*2cc0*/  LDSM.16.M88.4 R28, [R245+0x18100] ;  /* 0x01810000f51c783b */ /* 0x000e6e0000000200 */
[C---:B------:R-:W-:Y:S08]  /*2cd0*/  HMMA.16816.F32.BF16 R8, R64.reuse, R10, RZ ;  /* 0x0000000a4008723c */ /* 0x040ff000000418ff */
[----:B------:R-:W-:Y:S01]  /*2ce0*/  HMMA.16816.F32.BF16 R64, R64, R78, RZ ;  /* 0x0000004e4040723c */ /* 0x000fe200000418ff */
[----:B------:R-:W2:Y:S07]  /*2cf0*/  LDSM.16.M88.4 R76, [R244+0xc900] ;  /* 0x00c90000f44c783b */ /* 0x000eae0000000200 */
[C---:B------:R-:W-:Y:S08]  /*2d00*/  HMMA.16816.F32.BF16 R16, R96.reuse, R72, R16 ;  /* 0x000000486010723c */ /* 0x040ff00000041810 */
[C---:B------:R-:W-:Y:S01]  /*2d10*/  HMMA.16816.F32.BF16 R8, R96.reuse, R74, R8 ;  /* 0x0000004a6008723c */ /* 0x040fe20000041808 */
[----:B------:R-:W3:Y:S07]  /*2d20*/  LDSM.16.M88.4 R72, [R243+0x18100] ;  /* 0x01810000f348783b */ /* 0x000eee0000000200 */
[----:B------:R-:W-:Y:S01]  /*2d30*/  HMMA.16816.F32.BF16 R64, R96, R102, R64 ;  /* 0x000000666040723c */ /* 0x000fe20000041840 */
[----:B------:R-:W-:Y:S04]  /*2d40*/  LDSM.16.M88.4 R96, [R234+0x2800] ;  /* 0x00280000ea60783b */ /* 0x000fe80000000200 */
[----:B------:R-:W-:Y:S03]  /*2d50*/  LDSM.16.M88.4 R100, [R249+0x17100] ;  /* 0x01710000f964783b */ /* 0x000fe60000000200 */
[C---:B-1----:R-:W-:Y:S08]  /*2d60*/  HMMA.16816.F32.BF16 R24, R28.reuse, R68, R24 ;  /* 0x000000441c18723c */ /* 0x042ff00000041818 */
[C---:B------:R-:W-:Y:S01]  /*2d70*/  HMMA.16816.F32.BF16 R20, R28.reuse, R70, R20 ;  /* 0x000000461c14723c */ /* 0x040fe20000041814 */
[----:B------:R-:W1:Y:S07]  /*2d80*/  LDSM.16.M88.4 R68, [R234+0x1000] ;  /* 0x00100000ea44783b */ /* 0x000e6e0000000200 */
[C---:B------:R-:W-:Y:S08]  /*2d90*/  HMMA.16816.F32.BF16 R16, R28.reuse, R60, R16 ;  /* 0x0000003c1c10723c */ /* 0x040ff00000041810 */
[C---:B------:R-:W-:Y:S01]  /*2da0*/  HMMA.16816.F32.BF16 R8, R28.reuse, R62, R8 ;  /* 0x0000003e1c08723c */ /* 0x040fe20000041808 */
[----:B------:R-:W-:Y:S07]  /*2db0*/  LDSM.16.M88.4 R60, [R234+0x2000] ;  /* 0x00200000ea3c783b */ /* 0x000fee0000000200 */
[C---:B--2---:R-:W-:Y:S08]  /*2dc0*/  HMMA.16816.F32.BF16 R12, R28.reuse, R76, R12 ;  /* 0x0000004c1c0c723c */ /* 0x044ff0000004180c */
        /* <DEDUP_REMOVED lines=10> */
[----:B------:R-:W-:Y:S04]  /*2e70*/  LDSM.16.M88.4 R64, [R250+0x1c100] ;  /* 0x01c10000fa40783b */ /* 0x000fe80000000200 */
[----:B------:R-:W-:Y:S03]  /*2e80*/  LDSM.16.M88.4 R84, [R249+0x11100] ;  /* 0x01110000f954783b */ /* 0x000fe60000000200 */
        /* <DEDUP_REMOVED lines=8> */
[----:B------:R-:W4:Y:S07]  /*2f10*/  LDSM.16.M88.4 R80, [R249+0x11900] ;  /* 0x01190000f950783b */ /* 0x000f2e0000000200 */
[C---:B--2---:R-:W-:Y:S08]  /*2f20*/  HMMA.16816.F32.BF16 R52, R72.reuse, R76, R52 ;  /* 0x0000004c4834723c */ /* 0x044ff00000041834 */
[C---:B------:R-:W-:Y:S01]  /*2f30*/  HMMA.16816.F32.BF16 R48, R72.reuse, R78, R48 ;  /* 0x0000004e4830723c */ /* 0x040fe20000041830 */
[----:B------:R-:W-:Y:S07]  /*2f40*/  LDSM.16.M88.4 R76, [R248+0x3000] ;  /* 0x00300000f84c783b */ /* 0x000fee0000000200 */
[C---:B------:R-:W-:Y:S08]  /*2f50*/  HMMA.16816.F32.BF16 R44, R72.reuse, R60, R44 ;  /* 0x0000003c482c723c */ /* 0x040ff0000004182c */
[C---:B------:R-:W-:Y:S01]  /*2f60*/  HMMA.16816.F32.BF16 R40, R72.reuse, R62, R40 ;  /* 0x0000003e4828723c */ /* 0x040fe20000041828 */
[----:B------:R-:W-:Y:S07]  /*2f70*/  LDSM.16.M88.4 R60, [R246+0x1c100] ;  /* 0x01c10000f63c783b */ /* 0x000fee0000000200 */
[C---:B------:R-:W-:Y:S08]  /*2f80*/  HMMA.16816.F32.BF16 R36, R72.reuse, R96, R36 ;  /* 0x000000604824723c */ /* 0x040ff00000041824 */
[----:B------:R-:W-:Y:S01]  /*2f90*/  HMMA.16816.F32.BF16 R28, R72, R98, R28 ;  /* 0x00000062481c723c */ /* 0x000fe2000004181c */
[----:B------:R-:W2:Y:S04]  /*2fa0*/  LDSM.16.M88.4 R72, [R248+0x3800] ;  /* 0x00380000f848783b */ /* 0x000ea80000000200 */
        /* <DEDUP_REMOVED lines=24> */
[C---:B------:R-:W-:Y:S01]  /*3130*/  HMMA.16816.F32.BF16 R8, R60.reuse, R58, R8 ;  /* 0x0000003a3c08723c */ /* 0x040fe20000041808 */
[----:B------:R-:W3:Y:S07]  /*3140*/  LDSM.16.M88.4 R56, [R244+0x11100] ;  /* 0x01110000f438783b */ /* 0x000eee0000000200 */
[C---:B------:R-:W-:Y:S08]  /*3150*/  HMMA.16816.F32.BF16 R24, R60.reuse, R76, R24 ;  /* 0x0000004c3c18723c */ /* 0x040ff00000041818 */
        /* <DEDUP_REMOVED lines=8> */
[C---:B--2---:R-:W-:Y:S08]  /*31e0*/  HMMA.16816.F32.BF16 R24, R72.reuse, R92, R24 ;  /* 0x0000005c4818723c */ /* 0x044ff00000041818 */
[----:B------:R-:W-:Y:S01]  /*31f0*/  HMMA.16816.F32.BF16 R20, R72, R94, R20 ;  /* 0x0000005e4814723c */ /* 0x000fe20000041814 */
        /* <DEDUP_REMOVED lines=15> */
[----:B------:R-:W-:Y:S01]  /*32f0*/  HMMA.16816.F32.BF16 R20, R64, R70, R20 ;  /* 0x000000464014723c */ /* 0x000fe20000041814 */
[----:B------:R-:W1:Y:S07]  /*3300*/  LDSM.16.M88.4 R68, [R234+0x5000] ;  /* 0x00500000ea44783b */ /* 0x000e6e0000000200 */
[C---:B------:R-:W-:Y:S08]  /*3310*/  HMMA.16816.F32.BF16 R36, R72.reuse, R76, R36 ;  /* 0x0000004c4824723c */ /* 0x040ff00000041824 */
[C---:B------:R-:W-:Y:S01]  /*3320*/  HMMA.16816.F32.BF16 R28, R72.reuse, R78, R28 ;  /* 0x0000004e481c723c */ /* 0x040fe2000004181c */
[----:B------:R-:W4:Y:S07]  /*3330*/  LDSM.16.M88.4 R76, [R234+0x4800] ;  /* 0x00480000ea4c783b */ /* 0x000f2e0000000200 */
[C---:B------:R-:W-:Y:S08]  /*3340*/  HMMA.16816.F32.BF16 R52, R72.reuse, R80, R52 ;  /* 0x000000504834723c */ /* 0x040ff00000041834 */
[----:B------:R-:W-:Y:S01]  /*3350*/  HMMA.16816.F32.BF16 R48, R72, R82, R48 ;  /* 0x000000524830723c */ /* 0x000fe20000041830 */
[----:B------:R-:W-:Y:S04]  /*3360*/  LDSM.16.M88.4 R72, [R249+0x12100] ;  /* 0x01210000f948783b */ /* 0x000fe80000000200 */
[----:B------:R-:W-:Y:S03]  /*3370*/  LDSM.16.M88.4 R80, [R249+0x13100] ;  /* 0x01310000f950783b */ /* 0x000fe60000000200 */
        /* <DEDUP_REMOVED lines=11> */
[----:B------:R-:W-:Y:S07]  /*3430*/  LDSM.16.M88.4 R76, [R249+0x14100] ;  /* 0x01410000f94c783b */ /* 0x000fee0000000200 */
[C---:B------:R-:W-:Y:S08]  /*3440*/  HMMA.16816.F32.BF16 R36, R64.reuse, R84, R36 ;  /* 0x000000544024723c */ /* 0x040ff00000041824 */
[----:B------:R-:W-:Y:S01]  /*3450*/  HMMA.16816.F32.BF16 R28, R64, R86, R28 ;  /* 0x00000056401c723c */ /* 0x000fe2000004181c */
[----:B------:R-:W4:Y:S04]  /*3460*/  LDSM.16.M88.4 R64, [R249+0x14900] ;  /* 0x01490000f940783b */ /* 0x000f280000000200 */
[----:B------:R-:W-:Y:S03]  /*3470*/  LDSM.16.M88.4 R84, [R244+0x12100] ;  /* 0x01210000f454783b */ /* 0x000fe60000000200 */
[C---:B--2---:R-:W-:Y:S08]  /*3480*/  HMMA.16816.F32.BF16 R24, R60.reuse, R72, R24 ;  /* 0x000000483c18723c */ /* 0x044ff00000041818 */
[C---:B------:R-:W-:Y:S01]  /*3490*/  HMMA.16816.F32.BF16 R20, R60.reuse, R74, R20 ;  /* 0x0000004a3c14723c */ /* 0x040fe20000041814 */
[----:B------:R-:W-:Y:S07]  /*34a0*/  LDSM.16.M88.4 R72, [R248+0x6000] ;  /* 0x00600000f848783b */ /* 0x000fee0000000200 */
[C---:B---3--:R-:W-:Y:S08]  /*34b0*/  HMMA.16816.F32.BF16 R12, R60.reuse, R56, R12 ;  /* 0x000000383c0c723c */ /* 0x048ff0000004180c */
[C---:B------:R-:W-:Y:S01]  /*34c0*/  HMMA.16816.F32.BF16 R32, R60.reuse, R58, R32 ;  /* 0x0000003a3c20723c */ /* 0x040fe20000041820 */
[----:B------:R-:W2:Y:S07]  /*34d0*/  LDSM.16.M88.4 R56, [R246+0x20100] ;  /* 0x02010000f638783b */ /* 0x000eae0000000200 */
[C---:B-1----:R-:W-:Y:S08]  /*34e0*/  HMMA.16816.F32.BF16 R52, R60.reuse, R68, R52 ;  /* 0x000000443c34723c */ /* 0x042ff00000041834 */
[C---:B------:R-:W-:Y:S01]  /*34f0*/  HMMA.16816.F32.BF16 R48, R60.reuse, R70, R48 ;  /* 0x000000463c30723c */ /* 0x040fe20000041830 */
[----:B------:R-:W1:Y:S07]  /*3500*/  LDSM.16.M88.4 R68, [R248+0x6800] ;  /* 0x00680000f844783b */ /* 0x000e6e0000000200 */
[C---:B------:R-:W-:Y:S08]  /*3510*/  HMMA.16816.F32.BF16 R16, R60.reuse, R80, R16 ;  /* 0x000000503c10723c */ /* 0x040ff00000041810 */
[C---:B------:R-:W-:Y:S01]  /*3520*/  HMMA.16816.F32.BF16 R8, R60.reuse, R82, R8 ;  /* 0x000000523c08723c */ /* 0x040fe20000041808 */
[----:B------:R-:W-:Y:S07]  /*3530*/  LDSM.16.M88.4 R80, [R244+0x12900] ;  /* 0x01290000f450783b */ /* 0x000fee0000000200 */
[C---:B----4-:R-:W-:Y:S08]  /*3540*/  HMMA.16816.F32.BF16 R36, R60.reuse, R64, R36 ;  /* 0x000000403c24723c */ /* 0x050ff00000041824 */
[C---:B------:R-:W-:Y:S01]  /*3550*/  HMMA.16816.F32.BF16 R28, R60.reuse, R66, R28 ;  /* 0x000000423c1c723c */ /* 0x040fe2000004181c */
[----:B------:R-:W3:Y:S07]  /*3560*/  LDSM.16.M88.4 R64, [R248+0x8800] ;  /* 0x00880000f840783b */ /* 0x000eee0000000200 */
[C---:B------:R-:W-:Y:S08]  /*3570*/  HMMA.16816.F32.BF16 R44, R60.reuse, R76, R44 ;  /* 0x0000004c3c2c723c */ /* 0x040ff0000004182c */
[----:B------:R-:W-:Y:S01]  /*3580*/  HMMA.16816.F32.BF16 R40, R60, R78, R40 ;  /* 0x0000004e3c28723c */ /* 0x000fe20000041828 */
[----:B------:R-:W4:Y:S04]  /*3590*/  LDSM.16.M88.4 R60, [R245+0x20100] ;  /* 0x02010000f53c783b */ /* 0x000f280000000200 */
[----:B------:R-:W5:Y:S03]  /*35a0*/  LDSM.16.M88.4 R76, [R244+0x13100] ;  /* 0x01310000f44c783b */ /* 0x000f660000000200 */
        /* <DEDUP_REMOVED lines=15> */
[C---:B---3--:R-:W-:Y:S08]  /*36a0*/  HMMA.16816.F32.BF16 R36, R56.reuse, R64, R36 ;  /* 0x000000403824723c */ /* 0x048ff00000041824 */
[----:B------:R-:W-:Y:S01]  /*36b0*/  HMMA.16816.F32.BF16 R28, R56, R66, R28 ;  /* 0x00000042381c723c */ /* 0x000fe2000004181c */
[----:B------:R-:W-:Y:S04]  /*36c0*/  LDSM.16.M88.4 R56, [R243+0x20100] ;  /* 0x02010000f338783b */ /* 0x000fe80000000200 */
[----:B------:R-:W3:Y:S03]  /*36d0*/  LDSM.16.M88.4 R64, [R234+0x6000] ;  /* 0x00600000ea40783b */ /* 0x000ee60000000200 */
[C---:B----4-:R-:W-:Y:S08]  /*36e0*/  HMMA.16816.F32.BF16 R24, R60.reuse, R84, R24 ;  /* 0x000000543c18723c */ /* 0x050ff00000041818 */
[C---:B------:R-:W-:Y:S01]  /*36f0*/  HMMA.16816.F32.BF16 R20, R60.reuse, R86, R20 ;  /* 0x000000563c14723c */ /* 0x040fe20000041814 */
[----:B------:R-:W4:Y:S07]  /*3700*/  LDSM.16.M88.4 R84, [R234+0x7000] ;  /* 0x00700000ea54783b */ /* 0x000f2e0000000200 */
[C---:B------:R-:W-:Y:S08]  /*3710*/  HMMA.16816.F32.BF16 R12, R60.reuse, R80, R12 ;  /* 0x000000503c0c723c */ /* 0x040ff0000004180c */
[C---:B------:R-:W-:Y:S01]  /*3720*/  HMMA.16816.F32.BF16 R32, R60.reuse, R82, R32 ;  /* 0x000000523c20723c */ /* 0x040fe20000041820 */
[----:B------:R-:W3:Y:S07]  /*3730*/  LDSM.16.M88.4 R80, [R234+0x7800] ;  /* 0x00780000ea50783b */ /* 0x000eee0000000200 */
[C---:B-----5:R-:W-:Y:S08]  /*3740*/  HMMA.16816.F32.BF16 R16, R60.reuse, R76, R16 ;  /* 0x0000004c3c10723c */ /* 0x060ff00000041810 */
[C---:B------:R-:W-:Y:S01]  /*3750*/  HMMA.16816.F32.BF16 R8, R60.reuse, R78, R8 ;  /* 0x0000004e3c08723c */ /* 0x040fe20000041808 */
[----:B------:R-:W5:Y:S07]  /*3760*/  LDSM.16.M88.4 R76, [R234+0x8000] ;  /* 0x00800000ea4c783b */ /* 0x000f6e0000000200 */
[C---:B--2---:R-:W-:Y:S08]  /*3770*/  HMMA.16816.F32.BF16 R52, R60.reuse, R72, R52 ;  /* 0x000000483c34723c */ /* 0x044ff00000041834 */
[C---:B------:R-:W-:Y:S01]  /*3780*/  HMMA.16816.F32.BF16 R48, R60.reuse, R74, R48 ;  /* 0x0000004a3c30723c */ /* 0x040fe20000041830 */
[----:B------:R-:W2:Y:S07]  /*3790*/  LDSM.16.M88.4 R72, [R234+0x8800] ;  /* 0x00880000ea48783b */ /* 0x000eae0000000200 */
[C---:B-1----:R-:W-:Y:S08]  /*37a0*/  HMMA.16816.F32.BF16 R44, R60.reuse, R68, R44 ;  /* 0x000000443c2c723c */ /* 0x042ff0000004182c */
[C---:B------:R-:W-:Y:S01]  /*37b0*/  HMMA.16816.F32.BF16 R40, R60.reuse, R70, R40 ;  /* 0x000000463c28723c */ /* 0x040fe20000041828 */
[----:B------:R-:W-:Y:S07]  /*37c0*/  LDSM.16.M88.4 R68, [R249+0x15100] ;  /* 0x01510000f944783b */ /* 0x000fee0000000200 */
[C---:B------:R-:W-:Y:S08]  /*37d0*/  HMMA.16816.F32.BF16 R36, R60.reuse, R96, R36 ;  /* 0x000000603c24723c */ /* 0x040ff00000041824 */
[----:B------:R-:W-:Y:S01]  /*37e0*/  HMMA.16816.F32.BF16 R28, R60, R98, R28 ;  /* 0x000000623c1c723c */ /* 0x000fe2000004181c */
[----:B------:R-:W1:Y:S04]  /*37f0*/  LDSM.16.M88.4 R60, [R249+0x15900] ;  /* 0x01590000f93c783b */ /* 0x000e680000000200 */
[----:B------:R-:W-:Y:S03]  /*3800*/  LDSM.16.M88.4 R96, [R249+0x17900] ;  /* 0x01790000f960783b */ /* 0x000fe60000000200 */
[C---:B---3--:R-:W-:Y:S08]  /*3810*/  HMMA.16816.F32.BF16 R24, R56.reuse, R64, R24 ;  /* 0x000000403818723c */ /* 0x048ff00000041818 */
[C---:B------:R-:W-:Y:S01]  /*3820*/  HMMA.16816.F32.BF16 R20, R56.reuse, R66, R20 ;  /* 0x000000423814723c */ /* 0x040fe20000041814 */
[----:B------:R-:W3:Y:S07]  /*3830*/  LDSM.16.M88.4 R64, [R249+0x16100] ;  /* 0x01610000f940783b */ /* 0x000eee0000000200 */
[C---:B------:R-:W-:Y:S08]  /*3840*/  HMMA.16816.F32.BF16 R12, R56.reuse, R88, R12 ;  /* 0x00000058380c723c */ /* 0x040ff0000004180c */
[C---:B------:R-:W-:Y:S01]  /*3850*/  HMMA.16816.F32.BF16 R32, R56.reuse, R90, R32 ;  /* 0x0000005a3820723c */ /* 0x040fe20000041820 */
[----:B------:R-:W-:Y:S07]  /*3860*/  LDSM.16.M88.4 R88, [R248+0x9000] ;  /* 0x00900000f858783b */ /* 0x000fee0000000200 */
[C---:B----4-:R-:W-:Y:S08]  /*3870*/  HMMA.16816.F32.BF16 R16, R56.reuse, R84, R16 ;  /* 0x000000543810723c */ /* 0x050ff00000041810 */
[C---:B------:R-:W-:Y:S01]  /*3880*/  HMMA.16816.F32.BF16 R8, R56.reuse, R86, R8 ;  /* 0x000000563808723c */ /* 0x040fe20000041808 */
[----:B------:R-:W-:Y:S07]  /*3890*/  LDSM.16.M88.4 R84, [R245+0x24100] ;  /* 0x02410000f554783b */ /* 0x000fee0000000200 */
[C---:B------:R-:W-:Y:S08]  /*38a0*/  HMMA.16816.F32.BF16 R52, R56.reuse, R80, R52 ;  /* 0x000000503834723c */ /* 0x040ff00000041834 */
[C---:B------:R-:W-:Y:S01]  /*38b0*/  HMMA.16816.F32.BF16 R48, R56.reuse, R82, R48 ;  /* 0x000000523830723c */ /* 0x040fe20000041830 */
[----:B------:R-:W-:Y:S07]  /*38c0*/  LDSM.16.M88.4 R80, [R248+0x9800] ;  /* 0x00980000f850783b */ /* 0x000fee0000000200 */
[C---:B-----5:R-:W-:Y:S08]  /*38d0*/  HMMA.16816.F32.BF16 R44, R56.reuse, R76, R44 ;  /* 0x0000004c382c723c */ /* 0x060ff0000004182c */
[C---:B------:R-:W-:Y:S01]  /*38e0*/  HMMA.16816.F32.BF16 R40, R56.reuse, R78, R40 ;  /* 0x0000004e3828723c */ /* 0x040fe20000041828 */
[----:B------:R-:W-:Y:S07]  /*38f0*/  LDSM.16.M88.4 R76, [R248+0xa000] ;  /* 0x00a00000f84c783b */ /* 0x000fee0000000200 */
[C---:B--2---:R-:W-:Y:S08]  /*3900*/  HMMA.16816.F32.BF16 R36, R56.reuse, R72, R36 ;  /* 0x000000483824723c */ /* 0x044ff00000041824 */
[----:B------:R-:W-:Y:S01]  /*3910*/  HMMA.16816.F32.BF16 R28, R56, R74, R28 ;  /* 0x0000004a381c723c */ /* 0x000fe2000004181c */
[----:B------:R-:W2:Y:S04]  /*3920*/  LDSM.16.M88.4 R56, [R249+0x16900] ;  /* 0x01690000f938783b */ /* 0x000ea80000000200 */
[----:B------:R-:W-:Y:S03]  /*3930*/  LDSM.16.M88.4 R72, [R248+0xa800] ;  /* 0x00a80000f848783b */ /* 0x000fe60000000200 */
[C---:B-1----:R-:W-:Y:S08]  /*3940*/  HMMA.16816.F32.BF16 R12, R92.reuse, R60, R12 ;  /* 0x0000003c5c0c723c */ /* 0x042ff0000004180c */
[C---:B------:R-:W-:Y:S01]  /*3950*/  HMMA.16816.F32.BF16 R32, R92.reuse, R62, R32 ;  /* 0x0000003e5c20723c */ /* 0x040fe20000041820 */
[----:B------:R-:W1:Y:S07]  /*3960*/  LDSM.16.M88.4 R60, [R246+0x24100] ;  /* 0x02410000f63c783b */ /* 0x000e6e0000000200 */
[C---:B------:R-:W-:Y:S08]  /*3970*/  HMMA.16816.F32.BF16 R24, R92.reuse, R68, R24 ;  /* 0x000000445c18723c */ /* 0x040ff00000041818 */
[C---:B------:R-:W-:Y:S01]  /*3980*/  HMMA.16816.F32.BF16 R20, R92.reuse, R70, R20 ;  /* 0x000000465c14723c */ /* 0x040fe20000041814 */
[----:B------:R-:W-:Y:S07]  /*3990*/  LDSM.16.M88.4 R68, [R248+0xb000] ;  /* 0x00b00000f844783b */ /* 0x000fee0000000200 */
[C---:B---3--:R-:W-:Y:S08]  /*39a0*/  HMMA.16816.F32.BF16 R16, R92.reuse, R64, R16 ;  /* 0x000000405c10723c */ /* 0x048ff00000041810 */
[C---:B------:R-:W-:Y:S01]  /*39b0*/  HMMA.16816.F32.BF16 R8, R92.reuse, R66, R8 ;  /* 0x000000425c08723c */ /* 0x040fe20000041808 */
[----:B------:R-:W3:Y:S07]  /*39c0*/  LDSM.16.M88.4 R64, [R248+0xb800] ;  /* 0x00b80000f840783b */ /* 0x000eee0000000200 */
        /* <DEDUP_REMOVED lines=8> */
[----:B------:R-:W-:Y:S04]  /*3a50*/  LDSM.16.M88.4 R96, [R244+0x16900] ;  /* 0x01690000f460783b */ /* 0x000fe80000000200 */
[----:B------:R-:W-:Y:S03]  /*3a60*/  LDSM.16.M88.4 R92, [R244+0x17100] ;  /* 0x01710000f45c783b */ /* 0x000fe60000000200 */
[C---:B-1----:R-:W-:Y:S08]  /*3a70*/  HMMA.16816.F32.BF16 R24, R60.reuse, R88, R24 ;  /* 0x000000583c18723c */ /* 0x042ff00000041818 */
[C---:B------:R-:W-:Y:S01]  /*3a80*/  HMMA.16816.F32.BF16 R20, R60.reuse, R90, R20 ;  /* 0x0000005a3c14723c */ /* 0x040fe20000041814 */
[----:B------:R-:W1:Y:S07]  /*3a90*/  LDSM.16.M88.4 R88, [R244+0x17900] ;  /* 0x01790000f458783b */ /* 0x000e6e0000000200 */
[C---:B---3--:R-:W-:Y:S08]  /*3aa0*/  HMMA.16816.F32.BF16 R36, R60.reuse, R64, R36 ;  /* 0x000000403c24723c */ /* 0x048ff00000041824 */
        /* <DEDUP_REMOVED lines=12> */
[----:B------:R-:W-:Y:S01]  /*3b70*/  HMMA.16816.F32.BF16 R28, R60, R66, R28 ;  /* 0x000000423c1c723c */ /* 0x000fe2000004181c */
[----:B------:R-:W-:Y:S04]  /*3b80*/  LDSM.16.M88.4 R64, [R234+0xa800] ;  /* 0x00a80000ea40783b */ /* 0x000fe80000000200 */
[----:B------:R-:W-:Y:S03]  /*3b90*/  LDSM.16.M88.4 R60, [R234+0xb000] ;  /* 0x00b00000ea3c783b */ /* 0x000fe60000000200 */
[C---:B--2---:R-:W-:Y:S08]  /*3ba0*/  HMMA.16816.F32.BF16 R24, R84.reuse, R56, R24 ;  /* 0x000000385418723c */ /* 0x044ff00000041818 */
[----:B------:R-:W-:Y:S01]  /*3bb0*/  HMMA.16816.F32.BF16 R20, R84, R58, R20 ;  /* 0x0000003a5414723c */ /* 0x000fe20000041814 */
[----:B------:R-:W2:Y:S01]  /*3bc0*/  LDSM.16.M88.4 R56, [R234+0xb800] ;  /* 0x00b80000ea38783b */ /* 0x000ea20000000200 */
[----:B------:R-:W-:-:S06]  /*3bd0*/  DEPBAR.LE SB0, 0x0 ;  /* 0x000080000000791a */ /* 0x000fcc0000000000 */
        /* <DEDUP_REMOVED lines=21> */
[----:B------:R-:W-:Y:S07]  /*3d30*/  HMMA.16816.F32.BF16 R56, R68, R58, R28 ;  /* 0x0000003a4438723c */ /* 0x000fee000004181c */
[----:B------:R-:W-:-:S02]  /*3d40*/  SHF.R.S32.HI R70, RZ, 0x1f, R111 ;  /* 0x0000001fff467819 */ /* 0x000fc4000001146f */
[----:B------:R-:W-:-:S03]  /*3d50*/  SHF.R.S32.HI R28, RZ, 0x1f, R211 ;  /* 0x0000001fff1c7819 */ /* 0x000fc600000114d3 */
[----:B------:R1:W-:Y:S04]  /*3d60*/  STL [R1+0x20], R70 ;  /* 0x0000204601007387 */ /* 0x0003e80000100800 */
[----:B------:R1:W-:Y:S04]  /*3d70*/  STL [R1+0x24], R208 ;  /* 0x000024d001007387 */ /* 0x0003e80000100800 */
[----:B------:R-:W-:Y:S06]  /*3d80*/  BAR.SYNC.DEFER_BLOCKING 0x0 ;  /* 0x0000000000007b1d */ /* 0x000fec0000010000 */
[----:B------:R-:W-:Y:S05]  /*3d90*/  @P0 BRA `(.L_x_1576) ;  /* 0x000005f000000947 */ /* 0x000fea0003800000 */
[----:B------:R-:W-:Y:S01]  /*3da0*/  IMAD.U32 R0, RZ, RZ, UR15 ;  /* 0x0000000fff007e24 */ /* 0x000fe2000f8e00ff */
        /* <DEDUP_REMOVED lines=17> */
[----:B------:R-:W-:Y:S02]  /*3ec0*/  IADD3 R78, -R64, 0x10, RZ ;  /* 0x00000010404e7810 */ /* 0x000fe40007ffe1ff */
[----:B------:R-:W-:Y:S02]  /*3ed0*/  SHF.L.U64.HI R63, R209, 0x1, R210 ;  /* 0x00000001d13f7819 */ /* 0x000fe400000102d2 */
[----:B------:R-:W-:-:S02]  /*3ee0*/  SHF.R.S32.HI R0, RZ, 0x1f, R62 ;  /* 0x0000001fff007819 */ /* 0x000fc4000001143e */
[----:B------:R-:W-:Y:S02]  /*3ef0*/  LOP3.LUT R78, R78, 0xf, RZ, 0xc0, !PT ;  /* 0x0000000f4e4e7812 */ /* 0x000fe400078ec0ff */
[----:B------:R-:W-:Y:S01]  /*3f00*/  IADD3 R72, -R110, 0x10, RZ ;  /* 0x000000106e487810 */ /* 0x000fe20007ffe1ff */
[----:B------:R-:W-:Y:S01]  /*3f10*/  IMAD R0, R0, c[0x0][0x1e0], RZ ;  /* 0x0000780000007a24 */ /* 0x000fe200078e02ff */
[----:B------:R-:W-:Y:S02]  /*3f20*/  SHF.L.U64.HI R60, R207, 0x1, R208 ;  /* 0x00000001cf3c7819 */ /* 0x000fe400000102d0 */
[----:B------:R-:W-:Y:S01]  /*3f30*/  LOP3.LUT R72, R72, 0xf, RZ, 0xc0, !PT ;  /* 0x0000000f48487812 */ /* 0x000fe200078ec0ff */
[C---:B------:R-:W-:Y:S01]  /*3f40*/  IMAD R0, R62.reuse, c[0x0][0x1e4], R0 ;  /* 0x000079003e007a24 */ /* 0x040fe200078e0200 */
[----:B------:R-:W-:Y:S01]  /*3f50*/  SHF.L.U64.HI R29, R111, 0x1, R70 ;  /* 0x000000016f1d7819 */ /* 0x000fe20000010246 */
[----:B--2---:R-:W-:-:S04]  /*3f60*/  IMAD.WIDE.U32 R30, R62, c[0x0][0x1e0], RZ ;  /* 0x000078003e1e7a25 */ /* 0x004fc800078e00ff */
[----:B------:R-:W-:Y:S01]  /*3f70*/  IMAD.IADD R31, R31, 0x1, R0 ;  /* 0x000000011f1f7824 */ /* 0x000fe200078e0200 */
[----:B---3--:R-:W-:-:S03]  /*3f80*/  SHF.R.S32.HI R0, RZ, 0x1f, R61 ;  /* 0x0000001fff007819 */ /* 0x008fc6000001143d */
[C---:B------:R-:W-:Y:S01]  /*3f90*/  IMAD.WIDE.U32 R30, R61.reuse, c[0x0][0x1f0], R30 ;  /* 0x00007c003d1e7a25 */ /* 0x040fe200078e001e */
[----:B------:R2:W-:Y:S03]  /*3fa0*/  STL [R1], R61 ;  /* 0x0000003d01007387 */ /* 0x0005e60000100800 */
[----:B------:R-:W-:Y:S01]  /*3fb0*/  IMAD R0, R0, c[0x0][0x1f0], RZ ;  /* 0x00007c0000007a24 */ /* 0x000fe200078e02ff */
[----:B------:R-:W-:Y:S01]  /*3fc0*/  IADD3 R67, P0, R30, UR22, RZ ;  /* 0x000000161e437c10 */ /* 0x000fe2000ff1e0ff */
[----:B------:R3:W-:Y:S01]  /*3fd0*/  STL [R1+0x4], R62 ;  /* 0x0000043e01007387 */ /* 0x0007e20000100800 */
[----:B------:R-:W-:Y:S01]  /*3fe0*/  SEL R30, RZ, 0x10, P4 ;  /* 0x00000010ff1e7807 */ /* 0x000fe20002000000 */
[----:B------:R-:W-:-:S03]  /*3ff0*/  IMAD R0, R61, c[0x0][0x1f4], R0 ;  /* 0x00007d003d007a24 */ /* 0x000fc600078e0200 */
[----:B------:R-:W-:Y:S02]  /*4000*/  IADD3 R74, -R30, 0x10, RZ ;  /* 0x000000101e4a7810 */ /* 0x000fe40007ffe1ff */
[----:B------:R-:W-:Y:S01]  /*4010*/  IADD3.X R0, R31, UR19, R0, P0, !PT ;  /* 0x000000131f007c10 */ /* 0x000fe200087fe400 */
[----:B------:R-:W-:Y:S01]  /*4020*/  IMAD.SHL.U32 R31, R207, 0x2, RZ ;  /* 0x00000002cf1f7824 */ /* 0x000fe200078e00ff */
[C---:B------:R-:W-:Y:S02]  /*4030*/  LEA R68, P0, R67.reuse, c[0x0][0x1c8], 0x1 ;  /* 0x0000720043447a11 */ /* 0x040fe400078008ff */
[----:B------:R-:W-:Y:S02]  /*4040*/  LOP3.LUT R74, R74, 0xf, RZ, 0xc0, !PT ;  /* 0x0000000f4a4a7812 */ /* 0x000fe400078ec0ff */
[----:B------:R-:W-:Y:S01]  /*4050*/  LEA.HI.X R67, R67, c[0x0][0x1cc], R0, 0x1, P0 ;  /* 0x0000730043437a11 */ /* 0x000fe200000f0c00 */
[----:B------:R-:W4:Y:S01]  /*4060*/  SHFL.IDX PT, R73, R68, 0x2, 0x181f ;  /* 0x00581f0044497f89 */ /* 0x000f2200000e0000 */
[----:B------:R-:W-:-:S03]  /*4070*/  IMAD.SHL.U32 R0, R111, 0x2, RZ ;  /* 0x000000026f007824 */ /* 0x000fc600078e00ff */
[----:B------:R-:W5:Y:S01]  /*4080*/  SHFL.IDX PT, R69, R67, 0x2, 0x181f ;  /* 0x00581f0043457f89 */ /* 0x000f6200000e0000 */
[----:B--2---:R-:W-:-:S03]  /*4090*/  SEL R61, RZ, 0x10, P5 ;  /* 0x00000010ff3d7807 */ /* 0x004fc60002800000 */
[----:B-1----:R-:W-:Y:S01]  /*40a0*/  SHFL.IDX PT, R70, R67, RZ, 0x181f ;  /* 0x00181fff43467589 */ /* 0x002fe200000e0000 */
[----:B------:R-:W-:Y:S01]  /*40b0*/  IADD3 R76, -R61, 0x10, RZ ;  /* 0x000000103d4c7810 */ /* 0x000fe20007ffe1ff */
[----:B---3--:R-:W-:Y:S02]  /*40c0*/  IMAD.SHL.U32 R62, R209, 0x2, RZ ;  /* 0x00000002d13e7824 */ /* 0x008fe400078e00ff */
[----:B------:R-:W-:Y:S01]  /*40d0*/  SHFL.IDX PT, R67, R67, 0x1, 0x181f ;  /* 0x00381f0043437f89 */ /* 0x000fe200000e0000 */
[----:B------:R-:W-:Y:S02]  /*40e0*/  LOP3.LUT R76, R76, 0xf, RZ, 0xc0, !PT ;  /* 0x0000000f4c4c7812 */ /* 0x000fe400078ec0ff */
[----:B----4-:R-:W-:-:S04]  /*40f0*/  IADD3 R78, P1, P0, R78, R73, R65 ;  /* 0x000000494e4e7210 */ /* 0x010fc8000783e041 */
[----:B-----5:R-:W-:Y:S02]  /*4100*/  IADD3.X R79, RZ, R69, R66, P1, P0 ;  /* 0x00000045ff4f7210 */ /* 0x020fe40000fe0442 */
        /* <DEDUP_REMOVED lines=40> */
.L_x_1576:
[----:B------:R-:W-:Y:S01]  /*4390*/  FMUL.FTZ R9, R9, c[0x0][0x320] ;  /* 0x0000c80009097a20 */ /* 0x000fe20000410000 */
[----:B------:R-:W-:Y:S01]  /*43a0*/  LEA.HI R7, R7, R2, RZ, 0x2 ;  /* 0x0000000207077211 */ /* 0x000fe200078f10ff */
[----:B------:R-:W-:Y:S01]  /*43b0*/  FMUL.FTZ R13, R13, c[0x0][0x320] ;  /* 0x0000c8000d0d7a20 */ /* 0x000fe20000410000 */
[----:B------:R-:W-:Y:S01]  /*43c0*/  PLOP3.LUT P0, PT, PT, PT, UP1, 0x80, 0x0 ;  /* 0x000000000000781c */ /* 0x000fe20003f0f018 */
[----:B------:R2:W-:Y:S01]  /*43d0*/  MUFU.TANH R29, R9 ;  /* 0x00000009001d7308 */ /* 0x0005e20000002400 */
[----:B------:R-:W-:Y:S01]  /*43e0*/  FMUL.FTZ R8, R8, c[0x0][0x320] ;  /* 0x0000c80008087a20 */ /* 0x000fe20000410000 */
[----:B------:R-:W-:Y:S01]  /*43f0*/  LOP3.LUT R7, R7, 0xfffffffc, RZ, 0xc0, !PT ;  /* 0xfffffffc07077812 */ /* 0x000fe200078ec0ff */
[----:B------:R-:W-:Y:S01]  /*4400*/  FMUL.FTZ R0, R16, c[0x0][0x320] ;  /* 0x0000c80010007a20 */ /* 0x000fe20000410000 */
[----:B------:R-:W-:Y:S01]  /*4410*/  @UP1 USHF.L.U32 UR10, UR10, 0x7, URZ ;  /* 0x000000070a0a1899 */ /* 0x000fe2000800063f */
[----:B------:R-:W-:Y:S01]  /*4420*/  FMUL.FTZ R20, R20, c[0x0][0x320] ;  /* 0x0000c80014147a20 */ /* 0x000fe20000410000 */
[----:B------:R-:W-:Y:S01]  /*4430*/  UIADD3 UR6, UR6, -0x2, URZ ;  /* 0xfffffffe06067890 */ /* 0x000fe2000fffe03f */
[----:B------:R-:W-:Y:S01]  /*4440*/  IMAD.IADD R7, R2, 0x1, -R7 ;  /* 0x0000000102077824 */ /* 0x000fe200078e0a07 */
[----:B------:R3:W-:Y:S01]  /*4450*/  MUFU.TANH R30, R13 ;  /* 0x0000000d001e7308 */ /* 0x0007e20000002400 */
[----:B------:R-:W-:Y:S01]  /*4460*/  FMUL.FTZ R12, R12, c[0x0][0x320] ;  /* 0x0000c8000c0c7a20 */ /* 0x000fe20000410000 */
[----:B------:R-:W0:Y:S01]  /*4470*/  LDGDEPBAR ;  /* 0x00000000000079af */ /* 0x000e220000000000 */
[----:B------:R-:W-:-:S02]  /*4480*/  FMUL.FTZ R17, R17, c[0x0][0x320] ;  /* 0x0000c80011117a20 */ /* 0x000fc40000410000 */
[----:B------:R-:W-:Y:S02]  /*4490*/  FMUL.FTZ R44, R44, c[0x0][0x320] ;  /* 0x0000c8002c2c7a20 */ /* 0x000fe40000410000 */
[----:B------:R-:W-:Y:S01]  /*44a0*/  FMUL.FTZ R25, R25, c[0x0][0x320] ;  /* 0x0000c80019197a20 */ /* 0x000fe20000410000 */
[----:B--2---:R-:W-:Y:S01]  /*44b0*/  LOP3.LUT R9, R109, 0xffffffe0, RZ, 0xc0, !PT ;  /* 0xffffffe06d097812 */ /* 0x004fe200078ec0ff */
[----:B------:R-:W-:Y:S01]  /*44c0*/  MUFU.TANH R31, R20 ;  /* 0x00000014001f7308 */ /* 0x000fe20000002400 */
[----:B------:R-:W-:Y:S02]  /*44d0*/  FMUL.FTZ R24, R24, c[0x0][0x320] ;  /* 0x0000c80018187a20 */ /* 0x000fe40000410000 */
[----:B------:R-:W-:Y:S02]  /*44e0*/  FMUL.FTZ R40, R40, c[0x0][0x320] ;  /* 0x0000c80028287a20 */ /* 0x000fe40000410000 */
[----:B------:R-:W-:Y:S02]  /*44f0*/  IMAD.IADD R9, R2, 0x1, -R9 ;  /* 0x0000000102097824 */ /* 0x000fe400078e0a09 */
[----:B---3--:R-:W-:Y:S01]  /*4500*/  FMUL.FTZ R13, R32, c[0x0][0x320] ;  /* 0x0000c800200d7a20 */ /* 0x008fe20000410000 */
[----:B------:R2:W-:Y:S01]  /*4510*/  MUFU.TANH R20, R12 ;  /* 0x0000000c00147308 */ /* 0x0005e20000002400 */
[----:B------:R-:W-:Y:S01]  /*4520*/  FMUL.FTZ R41, R41, c[0x0][0x320] ;  /* 0x0000c80029297a20 */ /* 0x000fe20000410000 */
[----:B------:R-:W-:Y:S01]  /*4530*/  SHF.R.S32.HI R16, RZ, 0x1f, R9 ;  /* 0x0000001fff107819 */ /* 0x000fe20000011409 */
[----:B------:R-:W-:-:S02]  /*4540*/  FMUL.FTZ R21, R21, c[0x0][0x320] ;  /* 0x0000c80015157a20 */ /* 0x000fc40000410000 */
[----:B------:R-:W-:Y:S01]  /*4550*/  FMUL.FTZ R52, R52, c[0x0][0x320] ;  /* 0x0000c80034347a20 */ /* 0x000fe20000410000 */
[----:B------:R-:W-:Y:S01]  /*4560*/  LEA.HI R2, R16, R9, RZ, 0x2 ;  /* 0x0000000910027211 */ /* 0x000fe200078f10ff */
[----:B------:R-:W-:Y:S01]  /*4570*/  FMUL.FTZ R53, R53, c[0x0][0x320] ;  /* 0x0000c80035357a20 */ /* 0x000fe20000410000 */
[----:B------:R3:W-:Y:S01]  /*4580*/  MUFU.TANH R32, R8 ;  /* 0x0000000800207308 */ /* 0x0007e20000002400 */
[----:B------:R-:W-:Y:S01]  /*4590*/  LEA.HI R16, R7, R7, RZ, 0x1 ;  /* 0x0000000707107211 */ /* 0x000fe200078f08ff */
[----:B------:R-:W-:Y:S02]  /*45a0*/  FMUL.FTZ R48, R48, c[0x0][0x320] ;  /* 0x0000c80030307a20 */ /* 0x000fe40000410000 */
[----:B------:R-:W-:Y:S01]  /*45b0*/  FMUL.FTZ R49, R49, c[0x0][0x320] ;  /* 0x0000c80031317a20 */ /* 0x000fe20000410000 */
[----:B------:R-:W-:Y:S01]  /*45c0*/  LOP3.LUT R16, R16, 0x1ffffffe, RZ, 0xc0, !PT ;  /* 0x1ffffffe10107812 */ /* 0x000fe200078ec0ff */
[----:B------:R-:W-:Y:S02]  /*45d0*/  FMUL.FTZ R45, R45, c[0x0][0x320] ;  /* 0x0000c8002d2d7a20 */ /* 0x000fe40000410000 */
[----:B--2---:R-:W-:Y:S01]  /*45e0*/  FMUL.FTZ R12, R33, c[0x0][0x320] ;  /* 0x0000c800210c7a20 */ /* 0x004fe20000410000 */
[----:B------:R-:W-:Y:S01]  /*45f0*/  MUFU.TANH R197, R44 ;  /* 0x0000002c00c57308 */ /* 0x000fe20000002400 */
[----:B------:R-:W-:-:S02]  /*4600*/  IMAD.IADD R16, R7, 0x1, -R16 ;  /* 0x0000000107107824 */ /* 0x000fc400078e0a10 */
[----:B------:R-:W-:Y:S02]  /*4610*/  FMUL.FTZ R7, R37, c[0x0][0x320] ;  /* 0x0000c80025077a20 */ /* 0x000fe40000410000 */
[----:B------:R-:W-:Y:S01]  /*4620*/  FMUL.FTZ R51, R51, c[0x0][0x320] ;  /* 0x0000c80033337a20 */ /* 0x000fe20000410000 */
[----:B---3--:R-:W-:Y:S02]  /*4630*/  SHF.R.S32.HI R8, RZ, 0x1f, R108 ;  /* 0x0000001fff087819 */ /* 0x008fe4000001146c */
[----:B------:R2:W-:Y:S01]  /*4640*/  MUFU.TANH R33, R17 ;  /* 0x0000001100217308 */ /* 0x0005e20000002400 */
[----:B------:R-:W-:Y:S01]  /*4650*/  FMUL.FTZ R50, R50, c[0x0][0x320] ;  /* 0x0000c80032327a20 */ /* 0x000fe20000410000 */
[----:B------:R-:W-:Y:S01]  /*4660*/  LEA.HI R8, R8, R108, RZ, 0x3 ;  /* 0x0000006c08087211 */ /* 0x000fe200078f18ff */
[----:B------:R-:W-:Y:S02]  /*4670*/  FMUL.FTZ R22, R22, c[0x0][0x320] ;  /* 0x0000c80016167a20 */ /* 0x000fe40000410000 */
[----:B------:R-:W-:Y:S01]  /*4680*/  FMUL.FTZ R18, R18, c[0x0][0x320] ;  /* 0x0000c80012127a20 */ /* 0x000fe20000410000 */
[----:B------:R-:W-:-:S02]  /*4690*/  LOP3.LUT R8, R8, 0xffffff8, RZ, 0xc0, !PT ;  /* 0x0ffffff808087812 */ /* 0x000fc400078ec0ff */
[----:B------:R-:W-:Y:S01]  /*46a0*/  MUFU.TANH R60, R25 ;  /* 0x00000019003c7308 */ /* 0x000fe20000002400 */
[----:B------:R-:W-:Y:S02]  /*46b0*/  FMUL.FTZ R19, R19, c[0x0][0x320] ;  /* 0x0000c80013137a20 */ /* 0x000fe40000410000 */
[----:B------:R-:W-:Y:S02]  /*46c0*/  FMUL.FTZ R11, R11, c[0x0][0x320] ;  /* 0x0000c8000b0b7a20 */ /* 0x000fe40000410000 */
[----:B------:R-:W-:Y:S02]  /*46d0*/  IMAD.IADD R8, R108, 0x1, -R8 ;  /* 0x000000016c087824 */ /* 0x000fe400078e0a08 */
[----:B------:R-:W-:Y:S01]  /*46e0*/  FMUL.FTZ R10, R10, c[0x0][0x320] ;  /* 0x0000c8000a0a7a20 */ /* 0x000fe20000410000 */
[C---:B--2---:R-:W-:Y:S01]  /*46f0*/  LEA.HI.SX32 R17, R2.reuse, UR11, 0x1e ;  /* 0x0000000b02117c11 */ /* 0x044fe2000f8ff2ff */
[----:B------:R-:W2:Y:S01]  /*4700*/  MUFU.TANH R25, R24 ;  /* 0x0000001800197308 */ /* 0x000ea20000002400 */
[----:B------:R-:W-:Y:S01]  /*4710*/  LOP3.LUT R2, R2, 0x7ffffffc, RZ, 0xc0, !PT ;  /* 0x7ffffffc02027812 */ /* 0x000fe200078ec0ff */
[----:B------:R-:W-:-:S02]  /*4720*/  FMUL.FTZ R54, R54, c[0x0][0x320] ;  /* 0x0000c80036367a20 */ /* 0x000fc40000410000 */
[----:B------:R-:W-:Y:S02]  /*4730*/  IMAD R8, R8, 0x10, R17 ;  /* 0x0000001008087824 */ /* 0x000fe400078e0211 */
[----:B------:R-:W-:Y:S02]  /*4740*/  IMAD.IADD R9, R9, 0x1, -R2 ;  /* 0x0000000109097824 */ /* 0x000fe400078e0a02 */
[----:B------:R-:W-:Y:S01]  /*4750*/  IMAD R212, R16, 0x8, R8 ;  /* 0x0000000810d47824 */ /* 0x000fe200078e0208 */
[----:B------:R3:W-:Y:S01]  /*4760*/  MUFU.TANH R195, R40 ;  /* 0x0000002800c37308 */ /* 0x0007e20000002400 */
[----:B------:R-:W-:Y:S02]  /*4770*/  IMAD.U32 R2, RZ, RZ, UR4 ;  /* 0x00000004ff027e24 */ /* 0x000fe4000f8e00ff */
[----:B------:R-:W-:Y:S01]  /*4780*/  @P0 IMAD.HI.U32 R16, R212, c[0x0][0x2c8], RZ ;  /* 0x0000b200d4100a27 */ /* 0x000fe200078e00ff */
[----:B------:R-:W-:Y:S01]  /*4790*/  PLOP3.LUT P0, PT, PT, PT, UP1, 0x80, 0x0 ;  /* 0x000000000000781c */ /* 0x000fe20003f0f018 */
[----:B------:R-:W-:Y:S02]  /*47a0*/  STL [R1+0x2c], R212 ;  /* 0x00002cd401007387 */ /* 0x000fe40000100800 */
[----:B------:R-:W-:Y:S01]  /*47b0*/  IMAD.MOV.U32 R44, RZ, RZ, R212 ;  /* 0x000000ffff2c7224 */ /* 0x000fe200078e00d4 */
[----:B------:R4:W-:Y:S01]  /*47c0*/  MUFU.TANH R194, R41 ;  /* 0x0000002900c27308 */ /* 0x0009e20000002400 */
[----:B------:R-:W-:-:S02]  /*47d0*/  IMAD.SHL.U32 R61, R9, 0x2, RZ ;  /* 0x00000002093d7824 */ /* 0x000fc400078e00ff */
[----:B------:R-:W-:Y:S02]  /*47e0*/  FMUL.FTZ R8, R36, c[0x0][0x320] ;  /* 0x0000c80024087a20 */ /* 0x000fe40000410000 */
[----:B------:R-:W-:Y:S01]  /*47f0*/  FMUL.FTZ R9, R23, c[0x0][0x320] ;  /* 0x0000c80017097a20 */ /* 0x000fe20000410000 */
[----:B------:R-:W-:Y:S01]  /*4800*/  IADD3 R2, -R61, 0x1, R2 ;  /* 0x000000013d027810 */ /* 0x000fe20007ffe102 */
[----:B------:R-:W-:Y:S01]  /*4810*/  FMUL.FTZ R55, R55, c[0x0][0x320] ;  /* 0x0000c80037377a20 */ /* 0x000fe20000410000 */
[----:B---3--:R-:W-:Y:S01]  /*4820*/  IADD3 R40, -R61, UR4, RZ ;  /* 0x000000043d287c10 */ /* 0x008fe2000fffe1ff */
[----:B------:R-:W3:Y:S01]  /*4830*/  MUFU.TANH R21, R21 ;  /* 0x0000001500157308 */ /* 0x000ee20000002400 */
[----:B------:R-:W-:Y:S01]  /*4840*/  @P0 SHF.R.U32.HI R44, RZ, c[0x0][0x2cc], R16 ;  /* 0x0000b300ff2c0a19 */ /* 0x000fe20000011610 */
[----:B------:R-:W-:Y:S01]  /*4850*/  FMUL.FTZ R46, R46, c[0x0][0x320] ;  /* 0x0000c8002e2e7a20 */ /* 0x000fe20000410000 */
[----:B------:R-:W-:Y:S01]  /*4860*/  IADD3 R36, R2, -UR13, RZ ;  /* 0x8000000d02247c10 */ /* 0x000fe2000fffe0ff */
[----:B------:R-:W-:Y:S01]  /*4870*/  FMUL.FTZ R47, R47, c[0x0][0x320] ;  /* 0x0000c8002f2f7a20 */ /* 0x000fe20000410000 */
[----:B------:R-:W-:Y:S01]  /*4880*/  STL [R1+0x30], R61 ;  /* 0x0000303d01007387 */ /* 0x000fe20000100800 */
[----:B------:R-:W-:Y:S01]  /*4890*/  FMUL.FTZ R42, R42, c[0x0][0x320] ;  /* 0x0000c8002a2a7a20 */ /* 0x000fe20000410000 */
[----:B------:R-:W-:Y:S01]  /*48a0*/  ULDC.64 UR4, c[0x0][0x2c8] ;  /* 0x0000b20000047ab9 */ /* 0x000fe20000000a00 */
[----:B------:R-:W5:Y:S01]  /*48b0*/  MUFU.TANH R13, R13 ;  /* 0x0000000d000d7308 */ /* 0x000f620000002400 */
[----:B------:R-:W1:Y:S01]  /*48c0*/  SHFL.IDX PT, R16, R44, RZ, 0x1c1f ;  /* 0x001c1fff2c107589 */ /* 0x000e6200000e0000 */
[----:B------:R-:W-:Y:S01]  /*48d0*/  FMUL.FTZ R43, R43, c[0x0][0x320] ;  /* 0x0000c8002b2b7a20 */ /* 0x000fe20000410000 */
[----:B------:R-:W-:Y:S01]  /*48e0*/  UIMAD.WIDE.U32 UR26, UR10, UR4, URZ ;  /* 0x000000040a1a72a5 */ /* 0x000fe2000f8e003f */
[----:B------:R-:W-:-:S02]  /*48f0*/  FMUL.FTZ R38, R38, c[0x0][0x320] ;  /* 0x0000c80026267a20 */ /* 0x000fc40000410000 */
[----:B------:R-:W-:Y:S02]  /*4900*/  FMUL.FTZ R39, R39, c[0x0][0x320] ;  /* 0x0000c80027277a20 */ /* 0x000fe40000410000 */
[----:B------:R-:W1:Y:S01]  /*4910*/  MUFU.TANH R12, R12 ;  /* 0x0000000c000c7308 */ /* 0x000e620000002400 */
[----:B------:R-:W-:Y:S01]  /*4920*/  FMUL.FTZ R58, R58, c[0x0][0x320] ;  /* 0x0000c8003a3a7a20 */ /* 0x000fe20000410000 */
[----:B------:R-:W-:Y:S01]  /*4930*/  @UP1 UMOV UR15, UR27 ;  /* 0x0000001b000f1c82 */ /* 0x000fe20008000000 */
[----:B------:R-:W-:Y:S01]  /*4940*/  FMUL.FTZ R59, R59, c[0x0][0x320] ;  /* 0x0000c8003b3b7a20 */ /* 0x000fe20000410000 */
[----:B------:R-:W-:Y:S01]  /*4950*/  @UP1 USHF.R.U32.HI UR11, URZ, UR5, UR15 ;  /* 0x000000053f0b1299 */ /* 0x000fe2000801160f */
[----:B------:R-:W-:-:S03]  /*4960*/  IMAD.IADD R247, R6, 0x1, R5 ;  /* 0x0000000106f77824 */ /* 0x000fc600078e0205 */
[----:B------:R-:W2:Y:S01]  /*4970*/  MUFU.TANH R0, R0 ;  /* 0x0000000000007308 */ /* 0x000ea20000002400 */
[----:B------:R-:W-:Y:S01]  /*4980*/  IMAD.SHL.U32 R247, R247, 0x2, RZ ;  /* 0x00000002f7f77824 */ /* 0x000fe200078e00ff */
[----:B------:R-:W-:-:S03]  /*4990*/  UIADD3 UR11, UR11, UR7, -UR13 ;  /* 0x000000070b0b7290 */ /* 0x000fc6000fffe80d */
[--C-:B------:R-:W-:Y:S01]  /*49a0*/  IMAD R242, R4, 0x2, R247.reuse ;  /* 0x0000000204f27824 */ /* 0x100fe200078e02f7 */
[----:B------:R-:W-:Y:S01]  /*49b0*/  LDSM.16.MT88.4 R172, [R247+0x100] ;  /* 0x00010000f7ac783b */ /* 0x000fe20000004200 */
[C---:B------:R-:W-:Y:S01]  /*49c0*/  IMAD R241, R3.reuse, 0x2, R247 ;  /* 0x0000000203f17824 */ /* 0x040fe200078e02f7 */
[----:B------:R-:W3:Y:S01]  /*49d0*/  MUFU.TANH R193, R52 ;  /* 0x0000003400c17308 */ /* 0x000ee20000002400 */
[----:B-1----:R-:W-:Y:S01]  /*49e0*/  IMAD.IADD R16, R36, 0x1, R16 ;  /* 0x0000000124107824 */ /* 0x002fe200078e0210 */
[----:B------:R-:W-:Y:S01]  /*49f0*/  LDSM.16.MT88.4 R164, [R242+0x100] ;  /* 0x00010000f2a4783b */ /* 0x000fe20000004200 */
[----:B------:R-:W-:Y:S01]  /*4a00*/  IMAD R240, R3, 0x2, R242 ;  /* 0x0000000203f07824 */ /* 0x000fe200078e02f2 */
[----:B------:R-:W-:Y:S02]  /*4a10*/  UIMAD.WIDE UR4, UR11, 0x2aaaaaab, URZ ;  /* 0x2aaaaaab0b0478a5 */ /* 0x000fe4000f8e023f */
[----:B----4-:R-:W-:Y:S01]  /*4a20*/  IMNMX R41, R40, R16, PT ;  /* 0x0000001028297217 */ /* 0x010fe20003800200 */
[----:B------:R-:W-:Y:S01]  /*4a30*/  LDSM.16.MT88.4 R156, [R241+0x100] ;  /* 0x00010000f19c783b */ /* 0x000fe20000004200 */
[----:B------:R-:W1:Y:S01]  /*4a40*/  MUFU.TANH R192, R53 ;  /* 0x0000003500c07308 */ /* 0x000e620000002400 */
[----:B------:R-:W-:Y:S01]  /*4a50*/  USHF.R.U32.HI UR4, URZ, 0x1f, UR5 ;  /* 0x0000001f3f047899 */ /* 0x000fe20008011605 */
[----:B------:R-:W-:Y:S01]  /*4a60*/  ISETP.GT.AND P0, PT, R41, RZ, PT ;  /* 0x000000ff2900720c */ /* 0x000fe20003f04270 */
[----:B------:R-:W-:Y:S02]  /*4a70*/  LDSM.16.MT88.4 R132, [R242+0x3100] ;  /* 0x00310000f284783b */ /* 0x000fe40000004200 */
[----:B------:R-:W-:Y:S01]  /*4a80*/  ULEA.HI.SX32 UR4, UR5, UR4, 0x1c ;  /* 0x0000000405047291 */ /* 0x000fe2000f8fe23f */
[----:B--2---:R-:W-:Y:S01]  /*4a90*/  FSEL R25, R25, -INF , P0 ;  /* 0xff80000019197808 */ /* 0x004fe20000000000 */
[----:B------:R-:W-:Y:S01]  /*4aa0*/  LDSM.16.MT88.4 R68, [R241+0x900] ;  /* 0x00090000f144783b */ /* 0x000fe20000004200 */
[----:B------:R-:W-:Y:S01]  /*4ab0*/  ISETP.GT.AND P0, PT, R41, 0x1, PT ;  /* 0x000000012900780c */ /* 0x000fe20003f04270 */
[----:B------:R2:W4:Y:S01]  /*4ac0*/  MUFU.TANH R205, R48 ;  /* 0x0000003000cd7308 */ /* 0x0005220000002400 */
[----:B------:R-:W-:Y:S01]  /*4ad0*/  UISETP.LT.AND UP0, UPT, URZ, UR4, UPT ;  /* 0x000000043f00728c */ /* 0x000fe2000bf01270 */
[----:B------:R-:W-:Y:S01]  /*4ae0*/  LDSM.16.MT88.4 R72, [R247+0x6100] ;  /* 0x00610000f748783b */ /* 0x000fe20000004200 */
[----:B------:R-:W-:-:S02]  /*4af0*/  FSEL R24, R60, -INF , P0 ;  /* 0xff8000003c187808 */ /* 0x000fc40000000000 */
[----:B------:R-:W-:Y:S01]  /*4b00*/  ISETP.GT.AND P0, PT, R41, 0x8, PT ;  /* 0x000000082900780c */ /* 0x000fe20003f04270 */
[----:B------:R-:W-:Y:S01]  /*4b10*/  LDSM.16.MT88.4 R140, [R247+0x3100] ;  /* 0x00310000f78c783b */ /* 0x000fe20000004200 */
[----:B------:R-:W-:Y:S01]  /*4b20*/  USEL UR4, URZ, UR4, !UP0 ;  /* 0x000000043f047287 */ /* 0x000fe2000c000000 */
[----:B------:R1:W1:Y:S01]  /*4b30*/  MUFU.TANH R204, R49 ;  /* 0x0000003100cc7308 */ /* 0x0002620000002400 */
[----:B------:R-:W-:Y:S01]  /*4b40*/  FSEL R23, R31, -INF , P0 ;  /* 0xff8000001f177808 */ /* 0x000fe20000000000 */
[----:B------:R-:W-:Y:S01]  /*4b50*/  FMUL.FTZ R31, R34, c[0x0][0x320] ;  /* 0x0000c800221f7a20 */ /* 0x000fe20000410000 */
[----:B------:R-:W-:Y:S01]  /*4b60*/  ISETP.GT.AND P0, PT, R41, 0x9, PT ;  /* 0x000000092900780c */ /* 0x000fe20003f04270 */
[----:B------:R-:W-:Y:S01]  /*4b70*/  LDSM.16.MT88.4 R80, [R247+0x6900] ;  /* 0x00690000f750783b */ /* 0x000fe20000004200 */
[----:B------:R-:W-:Y:S02]  /*4b80*/  UISETP.GE.AND UP0, UPT, UR6, UR4, UPT ;  /* 0x000000040600728c */ /* 0x000fe4000bf06270 */
[----:B---3--:R-:W-:Y:S01]  /*4b90*/  FSEL R21, R21, -INF , P0 ;  /* 0xff80000015157808 */ /* 0x008fe20000000000 */
[----:B------:R-:W3:Y:S01]  /*4ba0*/  MUFU.TANH R196, R45 ;  /* 0x0000002d00c47308 */ /* 0x000ee20000002400 */
[----:B------:R-:W-:Y:S01]  /*4bb0*/  ISETP.GT.AND P0, PT, R41, 0x10, PT ;  /* 0x000000102900780c */ /* 0x000fe20003f04270 */
[----:B--2---:R-:W-:Y:S01]  /*4bc0*/  FMUL.FTZ R48, R57, c[0x0][0x320] ;  /* 0x0000c80039307a20 */ /* 0x004fe20000410000 */
[----:B------:R-:W-:Y:S02]  /*4bd0*/  LDSM.16.MT88.4 R84, [R242+0x6100] ;  /* 0x00610000f254783b */ /* 0x000fe40000004200 */
[----:B------:R-:W-:-:S02]  /*4be0*/  FSEL R20, R20, -INF , P0 ;  /* 0xff80000014147808 */ /* 0x000fc40000000000 */
[C---:B------:R-:W-:Y:S01]  /*4bf0*/  ISETP.GT.AND P0, PT, R41.reuse, 0x11, PT ;  /* 0x000000112900780c */ /* 0x040fe20003f04270 */
[----:B------:R-:W2:Y:S01]  /*4c00*/  MUFU.TANH R8, R8 ;  /* 0x0000000800087308 */ /* 0x000ea20000002400 */
[----:B-1----:R-:W-:Y:S01]  /*4c10*/  FMUL.FTZ R49, R56, c[0x0][0x320] ;  /* 0x0000c80038317a20 */ /* 0x002fe20000410000 */
[----:B------:R-:W-:Y:S01]  /*4c20*/  LDSM.16.MT88.4 R88, [R241+0x6100] ;  /* 0x00610000f158783b */ /* 0x000fe20000004200 */
[----:B------:R-:W-:Y:S02]  /*4c30*/  FSEL R2, R30, -INF , P0 ;  /* 0xff8000001e027808 */ /* 0x000fe40000000000 */
[----:B------:R-:W-:Y:S01]  /*4c40*/  ISETP.GT.AND P0, PT, R41, 0x18, PT ;  /* 0x000000182900780c */ /* 0x000fe20003f04270 */
[----:B------:R-:W-:Y:S02]  /*4c50*/  LDSM.16.MT88.4 R96, [R240+0x6100] ;  /* 0x00610000f060783b */ /* 0x000fe40000004200 */
[----:B------:R-:W1:Y:S01]  /*4c60*/  MUFU.TANH R7, R7 ;  /* 0x0000000700077308 */ /* 0x000e620000002400 */
[----:B-----5:R-:W-:Y:S01]  /*4c70*/  FSEL R17, R13, -INF , P0 ;  /* 0xff8000000d117808 */ /* 0x020fe20000000000 */
[----:B------:R-:W-:Y:S01]  /*4c80*/  FMUL.FTZ R13, R27, c[0x0][0x320] ;  /* 0x0000c8001b0d7a20 */ /* 0x000fe20000410000 */
[C---:B------:R-:W-:Y:S01]  /*4c90*/  ISETP.GT.AND P0, PT, R41.reuse, 0x19, PT ;  /* 0x000000192900780c */ /* 0x040fe20003f04270 */
[----:B------:R-:W5:Y:S03]  /*4ca0*/  SHFL.IDX PT, R27, R44, 0x1, 0x1c1f ;  /* 0x003c1f002c1b7f89 */ /* 0x000f6600000e0000 */
[----:B------:R-:W-:Y:S01]  /*4cb0*/  FSEL R16, R12, -INF , P0 ;  /* 0xff8000000c107808 */ /* 0x000fe20000000000 */
[----:B------:R-:W1:Y:S01]  /*4cc0*/  MUFU.TANH R49, R49 ;  /* 0x0000003100317308 */ /* 0x000e620000002400 */
[----:B------:R-:W-:Y:S01]  /*4cd0*/  ISETP.GT.AND P0, PT, R41, 0x20, PT ;  /* 0x000000202900780c */ /* 0x000fe20003f04270 */
[----:B------:R-:W-:Y:S01]  /*4ce0*/  FMUL.FTZ R12, R26, c[0x0][0x320] ;  /* 0x0000c8001a0c7a20 */ /* 0x000fe20000410000 */
[----:B------:R-:W-:Y:S02]  /*4cf0*/  LDSM.16.MT88.4 R148, [R240+0x100] ;  /* 0x00010000f094783b */ /* 0x000fe40000004200 */
[----:B------:R-:W-:Y:S01]  /*4d00*/  FSEL R37, R0, -INF , P0 ;  /* 0xff80000000257808 */ /* 0x000fe20000000000 */
[----:B------:R-:W-:Y:S01]  /*4d10*/  FMUL.FTZ R0, R35, c[0x0][0x320] ;  /* 0x0000c80023007a20 */ /* 0x000fe20000410000 */
[----:B------:R-:W-:Y:S01]  /*4d20*/  ISETP.GT.AND P0, PT, R41, 0x21, PT ;  /* 0x000000212900780c */ /* 0x000fe20003f04270 */
[----:B------:R-:W1:Y:S01]  /*4d30*/  MUFU.TANH R48, R48 ;  /* 0x0000003000307308 */ /* 0x000e620000002400 */
[----:B------:R-:W-:Y:S02]  /*4d40*/  LDSM.16.MT88.4 R60, [R240+0x900] ;  /* 0x00090000f03c783b */ /* 0x000fe40000004200 */
[----:B------:R-:W-:-:S02]  /*4d50*/  FSEL R33, R33, -INF , P0 ;  /* 0xff80000021217808 */ /* 0x000fc40000000000 */
[C---:B------:R-:W-:Y:S01]  /*4d60*/  ISETP.GT.AND P0, PT, R41.reuse, 0x28, PT ;  /* 0x000000282900780c */ /* 0x040fe20003f04270 */
[----:B------:R-:W-:Y:S02]  /*4d70*/  LDSM.16.MT88.4 R64, [R240+0x3100] ;  /* 0x00310000f040783b */ /* 0x000fe40000004200 */
[----:B------:R2:W-:Y:S01]  /*4d80*/  MUFU.TANH R186, R51 ;  /* 0x0000003300ba7308 */ /* 0x0005e20000002400 */
[----:B------:R-:W-:Y:S01]  /*4d90*/  FSEL R32, R32, -INF , P0 ;  /* 0xff80000020207808 */ /* 0x000fe20000000000 */
[----:B------:R-:W-:Y:S01]  /*4da0*/  LDSM.16.MT88.4 R104, [R247+0x9100] ;  /* 0x00910000f768783b */ /* 0x000fe20000004200 */
[----:B------:R-:W-:Y:S01]  /*4db0*/  ISETP.GT.AND P0, PT, R41, 0x29, PT ;  /* 0x000000292900780c */ /* 0x000fe20003f04270 */
[----:B-----5:R-:W-:Y:S02]  /*4dc0*/  IMAD.IADD R27, R36, 0x1, R27 ;  /* 0x00000001241b7824 */ /* 0x020fe400078e021b */
[----:B------:R-:W-:Y:S01]  /*4dd0*/  LDSM.16.MT88.4 R112, [R242+0x9100] ;  /* 0x00910000f270783b */ /* 0x000fe20000004200 */
[----:B------:R-:W-:Y:S01]  /*4de0*/  FSEL R29, R29, -INF , P0 ;  /* 0xff8000001d1d7808 */ /* 0x000fe20000000000 */
[----:B------:R1:W-:Y:S01]  /*4df0*/  MUFU.TANH R187, R50 ;  /* 0x0000003200bb7308 */ /* 0x0003e20000002400 */
[----:B------:R-:W-:Y:S01]  /*4e00*/  ISETP.GT.AND P0, PT, R41, 0x30, PT ;  /* 0x000000302900780c */ /* 0x000fe20003f04270 */
[----:B------:R-:W-:Y:S01]  /*4e10*/  LDSM.16.MT88.4 R120, [R241+0x9100] ;  /* 0x00910000f178783b */ /* 0x000fe20000004200 */
[----:B------:R-:W-:-:S02]  /*4e20*/  IMNMX R40, R40, R27, PT ;  /* 0x0000001b28287217 */ /* 0x000fc40003800200 */
[----:B------:R-:W-:Y:S01]  /*4e30*/  FSEL R193, R193, -INF , P0 ;  /* 0xff800000c1c17808 */ /* 0x000fe20000000000 */
[----:B------:R-:W-:Y:S01]  /*4e40*/  LDSM.16.MT88.4 R188, [R242+0x6900] ;  /* 0x00690000f2bc783b */ /* 0x000fe20000004200 */
[C---:B------:R-:W-:Y:S01]  /*4e50*/  ISETP.GT.AND P0, PT, R41.reuse, 0x31, PT ;  /* 0x000000312900780c */ /* 0x040fe20003f04270 */
[----:B------:R-:W5:Y:S03]  /*4e60*/  MUFU.TANH R12, R12 ;  /* 0x0000000c000c7308 */ /* 0x000f660000002400 */
[----:B------:R-:W-:Y:S02]  /*4e70*/  FSEL R192, R192, -INF , P0 ;  /* 0xff800000c0c07808 */ /* 0x000fe40000000000 */
[----:B------:R-:W-:-:S03]  /*4e80*/  ISETP.GT.AND P0, PT, R41, 0x38, PT ;  /* 0x000000382900780c */ /* 0x000fc60003f04270 */
[----:B------:R-:W1:Y:S01]  /*4e90*/  MUFU.TANH R13, R13 ;  /* 0x0000000d000d7308 */ /* 0x000e620000002400 */
[----:B----4-:R-:W-:Y:S02]  /*4ea0*/  FSEL R205, R205, -INF , P0 ;  /* 0xff800000cdcd7808 */ /* 0x010fe40000000000 */
[----:B------:R-:W-:-:S04]  /*4eb0*/  ISETP.GT.AND P0, PT, R41, 0x39, PT ;  /* 0x000000392900780c */ /* 0x000fc80003f04270 */
[----:B------:R-:W-:Y:S01]  /*4ec0*/  FSEL R204, R204, -INF , P0 ;  /* 0xff800000cccc7808 */ /* 0x000fe20000000000 */
[----:B------:R-:W-:Y:S01]  /*4ed0*/  MUFU.TANH R9, R9 ;  /* 0x0000000900097308 */ /* 0x000fe20000002400 */
[----:B------:R-:W-:-:S04]  /*4ee0*/  ISETP.GT.AND P0, PT, R41, 0x40, PT ;  /* 0x000000402900780c */ /* 0x000fc80003f04270 */
[----:B------:R-:W-:Y:S02]  /*4ef0*/  FSEL R197, R197, -INF , P0 ;  /* 0xff800000c5c57808 */ /* 0x000fe40000000000 */
[C---:B------:R-:W-:Y:S01]  /*4f00*/  ISETP.GT.AND P0, PT, R41.reuse, 0x41, PT ;  /* 0x000000412900780c */ /* 0x040fe20003f04270 */
[----:B------:R5:W-:Y:S03]  /*4f10*/  MUFU.TANH R26, R18 ;  /* 0x00000012001a7308 */ /* 0x000be60000002400 */
[----:B---3--:R-:W-:Y:S02]  /*4f20*/  FSEL R196, R196, -INF , P0 ;  /* 0xff800000c4c47808 */ /* 0x008fe40000000000 */
[----:B------:R-:W-:-:S03]  /*4f30*/  ISETP.GT.AND P0, PT, R41, 0x48, PT ;  /* 0x000000482900780c */ /* 0x000fc60003f04270 */
[----:B------:R-:W-:Y:S01]  /*4f40*/  MUFU.TANH R31, R31 ;  /* 0x0000001f001f7308 */ /* 0x000fe20000002400 */
[----:B------:R-:W-:Y:S02]  /*4f50*/  FSEL R195, R195, -INF , P0 ;  /* 0xff800000c3c37808 */ /* 0x000fe40000000000 */
[----:B------:R-:W-:-:S04]  /*4f60*/  ISETP.GT.AND P0, PT, R41, 0x49, PT ;  /* 0x000000492900780c */ /* 0x000fc80003f04270 */
[----:B------:R-:W-:Y:S01]  /*4f70*/  FSEL R194, R194, -INF , P0 ;  /* 0xff800000c2c27808 */ /* 0x000fe20000000000 */
[----:B------:R-:W-:Y:S01]  /*4f80*/  MUFU.TANH R0, R0 ;  /* 0x0000000000007308 */ /* 0x000fe20000002400 */
[----:B------:R-:W-:-:S04]  /*4f90*/  ISETP.GT.AND P0, PT, R41, 0x50, PT ;  /* 0x000000502900780c */ /* 0x000fc80003f04270 */
[----:B--2---:R-:W-:Y:S01]  /*4fa0*/  FSEL R51, R8, -INF , P0 ;  /* 0xff80000008337808 */ /* 0x004fe20000000000 */
[----:B------:R-:W-:Y:S01]  /*4fb0*/  FMUL.FTZ R8, R14, c[0x0][0x320] ;  /* 0x0000c8000e087a20 */ /* 0x000fe20000410000 */
[----:B------:R-:W-:Y:S01]  /*4fc0*/  ISETP.GT.AND P0, PT, R41, 0x51, PT ;  /* 0x000000512900780c */ /* 0x000fe20003f04270 */
[----:B------:R-:W-:Y:S01]  /*4fd0*/  MUFU.TANH R19, R19 ;  /* 0x0000001300137308 */ /* 0x000fe20000002400 */
[----:B------:R-:W-:Y:S02]  /*4fe0*/  FMNMX.FTZ R14, R25, R24, !PT ;  /* 0x00000018190e7209 */ /* 0x000fe40007810000 */
[----:B-1----:R-:W-:Y:S02]  /*4ff0*/  FSEL R50, R7, -INF , P0 ;  /* 0xff80000007327808 */ /* 0x002fe40000000000 */
[----:B------:R-:W-:-:S03]  /*5000*/  ISETP.GT.AND P0, PT, R41, 0x58, PT ;  /* 0x000000582900780c */ /* 0x000fc60003f04270 */
[----:B------:R1:W2:Y:S01]  /*5010*/  MUFU.TANH R7, R22 ;  /* 0x0000001600077308 */ /* 0x0002a20000002400 */
[----:B------:R-:W-:Y:S02]  /*5020*/  FSEL R49, R49, -INF , P0 ;  /* 0xff80000031317808 */ /* 0x000fe40000000000 */
[----:B------:R-:W-:-:S04]  /*5030*/  ISETP.GT.AND P0, PT, R41, 0x59, PT ;  /* 0x000000592900780c */ /* 0x000fc80003f04270 */
[----:B------:R-:W-:Y:S01]  /*5040*/  FSEL R48, R48, -INF , P0 ;  /* 0xff80000030307808 */ /* 0x000fe20000000000 */
[----:B------:R-:W3:Y:S01]  /*5050*/  MUFU.TANH R8, R8 ;  /* 0x0000000800087308 */ /* 0x000ee20000002400 */
[----:B------:R-:W-:-:S04]  /*5060*/  ISETP.GT.AND P0, PT, R40, RZ, PT ;  /* 0x000000ff2800720c */ /* 0x000fc80003f04270 */
[----:B-----5:R-:W-:Y:S02]  /*5070*/  FSEL R18, R12, -INF , P0 ;  /* 0xff8000000c127808 */ /* 0x020fe40000000000 */
[C---:B------:R-:W-:Y:S01]  /*5080*/  ISETP.GT.AND P0, PT, R40.reuse, 0x1, PT ;  /* 0x000000012800780c */ /* 0x040fe20003f04270 */
[----:B-1----:R-:W-:Y:S01]  /*5090*/  FMUL.FTZ R22, R15, c[0x0][0x320] ;  /* 0x0000c8000f167a20 */ /* 0x002fe20000410000 */
[----:B------:R-:W-:Y:S01]  /*50a0*/  FMNMX.FTZ R12, R23, R14, !PT ;  /* 0x0000000e170c7209 */ /* 0x000fe20007810000 */
[----:B------:R-:W-:Y:S01]  /*50b0*/  MUFU.TANH R30, R11 ;  /* 0x0000000b001e7308 */ /* 0x000fe20000002400 */
[----:B------:R-:W-:Y:S02]  /*50c0*/  FSEL R15, R13, -INF , P0 ;  /* 0xff8000000d0f7808 */ /* 0x000fe40000000000 */
[----:B------:R-:W-:Y:S02]  /*50d0*/  ISETP.GT.AND P0, PT, R40, 0x8, PT ;  /* 0x000000082800780c */ /* 0x000fe40003f04270 */
[----:B------:R-:W-:-:S02]  /*50e0*/  FMNMX.FTZ R12, R21, R12, !PT ;  /* 0x0000000c150c7209 */ /* 0x000fc40007810000 */
[----:B--2---:R-:W-:Y:S01]  /*50f0*/  FSEL R14, R7, -INF , P0 ;  /* 0xff800000070e7808 */ /* 0x004fe20000000000 */
[----:B------:R-:W1:Y:S01]  /*5100*/  MUFU.TANH R22, R22 ;  /* 0x0000001600167308 */ /* 0x000e620000002400 */
[----:B------:R-:W-:Y:S02]  /*5110*/  ISETP.GT.AND P0, PT, R40, 0x9, PT ;  /* 0x000000092800780c */ /* 0x000fe40003f04270 */
[----:B------:R-:W-:Y:S02]  /*5120*/  FMNMX.FTZ R7, R20, R12, !PT ;  /* 0x0000000c14077209 */ /* 0x000fe40007810000 */
[----:B------:R-:W-:Y:S02]  /*5130*/  FSEL R13, R9, -INF , P0 ;  /* 0xff800000090d7808 */ /* 0x000fe40000000000 */
[----:B------:R-:W-:Y:S01]  /*5140*/  ISETP.GT.AND P0, PT, R40, 0x10, PT ;  /* 0x000000102800780c */ /* 0x000fe20003f04270 */
[----:B------:R2:W4:Y:S01]  /*5150*/  MUFU.TANH R206, R10 ;  /* 0x0000000a00ce7308 */ /* 0x0005220000002400 */
[----:B------:R-:W-:-:S02]  /*5160*/  FMNMX.FTZ R7, R2, R7, !PT ;  /* 0x0000000702077209 */ /* 0x000fc40007810000 */
[----:B---3--:R-:W-:Y:S02]  /*5170*/  FSEL R12, R8, -INF , P0 ;  /* 0xff800000080c7808 */ /* 0x008fe40000000000 */
[----:B------:R-:W-:Y:S02]  /*5180*/  FMNMX.FTZ R7, R17, R7, !PT ;  /* 0x0000000711077209 */ /* 0x000fe40007810000 */
[----:B------:R-:W-:Y:S01]  /*5190*/  ISETP.GT.AND P0, PT, R40, 0x11, PT ;  /* 0x000000112800780c */ /* 0x000fe20003f04270 */
[----:B------:R-:W3:Y:S01]  /*51a0*/  MUFU.TANH R203, R54 ;  /* 0x0000003600cb7308 */ /* 0x000ee20000002400 */
[----:B------:R-:W-:Y:S02]  /*51b0*/  FMNMX.FTZ R7, R16, R7, !PT ;  /* 0x0000000710077209 */ /* 0x000fe40007810000 */
[----:B-1----:R-:W-:Y:S02]  /*51c0*/  FSEL R9, R22, -INF , P0 ;  /* 0xff80000016097808 */ /* 0x002fe40000000000 */
[----:B------:R-:W-:-:S02]  /*51d0*/  ISETP.GT.AND P0, PT, R40, 0x18, PT ;  /* 0x000000182800780c */ /* 0x000fc40003f04270 */
[----:B------:R-:W-:Y:S01]  /*51e0*/  FMNMX.FTZ R7, R37, R7, !PT ;  /* 0x0000000725077209 */ /* 0x000fe20007810000 */
[----:B------:R-:W1:Y:S01]  /*51f0*/  MUFU.TANH R202, R55 ;  /* 0x0000003700ca7308 */ /* 0x000e620000002400 */
[----:B------:R-:W-:Y:S02]  /*5200*/  FSEL R8, R31, -INF , P0 ;  /* 0xff8000001f087808 */ /* 0x000fe40000000000 */
[----:B------:R-:W-:Y:S02]  /*5210*/  ISETP.GT.AND P0, PT, R40, 0x19, PT ;  /* 0x000000192800780c */ /* 0x000fe40003f04270 */
[----:B------:R-:W-:Y:S02]  /*5220*/  FMNMX.FTZ R11, R18, R15, !PT ;  /* 0x0000000f120b7209 */ /* 0x000fe40007810000 */
[----:B--2---:R-:W-:Y:S01]  /*5230*/  FMNMX.FTZ R10, R33, R7, !PT ;  /* 0x00000007210a7209 */ /* 0x004fe20007810000 */
[----:B------:R-:W2:Y:S01]  /*5240*/  MUFU.TANH R201, R46 ;  /* 0x0000002e00c97308 */ /* 0x000ea20000002400 */
[----:B------:R-:W-:-:S02]  /*5250*/  FSEL R7, R0, -INF , P0 ;  /* 0xff80000000077808 */ /* 0x000fc40000000000 */
[----:B------:R-:W-:Y:S02]  /*5260*/  FMNMX.FTZ R11, R14, R11, !PT ;  /* 0x0000000b0e0b7209 */ /* 0x000fe40007810000 */
[----:B------:R-:W-:Y:S02]  /*5270*/  ISETP.GT.AND P0, PT, R40, 0x20, PT ;  /* 0x000000202800780c */ /* 0x000fe40003f04270 */
[----:B------:R-:W-:Y:S01]  /*5280*/  FMNMX.FTZ R10, R32, R10, !PT ;  /* 0x0000000a200a7209 */ /* 0x000fe20007810000 */
[----:B------:R-:W5:Y:S01]  /*5290*/  MUFU.TANH R200, R47 ;  /* 0x0000002f00c87308 */ /* 0x000f620000002400 */
[----:B------:R-:W-:Y:S02]  /*52a0*/  FMNMX.FTZ R11, R13, R11, !PT ;  /* 0x0000000b0d0b7209 */ /* 0x000fe40007810000 */
[----:B------:R-:W-:Y:S02]  /*52b0*/  FSEL R36, R26, -INF , P0 ;  /* 0xff8000001a247808 */ /* 0x000fe40000000000 */
[----:B------:R-:W-:-:S02]  /*52c0*/  FMNMX.FTZ R0, R29, R10, !PT ;  /* 0x0000000a1d007209 */ /* 0x000fc40007810000 */
[----:B------:R-:W-:Y:S01]  /*52d0*/  ISETP.GT.AND P0, PT, R40, 0x21, PT ;  /* 0x000000212800780c */ /* 0x000fe20003f04270 */
[----:B------:R-:W1:Y:S01]  /*52e0*/  MUFU.TANH R199, R42 ;  /* 0x0000002a00c77308 */ /* 0x000e620000002400 */
[----:B------:R-:W-:Y:S02]  /*52f0*/  FMNMX.FTZ R11, R12, R11, !PT ;  /* 0x0000000b0c0b7209 */ /* 0x000fe40007810000 */
[----:B------:R-:W-:Y:S02]  /*5300*/  FMNMX.FTZ R0, R193, R0, !PT ;  /* 0x00000000c1007209 */ /* 0x000fe40007810000 */
[----:B------:R-:W-:Y:S02]  /*5310*/  FSEL R31, R19, -INF , P0 ;  /* 0xff800000131f7808 */ /* 0x000fe40000000000 */
[----:B------:R-:W-:Y:S01]  /*5320*/  ISETP.GT.AND P0, PT, R40, 0x28, PT ;  /* 0x000000282800780c */ /* 0x000fe20003f04270 */
[----:B------:R-:W1:Y:S01]  /*5330*/  MUFU.TANH R198, R43 ;  /* 0x0000002b00c67308 */ /* 0x000e620000002400 */
[----:B------:R-:W-:-:S02]  /*5340*/  FMNMX.FTZ R11, R9, R11, !PT ;  /* 0x0000000b090b7209 */ /* 0x000fc40007810000 */
[----:B------:R-:W-:Y:S02]  /*5350*/  FMNMX.FTZ R0, R192, R0, !PT ;  /* 0x00000000c0007209 */ /* 0x000fe40007810000 */
[----:B----4-:R-:W-:Y:S02]  /*5360*/  FSEL R206, R206, -INF , P0 ;  /* 0xff800000cece7808 */ /* 0x010fe40000000000 */
[----:B------:R-:W-:Y:S01]  /*5370*/  ISETP.GT.AND P0, PT, R40, 0x29, PT ;  /* 0x000000292800780c */ /* 0x000fe20003f04270 */
[----:B------:R-:W4:Y:S01]  /*5380*/  MUFU.TANH R185, R38 ;  /* 0x0000002600b97308 */ /* 0x000f220000002400 */
[----:B------:R-:W-:Y:S02]  /*5390*/  FMNMX.FTZ R11, R8, R11, !PT ;  /* 0x0000000b080b7209 */ /* 0x000fe40007810000 */
[----:B------:R-:W-:Y:S02]  /*53a0*/  FMNMX.FTZ R0, R205, R0, !PT ;  /* 0x00000000cd007209 */ /* 0x000fe40007810000 */
[----:B------:R-:W-:-:S02]  /*53b0*/  FSEL R30, R30, -INF , P0 ;  /* 0xff8000001e1e7808 */ /* 0x000fc40000000000 */
[----:B------:R-:W-:Y:S01]  /*53c0*/  FMNMX.FTZ R11, R7, R11, !PT ;  /* 0x0000000b070b7209 */ /* 0x000fe20007810000 */
[----:B------:R-:W1:Y:S01]  /*53d0*/  MUFU.TANH R184, R39 ;  /* 0x0000002700b87308 */ /* 0x000e620000002400 */
[----:B------:R-:W-:Y:S02]  /*53e0*/  ISETP.GT.AND P0, PT, R40, 0x30, PT ;  /* 0x000000302800780c */ /* 0x000fe40003f04270 */
[----:B------:R-:W-:Y:S02]  /*53f0*/  FMNMX.FTZ R0, R204, R0, !PT ;  /* 0x00000000cc007209 */ /* 0x000fe40007810000 */
[----:B------:R-:W-:Y:S02]  /*5400*/  FMNMX.FTZ R11, R36, R11, !PT ;  /* 0x0000000b240b7209 */ /* 0x000fe40007810000 */
[----:B---3--:R-:W-:Y:S01]  /*5410*/  FSEL R203, R203, -INF , P0 ;  /* 0xff800000cbcb7808 */ /* 0x008fe20000000000 */
[----:B------:R-:W3:Y:S01]  /*5420*/  MUFU.TANH R183, R58 ;  /* 0x0000003a00b77308 */ /* 0x000ee20000002400 */
[----:B------:R-:W-:-:S02]  /*5430*/  FMNMX.FTZ R0, R197, R0, !PT ;  /* 0x00000000c5007209 */ /* 0x000fc40007810000 */
[----:B------:R-:W-:Y:S02]  /*5440*/  ISETP.GT.AND P0, PT, R40, 0x31, PT ;  /* 0x000000312800780c */ /* 0x000fe40003f04270 */
[----:B------:R-:W-:Y:S02]  /*5450*/  FMNMX.FTZ R11, R31, R11, !PT ;  /* 0x0000000b1f0b7209 */ /* 0x000fe40007810000 */
[----:B------:R-:W-:Y:S01]  /*5460*/  FMNMX.FTZ R0, R196, R0, !PT ;  /* 0x00000000c4007209 */ /* 0x000fe20007810000 */
[----:B------:R2:W2:Y:S01]  /*5470*/  MUFU.TANH R182, R59 ;  /* 0x0000003b00b67308 */ /* 0x0004a20000002400 */
[----:B-1----:R-:W-:Y:S02]  /*5480*/  FSEL R202, R202, -INF , P0 ;  /* 0xff800000caca7808 */ /* 0x002fe40000000000 */
[----:B------:R-:W-:Y:S02]  /*5490*/  ISETP.GT.AND P0, PT, R40, 0x38, PT ;  /* 0x000000382800780c */ /* 0x000fe40003f04270 */
[----:B------:R-:W-:-:S02]  /*54a0*/  FMNMX.FTZ R11, R206, R11, !PT ;  /* 0x0000000bce0b7209 */ /* 0x000fc40007810000 */
[----:B------:R-:W-:Y:S02]  /*54b0*/  FMNMX.FTZ R0, R195, R0, !PT ;  /* 0x00000000c3007209 */ /* 0x000fe40007810000 */
[----:B------:R-:W-:Y:S02]  /*54c0*/  FSEL R187, R187, -INF , P0 ;  /* 0xff800000bbbb7808 */ /* 0x000fe40000000000 */
[----:B------:R-:W-:Y:S02]  /*54d0*/  ISETP.GT.AND P0, PT, R40, 0x39, PT ;  /* 0x000000392800780c */ /* 0x000fe40003f04270 */
[----:B------:R-:W-:Y:S02]  /*54e0*/  FMNMX.FTZ R11, R30, R11, !PT ;  /* 0x0000000b1e0b7209 */ /* 0x000fe40007810000 */
[----:B------:R-:W-:Y:S01]  /*54f0*/  FMNMX.FTZ R0, R194, R0, !PT ;  /* 0x00000000c2007209 */ /* 0x000fe20007810000 */
[----:B--2---:R-:W-:Y:S01]  /*5500*/  LDSM.16.MT88.4 R56, [R241+0x3100] ;  /* 0x00310000f138783b */ /* 0x004fe20000004200 */
[----:B------:R-:W-:-:S02]  /*5510*/  FSEL R186, R186, -INF , P0 ;  /* 0xff800000baba7808 */ /* 0x000fc40000000000 */
[----:B------:R-:W-:Y:S02]  /*5520*/  FMNMX.FTZ R11, R203, R11, !PT ;  /* 0x0000000bcb0b7209 */ /* 0x000fe40007810000 */
[----:B------:R-:W-:Y:S02]  /*5530*/  ISETP.GT.AND P0, PT, R40, 0x40, PT ;  /* 0x000000402800780c */ /* 0x000fe40003f04270 */
[----:B------:R-:W-:Y:S02]  /*5540*/  FMNMX.FTZ R0, R51, R0, !PT ;  /* 0x0000000033007209 */ /* 0x000fe40007810000 */
[----:B------:R-:W-:Y:S02]  /*5550*/  FMNMX.FTZ R11, R202, R11, !PT ;  /* 0x0000000bca0b7209 */ /* 0x000fe40007810000 */
[----:B------:R-:W-:Y:S02]  /*5560*/  FSEL R201, R201, -INF , P0 ;  /* 0xff800000c9c97808 */ /* 0x000fe40000000000 */
[----:B------:R-:W-:-:S02]  /*5570*/  FMNMX.FTZ R0, R50, R0, !PT ;  /* 0x0000000032007209 */ /* 0x000fc40007810000 */
[----:B------:R-:W-:Y:S02]  /*5580*/  ISETP.GT.AND P0, PT, R40, 0x41, PT ;  /* 0x000000412800780c */ /* 0x000fe40003f04270 */
[----:B------:R-:W-:Y:S02]  /*5590*/  FMNMX.FTZ R11, R187, R11, !PT ;  /* 0x0000000bbb0b7209 */ /* 0x000fe40007810000 */
[----:B------:R-:W-:Y:S02]  /*55a0*/  FMNMX.FTZ R0, R49, R0, !PT ;  /* 0x0000000031007209 */ /* 0x000fe40007810000 */
[----:B-----5:R-:W-:Y:S02]  /*55b0*/  FSEL R200, R200, -INF , P0 ;  /* 0xff800000c8c87808 */ /* 0x020fe40000000000 */
[----:B------:R-:W-:Y:S02]  /*55c0*/  ISETP.GT.AND P0, PT, R40, 0x48, PT ;  /* 0x000000482800780c */ /* 0x000fe40003f04270 */
[----:B------:R-:W-:-:S02]  /*55d0*/  FMNMX.FTZ R11, R186, R11, !PT ;  /* 0x0000000bba0b7209 */ /* 0x000fc40007810000 */
[----:B------:R-:W-:Y:S02]  /*55e0*/  FMNMX.FTZ R0, R48, R0, !PT ;  /* 0x0000000030007209 */ /* 0x000fe40007810000 */
[----:B------:R-:W-:Y:S02]  /*55f0*/  FSEL R199, R199, -INF , P0 ;  /* 0xff800000c7c77808 */ /* 0x000fe40000000000 */
[----:B------:R-:W-:Y:S01]  /*5600*/  ISETP.GT.AND P0, PT, R40, 0x49, PT ;  /* 0x000000492800780c */ /* 0x000fe20003f04270 */
[----:B------:R-:W1:Y:S01]  /*5610*/  SHFL.BFLY PT, R10, R0, 0x2, 0x1f ;  /* 0x0c401f00000a7f89 */ /* 0x000e6200000e0000 */
[----:B------:R-:W-:Y:S02]  /*5620*/  FMNMX.FTZ R11, R201, R11, !PT ;  /* 0x0000000bc90b7209 */ /* 0x000fe40007810000 */
[----:B------:R-:W-:Y:S02]  /*5630*/  FSEL R198, R198, -INF , P0 ;  /* 0xff800000c6c67808 */ /* 0x000fe40000000000 */
[----:B------:R-:W-:-:S02]  /*5640*/  FMNMX.FTZ R11, R200, R11, !PT ;  /* 0x0000000bc80b7209 */ /* 0x000fc40007810000 */
[C---:B------:R-:W-:Y:S02]  /*5650*/  ISETP.GT.AND P0, PT, R40.reuse, 0x50, PT ;  /* 0x000000502800780c */ /* 0x040fe40003f04270 */
[----:B------:R-:W-:Y:S02]  /*5660*/  FMNMX.FTZ R11, R199, R11, !PT ;  /* 0x0000000bc70b7209 */ /* 0x000fe40007810000 */
[----:B----4-:R-:W-:Y:S02]  /*5670*/  FSEL R185, R185, -INF , P0 ;  /* 0xff800000b9b97808 */ /* 0x010fe40000000000 */
[----:B------:R-:W-:Y:S02]  /*5680*/  ISETP.GT.AND P0, PT, R40, 0x51, PT ;  /* 0x000000512800780c */ /* 0x000fe40003f04270 */
[----:B------:R-:W-:Y:S02]  /*5690*/  FMNMX.FTZ R11, R198, R11, !PT ;  /* 0x0000000bc60b7209 */ /* 0x000fe40007810000 */
[----:B------:R-:W-:-:S02]  /*56a0*/  FSEL R184, R184, -INF , P0 ;  /* 0xff800000b8b87808 */ /* 0x000fc40000000000 */
[C---:B------:R-:W-:Y:S02]  /*56b0*/  ISETP.GT.AND P0, PT, R40.reuse, 0x58, PT ;  /* 0x000000582800780c */ /* 0x040fe40003f04270 */
[----:B------:R-:W-:Y:S02]  /*56c0*/  FMNMX.FTZ R11, R185, R11, !PT ;  /* 0x0000000bb90b7209 */ /* 0x000fe40007810000 */
[----:B---3--:R-:W-:Y:S02]  /*56d0*/  FSEL R183, R183, -INF , P0 ;  /* 0xff800000b7b77808 */ /* 0x008fe40000000000 */
[----:B------:R-:W-:Y:S02]  /*56e0*/  ISETP.GT.AND P0, PT, R40, 0x59, PT ;  /* 0x000000592800780c */ /* 0x000fe40003f04270 */
[----:B------:R-:W-:Y:S02]  /*56f0*/  FMNMX.FTZ R11, R184, R11, !PT ;  /* 0x0000000bb80b7209 */ /* 0x000fe40007810000 */
[----:B------:R-:W-:-:S02]  /*5700*/  FSEL R182, R182, -INF , P0 ;  /* 0xff800000b6b67808 */ /* 0x000fc40000000000 */
        /* <DEDUP_REMOVED lines=13> */
[--C-:B------:R-:W-:Y:S02]  /*57e0*/  FFMA.FTZ R25, R24, c[0x0][0x2d0], -R181.reuse ;  /* 0x0000b40018197a23 */ /* 0x100fe400000108b5 */
[--C-:B------:R-:W-:Y:S01]  /*57f0*/  FFMA.FTZ R24, R23, c[0x0][0x2d0], -R181.reuse ;  /* 0x0000b40017187a23 */ /* 0x100fe200000108b5 */
[----:B------:R-:W-:Y:S01]  /*5800*/  MUFU.EX2 R39, R39 ;  /* 0x0000002700277308 */ /* 0x000fe20000000800 */
[--C-:B------:R-:W-:Y:S02]  /*5810*/  FFMA.FTZ R45, R21, c[0x0][0x2d0], -R181.reuse ;  /* 0x0000b400152d7a23 */ /* 0x100fe400000108b5 */
[----:B------:R-:W-:-:S02]  /*5820*/  FFMA.FTZ R40, R20, c[0x0][0x2d0], -R181 ;  /* 0x0000b40014287a23 */ /* 0x000fc400000108b5 */
[--C-:B------:R-:W-:Y:S01]  /*5830*/  FFMA.FTZ R38, R17, c[0x0][0x2d0], -R181.reuse ;  /* 0x0000b40011267a23 */ /* 0x100fe200000108b5 */
[----:B------:R-:W-:Y:S01]  /*5840*/  LDSM.16.MT88.4 R20, [R240+0x3900] ;  /* 0x00390000f014783b */ /* 0x000fe20000004200 */
[--C-:B------:R-:W-:Y:S01]  /*5850*/  FFMA.FTZ R34, R16, c[0x0][0x2d0], -R181.reuse ;  /* 0x0000b40010227a23 */ /* 0x100fe200000108b5 */
[----:B------:R-:W-:Y:S01]  /*5860*/  MUFU.EX2 R26, R26 ;  /* 0x0000001a001a7308 */ /* 0x000fe20000000800 */
[--C-:B------:R-:W-:Y:S01]  /*5870*/  FFMA.FTZ R37, R37, c[0x0][0x2d0], -R181.reuse ;  /* 0x0000b40025257a23 */ /* 0x100fe200000108b5 */
[----:B-1----:R-:W-:Y:S01]  /*5880*/  FMNMX.FTZ R2, R11, R10, !PT ;  /* 0x0000000a0b027209 */ /* 0x002fe20007810000 */
[--C-:B------:R-:W-:Y:S02]  /*5890*/  FFMA.FTZ R33, R33, c[0x0][0x2d0], -R181.reuse ;  /* 0x0000b40021217a23 */ /* 0x100fe400000108b5 */
[--C-:B------:R-:W-:Y:S01]  /*58a0*/  FFMA.FTZ R32, R32, c[0x0][0x2d0], -R181.reuse ;  /* 0x0000b40020207a23 */ /* 0x100fe200000108b5 */
[C---:B------:R-:W-:Y:S01]  /*58b0*/  FSETP.NEU.FTZ.AND P0, PT, R2.reuse, -INF , PT ;  /* 0xff8000000200780b */ /* 0x040fe20003f1d000 */
[----:B------:R-:W-:Y:S01]  /*58c0*/  FMUL.FTZ R180, R2, c[0x0][0x2d0] ;  /* 0x0000b40002b47a20 */ /* 0x000fe20000410000 */
[----:B------:R-:W1:Y:S01]  /*58d0*/  MUFU.EX2 R25, R25 ;  /* 0x0000001900197308 */ /* 0x000e620000000800 */
[----:B------:R-:W-:-:S02]  /*58e0*/  FFMA.FTZ R29, R29, c[0x0][0x2d0], -R181 ;  /* 0x0000b4001d1d7a23 */ /* 0x000fc400000108b5 */
[--C-:B------:R-:W-:Y:S01]  /*58f0*/  FFMA.FTZ R193, R193, c[0x0][0x2d0], -R181.reuse ;  /* 0x0000b400c1c17a23 */ /* 0x100fe200000108b5 */
[----:B------:R-:W-:Y:S01]  /*5900*/  FSEL R180, R180, RZ, P0 ;  /* 0x000000ffb4b47208 */ /* 0x000fe20000000000 */
[--C-:B------:R-:W-:Y:S01]  /*5910*/  FFMA.FTZ R192, R192, c[0x0][0x2d0], -R181.reuse ;  /* 0x0000b400c0c07a23 */ /* 0x100fe200000108b5 */
[----:B------:R-:W-:Y:S01]  /*5920*/  PLOP3.LUT P0, PT, PT, PT, UP0, 0x40, 0x0 ;  /* 0x000000000000781c */ /* 0x000fe20003f0e808 */
[----:B------:R-:W-:Y:S01]  /*5930*/  FFMA.FTZ R196, R196, c[0x0][0x2d0], -R181 ;  /* 0x0000b400c4c47a23 */ /* 0x000fe200000108b5 */
[----:B------:R-:W-:Y:S01]  /*5940*/  MUFU.EX2 R24, R24 ;  /* 0x0000001800187308 */ /* 0x000fe20000000800 */
[--C-:B------:R-:W-:Y:S02]  /*5950*/  FFMA.FTZ R46, R18, c[0x0][0x2d0], -R180.reuse ;  /* 0x0000b400122e7a23 */ /* 0x100fe400000108b4 */
[--C-:B------:R-:W-:Y:S01]  /*5960*/  FFMA.FTZ R27, R15, c[0x0][0x2d0], -R180.reuse ;  /* 0x0000b4000f1b7a23 */ /* 0x100fe200000108b4 */
[----:B------:R-:W-:Y:S01]  /*5970*/  LDSM.16.MT88.4 R16, [R247+0x3900] ;  /* 0x00390000f710783b */ /* 0x000fe20000004200 */
[----:B------:R-:W-:-:S02]  /*5980*/  FFMA.FTZ R47, R14, c[0x0][0x2d0], -R180 ;  /* 0x0000b4000e2f7a23 */ /* 0x000fc400000108b4 */
[--C-:B------:R-:W-:Y:S01]  /*5990*/  FFMA.FTZ R44, R13, c[0x0][0x2d0], -R180.reuse ;  /* 0x0000b4000d2c7a23 */ /* 0x100fe200000108b4 */
[----:B------:R-:W2:Y:S01]  /*59a0*/  MUFU.EX2 R45, R45 ;  /* 0x0000002d002d7308 */ /* 0x000ea20000000800 */
[--C-:B------:R-:W-:Y:S01]  /*59b0*/  FFMA.FTZ R43, R12, c[0x0][0x2d0], -R180.reuse ;  /* 0x0000b4000c2b7a23 */ /* 0x100fe200000108b4 */
[----:B-1----:R-:W-:Y:S01]  /*59c0*/  F2FP.BF16.PACK_AB R128, R25, R26 ;  /* 0x0000001a1980723e */ /* 0x002fe200000010ff */
[--C-:B------:R-:W-:Y:S01]  /*59d0*/  FFMA.FTZ R42, R9, c[0x0][0x2d0], -R180.reuse ;  /* 0x0000b400092a7a23 */ /* 0x100fe200000108b4 */
[----:B------:R-:W1:Y:S01]  /*59e0*/  LDSM.16.MT88.4 R12, [R247+0x900] ;  /* 0x00090000f70c783b */ /* 0x000e620000004200 */
[--C-:B------:R-:W-:Y:S02]  /*59f0*/  FFMA.FTZ R41, R8, c[0x0][0x2d0], -R180.reuse ;  /* 0x0000b40008297a23 */ /* 0x100fe400000108b4 */
[--C-:B------:R-:W-:Y:S01]  /*5a00*/  FFMA.FTZ R35, R7, c[0x0][0x2d0], -R180.reuse ;  /* 0x0000b40007237a23 */ /* 0x100fe200000108b4 */
[----:B------:R-:W-:Y:S01]  /*5a10*/  MUFU.EX2 R46, R46 ;  /* 0x0000002e002e7308 */ /* 0x000fe20000000800 */
[----:B------:R-:W3:Y:S01]  /*5a20*/  LDSM.16.MT88.4 R8, [R242+0x900] ;  /* 0x00090000f208783b */ /* 0x000ee20000004200 */
[----:B------:R-:W-:-:S02]  /*5a30*/  FFMA.FTZ R36, R36, c[0x0][0x2d0], -R180 ;  /* 0x0000b40024247a23 */ /* 0x000fc400000108b4 */
[--C-:B------:R-:W-:Y:S02]  /*5a40*/  FFMA.FTZ R31, R31, c[0x0][0x2d0], -R180.reuse ;  /* 0x0000b4001f1f7a23 */ /* 0x100fe400000108b4 */
[--C-:B------:R-:W-:Y:S02]  /*5a50*/  FFMA.FTZ R3, R30, c[0x0][0x2d0], -R180.reuse ;  /* 0x0000b4001e037a23 */ /* 0x100fe400000108b4 */
[----:B------:R-:W4:Y:S01]  /*5a60*/  MUFU.EX2 R27, R27 ;  /* 0x0000001b001b7308 */ /* 0x000f220000000800 */
[----:B--2---:R-:W-:Y:S01]  /*5a70*/  F2FP.BF16.PACK_AB R130, R45, R24 ;  /* 0x000000182d82723e */ /* 0x004fe200000010ff */
[--C-:B------:R-:W-:Y:S02]  /*5a80*/  FFMA.FTZ R206, R206, c[0x0][0x2d0], -R180.reuse ;  /* 0x0000b400cece7a23 */ /* 0x100fe400000108b4 */
[--C-:B------:R-:W-:Y:S02]  /*5a90*/  FFMA.FTZ R187, R187, c[0x0][0x2d0], -R180.reuse ;  /* 0x0000b400bbbb7a23 */ /* 0x100fe400000108b4 */
[----:B------:R-:W-:-:S02]  /*5aa0*/  FFMA.FTZ R186, R186, c[0x0][0x2d0], -R180 ;  /* 0x0000b400baba7a23 */ /* 0x000fc400000108b4 */
[----:B------:R-:W-:Y:S01]  /*5ab0*/  MUFU.EX2 R47, R47 ;  /* 0x0000002f002f7308 */ /* 0x000fe20000000800 */
[--C-:B------:R-:W-:Y:S02]  /*5ac0*/  FFMA.FTZ R195, R195, c[0x0][0x2d0], -R181.reuse ;  /* 0x0000b400c3c37a23 */ /* 0x100fe400000108b5 */
[----:B------:R-:W-:Y:S02]  /*5ad0*/  FFMA.FTZ R194, R194, c[0x0][0x2d0], -R181 ;  /* 0x0000b400c2c27a23 */ /* 0x000fe400000108b5 */
[--C-:B------:R-:W-:Y:S02]  /*5ae0*/  FFMA.FTZ R201, R201, c[0x0][0x2d0], -R180.reuse ;  /* 0x0000b400c9c97a23 */ /* 0x100fe400000108b4 */
[--C-:B------:R-:W-:Y:S01]  /*5af0*/  FFMA.FTZ R200, R200, c[0x0][0x2d0], -R180.reuse ;  /* 0x0000b400c8c87a23 */ /* 0x100fe200000108b4 */
[----:B------:R-:W2:Y:S01]  /*5b00*/  MUFU.EX2 R44, R44 ;  /* 0x0000002c002c7308 */ /* 0x000ea20000000800 */
[----:B----4-:R-:W-:Y:S01]  /*5b10*/  F2FP.BF16.PACK_AB R129, R27, R46 ;  /* 0x0000002e1b81723e */ /* 0x010fe200000010ff */
[----:B------:R-:W-:-:S02]  /*5b20*/  FFMA.FTZ R199, R199, c[0x0][0x2d0], -R180 ;  /* 0x0000b400c7c77a23 */ /* 0x000fc400000108b4 */
[--C-:B------:R-:W-:Y:S02]  /*5b30*/  FFMA.FTZ R51, R51, c[0x0][0x2d0], -R181.reuse ;  /* 0x0000b40033337a23 */ /* 0x100fe400000108b5 */
[--C-:B------:R-:W-:Y:S02]  /*5b40*/  FFMA.FTZ R50, R50, c[0x0][0x2d0], -R181.reuse ;  /* 0x0000b40032327a23 */ /* 0x100fe400000108b5 */
[----:B------:R-:W4:Y:S01]  /*5b50*/  MUFU.EX2 R40, R40 ;  /* 0x0000002800287308 */ /* 0x000f220000000800 */
[--C-:B------:R-:W-:Y:S02]  /*5b60*/  FFMA.FTZ R49, R49, c[0x0][0x2d0], -R181.reuse ;  /* 0x0000b40031317a23 */ /* 0x100fe400000108b5 */
[----:B------:R-:W-:Y:S02]  /*5b70*/  FFMA.FTZ R48, R48, c[0x0][0x2d0], -R181 ;  /* 0x0000b40030307a23 */ /* 0x000fe400000108b5 */
[----:B------:R-:W-:Y:S02]  /*5b80*/  FFMA.FTZ R184, R184, c[0x0][0x2d0], -R180 ;  /* 0x0000b400b8b87a23 */ /* 0x000fe400000108b4 */
[----:B------:R-:W-:Y:S01]  /*5b90*/  FADD.FTZ R25, R26, R25 ;  /* 0x000000191a197221 */ /* 0x000fe20000010000 */
[----:B--2---:R-:W-:Y:S01]  /*5ba0*/  F2FP.BF16.PACK_AB R131, R44, R47 ;  /* 0x0000002f2c83723e */ /* 0x004fe200000010ff */
[----:B------:R-:W-:Y:S01]  /*5bb0*/  MUFU.EX2 R38, R38 ;  /* 0x0000002600267308 */ /* 0x000fe20000000800 */
[----:B------:R-:W-:-:S02]  /*5bc0*/  FADD.FTZ R27, R46, R27 ;  /* 0x0000001b2e1b7221 */ /* 0x000fc40000010000 */
[----:B------:R-:W-:Y:S02]  /*5bd0*/  FADD.FTZ R46, R24, R25 ;  /* 0x00000019182e7221 */ /* 0x000fe40000010000 */
[----:B------:R-:W-:Y:S01]  /*5be0*/  FADD.FTZ R47, R47, R27 ;  /* 0x0000001b2f2f7221 */ /* 0x000fe20000010000 */
[C---:B------:R-:W-:Y:S01]  /*5bf0*/  HMMA.16816.F32.BF16 R176, R128.reuse, R172, RZ ;  /* 0x000000ac80b0723c */ /* 0x040fe200000418ff */
[----:B----4-:R-:W-:Y:S01]  /*5c00*/  F2FP.BF16.PACK_AB R4, R39, R40 ;  /* 0x000000282704723e */ /* 0x010fe200000010ff */
[----:B------:R-:W2:Y:S01]  /*5c10*/  MUFU.EX2 R34, R34 ;  /* 0x0000002200227308 */ /* 0x000ea20000000800 */
[----:B------:R-:W-:Y:S01]  /*5c20*/  FADD.FTZ R46, R45, R46 ;  /* 0x0000002e2d2e7221 */ /* 0x000fe20000010000 */
[----:B------:R-:W-:Y:S01]  /*5c30*/  LDSM.16.MT88.4 R24, [R247+0x5900] ;  /* 0x00590000f718783b */ /* 0x000fe20000004200 */
[----:B------:R-:W-:Y:S02]  /*5c40*/  FADD.FTZ R47, R44, R47 ;  /* 0x0000002f2c2f7221 */ /* 0x000fe40000010000 */
[----:B------:R-:W-:Y:S01]  /*5c50*/  FADD.FTZ R46, R40, R46 ;  /* 0x0000002e282e7221 */ /* 0x000fe20000010000 */
[----:B------:R-:W-:Y:S02]  /*5c60*/  HMMA.16816.F32.BF16 R168, R128, R164, RZ ;  /* 0x000000a480a8723c */ /* 0x000fe400000418ff */
[----:B------:R-:W4:Y:S01]  /*5c70*/  MUFU.EX2 R43, R43 ;  /* 0x0000002b002b7308 */ /* 0x000f220000000800 */
[----:B------:R-:W-:-:S05]  /*5c80*/  FADD.FTZ R46, R39, R46 ;  /* 0x0000002e272e7221 */ /* 0x000fca0000010000 */
[----:B------:R-:W-:Y:S02]  /*5c90*/  HMMA.16816.F32.BF16 R172, R128, R174, RZ ;  /* 0x000000ae80ac723c */ /* 0x000fe400000418ff */
[----:B------:R-:W5:Y:S01]  /*5ca0*/  MUFU.EX2 R42, R42 ;  /* 0x0000002a002a7308 */ /* 0x000f620000000800 */
[----:B--2---:R-:W-:Y:S01]  /*5cb0*/  F2FP.BF16.PACK_AB R6, R34, R38 ;  /* 0x000000262206723e */ /* 0x004fe200000010ff */
[----:B------:R-:W-:-:S04]  /*5cc0*/  FADD.FTZ R38, R38, R46 ;  /* 0x0000002e26267221 */ /* 0x000fc80000010000 */
[----:B------:R-:W-:Y:S01]  /*5cd0*/  HMMA.16816.F32.BF16 R164, R128, R166, RZ ;  /* 0x000000a680a4723c */ /* 0x000fe200000418ff */
[----:B------:R-:W-:Y:S01]  /*5ce0*/  FADD.FTZ R38, R34, R38 ;  /* 0x0000002622267221 */ /* 0x000fe20000010000 */
[----:B------:R-:W-:Y:S01]  /*5cf0*/  MUFU.EX2 R41, R41 ;  /* 0x0000002900297308 */ /* 0x000fe20000000800 */
[----:B----4-:R-:W-:-:S05]  /*5d00*/  FADD.FTZ R47, R43, R47 ;  /* 0x0000002f2b2f7221 */ /* 0x010fca0000010000 */
[----:B------:R-:W-:Y:S02]  /*5d10*/  HMMA.16816.F32.BF16 R160, R128, R156, RZ ;  /* 0x0000009c80a0723c */ /* 0x000fe400000418ff */
[----:B------:R-:W2:Y:S01]  /*5d20*/  MUFU.EX2 R35, R35 ;  /* 0x0000002300237308 */ /* 0x000ea20000000800 */
[C---:B-----5:R-:W-:Y:S01]  /*5d30*/  F2FP.BF16.PACK_AB R5, R42.reuse, R43 ;  /* 0x0000002b2a05723e */ /* 0x060fe200000010ff */
        /* <DEDUP_REMOVED lines=10> */
[C---:B-1----:R-:W-:Y:S02]  /*5de0*/  HMMA.16816.F32.BF16 R176, R4.reuse, R12, R176 ;  /* 0x0000000c04b0723c */ /* 0x042fe400000418b0 */
[----:B------:R-:W-:Y:S06]  /*5df0*/  MUFU.EX2 R29, R29 ;  /* 0x0000001d001d7308 */ /* 0x000fec0000000800 */
[C---:B------:R-:W-:Y:S01]  /*5e00*/  HMMA.16816.F32.BF16 R172, R4.reuse, R14, R172 ;  /* 0x0000000e04ac723c */ /* 0x040fe200000418ac */
[----:B------:R-:W1:Y:S01]  /*5e10*/  LDSM.16.MT88.4 R12, [R242+0x3900] ;  /* 0x00390000f20c783b */ /* 0x000e620000004200 */
[----:B------:R-:W-:Y:S06]  /*5e20*/  MUFU.EX2 R36, R36 ;  /* 0x0000002400247308 */ /* 0x000fec0000000800 */
[C---:B---3--:R-:W-:Y:S02]  /*5e30*/  HMMA.16816.F32.BF16 R168, R4.reuse, R8, R168 ;  /* 0x0000000804a8723c */ /* 0x048fe400000418a8 */
[----:B------:R-:W3:Y:S06]  /*5e40*/  MUFU.EX2 R31, R31 ;  /* 0x0000001f001f7308 */ /* 0x000eec0000000800 */
[----:B------:R-:W-:Y:S01]  /*5e50*/  HMMA.16816.F32.BF16 R164, R4, R10, R164 ;  /* 0x0000000a04a4723c */ /* 0x000fe200000418a4 */
[----:B------:R-:W4:Y:S01]  /*5e60*/  LDSM.16.MT88.4 R8, [R241+0x3900] ;  /* 0x00390000f108783b */ /* 0x000f220000004200 */
[----:B------:R-:W-:Y:S06]  /*5e70*/  MUFU.EX2 R30, R206 ;  /* 0x000000ce001e7308 */ /* 0x000fec0000000800 */
[C---:B------:R-:W-:Y:S02]  /*5e80*/  HMMA.16816.F32.BF16 R132, R128.reuse, R134, RZ ;  /* 0x000000868084723c */ /* 0x040fe400000418ff */
[----:B------:R-:W5:Y:S06]  /*5e90*/  MUFU.EX2 R3, R3 ;  /* 0x0000000300037308 */ /* 0x000f6c0000000800 */
[----:B------:R-:W-:Y:S02]  /*5ea0*/  HMMA.16816.F32.BF16 R56, R128, R58, RZ ;  /* 0x0000003a8038723c */ /* 0x000fe400000418ff */
[----:B------:R-:W1:Y:S06]  /*5eb0*/  MUFU.EX2 R193, R193 ;  /* 0x000000c100c17308 */ /* 0x000e6c0000000800 */
[C---:B------:R-:W-:Y:S02]  /*5ec0*/  HMMA.16816.F32.BF16 R160, R4.reuse, R68, R160 ;  /* 0x0000004404a0723c */ /* 0x040fe400000418a0 */
[----:B------:R-:W-:Y:S06]  /*5ed0*/  MUFU.EX2 R192, R192 ;  /* 0x000000c000c07308 */ /* 0x000fec0000000800 */
[----:B------:R-:W-:Y:S02]  /*5ee0*/  HMMA.16816.F32.BF16 R156, R4, R70, R156 ;  /* 0x00000046049c723c */ /* 0x000fe4000004189c */
        /* <DEDUP_REMOVED lines=9> */
[C---:B-1----:R-:W-:Y:S02]  /*5f80*/  HMMA.16816.F32.BF16 R136, R4.reuse, R12, R136 ;  /* 0x0000000c0488723c */ /* 0x042fe40000041888 */
[----:B------:R-:W-:Y:S06]  /*5f90*/  MUFU.EX2 R201, R201 ;  /* 0x000000c900c97308 */ /* 0x000fec0000000800 */
[C---:B------:R-:W-:Y:S01]  /*5fa0*/  HMMA.16816.F32.BF16 R132, R4.reuse, R14, R132 ;  /* 0x0000000e0484723c */ /* 0x040fe20000041884 */
[----:B------:R-:W1:Y:S01]  /*5fb0*/  LDSM.16.MT88.4 R12, [R241+0x6900] ;  /* 0x00690000f10c783b */ /* 0x000e620000004200 */
[----:B------:R-:W-:Y:S06]  /*5fc0*/  MUFU.EX2 R200, R200 ;  /* 0x000000c800c87308 */ /* 0x000fec0000000800 */
[C---:B----4-:R-:W-:Y:S02]  /*5fd0*/  HMMA.16816.F32.BF16 R52, R4.reuse, R8, R52 ;  /* 0x000000080434723c */ /* 0x050fe40000041834 */
[----:B------:R-:W-:Y:S06]  /*5fe0*/  MUFU.EX2 R51, R51 ;  /* 0x0000003300337308 */ /* 0x000fec0000000800 */
[C---:B------:R-:W-:Y:S01]  /*5ff0*/  HMMA.16816.F32.BF16 R56, R4.reuse, R10, R56 ;  /* 0x0000000a0438723c */ /* 0x040fe20000041838 */
[----:B------:R-:W4:Y:S01]  /*6000*/  LDSM.16.MT88.4 R8, [R240+0x6900] ;  /* 0x00690000f008783b */ /* 0x000f220000004200 */
[----:B------:R-:W-:Y:S06]  /*6010*/  MUFU.EX2 R50, R50 ;  /* 0x0000003200327308 */ /* 0x000fec0000000800 */
[C---:B------:R-:W-:Y:S02]  /*6020*/  HMMA.16816.F32.BF16 R68, R4.reuse, R80, R68 ;  /* 0x000000500444723c */ /* 0x040fe40000041844 */
[----:B------:R-:W-:Y:S06]  /*6030*/  MUFU.EX2 R49, R49 ;  /* 0x0000003100317308 */ /* 0x000fec0000000800 */
[----:B------:R-:W-:Y:S02]  /*6040*/  HMMA.16816.F32.BF16 R72, R4, R82, R72 ;  /* 0x000000520448723c */ /* 0x000fe40000041848 */
[----:B------:R-:W-:Y:S06]  /*6050*/  MUFU.EX2 R48, R48 ;  /* 0x0000003000307308 */ /* 0x000fec0000000800 */
[C---:B------:R-:W-:Y:S02]  /*6060*/  HMMA.16816.F32.BF16 R76, R128.reuse, R84, RZ ;  /* 0x00000054804c723c */ /* 0x040fe400000418ff */
[----:B------:R-:W-:Y:S06]  /*6070*/  MUFU.EX2 R184, R184 ;  /* 0x000000b800b87308 */ /* 0x000fec0000000800 */
[----:B------:R-:W-:Y:S08]  /*6080*/  HMMA.16816.F32.BF16 R80, R128, R86, RZ ;  /* 0x000000568050723c */ /* 0x000ff000000418ff */
        /* <DEDUP_REMOVED lines=8> */
[----:B------:R-:W-:Y:S08]  /*6110*/  HMMA.16816.F32.BF16 R148, R128, R150, RZ ;  /* 0x000000968094723c */ /* 0x000ff000000418ff */
[C---:B-1----:R-:W-:Y:S08]  /*6120*/  HMMA.16816.F32.BF16 R84, R4.reuse, R12, R84 ;  /* 0x0000000c0454723c */ /* 0x042ff00000041854 */
[C---:B------:R-:W-:Y:S01]  /*6130*/  HMMA.16816.F32.BF16 R88, R4.reuse, R14, R88 ;  /* 0x0000000e0458723c */ /* 0x040fe20000041858 */
[----:B------:R-:W1:Y:S07]  /*6140*/  LDSM.16.MT88.4 R12, [R241+0x9900] ;  /* 0x00990000f10c783b */ /* 0x000e6e0000004200 */
[C---:B----4-:R-:W-:Y:S08]  /*6150*/  HMMA.16816.F32.BF16 R92, R4.reuse, R8, R92 ;  /* 0x00000008045c723c */ /* 0x050ff0000004185c */
[C---:B------:R-:W-:Y:S01]  /*6160*/  HMMA.16816.F32.BF16 R96, R4.reuse, R10, R96 ;  /* 0x0000000a0460723c */ /* 0x040fe20000041860 */
[----:B------:R-:W4:Y:S07]  /*6170*/  LDSM.16.MT88.4 R8, [R240+0x9900] ;  /* 0x00990000f008783b */ /* 0x000f2e0000004200 */
[C---:B------:R-:W-:Y:S08]  /*6180*/  HMMA.16816.F32.BF16 R152, R4.reuse, R60, R152 ;  /* 0x0000003c0498723c */ /* 0x040ff00000041898 */
[----:B------:R-:W-:Y:S08]  /*6190*/  HMMA.16816.F32.BF16 R148, R4, R62, R148 ;  /* 0x0000003e0494723c */ /* 0x000ff00000041894 */
        /* <DEDUP_REMOVED lines=9> */
[----:B------:R-:W-:Y:S01]  /*6230*/  HMMA.16816.F32.BF16 R128, R128, R18, RZ ;  /* 0x000000128080723c */ /* 0x000fe200000418ff */
        /* <DEDUP_REMOVED lines=10> */
[C---:B------:R-:W-:Y:S07]  /*62e0*/  HMMA.16816.F32.BF16 R76, R4.reuse, R188, R76 ;  /* 0x000000bc044c723c */ /* 0x040fee000004184c */
[----:B------:R-:W-:Y:S01]  /*62f0*/  FFMA.FTZ R188, R204, c[0x0][0x2d0], -R181 ;  /* 0x0000b400ccbc7a23 */ /* 0x000fe200000108b5 */
[----:B------:R-:W-:Y:S01]  /*6300*/  HMMA.16816.F32.BF16 R80, R4, R190, R80 ;  /* 0x000000be0450723c */ /* 0x000fe20000041850 */
[----:B------:R-:W-:-:S02]  /*6310*/  FFMA.FTZ R189, R202, c[0x0][0x2d0], -R180 ;  /* 0x0000b400cabd7a23 */ /* 0x000fc400000108b4 */
[--C-:B------:R-:W-:Y:S02]  /*6320*/  FFMA.FTZ R202, R197, c[0x0][0x2d0], -R181.reuse ;  /* 0x0000b400c5ca7a23 */ /* 0x100fe400000108b5 */
[----:B------:R-:W-:Y:S01]  /*6330*/  MUFU.EX2 R188, R188 ;  /* 0x000000bc00bc7308 */ /* 0x000fe20000000800 */
[--C-:B------:R-:W-:Y:S02]  /*6340*/  FFMA.FTZ R197, R198, c[0x0][0x2d0], -R180.reuse ;  /* 0x0000b400c6c57a23 */ /* 0x100fe400000108b4 */
[----:B--2---:R-:W-:Y:S01]  /*6350*/  HMMA.16816.F32.BF16 R100, R4, R20, R100 ;  /* 0x000000140464723c */ /* 0x004fe20000041864 */
[----:B------:R-:W-:Y:S02]  /*6360*/  FFMA.FTZ R191, R205, c[0x0][0x2d0], -R181 ;  /* 0x0000b400cdbf7a23 */ /* 0x000fe400000108b5 */
[--C-:B------:R-:W-:Y:S02]  /*6370*/  FFMA.FTZ R190, R203, c[0x0][0x2d0], -R180.reuse ;  /* 0x0000b400cbbe7a23 */ /* 0x100fe400000108b4 */
[----:B------:R-:W-:Y:S01]  /*6380*/  MUFU.EX2 R189, R189 ;  /* 0x000000bd00bd7308 */ /* 0x000fe20000000800 */
[----:B------:R-:W-:-:S02]  /*6390*/  FFMA.FTZ R181, R185, c[0x0][0x2d0], -R180 ;  /* 0x0000b400b9b57a23 */ /* 0x000fc400000108b4 */
[C---:B------:R-:W-:Y:S01]  /*63a0*/  HMMA.16816.F32.BF16 R104, R4.reuse, R22, R104 ;  /* 0x000000160468723c */ /* 0x040fe20000041868 */
[----:B------:R-:W2:Y:S04]  /*63b0*/  LDSM.16.MT88.4 R20, [R247+0x1100] ;  /* 0x00110000f714783b */ /* 0x000ea80000004200 */
[----:B------:R-:W-:Y:S03]  /*63c0*/  MUFU.EX2 R191, R191 ;  /* 0x000000bf00bf7308 */ /* 0x000fe60000000800 */
[C---:B------:R-:W-:Y:S05]  /*63d0*/  HMMA.16816.F32.BF16 R108, R4.reuse, R16, R108 ;  /* 0x00000010046c723c */ /* 0x040fea000004186c */
[----:B------:R-:W1:Y:S03]  /*63e0*/  MUFU.EX2 R190, R190 ;  /* 0x000000be00be7308 */ /* 0x000e660000000800 */
[----:B------:R-:W-:Y:S01]  /*63f0*/  HMMA.16816.F32.BF16 R112, R4, R18, R112 ;  /* 0x000000120470723c */ /* 0x000fe20000041870 */
[----:B------:R-:W2:Y:S04]  /*6400*/  LDSM.16.MT88.4 R16, [R240+0x1100] ;  /* 0x00110000f010783b */ /* 0x000ea80000004200 */
[----:B------:R-:W2:Y:S02]  /*6410*/  MUFU.EX2 R202, R202 ;  /* 0x000000ca00ca7308 */ /* 0x000ea40000000800 */
[----:B------:R-:W-:Y:S01]  /*6420*/  F2FP.BF16.PACK_AB R4, R33, R37 ;  /* 0x000000252104723e */ /* 0x000fe200000010ff */
[----:B------:R-:W-:Y:S01]  /*6430*/  FADD.FTZ R37, R37, R38 ;  /* 0x0000002625257221 */ /* 0x000fe20000010000 */
[----:B---3--:R-:W-:Y:S01]  /*6440*/  F2FP.BF16.PACK_AB R5, R31, R36 ;  /* 0x000000241f05723e */ /* 0x008fe200000010ff */
[----:B------:R-:W-:Y:S01]  /*6450*/  FADD.FTZ R36, R36, R41 ;  /* 0x0000002924247221 */ /* 0x000fe20000010000 */
[----:B------:R-:W-:Y:S01]  /*6460*/  F2FP.BF16.PACK_AB R6, R29, R32 ;  /* 0x000000201d06723e */ /* 0x000fe200000010ff */
[----:B------:R-:W-:Y:S01]  /*6470*/  FADD.FTZ R37, R33, R37 ;  /* 0x0000002521257221 */ /* 0x000fe20000010000 */
[----:B-----5:R-:W-:Y:S01]  /*6480*/  F2FP.BF16.PACK_AB R7, R3, R30 ;  /* 0x0000001e0307723e */ /* 0x020fe200000010ff */
[----:B------:R-:W-:Y:S01]  /*6490*/  MUFU.EX2 R198, R199 ;  /* 0x000000c700c67308 */ /* 0x000fe20000000800 */
[----:B------:R-:W-:-:S02]  /*64a0*/  FADD.FTZ R36, R31, R36 ;  /* 0x000000241f247221 */ /* 0x000fc40000010000 */
[----:B------:R-:W-:Y:S02]  /*64b0*/  FADD.FTZ R32, R32, R37 ;  /* 0x0000002520207221 */ /* 0x000fe40000010000 */
[----:B------:R-:W-:Y:S01]  /*64c0*/  FADD.FTZ R30, R30, R36 ;  /* 0x000000241e1e7221 */ /* 0x000fe20000010000 */
[C---:B-1----:R-:W-:Y:S01]  /*64d0*/  HMMA.16816.F32.BF16 R168, R4.reuse, R12, R168 ;  /* 0x0000000c04a8723c */ /* 0x042fe200000418a8 */
[----:B------:R-:W-:Y:S01]  /*64e0*/  FADD.FTZ R32, R29, R32 ;  /* 0x000000201d207221 */ /* 0x000fe20000010000 */
[----:B------:R-:W1:Y:S01]  /*64f0*/  MUFU.EX2 R197, R197 ;  /* 0x000000c500c57308 */ /* 0x000e620000000800 */
[----:B------:R-:W-:Y:S02]  /*6500*/  FADD.FTZ R30, R3, R30 ;  /* 0x0000001e031e7221 */ /* 0x000fe40000010000 */
[----:B------:R-:W-:Y:S02]  /*6510*/  FADD.FTZ R32, R193, R32 ;  /* 0x00000020c1207221 */ /* 0x000fe40000010000 */
[----:B------:R-:W-:Y:S01]  /*6520*/  FADD.FTZ R30, R190, R30 ;  /* 0x0000001ebe1e7221 */ /* 0x000fe20000010000 */
[----:B------:R-:W-:Y:S01]  /*6530*/  HMMA.16816.F32.BF16 R164, R4, R14, R164 ;  /* 0x0000000e04a4723c */ /* 0x000fe200000418a4 */
[----:B------:R-:W3:Y:S01]  /*6540*/  LDSM.16.MT88.4 R12, [R247+0x4100] ;  /* 0x00410000f70c783b */ /* 0x000ee20000004200 */
[----:B------:R-:W5:Y:S01]  /*6550*/  MUFU.EX2 R181, R181 ;  /* 0x000000b500b57308 */ /* 0x000f620000000800 */
[----:B------:R-:W-:-:S05]  /*6560*/  FADD.FTZ R32, R192, R32 ;  /* 0x00000020c0207221 */ /* 0x000fca0000010000 */
[C---:B----4-:R-:W-:Y:S08]  /*6570*/  HMMA.16816.F32.BF16 R160, R4.reuse, R8, R160 ;  /* 0x0000000804a0723c */ /* 0x050ff000000418a0 */
[C---:B------:R-:W-:Y:S01]  /*6580*/  HMMA.16816.F32.BF16 R156, R4.reuse, R10, R156 ;  /* 0x0000000a049c723c */ /* 0x040fe2000004189c */
[----:B------:R-:W4:Y:S07]  /*6590*/  LDSM.16.MT88.4 R8, [R242+0x4100] ;  /* 0x00410000f208783b */ /* 0x000f2e0000004200 */
[C---:B--2---:R-:W-:Y:S08]  /*65a0*/  HMMA.16816.F32.BF16 R176, R4.reuse, R20, R176 ;  /* 0x0000001404b0723c */ /* 0x044ff000000418b0 */
[C---:B------:R-:W-:Y:S01]  /*65b0*/  HMMA.16816.F32.BF16 R172, R4.reuse, R22, R172 ;  /* 0x0000001604ac723c */ /* 0x040fe200000418ac */
[----:B------:R-:W2:Y:S07]  /*65c0*/  LDSM.16.MT88.4 R20, [R241+0x4100] ;  /* 0x00410000f114783b */ /* 0x000eae0000004200 */
[C---:B------:R-:W-:Y:S08]  /*65d0*/  HMMA.16816.F32.BF16 R152, R4.reuse, R16, R152 ;  /* 0x000000100498723c */ /* 0x040ff00000041898 */
[C---:B---3--:R-:W-:Y:S08]  /*65e0*/  HMMA.16816.F32.BF16 R144, R4.reuse, R12, R144 ;  /* 0x0000000c0490723c */ /* 0x048ff00000041890 */
[C---:B------:R-:W-:Y:S01]  /*65f0*/  HMMA.16816.F32.BF16 R140, R4.reuse, R14, R140 ;  /* 0x0000000e048c723c */ /* 0x040fe2000004188c */
[----:B------:R-:W3:Y:S07]  /*6600*/  LDSM.16.MT88.4 R12, [R240+0x4100] ;  /* 0x00410000f00c783b */ /* 0x000eee0000004200 */
[C---:B----4-:R-:W-:Y:S08]  /*6610*/  HMMA.16816.F32.BF16 R136, R4.reuse, R8, R136 ;  /* 0x000000080488723c */ /* 0x050ff00000041888 */
[C---:B------:R-:W-:Y:S01]  /*6620*/  HMMA.16816.F32.BF16 R132, R4.reuse, R10, R132 ;  /* 0x0000000a0484723c */ /* 0x040fe20000041884 */
[----:B------:R-:W4:Y:S07]  /*6630*/  LDSM.16.MT88.4 R8, [R247+0x7100] ;  /* 0x00710000f708783b */ /* 0x000f2e0000004200 */
        /* <DEDUP_REMOVED lines=15> */
[C---:B---3--:R-:W-:Y:S08]  /*6730*/  HMMA.16816.F32.BF16 R84, R4.reuse, R12, R84 ;  /* 0x0000000c0454723c */ /* 0x048ff00000041854 */
[C---:B------:R-:W-:Y:S01]  /*6740*/  HMMA.16816.F32.BF16 R88, R4.reuse, R14, R88 ;  /* 0x0000000e0458723c */ /* 0x040fe20000041858 */
[----:B------:R-:W2:Y:S07]  /*6750*/  LDSM.16.MT88.4 R12, [R241+0xa100] ;  /* 0x00a10000f10c783b */ /* 0x000eae0000004200 */
[C---:B----4-:R-:W-:Y:S08]  /*6760*/  HMMA.16816.F32.BF16 R92, R4.reuse, R8, R92 ;  /* 0x00000008045c723c */ /* 0x050ff0000004185c */
[C---:B------:R-:W-:Y:S01]  /*6770*/  HMMA.16816.F32.BF16 R96, R4.reuse, R10, R96 ;  /* 0x0000000a0460723c */ /* 0x040fe20000041860 */
[----:B------:R-:W3:Y:S07]  /*6780*/  LDSM.16.MT88.4 R8, [R240+0xa100] ;  /* 0x00a10000f008783b */ /* 0x000eee0000004200 */
[C---:B------:R-:W-:Y:S01]  /*6790*/  HMMA.16816.F32.BF16 R104, R4.reuse, R22, R104 ;  /* 0x000000160468723c */ /* 0x040fe20000041868 */
[----:B------:R-:W4:Y:S07]  /*67a0*/  LDSM.16.MT88.4 R20, [R247+0x1900] ;  /* 0x00190000f714783b */ /* 0x000f2e0000004200 */
[C---:B-1----:R-:W-:Y:S08]  /*67b0*/  HMMA.16816.F32.BF16 R108, R4.reuse, R16, R108 ;  /* 0x00000010046c723c */ /* 0x042ff0000004186c */
[C---:B------:R-:W-:Y:S01]  /*67c0*/  HMMA.16816.F32.BF16 R112, R4.reuse, R18, R112 ;  /* 0x000000120470723c */ /* 0x040fe20000041870 */
[----:B------:R-:W-:Y:S07]  /*67d0*/  LDSM.16.MT88.4 R16, [R240+0x1900] ;  /* 0x00190000f010783b */ /* 0x000fee0000004200 */
[C---:B--2---:R-:W-:Y:S08]  /*67e0*/  HMMA.16816.F32.BF16 R116, R4.reuse, R12, R116 ;  /* 0x0000000c0474723c */ /* 0x044ff00000041874 */
[C---:B------:R-:W-:Y:S01]  /*67f0*/  HMMA.16816.F32.BF16 R120, R4.reuse, R14, R120 ;  /* 0x0000000e0478723c */ /* 0x040fe20000041878 */
[----:B------:R-:W1:Y:S07]  /*6800*/  LDSM.16.MT88.4 R12, [R242+0x1900] ;  /* 0x00190000f20c783b */ /* 0x000e6e0000004200 */
[C---:B---3--:R-:W-:Y:S08]  /*6810*/  HMMA.16816.F32.BF16 R124, R4.reuse, R8, R124 ;  /* 0x00000008047c723c */ /* 0x048ff0000004187c */
[----:B------:R-:W-:Y:S01]  /*6820*/  HMMA.16816.F32.BF16 R128, R4, R10, R128 ;  /* 0x0000000a0480723c */ /* 0x000fe20000041880 */
[----:B------:R-:W2:Y:S06]  /*6830*/  LDSM.16.MT88.4 R8, [R241+0x1900] ;  /* 0x00190000f108783b */ /* 0x000eac0000004200 */
[----:B------:R-:W-:-:S02]  /*6840*/  F2FP.BF16.PACK_AB R4, R192, R193 ;  /* 0x000000c1c004723e */ /* 0x000fc400000010ff */
[C---:B------:R-:W-:Y:S01]  /*6850*/  F2FP.BF16.PACK_AB R5, R189.reuse, R190 ;  /* 0x000000bebd05723e */ /* 0x040fe200000010ff */
[----:B------:R-:W-:Y:S01]  /*6860*/  FADD.FTZ R189, R189, R30 ;  /* 0x0000001ebdbd7221 */ /* 0x000fe20000010000 */
[----:B------:R-:W-:Y:S01]  /*6870*/  F2FP.BF16.PACK_AB R6, R188, R191 ;  /* 0x000000bfbc06723e */ /* 0x000fe200000010ff */
[----:B------:R-:W-:Y:S01]  /*6880*/  FADD.FTZ R191, R191, R32 ;  /* 0x00000020bfbf7221 */ /* 0x000fe20000010000 */
[----:B------:R-:W-:Y:S01]  /*6890*/  F2FP.BF16.PACK_AB R7, R186, R187 ;  /* 0x000000bbba07723e */ /* 0x000fe200000010ff */
[----:B------:R-:W-:Y:S02]  /*68a0*/  FADD.FTZ R189, R187, R189 ;  /* 0x000000bdbbbd7221 */ /* 0x000fe40000010000 */
[----:B------:R-:W-:Y:S02]  /*68b0*/  FADD.FTZ R191, R188, R191 ;  /* 0x000000bfbcbf7221 */ /* 0x000fe40000010000 */
[----:B------:R-:W-:Y:S02]  /*68c0*/  FADD.FTZ R186, R186, R189 ;  /* 0x000000bdbaba7221 */ /* 0x000fe40000010000 */
[----:B----4-:R-:W-:Y:S02]  /*68d0*/  HMMA.16816.F32.BF16 R176, R4, R20, R176 ;  /* 0x0000001404b0723c */ /* 0x010fe400000418b0 */
[----:B------:R-:W-:-:S04]  /*68e0*/  FADD.FTZ R186, R201, R186 ;  /* 0x000000bac9ba7221 */ /* 0x000fc80000010000 */
[----:B------:R-:W-:Y:S02]  /*68f0*/  FADD.FTZ R186, R200, R186 ;  /* 0x000000bac8ba7221 */ /* 0x000fe40000010000 */
[C---:B-1----:R-:W-:Y:S08]  /*6900*/  HMMA.16816.F32.BF16 R168, R4.reuse, R12, R168 ;  /* 0x0000000c04a8723c */ /* 0x042ff000000418a8 */
[C---:B------:R-:W-:Y:S01]  /*6910*/  HMMA.16816.F32.BF16 R164, R4.reuse, R14, R164 ;  /* 0x0000000e04a4723c */ /* 0x040fe200000418a4 */
[----:B------:R-:W1:Y:S07]  /*6920*/  LDSM.16.MT88.4 R12, [R247+0x4900] ;  /* 0x00490000f70c783b */ /* 0x000e6e0000004200 */
[C---:B--2---:R-:W-:Y:S08]  /*6930*/  HMMA.16816.F32.BF16 R160, R4.reuse, R8, R160 ;  /* 0x0000000804a0723c */ /* 0x044ff000000418a0 */
        /* <DEDUP_REMOVED lines=20> */
[C---:B--2---:R-:W-:Y:S08]  /*6a80*/  HMMA.16816.F32.BF16 R68, R4.reuse, R8, R68 ;  /* 0x000000080444723c */ /* 0x044ff00000041844 */
[C---:B------:R-:W-:Y:S01]  /*6a90*/  HMMA.16816.F32.BF16 R72, R4.reuse, R10, R72 ;  /* 0x0000000a0448723c */ /* 0x040fe20000041848 */
[----:B------:R-:W2:Y:S07]  /*6aa0*/  LDSM.16.MT88.4 R8, [R240+0x7900] ;  /* 0x00790000f008783b */ /* 0x000eae0000004200 */
[C---:B------:R-:W-:Y:S01]  /*6ab0*/  HMMA.16816.F32.BF16 R80, R4.reuse, R18, R80 ;  /* 0x000000120450723c */ /* 0x040fe20000041850 */
[----:B------:R-:W4:Y:S07]  /*6ac0*/  LDSM.16.MT88.4 R16, [R242+0xa900] ;  /* 0x00a90000f210783b */ /* 0x000f2e0000004200 */
[C---:B---3--:R-:W-:Y:S08]  /*6ad0*/  HMMA.16816.F32.BF16 R100, R4.reuse, R20, R100 ;  /* 0x000000140464723c */ /* 0x048ff00000041864 */
        /* <DEDUP_REMOVED lines=15> */
[----:B------:R-:W-:Y:S01]  /*6bd0*/  HMMA.16816.F32.BF16 R128, R4, R10, R128 ;  /* 0x0000000a0480723c */ /* 0x000fe20000041880 */
[----:B------:R-:W2:Y:S06]  /*6be0*/  LDSM.16.MT88.4 R8, [R241+0x2100] ;  /* 0x00210000f108783b */ /* 0x000eac0000004200 */
        /* <DEDUP_REMOVED lines=9> */
[----:B---3--:R-:W-:Y:S01]  /*6c80*/  HMMA.16816.F32.BF16 R152, R4, R16, R152 ;  /* 0x000000100498723c */ /* 0x008fe20000041898 */
[----:B------:R-:W-:-:S02]  /*6c90*/  FADD.FTZ R195, R194, R195 ;  /* 0x000000c3c2c37221 */ /* 0x000fc40000010000 */
[----:B-----5:R-:W-:Y:S02]  /*6ca0*/  FADD.FTZ R198, R181, R198 ;  /* 0x000000c6b5c67221 */ /* 0x020fe40000010000 */
[----:B------:R-:W-:Y:S02]  /*6cb0*/  FADD.FTZ R195, R51, R195 ;  /* 0x000000c333c37221 */ /* 0x000fe40000010000 */
[----:B------:R-:W-:Y:S01]  /*6cc0*/  FADD.FTZ R198, R184, R198 ;  /* 0x000000c6b8c67221 */ /* 0x000fe20000010000 */
[----:B-1----:R-:W-:Y:S01]  /*6cd0*/  HMMA.16816.F32.BF16 R168, R4, R12, R168 ;  /* 0x0000000c04a8723c */ /* 0x002fe200000418a8 */
[----:B------:R-:W-:-:S04]  /*6ce0*/  FADD.FTZ R195, R50, R195 ;  /* 0x000000c332c37221 */ /* 0x000fc80000010000 */
[----:B------:R-:W-:-:S03]  /*6cf0*/  FADD.FTZ R195, R49, R195 ;  /* 0x000000c331c37221 */ /* 0x000fc60000010000 */
[----:B------:R-:W-:Y:S01]  /*6d00*/  HMMA.16816.F32.BF16 R164, R4, R14, R164 ;  /* 0x0000000e04a4723c */ /* 0x000fe200000418a4 */
[----:B------:R-:W1:Y:S01]  /*6d10*/  LDSM.16.MT88.4 R12, [R247+0x5100] ;  /* 0x00510000f70c783b */ /* 0x000e620000004200 */
[----:B------:R-:W-:-:S05]  /*6d20*/  FADD.FTZ R3, R48, R195 ;  /* 0x000000c330037221 */ /* 0x000fca0000010000 */
[----:B------:R-:W-:Y:S01]  /*6d30*/  STL [R1+0xc], R3 ;  /* 0x00000c0301007387 */ /* 0x000fe20000100800 */
        /* <DEDUP_REMOVED lines=37> */
[----:B------:R-:W-:Y:S07]  /*6f90*/  LDSM.16.MT88.4 R20, [R247+0x2900] ;  /* 0x00290000f714783b */ /* 0x000fee0000004200 */
[C---:B-1----:R-:W-:Y:S08]  /*6fa0*/  HMMA.16816.F32.BF16 R116, R4.reuse, R12, R116 ;  /* 0x0000000c0474723c */ /* 0x042ff00000041874 */
[C---:B------:R-:W-:Y:S01]  /*6fb0*/  HMMA.16816.F32.BF16 R120, R4.reuse, R14, R120 ;  /* 0x0000000e0478723c */ /* 0x040fe20000041878 */
[----:B------:R-:W1:Y:S07]  /*6fc0*/  LDSM.16.MT88.4 R12, [R241+0x2900] ;  /* 0x00290000f10c783b */ /* 0x000e6e0000004200 */
[C---:B--2---:R-:W-:Y:S08]  /*6fd0*/  HMMA.16816.F32.BF16 R124, R4.reuse, R8, R124 ;  /* 0x00000008047c723c */ /* 0x044ff0000004187c */
[----:B------:R-:W-:Y:S01]  /*6fe0*/  HMMA.16816.F32.BF16 R128, R4, R10, R128 ;  /* 0x0000000a0480723c */ /* 0x000fe20000041880 */
[----:B------:R-:W2:Y:S06]  /*6ff0*/  LDSM.16.MT88.4 R8, [R240+0x2900] ;  /* 0x00290000f008783b */ /* 0x000eac0000004200 */
[--C-:B------:R-:W-:Y:S01]  /*7000*/  FFMA.FTZ R4, R183, c[0x0][0x2d0], -R180.reuse ;  /* 0x0000b400b7047a23 */ /* 0x100fe200000108b4 */
[----:B------:R-:W-:Y:S01]  /*7010*/  F2FP.BF16.PACK_AB R5, R184, R181 ;  /* 0x000000b5b805723e */ /* 0x000fe200000010ff */
[----:B------:R-:W-:Y:S01]  /*7020*/  FFMA.FTZ R183, R182, c[0x0][0x2d0], -R180 ;  /* 0x0000b400b6b77a23 */ /* 0x000fe200000108b4 */
[----:B------:R-:W-:Y:S01]  /*7030*/  F2FP.BF16.PACK_AB R6, R48, R49 ;  /* 0x000000313006723e */ /* 0x000fe200000010ff */
[----:B------:R3:W4:Y:S08]  /*7040*/  MUFU.EX2 R180, R4 ;  /* 0x0000000400b47308 */ /* 0x0007300000000800 */
[----:B------:R-:W5:Y:S01]  /*7050*/  MUFU.EX2 R183, R183 ;  /* 0x000000b700b77308 */ /* 0x000f620000000800 */
[----:B---3--:R-:W-:Y:S01]  /*7060*/  F2FP.BF16.PACK_AB R4, R50, R51 ;  /* 0x000000333204723e */ /* 0x008fe200000010ff */
[----:B----4-:R-:W-:Y:S01]  /*7070*/  FADD.FTZ R198, R180, R198 ;  /* 0x000000c6b4c67221 */ /* 0x010fe20000010000 */
[----:B-----5:R-:W-:-:S03]  /*7080*/  F2FP.BF16.PACK_AB R7, R183, R180 ;  /* 0x000000b4b707723e */ /* 0x020fc600000010ff */
[----:B------:R-:W-:-:S04]  /*7090*/  FADD.FTZ R183, R183, R198 ;  /* 0x000000c6b7b77221 */ /* 0x000fc80000010000 */
        /* <DEDUP_REMOVED lines=11> */
[----:B------:R-:W4:Y:S07]  /*7150*/  LDSM.16.MT88.4 R20, [R242+0x5900] ;  /* 0x00590000f214783b */ /* 0x000f2e0000004200 */
[C---:B---3--:R-:W-:Y:S08]  /*7160*/  HMMA.16816.F32.BF16 R68, R4.reuse, R16, R68 ;  /* 0x000000100444723c */ /* 0x048ff00000041844 */
        /* <DEDUP_REMOVED lines=31> */
[----:B------:R-:W-:Y:S01]  /*7360*/  PLOP3.LUT P0, PT, PT, PT, UP1, 0x80, 0x0 ;  /* 0x000000000000781c */ /* 0x000fe20003f0f018 */
[----:B------:R-:W-:Y:S01]  /*7370*/  IMAD.MOV.U32 R180, RZ, RZ, R2 ;  /* 0x000000ffffb47224 */ /* 0x000fe200078e0002 */
[----:B------:R-:W-:Y:S01]  /*7380*/  SHF.L.U64.HI R5, R211, 0x1, R28 ;  /* 0x00000001d3057819 */ /* 0x000fe2000001021c */
[----:B------:R-:W-:Y:S01]  /*7390*/  IMAD.MOV.U32 R3, RZ, RZ, R0 ;  /* 0x000000ffff037224 */ /* 0x000fe200078e0000 */
[----:B------:R-:W-:Y:S01]  /*73a0*/  SHF.L.U64.HI R0, R209, 0x1, R210 ;  /* 0x00000001d1007819 */ /* 0x000fe200000102d2 */
[----:B------:R-:W-:-:S02]  /*73b0*/  IMAD.SHL.U32 R2, R211, 0x2, RZ ;  /* 0x00000002d3027824 */ /* 0x000fc400078e00ff */
[----:B------:R1:W-:Y:S04]  /*73c0*/  STL [R1+0x50], R5 ;  /* 0x0000500501007387 */ /* 0x0003e80000100800 */
[----:B------:R2:W-:Y:S02]  /*73d0*/  STL [R1+0x4c], R2 ;  /* 0x00004c0201007387 */ /* 0x0005e40000100800 */
[----:B------:R-:W-:Y:S01]  /*73e0*/  @P0 IMAD.HI.U32 R4, R212, c[0x0][0x2c8], RZ ;  /* 0x0000b200d4040a27 */ /* 0x000fe200078e00ff */
[----:B------:R-:W-:Y:S01]  /*73f0*/  PLOP3.LUT P0, PT, PT, PT, UP1, 0x80, 0x0 ;  /* 0x000000000000781c */ /* 0x000fe20003f0f018 */
[----:B------:R3:W-:Y:S02]  /*7400*/  STL [R1+0x48], R0 ;  /* 0x0000480001007387 */ /* 0x0007e40000100800 */
[----:B-1----:R-:W-:Y:S01]  /*7410*/  IMAD.SHL.U32 R5, R209, 0x2, RZ ;  /* 0x00000002d1057824 */ /* 0x002fe200078e00ff */
[----:B--2---:R-:W-:-:S04]  /*7420*/  SEL R2, RZ, 0x10, P5 ;  /* 0x00000010ff027807 */ /* 0x004fc80002800000 */
[----:B------:R1:W-:Y:S01]  /*7430*/  STL [R1+0x44], R5 ;  /* 0x0000440501007387 */ /* 0x0003e20000100800 */
[----:B------:R-:W-:Y:S02]  /*7440*/  SEL R2, RZ, 0x10, P4 ;  /* 0x00000010ff027807 */ /* 0x000fe40002000000 */
[----:B---3--:R-:W-:-:S05]  /*7450*/  SHF.L.U64.HI R0, R207, 0x1, R208 ;  /* 0x00000001cf007819 */ /* 0x008fca00000102d0 */
[----:B------:R2:W-:Y:S01]  /*7460*/  STL [R1+0x40], R0 ;  /* 0x0000400001007387 */ /* 0x0005e20000100800 */
[----:B-1----:R-:W-:-:S05]  /*7470*/  IMAD.SHL.U32 R5, R207, 0x2, RZ ;  /* 0x00000002cf057824 */ /* 0x002fca00078e00ff */
[----:B------:R1:W-:Y:S01]  /*7480*/  STL [R1+0x3c], R5 ;  /* 0x00003c0501007387 */ /* 0x0003e20000100800 */
[----:B--2---:R-:W-:-:S05]  /*7490*/  @P0 SHF.R.U32.HI R0, RZ, c[0x0][0x2cc], R4 ;  /* 0x0000b300ff000a19 */ /* 0x004fca0000011604 */
[----:B------:R1:W-:Y:S02]  /*74a0*/  @P0 STL [R1+0x38], R0 ;  /* 0x0000380001000387 */ /* 0x0003e40000100800 */
.L_x_1580:
[----:B------:R-:W-:Y:S04]  /*74b0*/  DEPBAR.LE SB0, 0x0 ;  /* 0x000080000000791a */ /* 0x000fe80000000000 */
[----:B------:R-:W-:Y:S01]  /*74c0*/  BAR.SYNC.DEFER_BLOCKING 0x0 ;  /* 0x0000000000007b1d */ /* 0x000fe20000010000 */
[----:B------:R-:W-:Y:S05]  /*74d0*/  ISETP.LE.AND P0, PT, RZ, UR6, PT ;  /* 0x00000006ff007c0c */ /* 0x000fea000bf03270 */
        /* <DEDUP_REMOVED lines=8> */
[----:B------:R2:W1:Y:S04]  /*7560*/  LDSM.16.M88.4 R192, [R248] ;  /* 0x00000000f8c0783b */ /* 0x0004680000000200 */
[----:B------:R2:W1:Y:S04]  /*7570*/  LDSM.16.M88.4 R196, [R239] ;  /* 0x00000000efc4783b */ /* 0x0004680000000200 */
[----:B------:R2:W1:Y:S04]  /*7580*/  LDSM.16.M88.4 R200, [R238] ;  /* 0x00000000eec8783b */ /* 0x0004680000000200 */
[----:B------:R2:W1:Y:S04]  /*7590*/  LDSM.16.M88.4 R204, [R237] ;  /* 0x00000000edcc783b */ /* 0x0004680000000200 */
[----:B------:R2:W1:Y:S04]  /*75a0*/  LDSM.16.M88.4 R208, [R236] ;  /* 0x00000000ecd0783b */ /* 0x0004680000000200 */
[----:B------:R2:W1:Y:S01]  /*75b0*/  LDSM.16.M88.4 R212, [R235] ;  /* 0x00000000ebd4783b */ /* 0x0004620000000200 */
[----:B------:R-:W-:-:S05]  /*75c0*/  @!P0 BRA `(.L_x_1578) ;  /* 0x0000053000008947 */ /* 0x000fca0003800000 */
[----:B-1-34-:R-:W3:Y:S01]  /*75d0*/  LDL R0, [R1+0x4] ;  /* 0x0000040001007983 */ /* 0x01aee20000100800 */
[----:B------:R-:W-:Y:S02]  /*75e0*/  IADD3 R20, R251, 0x100, RZ ;  /* 0x00000100fb147810 */ /* 0x000fe40007ffe0ff */
[----:B------:R-:W-:Y:S01]  /*75f0*/  SEL R23, RZ, 0x10, P5 ;  /* 0x00000010ff177807 */ /* 0x000fe20002800000 */
[----:B------:R-:W4:Y:S04]  /*7600*/  LDL R6, [R1] ;  /* 0x0000000001067983 */ /* 0x000f280000100800 */
[----:B------:R-:W5:Y:S04]  /*7610*/  LDL R31, [R1+0x4c] ;  /* 0x00004c00011f7983 */ /* 0x000f680000100800 */
[----:B--2---:R-:W2:Y:S04]  /*7620*/  LDL R30, [R1+0x50] ;  /* 0x00005000011e7983 */ /* 0x004ea80000100800 */
[----:B------:R-:W2:Y:S04]  /*7630*/  LDL R29, [R1+0x44] ;  /* 0x00004400011d7983 */ /* 0x000ea80000100800 */
[----:B------:R-:W2:Y:S04]  /*7640*/  LDL R28, [R1+0x48] ;  /* 0x00004800011c7983 */ /* 0x000ea80000100800 */
[----:B------:R-:W2:Y:S04]  /*7650*/  LDL R7, [R1+0x10] ;  /* 0x0000100001077983 */ /* 0x000ea80000100800 */
[----:B------:R-:W2:Y:S04]  /*7660*/  LDL R22, [R1+0x3c] ;  /* 0x00003c0001167983 */ /* 0x000ea80000100800 */
[----:B------:R-:W2:Y:S04]  /*7670*/  LDL R13, [R1+0x20] ;  /* 0x00002000010d7983 */ /* 0x000ea80000100800 */
[----:B------:R-:W5:Y:S01]  /*7680*/  LDL R21, [R1+0x40] ;  /* 0x0000400001157983 */ /* 0x000f620000100800 */
[----:B---3--:R-:W-:Y:S01]  /*7690*/  SHF.R.S32.HI R2, RZ, 0x1f, R0 ;  /* 0x0000001fff027819 */ /* 0x008fe20000011400 */
[----:B------:R-:W-:Y:S04]  /*76a0*/  IMAD.WIDE.U32 R4, R0, c[0x0][0x208], RZ ;  /* 0x0000820000047a25 */ /* 0x000fe800078e00ff */
[----:B------:R-:W-:Y:S04]  /*76b0*/  IMAD R2, R2, c[0x0][0x208], RZ ;  /* 0x0000820002027a24 */ /* 0x000fe800078e02ff */
[----:B------:R-:W-:Y:S01]  /*76c0*/  IMAD R2, R0, c[0x0][0x20c], R2 ;  /* 0x0000830000027a24 */ /* 0x000fe200078e0202 */
[----:B----4-:R-:W-:Y:S03]  /*76d0*/  SHF.R.S32.HI R0, RZ, 0x1f, R6 ;  /* 0x0000001fff007819 */ /* 0x010fe60000011406 */
[----:B------:R-:W-:Y:S02]  /*76e0*/  IMAD.IADD R5, R5, 0x1, R2 ;  /* 0x0000000105057824 */ /* 0x000fe400078e0202 */
[----:B------:R-:W-:Y:S02]  /*76f0*/  IMAD R0, R0, c[0x0][0x218], RZ ;  /* 0x0000860000007a24 */ /* 0x000fe400078e02ff */
[C---:B------:R-:W-:Y:S04]  /*7700*/  IMAD.WIDE.U32 R4, R6.reuse, c[0x0][0x218], R4 ;  /* 0x0000860006047a25 */ /* 0x040fe800078e0004 */
[----:B------:R-:W-:Y:S01]  /*7710*/  IMAD R0, R6, c[0x0][0x21c], R0 ;  /* 0x0000870006007a24 */ /* 0x000fe200078e0200 */
[----:B------:R-:W-:Y:S04]  /*7720*/  IADD3 R4, P0, R4, UR24, RZ ;  /* 0x0000001804047c10 */ /* 0x000fe8000ff1e0ff */
[----:B------:R-:W-:Y:S02]  /*7730*/  IADD3.X R0, R5, UR8, R0, P0, !PT ;  /* 0x0000000805007c10 */ /* 0x000fe400087fe400 */
[C---:B------:R-:W-:Y:S04]  /*7740*/  LEA R5, P0, R4.reuse, c[0x0][0x1f8], 0x1 ;  /* 0x00007e0004057a11 */ /* 0x040fe800078008ff */
[----:B------:R-:W-:Y:S01]  /*7750*/  LEA.HI.X R4, R4, c[0x0][0x1fc], R0, 0x1, P0 ;  /* 0x00007f0004047a11 */ /* 0x000fe200000f0c00 */
[----:B------:R-:W5:Y:S01]  /*7760*/  SHFL.IDX PT, R12, R5, RZ, 0x181f ;  /* 0x00181fff050c7589 */ /* 0x000f6200000e0000 */
[C---:B--2---:R-:W-:Y:S01]  /*7770*/  IMAD.SHL.U32 R0, R7.reuse, 0x2, RZ ;  /* 0x0000000207007824 */ /* 0x044fe200078e00ff */
[----:B------:R-:W-:Y:S02]  /*7780*/  SHF.L.U64.HI R2, R7, 0x1, R13 ;  /* 0x0000000107027819 */ /* 0x000fe4000001020d */
[----:B------:R-:W1:Y:S04]  /*7790*/  SHFL.IDX PT, R6, R4, RZ, 0x181f ;  /* 0x00181fff04067589 */ /* 0x000e6800000e0000 */
[----:B------:R-:W-:Y:S04]  /*77a0*/  SHFL.IDX PT, R7, R4, 0x1, 0x181f ;  /* 0x00381f0004077f89 */ /* 0x000fe800000e0000 */
[----:B------:R-:W-:Y:S01]  /*77b0*/  SHFL.IDX PT, R4, R4, 0x2, 0x181f ;  /* 0x00581f0004047f89 */ /* 0x000fe200000e0000 */
[----:B-----5:R-:W-:Y:S05]  /*77c0*/  IADD3 R14, P0, R12, R31, RZ ;  /* 0x0000001f0c0e7210 */ /* 0x020fea0007f1e0ff */
[----:B-1----:R-:W-:Y:S05]  /*77d0*/  IMAD.X R15, R6, 0x1, R30, P0 ;  /* 0x00000001060f7824 */ /* 0x002fea00000e061e */
[----:B------:R1:W-:Y:S02]  /*77e0*/  LDGSTS.E.BYPASS.LTC128B.128 [R20], [R14.64], !P2 ;  /* 0x000000000e147fae */ /* 0x0003e4000d101d50 */
[----:B-1----:R-:W-:Y:S05]  /*77f0*/  IADD3 R14, P0, R12, R29, RZ ;  /* 0x0000001d0c0e7210 */ /* 0x002fea0007f1e0ff */
[----:B------:R-:W-:Y:S05]  /*7800*/  IMAD.X R15, R6, 0x1, R28, P0 ;  /* 0x00000001060f7824 */ /* 0x000fea00000e061c */
[----:B------:R1:W-:Y:S02]  /*7810*/  LDGSTS.E.BYPASS.LTC128B.128 [R20+0x3000], [R14.64], !P5 ;  /* 0x030000000e147fae */ /* 0x0003e4000e901d50 */
[----:B-1----:R-:W-:Y:S05]  /*7820*/  IADD3 R14, P0, R12, R22, RZ ;  /* 0x000000160c0e7210 */ /* 0x002fea0007f1e0ff */
[--C-:B------:R-:W-:Y:S01]  /*7830*/  IMAD.X R15, R6, 0x1, R21.reuse, P0 ;  /* 0x00000001060f7824 */ /* 0x100fe200000e0615 */
[----:B------:R-:W-:Y:S04]  /*7840*/  IADD3 R12, P0, R12, R0, RZ ;  /* 0x000000000c0c7210 */ /* 0x000fe80007f1e0ff */
[----:B------:R1:W-:Y:S01]  /*7850*/  LDGSTS.E.BYPASS.LTC128B.128 [R20+0x6000], [R14.64], !P4 ;  /* 0x060000000e147fae */ /* 0x0003e2000e101d50 */
[----:B------:R-:W-:Y:S03]  /*7860*/  IMAD.X R13, R6, 0x1, R2, P0 ;  /* 0x00000001060d7824 */ /* 0x000fe600000e0602 */
[----:B------:R-:W2:Y:S04]  /*7870*/  SHFL.IDX PT, R6, R5, 0x1, 0x181f ;  /* 0x00381f0005067f89 */ /* 0x000ea800000e0000 */
[----:B------:R2:W-:Y:S04]  /*7880*/  LDGSTS.E.BYPASS.LTC128B.128 [R20+0x9000], [R12.64], !P6 ;  /* 0x090000000c147fae */ /* 0x0005e8000f101d50 */
[----:B------:R-:W3:Y:S01]  /*7890*/  SHFL.IDX PT, R5, R5, 0x2, 0x181f ;  /* 0x00581f0005057f89 */ /* 0x000ee200000e0000 */
[----:B-1----:R-:W-:Y:S02]  /*78a0*/  SEL R14, RZ, 0x10, P6 ;  /* 0x00000010ff0e7807 */ /* 0x002fe40003000000 */
[----:B------:R-:W-:Y:S02]  /*78b0*/  SEL R15, RZ, 0x10, P4 ;  /* 0x00000010ff0f7807 */ /* 0x000fe40002000000 */
[C---:B--2---:R-:W-:Y:S05]  /*78c0*/  IADD3 R12, P0, R6.reuse, R31, RZ ;  /* 0x0000001f060c7210 */ /* 0x044fea0007f1e0ff */
[C---:B------:R-:W-:Y:S05]  /*78d0*/  IMAD.X R13, R7.reuse, 0x1, R30, P0 ;  /* 0x00000001070d7824 */ /* 0x040fea00000e061e */
[----:B------:R1:W-:Y:S02]  /*78e0*/  LDGSTS.E.BYPASS.LTC128B.128 [R20+0x1000], [R12.64], !P2 ;  /* 0x010000000c147fae */ /* 0x0003e4000d101d50 */
        /* <DEDUP_REMOVED lines=8> */
[----:B------:R3:W-:Y:S02]  /*7970*/  LDGSTS.E.BYPASS.LTC128B.128 [R20+0xa000], [R6.64], !P6 ;  /* 0x0a00000006147fae */ /* 0x0007e4000f101d50 */
[----:B---3--:R-:W-:Y:S05]  /*7980*/  IADD3 R6, P0, R5, R31, RZ ;  /* 0x0000001f05067210 */ /* 0x008fea0007f1e0ff */
[----:B------:R-:W-:Y:S05]  /*7990*/  IMAD.X R7, R4, 0x1, R30, P0 ;  /* 0x0000000104077824 */ /* 0x000fea00000e061e */
[----:B------:R2:W-:Y:S02]  /*79a0*/  LDGSTS.E.BYPASS.LTC128B.128 [R20+0x2000], [R6.64], !P2 ;  /* 0x0200000006147fae */ /* 0x0005e4000d101d50 */
[C---:B--2---:R-:W-:Y:S04]  /*79b0*/  IADD3 R6, -R23.reuse, 0x10, RZ ;  /* 0x0000001017067810 */ /* 0x044fe80007ffe1ff */
        /* <DEDUP_REMOVED lines=8> */
[-C--:B------:R-:W-:Y:S02]  /*7a40*/  IADD3 R6, P1, P0, R6, R5.reuse, R0 ;  /* 0x0000000506067210 */ /* 0x080fe4000783e000 */
[C---:B------:R-:W-:Y:S02]  /*7a50*/  IADD3 R0, -R15.reuse, 0x10, RZ ;  /* 0x000000100f007810 */ /* 0x040fe40007ffe1ff */
[-C--:B------:R-:W-:Y:S02]  /*7a60*/  IADD3.X R7, RZ, R4.reuse, R2, P1, P0 ;  /* 0x00000004ff077210 */ /* 0x080fe40000fe0402 */
[----:B------:R-:W-:Y:S04]  /*7a70*/  LOP3.LUT R0, R0, 0xf, RZ, 0xc0, !PT ;  /* 0x0000000f00007812 */ /* 0x000fe800078ec0ff */
[----:B-1----:R-:W-:Y:S04]  /*7a80*/  IADD3 R12, P1, P0, R0, R5, R22 ;  /* 0x00000005000c7210 */ /* 0x002fe8000783e016 */
[----:B------:R-:W-:Y:S02]  /*7a90*/  IADD3.X R13, RZ, R4, R21, P1, P0 ;  /* 0x00000004ff0d7210 */ /* 0x000fe40000fe0415 */
[----:B------:R-:W-:Y:S11]  /*7aa0*/  ISETP.NE.U32.AND P0, PT, R15, RZ, PT ;  /* 0x000000ff0f00720c */ /* 0x000ff60003f05070 */
[----:B------:R-:W-:Y:S02]  /*7ab0*/  @!UPT UIADD3 URZ, URZ, URZ, URZ ;  /* 0x0000003f3f3ff290 */ /* 0x000fe4000fffe03f */
[----:B------:R1:W-:Y:S01]  /*7ac0*/  LDGSTS.E.BYPASS.LTC128B.128.ZFILL [R20+0x8000], [R12.64], P0 ;  /* 0x080000000c147fae */ /* 0x0003e20008141d50 */
[----:B------:R-:W-:Y:S11]  /*7ad0*/  ISETP.NE.U32.AND P0, PT, R14, RZ, PT ;  /* 0x000000ff0e00720c */ /* 0x000ff60003f05070 */
[----:B------:R-:W-:Y:S02]  /*7ae0*/  @!UPT UIADD3 URZ, URZ, URZ, URZ ;  /* 0x0000003f3f3ff290 */ /* 0x000fe4000fffe03f */
[----:B------:R1:W-:Y:S02]  /*7af0*/  LDGSTS.E.BYPASS.LTC128B.128.ZFILL [R20+0xb000], [R6.64], P0 ;  /* 0x0b00000006147fae */ /* 0x0003e40008141d50 */
.L_x_1578:
[C---:B-1-34-:R-:W-:Y:S01]  /*7b00*/  HMMA.16816.F32.BF16 R4, R48.reuse, R8, RZ ;  /* 0x000000083004723c */ /* 0x05afe200000418ff */
[----:B------:R-:W0:Y:S01]  /*7b10*/  LDGDEPBAR ;  /* 0x00000000000079af */ /* 0x000e220000000000 */
[----:B------:R-:W-:Y:S06]  /*7b20*/  UISETP.GE.AND UP0, UPT, UR6, 0x1, UPT ;  /* 0x000000010600788c */ /* 0x000fec000bf06270 */
[C---:B------:R-:W-:Y:S01]  /*7b30*/  HMMA.16816.F32.BF16 R8, R48.reuse, R10, RZ ;  /* 0x0000000a3008723c */ /* 0x040fe200000418ff */
[----:B------:R-:W-:Y:S07]  /*7b40*/  PLOP3.LUT P0, PT, PT, PT, UP0, 0x40, 0x0 ;  /* 0x000000000000781c */ /* 0x000fee0003f0e808 */
        /* <DEDUP_REMOVED lines=40> */
[----:B------:R-:W-:Y:S07]  /*7dd0*/  LDSM.16.M88.4 R204, [R234+0x1800] ;  /* 0x00180000eacc783b */ /* 0x000fee0000000200 */
[C---:B--2---:R-:W-:Y:S08]  /*7de0*/  HMMA.16816.F32.BF16 R36, R184.reuse, R188, R36 ;  /* 0x000000bcb824723c */ /* 0x044ff00000041824 */
[C---:B------:R-:W-:Y:S01]  /*7df0*/  HMMA.16816.F32.BF16 R40, R184.reuse, R190, R40 ;  /* 0x000000beb828723c */ /* 0x040fe20000041828 */
[----:B------:R-:W1:Y:S07]  /*7e00*/  LDSM.16.M88.4 R188, [R243+0x18100] ;  /* 0x01810000f3bc783b */ /* 0x000e6e0000000200 */
[C---:B------:R-:W-:Y:S08]  /*7e10*/  HMMA.16816.F32.BF16 R44, R184.reuse, R208, R44 ;  /* 0x000000d0b82c723c */ /* 0x040ff0000004182c */
        /* <DEDUP_REMOVED lines=39> */
[----:B------:R-:W2:Y:S08]  /*8090*/  LDSM.16.M88.4 R184, [R229] ;  /* 0x00000000e5b8783b */ /* 0x000eb00000000200 */
[----:B------:R-:W3:Y:S01]  /*80a0*/  LDSM.16.M88.4 R208, [R228] ;  /* 0x00000000e4d0783b */ /* 0x000ee20000000200 */
        /* <DEDUP_REMOVED lines=151> */
[----:B------:R-:W-:Y:S01]  /*8a20*/  LDSM.16.M88.4 R208, [R244+0x16100] ;  /* 0x01610000f4d0783b */ /* 0x000fe20000000200 */
[C---:B-1----:R-:W-:Y:S08]  /*8a30*/  HMMA.16816.F32.BF16 R4, R188.reuse, R192, R4 ;  /* 0x000000c0bc04723c */ /* 0x042ff00000041804 */
[C---:B------:R-:W-:Y:S01]  /*8a40*/  HMMA.16816.F32.BF16 R8, R188.reuse, R194, R8 ;  /* 0x000000c2bc08723c */ /* 0x040fe20000041808 */
[----:B------:R-:W1:Y:S07]  /*8a50*/  LDSM.16.M88.4 R192, [R216] ;  /* 0x00000000d8c0783b */ /* 0x000e6e0000000200 */
        /* <DEDUP_REMOVED lines=21> */
[----:B------:R-:W4:Y:S07]  /*8bb0*/  LDSM.16.M88.4 R204, [R234+0x9000] ;  /* 0x00900000eacc783b */ /* 0x000f2e0000000200 */
        /* <DEDUP_REMOVED lines=19> */
[----:B------:R2:W3:Y:S01]  /*8cf0*/  MUFU.TANH R182, R5 ;  /* 0x0000000500b67308 */ /* 0x0004e20000002400 */
[----:B------:R-:W-:Y:S02]  /*8d00*/  FMUL.FTZ R10, R10, c[0x0][0x320] ;  /* 0x0000c8000a0a7a20 */ /* 0x000fe40000410000 */
[----:B------:R-:W-:Y:S02]  /*8d10*/  FMUL.FTZ R11, R11, c[0x0][0x320] ;  /* 0x0000c8000b0b7a20 */ /* 0x000fe40000410000 */
[----:B------:R-:W-:Y:S02]  /*8d20*/  FMUL.FTZ R0, R7, c[0x0][0x320] ;  /* 0x0000c80007007a20 */ /* 0x000fe40000410000 */
[----:B------:R-:W-:Y:S02]  /*8d30*/  FMUL.FTZ R12, R12, c[0x0][0x320] ;  /* 0x0000c8000c0c7a20 */ /* 0x000fe40000410000 */
[----:B------:R-:W-:Y:S01]  /*8d40*/  FMUL.FTZ R13, R13, c[0x0][0x320] ;  /* 0x0000c8000d0d7a20 */ /* 0x000fe20000410000 */
[----:B------:R-:W4:Y:S01]  /*8d50*/  MUFU.TANH R188, R8 ;  /* 0x0000000800bc7308 */ /* 0x000f220000002400 */
[----:B------:R-:W-:Y:S02]  /*8d60*/  FMUL.FTZ R17, R17, c[0x0][0x320] ;  /* 0x0000c80011117a20 */ /* 0x000fe40000410000 */
[----:B------:R-:W-:Y:S07]  /*8d70*/  FMUL.FTZ R16, R16, c[0x0][0x320] ;  /* 0x0000c80010107a20 */ /* 0x000fee0000410000 */
[----:B------:R-:W1:Y:S01]  /*8d80*/  MUFU.TANH R189, R9 ;  /* 0x0000000900bd7308 */ /* 0x000e620000002400 */
[----:B--2---:R-:W2:Y:S09]  /*8d90*/  LDSM.16.M88.4 R4, [R234+0xa000] ;  /* 0x00a00000ea04783b */ /* 0x004eb20000000200 */
[----:B------:R-:W1:Y:S10]  /*8da0*/  MUFU.TANH R185, R10 ;  /* 0x0000000a00b97308 */ /* 0x000e740000002400 */
[----:B------:R5:W1:Y:S10]  /*8db0*/  MUFU.TANH R184, R11 ;  /* 0x0000000b00b87308 */ /* 0x000a740000002400 */
[----:B------:R1:W1:Y:S10]  /*8dc0*/  MUFU.TANH R187, R12 ;  /* 0x0000000c00bb7308 */ /* 0x0002740000002400 */
[----:B------:R3:W3:Y:S01]  /*8dd0*/  MUFU.TANH R186, R13 ;  /* 0x0000000d00ba7308 */ /* 0x0006e20000002400 */
[----:B-----5:R-:W5:Y:S01]  /*8de0*/  LDSM.16.M88.4 R8, [R234+0xa800] ;  /* 0x00a80000ea08783b */ /* 0x020f620000000200 */
[C---:B--2---:R-:W-:Y:S08]  /*8df0*/  HMMA.16816.F32.BF16 R20, R200.reuse, R4, R20 ;  /* 0x00000004c814723c */ /* 0x044ff00000041814 */
[----:B------:R2:W2:Y:S01]  /*8e00*/  MUFU.TANH R190, R17 ;  /* 0x0000001100be7308 */ /* 0x0004a20000002400 */
[C---:B------:R-:W-:Y:S01]  /*8e10*/  HMMA.16816.F32.BF16 R24, R200.reuse, R6, R24 ;  /* 0x00000006c818723c */ /* 0x040fe20000041818 */
[----:B------:R-:W4:Y:S02]  /*8e20*/  LDSM.16.M88.4 R4, [R234+0xb000] ;  /* 0x00b00000ea04783b */ /* 0x000f240000000200 */
[----:B-1----:R-:W-:Y:S02]  /*8e30*/  FMUL.FTZ R12, R15, c[0x0][0x320] ;  /* 0x0000c8000f0c7a20 */ /* 0x002fe40000410000 */
[----:B------:R-:W-:Y:S04]  /*8e40*/  FMUL.FTZ R15, R18, c[0x0][0x320] ;  /* 0x0000c800120f7a20 */ /* 0x000fe80000410000 */
[----:B------:R-:W1:Y:S03]  /*8e50*/  MUFU.TANH R2, R2 ;  /* 0x0000000200027308 */ /* 0x000e660000002400 */
[----:B---3--:R-:W-:Y:S02]  /*8e60*/  FMUL.FTZ R13, R14, c[0x0][0x320] ;  /* 0x0000c8000e0d7a20 */ /* 0x008fe40000410000 */
[----:B------:R-:W-:Y:S02]  /*8e70*/  FMUL.FTZ R14, R19, c[0x0][0x320] ;  /* 0x0000c800130e7a20 */ /* 0x000fe40000410000 */
[----:B------:R-:W-:Y:S03]  /*8e80*/  FMUL.FTZ R20, R20, c[0x0][0x320] ;  /* 0x0000c80014147a20 */ /* 0x000fe60000410000 */
[----:B------:R-:W3:Y:S01]  /*8e90*/  MUFU.TANH R0, R0 ;  /* 0x0000000000007308 */ /* 0x000ee20000002400 */
[----:B------:R-:W-:Y:S02]  /*8ea0*/  FMUL.FTZ R19, R21, c[0x0][0x320] ;  /* 0x0000c80015137a20 */ /* 0x000fe40000410000 */
[----:B------:R-:W-:Y:S02]  /*8eb0*/  FMUL.FTZ R18, R22, c[0x0][0x320] ;  /* 0x0000c80016127a20 */ /* 0x000fe40000410000 */
[----:B--2---:R-:W-:Y:S02]  /*8ec0*/  FMUL.FTZ R17, R23, c[0x0][0x320] ;  /* 0x0000c80017117a20 */ /* 0x004fe40000410000 */
[----:B------:R-:W-:Y:S02]  /*8ed0*/  FMUL.FTZ R26, R26, c[0x0][0x320] ;  /* 0x0000c8001a1a7a20 */ /* 0x000fe40000410000 */
[----:B------:R-:W-:Y:S01]  /*8ee0*/  FMUL.FTZ R27, R27, c[0x0][0x320] ;  /* 0x0000c8001b1b7a20 */ /* 0x000fe20000410000 */
[----:B------:R-:W2:Y:S01]  /*8ef0*/  MUFU.TANH R13, R13 ;  /* 0x0000000d000d7308 */ /* 0x000ea20000002400 */
[----:B------:R-:W-:Y:S02]  /*8f00*/  FMUL.FTZ R21, R24, c[0x0][0x320] ;  /* 0x0000c80018157a20 */ /* 0x000fe40000410000 */
[----:B------:R-:W-:Y:S01]  /*8f10*/  FMUL.FTZ R24, R25, c[0x0][0x320] ;  /* 0x0000c80019187a20 */ /* 0x000fe20000410000 */
[C---:B-----5:R-:W-:Y:S06]  /*8f20*/  HMMA.16816.F32.BF16 R28, R200.reuse, R8, R28 ;  /* 0x00000008c81c723c */ /* 0x060fec000004181c */
[----:B------:R5:W1:Y:S02]  /*8f30*/  MUFU.TANH R195, R26 ;  /* 0x0000001a00c37308 */ /* 0x000a640000002400 */
[C---:B------:R-:W-:Y:S01]  /*8f40*/  HMMA.16816.F32.BF16 R32, R200.reuse, R10, R32 ;  /* 0x0000000ac820723c */ /* 0x040fe20000041820 */
[----:B------:R-:W1:Y:S01]  /*8f50*/  LDSM.16.M88.4 R8, [R234+0xb800] ;  /* 0x00b80000ea08783b */ /* 0x000e620000000200 */
[----:B------:R-:W-:Y:S06]  /*8f60*/  DEPBAR.LE SB0, 0x0 ;  /* 0x000080000000791a */ /* 0x000fec0000000000 */
[----:B------:R2:W1:Y:S01]  /*8f70*/  MUFU.TANH R196, R27 ;  /* 0x0000001b00c47308 */ /* 0x0004620000002400 */
[----:B------:R-:W-:Y:S01]  /*8f80*/  BAR.SYNC.DEFER_BLOCKING 0x0 ;  /* 0x0000000000007b1d */ /* 0x000fe20000010000 */
[C---:B----4-:R-:W-:Y:S06]  /*8f90*/  HMMA.16816.F32.BF16 R36, R200.reuse, R4, R36 ;  /* 0x00000004c824723c */ /* 0x050fec0000041824 */
[----:B------:R-:W-:Y:S02]  /*8fa0*/  FMUL.FTZ R25, R29, c[0x0][0x320] ;  /* 0x0000c8001d197a20 */ /* 0x000fe40000410000 */
[----:B------:R-:W4:Y:S01]  /*8fb0*/  MUFU.TANH R12, R12 ;  /* 0x0000000c000c7308 */ /* 0x000f220000002400 */
[C---:B------:R-:W-:Y:S03]  /*8fc0*/  HMMA.16816.F32.BF16 R40, R200.reuse, R6, R40 ;  /* 0x00000006c828723c */ /* 0x040fe60000041828 */
[----:B------:R-:W-:Y:S02]  /*8fd0*/  FMUL.FTZ R23, R30, c[0x0][0x320] ;  /* 0x0000c8001e177a20 */ /* 0x000fe40000410000 */
[----:B------:R-:W-:Y:S02]  /*8fe0*/  FMUL.FTZ R22, R31, c[0x0][0x320] ;  /* 0x0000c8001f167a20 */ /* 0x000fe40000410000 */
[----:B-----5:R-:W-:Y:S02]  /*8ff0*/  FMUL.FTZ R26, R32, c[0x0][0x320] ;  /* 0x0000c800201a7a20 */ /* 0x020fe40000410000 */
[----:B------:R-:W3:Y:S03]  /*9000*/  MUFU.TANH R16, R16 ;  /* 0x0000001000107308 */ /* 0x000ee60000002400 */
[----:B------:R-:W-:Y:S02]  /*9010*/  FMUL.FTZ R33, R33, c[0x0][0x320] ;  /* 0x0000c80021217a20 */ /* 0x000fe40000410000 */
[----:B--2---:R-:W-:Y:S02]  /*9020*/  FMUL.FTZ R27, R28, c[0x0][0x320] ;  /* 0x0000c8001c1b7a20 */ /* 0x004fe40000410000 */
[----:B------:R-:W-:Y:S02]  /*9030*/  FMUL.FTZ R34, R34, c[0x0][0x320] ;  /* 0x0000c80022227a20 */ /* 0x000fe40000410000 */
[----:B------:R-:W-:Y:S01]  /*9040*/  FMUL.FTZ R35, R35, c[0x0][0x320] ;  /* 0x0000c80023237a20 */ /* 0x000fe20000410000 */
        /* <DEDUP_REMOVED lines=44> */
[----:B------:R-:W1:Y:S10]  /*9310*/  MUFU.TANH R11, R11 ;  /* 0x0000000b000b7308 */ /* 0x000e740000002400 */
[----:B------:R-:W1:Y:S10]  /*9320*/  MUFU.TANH R4, R4 ;  /* 0x0000000400047308 */ /* 0x000e740000002400 */
[----:B------:R1:W1:Y:S10]  /*9330*/  MUFU.TANH R207, R48 ;  /* 0x0000003000cf7308 */ /* 0x0002740000002400 */
[----:B------:R1:W1:Y:S10]  /*9340*/  MUFU.TANH R204, R49 ;  /* 0x0000003100cc7308 */ /* 0x0002740000002400 */
[----:B------:R-:W1:Y:S10]  /*9350*/  MUFU.TANH R29, R29 ;  /* 0x0000001d001d7308 */ /* 0x000e740000002400 */
[----:B------:R-:W1:Y:S01]  /*9360*/  MUFU.TANH R28, R28 ;  /* 0x0000001c001c7308 */ /* 0x000e620000002400 */
[----:B------:R-:W-:-:S05]  /*9370*/  @P0 BRA `(.L_x_1579) ;  /* 0x0000061000000947 */ /* 0x000fca0003800000 */
[----:B--234-:R-:W2:Y:S01]  /*9380*/  LDL R209, [R1+0x8] ;  /* 0x0000080001d17983 */ /* 0x01cea20000100800 */
[----:B------:R-:W-:Y:S01]  /*9390*/  UIMAD UR5, UR6, 0x60, UR12 ;  /* 0x00000060060578a4 */ /* 0x000fe2000f8e020c */
[----:B------:R-:W-:Y:S01]  /*93a0*/  ISETP.NE.AND P1, PT, R252, 0x1, PT ;  /* 0x00000001fc00780c */ /* 0x000fe20003f25270 */
[----:B------:R-:W-:Y:S01]  /*93b0*/  IMAD.MOV.U32 R10, RZ, RZ, RZ ;  /* 0x000000ffff0a7224 */ /* 0x000fe200078e00ff */
[----:B-1----:R-:W3:Y:S01]  /*93c0*/  LDL R39, [R1+0x44] ;  /* 0x0000440001277983 */ /* 0x002ee20000100800 */
[----:B------:R-:W-:Y:S02]  /*93d0*/  SEL R205, RZ, 0x10, P5 ;  /* 0x00000010ffcd7807 */ /* 0x000fe40002800000 */
[----:B------:R-:W-:Y:S01]  /*93e0*/  IMAD.U32 R5, RZ, RZ, UR5 ;  /* 0x00000005ff057e24 */ /* 0x000fe2000f8e00ff */
[----:B------:R-:W4:Y:S01]  /*93f0*/  LDL R38, [R1+0x48] ;  /* 0x0000480001267983 */ /* 0x000f220000100800 */
[----:B------:R-:W-:Y:S02]  /*9400*/  SEL R198, RZ, 0x10, P4 ;  /* 0x00000010ffc67807 */ /* 0x000fe40002000000 */
[----:B------:R-:W-:Y:S01]  /*9410*/  IADD3 R34, -R205, 0x10, RZ ;  /* 0x00000010cd227810 */ /* 0x000fe20007ffe1ff */
[----:B------:R-:W5:Y:S01]  /*9420*/  LDL R40, [R1+0x3c] ;  /* 0x00003c0001287983 */ /* 0x000f620000100800 */
[----:B------:R-:W-:Y:S02]  /*9430*/  IADD3 R32, -R198, 0x10, RZ ;  /* 0x00000010c6207810 */ /* 0x000fe40007ffe1ff */
[----:B------:R-:W-:Y:S01]  /*9440*/  LOP3.LUT R34, R34, 0xf, RZ, 0xc0, !PT ;  /* 0x0000000f22227812 */ /* 0x000fe200078ec0ff */
[----:B------:R-:W3:Y:S01]  /*9450*/  LDL R43, [R1+0x40] ;  /* 0x00004000012b7983 */ /* 0x000ee20000100800 */
[----:B------:R-:W-:Y:S03]  /*9460*/  LOP3.LUT R32, R32, 0xf, RZ, 0xc0, !PT ;  /* 0x0000000f20207812 */ /* 0x000fe600078ec0ff */
        /* <DEDUP_REMOVED lines=20> */
[----:B------:R-:W-:Y:S01]  /*95b0*/  IMAD.WIDE.U32 R8, R10, c[0x0][0x1f0], R8 ;  /* 0x00007c000a087a25 */ /* 0x000fe200078e0008 */
[----:B------:R-:W-:Y:S03]  /*95c0*/  STL [R1+0x4], R30 ;  /* 0x0000041e01007387 */ /* 0x000fe60000100800 */
[----:B------:R-:W-:Y:S01]  /*95d0*/  IMAD R7, R7, c[0x0][0x1f0], RZ ;  /* 0x00007c0007077a24 */ /* 0x000fe200078e02ff */
[----:B------:R-:W-:Y:S01]  /*95e0*/  IADD3 R5, P0, R8, UR22, RZ ;  /* 0x0000001608057c10 */ /* 0x000fe2000ff1e0ff */
[----:B------:R-:W2:Y:S02]  /*95f0*/  LDL R209, [R1+0x10] ;  /* 0x0000100001d17983 */ /* 0x000ea40000100800 */
[----:B------:R-:W-:Y:S02]  /*9600*/  IMAD R7, R10, c[0x0][0x1f4], R7 ;  /* 0x00007d000a077a24 */ /* 0x000fe400078e0207 */
[----:B------:R-:W2:Y:S03]  /*9610*/  LDL R41, [R1+0x20] ;  /* 0x0000200001297983 */ /* 0x000ea60000100800 */
[----:B------:R-:W-:Y:S02]  /*9620*/  IADD3.X R7, R9, UR19, R7, P0, !PT ;  /* 0x0000001309077c10 */ /* 0x000fe400087fe407 */
[C---:B------:R-:W-:Y:S04]  /*9630*/  LEA R8, P0, R5.reuse, c[0x0][0x1c8], 0x1 ;  /* 0x0000720005087a11 */ /* 0x040fe800078008ff */
[----:B------:R-:W-:Y:S01]  /*9640*/  LEA.HI.X R7, R5, c[0x0][0x1cc], R7, 0x1, P0 ;  /* 0x0000730005077a11 */ /* 0x000fe200000f0c07 */
[----:B------:R-:W3:Y:S04]  /*9650*/  SHFL.IDX PT, R9, R8, 0x2, 0x181f ;  /* 0x00581f0008097f89 */ /* 0x000ee800000e0000 */
[----:B------:R-:W4:Y:S04]  /*9660*/  SHFL.IDX PT, R10, R7, 0x2, 0x181f ;  /* 0x00581f00070a7f89 */ /* 0x000f2800000e0000 */
[----:B------:R-:W1:Y:S04]  /*9670*/  SHFL.IDX PT, R30, R8, RZ, 0x181f ;  /* 0x00181fff081e7589 */ /* 0x000e6800000e0000 */
[----:B------:R-:W1:Y:S04]  /*9680*/  SHFL.IDX PT, R31, R7, RZ, 0x181f ;  /* 0x00181fff071f7589 */ /* 0x000e6800000e0000 */
[----:B------:R-:W2:Y:S01]  /*9690*/  SHFL.IDX PT, R8, R8, 0x1, 0x181f ;  /* 0x00381f0008087f89 */ /* 0x000ea200000e0000 */
[-C--:B---3--:R-:W-:Y:S04]  /*96a0*/  IADD3 R34, P1, P0, R34, R9.reuse, R39 ;  /* 0x0000000922227210 */ /* 0x088fe8000783e027 */
[-C--:B----4-:R-:W-:Y:S02]  /*96b0*/  IADD3.X R35, RZ, R10.reuse, R38, P1, P0 ;  /* 0x0000000aff237210 */ /* 0x090fe40000fe0426 */
[----:B-----5:R-:W-:Y:S04]  /*96c0*/  IADD3 R32, P1, P0, R32, R9, R40 ;  /* 0x0000000920207210 */ /* 0x020fe8000783e028 */
[--C-:B------:R-:W-:Y:S02]  /*96d0*/  IADD3.X R33, RZ, R10, R43.reuse, P1, P0 ;  /* 0x0000000aff217210 */ /* 0x100fe40000fe042b */
[C---:B-1----:R-:W-:Y:S05]  /*96e0*/  IADD3 R36, P0, R30.reuse, R42, RZ ;  /* 0x0000002a1e247210 */ /* 0x042fea0007f1e0ff */
[C---:B------:R-:W-:Y:S05]  /*96f0*/  IMAD.X R37, R31.reuse, 0x1, R206, P0 ;  /* 0x000000011f257824 */ /* 0x040fea00000e06ce */
[----:B------:R1:W-:Y:S02]  /*9700*/  LDGSTS.E.BYPASS.LTC128B.128 [R251+0xc100], [R36.64], !P2 ;  /* 0x0c10000024fb7fae */ /* 0x0003e4000d101d50 */
[C---:B-1----:R-:W-:Y:S05]  /*9710*/  IADD3 R36, P0, R30.reuse, R39, RZ ;  /* 0x000000271e247210 */ /* 0x042fea0007f1e0ff */
[C---:B------:R-:W-:Y:S05]  /*9720*/  IMAD.X R37, R31.reuse, 0x1, R38, P0 ;  /* 0x000000011f257824 */ /* 0x040fea00000e0626 */
[----:B------:R1:W-:Y:S02]  /*9730*/  LDGSTS.E.BYPASS.LTC128B.128 [R251+0xf100], [R36.64], !P5 ;  /* 0x0f10000024fb7fae */ /* 0x0003e4000e901d50 */
[C---:B-1----:R-:W-:Y:S05]  /*9740*/  IADD3 R36, P0, R30.reuse, R40, RZ ;  /* 0x000000281e247210 */ /* 0x042fea0007f1e0ff */
[----:B------:R-:W-:Y:S05]  /*9750*/  IMAD.X R37, R31, 0x1, R43, P0 ;  /* 0x000000011f257824 */ /* 0x000fea00000e062b */
[----:B------:R1:W-:Y:S01]  /*9760*/  LDGSTS.E.BYPASS.LTC128B.128 [R251+0x12100], [R36.64], !P4 ;  /* 0x1210000024fb7fae */ /* 0x0003e2000e101d50 */
[C---:B--2---:R-:W-:Y:S01]  /*9770*/  IMAD.SHL.U32 R5, R209.reuse, 0x2, RZ ;  /* 0x00000002d1057824 */ /* 0x044fe200078e00ff */
[----:B------:R-:W-:Y:S04]  /*9780*/  SHF.L.U64.HI R6, R209, 0x1, R41 ;  /* 0x00000001d1067819 */ /* 0x000fe80000010229 */
[----:B------:R-:W-:Y:S02]  /*9790*/  IADD3 R30, P0, R30, R5, RZ ;  /* 0x000000051e1e7210 */ /* 0x000fe40007f1e0ff */
[----:B------:R-:W-:Y:S03]  /*97a0*/  SEL R209, RZ, 0x10, P6 ;  /* 0x00000010ffd17807 */ /* 0x000fe60003000000 */
[----:B------:R-:W-:Y:S01]  /*97b0*/  IMAD.X R31, R31, 0x1, R6, P0 ;  /* 0x000000011f1f7824 */ /* 0x000fe200000e0606 */
[----:B-1----:R-:W-:Y:S04]  /*97c0*/  IADD3 R36, P0, R8, R42, RZ ;  /* 0x0000002a08247210 */ /* 0x002fe80007f1e0ff */
[----:B------:R1:W-:Y:S04]  /*97d0*/  LDGSTS.E.BYPASS.LTC128B.128 [R251+0x15100], [R30.64], !P6 ;  /* 0x151000001efb7fae */ /* 0x0003e8000f101d50 */
[----:B-1----:R1:W2:Y:S02]  /*97e0*/  SHFL.IDX PT, R30, R7, 0x1, 0x181f ;  /* 0x00381f00071e7f89 */ /* 0x0022a400000e0000 */
[----:B-1----:R-:W-:Y:S01]  /*97f0*/  IADD3 R7, -R209, 0x10, RZ ;  /* 0x00000010d1077810 */ /* 0x002fe20007ffe1ff */
[----:B--2---:R-:W-:Y:S03]  /*9800*/  IMAD.X R37, R30, 0x1, R206, P0 ;  /* 0x000000011e257824 */ /* 0x004fe600000e06ce */
[----:B------:R-:W-:Y:S02]  /*9810*/  LOP3.LUT R7, R7, 0xf, RZ, 0xc0, !PT ;  /* 0x0000000f07077812 */ /* 0x000fe400078ec0ff */
[----:B------:R1:W-:Y:S02]  /*9820*/  LDGSTS.E.BYPASS.LTC128B.128 [R251+0xd100], [R36.64], !P2 ;  /* 0x0d10000024fb7fae */ /* 0x0003e4000d101d50 */
[----:B-1----:R-:W-:Y:S05]  /*9830*/  IADD3 R36, P0, R8, R39, RZ ;  /* 0x0000002708247210 */ /* 0x002fea0007f1e0ff */
[----:B------:R-:W-:Y:S05]  /*9840*/  IMAD.X R37, R30, 0x1, R38, P0 ;  /* 0x000000011e257824 */ /* 0x000fea00000e0626 */
[----:B------:R1:W-:Y:S02]  /*9850*/  LDGSTS.E.BYPASS.LTC128B.128 [R251+0x10100], [R36.64], !P5 ;  /* 0x1010000024fb7fae */ /* 0x0003e4000e901d50 */
[----:B-1----:R-:W-:Y:S04]  /*9860*/  IADD3 R36, P1, P0, R7, R9, R5 ;  /* 0x0000000907247210 */ /* 0x002fe8000783e005 */
[--C-:B------:R-:W-:Y:S02]  /*9870*/  IADD3.X R37, RZ, R10, R6.reuse, P1, P0 ;  /* 0x0000000aff257210 */ /* 0x100fe40000fe0406 */
[C---:B------:R-:W-:Y:S02]  /*9880*/  IADD3 R38, P0, R8.reuse, R5, RZ ;  /* 0x0000000508267210 */ /* 0x040fe40007f1e0ff */
[----:B------:R-:W-:Y:S03]  /*9890*/  IADD3 R40, P1, R8, R40, RZ ;  /* 0x0000002808287210 */ /* 0x000fe60007f3e0ff */
[C---:B------:R-:W-:Y:S01]  /*98a0*/  IMAD.X R39, R30.reuse, 0x1, R6, P0 ;  /* 0x000000011e277824 */ /* 0x040fe200000e0606 */
[----:B------:R-:W-:Y:S01]  /*98b0*/  IADD3 R6, P0, R9, R42, RZ ;  /* 0x0000002a09067210 */ /* 0x000fe20007f1e0ff */
[----:B------:R-:W-:Y:S04]  /*98c0*/  IMAD.X R41, R30, 0x1, R43, P1 ;  /* 0x000000011e297824 */ /* 0x000fe800008e062b */
[----:B------:R-:W-:Y:S01]  /*98d0*/  IMAD.X R7, R10, 0x1, R206, P0 ;  /* 0x000000010a077824 */ /* 0x000fe200000e06ce */
[----:B------:R1:W-:Y:S01]  /*98e0*/  LDGSTS.E.BYPASS.LTC128B.128 [R251+0x13100], [R40.64], !P4 ;  /* 0x1310000028fb7fae */ /* 0x0003e2000e101d50 */
[----:B------:R-:W-:Y:S03]  /*98f0*/  ISETP.NE.U32.AND P0, PT, R205, RZ, PT ;  /* 0x000000ffcd00720c */ /* 0x000fe60003f05070 */
[----:B------:R1:W-:Y:S04]  /*9900*/  LDGSTS.E.BYPASS.LTC128B.128 [R251+0x16100], [R38.64], !P6 ;  /* 0x1610000026fb7fae */ /* 0x0003e8000f101d50 */
[----:B------:R1:W-:Y:S06]  /*9910*/  LDGSTS.E.BYPASS.LTC128B.128 [R251+0xe100], [R6.64], !P2 ;  /* 0x0e10000006fb7fae */ /* 0x0003ec000d101d50 */
[----:B------:R1:W-:Y:S01]  /*9920*/  LDGSTS.E.BYPASS.LTC128B.128.ZFILL [R251+0x11100], [R34.64], P0 ;  /* 0x1110000022fb7fae */ /* 0x0003e20008141d50 */
[----:B------:R-:W-:Y:S11]  /*9930*/  ISETP.NE.U32.AND P0, PT, R198, RZ, PT ;  /* 0x000000ffc600720c */ /* 0x000ff60003f05070 */
[----:B------:R-:W-:Y:S02]  /*9940*/  @!UPT UIADD3 URZ, URZ, URZ, URZ ;  /* 0x0000003f3f3ff290 */ /* 0x000fe4000fffe03f */
[----:B------:R1:W-:Y:S01]  /*9950*/  LDGSTS.E.BYPASS.LTC128B.128.ZFILL [R251+0x14100], [R32.64], P0 ;  /* 0x1410000020fb7fae */ /* 0x0003e20008141d50 */
[----:B------:R-:W-:Y:S11]  /*9960*/  ISETP.NE.U32.AND P0, PT, R209, RZ, PT ;  /* 0x000000ffd100720c */ /* 0x000ff60003f05070 */
[----:B------:R-:W-:Y:S02]  /*9970*/  @!UPT UIADD3 URZ, URZ, URZ, URZ ;  /* 0x0000003f3f3ff290 */ /* 0x000fe4000fffe03f */
[----:B------:R1:W-:Y:S02]  /*9980*/  LDGSTS.E.BYPASS.LTC128B.128.ZFILL [R251+0x17100], [R36.64], P0 ;  /* 0x1710000024fb7fae */ /* 0x0003e40008141d50 */
.L_x_1579:
[----:B-1234-:R-:W2:Y:S01]  /*9990*/  LDL R6, [R1+0x38] ;  /* 0x0000380001067983 */ /* 0x01eea20000100800 */
[----:B------:R-:W-:Y:S01]  /*99a0*/  PLOP3.LUT P0, PT, PT, PT, UP1, 0x80, 0x0 ;  /* 0x000000000000781c */ /* 0x000fe20003f0f018 */
[----:B------:R-:W-:Y:S01]  /*99b0*/  UIMAD UR5, UR6, -0x60, URZ ;  /* 0xffffffa0060578a4 */ /* 0x000fe2000f8e023f */
[----:B------:R-:W-:Y:S01]  /*99c0*/  MOV R30, UR13 ;  /* 0x0000000d001e7c02 */ /* 0x000fe20008000f00 */
[----:B------:R1:W2:Y:S01]  /*99d0*/  LDL R5, [R1+0x2c] ;  /* 0x00002c0001057983 */ /* 0x0002a20000100800 */
[----:B------:R-:W-:Y:S02]  /*99e0*/  UISETP.GT.AND UP0, UPT, UR6, UR4, UPT ;  /* 0x000000040600728c */ /* 0x000fe4000bf04270 */
[----:B------:R-:W-:Y:S01]  /*99f0*/  UIADD3 UR6, UR6, -0x1, URZ ;  /* 0xffffffff06067890 */ /* 0x000fe2000fffe03f */
[----:B------:R-:W3:Y:S04]  /*9a00*/  LDL R7, [R1+0x30] ;  /* 0x0000300001077983 */ /* 0x000ee80000100800 */
[----:B------:R-:W0:Y:S02]  /*9a10*/  LDGDEPBAR ;  /* 0x00000000000079af */ /* 0x000e240000000000 */
[----:B--2---:R-:W-:Y:S02]  /*9a20*/  @P0 MOV R5, R6 ;  /* 0x0000000600050202 */ /* 0x004fe40000000f00 */
[----:B------:R-:W-:Y:S04]  /*9a30*/  MOV R6, UR5 ;  /* 0x0000000500067c02 */ /* 0x000fe80008000f00 */
[----:B------:R-:W2:Y:S01]  /*9a40*/  SHFL.IDX PT, R31, R5, RZ, 0x1c1f ;  /* 0x001c1fff051f7589 */ /* 0x000ea200000e0000 */
[----:B---3--:R-:W-:Y:S04]  /*9a50*/  IADD3 R6, -R7, 0x1, R6 ;  /* 0x0000000107067810 */ /* 0x008fe80007ffe106 */
[----:B------:R-:W-:Y:S03]  /*9a60*/  IADD3 R30, -R30, UR7, R6 ;  /* 0x000000071e1e7c10 */ /* 0x000fe6000fffe106 */
[----:B------:R-:W3:Y:S01]  /*9a70*/  SHFL.IDX PT, R7, R5, 0x1, 0x1c1f ;  /* 0x003c1f0005077f89 */ /* 0x000ee200000e0000 */
[C---:B--2---:R-:W-:Y:S04]  /*9a80*/  IADD3 R31, R30.reuse, R31, RZ ;  /* 0x0000001f1e1f7210 */ /* 0x044fe80007ffe0ff */
[----:B------:R-:W-:Y:S04]  /*9a90*/  ISETP.GT.AND P0, PT, R31, RZ, PT ;  /* 0x000000ff1f00720c */ /* 0x000fe80003f04270 */
[----:B------:R-:W-:Y:S02]  /*9aa0*/  FSEL R9, R181, -INF , P0 ;  /* 0xff800000b5097808 */ /* 0x000fe40000000000 */
[C---:B------:R-:W-:Y:S02]  /*9ab0*/  ISETP.GT.AND P0, PT, R31.reuse, 0x1, PT ;  /* 0x000000011f00780c */ /* 0x040fe40003f04270 */
[----:B---3--:R-:W-:Y:S02]  /*9ac0*/  IADD3 R30, R30, R7, RZ ;  /* 0x000000071e1e7210 */ /* 0x008fe40007ffe0ff */
[----:B------:R-:W-:Y:S02]  /*9ad0*/  FSEL R8, R182, -INF , P0 ;  /* 0xff800000b6087808 */ /* 0x000fe40000000000 */
[C---:B------:R-:W-:Y:S04]  /*9ae0*/  ISETP.GT.AND P0, PT, R31.reuse, 0x8, PT ;  /* 0x000000081f00780c */ /* 0x040fe80003f04270 */
[----:B------:R-:W-:Y:S02]  /*9af0*/  FSEL R6, R188, -INF , P0 ;  /* 0xff800000bc067808 */ /* 0x000fe40000000000 */
[----:B------:R-:W-:Y:S04]  /*9b00*/  ISETP.GT.AND P0, PT, R31, 0x9, PT ;  /* 0x000000091f00780c */ /* 0x000fe80003f04270 */
[----:B------:R-:W-:Y:S02]  /*9b10*/  FSEL R5, R189, -INF , P0 ;  /* 0xff800000bd057808 */ /* 0x000fe40000000000 */
[----:B------:R-:W-:Y:S04]  /*9b20*/  ISETP.GT.AND P0, PT, R31, 0x10, PT ;  /* 0x000000101f00780c */ /* 0x000fe80003f04270 */
[----:B------:R-:W-:Y:S02]  /*9b30*/  FSEL R32, R187, -INF , P0 ;  /* 0xff800000bb207808 */ /* 0x000fe40000000000 */
[C---:B------:R-:W-:Y:S04]  /*9b40*/  ISETP.GT.AND P0, PT, R31.reuse, 0x11, PT ;  /* 0x000000111f00780c */ /* 0x040fe80003f04270 */
[----:B------:R-:W-:Y:S02]  /*9b50*/  FSEL R33, R186, -INF , P0 ;  /* 0xff800000ba217808 */ /* 0x000fe40000000000 */
[----:B------:R-:W-:Y:S04]  /*9b60*/  ISETP.GT.AND P0, PT, R30, RZ, PT ;  /* 0x000000ff1e00720c */ /* 0x000fe80003f04270 */
[----:B------:R-:W-:Y:S02]  /*9b70*/  FSEL R7, R2, -INF , P0 ;  /* 0xff80000002077808 */ /* 0x000fe40000000000 */
[----:B------:R-:W-:Y:S02]  /*9b80*/  ISETP.GT.AND P0, PT, R31, 0x18, PT ;  /* 0x000000181f00780c */ /* 0x000fe40003f04270 */
[----:B------:R-:W-:Y:S02]  /*9b90*/  FMNMX.FTZ R2, R7, R180, !PT ;  /* 0x000000b407027209 */ /* 0x000fe40007810000 */
[----:B------:R-:W-:Y:S02]  /*9ba0*/  FSEL R39, R16, -INF , P0 ;  /* 0xff80000010277808 */ /* 0x000fe40000000000 */
[----:B------:R-:W-:Y:S04]  /*9bb0*/  ISETP.GT.AND P0, PT, R30, 0x1, PT ;  /* 0x000000011e00780c */ /* 0x000fe80003f04270 */
        /* <DEDUP_REMOVED lines=110> */
[----:B------:R-:W-:Y:S01]  /*a2a0*/  FSEL R191, R191, -INF , P0 ;  /* 0xff800000bfbf7808 */ /* 0x000fe20000000000 */
[----:B------:R-:W-:Y:S01]  /*a2b0*/  LDSM.16.MT88.4 R12, [R247+0x100] ;  /* 0x00010000f70c783b */ /* 0x000fe20000004200 */
[----:B------:R-:W-:Y:S02]  /*a2c0*/  ISETP.GT.AND P0, PT, R30, 0x50, PT ;  /* 0x000000501e00780c */ /* 0x000fe40003f04270 */
[----:B------:R-:W-:Y:S02]  /*a2d0*/  FMNMX.FTZ R2, R204, R2, !PT ;  /* 0x00000002cc027209 */ /* 0x000fe40007810000 */
[----:B------:R-:W-:Y:S02]  /*a2e0*/  FMNMX.FTZ R0, R193, R0, !PT ;  /* 0x00000000c1007209 */ /* 0x000fe40007810000 */
[----:B------:R-:W-:Y:S02]  /*a2f0*/  FSEL R189, R11, -INF , P0 ;  /* 0xff8000000bbd7808 */ /* 0x000fe40000000000 */
[----:B------:R-:W2:Y:S01]  /*a300*/  SHFL.BFLY PT, R11, R2, 0x2, 0x1f ;  /* 0x0c401f00020b7f89 */ /* 0x000ea200000e0000 */
[----:B------:R-:W-:Y:S02]  /*a310*/  FMNMX.FTZ R0, R192, R0, !PT ;  /* 0x00000000c0007209 */ /* 0x000fe40007810000 */
        /* <DEDUP_REMOVED lines=9> */
[----:B------:R-:W-:Y:S01]  /*a3b0*/  FMNMX.FTZ R0, R182, R0, !PT ;  /* 0x00000000b6007209 */ /* 0x000fe20007810000 */
[----:B------:R-:W-:Y:S01]  /*a3c0*/  LDSM.16.MT88.4 R28, [R241+0x100] ;  /* 0x00010000f11c783b */ /* 0x000fe20000004200 */
[----:B--2---:R-:W-:Y:S02]  /*a3d0*/  FMNMX.FTZ R11, R11, R2, !PT ;  /* 0x000000020b0b7209 */ /* 0x004fe40007810000 */
[----:B------:R-:W-:Y:S05]  /*a3e0*/  FMNMX.FTZ R0, R181, R0, !PT ;  /* 0x00000000b5007209 */ /* 0x000fea0007810000 */
[----:B------:R-:W-:Y:S08]  /*a3f0*/  SHFL.BFLY PT, R2, R11, 0x1, 0x1f ;  /* 0x0c201f000b027f89 */ /* 0x000ff000000e0000 */
[----:B------:R-:W2:Y:S02]  /*a400*/  SHFL.BFLY PT, R4, R0, 0x2, 0x1f ;  /* 0x0c401f0000047f89 */ /* 0x000ea400000e0000 */
[----:B--2---:R-:W-:Y:S02]  /*a410*/  FMNMX.FTZ R4, R0, R4, !PT ;  /* 0x0000000400047209 */ /* 0x004fe40007810000 */
[----:B------:R-:W-:Y:S04]  /*a420*/  FMNMX.FTZ R0, R11, R2, !PT ;  /* 0x000000020b007209 */ /* 0x000fe80007810000 */
[----:B------:R-:W2:Y:S01]  /*a430*/  SHFL.BFLY PT, R2, R4, 0x1, 0x1f ;  /* 0x0c201f0004027f89 */ /* 0x000ea200000e0000 */
        /* <DEDUP_REMOVED lines=22> */
[----:B------:R-:W-:Y:S01]  /*a5a0*/  PLOP3.LUT P0, PT, PT, PT, UP0, 0x80, 0x0 ;  /* 0x000000000000781c */ /* 0x000fe20003f0f008 */
[----:B------:R-:W-:Y:S02]  /*a5b0*/  FADD.FTZ R4, -R4, R180 ;  /* 0x000000b404047221 */ /* 0x000fe40000010100 */
[--C-:B------:R-:W-:Y:S01]  /*a5c0*/  FFMA.FTZ R198, R184, c[0x0][0x2d0], -R190.reuse ;  /* 0x0000b400b8c67a23 */ /* 0x100fe200000108be */
[----:B------:R-:W2:Y:S01]  /*a5d0*/  MUFU.EX2 R41, R8 ;  /* 0x0000000800297308 */ /* 0x000ea20000000800 */
[--C-:B------:R-:W-:Y:S02]  /*a5e0*/  FFMA.FTZ R205, R10, c[0x0][0x2d0], -R190.reuse ;  /* 0x0000b4000acd7a23 */ /* 0x100fe400000108be */
[--C-:B------:R-:W-:Y:S02]  /*a5f0*/  FFMA.FTZ R200, R185, c[0x0][0x2d0], -R190.reuse ;  /* 0x0000b400b9c87a23 */ /* 0x100fe400000108be */
[--C-:B------:R-:W-:Y:S02]  /*a600*/  FFMA.FTZ R7, R7, c[0x0][0x2d0], -R190.reuse ;  /* 0x0000b40007077a23 */ /* 0x100fe400000108be */
[----:B------:R-:W-:Y:S02]  /*a610*/  FMUL.FTZ R4, R4, c[0x0][0x2d0] ;  /* 0x0000b40004047a20 */ /* 0x000fe40000410000 */
[--C-:B------:R-:W-:Y:S01]  /*a620*/  FFMA.FTZ R194, R194, c[0x0][0x2d0], -R190.reuse ;  /* 0x0000b400c2c27a23 */ /* 0x100fe200000108be */
[----:B------:R-:W3:Y:S01]  /*a630*/  MUFU.EX2 R201, R201 ;  /* 0x000000c900c97308 */ /* 0x000ee20000000800 */
[--C-:B------:R-:W-:Y:S02]  /*a640*/  FFMA.FTZ R193, R193, c[0x0][0x2d0], -R190.reuse ;  /* 0x0000b400c1c17a23 */ /* 0x100fe400000108be */
[--C-:B------:R-:W-:Y:S02]  /*a650*/  FFMA.FTZ R192, R192, c[0x0][0x2d0], -R190.reuse ;  /* 0x0000b400c0c07a23 */ /* 0x100fe400000108be */
[--C-:B------:R-:W-:Y:S02]  /*a660*/  FFMA.FTZ R191, R191, c[0x0][0x2d0], -R190.reuse ;  /* 0x0000b400bfbf7a23 */ /* 0x100fe400000108be */
[--C-:B------:R-:W-:Y:S02]  /*a670*/  FFMA.FTZ R195, R195, c[0x0][0x2d0], -R190.reuse ;  /* 0x0000b400c3c37a23 */ /* 0x100fe400000108be */
[--C-:B------:R-:W-:Y:S01]  /*a680*/  FFMA.FTZ R196, R196, c[0x0][0x2d0], -R190.reuse ;  /* 0x0000b400c4c47a23 */ /* 0x100fe200000108be */
[----:B------:R-:W-:Y:S01]  /*a690*/  MUFU.EX2 R40, R7 ;  /* 0x0000000700287308 */ /* 0x000fe20000000800 */
[--C-:B------:R-:W-:Y:S02]  /*a6a0*/  FFMA.FTZ R203, R203, c[0x0][0x2d0], -R190.reuse ;  /* 0x0000b400cbcb7a23 */ /* 0x100fe400000108be */
[--C-:B------:R-:W-:Y:S01]  /*a6b0*/  FFMA.FTZ R202, R202, c[0x0][0x2d0], -R190.reuse ;  /* 0x0000b400caca7a23 */ /* 0x100fe200000108be */
[----:B--2---:R-:W-:Y:S01]  /*a6c0*/  F2FP.BF16.PACK_AB R184, R41, R37 ;  /* 0x0000002529b8723e */ /* 0x004fe200000010ff */
[--C-:B------:R-:W-:Y:S02]  /*a6d0*/  FFMA.FTZ R199, R199, c[0x0][0x2d0], -R190.reuse ;  /* 0x0000b400c7c77a23 */ /* 0x100fe400000108be */
[--C-:B------:R-:W-:Y:S02]  /*a6e0*/  FFMA.FTZ R197, R197, c[0x0][0x2d0], -R190.reuse ;  /* 0x0000b400c5c57a23 */ /* 0x100fe400000108be */
[--C-:B------:R-:W-:Y:S01]  /*a6f0*/  FFMA.FTZ R189, R189, c[0x0][0x2d0], -R190.reuse ;  /* 0x0000b400bdbd7a23 */ /* 0x100fe200000108be */
[----:B------:R-:W2:Y:S01]  /*a700*/  MUFU.EX2 R205, R205 ;  /* 0x000000cd00cd7308 */ /* 0x000ea20000000800 */
[--C-:B------:R-:W-:Y:S01]  /*a710*/  FFMA.FTZ R188, R188, c[0x0][0x2d0], -R190.reuse ;  /* 0x0000b400bcbc7a23 */ /* 0x100fe200000108be */
[----:B---3--:R-:W-:Y:S08]  /*a720*/  F2FP.BF16.PACK_AB R186, R201, R206 ;  /* 0x000000cec9ba723e */ /* 0x008ff000000010ff */
[----:B------:R-:W3:Y:S10]  /*a730*/  MUFU.EX2 R3, R3 ;  /* 0x0000000300037308 */ /* 0x000ef40000000800 */
[----:B------:R4:W5:Y:S01]  /*a740*/  MUFU.EX2 R180, R4 ;  /* 0x0000000400b47308 */ /* 0x0009620000000800 */
[----:B--2---:R-:W-:Y:S09]  /*a750*/  F2FP.BF16.PACK_AB R185, R205, R40 ;  /* 0x00000028cdb9723e */ /* 0x004ff200000010ff */
[----:B------:R-:W-:Y:S01]  /*a760*/  MUFU.EX2 R200, R200 ;  /* 0x000000c800c87308 */ /* 0x000fe20000000800 */
[C---:B---3--:R-:W-:Y:S01]  /*a770*/  FMUL.FTZ R5, R3.reuse, R177 ;  /* 0x000000b103057220 */ /* 0x048fe20000410000 */
[----:B------:R-:W-:Y:S01]  /*a780*/  MOV R177, R25 ;  /* 0x0000001900b17202 */ /* 0x000fe20000000f00 */
[C---:B------:R-:W-:Y:S01]  /*a790*/  FMUL.FTZ R8, R3.reuse, R172 ;  /* 0x000000ac03087220 */ /* 0x040fe20000410000 */
[----:B------:R-:W-:Y:S01]  /*a7a0*/  MOV R172, R24 ;  /* 0x0000001800ac7202 */ /* 0x000fe20000000f00 */
[C---:B------:R-:W-:Y:S01]  /*a7b0*/  FMUL.FTZ R9, R3.reuse, R173 ;  /* 0x000000ad03097220 */ /* 0x040fe20000410000 */
[----:B------:R-:W-:Y:S04]  /*a7c0*/  MOV R173, R42 ;  /* 0x0000002a00ad7202 */ /* 0x000fe80000000f00 */
[----:B------:R-:W2:Y:S01]  /*a7d0*/  MUFU.EX2 R198, R198 ;  /* 0x000000c600c67308 */ /* 0x000ea20000000800 */
[C---:B------:R-:W-:Y:S01]  /*a7e0*/  FMUL.FTZ R16, R3.reuse, R164 ;  /* 0x000000a403107220 */ /* 0x040fe20000410000 */
[----:B------:R-:W-:Y:S01]  /*a7f0*/  MOV R164, R37 ;  /* 0x0000002500a47202 */ /* 0x000fe20000000f00 */
[C---:B------:R-:W-:Y:S01]  /*a800*/  FMUL.FTZ R17, R3.reuse, R165 ;  /* 0x000000a503117220 */ /* 0x040fe20000410000 */
[----:B------:R-:W-:Y:S01]  /*a810*/  MOV R165, R35 ;  /* 0x0000002300a57202 */ /* 0x000fe20000000f00 */
[C---:B----4-:R-:W-:Y:S01]  /*a820*/  FMUL.FTZ R4, R3.reuse, R176 ;  /* 0x000000b003047220 */ /* 0x050fe20000410000 */
[----:B------:R-:W-:Y:S01]  /*a830*/  MOV R176, R26 ;  /* 0x0000001a00b07202 */ /* 0x000fe20000000f00 */
[C---:B-----5:R-:W-:Y:S01]  /*a840*/  FMUL.FTZ R6, R180.reuse, R178 ;  /* 0x000000b2b4067220 */ /* 0x060fe20000410000 */
        /* <DEDUP_REMOVED lines=13> */
[----:B------:R-:W-:Y:S01]  /*a920*/  FMUL.FTZ R26, R180, R158 ;  /* 0x0000009eb41a7220 */ /* 0x000fe20000410000 */
[----:B--2---:R-:W-:Y:S01]  /*a930*/  F2FP.BF16.PACK_AB R187, R198, R200 ;  /* 0x000000c8c6bb723e */ /* 0x004fe200000010ff */
[C---:B------:R-:W-:Y:S02]  /*a940*/  FMUL.FTZ R41, R3.reuse, R141 ;  /* 0x0000008d03297220 */ /* 0x040fe40000410000 */
[C---:B------:R-:W-:Y:S01]  /*a950*/  FMUL.FTZ R42, R180.reuse, R142 ;  /* 0x0000008eb42a7220 */ /* 0x040fe20000410000 */
[----:B------:R-:W-:Y:S01]  /*a960*/  MUFU.EX2 R193, R193 ;  /* 0x000000c100c17308 */ /* 0x000fe20000000800 */
[C---:B------:R-:W-:Y:S02]  /*a970*/  FMUL.FTZ R43, R180.reuse, R143 ;  /* 0x0000008fb42b7220 */ /* 0x040fe40000410000 */
        /* <DEDUP_REMOVED lines=10> */
[----:B------:R-:W-:Y:S01]  /*aa20*/  MOV R171, R38 ;  /* 0x0000002600ab7202 */ /* 0x000fe20000000f00 */
[----:B------:R-:W-:Y:S01]  /*aa30*/  LDSM.16.MT88.4 R44, [R247+0x3100] ;  /* 0x00310000f72c783b */ /* 0x000fe20000004200 */
        /* <DEDUP_REMOVED lines=8> */
[C---:B------:R-:W-:Y:S01]  /*aac0*/  FMUL.FTZ R19, R180.reuse, R167 ;  /* 0x000000a7b4137220 */ /* 0x040fe20000410000 */
[----:B------:R-:W-:Y:S01]  /*aad0*/  MOV R167, R39 ;  /* 0x0000002700a77202 */ /* 0x000fe20000000f00 */
[C---:B------:R-:W-:Y:S02]  /*aae0*/  FMUL.FTZ R51, R180.reuse, R135 ;  /* 0x00000087b4337220 */ /* 0x040fe40000410000 */
[C---:B------:R-:W-:Y:S01]  /*aaf0*/  FMUL.FTZ R20, R3.reuse, R160 ;  /* 0x000000a003147220 */ /* 0x040fe20000410000 */
[----:B------:R-:W-:Y:S01]  /*ab00*/  MOV R160, R36 ;  /* 0x0000002400a07202 */ /* 0x000fe20000000f00 */
[----:B------:R-:W-:Y:S01]  /*ab10*/  LDSM.16.MT88.4 R132, [R241+0x3100] ;  /* 0x00310000f184783b */ /* 0x000fe20000004200 */
[C---:B------:R-:W-:Y:S02]  /*ab20*/  HMMA.16816.F32.BF16 R16, R184.reuse, R22, R16 ;  /* 0x00000016b810723c */ /* 0x040fe40000041810 */
[----:B------:R-:W-:Y:S01]  /*ab30*/  MUFU.EX2 R196, R196 ;  /* 0x000000c400c47308 */ /* 0x000fe20000000800 */
[----:B------:R-:W-:Y:S01]  /*ab40*/  FMUL.FTZ R21, R3, R161 ;  /* 0x000000a103157220 */ /* 0x000fe20000410000 */
[----:B------:R-:W-:Y:S01]  /*ab50*/  MOV R161, R34 ;  /* 0x0000002200a17202 */ /* 0x000fe20000000f00 */
[C---:B------:R-:W-:Y:S02]  /*ab60*/  FMUL.FTZ R34, R180.reuse, R150 ;  /* 0x00000096b4227220 */ /* 0x040fe40000410000 */
[----:B------:R-:W2:Y:S01]  /*ab70*/  LDSM.16.MT88.4 R36, [R240+0x100] ;  /* 0x00010000f024783b */ /* 0x000ea20000004200 */
[C---:B------:R-:W-:Y:S01]  /*ab80*/  FMUL.FTZ R22, R180.reuse, R162 ;  /* 0x000000a2b4167220 */ /* 0x040fe20000410000 */
[----:B------:R-:W-:Y:S03]  /*ab90*/  MOV R162, R33 ;  /* 0x0000002100a27202 */ /* 0x000fe60000000f00 */
[----:B------:R-:W-:Y:S01]  /*aba0*/  FMUL.FTZ R23, R180, R163 ;  /* 0x000000a3b4177220 */ /* 0x000fe20000410000 */
[----:B------:R-:W-:Y:S01]  /*abb0*/  MOV R163, R32 ;  /* 0x0000002000a37202 */ /* 0x000fe20000000f00 */
[--C-:B------:R-:W-:Y:S01]  /*abc0*/  FFMA.FTZ R156, R167, c[0x0][0x2d0], -R209.reuse ;  /* 0x0000b400a79c7a23 */ /* 0x100fe200000108d1 */
[----:B------:R-:W-:Y:S01]  /*abd0*/  MUFU.EX2 R203, R203 ;  /* 0x000000cb00cb7308 */ /* 0x000fe20000000800 */
[--C-:B------:R-:W-:Y:S02]  /*abe0*/  FFMA.FTZ R157, R166, c[0x0][0x2d0], -R209.reuse ;  /* 0x0000b400a69d7a23 */ /* 0x100fe400000108d1 */
[--C-:B------:R-:W-:Y:S01]  /*abf0*/  FFMA.FTZ R159, R175, c[0x0][0x2d0], -R190.reuse ;  /* 0x0000b400af9f7a23 */ /* 0x100fe200000108be */
[C---:B------:R-:W-:Y:S03]  /*ac00*/  HMMA.16816.F32.BF16 R20, R184.reuse, R28, R20 ;  /* 0x0000001cb814723c */ /* 0x040fe60000041814 */
[--C-:B------:R-:W-:Y:S02]  /*ac10*/  FFMA.FTZ R150, R177, c[0x0][0x2d0], -R209.reuse ;  /* 0x0000b400b1967a23 */ /* 0x100fe400000108d1 */
[C---:B------:R-:W-:Y:S01]  /*ac20*/  FMUL.FTZ R33, R3.reuse, R149 ;  /* 0x0000009503217220 */ /* 0x040fe20000410000 */
[----:B------:R-:W-:Y:S01]  /*ac30*/  MUFU.EX2 R157, R157 ;  /* 0x0000009d009d7308 */ /* 0x000fe20000000800 */
[--C-:B------:R-:W-:Y:S01]  /*ac40*/  FFMA.FTZ R149, R176, c[0x0][0x2d0], -R209.reuse ;  /* 0x0000b400b0957a23 */ /* 0x100fe200000108d1 */
[C---:B------:R-:W-:Y:S04]  /*ac50*/  HMMA.16816.F32.BF16 R24, R184.reuse, R30, R24 ;  /* 0x0000001eb818723c */ /* 0x040fe80000041818 */
[C---:B------:R-:W-:Y:S02]  /*ac60*/  FMUL.FTZ R28, R3.reuse, R152 ;  /* 0x00000098031c7220 */ /* 0x040fe40000410000 */
[C---:B------:R-:W-:Y:S02]  /*ac70*/  FMUL.FTZ R29, R3.reuse, R153 ;  /* 0x00000099031d7220 */ /* 0x040fe40000410000 */
[C---:B------:R-:W-:Y:S01]  /*ac80*/  FMUL.FTZ R30, R180.reuse, R154 ;  /* 0x0000009ab41e7220 */ /* 0x040fe20000410000 */
[----:B------:R-:W-:Y:S03]  /*ac90*/  MUFU.EX2 R159, R159 ;  /* 0x0000009f009f7308 */ /* 0x000fe60000000800 */
[C---:B------:R-:W-:Y:S02]  /*aca0*/  FMUL.FTZ R31, R180.reuse, R155 ;  /* 0x0000009bb41f7220 */ /* 0x040fe40000410000 */
[C---:B------:R-:W-:Y:S02]  /*acb0*/  FMUL.FTZ R35, R180.reuse, R151 ;  /* 0x00000097b4237220 */ /* 0x040fe40000410000 */
[C---:B------:R-:W-:Y:S02]  /*acc0*/  FMUL.FTZ R52, R3.reuse, R52 ;  /* 0x0000003403347220 */ /* 0x040fe40000410000 */
[C---:B------:R-:W-:Y:S01]  /*acd0*/  FMUL.FTZ R53, R3.reuse, R53 ;  /* 0x0000003503357220 */ /* 0x040fe20000410000 */
[----:B------:R-:W-:Y:S01]  /*ace0*/  MUFU.EX2 R156, R156 ;  /* 0x0000009c009c7308 */ /* 0x000fe20000000800 */
[C---:B--2---:R-:W-:Y:S03]  /*acf0*/  HMMA.16816.F32.BF16 R28, R184.reuse, R36, R28 ;  /* 0x00000024b81c723c */ /* 0x044fe6000004181c */
[C---:B------:R-:W-:Y:S02]  /*ad00*/  FMUL.FTZ R32, R3.reuse, R148 ;  /* 0x0000009403207220 */ /* 0x040fe40000410000 */
[C---:B------:R-:W-:Y:S02]  /*ad10*/  FMUL.FTZ R54, R180.reuse, R54 ;  /* 0x00000036b4367220 */ /* 0x040fe40000410000 */
[C---:B------:R-:W-:Y:S02]  /*ad20*/  FMUL.FTZ R37, R3.reuse, R145 ;  /* 0x0000009103257220 */ /* 0x040fe40000410000 */
[C---:B------:R-:W-:Y:S01]  /*ad30*/  FMUL.FTZ R36, R3.reuse, R144 ;  /* 0x0000009003247220 */ /* 0x040fe20000410000 */
[C---:B------:R-:W-:Y:S01]  /*ad40*/  HMMA.16816.F32.BF16 R32, R184.reuse, R38, R32 ;  /* 0x00000026b820723c */ /* 0x040fe20000041820 */
[----:B------:R-:W-:Y:S02]  /*ad50*/  MUFU.EX2 R202, R202 ;  /* 0x000000ca00ca7308 */ /* 0x000fe40000000800 */
[C---:B------:R-:W-:Y:S02]  /*ad60*/  FMUL.FTZ R55, R180.reuse, R55 ;  /* 0x00000037b4377220 */ /* 0x040fe40000410000 */
[C---:B------:R-:W-:Y:S02]  /*ad70*/  FMUL.FTZ R56, R3.reuse, R56 ;  /* 0x0000003803387220 */ /* 0x040fe40000410000 */
[C---:B------:R-:W-:Y:S02]  /*ad80*/  FMUL.FTZ R38, R180.reuse, R146 ;  /* 0x00000092b4267220 */ /* 0x040fe40000410000 */
[C---:B------:R-:W-:Y:S02]  /*ad90*/  FMUL.FTZ R39, R180.reuse, R147 ;  /* 0x00000093b4277220 */ /* 0x040fe40000410000 */
[----:B------:R-:W-:Y:S01]  /*ada0*/  MUFU.EX2 R199, R199 ;  /* 0x000000c700c77308 */ /* 0x000fe20000000800 */
[C---:B------:R-:W-:Y:S02]  /*adb0*/  FMUL.FTZ R57, R3.reuse, R57 ;  /* 0x0000003903397220 */ /* 0x040fe40000410000 */
[C---:B------:R-:W-:Y:S02]  /*adc0*/  FMUL.FTZ R58, R180.reuse, R58 ;  /* 0x0000003ab43a7220 */ /* 0x040fe40000410000 */
[C---:B------:R-:W-:Y:S03]  /*add0*/  HMMA.16816.F32.BF16 R36, R184.reuse, R44, R36 ;  /* 0x0000002cb824723c */ /* 0x040fe60000041824 */
[C---:B------:R-:W-:Y:S02]  /*ade0*/  FMUL.FTZ R59, R180.reuse, R59 ;  /* 0x0000003bb43b7220 */ /* 0x040fe40000410000 */
[C---:B------:R-:W-:Y:S01]  /*adf0*/  FMUL.FTZ R60, R3.reuse, R60 ;  /* 0x0000003c033c7220 */ /* 0x040fe20000410000 */
[----:B------:R-:W-:Y:S01]  /*ae00*/  MUFU.EX2 R197, R197 ;  /* 0x000000c500c57308 */ /* 0x000fe20000000800 */
[C---:B------:R-:W-:Y:S01]  /*ae10*/  FMUL.FTZ R44, R3.reuse, R136 ;  /* 0x00000088032c7220 */ /* 0x040fe20000410000 */
[C---:B------:R-:W-:Y:S04]  /*ae20*/  HMMA.16816.F32.BF16 R40, R184.reuse, R46, R40 ;  /* 0x0000002eb828723c */ /* 0x040fe80000041828 */
[C---:B------:R-:W-:Y:S02]  /*ae30*/  FMUL.FTZ R45, R3.reuse, R137 ;  /* 0x00000089032d7220 */ /* 0x040fe40000410000 */
[C---:B------:R-:W-:Y:S02]  /*ae40*/  FMUL.FTZ R61, R3.reuse, R61 ;  /* 0x0000003d033d7220 */ /* 0x040fe40000410000 */
[C---:B------:R-:W-:Y:S01]  /*ae50*/  FMUL.FTZ R46, R180.reuse, R138 ;  /* 0x0000008ab42e7220 */ /* 0x040fe20000410000 */
[----:B------:R-:W-:Y:S03]  /*ae60*/  MUFU.EX2 R189, R189 ;  /* 0x000000bd00bd7308 */ /* 0x000fe60000000800 */
[C---:B------:R-:W-:Y:S02]  /*ae70*/  FMUL.FTZ R47, R180.reuse, R139 ;  /* 0x0000008bb42f7220 */ /* 0x040fe40000410000 */
[----:B------:R-:W-:Y:S01]  /*ae80*/  LDSM.16.MT88.4 R136, [R247+0x900] ;  /* 0x00090000f788783b */ /* 0x000fe20000004200 */
[C---:B------:R-:W-:Y:S02]  /*ae90*/  FMUL.FTZ R62, R180.reuse, R62 ;  /* 0x0000003eb43e7220 */ /* 0x040fe40000410000 */
[C---:B------:R-:W-:Y:S02]  /*aea0*/  FMUL.FTZ R63, R180.reuse, R63 ;  /* 0x0000003fb43f7220 */ /* 0x040fe40000410000 */
[C---:B------:R-:W-:Y:S01]  /*aeb0*/  HMMA.16816.F32.BF16 R44, R184.reuse, R140, R44 ;  /* 0x0000008cb82c723c */ /* 0x040fe2000004182c */
[----:B------:R-:W-:Y:S02]  /*aec0*/  MUFU.EX2 R188, R188 ;  /* 0x000000bc00bc7308 */ /* 0x000fe40000000800 */
[----:B------:R-:W2:Y:S01]  /*aed0*/  LDL.LU R140, [R1+0xc] ;  /* 0x00000c00018c7983 */ /* 0x000ea20000300800 */
[C---:B------:R-:W-:Y:S02]  /*aee0*/  FMUL.FTZ R64, R3.reuse, R64 ;  /* 0x0000004003407220 */ /* 0x040fe40000410000 */
[C---:B------:R-:W-:Y:S02]  /*aef0*/  FMUL.FTZ R65, R3.reuse, R65 ;  /* 0x0000004103417220 */ /* 0x040fe40000410000 */
[C---:B------:R-:W-:Y:S04]  /*af00*/  HMMA.16816.F32.BF16 R48, R184.reuse, R142, R48 ;  /* 0x0000008eb830723c */ /* 0x040fe80000041830 */
        /* <DEDUP_REMOVED lines=67> */
[--C-:B------:R-:W-:Y:S02]  /*b340*/  FFMA.FTZ R148, R163, c[0x0][0x2d0], -R209.reuse ;  /* 0x0000b400a3947a23 */ /* 0x100fe400000108d1 */
[--C-:B------:R-:W-:Y:S02]  /*b350*/  FFMA.FTZ R154, R162, c[0x0][0x2d0], -R209.reuse ;  /* 0x0000b400a29a7a23 */ /* 0x100fe400000108d1 */
[--C-:B------:R-:W-:Y:S02]  /*b360*/  FFMA.FTZ R153, R161, c[0x0][0x2d0], -R190.reuse ;  /* 0x0000b400a1997a23 */ /* 0x100fe400000108be */
[----:B------:R-:W-:Y:S01]  /*b370*/  MUFU.EX2 R148, R148 ;  /* 0x0000009400947308 */ /* 0x000fe20000000800 */
[--C-:B------:R-:W-:Y:S02]  /*b380*/  FFMA.FTZ R152, R160, c[0x0][0x2d0], -R190.reuse ;  /* 0x0000b400a0987a23 */ /* 0x100fe400000108be */
[----:B------:R-:W-:Y:S01]  /*b390*/  FFMA.FTZ R158, R165, c[0x0][0x2d0], -R190 ;  /* 0x0000b400a59e7a23 */ /* 0x000fe200000108be */
[C---:B---3--:R-:W-:Y:S03]  /*b3a0*/  HMMA.16816.F32.BF16 R76, R184.reuse, R132, R76 ;  /* 0x00000084b84c723c */ /* 0x048fe6000004184c */
[--C-:B------:R-:W-:Y:S03]  /*b3b0*/  FFMA.FTZ R160, R169, c[0x0][0x2d0], -R209.reuse ;  /* 0x0000b400a9a07a23 */ /* 0x100fe600000108d1 */
[----:B------:R-:W-:Y:S01]  /*b3c0*/  MUFU.EX2 R154, R154 ;  /* 0x0000009a009a7308 */ /* 0x000fe20000000800 */
[--C-:B------:R-:W-:Y:S01]  /*b3d0*/  FFMA.FTZ R155, R178, c[0x0][0x2d0], -R209.reuse ;  /* 0x0000b400b29b7a23 */ /* 0x100fe200000108d1 */
[C---:B------:R-:W-:Y:S01]  /*b3e0*/  HMMA.16816.F32.BF16 R80, R184.reuse, R134, R80 ;  /* 0x00000086b850723c */ /* 0x040fe20000041850 */
[----:B------:R-:W3:Y:S03]  /*b3f0*/  LDSM.16.MT88.4 R132, [R241+0x6100] ;  /* 0x00610000f184783b */ /* 0x000ee60000004200 */
[--C-:B------:R-:W-:Y:S02]  /*b400*/  FFMA.FTZ R161, R204, c[0x0][0x2d0], -R209.reuse ;  /* 0x0000b400cca17a23 */ /* 0x100fe400000108d1 */
[--C-:B------:R-:W-:Y:S02]  /*b410*/  FFMA.FTZ R162, R207, c[0x0][0x2d0], -R209.reuse ;  /* 0x0000b400cfa27a23 */ /* 0x100fe400000108d1 */
[----:B------:R-:W4:Y:S01]  /*b420*/  MUFU.EX2 R153, R153 ;  /* 0x0000009900997308 */ /* 0x000f220000000800 */
[----:B------:R-:W-:Y:S03]  /*b430*/  FFMA.FTZ R163, R208, c[0x0][0x2d0], -R209 ;  /* 0x0000b400d0a37a23 */ /* 0x000fe600000108d1 */
[C---:B------:R-:W-:Y:S02]  /*b440*/  FMUL.FTZ R124, R3.reuse, R124 ;  /* 0x0000007c037c7220 */ /* 0x040fe40000410000 */
[C---:B------:R-:W-:Y:S02]  /*b450*/  FMUL.FTZ R125, R3.reuse, R125 ;  /* 0x0000007d037d7220 */ /* 0x040fe40000410000 */
[C---:B------:R-:W-:Y:S02]  /*b460*/  FMUL.FTZ R128, R3.reuse, R128 ;  /* 0x0000008003807220 */ /* 0x040fe40000410000 */
[----:B------:R-:W-:Y:S01]  /*b470*/  MUFU.EX2 R152, R152 ;  /* 0x0000009800987308 */ /* 0x000fe20000000800 */
[----:B------:R-:W-:Y:S02]  /*b480*/  FMUL.FTZ R129, R3, R129 ;  /* 0x0000008103817220 */ /* 0x000fe40000410000 */
[C---:B------:R-:W-:Y:S02]  /*b490*/  FMUL.FTZ R126, R180.reuse, R126 ;  /* 0x0000007eb47e7220 */ /* 0x040fe40000410000 */
[C---:B------:R-:W-:Y:S02]  /*b4a0*/  FMUL.FTZ R127, R180.reuse, R127 ;  /* 0x0000007fb47f7220 */ /* 0x040fe40000410000 */
[C---:B------:R-:W-:Y:S02]  /*b4b0*/  FMUL.FTZ R130, R180.reuse, R130 ;  /* 0x00000082b4827220 */ /* 0x040fe40000410000 */
[C---:B------:R-:W-:Y:S01]  /*b4c0*/  FMUL.FTZ R131, R180.reuse, R131 ;  /* 0x00000083b4837220 */ /* 0x040fe20000410000 */
[----:B------:R-:W-:Y:S01]  /*b4d0*/  MUFU.EX2 R158, R158 ;  /* 0x0000009e009e7308 */ /* 0x000fe20000000800 */
[----:B------:R-:W-:Y:S04]  /*b4e0*/  FFMA.FTZ R180, R180, R183, R170 ;  /* 0x000000b7b4b47223 */ /* 0x000fe800000100aa */
[----:B------:R-:W-:Y:S05]  /*b4f0*/  FADD.FTZ R180, R205, R180 ;  /* 0x000000b4cdb47221 */ /* 0x000fea0000010000 */
[----:B------:R-:W-:Y:S01]  /*b500*/  MUFU.EX2 R204, R150 ;  /* 0x0000009600cc7308 */ /* 0x000fe20000000800 */
[C---:B---3--:R-:W-:Y:S09]  /*b510*/  HMMA.16816.F32.BF16 R84, R184.reuse, R132, R84 ;  /* 0x00000084b854723c */ /* 0x048ff20000041854 */
[----:B------:R-:W-:Y:S01]  /*b520*/  MUFU.EX2 R205, R149 ;  /* 0x0000009500cd7308 */ /* 0x000fe20000000800 */
[C---:B------:R-:W-:Y:S01]  /*b530*/  HMMA.16816.F32.BF16 R88, R184.reuse, R134, R88 ;  /* 0x00000086b858723c */ /* 0x040fe20000041858 */
[----:B------:R-:W3:Y:S08]  /*b540*/  LDSM.16.MT88.4 R132, [R240+0x6100] ;  /* 0x00610000f084783b */ /* 0x000ef00000004200 */
[----:B------:R-:W-:Y:S10]  /*b550*/  MUFU.EX2 R160, R160 ;  /* 0x000000a000a07308 */ /* 0x000ff40000000800 */
[----:B------:R-:W-:Y:S10]  /*b560*/  MUFU.EX2 R208, R211 ;  /* 0x000000d300d07308 */ /* 0x000ff40000000800 */
[----:B------:R-:W-:Y:S10]  /*b570*/  MUFU.EX2 R211, R162 ;  /* 0x000000a200d37308 */ /* 0x000ff40000000800 */
[----:B------:R5:W-:Y:S01]  /*b580*/  MUFU.EX2 R207, R155 ;  /* 0x0000009b00cf7308 */ /* 0x000be20000000800 */
[C---:B---3--:R-:W-:Y:S08]  /*b590*/  HMMA.16816.F32.BF16 R92, R184.reuse, R132, R92 ;  /* 0x00000084b85c723c */ /* 0x048ff0000004185c */
[C---:B------:R-:W-:Y:S01]  /*b5a0*/  HMMA.16816.F32.BF16 R96, R184.reuse, R134, R96 ;  /* 0x00000086b860723c */ /* 0x040fe20000041860 */
[----:B------:R-:W3:Y:S03]  /*b5b0*/  LDSM.16.MT88.4 R132, [R247+0x9100] ;  /* 0x00910000f784783b */ /* 0x000ee60000004200 */
[----:B-----5:R-:W-:Y:S02]  /*b5c0*/  FADD.FTZ R155, R200, R180 ;  /* 0x000000b4c89b7221 */ /* 0x020fe40000010000 */
[----:B------:R5:W-:Y:S02]  /*b5d0*/  MUFU.EX2 R200, R213 ;  /* 0x000000d500c87308 */ /* 0x000be40000000800 */
[----:B------:R-:W-:Y:S04]  /*b5e0*/  FADD.FTZ R155, R198, R155 ;  /* 0x0000009bc69b7221 */ /* 0x000fe80000010000 */
[----:B----4-:R-:W-:Y:S04]  /*b5f0*/  FADD.FTZ R155, R153, R155 ;  /* 0x0000009b999b7221 */ /* 0x010fe80000010000 */
[----:B------:R-:W-:Y:S01]  /*b600*/  MUFU.EX2 R198, R214 ;  /* 0x000000d600c67308 */ /* 0x000fe20000000800 */
[----:B--2---:R-:W-:Y:S02]  /*b610*/  FFMA.FTZ R144, R3, R140, R164 ;  /* 0x0000008c03907223 */ /* 0x004fe400000100a4 */
[----:B------:R-:W-:Y:S01]  /*b620*/  LDSM.16.MT88.4 R140, [R242+0x900] ;  /* 0x00090000f28c783b */ /* 0x000fe20000004200 */
[----:B------:R-:W-:Y:S02]  /*b630*/  FFMA.FTZ R164, R210, c[0x0][0x2d0], -R209 ;  /* 0x0000b400d2a47a23 */ /* 0x000fe400000108d1 */
[----:B------:R-:W-:Y:S01]  /*b640*/  FADD.FTZ R151, R179, R144 ;  /* 0x00000090b3977221 */ /* 0x000fe20000010000 */
[C---:B---3--:R-:W-:Y:S03]  /*b650*/  HMMA.16816.F32.BF16 R100, R184.reuse, R132, R100 ;  /* 0x00000084b864723c */ /* 0x048fe60000041864 */
[----:B------:R-:W-:Y:S01]  /*b660*/  MUFU.EX2 R210, R164 ;  /* 0x000000a400d27308 */ /* 0x000fe20000000800 */
[----:B------:R-:W-:Y:S01]  /*b670*/  LDSM.16.MT88.4 R144, [R241+0x1100] ;  /* 0x00110000f190783b */ /* 0x000fe20000004200 */
[--C-:B------:R-:W-:Y:S02]  /*b680*/  FFMA.FTZ R3, R171, c[0x0][0x2d0], -R190.reuse ;  /* 0x0000b400ab037a23 */ /* 0x100fe400000108be */
[----:B------:R-:W-:Y:S01]  /*b690*/  FADD.FTZ R151, R206, R151 ;  /* 0x00000097ce977221 */ /* 0x000fe20000010000 */
[C---:B------:R-:W-:Y:S04]  /*b6a0*/  HMMA.16816.F32.BF16 R104, R184.reuse, R134, R104 ;  /* 0x00000086b868723c */ /* 0x040fe80000041868 */
[----:B------:R-:W2:Y:S01]  /*b6b0*/  LDSM.16.MT88.4 R132, [R242+0x9100] ;  /* 0x00910000f284783b */ /* 0x000ea20000004200 */
[----:B------:R-:W-:Y:S01]  /*b6c0*/  FADD.FTZ R151, R201, R151 ;  /* 0x00000097c9977221 */ /* 0x000fe20000010000 */
[----:B------:R-:W-:Y:S01]  /*b6d0*/  MUFU.EX2 R3, R3 ;  /* 0x0000000300037308 */ /* 0x000fe20000000800 */
[--C-:B-----5:R-:W-:Y:S02]  /*b6e0*/  FFMA.FTZ R213, R182, c[0x0][0x2d0], -R190.reuse ;  /* 0x0000b400b6d57a23 */ /* 0x120fe400000108be */
[----:B------:R-:W-:Y:S04]  /*b6f0*/  FADD.FTZ R165, R148, R151 ;  /* 0x0000009794a57221 */ /* 0x000fe80000010000 */
[----:B------:R-:W-:Y:S03]  /*b700*/  FADD.FTZ R165, R154, R165 ;  /* 0x000000a59aa57221 */ /* 0x000fe60000010000 */
[----:B------:R-:W-:Y:S10]  /*b710*/  MUFU.EX2 R201, R212 ;  /* 0x000000d400c97308 */ /* 0x000ff40000000800 */
[----:B------:R-:W3:Y:S10]  /*b720*/  MUFU.EX2 R212, R161 ;  /* 0x000000a100d47308 */ /* 0x000ef40000000800 */
[----:B------:R-:W-:Y:S01]  /*b730*/  MUFU.EX2 R206, R215 ;  /* 0x000000d700ce7308 */ /* 0x000fe20000000800 */
[C---:B--2---:R-:W-:Y:S09]  /*b740*/  HMMA.16816.F32.BF16 R108, R184.reuse, R132, R108 ;  /* 0x00000084b86c723c */ /* 0x044ff2000004186c */
[----:B------:R-:W-:Y:S03]  /*b750*/  MUFU.EX2 R213, R213 ;  /* 0x000000d500d57308 */ /* 0x000fe60000000800 */
[----:B---3--:R-:W-:Y:S01]  /*b760*/  F2FP.BF16.PACK_AB R182, R212, R211 ;  /* 0x000000d3d4b6723e */ /* 0x008fe200000010ff */
        /* <DEDUP_REMOVED lines=8> */
[----:B------:R-:W-:Y:S03]  /*b7f0*/  LDSM.16.MT88.4 R148, [R241+0x1900] ;  /* 0x00190000f194783b */ /* 0x000fe60000004200 */
[----:B------:R-:W-:Y:S03]  /*b800*/  F2FP.BF16.PACK_AB R133, R152, R153 ;  /* 0x000000999885723e */ /* 0x000fe600000010ff */
[----:B------:R-:W-:Y:S01]  /*b810*/  F2FP.BF16.PACK_AB R134, R157, R156 ;  /* 0x0000009c9d86723e */ /* 0x000fe200000010ff */
[----:B------:R-:W-:Y:S01]  /*b820*/  FFMA.FTZ R184, R174, c[0x0][0x2d0], -R190 ;  /* 0x0000b400aeb87a23 */ /* 0x000fe200000108be */
[----:B------:R-:W-:Y:S03]  /*b830*/  F2FP.BF16.PACK_AB R135, R3, R158 ;  /* 0x0000009e0387723e */ /* 0x000fe600000010ff */
[--C-:B------:R-:W-:Y:S02]  /*b840*/  FFMA.FTZ R185, R173, c[0x0][0x2d0], -R209.reuse ;  /* 0x0000b400adb97a23 */ /* 0x100fe400000108d1 */
[----:B------:R-:W-:Y:S01]  /*b850*/  FFMA.FTZ R187, R172, c[0x0][0x2d0], -R209 ;  /* 0x0000b400acbb7a23 */ /* 0x000fe200000108d1 */
[----:B------:R-:W-:Y:S01]  /*b860*/  MUFU.EX2 R184, R184 ;  /* 0x000000b800b87308 */ /* 0x000fe20000000800 */
[C---:B------:R-:W-:Y:S01]  /*b870*/  HMMA.16816.F32.BF16 R4, R132.reuse, R136, R4 ;  /* 0x000000888404723c */ /* 0x040fe20000041804 */
[----:B------:R-:W-:Y:S04]  /*b880*/  LDSM.16.MT88.4 R172, [R247+0x2900] ;  /* 0x00290000f7ac783b */ /* 0x000fe80000004200 */
[----:B------:R-:W-:Y:S02]  /*b890*/  FADD.FTZ R156, R156, R165 ;  /* 0x000000a59c9c7221 */ /* 0x000fe40000010000 */
[----:B------:R-:W-:Y:S01]  /*b8a0*/  FFMA.FTZ R186, R168, c[0x0][0x2d0], -R209 ;  /* 0x0000b400a8ba7a23 */ /* 0x000fe200000108d1 */
[C---:B------:R-:W-:Y:S01]  /*b8b0*/  HMMA.16816.F32.BF16 R8, R132.reuse, R138, R8 ;  /* 0x0000008a8408723c */ /* 0x040fe20000041808 */
[----:B------:R-:W2:Y:S01]  /*b8c0*/  LDSM.16.MT88.4 R136, [R241+0x900] ;  /* 0x00090000f188783b */ /* 0x000ea20000004200 */
[----:B------:R-:W3:Y:S02]  /*b8d0*/  MUFU.EX2 R209, R163 ;  /* 0x000000a300d17308 */ /* 0x000ee40000000800 */
[----:B------:R-:W-:Y:S02]  /*b8e0*/  FADD.FTZ R168, R152, R155 ;  /* 0x0000009b98a87221 */ /* 0x000fe40000010000 */
[----:B------:R-:W-:Y:S02]  /*b8f0*/  FADD.FTZ R156, R157, R156 ;  /* 0x0000009c9d9c7221 */ /* 0x000fe40000010000 */
[C---:B------:R-:W-:Y:S01]  /*b900*/  HMMA.16816.F32.BF16 R12, R132.reuse, R140, R12 ;  /* 0x0000008c840c723c */ /* 0x040fe2000004180c */
[----:B------:R-:W-:Y:S03]  /*b910*/  LDSM.16.MT88.4 R152, [R240+0x2100] ;  /* 0x00210000f098783b */ /* 0x000fe60000004200 */
[----:B------:R-:W-:Y:S01]  /*b920*/  FADD.FTZ R168, R158, R168 ;  /* 0x000000a89ea87221 */ /* 0x000fe20000010000 */
[----:B------:R-:W4:Y:S01]  /*b930*/  MUFU.EX2 R186, R186 ;  /* 0x000000ba00ba7308 */ /* 0x000f220000000800 */
[----:B------:R-:W-:Y:S01]  /*b940*/  FFMA.FTZ R190, R181, c[0x0][0x2d0], -R190 ;  /* 0x0000b400b5be7a23 */ /* 0x000fe200000108be */
[----:B------:R-:W-:Y:S01]  /*b950*/  F2FP.BF16.PACK_AB R181, R188, R189 ;  /* 0x000000bdbcb5723e */ /* 0x000fe200000010ff */
[C---:B------:R-:W-:Y:S01]  /*b960*/  HMMA.16816.F32.BF16 R16, R132.reuse, R142, R16 ;  /* 0x0000008e8410723c */ /* 0x040fe20000041810 */
[----:B------:R-:W5:Y:S03]  /*b970*/  LDSM.16.MT88.4 R140, [R240+0x900] ;  /* 0x00090000f08c783b */ /* 0x000f660000004200 */
[----:B------:R-:W-:Y:S02]  /*b980*/  FADD.FTZ R168, R3, R168 ;  /* 0x000000a803a87221 */ /* 0x000fe40000010000 */
[----:B------:R-:W-:Y:S01]  /*b990*/  FADD.FTZ R3, R160, R156 ;  /* 0x0000009ca0037221 */ /* 0x000fe20000010000 */
[----:B------:R-:W-:Y:S01]  /*b9a0*/  MUFU.EX2 R185, R185 ;  /* 0x000000b900b97308 */ /* 0x000fe20000000800 */
[----:B------:R-:W-:Y:S01]  /*b9b0*/  FADD.FTZ R214, R159, R168 ;  /* 0x000000a89fd67221 */ /* 0x000fe20000010000 */
[----:B------:R-:W-:Y:S03]  /*b9c0*/  LDSM.16.MT88.4 R164, [R242+0x2900] ;  /* 0x00290000f2a4783b */ /* 0x000fe60000004200 */
[----:B---3--:R-:W-:Y:S01]  /*b9d0*/  F2FP.BF16.PACK_AB R180, R209, R210 ;  /* 0x000000d2d1b4723e */ /* 0x008fe200000010ff */
[----:B------:R-:W-:Y:S04]  /*b9e0*/  FADD.FTZ R214, R184, R214 ;  /* 0x000000d6b8d67221 */ /* 0x000fe80000010000 */
[----:B------:R-:W-:Y:S01]  /*b9f0*/  MUFU.EX2 R187, R187 ;  /* 0x000000bb00bb7308 */ /* 0x000fe20000000800 */
[----:B------:R-:W-:Y:S02]  /*ba00*/  FADD.FTZ R214, R195, R214 ;  /* 0x000000d6c3d67221 */ /* 0x000fe40000010000 */
[----:B----4-:R-:W-:Y:S01]  /*ba10*/  FADD.FTZ R3, R186, R3 ;  /* 0x00000003ba037221 */ /* 0x010fe20000010000 */
[C---:B--2---:R-:W-:Y:S06]  /*ba20*/  HMMA.16816.F32.BF16 R20, R132.reuse, R136, R20 ;  /* 0x000000888414723c */ /* 0x044fec0000041814 */
[----:B------:R-:W2:Y:S02]  /*ba30*/  MUFU.EX2 R190, R190 ;  /* 0x000000be00be7308 */ /* 0x000ea40000000800 */
[C---:B------:R-:W-:Y:S01]  /*ba40*/  HMMA.16816.F32.BF16 R24, R132.reuse, R138, R24 ;  /* 0x0000008a8418723c */ /* 0x040fe20000041818 */
[----:B------:R-:W3:Y:S07]  /*ba50*/  LDSM.16.MT88.4 R136, [R247+0x3900] ;  /* 0x00390000f788783b */ /* 0x000eee0000004200 */
[C---:B-----5:R-:W-:Y:S08]  /*ba60*/  HMMA.16816.F32.BF16 R28, R132.reuse, R140, R28 ;  /* 0x0000008c841c723c */ /* 0x060ff0000004181c */
[C---:B------:R-:W-:Y:S01]  /*ba70*/  HMMA.16816.F32.BF16 R32, R132.reuse, R142, R32 ;  /* 0x0000008e8420723c */ /* 0x040fe20000041820 */
[----:B------:R-:W4:Y:S03]  /*ba80*/  LDSM.16.MT88.4 R140, [R242+0x3900] ;  /* 0x00390000f28c783b */ /* 0x000f260000004200 */
[----:B--2---:R-:W-:Y:S04]  /*ba90*/  F2FP.BF16.PACK_AB R183, R190, R213 ;  /* 0x000000d5beb7723e */ /* 0x004fe800000010ff */
[C---:B---3--:R-:W-:Y:S08]  /*baa0*/  HMMA.16816.F32.BF16 R36, R132.reuse, R136, R36 ;  /* 0x000000888424723c */ /* 0x048ff00000041824 */
[C---:B------:R-:W-:Y:S01]  /*bab0*/  HMMA.16816.F32.BF16 R40, R132.reuse, R138, R40 ;  /* 0x0000008a8428723c */ /* 0x040fe20000041828 */
[----:B------:R-:W2:Y:S07]  /*bac0*/  LDSM.16.MT88.4 R136, [R241+0x3900] ;  /* 0x00390000f188783b */ /* 0x000eae0000004200 */
[C---:B----4-:R-:W-:Y:S08]  /*bad0*/  HMMA.16816.F32.BF16 R44, R132.reuse, R140, R44 ;  /* 0x0000008c842c723c */ /* 0x050ff0000004182c */
[C---:B------:R-:W-:Y:S01]  /*bae0*/  HMMA.16816.F32.BF16 R48, R132.reuse, R142, R48 ;  /* 0x0000008e8430723c */ /* 0x040fe20000041830 */
[----:B------:R-:W3:Y:S07]  /*baf0*/  LDSM.16.MT88.4 R140, [R240+0x3900] ;  /* 0x00390000f08c783b */ /* 0x000eee0000004200 */
[C---:B--2---:R-:W-:Y:S08]  /*bb00*/  HMMA.16816.F32.BF16 R52, R132.reuse, R136, R52 ;  /* 0x000000888434723c */ /* 0x044ff00000041834 */
[C---:B------:R-:W-:Y:S01]  /*bb10*/  HMMA.16816.F32.BF16 R56, R132.reuse, R138, R56 ;  /* 0x0000008a8438723c */ /* 0x040fe20000041838 */
[----:B------:R-:W2:Y:S07]  /*bb20*/  LDSM.16.MT88.4 R136, [R247+0x6900] ;  /* 0x00690000f788783b */ /* 0x000eae0000004200 */
[C---:B---3--:R-:W-:Y:S08]  /*bb30*/  HMMA.16816.F32.BF16 R60, R132.reuse, R140, R60 ;  /* 0x0000008c843c723c */ /* 0x048ff0000004183c */
        /* <DEDUP_REMOVED lines=24> */
[----:B------:R-:W-:Y:S01]  /*bcc0*/  HMMA.16816.F32.BF16 R128, R132, R142, R128 ;  /* 0x0000008e8480723c */ /* 0x000fe20000041880 */
[----:B------:R-:W3:Y:S06]  /*bcd0*/  LDSM.16.MT88.4 R140, [R242+0x1100] ;  /* 0x00110000f28c783b */ /* 0x000eec0000004200 */
[----:B------:R-:W-:Y:S02]  /*bce0*/  F2FP.BF16.PACK_AB R133, R184, R159 ;  /* 0x0000009fb885723e */ /* 0x000fe400000010ff */
[----:B------:R-:W-:Y:S01]  /*bcf0*/  F2FP.BF16.PACK_AB R132, R186, R160 ;  /* 0x000000a0ba84723e */ /* 0x000fe200000010ff */
[----:B------:R-:W-:Y:S02]  /*bd00*/  LDSM.16.MT88.4 R156, [R241+0x2900] ;  /* 0x00290000f19c783b */ /* 0x000fe40000004200 */
[----:B------:R-:W-:Y:S01]  /*bd10*/  F2FP.BF16.PACK_AB R134, R187, R185 ;  /* 0x000000b9bb86723e */ /* 0x000fe200000010ff */
[----:B------:R-:W-:Y:S01]  /*bd20*/  FADD.FTZ R185, R185, R3 ;  /* 0x00000003b9b97221 */ /* 0x000fe20000010000 */
[C---:B------:R-:W-:Y:S01]  /*bd30*/  F2FP.BF16.PACK_AB R135, R196.reuse, R195 ;  /* 0x000000c3c487723e */ /* 0x040fe200000010ff */
[----:B------:R-:W-:Y:S02]  /*bd40*/  FADD.FTZ R196, R196, R214 ;  /* 0x000000d6c4c47221 */ /* 0x000fe40000010000 */
[----:B------:R-:W-:Y:S02]  /*bd50*/  FADD.FTZ R185, R187, R185 ;  /* 0x000000b9bbb97221 */ /* 0x000fe40000010000 */
[----:B------:R-:W-:Y:S02]  /*bd60*/  FADD.FTZ R196, R203, R196 ;  /* 0x000000c4cbc47221 */ /* 0x000fe40000010000 */
        /* <DEDUP_REMOVED lines=48> */
[----:B------:R-:W-:Y:S01]  /*c070*/  F2FP.BF16.PACK_AB R132, R204, R207 ;  /* 0x000000cfcc84723e */ /* 0x000fe200000010ff */
[----:B------:R-:W-:Y:S01]  /*c080*/  FADD.FTZ R207, R207, R185 ;  /* 0x000000b9cfcf7221 */ /* 0x000fe20000010000 */
[----:B------:R-:W-:Y:S03]  /*c090*/  F2FP.BF16.PACK_AB R133, R202, R203 ;  /* 0x000000cbca85723e */ /* 0x000fe600000010ff */
[----:B------:R-:W-:Y:S01]  /*c0a0*/  F2FP.BF16.PACK_AB R134, R206, R205 ;  /* 0x000000cdce86723e */ /* 0x000fe200000010ff */
[----:B------:R-:W-:Y:S01]  /*c0b0*/  FADD.FTZ R207, R204, R207 ;  /* 0x000000cfcccf7221 */ /* 0x000fe20000010000 */
[----:B------:R-:W-:Y:S01]  /*c0c0*/  F2FP.BF16.PACK_AB R135, R197, R199 ;  /* 0x000000c7c587723e */ /* 0x000fe200000010ff */
[----:B------:R-:W-:Y:S02]  /*c0d0*/  FADD.FTZ R202, R202, R196 ;  /* 0x000000c4caca7221 */ /* 0x000fe40000010000 */
[----:B------:R-:W-:Y:S02]  /*c0e0*/  FADD.FTZ R205, R205, R207 ;  /* 0x000000cfcdcd7221 */ /* 0x000fe40000010000 */
[----:B------:R-:W-:Y:S02]  /*c0f0*/  FADD.FTZ R202, R199, R202 ;  /* 0x000000cac7ca7221 */ /* 0x000fe40000010000 */
[C---:B---3--:R-:W-:Y:S03]  /*c100*/  HMMA.16816.F32.BF16 R4, R132.reuse, R140, R4 ;  /* 0x0000008c8404723c */ /* 0x048fe60000041804 */
[----:B------:R-:W-:Y:S02]  /*c110*/  FADD.FTZ R205, R206, R205 ;  /* 0x000000cdcecd7221 */ /* 0x000fe40000010000 */
[----:B------:R-:W-:Y:S03]  /*c120*/  FADD.FTZ R197, R197, R202 ;  /* 0x000000cac5c57221 */ /* 0x000fe60000010000 */
[C---:B------:R-:W-:Y:S01]  /*c130*/  HMMA.16816.F32.BF16 R8, R132.reuse, R142, R8 ;  /* 0x0000008e8408723c */ /* 0x040fe20000041808 */
[----:B------:R-:W3:Y:S03]  /*c140*/  LDSM.16.MT88.4 R140, [R247+0x4900] ;  /* 0x00490000f78c783b */ /* 0x000ee60000004200 */
[----:B------:R-:W-:Y:S04]  /*c150*/  FADD.FTZ R197, R194, R197 ;  /* 0x000000c5c2c57221 */ /* 0x000fe80000010000 */
[C---:B----4-:R-:W-:Y:S08]  /*c160*/  HMMA.16816.F32.BF16 R12, R132.reuse, R144, R12 ;  /* 0x00000090840c723c */ /* 0x050ff0000004180c */
[C---:B------:R-:W-:Y:S01]  /*c170*/  HMMA.16816.F32.BF16 R16, R132.reuse, R146, R16 ;  /* 0x000000928410723c */ /* 0x040fe20000041810 */
[----:B------:R-:W4:Y:S07]  /*c180*/  LDSM.16.MT88.4 R144, [R242+0x4900] ;  /* 0x00490000f290783b */ /* 0x000f2e0000004200 */
[C---:B------:R-:W-:Y:S08]  /*c190*/  HMMA.16816.F32.BF16 R20, R132.reuse, R148, R20 ;  /* 0x000000948414723c */ /* 0x040ff00000041814 */
[C---:B------:R-:W-:Y:S01]  /*c1a0*/  HMMA.16816.F32.BF16 R24, R132.reuse, R150, R24 ;  /* 0x000000968418723c */ /* 0x040fe20000041818 */
[----:B------:R-:W5:Y:S07]  /*c1b0*/  LDSM.16.MT88.4 R148, [R241+0x4900] ;  /* 0x00490000f194783b */ /* 0x000f6e0000004200 */
        /* <DEDUP_REMOVED lines=9> */
[C---:B-----5:R-:W-:Y:S08]  /*c250*/  HMMA.16816.F32.BF16 R52, R132.reuse, R148, R52 ;  /* 0x000000948434723c */ /* 0x060ff00000041834 */
[C---:B------:R-:W-:Y:S01]  /*c260*/  HMMA.16816.F32.BF16 R56, R132.reuse, R150, R56 ;  /* 0x000000968438723c */ /* 0x040fe20000041838 */
[----:B------:R-:W-:Y:S07]  /*c270*/  LDSM.16.MT88.4 R148, [R240+0x7900] ;  /* 0x00790000f094783b */ /* 0x000fee0000004200 */
        /* <DEDUP_REMOVED lines=15> */
[C---:B---3--:R-:W-:Y:S08]  /*c370*/  HMMA.16816.F32.BF16 R100, R132.reuse, R140, R100 ;  /* 0x0000008c8464723c */ /* 0x048ff00000041864 */
[C---:B------:R-:W-:Y:S01]  /*c380*/  HMMA.16816.F32.BF16 R104, R132.reuse, R142, R104 ;  /* 0x0000008e8468723c */ /* 0x040fe20000041868 */
[----:B------:R-:W-:Y:S07]  /*c390*/  LDSM.16.MT88.4 R140, [R242+0x2100] ;  /* 0x00210000f28c783b */ /* 0x000fee0000004200 */
[C---:B--2---:R-:W-:Y:S08]  /*c3a0*/  HMMA.16816.F32.BF16 R108, R132.reuse, R136, R108 ;  /* 0x00000088846c723c */ /* 0x044ff0000004186c */
[C---:B------:R-:W-:Y:S01]  /*c3b0*/  HMMA.16816.F32.BF16 R112, R132.reuse, R138, R112 ;  /* 0x0000008a8470723c */ /* 0x040fe20000041870 */
[----:B------:R-:W2:Y:S07]  /*c3c0*/  LDSM.16.MT88.4 R136, [R247+0x2100] ;  /* 0x00210000f788783b */ /* 0x000eae0000004200 */
[C---:B------:R-:W-:Y:S08]  /*c3d0*/  HMMA.16816.F32.BF16 R116, R132.reuse, R144, R116 ;  /* 0x000000908474723c */ /* 0x040ff00000041874 */
[C---:B------:R-:W-:Y:S01]  /*c3e0*/  HMMA.16816.F32.BF16 R120, R132.reuse, R146, R120 ;  /* 0x000000928478723c */ /* 0x040fe20000041878 */
[----:B------:R-:W3:Y:S07]  /*c3f0*/  LDSM.16.MT88.4 R144, [R241+0x2100] ;  /* 0x00210000f190783b */ /* 0x000eee0000004200 */
[C---:B----4-:R-:W-:Y:S08]  /*c400*/  HMMA.16816.F32.BF16 R124, R132.reuse, R148, R124 ;  /* 0x00000094847c723c */ /* 0x050ff0000004187c */
[----:B------:R-:W-:Y:S01]  /*c410*/  HMMA.16816.F32.BF16 R128, R132, R150, R128 ;  /* 0x000000968480723c */ /* 0x000fe20000041880 */
[----:B------:R-:W-:Y:S06]  /*c420*/  LDSM.16.MT88.4 R148, [R242+0x5100] ;  /* 0x00510000f294783b */ /* 0x000fec0000004200 */
        /* <DEDUP_REMOVED lines=9> */
[C---:B--2---:R-:W-:Y:S03]  /*c4c0*/  HMMA.16816.F32.BF16 R4, R132.reuse, R136, R4 ;  /* 0x000000888404723c */ /* 0x044fe60000041804 */
[----:B------:R-:W-:Y:S02]  /*c4d0*/  FADD.FTZ R201, R208, R201 ;  /* 0x000000c9d0c97221 */ /* 0x000fe40000010000 */
[----:B------:R-:W-:Y:S02]  /*c4e0*/  FADD.FTZ R191, R191, R193 ;  /* 0x000000c1bfbf7221 */ /* 0x000fe40000010000 */
[----:B------:R-:W-:Y:S01]  /*c4f0*/  FADD.FTZ R210, R210, R201 ;  /* 0x000000c9d2d27221 */ /* 0x000fe20000010000 */
[C---:B------:R-:W-:Y:S01]  /*c500*/  HMMA.16816.F32.BF16 R8, R132.reuse, R138, R8 ;  /* 0x0000008a8408723c */ /* 0x040fe20000041808 */
[----:B------:R-:W2:Y:S03]  /*c510*/  LDSM.16.MT88.4 R136, [R247+0x5100] ;  /* 0x00510000f788783b */ /* 0x000ea60000004200 */
        /* <DEDUP_REMOVED lines=9> */
[C---:B---3--:R-:W-:Y:S01]  /*c5b0*/  HMMA.16816.F32.BF16 R20, R132.reuse, R144, R20 ;  /* 0x000000908414723c */ /* 0x048fe20000041814 */
[----:B------:R3:W-:Y:S07]  /*c5c0*/  STL [R1+0xc], R3 ;  /* 0x00000c0301007387 */ /* 0x0007ee0000100800 */
[C---:B------:R-:W-:Y:S01]  /*c5d0*/  HMMA.16816.F32.BF16 R24, R132.reuse, R146, R24 ;  /* 0x000000928418723c */ /* 0x040fe20000041818 */
[----:B------:R-:W5:Y:S07]  /*c5e0*/  LDSM.16.MT88.4 R144, [R240+0x5100] ;  /* 0x00510000f090783b */ /* 0x000f6e0000004200 */
[C---:B------:R-:W-:Y:S08]  /*c5f0*/  HMMA.16816.F32.BF16 R28, R132.reuse, R152, R28 ;  /* 0x00000098841c723c */ /* 0x040ff0000004181c */
[C---:B------:R-:W-:Y:S01]  /*c600*/  HMMA.16816.F32.BF16 R32, R132.reuse, R154, R32 ;  /* 0x0000009a8420723c */ /* 0x040fe20000041820 */
[----:B------:R-:W-:Y:S03]  /*c610*/  LDSM.16.MT88.4 R152, [R242+0x8100] ;  /* 0x00810000f298783b */ /* 0x000fe60000004200 */
[----:B---3--:R-:W-:Y:S04]  /*c620*/  MOV R3, R0 ;  /* 0x0000000000037202 */ /* 0x008fe80000000f00 */
[C---:B--2---:R-:W-:Y:S08]  /*c630*/  HMMA.16816.F32.BF16 R36, R132.reuse, R136, R36 ;  /* 0x000000888424723c */ /* 0x044ff00000041824 */
        /* <DEDUP_REMOVED lines=14> */
[C---:B------:R-:W-:Y:S08]  /*c720*/  HMMA.16816.F32.BF16 R76, R132.reuse, R152, R76 ;  /* 0x00000098844c723c */ /* 0x040ff0000004184c */
[C---:B------:R-:W-:Y:S01]  /*c730*/  HMMA.16816.F32.BF16 R80, R132.reuse, R154, R80 ;  /* 0x0000009a8450723c */ /* 0x040fe20000041850 */
[----:B------:R-:W5:Y:S07]  /*c740*/  LDSM.16.MT88.4 R152, [R241+0xb100] ;  /* 0x00b10000f198783b */ /* 0x000f6e0000004200 */
[C---:B---3--:R-:W-:Y:S08]  /*c750*/  HMMA.16816.F32.BF16 R84, R132.reuse, R148, R84 ;  /* 0x000000948454723c */ /* 0x048ff00000041854 */
[C---:B------:R-:W-:Y:S01]  /*c760*/  HMMA.16816.F32.BF16 R88, R132.reuse, R150, R88 ;  /* 0x000000968458723c */ /* 0x040fe20000041858 */
[----:B------:R-:W3:Y:S07]  /*c770*/  LDSM.16.MT88.4 R148, [R240+0xb100] ;  /* 0x00b10000f094783b */ /* 0x000eee0000004200 */
[C---:B----4-:R-:W-:Y:S08]  /*c780*/  HMMA.16816.F32.BF16 R92, R132.reuse, R140, R92 ;  /* 0x0000008c845c723c */ /* 0x050ff0000004185c */
[C---:B------:R-:W-:Y:S01]  /*c790*/  HMMA.16816.F32.BF16 R96, R132.reuse, R142, R96 ;  /* 0x0000008e8460723c */ /* 0x040fe20000041860 */
[----:B------:R-:W-:Y:S07]  /*c7a0*/  LDSM.16.MT88.4 R140, [R247+0x5900] ;  /* 0x00590000f78c783b */ /* 0x000fee0000004200 */
[C---:B--2---:R-:W-:Y:S08]  /*c7b0*/  HMMA.16816.F32.BF16 R100, R132.reuse, R136, R100 ;  /* 0x000000888464723c */ /* 0x044ff00000041864 */
[C---:B------:R-:W-:Y:S08]  /*c7c0*/  HMMA.16816.F32.BF16 R104, R132.reuse, R138, R104 ;  /* 0x0000008a8468723c */ /* 0x040ff00000041868 */
[C---:B------:R-:W-:Y:S08]  /*c7d0*/  HMMA.16816.F32.BF16 R108, R132.reuse, R144, R108 ;  /* 0x00000090846c723c */ /* 0x040ff0000004186c */
[C---:B------:R-:W-:Y:S08]  /*c7e0*/  HMMA.16816.F32.BF16 R112, R132.reuse, R146, R112 ;  /* 0x000000928470723c */ /* 0x040ff00000041870 */
[C---:B-----5:R-:W-:Y:S08]  /*c7f0*/  HMMA.16816.F32.BF16 R116, R132.reuse, R152, R116 ;  /* 0x000000988474723c */ /* 0x060ff00000041874 */
        /* <DEDUP_REMOVED lines=15> */
[----:B------:R-:W1:Y:S07]  /*c8f0*/  LDSM.16.MT88.4 R20, [R241+0x8900] ;  /* 0x00890000f114783b */ /* 0x000e6e0000004200 */
[C---:B--2---:R-:W-:Y:S01]  /*c900*/  HMMA.16816.F32.BF16 R152, R180.reuse, R148, R28 ;  /* 0x00000094b498723c */ /* 0x044fe2000004181c */
[----:B------:R-:W2:Y:S07]  /*c910*/  LDSM.16.MT88.4 R24, [R240+0x8900] ;  /* 0x00890000f018783b */ /* 0x000eae0000004200 */
[C---:B------:R-:W-:Y:S08]  /*c920*/  HMMA.16816.F32.BF16 R148, R180.reuse, R150, R32 ;  /* 0x00000096b494723c */ /* 0x040ff00000041820 */
[C---:B------:R-:W-:Y:S08]  /*c930*/  HMMA.16816.F32.BF16 R144, R180.reuse, R140, R36 ;  /* 0x0000008cb490723c */ /* 0x040ff00000041824 */
[C---:B------:R-:W-:Y:S08]  /*c940*/  HMMA.16816.F32.BF16 R140, R180.reuse, R142, R40 ;  /* 0x0000008eb48c723c */ /* 0x040ff00000041828 */
[C---:B---3--:R-:W-:Y:S08]  /*c950*/  HMMA.16816.F32.BF16 R136, R180.reuse, R132, R44 ;  /* 0x00000084b488723c */ /* 0x048ff0000004182c */
[C---:B------:R-:W-:Y:S08]  /*c960*/  HMMA.16816.F32.BF16 R132, R180.reuse, R134, R48 ;  /* 0x00000086b484723c */ /* 0x040ff00000041830 */
[C---:B----4-:R-:W-:Y:S08]  /*c970*/  HMMA.16816.F32.BF16 R52, R180.reuse, R4, R52 ;  /* 0x00000004b434723c */ /* 0x050ff00000041834 */
[C---:B------:R-:W-:Y:S01]  /*c980*/  HMMA.16816.F32.BF16 R56, R180.reuse, R6, R56 ;  /* 0x00000006b438723c */ /* 0x040fe20000041838 */
[----:B------:R-:W3:Y:S07]  /*c990*/  LDSM.16.MT88.4 R4, [R247+0xb900] ;  /* 0x00b90000f704783b */ /* 0x000eee0000004200 */
[C---:B-----5:R-:W-:Y:S08]  /*c9a0*/  HMMA.16816.F32.BF16 R60, R180.reuse, R8, R60 ;  /* 0x00000008b43c723c */ /* 0x060ff0000004183c */
        /* <DEDUP_REMOVED lines=9> */
[C---:B--2---:R-:W-:Y:S08]  /*ca40*/  HMMA.16816.F32.BF16 R92, R180.reuse, R24, R92 ;  /* 0x00000018b45c723c */ /* 0x044ff0000004185c */
[C---:B------:R-:W-:Y:S08]  /*ca50*/  HMMA.16816.F32.BF16 R96, R180.reuse, R26, R96 ;  /* 0x0000001ab460723c */ /* 0x040ff00000041860 */
[C---:B---3--:R-:W-:Y:S08]  /*ca60*/  HMMA.16816.F32.BF16 R100, R180.reuse, R4, R100 ;  /* 0x00000004b464723c */ /* 0x048ff00000041864 */
[C---:B------:R-:W-:Y:S01]  /*ca70*/  HMMA.16816.F32.BF16 R104, R180.reuse, R6, R104 ;  /* 0x00000006b468723c */ /* 0x040fe20000041868 */
[----:B------:R-:W2:Y:S07]  /*ca80*/  LDSM.16.MT88.4 R4, [R240+0xb900] ;  /* 0x00b90000f004783b */ /* 0x000eae0000004200 */
[C---:B----4-:R-:W-:Y:S08]  /*ca90*/  HMMA.16816.F32.BF16 R108, R180.reuse, R8, R108 ;  /* 0x00000008b46c723c */ /* 0x050ff0000004186c */
[C---:B------:R-:W-:Y:S08]  /*caa0*/  HMMA.16816.F32.BF16 R112, R180.reuse, R10, R112 ;  /* 0x0000000ab470723c */ /* 0x040ff00000041870 */
[C---:B-1----:R-:W-:Y:S08]  /*cab0*/  HMMA.16816.F32.BF16 R116, R180.reuse, R12, R116 ;  /* 0x0000000cb474723c */ /* 0x042ff00000041874 */
[C---:B------:R-:W-:Y:S08]  /*cac0*/  HMMA.16816.F32.BF16 R120, R180.reuse, R14, R120 ;  /* 0x0000000eb478723c */ /* 0x040ff00000041878 */
[C---:B--2---:R-:W-:Y:S08]  /*cad0*/  HMMA.16816.F32.BF16 R124, R180.reuse, R4, R124 ;  /* 0x00000004b47c723c */ /* 0x044ff0000004187c */
[----:B------:R-:W-:Y:S07]  /*cae0*/  HMMA.16816.F32.BF16 R128, R180, R6, R128 ;  /* 0x00000006b480723c */ /* 0x000fee0000041880 */
[----:B------:R-:W-:Y:S01]  /*caf0*/  MOV R180, R2 ;  /* 0x0000000200b47202 */ /* 0x000fe20000000f00 */
[----:B------:R-:W-:Y:S01]  /*cb00*/  FADD.FTZ R183, R190, R191 ;  /* 0x000000bfbeb77221 */ /* 0x000fe20000010000 */
[----:B------:R-:W-:-:S05]  /*cb10*/  @P0 BRA `(.L_x_1580) ;  /* 0xffffa99000000947 */ /* 0x000fca000383ffff */
.L_x_1577:
[----:B------:R-:W-:-:S13]  /*cb20*/  ISETP.LE.AND P0, PT, RZ, UR6, PT ;  /* 0x00000006ff007c0c */ /* 0x000fda000bf03270 */
[----:B------:R-:W-:Y:S05]  /*cb30*/  @!P0 BRA `(.L_x_1581) ;  /* 0x0000525000008947 */ /* 0x000fea0003800000 */
[----:B------:R-:W2:Y:S01]  /*cb40*/  LDL.LU R5, [R1+0x1c] ;  /* 0x00001c0001057983 */ /* 0x000ea20000300800 */
[----:B------:R-:W-:Y:S02]  /*cb50*/  IMAD.MOV.U32 R180, RZ, RZ, R0 ;  /* 0x000000ffffb47224 */ /* 0x000fe400078e0000 */
[----:B------:R-:W-:Y:S01]  /*cb60*/  IMAD.MOV.U32 R3, RZ, RZ, R2 ;  /* 0x000000ffff037224 */ /* 0x000fe200078e0002 */
[----:B--2---:R-:W-:Y:S01]  /*cb70*/  SHF.R.S32.HI R4, RZ, 0x1f, R5 ;  /* 0x0000001fff047819 */ /* 0x004fe20000011405 */
[----:B------:R-:W-:-:S03]  /*cb80*/  IMAD.SHL.U32 R0, R5, 0x2, RZ ;  /* 0x0000000205007824 */ /* 0x000fc600078e00ff */
[----:B------:R-:W-:Y:S02]  /*cb90*/  SHF.L.U64.HI R2, R5, 0x1, R4 ;  /* 0x0000000105027819 */ /* 0x000fe40000010204 */
[----:B------:R-:W-:Y:S04]  /*cba0*/  STL [R1+0x1c], R0 ;  /* 0x00001c0001007387 */ /* 0x000fe80000100800 */
[----:B------:R1:W-:Y:S04]  /*cbb0*/  STL [R1+0x2c], R2 ;  /* 0x00002c0201007387 */ /* 0x0003e80000100800 */
[----:B------:R-:W2:Y:S04]  /*cbc0*/  LDL.LU R10, [R1+0x28] ;  /* 0x00002800010a7983 */ /* 0x000ea80000300800 */
[----:B------:R-:W2:Y:S04]  /*cbd0*/  LDL.LU R9, [R1+0x18] ;  /* 0x0000180001097983 */ /* 0x000ea80000300800 */
[----:B------:R-:W3:Y:S04]  /*cbe0*/  LDL.LU R8, [R1+0x24] ;  /* 0x0000240001087983 */ /* 0x000ee80000300800 */
[----:B------:R-:W3:Y:S04]  /*cbf0*/  LDL.LU R7, [R1+0x14] ;  /* 0x0000140001077983 */ /* 0x000ee80000300800 */
[----:B------:R-:W4:Y:S04]  /*cc00*/  LDL.LU R6, [R1+0x20] ;  /* 0x0000200001067983 */ /* 0x000f280000300800 */
[----:B------:R-:W4:Y:S01]  /*cc10*/  LDL.LU R5, [R1+0x10] ;  /* 0x0000100001057983 */ /* 0x000f220000300800 */
[----:B--2---:R-:W-:-:S02]  /*cc20*/  SHF.L.U64.HI R4, R9, 0x1, R10 ;  /* 0x0000000109047819 */ /* 0x004fc4000001020a */
[----:B-1----:R-:W-:-:S03]  /*cc30*/  SHF.L.U32 R2, R9, 0x1, RZ ;  /* 0x0000000109027819 */ /* 0x002fc600000006ff */
[----:B------:R1:W-:Y:S01]  /*cc40*/  STL [R1+0x28], R4 ;  /* 0x0000280401007387 */ /* 0x0003e20000100800 */
[----:B---3--:R-:W-:-:S03]  /*cc50*/  SHF.L.U64.HI R0, R7, 0x1, R8 ;  /* 0x0000000107007819 */ /* 0x008fc60000010208 */
[----:B------:R4:W-:Y:S04]  /*cc60*/  STL [R1+0x18], R2 ;  /* 0x0000180201007387 */ /* 0x0009e80000100800 */
[----:B------:R2:W-:Y:S01]  /*cc70*/  STL [R1+0x24], R0 ;  /* 0x0000240001007387 */ /* 0x0005e20000100800 */
[----:B-1----:R-:W-:Y:S01]  /*cc80*/  IMAD.SHL.U32 R4, R7, 0x2, RZ ;  /* 0x0000000207047824 */ /* 0x002fe200078e00ff */
[----:B----4-:R-:W-:-:S04]  /*cc90*/  SHF.L.U64.HI R2, R5, 0x1, R6 ;  /* 0x0000000105027819 */ /* 0x010fc80000010206 */
[----:B------:R1:W-:Y:S01]  /*cca0*/  STL [R1+0x14], R4 ;  /* 0x0000140401007387 */ /* 0x0003e20000100800 */
[----:B--2---:R-:W-:-:S05]  /*ccb0*/  SHF.L.U32 R0, R5, 0x1, RZ ;  /* 0x0000000105007819 */ /* 0x004fca00000006ff */
[----:B------:R1:W-:Y:S04]  /*ccc0*/  STL [R1+0x10], R0 ;  /* 0x0000100001007387 */ /* 0x0003e80000100800 */
[----:B------:R1:W-:Y:S01]  /*ccd0*/  STL [R1+0x20], R2 ;  /* 0x0000200201007387 */ /* 0x0003e20000100800 */
[----:B------:R-:W-:Y:S05]  /*cce0*/  BRA `(.L_x_1582) ;  /* 0x0000052000007947 */ /* 0x000fea0003800000 */
.L_x_1584:
        /* <DEDUP_REMOVED lines=82> */
.L_x_1582:
[----:B------:R-:W2:Y:S01]  /*d210*/  LDL R6, [R1+0x4] ;  /* 0x0000040001067983 */ /* 0x000ea20000100800 */
[----:B------:R-:W-:Y:S04]  /*d220*/  DEPBAR.LE SB0, 0x0 ;  /* 0x000080000000791a */ /* 0x000fe80000000000 */
[----:B-1----:R-:W3:Y:S01]  /*d230*/  LDL R2, [R1] ;  /* 0x0000000001027983 */ /* 0x002ee20000100800 */
        /* <DEDUP_REMOVED lines=33> */
[----:B------:R-:W-:Y:S05]  /*d450*/  IMAD R0, R6, c[0x0][0x20c], R0 ;  /* 0x0000830006007a24 */ /* 0x000fea00078e0200 */
[----:B------:R-:W-:Y:S02]  /*d460*/  IADD3 R5, R5, R0, RZ ;  /* 0x0000000005057210 */ /* 0x000fe40007ffe0ff */
[----:B---3--:R-:W-:Y:S03]  /*d470*/  SHF.R.S32.HI R0, RZ, 0x1f, R2 ;  /* 0x0000001fff007819 */ /* 0x008fe60000011402 */
[----:B------:R-:W-:Y:S04]  /*d480*/  IMAD.WIDE.U32 R4, R2, c[0x0][0x218], R4 ;  /* 0x0000860002047a25 */ /* 0x000fe800078e0004 */
[----:B------:R-:W-:Y:S01]  /*d490*/  IMAD R0, R0, c[0x0][0x218], RZ ;  /* 0x0000860000007a24 */ /* 0x000fe200078e02ff */
[----:B------:R-:W-:Y:S03]  /*d4a0*/  IADD3 R4, P0, R4, UR24, RZ ;  /* 0x0000001804047c10 */ /* 0x000fe6000ff1e0ff */
[----:B------:R-:W-:Y:S05]  /*d4b0*/  IMAD R0, R2, c[0x0][0x21c], R0 ;  /* 0x0000870002007a24 */ /* 0x000fea00078e0200 */
        /* <DEDUP_REMOVED lines=449> */
.L_x_1583:
[----:B---3--:R-:W2:Y:S01]  /*f0d0*/  LDL.LU R5, [R1+0x40] ;  /* 0x0000400001057983 */ /* 0x008ea20000300800 */
[----:B------:R-:W-:Y:S02]  /*f0e0*/  FMNMX.FTZ R6, R213, R180, !PT ;  /* 0x000000b4d5067209 */ /* 0x000fe40007810000 */
[----:B------:R-:W-:Y:S01]  /*f0f0*/  MOV R47, R24 ;  /* 0x00000018002f7202 */ /* 0x000fe20000000f00 */
[----:B------:R-:W3:Y:S01]  /*f100*/  LDL.LU R4, [R1+0x38] ;  /* 0x0000380001047983 */ /* 0x000ee20000300800 */
[----:B------:R-:W-:Y:S02]  /*f110*/  FMNMX.FTZ R6, R189, R6, !PT ;  /* 0x00000006bd067209 */ /* 0x000fe40007810000 */
[----:B------:R-:W-:Y:S01]  /*f120*/  MOV R24, R214 ;  /* 0x000000d600187202 */ /* 0x000fe20000000f00 */
[----:B------:R-:W4:Y:S01]  /*f130*/  LDL.LU R2, [R1+0x3c] ;  /* 0x00003c0001027983 */ /* 0x000f220000300800 */
[----:B------:R-:W-:Y:S02]  /*f140*/  MOV R44, R23 ;  /* 0x00000017002c7202 */ /* 0x000fe40000000f00 */
[----:B------:R-:W-:Y:S01]  /*f150*/  MOV R41, R22 ;  /* 0x0000001600297202 */ /* 0x000fe20000000f00 */
[----:B------:R-:W5:Y:S01]  /*f160*/  LDL.LU R0, [R1+0x34] ;  /* 0x0000340001007983 */ /* 0x000f620000300800 */
[----:B------:R-:W-:Y:S02]  /*f170*/  MOV R40, R186 ;  /* 0x000000ba00287202 */ /* 0x000fe40000000f00 */
[----:B------:R-:W-:Y:S01]  /*f180*/  MOV R35, R187 ;  /* 0x000000bb00237202 */ /* 0x000fe20000000f00 */
[----:B------:R-:W5:Y:S01]  /*f190*/  LDL.LU R8, [R1+0x54] ;  /* 0x0000540001087983 */ /* 0x000f620000300800 */
[----:B------:R-:W-:Y:S02]  /*f1a0*/  MOV R34, R215 ;  /* 0x000000d700227202 */ /* 0x000fe40000000f00 */
[----:B------:R-:W-:Y:S01]  /*f1b0*/  ISETP.LT.AND P0, PT, RZ, UR6, PT ;  /* 0x00000006ff007c0c */ /* 0x000fe2000bf01270 */
[----:B------:R-:W5:Y:S01]  /*f1c0*/  LDL.LU R7, [R1+0x58] ;  /* 0x0000580001077983 */ /* 0x000f620000300800 */
[----:B------:R-:W-:Y:S03]  /*f1d0*/  UIADD3 UR6, UR6, -0x1, URZ ;  /* 0xffffffff06067890 */ /* 0x000fe6000fffe03f */
        /* <DEDUP_REMOVED lines=699> */
.L_x_1581:
        /* <DEDUP_REMOVED lines=155> */
.L_x_1569:
        /* <DEDUP_REMOVED lines=197> */
.L_x_1586:
        /* <DEDUP_REMOVED lines=69> */
[----:B------:R-:W-:Y:S01]  /*137e0*/  ULDC.64 UR6, c[0x0][0x3f0] ;  /* 0x0000fc0000067ab9 */ /* 0x000fe20000000a00 */
[----:B------:R-:W-:Y:S01]  /*137f0*/  SHF.R.U32.HI R9, RZ, 0x3, R2 ;  /* 0x00000003ff097819 */ /* 0x000fe20000011602 */
[----:B------:R-:W-:Y:S01]  /*13800*/  UIMAD UR11, UR11, UR6, URZ ;  /* 0x000000060b0b72a4 */ /* 0x000fe2000f8e023f */
[----:B------:R-:W-:Y:S01]  /*13810*/  IMAD.IADD R11, R13, 0x1, R11 ;  /* 0x000000010d0b7824 */ /* 0x000fe200078e020b */
[----:B------:R-:W-:Y:S01]  /*13820*/  LOP3.LUT R2, R2, 0x38, R0, 0xf8, !PT ;  /* 0x0000003802027812 */ /* 0x000fe200078ef800 */
        /* <DEDUP_REMOVED lines=84> */
.L_x_1588:
[----:B--234-:R-:W-:Y:S05]  /*13d70*/  BSYNC B0 ;  /* 0x0000000000007941 */ /* 0x01cfea0003800000 */
.L_x_1587:
        /* <DEDUP_REMOVED lines=30> */
.L_x_1590:
[----:B------:R-:W-:Y:S05]  /*13f60*/  BSYNC B0 ;  /* 0x0000000000007941 */ /* 0x000fea0003800000 */
.L_x_1589:
        /* <DEDUP_REMOVED lines=30> */
.L_x_1592:
[----:B------:R-:W-:Y:S05]  /*14150*/  BSYNC B0 ;  /* 0x0000000000007941 */ /* 0x000fea0003800000 */
.L_x_1591:
        /* <DEDUP_REMOVED lines=31> */
.L_x_1585:
        /* <DEDUP_REMOVED lines=31> */
.L_x_1593:
        /* <DEDUP_REMOVED lines=43> */
.L_x_1595:
[----:B------:R-:W-:Y:S05]  /*147f0*/  BSYNC B0 ;  /* 0x0000000000007941 */ /* 0x000fea0003800000 */
.L_x_1594:
        /* <DEDUP_REMOVED lines=77> */
.L_x_1597:
[----:B------:R-:W-:Y:S05]  /*14cd0*/  BSYNC B0 ;  /* 0x0000000000007941 */ /* 0x000fea0003800000 */
.L_x_1596:
        /* <DEDUP_REMOVED lines=27> */
.L_x_1599:
[----:B------:R-:W-:Y:S05]  /*14e90*/  BSYNC B0 ;  /* 0x0000000000007941 */ /* 0x000fea0003800000 */
.L_x_1598:
        /* <DEDUP_REMOVED lines=27> */
.L_x_1601:
[----:B------:R-:W-:Y:S05]  /*15050*/  BSYNC B0 ;  /* 0x0000000000007941 */ /* 0x000fea0003800000 */
.L_x_1600:
        /* <DEDUP_REMOVED lines=28> */
.L_x_1602:
        /* <DEDUP_REMOVED lines=14> */
.L_x_3653:


//--------------------- .text._ZN7cutlass13device_kernelIN5flash19enable_sm80_to_sm89INS1_16FlashAttnFwdSm80INS1_25CollectiveMainloopFwdSm80ILi8ELi1ELb0EN4cute5tupleIJNS5_1CILi128EEENS7_ILi48EEENS7_ILi256EEEEEELi256ENS_10bfloat16_tEfNS_4arch4Sm80ELb1ELb0ELb1ELb1ELb1ELb1ELb1ELb0EEENS1_21CollectiveEpilogueFwdINS6_IJS8_SA_S9_EEENS6_IJNS7_ILi1EEESI_SI_EEESC_SE_Li256ELb1ELb1ELb0ELb0EEENS1_19SingleTileSchedulerILb1ELb0ELb1ELi128EEEEEEEEEvNT_6ParamsE --------------------------
	.section	.text._ZN7cutlass13device_kernelIN5flash19enable_sm80_to_sm89INS1_16FlashAttnFwdSm80INS1_25CollectiveMainloopFwdSm80ILi8ELi1ELb0EN4cute5tupleIJNS5_1CILi128EEENS7_ILi48EEENS7_ILi256EEEEEELi256ENS_10bfloat16_tEfNS_4arch4Sm80ELb1ELb0ELb1ELb1ELb1ELb1ELb1ELb0EEENS1_21CollectiveEpilogueFwdINS6_IJS8_SA_S9_EEENS6_IJNS7_ILi1EEESI_SI_EEESC_SE_Li256ELb1ELb1ELb0ELb0EEENS1_19SingleTileSchedulerILb1ELb0ELb1ELi128EEEEEEEEEvNT_6ParamsE,"ax",@progbits
	.sectioninfo	@"SHI_REGISTERS=255"
	.align	128
.text._ZN7cutlass13device_kernelIN5flash19enable_sm80_to_sm89INS1_16FlashAttnFwdSm80INS1_25CollectiveMainloopFwdSm80ILi8ELi1ELb0EN4cute5tupleIJNS5_1CILi128EEENS7_ILi48EEENS7_ILi256EEEEEELi256ENS_10bfloat16_tEfNS_4arch4Sm80ELb1ELb0ELb1ELb1ELb1ELb1ELb1ELb0EEENS1_21CollectiveEpilogueFwdINS6_IJS8_SA_S9_EEENS6_IJNS7_ILi1EEESI_SI_EEESC_SE_Li256ELb1ELb1ELb0ELb0EEENS1_19SingleTileSchedulerILb1ELb0ELb1ELi128EEEEEEEEEvNT_6ParamsE:
        .type           _ZN7cutlass13device_kernelIN5flash19enable_sm80_to_sm89INS1_16FlashAttnFwdSm80INS1_25CollectiveMainloopFwdSm80ILi8ELi1ELb0EN4cute5tupleIJNS5_1CILi128EEENS7_ILi48EEENS7_ILi256EEEEEELi256ENS_10bfloat16_tEfNS_4arch4Sm80ELb1ELb0ELb1ELb1ELb1ELb1ELb1ELb0EEENS1_21CollectiveEpilogueFwdINS6_IJS8_SA_S9_EEENS6_IJNS7_ILi1EEESI_SI_EEESC_SE_Li256ELb1ELb1ELb0ELb0EEENS1_19SingleTileSchedulerILb1ELb0ELb1ELi128EEEEEEEEEvNT_6ParamsE,@function
        .size           _ZN7cutlass13device_kernelIN5flash19enable_sm80_to_sm89INS1_16FlashAttnFwdSm80INS1_25CollectiveMainloopFwdSm80ILi8ELi1ELb0EN4cute5tupleIJNS5_1CILi128EEENS7_ILi48EEENS7_ILi256EEEEEELi256ENS_10bfloat16_tEfNS_4arch4Sm80ELb1ELb0ELb1ELb1ELb1ELb1ELb1ELb0EEENS1_21CollectiveEpilogueFwdINS6_IJS8_SA_S9_EEENS6_IJNS7_ILi1EEESI_SI_EEESC_SE_Li256ELb1ELb1ELb0ELb0EEENS1_19SingleTileSchedulerILb1ELb0ELb1ELi128EEEEEEEEEvNT_6ParamsE,(.L_x_3654 - _ZN7cutlass13device_kernelIN5flash19enable_sm80_to_sm89INS1_16FlashAttnFwdSm80INS1_25CollectiveMainloopFwdSm80ILi8ELi1ELb0EN4cute5tupleIJNS5_1CILi128EEENS7_ILi48EEENS7_ILi256EEEEEELi256ENS_10bfloat16_tEfNS_4arch4Sm80ELb1ELb0ELb1ELb1ELb1ELb1ELb1ELb0EEENS1_21CollectiveEpilogueFwdINS6_IJS8_SA_S9_EEENS6_IJNS7_ILi1EEESI_SI_EEESC_SE_Li256ELb1ELb1ELb0ELb0EEENS1_19SingleTileSchedulerILb1ELb0ELb1ELi128EEEEEEEEEvNT_6ParamsE)
        .other          _ZN7cutlass13device_kernelIN5flash19enable_sm80_to_sm89INS1_16FlashAttnFwdSm80INS1_25CollectiveMainloopFwdSm80ILi8ELi1ELb0EN4cute5tupleIJNS5_1CILi128EEENS7_ILi48EEENS7_ILi256EEEEEELi256ENS_10bfloat16_tEfNS_4arch4Sm80ELb1ELb0ELb1ELb1ELb1ELb1ELb1ELb0EEENS1_21CollectiveEpilogueFwdINS6_IJS8_SA_S9_EEENS6_IJNS7_ILi1EEESI_SI_EEESC_SE_Li256ELb1ELb1ELb0ELb0EEENS1_19SingleTileSchedulerILb1ELb0ELb1ELi128EEEEEEEEEvNT_6ParamsE,@"STO_CUDA_ENTRY STV_DEFAULT"
_ZN7cutlass13device_kernelIN5flash19enable_sm80_to_sm89INS1_16FlashAttnFwdSm80INS1_25CollectiveMainloopFwdSm80ILi8ELi1ELb0EN4cute5tupleIJNS5_1CILi128EEENS7_ILi48EEENS7_ILi256EEEEEELi256ENS_10bfloat16_tEfNS_4arch4Sm80ELb1ELb0ELb1ELb1ELb1ELb1ELb1ELb0EEENS1_21CollectiveEpilogueFwdINS6_IJS8_SA_S9_EEENS6_IJNS7_ILi1EEESI_SI_EEESC_SE_Li256ELb1ELb1ELb0ELb0EEENS1_19SingleTileSchedulerILb1ELb0ELb1ELi128EEEEEEEEEvNT_6ParamsE:
        /* <DEDUP_REMOVED lines=17> */
.L_x_1604:
        /* <DEDUP_REMOVED lines=8> */
.L_x_1606:
[----:B------:R-:W-:-:S05]  /*0190*/  MOV R0, c[0x0][0x54c] ;  /* 0x0001530000007a02 */ /* 0x000fca0000000f00 */
.L_x_1605:
[----:B-----5:R-:W-:Y:S01]  /*01a0*/  IMAD R0, R0, c[0x0][0x548], RZ ;  /* 0x0001520000007a24 */ /* 0x020fe200078e02ff */
[----:B------:R-:W-:-:S04]  /*01b0*/  SHF.L.U32 R11, R6, 0x7, RZ ;  /* 0x00000007060b7819 */ /* 0x000fc800000006ff */
[----:B------:R-:W-:-:S04]  /*01c0*/  ISETP.GE.AND P0, PT, R11, R0, PT ;  /* 0x000000000b00720c */ /* 0x000fc80003f06270 */
[----:B------:R-:W-:-:S05]  /*01d0*/  SEL R0, R5, 0xffffffff, !P0 ;  /* 0xffffffff05007807 */ /* 0x000fca0004000000 */
[----:B------:R2:W-:Y:S01]  /*01e0*/  STL [R1+0x70], R0 ;  /* 0x0000700001007387 */ /* 0x0005e20000100800 */
[----:B------:R-:W-:Y:S05]  /*01f0*/  BRA `(.L_x_1607) ;  /* 0x0000013000007947 */ /* 0x000fea0003800000 */
.L_x_1603:
[----:B---3--:R-:W-:-:S04]  /*0200*/  ISETP.NE.U32.AND P0, PT, RZ, c[0x0][0x568], PT ;  /* 0x00015a00ff007a0c */ /* 0x008fc80003f05070 */
[----:B------:R-:W-:-:S13]  /*0210*/  ISETP.NE.AND.EX P0, PT, RZ, c[0x0][0x56c], PT, P0 ;  /* 0x00015b00ff007a0c */ /* 0x000fda0003f05300 */
[----:B------:R-:W-:Y:S05]  /*0220*/  @!P0 BRA `(.L_x_1608) ;  /* 0x0000002000008947 */ /* 0x000fea0003800000 */
[----:B------:R1:W5:Y:S01]  /*0230*/  LDG.E R0, [R2.64] ;  /* 0x0000000e02007981 */ /* 0x000362000c1e1900 */
[----:B------:R-:W-:Y:S05]  /*0240*/  BRA `(.L_x_1609) ;  /* 0x0000009000007947 */ /* 0x000fea0003800000 */
.L_x_1608:
        /* <DEDUP_REMOVED lines=8> */
.L_x_1610:
[----:B------:R-:W-:-:S05]  /*02d0*/  MOV R0, c[0x0][0x54c] ;  /* 0x0001530000007a02 */ /* 0x000fca0000000f00 */
.L_x_1609:
[----:B-----5:R-:W-:Y:S01]  /*02e0*/  IMAD R0, R0, c[0x0][0x548], RZ ;  /* 0x0001520000007a24 */ /* 0x020fe200078e02ff */
[----:B------:R-:W-:-:S04]  /*02f0*/  SHF.L.U32 R11, R6, 0x7, RZ ;  /* 0x00000007060b7819 */ /* 0x000fc800000006ff */
[----:B------:R-:W-:-:S04]  /*0300*/  ISETP.GE.AND P0, PT, R11, R0, PT ;  /* 0x000000000b00720c */ /* 0x000fc80003f06270 */
[----:B------:R-:W-:-:S05]  /*0310*/  SEL R0, R5, 0xffffffff, !P0 ;  /* 0xffffffff05007807 */ /* 0x000fca0004000000 */
[----:B------:R2:W-:Y:S04]  /*0320*/  STL [R1+0x70], R0 ;  /* 0x0000700001007387 */ /* 0x0005e80000100800 */
.L_x_1607:
[----:B------:R-:W3:Y:S02]  /*0330*/  LDL R32, [R1+0x70] ;  /* 0x0000700001207983 */ /* 0x000ee40000100800 */
[----:B---3--:R-:W-:-:S13]  /*0340*/  ISETP.GE.AND P0, PT, R32, RZ, PT ;  /* 0x000000ff2000720c */ /* 0x008fda0003f06270 */
[----:B------:R-:W-:Y:S05]  /*0350*/  @!P0 EXIT ;  /* 0x000000000000894d */ /* 0x000fea0003800000 */
[----:B------:R-:W-:Y:S01]  /*0360*/  ISETP.NE.U32.AND P0, PT, RZ, c[0x0][0x370], PT ;  /* 0x0000dc00ff007a0c */ /* 0x000fe20003f05070 */
[----:B------:R-:W-:Y:S01]  /*0370*/  IMAD.MOV.U32 R10, RZ, RZ, RZ ;  /* 0x000000ffff0a7224 */ /* 0x000fe200078e00ff */
[----:B------:R-:W-:Y:S01]  /*0380*/  ISETP.NE.U32.AND P1, PT, RZ, c[0x0][0x348], PT ;  /* 0x0000d200ff007a0c */ /* 0x000fe20003f25070 */
[----:B------:R-:W-:Y:S01]  /*0390*/  CS2R R14, SRZ ;  /* 0x00000000000e7805 */ /* 0x000fe2000001ff00 */
[----:B------:R-:W-:Y:S01]  /*03a0*/  ISETP.NE.AND.EX P0, PT, RZ, c[0x0][0x374], PT, P0 ;  /* 0x0000dd00ff007a0c */ /* 0x000fe20003f05300 */
[CC--:B------:R-:W-:Y:S01]  /*03b0*/  IMAD.WIDE R6, R32.reuse, R16.reuse, c[0x0][0x350] ;  /* 0x0000d40020067625 */ /* 0x0c0fe200078e0210 */
[----:B------:R-:W-:Y:S02]  /*03c0*/  ISETP.NE.U32.AND P3, PT, RZ, c[0x0][0x358], PT ;  /* 0x0000d600ff007a0c */ /* 0x000fe40003f65070 */
[----:B------:R-:W-:Y:S02]  /*03d0*/  ISETP.NE.AND.EX P1, PT, RZ, c[0x0][0x34c], PT, P1 ;  /* 0x0000d300ff007a0c */ /* 0x000fe40003f25310 */
[----:B------:R-:W-:Y:S01]  /*03e0*/  ISETP.NE.AND.EX P3, PT, RZ, c[0x0][0x35c], PT, P3 ;  /* 0x0000d700ff007a0c */ /* 0x000fe20003f65330 */
[----:B--2---:R-:W-:Y:S01]  /*03f0*/  IMAD.MOV.U32 R0, RZ, RZ, RZ ;  /* 0x000000ffff007224 */ /* 0x004fe200078e00ff */
[----:B------:R-:W-:Y:S01]  /*0400*/  ISETP.NE.U32.AND P2, PT, RZ, c[0x0][0x350], PT ;  /* 0x0000d400ff007a0c */ /* 0x000fe20003f45070 */
[----:B------:R-:W-:-:S03]  /*0410*/  IMAD.WIDE R8, R32, R16, c[0x0][0x348] ;  /* 0x0000d20020087625 */ /* 0x000fc600078e0210 */
[----:B------:R-:W-:Y:S01]  /*0420*/  ISETP.NE.AND.EX P2, PT, RZ, c[0x0][0x354], PT, P2 ;  /* 0x0000d500ff007a0c */ /* 0x000fe20003f45320 */
[----:B-1----:R-:W-:-:S04]  /*0430*/  @P0 IMAD.WIDE R2, R32, R16, c[0x0][0x370] ;  /* 0x0000dc0020020625 */ /* 0x002fc800078e0210 */
[----:B------:R-:W2:Y:S04]  /*0440*/  @P1 LDG.E R0, [R8.64] ;  /* 0x0000000e08001981 */ /* 0x000ea8000c1e1900 */
[----:B------:R1:W3:Y:S04]  /*0450*/  @P0 LDG.E R10, [R2.64] ;  /* 0x0000000e020a0981 */ /* 0x0002e8000c1e1900 */
        /* <DEDUP_REMOVED lines=14> */
[----:B----4-:R-:W-:-:S05]  /*0540*/  IADD3 R4, R15, R10, RZ ;  /* 0x0000000a0f047210 */ /* 0x010fca0007ffe0ff */
[----:B------:R1:W-:Y:S04]  /*0550*/  STL [R1+0x50], R4 ;  /* 0x0000500401007387 */ /* 0x0003e80000100800 */
[----:B------:R2:W-:Y:S01]  /*0560*/  STL [R1+0x54], R14 ;  /* 0x0000540e01007387 */ /* 0x0005e20000100800 */
[----:B-1----:R-:W-:Y:S01]  /*0570*/  MOV R4, c[0x0][0x228] ;  /* 0x00008a0000047a02 */ /* 0x002fe20000000f00 */
[----:B------:R-:W-:Y:S05]  /*0580*/  @P0 BRA `(.L_x_1611) ;  /* 0x0000004000000947 */ /* 0x000fea0003800000 */
[----:B------:R-:W-:Y:S05]  /*0590*/  @!P1 BRA `(.L_x_1611) ;  /* 0x0000003000009947 */ /* 0x000fea0003800000 */
[----:B------:R1:W3:Y:S04]  /*05a0*/  LDG.E R0, [R8.64] ;  /* 0x0000000e08007981 */ /* 0x0002e8000c1e1900 */
[----:B-1----:R-:W3:Y:S02]  /*05b0*/  LDG.E R8, [R8.64+0x4] ;  /* 0x0000040e08087981 */ /* 0x002ee4000c1e1900 */
[----:B---3-5:R-:W-:-:S05]  /*05c0*/  IADD3 R12, -R0, R8, RZ ;  /* 0x00000008000c7210 */ /* 0x028fca0007ffe1ff */
.L_x_1611:
[----:B-----5:R1:W-:Y:S01]  /*05d0*/  STL [R1+0x58], R12 ;  /* 0x0000580c01007387 */ /* 0x0203e20000100800 */
[----:B------:R-:W-:-:S04]  /*05e0*/  ISETP.NE.U32.AND P0, PT, RZ, c[0x0][0x368], PT ;  /* 0x0000da00ff007a0c */ /* 0x000fc80003f05070 */
[----:B------:R-:W-:-:S13]  /*05f0*/  ISETP.NE.AND.EX P0, PT, RZ, c[0x0][0x36c], PT, P0 ;  /* 0x0000db00ff007a0c */ /* 0x000fda0003f05300 */
[----:B------:R-:W-:Y:S05]  /*0600*/  @!P0 BRA `(.L_x_1612) ;  /* 0x0000003000008947 */ /* 0x000fea0003800000 */
[----:B------:R-:W-:-:S05]  /*0610*/  IMAD.WIDE R6, R32, R16, c[0x0][0x368] ;  /* 0x0000da0020067625 */ /* 0x000fca00078e0210 */
[----:B------:R3:W5:Y:S01]  /*0620*/  LDG.E R13, [R6.64] ;  /* 0x0000000e060d7981 */ /* 0x000762000c1e1900 */
[----:B------:R-:W-:Y:S05]  /*0630*/  BRA `(.L_x_1613) ;  /* 0x0000004000007947 */ /* 0x000fea0003800000 */
.L_x_1612:
[----:B------:R-:W-:Y:S05]  /*0640*/  @!P2 BRA `(.L_x_1613) ;  /* 0x000000300000a947 */ /* 0x000fea0003800000 */
[----:B------:R3:W4:Y:S04]  /*0650*/  LDG.E R0, [R6.64] ;  /* 0x0000000e06007981 */ /* 0x000728000c1e1900 */
[----:B---3--:R-:W4:Y:S02]  /*0660*/  LDG.E R6, [R6.64+0x4] ;  /* 0x0000040e06067981 */ /* 0x008f24000c1e1900 */
[----:B----4-:R-:W-:Y:S02]  /*0670*/  IADD3 R13, -R0, R6, RZ ;  /* 0x00000006000d7210 */ /* 0x010fe40007ffe1ff */
.L_x_1613:
[----:B---3--:R3:W4:Y:S04]  /*0680*/  @P3 LDG.E R6, [R2.64] ;  /* 0x0000000e02063981 */ /* 0x008728000c1e1900 */
[----:B------:R3:W4:Y:S01]  /*0690*/  @P3 LDG.E R5, [R2.64+0x4] ;  /* 0x0000040e02053981 */ /* 0x000722000c1e1900 */
[----:B------:R-:W-:Y:S01]  /*06a0*/  ISETP.NE.U32.AND P0, PT, RZ, c[0x0][0x378], PT ;  /* 0x0000de00ff007a0c */ /* 0x000fe20003f05070 */
[----:B-----5:R-:W-:-:S03]  /*06b0*/  IMAD.MOV.U32 R22, RZ, RZ, R13 ;  /* 0x000000ffff167224 */ /* 0x020fc600078e000d */
[----:B------:R-:W-:-:S13]  /*06c0*/  ISETP.NE.AND.EX P0, PT, RZ, c[0x0][0x37c], PT, P0 ;  /* 0x0000df00ff007a0c */ /* 0x000fda0003f05300 */
[----:B---3--:R-:W-:-:S05]  /*06d0*/  @P0 IMAD.WIDE R2, R32, R16, c[0x0][0x378] ;  /* 0x0000de0020020625 */ /* 0x008fca00078e0210 */
[----:B--2---:R3:W2:Y:S01]  /*06e0*/  @P0 LDG.E R22, [R2.64] ;  /* 0x0000000e02160981 */ /* 0x0046a2000c1e1900 */
[----:B------:R-:W-:Y:S02]  /*06f0*/  IMAD.MOV.U32 R0, RZ, RZ, c[0x0][0x2c4] ;  /* 0x0000b100ff007624 */ /* 0x000fe400078e00ff */
[----:B------:R-:W-:-:S03]  /*0700*/  IMAD.IADD R10, R13, 0x1, -R10 ;  /* 0x000000010d0a7824 */ /* 0x000fc600078e0a0a */
[----:B------:R-:W-:Y:S02]  /*0710*/  ISETP.NE.AND P0, PT, R0, 0x1, PT ;  /* 0x000000010000780c */ /* 0x000fe40003f05270 */
[----:B------:R-:W-:Y:S01]  /*0720*/  IADD3 R0, R11, 0x7f, RZ ;  /* 0x0000007f0b007810 */ /* 0x000fe20007ffe0ff */
[----:B------:R1:W-:Y:S10]  /*0730*/  STL [R1+0x5c], R10 ;  /* 0x00005c0a01007387 */ /* 0x0003f40000100800 */
[----:B---3--:R-:W-:-:S05]  /*0740*/  @P0 IMAD.HI.U32 R2, R0, c[0x0][0x2c8], RZ ;  /* 0x0000b20000020a27 */ /* 0x008fca00078e00ff */
[----:B------:R-:W-:Y:S01]  /*0750*/  @P0 SHF.R.U32.HI R0, RZ, c[0x0][0x2cc], R2 ;  /* 0x0000b300ff000a19 */ /* 0x000fe20000011602 */
[----:B----4-:R-:W-:-:S04]  /*0760*/  @P3 IMAD.IADD R4, R5, 0x1, -R6 ;  /* 0x0000000105043824 */ /* 0x010fc800078e0a06 */
[----:B------:R-:W-:-:S05]  /*0770*/  IMAD.IADD R5, R10, 0x1, R4 ;  /* 0x000000010a057824 */ /* 0x000fca00078e0204 */
[----:B------:R-:W-:Y:S01]  /*0780*/  IADD3 R0, R0, 0x30, R5 ;  /* 0x0000003000007810 */ /* 0x000fe20007ffe005 */
[----:B------:R1:W-:Y:S01]  /*0790*/  STL.64 [R1+0x60], R4 ;  /* 0x0000600401007387 */ /* 0x0003e20000100a00 */
[----:B------:R-:W-:-:S03]  /*07a0*/  IADD3 R3, R5, 0x2f, RZ ;  /* 0x0000002f05037810 */ /* 0x000fc60007ffe0ff */
[----:B------:R-:W-:Y:S02]  /*07b0*/  IMAD.IADD R2, R0, 0x1, -R12 ;  /* 0x0000000100027824 */ /* 0x000fe400078e0a0c */
[----:B------:R-:W-:-:S04]  /*07c0*/  IMAD.HI R0, R3, 0x2aaaaaab, RZ ;  /* 0x2aaaaaab03007827 */ /* 0x000fc800078e02ff */
[----:B------:R-:W-:Y:S01]  /*07d0*/  IMAD.HI R3, R2, 0x2aaaaaab, RZ ;  /* 0x2aaaaaab02037827 */ /* 0x000fe200078e02ff */
[----:B------:R-:W-:-:S04]  /*07e0*/  SHF.R.U32.HI R2, RZ, 0x1f, R0 ;  /* 0x0000001fff027819 */ /* 0x000fc80000011600 */
[----:B------:R-:W-:Y:S02]  /*07f0*/  SHF.R.U32.HI R6, RZ, 0x1f, R3 ;  /* 0x0000001fff067819 */ /* 0x000fe40000011603 */
[----:B------:R-:W-:Y:S01]  /*0800*/  LEA.HI.SX32 R7, R0, R2, 0x1d ;  /* 0x0000000200077211 */ /* 0x000fe200078feaff */
[----:B------:R-:W-:Y:S01]  /*0810*/  IMAD.MOV R2, RZ, RZ, -R10 ;  /* 0x000000ffff027224 */ /* 0x000fe200078e0a0a */
[----:B------:R-:W-:Y:S01]  /*0820*/  LEA.HI.SX32 R0, R3, R6, 0x1d ;  /* 0x0000000603007211 */ /* 0x000fe200078feaff */
[----:B--2---:R1:W-:Y:S03]  /*0830*/  STL [R1+0x68], R22 ;  /* 0x0000681601007387 */ /* 0x0043e60000100800 */
[----:B------:R-:W-:Y:S02]  /*0840*/  IMNMX R0, R7, R0, PT ;  /* 0x0000000007007217 */ /* 0x000fe40003800200 */
[----:B------:R-:W-:-:S03]  /*0850*/  IMNMX R2, RZ, R2, !PT ;  /* 0x00000002ff027217 */ /* 0x000fc60007800200 */
        /* <DEDUP_REMOVED lines=12> */
[----:B-1----:R-:W-:Y:S02]  /*0920*/  ISETP.NE.U32.AND P2, PT, RZ, c[0x0][0x340], PT ;  /* 0x0000d000ff007a0c */ /* 0x002fe40003f45070 */
[----:B------:R-:W-:Y:S01]  /*0930*/  SHF.R.S32.HI R29, RZ, 0x1f, R33 ;  /* 0x0000001fff1d7819 */ /* 0x000fe20000011421 */
[----:B------:R-:W-:Y:S01]  /*0940*/  IMAD R5, R31, c[0x0][0x240], RZ ;  /* 0x000090001f057a24 */ /* 0x000fe200078e02ff */
[----:B------:R-:W-:Y:S01]  /*0950*/  ISETP.NE.AND.EX P2, PT, RZ, c[0x0][0x344], PT, P2 ;  /* 0x0000d100ff007a0c */ /* 0x000fe20003f45320 */
[----:B------:R-:W-:Y:S01]  /*0960*/  UMOV UR9, 0x30 ;  /* 0x0000003000097882 */ /* 0x000fe20000000000 */
[----:B------:R-:W-:Y:S01]  /*0970*/  SHF.R.S32.HI R23, RZ, 0x1f, R32 ;  /* 0x0000001fff177819 */ /* 0x000fe20000011420 */
[----:B------:R-:W-:-:S10]  /*0980*/  ULDC.64 UR4, c[0x0][0x238] ;  /* 0x00008e0000047ab9 */ /* 0x000fd40000000a00 */
[----:B------:R-:W-:-:S05]  /*0990*/  @P2 IMAD.WIDE R2, R32, R16, c[0x0][0x340] ;  /* 0x0000d00020022625 */ /* 0x000fca00078e0210 */
[----:B------:R1:W2:Y:S01]  /*09a0*/  @P2 LDG.E R26, [R2.64] ;  /* 0x0000000e021a2981 */ /* 0x0002a2000c1e1900 */
[----:B------:R-:W-:Y:S01]  /*09b0*/  LEA.HI R43, R29, R33, RZ, 0x3 ;  /* 0x000000211d2b7211 */ /* 0x000fe200078f18ff */
[----:B------:R-:W-:Y:S01]  /*09c0*/  IMAD R5, R30, c[0x0][0x244], R5 ;  /* 0x000091001e057a24 */ /* 0x000fe200078e0205 */
[----:B------:R-:W-:Y:S01]  /*09d0*/  UIMAD.WIDE.U32 UR10, UR9, UR4, URZ ;  /* 0x00000004090a72a5 */ /* 0x000fe2000f8e003f */
[----:B------:R-:W-:Y:S01]  /*09e0*/  SEL R28, R23, RZ, !P3 ;  /* 0x000000ff171c7207 */ /* 0x000fe20005800000 */
[----:B------:R-:W-:Y:S01]  /*09f0*/  UIMAD UR7, UR9, UR5, URZ ;  /* 0x00000005090772a4 */ /* 0x000fe2000f8e023f */
[----:B------:R-:W-:Y:S01]  /*0a00*/  LOP3.LUT R0, R43, 0xfffffff8, RZ, 0xc0, !PT ;  /* 0xfffffff82b007812 */ /* 0x000fe200078ec0ff */
[----:B------:R-:W-:Y:S01]  /*0a10*/  IMAD.IADD R156, R15, 0x1, R13 ;  /* 0x000000010f9c7824 */ /* 0x000fe200078e020d */
[----:B------:R-:W-:Y:S01]  /*0a20*/  SEL R27, R32, RZ, !P3 ;  /* 0x000000ff201b7207 */ /* 0x000fe20005800000 */
[----:B------:R-:W-:Y:S01]  /*0a30*/  UIADD3 UR7, UR11, UR7, URZ ;  /* 0x000000070b077290 */ /* 0x000fe2000fffe03f */
[----:B------:R-:W-:Y:S01]  /*0a40*/  IADD3 R46, R6, -0x1, RZ ;  /* 0xffffffff062e7810 */ /* 0x000fe20007ffe0ff */
[----:B------:R-:W-:Y:S01]  /*0a50*/  IMAD.IADD R0, R33, 0x1, -R0 ;  /* 0x0000000121007824 */ /* 0x000fe200078e0a00 */
[----:B------:R-:W-:Y:S01]  /*0a60*/  SHF.R.S32.HI R43, RZ, 0x3, R43 ;  /* 0x00000003ff2b7819 */ /* 0x000fe2000001142b */
[----:B------:R-:W-:Y:S01]  /*0a70*/  IMAD R20, R31, c[0x0][0x260], RZ ;  /* 0x000098001f147a24 */ /* 0x000fe200078e02ff */
[----:B------:R-:W-:Y:S01]  /*0a80*/  SHF.R.S32.HI R8, RZ, 0x1f, R46 ;  /* 0x0000001fff087819 */ /* 0x000fe2000001142e */
[----:B------:R-:W-:Y:S01]  /*0a90*/  IMAD.SHL.U32 R24, R0, 0x8, RZ ;  /* 0x0000000800187824 */ /* 0x000fe200078e00ff */
[----:B------:R-:W-:Y:S01]  /*0aa0*/  SHF.R.S32.HI R13, RZ, 0x1f, R43 ;  /* 0x0000001fff0d7819 */ /* 0x000fe2000001142b */
[----:B------:R-:W-:Y:S01]  /*0ab0*/  IMAD R7, R46, -0x30, R4 ;  /* 0xffffffd02e077824 */ /* 0x000fe200078e0204 */
[----:B------:R-:W-:Y:S01]  /*0ac0*/  IADD3 R140, P0, R43, R14, RZ ;  /* 0x0000000e2b8c7210 */ /* 0x000fe20007f1e0ff */
[----:B------:R-:W-:Y:S01]  /*0ad0*/  IMAD.SHL.U32 R38, R0, 0x4, RZ ;  /* 0x0000000400267824 */ /* 0x000fe200078e00ff */
[----:B------:R-:W-:Y:S01]  /*0ae0*/  SHF.R.S32.HI R25, RZ, 0x1f, R24 ;  /* 0x0000001fff197819 */ /* 0x000fe20000011418 */
[----:B------:R-:W-:Y:S01]  /*0af0*/  IMAD R16, R13, c[0x0][0x280], RZ ;  /* 0x0000a0000d107a24 */ /* 0x000fe200078e02ff */
[----:B------:R-:W-:Y:S01]  /*0b00*/  LEA.HI.X.SX32 R141, R14, R13, 0x1, P0 ;  /* 0x0000000d0e8d7211 */ /* 0x000fe200000f0eff */
[C---:B------:R-:W-:Y:S01]  /*0b10*/  IMAD R20, R30.reuse, c[0x0][0x264], R20 ;  /* 0x000099001e147a24 */ /* 0x040fe200078e0214 */
[----:B------:R-:W-:Y:S01]  /*0b20*/  SHF.R.S32.HI R39, RZ, 0x1f, R38 ;  /* 0x0000001fff277819 */ /* 0x000fe20000011426 */
[----:B-1----:R-:W-:Y:S01]  /*0b30*/  IMAD.WIDE.U32 R2, R30, c[0x0][0x240], R24 ;  /* 0x000090001e027a25 */ /* 0x002fe200078e0018 */
[----:B------:R-:W-:Y:S01]  /*0b40*/  IADD3 R37, R38, 0x40, RZ ;  /* 0x0000004026257810 */ /* 0x000fe20007ffe0ff */
[----:B------:R-:W-:Y:S01]  /*0b50*/  USHF.L.U32 UR8, UR4, 0x5, URZ ;  /* 0x0000000504087899 */ /* 0x000fe2000800063f */
[----:B------:R-:W-:Y:S01]  /*0b60*/  IADD3 R107, R24, 0x80, RZ ;  /* 0x00000080186b7810 */ /* 0x000fe20007ffe0ff */
[----:B------:R-:W-:Y:S01]  /*0b70*/  IMAD.IADD R3, R3, 0x1, R5 ;  /* 0x0000000103037824 */ /* 0x000fe200078e0205 */
[----:B------:R-:W-:Y:S01]  /*0b80*/  UMOV UR6, 0x5 ;  /* 0x0000000500067882 */ /* 0x000fe20000000000 */
[----:B------:R-:W-:Y:S01]  /*0b90*/  IMAD R5, R28, c[0x0][0x248], RZ ;  /* 0x000092001c057a24 */ /* 0x000fe200078e02ff */
[----:B------:R-:W-:Y:S01]  /*0ba0*/  USHF.L.U64.HI UR12, UR4, UR6, UR5 ;  /* 0x00000006040c7299 */ /* 0x000fe20008010205 */
[----:B------:R-:W-:Y:S01]  /*0bb0*/  IMAD.WIDE.U32 R2, R27, c[0x0][0x248], R2 ;  /* 0x000092001b027a25 */ /* 0x000fe200078e0002 */
[----:B------:R-:W-:Y:S01]  /*0bc0*/  IADD3 R106, R24, 0xc0, RZ ;  /* 0x000000c0186a7810 */ /* 0x000fe20007ffe0ff */
[----:B------:R-:W-:Y:S01]  /*0bd0*/  ULDC.64 UR4, c[0x0][0x290] ;  /* 0x0000a40000047ab9 */ /* 0x000fe20000000a00 */
[----:B------:R-:W-:Y:S01]  /*0be0*/  ISETP.GE.AND P6, PT, R107, c[0x0][0x1d4], PT ;  /* 0x000075006b007a0c */ /* 0x000fe20003fc6270 */
[----:B------:R-:W-:Y:S01]  /*0bf0*/  IMAD R6, R27, c[0x0][0x24c], R5 ;  /* 0x000093001b067a24 */ /* 0x000fe200078e0205 */
[----:B------:R-:W-:Y:S01]  /*0c00*/  ISETP.GE.AND P5, PT, R106, c[0x0][0x1d4], PT ;  /* 0x000075006a007a0c */ /* 0x000fe20003fa6270 */
[----:B------:R-:W-:Y:S01]  /*0c10*/  IMAD R5, R46, UR7, RZ ;  /* 0x000000072e057c24 */ /* 0x000fe2000f8e02ff */
[----:B------:R-:W-:Y:S01]  /*0c20*/  IADD3 R159, R43, 0x20, RZ ;  /* 0x000000202b9f7810 */ /* 0x000fe20007ffe0ff */
[----:B------:R-:W-:Y:S01]  /*0c30*/  IMAD.IADD R3, R3, 0x1, R6 ;  /* 0x0000000103037824 */ /* 0x000fe200078e0206 */
[----:B------:R-:W-:Y:S01]  /*0c40*/  UIMAD.WIDE.U32 UR18, UR9, UR4, URZ ;  /* 0x00000004091272a5 */ /* 0x000fe2000f8e003f */
[----:B------:R-:W-:Y:S01]  /*0c50*/  IMAD R12, R8, UR10, R5 ;  /* 0x0000000a080c7c24 */ /* 0x000fe2000f8e0205 */
[----:B------:R-:W-:Y:S01]  /*0c60*/  IMNMX R5, R7, 0x30, PT ;  /* 0x0000003007057817 */ /* 0x000fe20003800200 */
[----:B------:R-:W-:Y:S01]  /*0c70*/  IMAD R6, R141, c[0x0][0x238], RZ ;  /* 0x00008e008d067a24 */ /* 0x000fe200078e02ff */
[----:B------:R-:W-:Y:S01]  /*0c80*/  UIMAD UR9, UR9, UR5, URZ ;  /* 0x00000005090972a4 */ /* 0x000fe2000f8e023f */
[C---:B------:R-:W-:Y:S01]  /*0c90*/  IMAD.WIDE.U32 R144, R140.reuse, c[0x0][0x238], R2 ;  /* 0x00008e008c907a25 */ /* 0x040fe200078e0002 */
[----:B------:R-:W-:Y:S01]  /*0ca0*/  USHF.L.U64.HI UR13, UR4, UR6, UR5 ;  /* 0x00000006040d7299 */ /* 0x000fe20008010205 */
[----:B------:R-:W-:Y:S01]  /*0cb0*/  P2R R139, PR, RZ, 0x40 ;  /* 0x00000040ff8b7803 */ /* 0x000fe20000000000 */
[----:B------:R-:W-:Y:S01]  /*0cc0*/  USHF.L.U32 UR16, UR4, 0x5, URZ ;  /* 0x0000000504107899 */ /* 0x000fe2000800063f */
[----:B------:R-:W-:Y:S01]  /*0cd0*/  IMAD.IADD R5, R5, 0x1, -R43 ;  /* 0x0000000105057824 */ /* 0x000fe200078e0a2b */
[----:B------:R-:W-:Y:S01]  /*0ce0*/  P2R R138, PR, RZ, 0x20 ;  /* 0x00000020ff8a7803 */ /* 0x000fe20000000000 */
[----:B------:R-:W-:Y:S01]  /*0cf0*/  IMAD R10, R140, c[0x0][0x23c], R6 ;  /* 0x00008f008c0a7a24 */ /* 0x000fe200078e0206 */
[----:B------:R-:W-:Y:S01]  /*0d00*/  ULDC.64 UR4, c[0x0][0x280] ;  /* 0x0000a00000047ab9 */ /* 0x000fe20000000a00 */
[----:B------:R-:W-:Y:S01]  /*0d10*/  IMAD.MOV.U32 R142, RZ, RZ, R144 ;  /* 0x000000ffff8e7224 */ /* 0x000fe200078e0090 */
[----:B------:R-:W-:Y:S01]  /*0d20*/  ISETP.GE.AND P0, PT, R5, 0x1, PT ;  /* 0x000000010500780c */ /* 0x000fe20003f06270 */
[----:B------:R-:W-:Y:S01]  /*0d30*/  IMAD.IADD R143, R145, 0x1, R10 ;  /* 0x00000001918f7824 */ /* 0x000fe200078e020a */
[----:B------:R-:W-:Y:S01]  /*0d40*/  ISETP.GT.AND P3, PT, R5, 0x20, PT ;  /* 0x000000200500780c */ /* 0x000fe20003f64270 */
[C---:B------:R-:W-:Y:S01]  /*0d50*/  IMAD R16, R43.reuse, c[0x0][0x284], R16 ;  /* 0x0000a1002b107a24 */ /* 0x040fe200078e0210 */
[----:B------:R-:W-:Y:S01]  /*0d60*/  USHF.L.U64.HI UR6, UR4, UR6, UR5 ;  /* 0x0000000604067299 */ /* 0x000fe20008010205 */
[C---:B------:R-:W-:Y:S01]  /*0d70*/  IMAD.WIDE.U32 R8, R43.reuse, c[0x0][0x280], R38 ;  /* 0x0000a0002b087a25 */ /* 0x040fe200078e0026 */
[----:B------:R-:W-:Y:S01]  /*0d80*/  UIMAD.WIDE.U32 UR20, UR4, 0x30, URZ ;  /* 0x00000030041478a5 */ /* 0x000fe2000f8e003f */
[C---:B------:R-:W-:Y:S01]  /*0d90*/  IADD3 R114, -R43.reuse, 0x30, RZ ;  /* 0x000000302b727810 */ /* 0x040fe20007ffe1ff */
[----:B------:R-:W-:Y:S01]  /*0da0*/  UIMAD UR5, UR5, 0x30, URZ ;  /* 0x00000030050578a4 */ /* 0x000fe2000f8e023f */
[----:B------:R-:W-:Y:S01]  /*0db0*/  IMAD.WIDE.U32 R10, R43, c[0x0][0x280], R24 ;  /* 0x0000a0002b0a7a25 */ /* 0x000fe200078e0018 */
[C---:B------:R-:W-:Y:S01]  /*0dc0*/  IADD3 R41, R38.reuse, 0x20, RZ ;  /* 0x0000002026297810 */ /* 0x040fe20007ffe0ff */
[----:B------:R-:W-:Y:S01]  /*0dd0*/  USHF.L.U32 UR17, UR4, 0x5, URZ ;  /* 0x0000000504117899 */ /* 0x000fe2000800063f */
[----:B------:R-:W-:Y:S01]  /*0de0*/  IADD3 R40, R38, 0x60, RZ ;  /* 0x0000006026287810 */ /* 0x000fe20007ffe0ff */
[----:B------:R-:W-:Y:S01]  /*0df0*/  IMAD.WIDE.U32 R2, R46, UR10, R142 ;  /* 0x0000000a2e027c25 */ /* 0x000fe2000f8e008e */
[----:B------:R-:W-:-:S02]  /*0e00*/  UIADD3 UR9, UR19, UR9, URZ ;  /* 0x0000000913097290 */ /* 0x000fc4000fffe03f */
[----:B------:R-:W-:Y:S01]  /*0e10*/  UIADD3 UR5, UR21, UR5, URZ ;  /* 0x0000000515057290 */ /* 0x000fe2000fffe03f */
[----:B------:R-:W-:Y:S01]  /*0e20*/  IMAD.WIDE.U32 R6, R30, c[0x0][0x260], R24 ;  /* 0x000098001e067a25 */ /* 0x000fe200078e0018 */
[----:B------:R-:W-:-:S03]  /*0e30*/  ULDC.U8 UR4, c[0x0][0x298] ;  /* 0x0000a60000047ab9 */ /* 0x000fc60000000000 */
[----:B------:R-:W-:Y:S02]  /*0e40*/  IMAD.IADD R19, R9, 0x1, R16 ;  /* 0x0000000109137824 */ /* 0x000fe400078e0210 */
[----:B------:R-:W-:Y:S02]  /*0e50*/  IMAD.IADD R17, R16, 0x1, R11 ;  /* 0x0000000110117824 */ /* 0x000fe400078e020b */
[----:B------:R-:W-:Y:S01]  /*0e60*/  IMAD.MOV.U32 R18, RZ, RZ, R8 ;  /* 0x000000ffff127224 */ /* 0x000fe200078e0008 */
[C---:B------:R-:W-:Y:S01]  /*0e70*/  @P0 LEA R8, P1, R2.reuse, c[0x0][0x220], 0x1 ;  /* 0x0000880002080a11 */ /* 0x040fe200078208ff */
[----:B------:R-:W-:Y:S02]  /*0e80*/  IMAD.IADD R5, R3, 0x1, R12 ;  /* 0x0000000103057824 */ /* 0x000fe400078e020c */
        /* <DEDUP_REMOVED lines=12> */
[C---:B------:R-:W-:Y:S01]  /*0f50*/  IMAD.WIDE.U32 R14, R43.reuse, c[0x0][0x290], R38 ;  /* 0x0000a4002b0e7a25 */ /* 0x040fe200078e0026 */
[----:B------:R-:W-:Y:S02]  /*0f60*/  SEL R2, RZ, c[0x0][0x27c], !P1 ;  /* 0x00009f00ff027a07 */ /* 0x000fe40004800000 */
[----:B------:R-:W-:Y:S01]  /*0f70*/  P2R R29, PR, RZ, 0x2 ;  /* 0x00000002ff1d7803 */ /* 0x000fe20000000000 */
[----:B------:R-:W-:Y:S01]  /*0f80*/  IMAD R3, R43, c[0x0][0x294], R3 ;  /* 0x0000a5002b037a24 */ /* 0x000fe200078e0203 */
[----:B------:R-:W-:Y:S01]  /*0f90*/  LOP3.LUT R7, R7, 0xfffffe00, RZ, 0xc0, !PT ;  /* 0xfffffe0007077812 */ /* 0x000fe200078ec0ff */
[----:B------:R-:W-:Y:S01]  /*0fa0*/  IMAD.IADD R2, R24, 0x1, R2 ;  /* 0x0000000118027824 */ /* 0x000fe200078e0202 */
[--C-:B------:R-:W-:Y:S01]  /*0fb0*/  LOP3.LUT R87, R119, 0x38, R24.reuse, 0xf8, !PT ;  /* 0x0000003877577812 */ /* 0x100fe200078ef818 */
[----:B------:R-:W-:Y:S01]  /*0fc0*/  IMAD.WIDE.U32 R12, R43, c[0x0][0x290], R24 ;  /* 0x0000a4002b0c7a25 */ /* 0x000fe200078e0018 */
[----:B------:R-:W-:-:S03]  /*0fd0*/  SHF.R.U32.HI R158, RZ, 0x3, R119 ;  /* 0x00000003ff9e7819 */ /* 0x000fc60000011677 */
[----:B------:R-:W-:Y:S01]  /*0fe0*/  IMAD.IADD R15, R15, 0x1, R3 ;  /* 0x000000010f0f7824 */ /* 0x000fe200078e0203 */
[----:B------:R-:W-:Y:S01]  /*0ff0*/  LOP3.LUT R87, R7, R87, R158, 0xf6, !PT ;  /* 0x0000005707577212 */ /* 0x000fe200078ef69e */
[----:B------:R-:W-:Y:S02]  /*1000*/  IMAD.IADD R13, R3, 0x1, R13 ;  /* 0x00000001030d7824 */ /* 0x000fe400078e020d */
[----:B------:R-:W-:Y:S01]  /*1010*/  IMAD.WIDE.U32 R120, R27, c[0x0][0x268], R20 ;  /* 0x00009a001b787a25 */ /* 0x000fe200078e0014 */
[----:B------:R-:W-:-:S03]  /*1020*/  SHF.L.U32 R87, R87, 0x1, RZ ;  /* 0x0000000157577819 */ /* 0x000fc600000006ff */
[----:B------:R-:W-:-:S04]  /*1030*/  IMAD.WIDE.U32 R122, R22, c[0x0][0x290], R12 ;  /* 0x0000a400167a7a25 */ /* 0x000fc800078e000c */
[----:B------:R-:W-:Y:S02]  /*1040*/  IMAD.SHL.U32 R13, R159, 0x40, RZ ;  /* 0x000000409f0d7824 */ /* 0x000fe400078e00ff */
[----:B------:R-:W-:-:S03]  /*1050*/  IMAD.WIDE.U32 R124, R22, c[0x0][0x280], R16 ;  /* 0x0000a000167c7a25 */ /* 0x000fc600078e0010 */
[----:B------:R-:W-:Y:S01]  /*1060*/  LOP3.LUT R118, R13, 0x1c0, RZ, 0xc0, !PT ;  /* 0x000001c00d767812 */ /* 0x000fe200078ec0ff */
[----:B------:R-:W-:-:S03]  /*1070*/  IMAD.WIDE.U32 R126, R22, c[0x0][0x290], R14 ;  /* 0x0000a400167e7a25 */ /* 0x000fc600078e000e */
[----:B------:R-:W-:Y:S01]  /*1080*/  SHF.R.U32.HI R157, RZ, 0x3, R118 ;  /* 0x00000003ff9d7819 */ /* 0x000fe20000011676 */
[----:B------:R-:W-:-:S04]  /*1090*/  IMAD.WIDE.U32 R128, R22, c[0x0][0x280], R18 ;  /* 0x0000a00016807a25 */ /* 0x000fc800078e0012 */
[----:B------:R-:W-:-:S04]  /*10a0*/  IMAD.WIDE.U32 R162, R30, c[0x0][0x1e8], RZ ;  /* 0x00007a001ea27a25 */ /* 0x000fc800078e00ff */
        /* <DEDUP_REMOVED lines=8> */
[----:B------:R-:W-:Y:S02]  /*1130*/  @!P2 IMAD.MOV.U32 R10, RZ, RZ, R32 ;  /* 0x000000ffff0aa224 */ /* 0x000fe400078e0020 */
[----:B------:R-:W-:Y:S01]  /*1140*/  @!P2 IMAD.MOV.U32 R11, RZ, RZ, R23 ;  /* 0x000000ffff0ba224 */ /* 0x000fe200078e0017 */
[----:B------:R-:W-:Y:S01]  /*1150*/  ISETP.GE.AND P2, PT, R24, c[0x0][0x1d4], PT ;  /* 0x0000750018007a0c */ /* 0x000fe20003f46270 */
[----:B------:R-:W-:Y:S01]  /*1160*/  IMAD.WIDE.U32 R146, R10, c[0x0][0x2b0], RZ ;  /* 0x0000ac000a927a25 */ /* 0x000fe200078e00ff */
[----:B------:R-:W-:Y:S02]  /*1170*/  @P3 IADD3.X R23, R5, UR12, RZ, P4, !PT ;  /* 0x0000000c05173c10 */ /* 0x000fe4000a7fe4ff */
[----:B------:R-:W-:Y:S02]  /*1180*/  P2R R117, PR, RZ, 0x4 ;  /* 0x00000004ff757803 */ /* 0x000fe40000000000 */
[----:B------:R-:W-:Y:S02]  /*1190*/  ISETP.GE.AND P2, PT, R36, c[0x0][0x1d4], PT ;  /* 0x0000750024007a0c */ /* 0x000fe40003f46270 */
[----:B------:R-:W-:-:S02]  /*11a0*/  ISETP.NE.AND P1, PT, R117, RZ, PT ;  /* 0x000000ff7500720c */ /* 0x000fc40003f25270 */
[----:B------:R-:W-:Y:S02]  /*11b0*/  P2R R137, PR, RZ, 0x4 ;  /* 0x00000004ff897803 */ /* 0x000fe40000000000 */
[----:B------:R-:W-:Y:S02]  /*11c0*/  SHF.R.S32.HI R5, RZ, 0x1f, R2 ;  /* 0x0000001fff057819 */ /* 0x000fe40000011402 */
[----:B------:R-:W-:Y:S02]  /*11d0*/  ISETP.NE.AND P4, PT, R137, RZ, PT ;  /* 0x000000ff8900720c */ /* 0x000fe40003f85270 */
[CC--:B------:R-:W-:Y:S02]  /*11e0*/  LEA.HI R3, R5.reuse, R2.reuse, RZ, 0x3 ;  /* 0x0000000205037211 */ /* 0x0c0fe400078f18ff */
[----:B------:R-:W-:Y:S01]  /*11f0*/  LEA.HI R26, R5, R2, RZ, 0x6 ;  /* 0x00000002051a7211 */ /* 0x000fe200078f30ff */
[----:B------:R-:W-:Y:S01]  /*1200*/  IMAD R5, R28, c[0x0][0x268], RZ ;  /* 0x00009a001c057a24 */ /* 0x000fe200078e02ff */
[----:B------:R-:W-:Y:S01]  /*1210*/  SHF.R.S32.HI R2, RZ, 0x1f, R22 ;  /* 0x0000001fff027819 */ /* 0x000fe20000011416 */
[----:B------:R-:W-:Y:S01]  /*1220*/  @!PT LDS RZ, [RZ] ;  /* 0x00000000fffff984 */ /* 0x000fe20000000800 */
[----:B------:R-:W-:Y:S01]  /*1230*/  @!PT LDS RZ, [RZ] ;  /* 0x00000000fffff984 */ /* 0x000fe20000000800 */
[----:B------:R-:W-:Y:S01]  /*1240*/  @!PT LDS RZ, [RZ] ;  /* 0x00000000fffff984 */ /* 0x000fe20000000800 */
[----:B------:R1:W-:Y:S01]  /*1250*/  @P0 LDGSTS.E.BYPASS.LTC128B.128 [R87+0xa080], [R8.64], !P1 ;  /* 0x0a08000008570fae */ /* 0x0003e2000c901d4e */
[----:B------:R-:W-:Y:S01]  /*1260*/  ISETP.GE.AND P2, PT, R36, c[0x0][0x27c], PT ;  /* 0x00009f0024007a0c */ /* 0x000fe20003f46270 */
[----:B------:R-:W-:Y:S01]  /*1270*/  IMAD R130, R27, c[0x0][0x26c], R5 ;  /* 0x00009b001b827a24 */ /* 0x000fe200078e0205 */
[----:B------:R-:W-:-:S02]  /*1280*/  LOP3.LUT R13, R118, 0x38, R3, 0xf8, !PT ;  /* 0x00000038760d7812 */ /* 0x000fc400078ef803 */
[----:B------:R-:W-:Y:S01]  /*1290*/  SEL R5, RZ, c[0x0][0x27c], !P2 ;  /* 0x00009f00ff057a07 */ /* 0x000fe20005000000 */
[----:B------:R1:W-:Y:S01]  /*12a0*/  @P0 LDGSTS.E.BYPASS.LTC128B.128 [R87+0xb880], [R8.64+0x80], !P4 ;  /* 0x0b88008008570fae */ /* 0x0003e2000e101d4e */
[----:B------:R-:W-:Y:S01]  /*12b0*/  LOP3.LUT R113, R3, 0xfffffff8, RZ, 0xc0, !PT ;  /* 0xfffffff803717812 */ /* 0x000fe200078ec0ff */
[----:B------:R-:W-:Y:S01]  /*12c0*/  IMAD.IADD R130, R121, 0x1, R130 ;  /* 0x0000000179827824 */ /* 0x000fe200078e0282 */
[----:B------:R-:W-:Y:S01]  /*12d0*/  SHF.R.S32.HI R84, RZ, 0x3, R3 ;  /* 0x00000003ff547819 */ /* 0x000fe20000011403 */
[----:B------:R1:W-:Y:S01]  /*12e0*/  @P0 LDGSTS.E.BYPASS.LTC128B.128 [R87+0xd080], [R8.64+0x100], !P6 ;  /* 0x0d08010008570fae */ /* 0x0003e2000f101d4e */
[----:B------:R-:W-:Y:S01]  /*12f0*/  IMAD.IADD R5, R36, 0x1, R5 ;  /* 0x0000000124057824 */ /* 0x000fe200078e0205 */
[----:B------:R-:W-:Y:S02]  /*1300*/  SHF.R.S32.HI R133, RZ, 0x1f, R113 ;  /* 0x0000001fff857819 */ /* 0x000fe40000011471 */
[----:B------:R1:W-:Y:S02]  /*1310*/  @P0 LDGSTS.E.BYPASS.LTC128B.128 [R87+0xe880], [R8.64+0x180], !P5 ;  /* 0x0e88018008570fae */ /* 0x0003e4000e901d4e */
[----:B-1----:R-:W-:-:S04]  /*1320*/  @P3 LEA R8, P0, R6, c[0x0][0x220], 0x1 ;  /* 0x0000880006083a11 */ /* 0x002fc800078008ff */
[----:B------:R-:W-:Y:S01]  /*1330*/  @P3 LEA.HI.X R9, R6, c[0x0][0x224], R23, 0x1, P0 ;  /* 0x0000890006093a11 */ /* 0x000fe200000f0c17 */
[----:B------:R-:W-:Y:S01]  /*1340*/  IMAD R6, R2, c[0x0][0x280], RZ ;  /* 0x0000a00002067a24 */ /* 0x000fe200078e02ff */
        /* <DEDUP_REMOVED lines=68> */
.L_x_1654:
        /* <DEDUP_REMOVED lines=91> */
.L_x_1619:
[----:B------:R-:W-:Y:S05]  /*1d40*/  BSYNC B0 ;  /* 0x0000000000007941 */ /* 0x000fea0003800000 */
.L_x_1618:
        /* <DEDUP_REMOVED lines=66> */
.L_x_1621:
[----:B------:R-:W-:Y:S05]  /*2170*/  BSYNC B0 ;  /* 0x0000000000007941 */ /* 0x000fea0003800000 */
.L_x_1620:
        /* <DEDUP_REMOVED lines=86> */
.L_x_1625:
[----:B------:R-:W-:Y:S05]  /*26e0*/  BSYNC B0 ;  /* 0x0000000000007941 */ /* 0x000fea0003800000 */
.L_x_1624:
        /* <DEDUP_REMOVED lines=58> */
.L_x_1627:
[----:B------:R-:W-:Y:S05]  /*2a90*/  BSYNC B0 ;  /* 0x0000000000007941 */ /* 0x000fea0003800000 */
.L_x_1626:
        /* <DEDUP_REMOVED lines=58> */
.L_x_1629:
[----:B------:R-:W-:Y:S05]  /*2e40*/  BSYNC B0 ;  /* 0x0000000000007941 */ /* 0x000fea0003800000 */
.L_x_1628:
        /* <DEDUP_REMOVED lines=57> */
.L_x_1623:
[----:B-123--:R-:W-:Y:S05]  /*31e0*/  BSYNC B1 ;  /* 0x0000000000017941 */ /* 0x00efea0003800000 */
.L_x_1622:
        /* <DEDUP_REMOVED lines=61> */
.L_x_1632:
[----:B------:R-:W-:Y:S05]  /*35c0*/  BSYNC B0 ;  /* 0x0000000000007941 */ /* 0x000fea0003800000 */
.L_x_1631:
        /* <DEDUP_REMOVED lines=58> */
.L_x_1634:
[----:B------:R-:W-:Y:S05]  /*3970*/  BSYNC B0 ;  /* 0x0000000000007941 */ /* 0x000fea0003800000 */
.L_x_1633:
        /* <DEDUP_REMOVED lines=58> */
.L_x_1636:
[----:B------:R-:W-:Y:S05]  /*3d20*/  BSYNC B0 ;  /* 0x0000000000007941 */ /* 0x000fea0003800000 */
.L_x_1635:
        /* <DEDUP_REMOVED lines=58> */
.L_x_1617:
        /* <DEDUP_REMOVED lines=36> */
.L_x_1638:
[----:B------:R-:W-:Y:S05]  /*4310*/  BSYNC B0 ;  /* 0x0000000000007941 */ /* 0x000fea0003800000 */
.L_x_1637:
        /* <DEDUP_REMOVED lines=59> */
.L_x_1640:
[----:B------:R-:W-:Y:S05]  /*46d0*/  BSYNC B0 ;  /* 0x0000000000007941 */ /* 0x000fea0003800000 */
.L_x_1639:
        /* <DEDUP_REMOVED lines=151> */
.L_x_1644:
[----:B------:R-:W-:Y:S05]  /*5050*/  BSYNC B0 ;  /* 0x0000000000007941 */ /* 0x000fea0003800000 */
.L_x_1643:
        /* <DEDUP_REMOVED lines=121> */
.L_x_1642:
[----:B--2---:R-:W-:Y:S05]  /*57f0*/  BSYNC B1 ;  /* 0x0000000000017941 */ /* 0x004fea0003800000 */
.L_x_1641:
        /* <DEDUP_REMOVED lines=125> */
.L_x_1646:
[----:B------:R-:W-:Y:S05]  /*5fd0*/  BSYNC B0 ;  /* 0x0000000000007941 */ /* 0x000fea0003800000 */
.L_x_1645:
        /* <DEDUP_REMOVED lines=125> */
.L_x_1616:
        /* <DEDUP_REMOVED lines=30> */
.L_x_1648:
[----:B-12---:R-:W-:Y:S05]  /*6990*/  BSYNC B0 ;  /* 0x0000000000007941 */ /* 0x006fea0003800000 */
.L_x_1647:
        /* <DEDUP_REMOVED lines=25> */
.L_x_1630:
[----:B------:R-:W-:Y:S05]  /*6b30*/  BSYNC B2 ;  /* 0x0000000000027941 */ /* 0x000fea0003800000 */
.L_x_1615:
        /* <DEDUP_REMOVED lines=10> */
[----:B------:R-:W-:Y:S05]  /*6be0*/  @P3 IADD3 R13, P0, R8, 0x20, RZ ;  /* 0x00000020080d3810 */ /* 0x000fea0007f1e0ff */
[----:B------:R-:W-:Y:S01]  /*6bf0*/  @P3 IMAD.X R14, RZ, RZ, R9, P0 ;  /* 0x000000ffff0e3224 */ /* 0x000fe200000e0609 */
[----:B------:R-:W-:Y:S11]  /*6c00*/  ISETP.GE.AND P0, PT, R2, 0x1, PT ;  /* 0x000000010200780c */ /* 0x000ff60003f06270 */
[----:B------:R-:W-:Y:S02]  /*6c10*/  @!UPT UIADD3 URZ, URZ, URZ, URZ ;  /* 0x0000003f3f3ff290 */ /* 0x000fe4000fffe03f */
[----:B------:R-:W-:Y:S01]  /*6c20*/  @P0 MOV R2, R120 ;  /* 0x0000007800020202 */ /* 0x000fe20000000f00 */
[----:B------:R-:W-:Y:S02]  /*6c30*/  @P0 IMAD.MOV.U32 R3, RZ, RZ, R130 ;  /* 0x000000ffff030224 */ /* 0x000fe400078e0082 */
[----:B------:R-:W-:Y:S02]  /*6c40*/  @P0 IMAD R5, R9, c[0x0][0x258], RZ ;  /* 0x0000960009050a24 */ /* 0x000fe400078e02ff */
[C---:B------:R-:W-:Y:S04]  /*6c50*/  @P0 IMAD.WIDE.U32 R2, R8.reuse, c[0x0][0x258], R2 ;  /* 0x0000960008020a25 */ /* 0x040fe800078e0002 */
[----:B------:R-:W-:Y:S01]  /*6c60*/  @P0 IMAD R8, R8, c[0x0][0x25c], R5 ;  /* 0x0000970008080a24 */ /* 0x000fe200078e0205 */
[C---:B------:R-:W-:Y:S01]  /*6c70*/  @P0 LEA R10, P4, R2.reuse, c[0x0][0x250], 0x1 ;  /* 0x00009400020a0a11 */ /* 0x040fe200078808ff */
[----:B------:R-:W-:Y:S03]  /*6c80*/  @P3 IMAD.MOV.U32 R9, RZ, RZ, R130 ;  /* 0x000000ffff093224 */ /* 0x000fe600078e0082 */
[----:B------:R-:W-:Y:S04]  /*6c90*/  @P0 IADD3 R8, R3, R8, RZ ;  /* 0x0000000803080210 */ /* 0x000fe80007ffe0ff */
[----:B------:R-:W-:Y:S01]  /*6ca0*/  @P0 LEA.HI.X R11, R2, c[0x0][0x254], R8, 0x1, P4 ;  /* 0x00009500020b0a11 */ /* 0x000fe200020f0c08 */
[----:B------:R-:W-:Y:S01]  /*6cb0*/  IMAD R2, R115, c[0x0][0x208], RZ ;  /* 0x0000820073027a24 */ /* 0x000fe200078e02ff */
[----:B------:R-:W-:Y:S03]  /*6cc0*/  @P3 MOV R8, R120 ;  /* 0x0000007800083202 */ /* 0x000fe60000000f00 */
[----:B------:R-:W-:Y:S01]  /*6cd0*/  @!PT LDS RZ, [RZ] ;  /* 0x00000000fffff984 */ /* 0x000fe20000000800 */
[----:B------:R-:W-:Y:S01]  /*6ce0*/  @!PT LDS RZ, [RZ] ;  /* 0x00000000fffff984 */ /* 0x000fe20000000800 */
[----:B------:R-:W-:Y:S01]  /*6cf0*/  @!PT LDS RZ, [RZ] ;  /* 0x00000000fffff984 */ /* 0x000fe20000000800 */
[----:B------:R1:W-:Y:S01]  /*6d00*/  @P0 LDGSTS.E.BYPASS.LTC128B.128 [R87+0x4080], [R10.64], !P1 ;  /* 0x040800000a570fae */ /* 0x0003e2000c901d4e */
[C---:B------:R-:W-:Y:S02]  /*6d10*/  IMAD R5, R108.reuse, c[0x0][0x20c], R2 ;  /* 0x000083006c057a24 */ /* 0x040fe400078e0202 */
[----:B------:R-:W-:Y:S04]  /*6d20*/  IMAD.WIDE.U32 R2, R108, c[0x0][0x208], RZ ;  /* 0x000082006c027a25 */ /* 0x000fe800078e00ff */
[----:B------:R-:W-:Y:S02]  /*6d30*/  IMAD.IADD R3, R3, 0x1, R5 ;  /* 0x0000000103037824 */ /* 0x000fe400078e0205 */
[----:B------:R-:W-:Y:S04]  /*6d40*/  @P3 IMAD.WIDE.U32 R8, R13, c[0x0][0x258], R8 ;  /* 0x000096000d083a25 */ /* 0x000fe800078e0008 */
[----:B------:R-:W-:Y:S05]  /*6d50*/  IMAD.WIDE.U32 R2, R105, c[0x0][0x218], R2 ;  /* 0x0000860069027a25 */ /* 0x000fea00078e0002 */
[----:B------:R-:W-:Y:S01]  /*6d60*/  IADD3 R5, P4, R160, R2, RZ ;  /* 0x00000002a0057210 */ /* 0x000fe20007f9e0ff */
[----:B------:R-:W-:Y:S03]  /*6d70*/  @P3 IMAD R2, R14, c[0x0][0x258], RZ ;  /* 0x000096000e023a24 */ /* 0x000fe600078e02ff */
[----:B------:R-:W-:Y:S01]  /*6d80*/  IADD3.X R6, R154, R3, R6, P4, !PT ;  /* 0x000000039a067210 */ /* 0x000fe200027fe406 */
[----:B------:R-:W-:Y:S05]  /*6d90*/  @P3 IMAD R2, R13, c[0x0][0x25c], R2 ;  /* 0x000097000d023a24 */ /* 0x000fea00078e0202 */
        /* <DEDUP_REMOVED lines=30> */
[CC--:B-1----:R-:W-:Y:S04]  /*6f80*/  @!P4 LEA R10, P6, R103.reuse, R2.reuse, 0x1 ;  /* 0x00000002670ac211 */ /* 0x0c2fe800078c08ff */
        /* <DEDUP_REMOVED lines=11> */
.L_x_1650:
[----:B------:R-:W-:Y:S05]  /*7040*/  BSYNC B0 ;  /* 0x0000000000007941 */ /* 0x000fea0003800000 */
.L_x_1649:
        /* <DEDUP_REMOVED lines=25> */
.L_x_1652:
[----:B------:R-:W-:Y:S05]  /*71e0*/  BSYNC B0 ;  /* 0x0000000000007941 */ /* 0x000fea0003800000 */
.L_x_1651:
        /* <DEDUP_REMOVED lines=41> */
.L_x_1653:
[----:B------:R-:W0:Y:S01]  /*7480*/  LDGDEPBAR ;  /* 0x00000000000079af */ /* 0x000e220000000000 */
[----:B------:R-:W-:Y:S01]  /*7490*/  IADD3 R46, R46, -0x1, RZ ;  /* 0xffffffff2e2e7810 */ /* 0x000fe20007ffe0ff */
[----:B------:R-:W-:-:S05]  /*74a0*/  @P5 BRA `(.L_x_1654) ;  /* 0xffffa2e000005947 */ /* 0x000fca000383ffff */
[----:B------:R-:W4:Y:S04]  /*74b0*/  LDL R5, [R1+0x64] ;  /* 0x0000640001057983 */ /* 0x000f280000100800 */
[----:B------:R-:W-:Y:S01]  /*74c0*/  BAR.SYNC.DEFER_BLOCKING 0x0 ;  /* 0x0000000000007b1d */ /* 0x000fe20000010000 */
[----:B----4-:R-:W-:-:S05]  /*74d0*/  IADD3 R0, R5, 0x2f, RZ ;  /* 0x0000002f05007810 */ /* 0x010fca0007ffe0ff */
[----:B------:R-:W-:-:S05]  /*74e0*/  IMAD.HI R0, R0, 0x2aaaaaab, RZ ;  /* 0x2aaaaaab00007827 */ /* 0x000fca00078e02ff */
[----:B-12---:R-:W-:-:S04]  /*74f0*/  SHF.R.U32.HI R2, RZ, 0x1f, R0 ;  /* 0x0000001fff027819 */ /* 0x006fc80000011600 */
[----:B------:R-:W-:Y:S02]  /*7500*/  LEA.HI.SX32 R7, R0, R2, 0x1d ;  /* 0x0000000200077211 */ /* 0x000fe400078feaff */
.L_x_1614:
[----:B-1----:R-:W2:Y:S04]  /*7510*/  LDL R20, [R1+0x58] ;  /* 0x0000580001147983 */ /* 0x002ea80000100800 */
[----:B------:R-:W1:Y:S01]  /*7520*/  S2R R9, SR_CTAID.X ;  /* 0x0000000000097919 */ /* 0x000e620000002500 */
[----:B------:R-:W-:-:S03]  /*7530*/  IMAD.MOV.U32 R0, RZ, RZ, c[0x0][0x2c4] ;  /* 0x0000b100ff007624 */ /* 0x000fc600078e00ff */
[----:B------:R-:W4:Y:S02]  /*7540*/  S2R R8, SR_TID.X ;  /* 0x0000000000087919 */ /* 0x000f240000002100 */
[----:B------:R-:W-:Y:S02]  /*7550*/  ISETP.NE.AND P2, PT, R0, 0x1, PT ;  /* 0x000000010000780c */ /* 0x000fe40003f45270 */
[----:B-1----:R-:W-:-:S11]  /*7560*/  LEA R0, R9, 0x7f, 0x7 ;  /* 0x0000007f09007811 */ /* 0x002fd600078e38ff */
[----:B------:R-:W-:-:S05]  /*7570*/  @P2 IMAD.HI.U32 R2, R0, c[0x0][0x2c8], RZ ;  /* 0x0000b20000022a27 */ /* 0x000fca00078e00ff */
[----:B------:R-:W-:-:S04]  /*7580*/  @P2 SHF.R.U32.HI R0, RZ, c[0x0][0x2cc], R2 ;  /* 0x0000b300ff002a19 */ /* 0x000fc80000011602 */
[----:B------:R-:W-:Y:S01]  /*7590*/  IADD3 R0, R0, 0x30, R5 ;  /* 0x0000003000007810 */ /* 0x000fe20007ffe005 */
[----:B----4-:R1:W-:Y:S01]  /*75a0*/  STL.64 [R1], R8 ;  /* 0x0000000801007387 */ /* 0x0103e20000100a00 */
[----:B------:R-:W-:Y:S01]  /*75b0*/  PLOP3.LUT P1, PT, PT, PT, PT, 0x80, 0x0 ;  /* 0x000000000000781c */ /* 0x000fe20003f2f070 */
[----:B------:R-:W-:Y:S01]  /*75c0*/  CS2R R12, SRZ ;  /* 0x00000000000c7805 */ /* 0x000fe2000001ff00 */
[----:B------:R-:W-:Y:S01]  /*75d0*/  MOV R134, RZ ;  /* 0x000000ff00867202 */ /* 0x000fe20000000f00 */
[----:B------:R-:W-:Y:S01]  /*75e0*/  CS2R R132, SRZ ;  /* 0x0000000000847805 */ /* 0x000fe2000001ff00 */
[----:B------:R-:W-:Y:S01]  /*75f0*/  CS2R R14, SRZ ;  /* 0x00000000000e7805 */ /* 0x000fe2000001ff00 */
[----:B------:R-:W-:Y:S01]  /*7600*/  IMAD.MOV.U32 R130, RZ, RZ, RZ ;  /* 0x000000ffff827224 */ /* 0x000fe200078e00ff */
        /* <DEDUP_REMOVED lines=53> */
[----:B-1----:R-:W-:Y:S01]  /*7960*/  CS2R R8, SRZ ;  /* 0x0000000000087805 */ /* 0x002fe2000001ff00 */
        /* <DEDUP_REMOVED lines=11> */
[----:B------:R-:W-:Y:S01]  /*7a20*/  MOV R144, RZ ;  /* 0x000000ff00907202 */ /* 0x000fe20000000f00 */
[----:B------:R-:W-:Y:S01]  /*7a30*/  CS2R R142, SRZ ;  /* 0x00000000008e7805 */ /* 0x000fe2000001ff00 */
[----:B------:R-:W-:Y:S01]  /*7a40*/  CS2R R140, SRZ ;  /* 0x00000000008c7805 */ /* 0x000fe2000001ff00 */
[----:B------:R-:W-:Y:S01]  /*7a50*/  IMAD.MOV.U32 R49, RZ, RZ, RZ ;  /* 0x000000ffff317224 */ /* 0x000fe200078e00ff */
[----:B------:R-:W-:Y:S01]  /*7a60*/  MOV R137, RZ ;  /* 0x000000ff00897202 */ /* 0x000fe20000000f00 */
[----:B--2---:R-:W-:-:S04]  /*7a70*/  IMAD.IADD R0, R0, 0x1, -R20 ;  /* 0x0000000100007824 */ /* 0x004fc800078e0a14 */
[----:B------:R-:W-:-:S05]  /*7a80*/  IMAD.HI R0, R0, 0x2aaaaaab, RZ ;  /* 0x2aaaaaab00007827 */ /* 0x000fca00078e02ff */
[----:B------:R-:W-:-:S04]  /*7a90*/  SHF.R.U32.HI R2, RZ, 0x1f, R0 ;  /* 0x0000001fff027819 */ /* 0x000fc80000011600 */
[----:B------:R-:W-:-:S04]  /*7aa0*/  LEA.HI.SX32 R0, R0, R2, 0x1d ;  /* 0x0000000200007211 */ /* 0x000fc800078feaff */
[----:B------:R-:W-:-:S04]  /*7ab0*/  IMNMX R224, R0, R7, PT ;  /* 0x0000000700e07217 */ /* 0x000fc80003800200 */
[----:B------:R-:W-:Y:S01]  /*7ac0*/  ISETP.GE.AND P0, PT, R224, 0x1, PT ;  /* 0x00000001e000780c */ /* 0x000fe20003f06270 */
[----:B------:R-:W-:-:S12]  /*7ad0*/  CS2R R6, SRZ ;  /* 0x0000000000067805 */ /* 0x000fd8000001ff00 */
[----:B------:R-:W-:Y:S05]  /*7ae0*/  @!P0 BRA `(.L_x_1655) ;  /* 0x0000b7e000008947 */ /* 0x000fea0003800000 */
[----:B------:R-:W2:Y:S04]  /*7af0*/  LDL R40, [R1+0x70] ;  /* 0x0000700001287983 */ /* 0x000ea80000100800 */
[----:B------:R-:W4:Y:S01]  /*7b00*/  LDL R0, [R1+0x4c] ;  /* 0x00004c0001007983 */ /* 0x000f220000100800 */
[----:B------:R-:W-:Y:S01]  /*7b10*/  ISETP.NE.U32.AND P0, PT, RZ, c[0x0][0x340], PT ;  /* 0x0000d000ff007a0c */ /* 0x000fe20003f05070 */
[----:B------:R-:W-:Y:S02]  /*7b20*/  ULDC.64 UR4, c[0x0][0x18] ;  /* 0x0000060000047ab9 */ /* 0x000fe40000000a00 */
[----:B------:R-:W1:Y:S01]  /*7b30*/  S2R R28, SR_TID.X ;  /* 0x00000000001c7919 */ /* 0x000e620000002100 */
[----:B------:R-:W-:-:S03]  /*7b40*/  ISETP.NE.AND.EX P1, PT, RZ, c[0x0][0x344], PT, P0 ;  /* 0x0000d100ff007a0c */ /* 0x000fc60003f25300 */
[----:B------:R-:W5:Y:S04]  /*7b50*/  S2R R41, SR_CTAID.Y ;  /* 0x0000000000297919 */ /* 0x000f680000002600 */
[----:B------:R-:W3:Y:S01]  /*7b60*/  S2R R44, SR_CTAID.X ;  /* 0x00000000002c7919 */ /* 0x000ee20000002500 */
[----:B-1----:R-:W-:-:S05]  /*7b70*/  SHF.R.S32.HI R32, RZ, 0x1f, R28 ;  /* 0x0000001fff207819 */ /* 0x002fca000001141c */
[----:B------:R-:W-:Y:S01]  /*7b80*/  @P1 IMAD.MOV.U32 R2, RZ, RZ, 0x4 ;  /* 0x00000004ff021424 */ /* 0x000fe200078e00ff */
[----:B------:R-:W-:Y:S02]  /*7b90*/  ISETP.NE.U32.AND P0, PT, RZ, c[0x0][0x348], PT ;  /* 0x0000d200ff007a0c */ /* 0x000fe40003f05070 */
[----:B------:R-:W-:Y:S02]  /*7ba0*/  LEA.HI R6, R32, R28, RZ, 0x3 ;  /* 0x0000001c20067211 */ /* 0x000fe400078f18ff */
[----:B-----5:R-:W-:Y:S02]  /*7bb0*/  SHF.R.S32.HI R41, RZ, 0x1f, R41 ;  /* 0x0000001fff297819 */ /* 0x020fe40000011429 */
[----:B------:R-:W-:Y:S02]  /*7bc0*/  SHF.R.S32.HI R27, RZ, 0x3, R6 ;  /* 0x00000003ff1b7819 */ /* 0x000fe40000011406 */
[----:B------:R-:W-:Y:S01]  /*7bd0*/  ISETP.NE.AND.EX P0, PT, RZ, c[0x0][0x34c], PT, P0 ;  /* 0x0000d300ff007a0c */ /* 0x000fe20003f05300 */
[----:B------:R-:W-:Y:S01]  /*7be0*/  UIADD3 UR4, UP0, UR4, 0x10080, URZ ;  /* 0x0001008004047890 */ /* 0x000fe2000ff1e03f */
[----:B------:R-:W-:Y:S01]  /*7bf0*/  STL [R1+0x10], R20 ;  /* 0x0000101401007387 */ /* 0x000fe20000100800 */
[----:B------:R-:W-:Y:S01]  /*7c00*/  P2R R11, PR, RZ, 0x2 ;  /* 0x00000002ff0b7803 */ /* 0x000fe20000000000 */
[----:B--23--:R-:W-:-:S05]  /*7c10*/  @P1 IMAD.WIDE R2, R40, R2, c[0x0][0x340] ;  /* 0x0000d00028021625 */ /* 0x00cfca00078e0202 */
[----:B------:R4:W2:Y:S01]  /*7c20*/  @P1 LDG.E R26, [R2.64] ;  /* 0x0000000e021a1981 */ /* 0x0008a2000c1e1900 */
[----:B------:R-:W-:Y:S01]  /*7c30*/  LEA.HI R31, R32, R28, RZ, 0x4 ;  /* 0x0000001c201f7211 */ /* 0x000fe200078f20ff */
[----:B------:R-:W-:Y:S01]  /*7c40*/  UIADD3.X UR5, URZ, UR5, URZ, UP0, !UPT ;  /* 0x000000053f057290 */ /* 0x000fe200087fe43f */
[----:B----4-:R-:W-:-:S05]  /*7c50*/  SHF.R.S32.HI R2, RZ, 0x1f, R0 ;  /* 0x0000001fff027819 */ /* 0x010fca0000011400 */
[----:B------:R-:W-:-:S04]  /*7c60*/  IMAD R2, R2, c[0x0][0x178], RZ ;  /* 0x00005e0002027a24 */ /* 0x000fc800078e02ff */
[C---:B------:R-:W-:Y:S02]  /*7c70*/  IMAD R4, R0.reuse, c[0x0][0x17c], R2 ;  /* 0x00005f0000047a24 */ /* 0x040fe400078e0202 */
[----:B------:R-:W-:Y:S01]  /*7c80*/  IMAD.WIDE.U32 R2, R0, c[0x0][0x178], RZ ;  /* 0x00005e0000027a25 */ /* 0x000fe200078e00ff */
[----:B------:R-:W-:-:S03]  /*7c90*/  LOP3.LUT R0, R6, 0xfffffff8, RZ, 0xc0, !PT ;  /* 0xfffffff806007812 */ /* 0x000fc600078ec0ff */
[----:B------:R-:W-:Y:S02]  /*7ca0*/  IMAD R6, R41, c[0x0][0x1b8], RZ ;  /* 0x00006e0029067a24 */ /* 0x000fe400078e02ff */
[----:B------:R-:W1:Y:S01]  /*7cb0*/  S2R R41, SR_CTAID.Y ;  /* 0x0000000000297919 */ /* 0x000e620000002600 */
[----:B------:R-:W-:Y:S01]  /*7cc0*/  IMAD.IADD R25, R28, 0x1, -R0 ;  /* 0x000000011c197824 */ /* 0x000fe200078e0a00 */
[----:B------:R-:W-:Y:S01]  /*7cd0*/  SHF.R.S32.HI R0, RZ, 0x1f, R40 ;  /* 0x0000001fff007819 */ /* 0x000fe20000011428 */
[----:B------:R-:W-:Y:S02]  /*7ce0*/  IMAD.IADD R3, R3, 0x1, R4 ;  /* 0x0000000103037824 */ /* 0x000fe400078e0204 */
[C---:B------:R-:W-:Y:S02]  /*7cf0*/  IMAD R4, R25.reuse, 0x20, R27 ;  /* 0x0000002019047824 */ /* 0x040fe400078e021b */
[----:B------:R-:W-:Y:S02]  /*7d00*/  IMAD.SHL.U32 R14, R25, 0x8, RZ ;  /* 0x00000008190e7824 */ /* 0x000fe400078e00ff */
[----:B------:R-:W-:-:S03]  /*7d10*/  IMAD R8, R44, 0x80, R4 ;  /* 0x000000802c087824 */ /* 0x000fc600078e0204 */
[----:B------:R-:W-:Y:S01]  /*7d20*/  IADD3 R21, R14, 0x40, RZ ;  /* 0x000000400e157810 */ /* 0x000fe20007ffe0ff */
[----:B------:R-:W-:Y:S01]  /*7d30*/  @P2 IMAD.HI.U32 R7, R8, c[0x0][0x2c8], RZ ;  /* 0x0000b20008072a27 */ /* 0x000fe200078e00ff */
[C---:B------:R-:W-:Y:S02]  /*7d40*/  IADD3 R22, R14.reuse, 0x80, RZ ;  /* 0x000000800e167810 */ /* 0x040fe40007ffe0ff */
[C---:B------:R-:W-:Y:S02]  /*7d50*/  IADD3 R23, R14.reuse, 0xc0, RZ ;  /* 0x000000c00e177810 */ /* 0x040fe40007ffe0ff */
[----:B------:R-:W-:Y:S02]  /*7d60*/  ISETP.GE.AND P3, PT, R14, c[0x0][0x198], PT ;  /* 0x000066000e007a0c */ /* 0x000fe40003f66270 */
[----:B------:R-:W-:Y:S02]  /*7d70*/  ISETP.GE.AND P6, PT, R21, c[0x0][0x198], PT ;  /* 0x0000660015007a0c */ /* 0x000fe40003fc6270 */
[----:B------:R-:W-:Y:S01]  /*7d80*/  ISETP.GE.AND P5, PT, R22, c[0x0][0x198], PT ;  /* 0x0000660016007a0c */ /* 0x000fe20003fa6270 */
[C---:B-1----:R-:W-:Y:S01]  /*7d90*/  IMAD R4, R41.reuse, c[0x0][0x1bc], R6 ;  /* 0x00006f0029047a24 */ /* 0x042fe200078e0206 */
[----:B------:R-:W-:Y:S01]  /*7da0*/  SEL R6, R0, RZ, !P0 ;  /* 0x000000ff00067207 */ /* 0x000fe20004000000 */
[----:B------:R-:W-:Y:S01]  /*7db0*/  IMAD.WIDE.U32 R2, R41, c[0x0][0x1b8], R2 ;  /* 0x00006e0029027a25 */ /* 0x000fe200078e0002 */
[----:B------:R-:W-:-:S03]  /*7dc0*/  ISETP.GE.AND P4, PT, R23, c[0x0][0x198], PT ;  /* 0x0000660017007a0c */ /* 0x000fc60003f86270 */
[----:B------:R-:W-:Y:S01]  /*7dd0*/  IMAD.IADD R3, R3, 0x1, R4 ;  /* 0x0000000103037824 */ /* 0x000fe200078e0204 */
[----:B------:R-:W-:Y:S01]  /*7de0*/  SEL R4, R40, RZ, !P0 ;  /* 0x000000ff28047207 */ /* 0x000fe20004000000 */
[----:B------:R-:W-:Y:S01]  /*7df0*/  IMAD.MOV.U32 R0, RZ, RZ, R8 ;  /* 0x000000ffff007224 */ /* 0x000fe200078e0008 */
[----:B------:R-:W-:Y:S01]  /*7e00*/  @P2 SHF.R.U32.HI R0, RZ, c[0x0][0x2cc], R7 ;  /* 0x0000b300ff002a19 */ /* 0x000fe20000011607 */
[----:B------:R-:W-:Y:S02]  /*7e10*/  IMAD R6, R6, c[0x0][0x1c0], RZ ;  /* 0x0000700006067a24 */ /* 0x000fe400078e02ff */
[----:B------:R-:W-:-:S04]  /*7e20*/  IMAD.WIDE.U32 R2, R4, c[0x0][0x1c0], R2 ;  /* 0x0000700004027a25 */ /* 0x000fc800078e0002 */
[----:B------:R-:W-:Y:S01]  /*7e30*/  IMAD R7, R4, c[0x0][0x1c4], R6 ;  /* 0x0000710004077a24 */ /* 0x000fe200078e0206 */
[----:B------:R-:W-:-:S03]  /*7e40*/  SHF.R.S32.HI R6, RZ, 0x1f, R0 ;  /* 0x0000001fff067819 */ /* 0x000fc60000011400 */
[----:B------:R-:W-:Y:S02]  /*7e50*/  IMAD.IADD R3, R3, 0x1, R7 ;  /* 0x0000000103037824 */ /* 0x000fe400078e0207 */
[----:B------:R-:W-:Y:S02]  /*7e60*/  IMAD R4, R6, c[0x0][0x1b0], RZ ;  /* 0x00006c0006047a24 */ /* 0x000fe400078e02ff */
[----:B------:R-:W-:-:S04]  /*7e70*/  IMAD.WIDE.U32 R2, R0, c[0x0][0x1b0], R2 ;  /* 0x00006c0000027a25 */ /* 0x000fc800078e0002 */
[----:B------:R-:W-:Y:S02]  /*7e80*/  IMAD R6, R0, c[0x0][0x1b4], R4 ;  /* 0x00006d0000067a24 */ /* 0x000fe400078e0204 */
[----:B------:R-:W-:Y:S01]  /*7e90*/  IMAD.MOV R4, RZ, RZ, -R0 ;  /* 0x000000ffff047224 */ /* 0x000fe200078e0a00 */
[----:B------:R-:W-:Y:S01]  /*7ea0*/  LOP3.LUT R0, R31, 0xfffffff0, RZ, 0xc0, !PT ;  /* 0xfffffff01f007812 */ /* 0x000fe200078ec0ff */
[----:B------:R-:W-:Y:S02]  /*7eb0*/  IMAD.IADD R3, R3, 0x1, R6 ;  /* 0x0000000103037824 */ /* 0x000fe400078e0206 */
[----:B------:R-:W-:Y:S02]  /*7ec0*/  IMAD R4, R4, c[0x0][0x2c4], R8 ;  /* 0x0000b10004047a24 */ /* 0x000fe400078e0208 */
[----:B------:R-:W-:Y:S02]  /*7ed0*/  IMAD.SHL.U32 R8, R27, 0x40, RZ ;  /* 0x000000401b087824 */ /* 0x000fe400078e00ff */
[----:B------:R-:W-:Y:S01]  /*7ee0*/  IMAD.IADD R0, R28, 0x1, -R0 ;  /* 0x000000011c007824 */ /* 0x000fe200078e0a00 */
[----:B------:R-:W-:Y:S01]  /*7ef0*/  SHF.R.S32.HI R9, RZ, 0x1f, R4 ;  /* 0x0000001fff097819 */ /* 0x000fe20000011404 */
[----:B------:R-:W-:Y:S01]  /*7f00*/  IMAD.WIDE.U32 R2, R4, c[0x0][0x1a8], R2 ;  /* 0x00006a0004027a25 */ /* 0x000fe200078e0002 */
[----:B------:R-:W-:-:S02]  /*7f10*/  LOP3.LUT R8, R8, 0x1c0, RZ, 0xc0, !PT ;  /* 0x000001c008087812 */ /* 0x000fc400078ec0ff */
[----:B------:R-:W-:Y:S01]  /*7f20*/  SHF.R.S32.HI R10, RZ, 0x1f, R0 ;  /* 0x0000001fff0a7819 */ /* 0x000fe20000011400 */
[----:B------:R-:W-:Y:S01]  /*7f30*/  IMAD R9, R9, c[0x0][0x1a8], RZ ;  /* 0x00006a0009097a24 */ /* 0x000fe200078e02ff */
[----:B------:R-:W-:Y:S01]  /*7f40*/  LEA R18, P0, R2, c[0x0][0x160], 0x1 ;  /* 0x0000580002127a11 */ /* 0x000fe200078008ff */
[----:B------:R-:W-:Y:S01]  /*7f50*/  IMAD.U32 R6, RZ, RZ, UR4 ;  /* 0x00000004ff067e24 */ /* 0x000fe2000f8e00ff */
[----:B------:R-:W-:Y:S01]  /*7f60*/  LEA.HI R30, R10, R0, RZ, 0x3 ;  /* 0x000000000a1e7211 */ /* 0x000fe200078f18ff */
[----:B------:R-:W-:Y:S01]  /*7f70*/  IMAD R9, R4, c[0x0][0x1ac], R9 ;  /* 0x00006b0004097a24 */ /* 0x000fe200078e0209 */
[----:B------:R-:W-:Y:S01]  /*7f80*/  SHF.R.U32.HI R4, RZ, 0x3, R8 ;  /* 0x00000003ff047819 */ /* 0x000fe20000011608 */
[----:B------:R-:W-:Y:S01]  /*7f90*/  IMAD.U32 R7, RZ, RZ, UR5 ;  /* 0x00000005ff077e24 */ /* 0x000fe2000f8e00ff */
[----:B------:R-:W-:Y:S01]  /*7fa0*/  LOP3.LUT R8, R8, 0x38, R14, 0xf8, !PT ;  /* 0x0000003808087812 */ /* 0x000fe200078ef80e */
[----:B------:R-:W-:Y:S02]  /*7fb0*/  IMAD.IADD R3, R3, 0x1, R9 ;  /* 0x0000000103037824 */ /* 0x000fe400078e0209 */
[----:B------:R-:W-:Y:S01]  /*7fc0*/  IMAD.MOV.U32 R9, RZ, RZ, 0x10 ;  /* 0x00000010ff097424 */ /* 0x000fe200078e00ff */
[----:B------:R-:W-:Y:S01]  /*7fd0*/  LOP3.LUT R8, R8, R4, RZ, 0x3c, !PT ;  /* 0x0000000408087212 */ /* 0x000fe200078e3cff */
[----:B------:R1:W-:Y:S01]  /*7fe0*/  STL.64 [R1+0x8], R6 ;  /* 0x0000080601007387 */ /* 0x0003e20000100a00 */
[----:B------:R-:W-:-:S02]  /*7ff0*/  LOP3.LUT R4, R30, 0xfffffff8, RZ, 0xc0, !PT ;  /* 0xfffffff81e047812 */ /* 0x000fc400078ec0ff */
[----:B------:R-:W-:Y:S02]  /*8000*/  LEA.HI.X R15, R2, c[0x0][0x164], R3, 0x1, P0 ;  /* 0x00005900020f7a11 */ /* 0x000fe400000f0c03 */
[----:B------:R-:W-:Y:S02]  /*8010*/  ISETP.NE.AND P0, PT, R11, RZ, PT ;  /* 0x000000ff0b00720c */ /* 0x000fe40003f05270 */
[----:B-1----:R-:W-:Y:S01]  /*8020*/  LEA.HI R6, R32, R28, RZ, 0x6 ;  /* 0x0000001c20067211 */ /* 0x002fe200078f30ff */
[----:B------:R-:W-:-:S04]  /*8030*/  IMAD.IADD R28, R0, 0x1, -R4 ;  /* 0x00000001001c7824 */ /* 0x000fc800078e0a04 */
[----:B------:R-:W-:Y:S01]  /*8040*/  IMAD.SHL.U32 R0, R6, 0x8, RZ ;  /* 0x0000000806007824 */ /* 0x000fe200078e00ff */
[----:B------:R-:W-:Y:S01]  /*8050*/  R2P PR, R28, 0x6 ;  /* 0x000000061c007804 */ /* 0x000fe20000000000 */
[----:B------:R-:W-:-:S03]  /*8060*/  IMAD.MOV.U32 R6, RZ, RZ, 0x20 ;  /* 0x00000020ff067424 */ /* 0x000fc600078e00ff */
[----:B------:R-:W-:Y:S02]  /*8070*/  LOP3.LUT R19, R8, 0xfffffe00, R0, 0xf8, !PT ;  /* 0xfffffe0008137812 */ /* 0x000fe400078ef800 */
[----:B------:R-:W-:Y:S02]  /*8080*/  SEL R9, R9, 0xfffffff0, !P1 ;  /* 0xfffffff009097807 */ /* 0x000fe40004800000 */
[----:B------:R-:W-:Y:S01]  /*8090*/  SEL R6, R6, 0xffffffe0, !P2 ;  /* 0xffffffe006067807 */ /* 0x000fe20005000000 */
[----:B--2---:R-:W-:Y:S01]  /*80a0*/  @!P0 IMAD.MOV.U32 R26, RZ, RZ, R40 ;  /* 0x000000ffff1a8224 */ /* 0x004fe200078e0028 */
[----:B------:R-:W-:Y:S05]  /*80b0*/  BRA.DIV ~URZ, `(.L_x_1656) ;  /* 0x0000db127f007947 */ /* 0x000fea000b800000 */
[----:B------:R1:W2:Y:S02]  /*80c0*/  SHFL.IDX PT, R0, R15, RZ, 0x181f ;  /* 0x00181fff0f007589 */ /* 0x0002a400000e0000 */
.L_x_1734:
[----:B------:R-:W-:Y:S05]  /*80d0*/  BRA.DIV ~URZ, `(.L_x_1657) ;  /* 0x0000db727f007947 */ /* 0x000fea000b800000 */
[----:B------:R3:W4:Y:S02]  /*80e0*/  SHFL.IDX PT, R2, R18, RZ, 0x181f ;  /* 0x00181fff12027589 */ /* 0x00072400000e0000 */
.L_x_1735:
[----:B------:R-:W5:Y:S01]  /*80f0*/  S2R R3, SR_CTAID.X ;  /* 0x0000000000037919 */ /* 0x000f620000002500 */
[----:B------:R-:W-:Y:S01]  /*8100*/  IMAD R20, R20, c[0x0][0x2c4], RZ ;  /* 0x0000b10014147a24 */ /* 0x000fe200078e02ff */
[----:B------:R-:W-:Y:S01]  /*8110*/  BSSY B0, `(.L_x_1658) ;  /* 0x000001a000007945 */ /* 0x000fe20003800000 */
[----:B-----5:R-:W-:Y:S02]  /*8120*/  LEA R29, R3, R27, 0x7 ;  /* 0x0000001b031d7211 */ /* 0x020fe400078e38ff */
[----:B--2---:R-:W-:-:S02]  /*8130*/  MOV R3, R0 ;  /* 0x0000000000037202 */ /* 0x004fc40000000f00 */
        /* <DEDUP_REMOVED lines=23> */
.L_x_1659:
[----:B------:R-:W-:Y:S05]  /*82b0*/  BSYNC B0 ;  /* 0x0000000000007941 */ /* 0x000fea0003800000 */
.L_x_1658:
[----:B------:R-:W-:Y:S05]  /*82c0*/  BRA.DIV ~URZ, `(.L_x_1660) ;  /* 0x0000da027f007947 */ /* 0x000fea000b800000 */
[----:B--2---:R2:W1:Y:S04]  /*82d0*/  SHFL.IDX PT, R0, R15, 0x1, 0x181f ;  /* 0x00381f000f007f89 */ /* 0x00446800000e0000 */
[----:B----4-:R2:W4:Y:S02]  /*82e0*/  SHFL.IDX PT, R2, R18, 0x1, 0x181f ;  /* 0x00381f0012027f89 */ /* 0x01052400000e0000 */
.L_x_1736:
[----:B------:R-:W-:Y:S01]  /*82f0*/  IADD3 R3, R29, 0x20, RZ ;  /* 0x000000201d037810 */ /* 0x000fe20007ffe0ff */
[----:B------:R-:W-:Y:S03]  /*8300*/  BSSY B0, `(.L_x_1661) ;  /* 0x0000019000007945 */ /* 0x000fe60003800000 */
[----:B------:R-:W-:Y:S01]  /*8310*/  ISETP.GE.AND P0, PT, R3, R20, PT ;  /* 0x000000140300720c */ /* 0x000fe20003f06270 */
[----:B-1----:R-:W-:-:S12]  /*8320*/  IMAD.MOV.U32 R3, RZ, RZ, R0 ;  /* 0x000000ffff037224 */ /* 0x002fd800078e0000 */
        /* <DEDUP_REMOVED lines=22> */
.L_x_1662:
[----:B------:R-:W-:Y:S05]  /*8490*/  BSYNC B0 ;  /* 0x0000000000007941 */ /* 0x000fea0003800000 */
.L_x_1661:
[----:B------:R-:W-:Y:S05]  /*84a0*/  BRA.DIV ~URZ, `(.L_x_1663) ;  /* 0x0000d9127f007947 */ /* 0x000fea000b800000 */
[----:B-1----:R1:W2:Y:S02]  /*84b0*/  SHFL.IDX PT, R0, R15, 0x2, 0x181f ;  /* 0x00581f000f007f89 */ /* 0x0022a400000e0000 */
.L_x_1737:
[----:B------:R-:W-:Y:S05]  /*84c0*/  BRA.DIV ~URZ, `(.L_x_1664) ;  /* 0x0000d9727f007947 */ /* 0x000fea000b800000 */
[----:B----4-:R4:W1:Y:S02]  /*84d0*/  SHFL.IDX PT, R2, R18, 0x2, 0x181f ;  /* 0x00581f0012027f89 */ /* 0x01086400000e0000 */
.L_x_1738:
[----:B------:R-:W-:Y:S01]  /*84e0*/  IADD3 R3, R29, 0x40, RZ ;  /* 0x000000401d037810 */ /* 0x000fe20007ffe0ff */
[----:B------:R-:W-:Y:S03]  /*84f0*/  BSSY B0, `(.L_x_1665) ;  /* 0x0000019000007945 */ /* 0x000fe60003800000 */
[----:B------:R-:W-:Y:S01]  /*8500*/  ISETP.GE.AND P0, PT, R3, R20, PT ;  /* 0x000000140300720c */ /* 0x000fe20003f06270 */
[----:B--2---:R-:W-:-:S12]  /*8510*/  IMAD.MOV.U32 R3, RZ, RZ, R0 ;  /* 0x000000ffff037224 */ /* 0x004fd800078e0000 */
[----:B------:R-:W-:Y:S05]  /*8520*/  @P0 BRA `(.L_x_1666) ;  /* 0x0000015000000947 */ /* 0x000fea0003800000 */
[----:B------:R-:W-:Y:S01]  /*8530*/  SHF.R.S32.HI R7, RZ, 0x1f, R21 ;  /* 0x0000001fff077819 */ /* 0x000fe20000011415 */
[----:B-1----:R-:W-:Y:S01]  /*8540*/  IMAD.WIDE R16, R14, 0x2, R2 ;  /* 0x000000020e107825 */ /* 0x002fe200078e0202 */
        /* <DEDUP_REMOVED lines=19> */
.L_x_1666:
[----:B------:R-:W-:Y:S05]  /*8680*/  BSYNC B0 ;  /* 0x0000000000007941 */ /* 0x000fea0003800000 */
.L_x_1665:
[----:B------:R-:W-:Y:S05]  /*8690*/  BRA.DIV ~URZ, `(.L_x_1667) ;  /* 0x0000d8227f007947 */ /* 0x000fea000b800000 */
[----:B-1----:R1:W2:Y:S04]  /*86a0*/  SHFL.IDX PT, R0, R15, 0x3, 0x181f ;  /* 0x00781f000f007f89 */ /* 0x0022a800000e0000 */
[----:B------:R1:W3:Y:S02]  /*86b0*/  SHFL.IDX PT, R2, R18, 0x3, 0x181f ;  /* 0x00781f0012027f89 */ /* 0x0002e400000e0000 */
.L_x_1739:
[----:B----4-:R-:W4:Y:S04]  /*86c0*/  LDL R124, [R1] ;  /* 0x00000000017c7983 */ /* 0x010f280000100800 */
[----:B------:R1:W5:Y:S04]  /*86d0*/  LDL R24, [R1+0x64] ;  /* 0x0000640001187983 */ /* 0x0003680000100800 */
[----:B------:R1:W5:Y:S01]  /*86e0*/  LDL R240, [R1+0x48] ;  /* 0x0000480001f07983 */ /* 0x0003620000100800 */
[----:B------:R-:W-:Y:S01]  /*86f0*/  IADD3 R3, R29, 0x60, RZ ;  /* 0x000000601d037810 */ /* 0x000fe20007ffe0ff */
[----:B------:R-:W-:Y:S01]  /*8700*/  ULDC.64 UR4, c[0x0][0x40] ;  /* 0x0000100000047ab9 */ /* 0x000fe20000000a00 */
[----:B-1-3--:R-:W-:Y:S01]  /*8710*/  IADD3 R18, P1, R1, c[0x0][0x20], RZ ;  /* 0x0000080001127a10 */ /* 0x00afe20007f3e0ff */
[----:B------:R-:W1:Y:S01]  /*8720*/  S2R R33, SR_CTAID.Y ;  /* 0x0000000000217919 */ /* 0x000e620000002600 */
[----:B------:R-:W-:Y:S01]  /*8730*/  ISETP.GE.AND P0, PT, R3, R20, PT ;  /* 0x000000140300720c */ /* 0x000fe20003f06270 */
[----:B--2---:R-:W-:Y:S01]  /*8740*/  IMAD.MOV.U32 R3, RZ, RZ, R0 ;  /* 0x000000ffff037224 */ /* 0x004fe200078e0000 */
[----:B------:R-:W-:Y:S01]  /*8750*/  SHF.R.S32.HI R13, RZ, 0x4, R31 ;  /* 0x00000004ff0d7819 */ /* 0x000fe2000001141f */
[----:B------:R-:W-:Y:S01]  /*8760*/  UIADD3 UR4, UP0, UR4, 0x160, URZ ;  /* 0x0000016004047890 */ /* 0x000fe2000ff1e03f */
[----:B------:R-:W-:-:S03]  /*8770*/  IMAD.WIDE.U32 R238, R26, c[0x0][0x2b0], RZ ;  /* 0x0000ac001aee7a25 */ /* 0x000fc600078e00ff */
[----:B------:R-:W-:-:S06]  /*8780*/  UIADD3.X UR5, URZ, UR5, URZ, UP0, !UPT ;  /* 0x000000053f057290 */ /* 0x000fcc00087fe43f */
[----:B------:R-:W-:Y:S01]  /*8790*/  @!P0 IMAD.SHL.U32 R8, R19, 0x2, RZ ;  /* 0x0000000213088824 */ /* 0x000fe200078e00ff */
[----:B------:R-:W-:Y:S01]  /*87a0*/  @!P0 SHF.R.S32.HI R0, RZ, 0x1f, R23 ;  /* 0x0000001fff008819 */ /* 0x000fe20000011417 */
[----:B------:R-:W-:Y:S01]  /*87b0*/  @!P0 IMAD.WIDE R10, R14, 0x2, R2 ;  /* 0x000000020e0a8825 */ /* 0x000fe200078e0202 */
[----:B------:R-:W-:Y:S02]  /*87c0*/  @!P0 SHF.R.S32.HI R7, RZ, 0x1f, R21 ;  /* 0x0000001fff078819 */ /* 0x000fe40000011415 */
[----:B------:R-:W-:Y:S01]  /*87d0*/  @!P0 LEA.HI R16, R0, R23, RZ, 0x3 ;  /* 0x0000001700108211 */ /* 0x000fe200078f18ff */
[----:B------:R-:W-:Y:S01]  /*87e0*/  IMAD.X R19, RZ, RZ, c[0x0][0x24], P1 ;  /* 0x00000900ff137624 */ /* 0x000fe200008e06ff */
[----:B------:R-:W-:Y:S01]  /*87f0*/  @!PT LDS RZ, [RZ] ;  /* 0x00000000fffff984 */ /* 0x000fe20000000800 */
[----:B------:R-:W-:Y:S01]  /*8800*/  @!PT LDS RZ, [RZ] ;  /* 0x00000000fffff984 */ /* 0x000fe20000000800 */
[----:B------:R-:W-:Y:S01]  /*8810*/  @!PT LDS RZ, [RZ] ;  /* 0x00000000fffff984 */ /* 0x000fe20000000800 */
[----:B------:R2:W-:Y:S01]  /*8820*/  @!P0 LDGSTS.E.BYPASS.LTC128B.128 [R8+0x13080], [R10.64], !P3 ;  /* 0x130800000a088fae */ /* 0x0005e2000d901d4e */
[----:B------:R-:W-:Y:S02]  /*8830*/  IADD3 R12, P3, R18, 0x10, RZ ;  /* 0x00000010120c7810 */ /* 0x000fe40007f7e0ff */
[----:B------:R-:W-:Y:S01]  /*8840*/  @!P0 SHF.R.S32.HI R4, RZ, 0x1f, R22 ;  /* 0x0000001fff048819 */ /* 0x000fe20000011416 */
[----:B------:R-:W-:Y:S01]  /*8850*/  STL.64 [R1+0x20], R18 ;  /* 0x0000201201007387 */ /* 0x000fe20000100a00 */
[----:B------:R-:W-:-:S02]  /*8860*/  @!P0 LEA.HI R7, R7, R21, RZ, 0x3 ;  /* 0x0000001507078211 */ /* 0x000fc400078f18ff */
[----:B------:R-:W-:Y:S02]  /*8870*/  IADD3 R14, P2, R18, 0x48, RZ ;  /* 0x00000048120e7810 */ /* 0x000fe40007f5e0ff */
[----:B------:R-:W-:Y:S02]  /*8880*/  @!P0 LEA.HI R17, R4, R22, RZ, 0x3 ;  /* 0x0000001604118211 */ /* 0x000fe400078f18ff */
[----:B------:R-:W-:Y:S01]  /*8890*/  @!P0 LOP3.LUT R4, R7, 0xfffffff8, RZ, 0xc0, !PT ;  /* 0xfffffff807048812 */ /* 0x000fe200078ec0ff */
[----:B------:R-:W-:Y:S01]  /*88a0*/  IMAD.X R15, RZ, RZ, R19, P2 ;  /* 0x000000ffff0f7224 */ /* 0x000fe200010e0613 */
[----:B-1----:R-:W-:Y:S02]  /*88b0*/  SHF.R.S32.HI R34, RZ, 0x1f, R33 ;  /* 0x0000001fff227819 */ /* 0x002fe40000011421 */
[----:B------:R-:W1:Y:S04]  /*88c0*/  S2R R33, SR_CTAID.Y ;  /* 0x0000000000217919 */ /* 0x000e680000002600 */
[----:B------:R3:W-:Y:S01]  /*88d0*/  STL.64 [R1+0x30], R14 ;  /* 0x0000300e01007387 */ /* 0x0007e20000100a00 */
[----:B--2---:R-:W-:-:S02]  /*88e0*/  LEA.HI R11, R31, R13, RZ, 0x1 ;  /* 0x0000000d1f0b7211 */ /* 0x004fc400078f08ff */
[----:B------:R-:W-:Y:S02]  /*88f0*/  IADD3 R10, P1, R18, 0x4, RZ ;  /* 0x00000004120a7810 */ /* 0x000fe40007f3e0ff */
        /* <DEDUP_REMOVED lines=8> */
[----:B------:R-:W-:-:S02]  /*8980*/  LOP3.LUT R0, R0, 0x1c0, RZ, 0xc0, !PT ;  /* 0x000001c000007812 */ /* 0x000fc400078ec0ff */
[----:B---3--:R-:W-:Y:S02]  /*8990*/  @!P0 LOP3.LUT R14, R16, 0xfffffff8, RZ, 0xc0, !PT ;  /* 0xfffffff8100e8812 */ /* 0x008fe400078ec0ff */
[----:B------:R-:W-:Y:S02]  /*89a0*/  LOP3.LUT R7, R0, 0x8, R7, 0xf8, !PT ;  /* 0x0000000800077812 */ /* 0x000fe400078ef807 */
[----:B------:R-:W-:-:S04]  /*89b0*/  SHF.R.U32.HI R0, RZ, 0x3, R0 ;  /* 0x00000003ff007819 */ /* 0x000fc80000011600 */
[----:B------:R-:W-:Y:S01]  /*89c0*/  LOP3.LUT R22, R7, R0, RZ, 0x3c, !PT ;  /* 0x0000000007167212 */ /* 0x000fe200078e3cff */
[----:B------:R-:W-:Y:S01]  /*89d0*/  IMAD.SHL.U32 R7, R30, 0x40, RZ ;  /* 0x000000401e077824 */ /* 0x000fe200078e00ff */
[----:B------:R-:W-:-:S04]  /*89e0*/  SHF.R.S32.HI R0, RZ, 0x1f, R26 ;  /* 0x0000001fff007819 */ /* 0x000fc8000001141a */
[----:B------:R-:W-:Y:S01]  /*89f0*/  LOP3.LUT R21, R7, 0xfffffe00, RZ, 0xc0, !PT ;  /* 0xfffffe0007157812 */ /* 0x000fe200078ec0ff */
[----:B------:R-:W-:Y:S01]  /*8a00*/  IMAD R0, R0, c[0x0][0x2b0], RZ ;  /* 0x0000ac0000007a24 */ /* 0x000fe200078e02ff */
[----:B--2---:R-:W-:Y:S01]  /*8a10*/  IADD3 R10, P1, R18, 0x8, RZ ;  /* 0x00000008120a7810 */ /* 0x004fe20007f3e0ff */
[----:B-1----:R-:W-:-:S04]  /*8a20*/  IMAD.U32 R12, RZ, RZ, UR4 ;  /* 0x00000004ff0c7e24 */ /* 0x002fc8000f8e00ff */
[----:B------:R-:W-:Y:S02]  /*8a30*/  IMAD.X R11, RZ, RZ, R19, P1 ;  /* 0x000000ffff0b7224 */ /* 0x000fe400008e0613 */
[----:B------:R-:W-:-:S03]  /*8a40*/  IMAD.U32 R13, RZ, RZ, UR5 ;  /* 0x00000005ff0d7e24 */ /* 0x000fc6000f8e00ff */
[----:B------:R1:W-:Y:S04]  /*8a50*/  STL.64 [R1+0x40], R10 ;  /* 0x0000400a01007387 */ /* 0x0003e80000100a00 */
[----:B------:R2:W-:Y:S01]  /*8a60*/  STL.64 [R1+0x18], R12 ;  /* 0x0000180c01007387 */ /* 0x0005e20000100a00 */
[----:B-1----:R-:W-:Y:S01]  /*8a70*/  @!P0 LOP3.LUT R10, R17, 0xfffffff8, RZ, 0xc0, !PT ;  /* 0xfffffff8110a8812 */ /* 0x002fe200078ec0ff */
[----:B------:R-:W-:-:S04]  /*8a80*/  IMAD.WIDE.U32 R16, R33, c[0x0][0x210], RZ ;  /* 0x0000840021107a25 */ /* 0x000fc800078e00ff */
[----:B--2---:R-:W-:-:S04]  /*8a90*/  @!P0 IMAD.WIDE R12, R4, 0x2, R2 ;  /* 0x00000002040c8825 */ /* 0x004fc800078e0202 */
[--C-:B------:R-:W-:Y:S01]  /*8aa0*/  @!P0 IMAD.WIDE R10, R10, 0x2, R2.reuse ;  /* 0x000000020a0a8825 */ /* 0x100fe200078e0202 */
[----:B------:R1:W-:Y:S03]  /*8ab0*/  @!P0 LDGSTS.E.BYPASS.LTC128B.128 [R8+0x17080], [R12.64], !P6 ;  /* 0x170800000c088fae */ /* 0x0003e6000f101d4e */
[----:B------:R-:W-:Y:S01]  /*8ac0*/  @!P0 IMAD.WIDE R2, R14, 0x2, R2 ;  /* 0x000000020e028825 */ /* 0x000fe200078e0202 */
[----:B------:R2:W-:Y:S03]  /*8ad0*/  @!P0 LDGSTS.E.BYPASS.LTC128B.128 [R8+0x1b080], [R10.64], !P5 ;  /* 0x1b0800000a088fae */ /* 0x0005e6000e901d4e */
[----:B------:R-:W-:Y:S01]  /*8ae0*/  IMAD R4, R34, c[0x0][0x1e8], RZ ;  /* 0x00007a0022047a24 */ /* 0x000fe200078e02ff */
[----:B------:R1:W-:Y:S01]  /*8af0*/  @!P0 LDGSTS.E.BYPASS.LTC128B.128 [R8+0x1f080], [R2.64], !P4 ;  /* 0x1f08000002088fae */ /* 0x0003e2000e101d4e */
[----:B------:R-:W-:Y:S01]  /*8b00*/  LOP3.LUT P0, RZ, R25, 0x4, RZ, 0xc0, !PT ;  /* 0x0000000419ff7812 */ /* 0x000fe2000780c0ff */
[----:B------:R-:W-:-:S02]  /*8b10*/  IMAD.WIDE.U32 R14, R33, c[0x0][0x1e8], RZ ;  /* 0x00007a00210e7a25 */ /* 0x000fc400078e00ff */
[----:B------:R-:W0:Y:S01]  /*8b20*/  LDGDEPBAR ;  /* 0x00000000000079af */ /* 0x000e220000000000 */
[----:B------:R-:W-:Y:S01]  /*8b30*/  WARPSYNC 0xffffffff ;  /* 0xffffffff00007948 */ /* 0x000fe20003800000 */
[----:B------:R-:W-:-:S04]  /*8b40*/  IMAD R4, R33, c[0x0][0x1ec], R4 ;  /* 0x00007b0021047a24 */ /* 0x000fc800078e0204 */
[----:B------:R-:W-:Y:S02]  /*8b50*/  IMAD.IADD R243, R15, 0x1, R4 ;  /* 0x000000010ff37824 */ /* 0x000fe400078e0204 */
[----:B--2---:R-:W-:Y:S02]  /*8b60*/  IMAD.MOV.U32 R11, RZ, RZ, 0x20 ;  /* 0x00000020ff0b7424 */ /* 0x004fe400078e00ff */
[----:B------:R-:W-:Y:S02]  /*8b70*/  IMAD.SHL.U32 R10, R25, 0x40, RZ ;  /* 0x00000040190a7824 */ /* 0x000fe400078e00ff */
[----:B-1----:R-:W-:Y:S01]  /*8b80*/  IMAD R8, R26, c[0x0][0x2b4], R0 ;  /* 0x0000ad001a087a24 */ /* 0x002fe200078e0200 */
[----:B------:R-:W-:Y:S01]  /*8b90*/  SEL R7, R11, 0xffffffe0, !P0 ;  /* 0xffffffe00b077807 */ /* 0x000fe20004000000 */
[----:B------:R-:W-:Y:S01]  /*8ba0*/  IMAD R2, R34, c[0x0][0x210], RZ ;  /* 0x0000840022027a24 */ /* 0x000fe200078e02ff */
[----:B------:R-:W-:Y:S01]  /*8bb0*/  LOP3.LUT R20, R10, 0x1c0, RZ, 0xc0, !PT ;  /* 0x000001c00a147812 */ /* 0x000fe200078ec0ff */
[----:B------:R-:W-:-:S02]  /*8bc0*/  IMAD.IADD R242, R239, 0x1, R8 ;  /* 0x00000001eff27824 */ /* 0x000fc400078e0208 */
[----:B------:R-:W-:-:S04]  /*8bd0*/  IMAD R2, R33, c[0x0][0x214], R2 ;  /* 0x0000850021027a24 */ /* 0x000fc800078e0202 */
[----:B------:R-:W-:Y:S01]  /*8be0*/  IMAD.IADD R252, R17, 0x1, R2 ;  /* 0x0000000111fc7824 */ /* 0x000fe200078e0202 */
[----:B----4-:R-:W-:-:S04]  /*8bf0*/  SHF.R.S32.HI R13, RZ, 0x1f, R124 ;  /* 0x0000001fff0d7819 */ /* 0x010fc8000001147c */
[----:B------:R-:W-:-:S04]  /*8c00*/  LEA.HI R3, R13, R124, RZ, 0x3 ;  /* 0x0000007c0d037211 */ /* 0x000fc800078f18ff */
[----:B------:R-:W-:-:S05]  /*8c10*/  LOP3.LUT R0, R3, 0xfffffff8, RZ, 0xc0, !PT ;  /* 0xfffffff803007812 */ /* 0x000fca00078ec0ff */
[----:B------:R-:W-:-:S04]  /*8c20*/  IMAD.IADD R0, R124, 0x1, -R0 ;  /* 0x000000017c007824 */ /* 0x000fc800078e0a00 */
[----:B------:R-:W-:-:S05]  /*8c30*/  IMAD.SHL.U32 R220, R0, 0x8, RZ ;  /* 0x0000000800dc7824 */ /* 0x000fca00078e00ff */
[C---:B------:R-:W-:Y:S02]  /*8c40*/  IADD3 R136, R220.reuse, 0x40, RZ ;  /* 0x00000040dc887810 */ /* 0x040fe40007ffe0ff */
[C---:B------:R-:W-:Y:S02]  /*8c50*/  IADD3 R138, R220.reuse, 0x80, RZ ;  /* 0x00000080dc8a7810 */ /* 0x040fe40007ffe0ff */
[C---:B------:R-:W-:Y:S02]  /*8c60*/  IADD3 R137, R220.reuse, 0xc0, RZ ;  /* 0x000000c0dc897810 */ /* 0x040fe40007ffe0ff */
[----:B------:R-:W-:Y:S02]  /*8c70*/  ISETP.GE.AND P4, PT, R220, c[0x0][0x1d4], PT ;  /* 0x00007500dc007a0c */ /* 0x000fe40003f86270 */
[----:B------:R-:W-:Y:S02]  /*8c80*/  ISETP.GE.AND P3, PT, R136, c[0x0][0x1d4], PT ;  /* 0x0000750088007a0c */ /* 0x000fe40003f66270 */
[----:B------:R-:W-:-:S02]  /*8c90*/  ISETP.GE.AND P2, PT, R138, c[0x0][0x1d4], PT ;  /* 0x000075008a007a0c */ /* 0x000fc40003f46270 */
[----:B------:R-:W-:Y:S02]  /*8ca0*/  ISETP.GE.AND P6, PT, R137, c[0x0][0x1d4], PT ;  /* 0x0000750089007a0c */ /* 0x000fe40003fc6270 */
        /* <DEDUP_REMOVED lines=19> */
[----:B------:R-:W2:Y:S01]  /*8de0*/  @!P0 LDG.E R225, [R10.64] ;  /* 0x0000000e0ae18981 */ /* 0x000ea2000c1e1900 */
[----:B------:R-:W-:Y:S01]  /*8df0*/  IMAD.MOV R0, RZ, RZ, -R0 ;  /* 0x000000ffff007224 */ /* 0x000fe200078e0a00 */
[----:B------:R-:W-:Y:S01]  /*8e00*/  LEA.HI R13, R13, R124, RZ, 0x6 ;  /* 0x0000007c0d0d7211 */ /* 0x000fe200078f30ff */
[----:B------:R-:W-:Y:S01]  /*8e10*/  IMAD R143, R224, -0x30, R8 ;  /* 0xffffffd0e08f7824 */ /* 0x000fe200078e0208 */
[----:B------:R-:W1:Y:S01]  /*8e20*/  S2R R26, SR_TID.X ;  /* 0x00000000001a7919 */ /* 0x000e620000002100 */
[----:B------:R-:W-:Y:S01]  /*8e30*/  IMAD R226, R0, c[0x0][0x2b8], R2 ;  /* 0x0000ae0000e27a24 */ /* 0x000fe200078e0202 */
[----:B------:R-:W-:Y:S01]  /*8e40*/  BSSY B2, `(.L_x_1668) ;  /* 0x000004e000027945 */ /* 0x000fe20003800000 */
[----:B------:R-:W-:Y:S01]  /*8e50*/  IMAD.IADD R140, R24, 0x1, R143 ;  /* 0x00000001188c7824 */ /* 0x000fe200078e028f */
[----:B------:R-:W-:Y:S01]  /*8e60*/  ISETP.GT.AND P5, PT, R232, 0x2f, PT ;  /* 0x0000002fe800780c */ /* 0x000fe20003fa4270 */
[----:B------:R-:W-:Y:S01]  /*8e70*/  IMAD.WIDE.U32 R2, R226, c[0x0][0x1e0], RZ ;  /* 0x00007800e2027a25 */ /* 0x000fe200078e00ff */
[----:B------:R-:W-:-:S02]  /*8e80*/  SHF.R.S32.HI R139, RZ, 0x1f, R226 ;  /* 0x0000001fff8b7819 */ /* 0x000fc400000114e2 */
[----:B------:R-:W-:Y:S02]  /*8e90*/  IMNMX R8, R140, 0x30, PT ;  /* 0x000000308c087817 */ /* 0x000fe40003800200 */
[----:B------:R-:W-:Y:S01]  /*8ea0*/  IADD3 R97, R18, 0x18, RZ ;  /* 0x0000001812617810 */ /* 0x000fe20007ffe0ff */
[----:B------:R-:W-:Y:S01]  /*8eb0*/  IMAD R0, R139, c[0x0][0x1e0], RZ ;  /* 0x000078008b007a24 */ /* 0x000fe200078e02ff */
[----:B------:R-:W-:-:S03]  /*8ec0*/  MOV R144, 0x9320 ;  /* 0x0000932000907802 */ /* 0x000fc60000000f00 */
[----:B------:R-:W-:-:S04]  /*8ed0*/  IMAD R0, R226, c[0x0][0x1e4], R0 ;  /* 0x00007900e2007a24 */ /* 0x000fc800078e0200 */
[----:B------:R-:W-:Y:S01]  /*8ee0*/  IMAD.IADD R3, R3, 0x1, R0 ;  /* 0x0000000103037824 */ /* 0x000fe200078e0200 */
[----:B--2---:R-:W-:-:S03]  /*8ef0*/  SHF.R.S32.HI R141, RZ, 0x1f, R225 ;  /* 0x0000001fff8d7819 */ /* 0x004fc600000114e1 */
[----:B------:R-:W-:-:S04]  /*8f00*/  IMAD.WIDE.U32 R2, R225, c[0x0][0x1f0], R2 ;  /* 0x00007c00e1027a25 */ /* 0x000fc800078e0002 */
[----:B------:R-:W-:Y:S01]  /*8f10*/  IMAD R4, R141, c[0x0][0x1f0], RZ ;  /* 0x00007c008d047a24 */ /* 0x000fe200078e02ff */
[----:B------:R-:W-:-:S03]  /*8f20*/  IADD3 R0, P0, R14, R2, RZ ;  /* 0x000000020e007210 */ /* 0x000fc60007f1e0ff */
[----:B------:R-:W-:-:S05]  /*8f30*/  IMAD R4, R225, c[0x0][0x1f4], R4 ;  /* 0x00007d00e1047a24 */ /* 0x000fca00078e0204 */
[----:B------:R-:W-:Y:S01]  /*8f40*/  IADD3.X R2, R243, R3, R4, P0, !PT ;  /* 0x00000003f3027210 */ /* 0x000fe200007fe404 */
[----:B------:R-:W-:Y:S01]  /*8f50*/  IMAD.SHL.U32 R3, R241, 0x40, RZ ;  /* 0x00000040f1037824 */ /* 0x000fe200078e00ff */
[----:B------:R-:W-:-:S04]  /*8f60*/  LEA R10, P0, R0, c[0x0][0x1c8], 0x1 ;  /* 0x00007200000a7a11 */ /* 0x000fc800078008ff */
[----:B------:R-:W-:Y:S02]  /*8f70*/  LEA.HI.X R4, R0, c[0x0][0x1cc], R2, 0x1, P0 ;  /* 0x0000730000047a11 */ /* 0x000fe400000f0c02 */
[----:B------:R-:W-:Y:S01]  /*8f80*/  LOP3.LUT R0, R3, 0x1c0, RZ, 0xc0, !PT ;  /* 0x000001c003007812 */ /* 0x000fe200078ec0ff */
[----:B------:R-:W-:Y:S03]  /*8f90*/  SHFL.IDX PT, R2, R10, RZ, 0x181f ;  /* 0x00181fff0a027589 */ /* 0x000fe600000e0000 */
[----:B------:R-:W-:Y:S01]  /*8fa0*/  SHF.R.U32.HI R11, RZ, 0x3, R0 ;  /* 0x00000003ff0b7819 */ /* 0x000fe20000011600 */
[----:B------:R-:W2:Y:S01]  /*8fb0*/  SHFL.IDX PT, R3, R4, RZ, 0x181f ;  /* 0x00181fff04037589 */ /* 0x000ea200000e0000 */
[----:B------:R-:W-:Y:S01]  /*8fc0*/  LOP3.LUT R12, R0, 0x38, R220, 0xf8, !PT ;  /* 0x00000038000c7812 */ /* 0x000fe200078ef8dc */
[----:B------:R-:W-:Y:S02]  /*8fd0*/  IMAD.IADD R0, R8, 0x1, -R241 ;  /* 0x0000000108007824 */ /* 0x000fe400078e0af1 */
[----:B------:R-:W-:Y:S01]  /*8fe0*/  SHFL.IDX PT, R10, R10, 0x1, 0x181f ;  /* 0x00381f000a0a7f89 */ /* 0x000fe200000e0000 */
[----:B------:R-:W-:Y:S01]  /*8ff0*/  LOP3.LUT R8, R12, R11, RZ, 0x3c, !PT ;  /* 0x0000000b0c087212 */ /* 0x000fe200078e3cff */
[----:B------:R-:W-:Y:S01]  /*9000*/  IMAD.SHL.U32 R12, R13, 0x8, RZ ;  /* 0x000000080d0c7824 */ /* 0x000fe200078e00ff */
[----:B------:R-:W-:Y:S01]  /*9010*/  ISETP.GE.AND P1, PT, R0, 0x1, PT ;  /* 0x000000010000780c */ /* 0x000fe20003f26270 */
[----:B------:R3:W4:Y:S01]  /*9020*/  SHFL.IDX PT, R11, R4, 0x1, 0x181f ;  /* 0x00381f00040b7f89 */ /* 0x00072200000e0000 */
[----:B------:R-:W-:-:S02]  /*9030*/  SHF.R.S32.HI R13, RZ, 0x1f, R138 ;  /* 0x0000001fff0d7819 */ /* 0x000fc4000001148a */
[----:B------:R-:W-:Y:S02]  /*9040*/  LOP3.LUT R216, R8, 0xfffffe00, R12, 0xf8, !PT ;  /* 0xfffffe0008d87812 */ /* 0x000fe400078ef80c */
[----:B------:R-:W-:Y:S02]  /*9050*/  SHF.R.S32.HI R12, RZ, 0x1f, R137 ;  /* 0x0000001fff0c7819 */ /* 0x000fe40000011489 */
[----:B------:R-:W-:Y:S02]  /*9060*/  ISETP.GT.AND P0, PT, R0, 0x20, PT ;  /* 0x000000200000780c */ /* 0x000fe40003f04270 */
[----:B------:R-:W-:-:S04]  /*9070*/  LEA.HI R0, R12, R137, RZ, 0x3 ;  /* 0x000000890c007211 */ /* 0x000fc800078f18ff */
[----:B------:R-:W-:Y:S01]  /*9080*/  LOP3.LUT R229, R0, 0xfffffff8, RZ, 0xc0, !PT ;  /* 0xfffffff800e57812 */ /* 0x000fe200078ec0ff */
[----:B--2---:R-:W-:-:S03]  /*9090*/  @P1 IMAD.WIDE R16, R220, 0x2, R2 ;  /* 0x00000002dc101825 */ /* 0x004fc600078e0202 */
[----:B------:R-:W-:-:S03]  /*90a0*/  SHF.R.S32.HI R234, RZ, 0x1f, R229 ;  /* 0x0000001fffea7819 */ /* 0x000fc600000114e5 */
[----:B------:R-:W-:Y:S01]  /*90b0*/  @P0 IMAD.SHL.U32 R0, R216, 0x2, RZ ;  /* 0x00000002d8000824 */ /* 0x000fe200078e00ff */
[----:B---3--:R-:W-:-:S04]  /*90c0*/  SHF.R.S32.HI R4, RZ, 0x1f, R136 ;  /* 0x0000001fff047819 */ /* 0x008fc80000011488 */
[----:B------:R-:W-:Y:S02]  /*90d0*/  LEA.HI R8, R4, R136, RZ, 0x3 ;  /* 0x0000008804087211 */ /* 0x000fe400078f18ff */
[----:B------:R-:W-:Y:S02]  /*90e0*/  LEA.HI R4, R13, R138, RZ, 0x3 ;  /* 0x0000008a0d047211 */ /* 0x000fe400078f18ff */
[----:B------:R-:W-:Y:S02]  /*90f0*/  LOP3.LUT R236, R8, 0xfffffff8, RZ, 0xc0, !PT ;  /* 0xfffffff808ec7812 */ /* 0x000fe400078ec0ff */
[----:B------:R-:W-:Y:S01]  /*9100*/  LOP3.LUT R235, R4, 0xfffffff8, RZ, 0xc0, !PT ;  /* 0xfffffff804eb7812 */ /* 0x000fe200078ec0ff */
[----:B------:R-:W-:Y:S01]  /*9110*/  @P1 IMAD.SHL.U32 R4, R216, 0x2, RZ ;  /* 0x00000002d8041824 */ /* 0x000fe200078e00ff */
[----:B-1----:R-:W-:Y:S01]  /*9120*/  LEA.HI R8, R32, R26, RZ, 0x5 ;  /* 0x0000001a20087211 */ /* 0x002fe200078f28ff */
[----:B------:R-:W-:-:S03]  /*9130*/  @P1 IMAD.WIDE R14, R236, 0x2, R2 ;  /* 0x00000002ec0e1825 */ /* 0x000fc600078e0202 */
[----:B------:R4:W-:Y:S01]  /*9140*/  @P1 LDGSTS.E.BYPASS.LTC128B.128 [R4+0xa080], [R16.64], !P4 ;  /* 0x0a08000010041fae */ /* 0x0009e2000e101d4e */
[----:B------:R-:W-:-:S03]  /*9150*/  @P1 IMAD.WIDE R12, R235, 0x2, R2 ;  /* 0x00000002eb0c1825 */ /* 0x000fc600078e0202 */
[----:B------:R1:W-:Y:S01]  /*9160*/  @P1 LDGSTS.E.BYPASS.LTC128B.128 [R4+0xb880], [R14.64], !P3 ;  /* 0x0b8800000e041fae */ /* 0x0003e2000d901d4e */
[----:B------:R-:W-:-:S03]  /*9170*/  @P1 IMAD.WIDE R2, R229, 0x2, R2 ;  /* 0x00000002e5021825 */ /* 0x000fc600078e0202 */
[----:B------:R2:W-:Y:S04]  /*9180*/  @P1 LDGSTS.E.BYPASS.LTC128B.128 [R4+0xd080], [R12.64], !P2 ;  /* 0x0d0800000c041fae */ /* 0x0005e8000d101d4e */
[----:B------:R3:W-:Y:S01]  /*9190*/  @P1 LDGSTS.E.BYPASS.LTC128B.128 [R4+0xe880], [R2.64], !P6 ;  /* 0x0e88000002041fae */ /* 0x0007e2000f101d4e */
[----:B----4-:R-:W-:-:S04]  /*91a0*/  @P0 IMAD.WIDE R16, R220, 0x2, R10 ;  /* 0x00000002dc100825 */ /* 0x010fc800078e020a */
[--C-:B-1----:R-:W-:Y:S01]  /*91b0*/  @P0 IMAD.WIDE R14, R236, 0x2, R10.reuse ;  /* 0x00000002ec0e0825 */ /* 0x102fe200078e020a */
[----:B------:R1:W-:Y:S03]  /*91c0*/  @P0 LDGSTS.E.BYPASS.LTC128B.128 [R0+0xb080], [R16.64], !P4 ;  /* 0x0b08000010000fae */ /* 0x0003e6000e101d4e */
[--C-:B--2---:R-:W-:Y:S01]  /*91d0*/  @P0 IMAD.WIDE R12, R235, 0x2, R10.reuse ;  /* 0x00000002eb0c0825 */ /* 0x104fe200078e020a */
[----:B------:R1:W-:Y:S03]  /*91e0*/  @P0 LDGSTS.E.BYPASS.LTC128B.128 [R0+0xc880], [R14.64], !P3 ;  /* 0x0c8800000e000fae */ /* 0x0003e6000d901d4e */
[----:B------:R-:W-:Y:S01]  /*91f0*/  @P0 IMAD.WIDE R10, R229, 0x2, R10 ;  /* 0x00000002e50a0825 */ /* 0x000fe200078e020a */
[----:B------:R1:W-:Y:S01]  /*9200*/  @P0 LDGSTS.E.BYPASS.LTC128B.128 [R0+0xe080], [R12.64], !P2 ;  /* 0x0e0800000c000fae */ /* 0x0003e2000d101d4e */
[----:B---3--:R-:W-:-:S02]  /*9210*/  SHF.R.U32.HI R3, RZ, 0x3, R20 ;  /* 0x00000003ff037819 */ /* 0x008fc40000011614 */
[----:B------:R-:W-:Y:S01]  /*9220*/  IMAD.SHL.U32 R2, R27, 0x8, RZ ;  /* 0x000000081b027824 */ /* 0x000fe200078e00ff */
[----:B------:R1:W-:Y:S01]  /*9230*/  @P0 LDGSTS.E.BYPASS.LTC128B.128 [R0+0xf880], [R10.64], !P6 ;  /* 0x0f8800000a000fae */ /* 0x0003e2000f101d4e */
[----:B------:R-:W-:Y:S01]  /*9240*/  IMAD.MOV.U32 R4, RZ, RZ, 0x10 ;  /* 0x00000010ff047424 */ /* 0x000fe200078e00ff */
[----:B------:R-:W-:Y:S02]  /*9250*/  LOP3.LUT P0, RZ, R25, 0x2, RZ, 0xc0, !PT ;  /* 0x0000000219ff7812 */ /* 0x000fe4000780c0ff */
[----:B------:R-:W0:Y:S01]  /*9260*/  LDGDEPBAR ;  /* 0x00000000000079af */ /* 0x000e220000000000 */
[----:B------:R-:W-:Y:S02]  /*9270*/  LOP3.LUT R2, R20, 0x8, R2, 0xf8, !PT ;  /* 0x0000000814027812 */ /* 0x000fe400078ef802 */
[----:B------:R-:W-:Y:S02]  /*9280*/  SEL R4, R4, 0xfffffff0, !P0 ;  /* 0xfffffff004047807 */ /* 0x000fe40004000000 */
[----:B------:R-:W-:-:S02]  /*9290*/  LOP3.LUT R2, R2, R3, RZ, 0x3c, !PT ;  /* 0x0000000302027212 */ /* 0x000fc400078e3cff */
[----:B------:R-:W-:Y:S01]  /*92a0*/  SHF.R.S32.HI R3, RZ, 0x1f, R236 ;  /* 0x0000001fff037819 */ /* 0x000fe200000114ec */
[----:B-1----:R-:W-:Y:S01]  /*92b0*/  IMAD.SHL.U32 R0, R8, 0x20, RZ ;  /* 0x0000002008007824 */ /* 0x002fe200078e00ff */
[----:B------:R-:W-:Y:S01]  /*92c0*/  LOP3.LUT R10, R22, R21, RZ, 0xfc, !PT ;  /* 0x00000015160a7212 */ /* 0x000fe200078efcff */
[----:B------:R-:W-:Y:S01]  /*92d0*/  IMAD R8, R23, 0x200, R2 ;  /* 0x0000020017087824 */ /* 0x000fe200078e0202 */
[----:B------:R-:W-:Y:S02]  /*92e0*/  SHF.R.S32.HI R2, RZ, 0x1f, R235 ;  /* 0x0000001fff027819 */ /* 0x000fe400000114eb */
[----:B------:R-:W-:-:S04]  /*92f0*/  LOP3.LUT R0, R0, 0xfffffc00, RZ, 0xc0, !PT ;  /* 0xfffffc0000007812 */ /* 0x000fc800078ec0ff */
[----:B------:R-:W-:Y:S02]  /*9300*/  IADD3 R0, R22, R21, R0 ;  /* 0x0000001516007210 */ /* 0x000fe40007ffe000 */
[----:B------:R-:W-:Y:S05]  /*9310*/  CALL.REL.NOINC `($_ZN7cutlass13device_kernelIN5flash19enable_sm80_to_sm89INS1_16FlashAttnFwdSm80INS1_25CollectiveMainloopFwdSm80ILi8ELi1ELb0EN4cute5tupleIJNS5_1CILi128EEENS7_ILi48EEENS7_ILi256EEEEEELi256ENS_10bfloat16_tEfNS_4arch4Sm80ELb1ELb0ELb1ELb1ELb1ELb1ELb1ELb0EEENS1_21CollectiveEpilogueFwdINS6_IJS8_SA_S9_EEENS6_IJNS7_ILi1EEESI_SI_EEESC_SE_Li256ELb1ELb1ELb0ELb0EEENS1_19SingleTileSchedulerILb1ELb0ELb1ELi128EEEEEEEEEvNT_6ParamsE$_ZZN5flash25CollectiveMainloopFwdSm80ILi8ELi1ELb0EN4cute5tupleIJNS1_1CILi128EEENS3_ILi48EEENS3_ILi256EEEEEELi256EN7cutlass10bfloat16_tEfNS8_4arch4Sm80ELb1ELb0ELb1ELb1ELb1ELb1ELb1ELb0EE3mmaINS_16FlashAttnFwdSm80ISC_NS_21CollectiveEpilogueFwdINS2_IJS4_S6_S5_EEENS2_IJNS3_ILi1EEESH_SH_EEES9_SB_Li256ELb1ELb1ELb0ELb0EEENS_19SingleTileSchedulerILb1ELb0ELb1ELi128EEEE13SharedStorageENS1_6TensorINS1_11ArrayEngineIfLm128EEENS1_6LayoutINS2_IJNS2_IJNS3_ILi2EEESS_EEESH_NS3_ILi32EEEEEENS2_IJNS2_IJSH_SS_EEENS3_ILi0EEENS3_ILi4EEEEEEEEEENS_7SoftmaxILi2ELi0EEEEEbRKNSC_6ParamsERT0_RT1_iRKNS_16SeqlenInfoQKNewKILb1ELb1EEENS2_IJiiiiEEERT_ENKUlvE_clEv) ;  /* 0x0000e79000007944 */ /* 0x000fea0003c00000 */
[----:B------:R-:W-:Y:S05]  /*9320*/  BSYNC B2 ;  /* 0x0000000000027941 */ /* 0x000fea0003800000 */
.L_x_1668:
        /* <DEDUP_REMOVED lines=36> */
.L_x_1740:
[----:B------:R-:W4:Y:S01]  /*9570*/  SHFL.IDX PT, R2, R11, RZ, 0x181f ;  /* 0x00181fff0b027589 */ /* 0x000f2200000e0000 */
[----:B------:R-:W-:Y:S01]  /*9580*/  ISETP.GE.AND P1, PT, R220, c[0x0][0x1d4], PT ;  /* 0x00007500dc007a0c */ /* 0x000fe20003f26270 */
[----:B------:R-:W-:Y:S01]  /*9590*/  IMAD.SHL.U32 R216, R216, 0x2, RZ ;  /* 0x00000002d8d87824 */ /* 0x000fe200078e00ff */
[----:B------:R-:W-:Y:S01]  /*95a0*/  LOP3.LUT R233, R233, 0xfffffff7, RZ, 0xc0, !PT ;  /* 0xfffffff7e9e97812 */ /* 0x000fe200078ec0ff */
[----:B------:R-:W-:Y:S01]  /*95b0*/  BSSY B0, `(.L_x_1670) ;  /* 0x0000037000007945 */ /* 0x000fe20003800000 */
[----:B------:R-:W-:-:S02]  /*95c0*/  ISETP.LT.OR P0, PT, R0, 0x1, P1 ;  /* 0x000000010000780c */ /* 0x000fc40000f01670 */
[----:B------:R-:W-:Y:S01]  /*95d0*/  SHF.R.S32.HI R139, RZ, 0x1f, R220 ;  /* 0x0000001fff8b7819 */ /* 0x000fe200000114dc */
[----:B---34-:R-:W-:-:S10]  /*95e0*/  IMAD.WIDE R12, R220, 0x2, R2 ;  /* 0x00000002dc0c7825 */ /* 0x018fd400078e0202 */
[----:B------:R-:W-:Y:S01]  /*95f0*/  @!PT LDS RZ, [RZ] ;  /* 0x00000000fffff984 */ /* 0x000fe20000000800 */
[----:B------:R-:W-:Y:S01]  /*9600*/  @!PT LDS RZ, [RZ] ;  /* 0x00000000fffff984 */ /* 0x000fe20000000800 */
[----:B------:R3:W-:Y:S01]  /*9610*/  LDGSTS.E.BYPASS.LTC128B.128 [R216+0x4080], [R12.64], !P0 ;  /* 0x040800000cd87fae */ /* 0x0007e2000c101d4e */
[----:B------:R-:W-:-:S13]  /*9620*/  ISETP.GE.AND P0, PT, R136, c[0x0][0x1d4], PT ;  /* 0x0000750088007a0c */ /* 0x000fda0003f06270 */
[----:B------:R-:W-:Y:S02]  /*9630*/  @P0 LOP3.LUT R233, R233, 0x8, RZ, 0xfc, !PT ;  /* 0x00000008e9e90812 */ /* 0x000fe400078efcff */
[----:B------:R-:W-:Y:S02]  /*9640*/  ISETP.LT.OR P0, PT, R0, 0x1, P0 ;  /* 0x000000010000780c */ /* 0x000fe40000701670 */
[----:B------:R-:W-:Y:S01]  /*9650*/  LOP3.LUT R233, R233, 0xfffffffb, RZ, 0xc0, !PT ;  /* 0xfffffffbe9e97812 */ /* 0x000fe200078ec0ff */
[----:B---3--:R-:W-:-:S10]  /*9660*/  IMAD.WIDE R12, R236, 0x2, R2 ;  /* 0x00000002ec0c7825 */ /* 0x008fd400078e0202 */
[----:B------:R3:W-:Y:S01]  /*9670*/  LDGSTS.E.BYPASS.LTC128B.128 [R216+0x5880], [R12.64], !P0 ;  /* 0x058800000cd87fae */ /* 0x0007e2000c101d4e */
[----:B------:R-:W-:-:S13]  /*9680*/  ISETP.GE.AND P0, PT, R138, c[0x0][0x1d4], PT ;  /* 0x000075008a007a0c */ /* 0x000fda0003f06270 */
[----:B------:R-:W-:Y:S02]  /*9690*/  @P0 LOP3.LUT R233, R233, 0x4, RZ, 0xfc, !PT ;  /* 0x00000004e9e90812 */ /* 0x000fe400078efcff */
[----:B------:R-:W-:Y:S02]  /*96a0*/  ISETP.LT.OR P0, PT, R0, 0x1, P0 ;  /* 0x000000010000780c */ /* 0x000fe40000701670 */
[----:B------:R-:W-:Y:S01]  /*96b0*/  LOP3.LUT R233, R233, 0xfffffffd, RZ, 0xc0, !PT ;  /* 0xfffffffde9e97812 */ /* 0x000fe200078ec0ff */
[----:B---3--:R-:W-:-:S04]  /*96c0*/  IMAD.WIDE R12, R235, 0x2, R2 ;  /* 0x00000002eb0c7825 */ /* 0x008fc800078e0202 */
[----:B------:R-:W-:-:S06]  /*96d0*/  IMAD.WIDE R2, R229, 0x2, R2 ;  /* 0x00000002e5027825 */ /* 0x000fcc00078e0202 */
        /* <DEDUP_REMOVED lines=9> */
[----:B------:R-:W-:Y:S05]  /*9770*/  BRA.DIV ~URZ, `(.L_x_1672) ;  /* 0x0000c8b27f007947 */ /* 0x000fea000b800000 */
[----:B-1----:R-:W1:Y:S04]  /*9780*/  SHFL.IDX PT, R4, R4, 0x1, 0x181f ;  /* 0x00381f0004047f89 */ /* 0x002e6800000e0000 */
[----:B---3--:R3:W4:Y:S02]  /*9790*/  SHFL.IDX PT, R2, R11, 0x1, 0x181f ;  /* 0x00381f000b027f89 */ /* 0x00872400000e0000 */
.L_x_1741:
[----:B------:R-:W-:Y:S02]  /*97a0*/  SHF.R.S32.HI R8, RZ, 0x1f, R236 ;  /* 0x0000001fff087819 */ /* 0x000fe400000114ec */
[C---:B----4-:R-:W-:Y:S02]  /*97b0*/  LEA R20, P0, R236.reuse, R2, 0x1 ;  /* 0x00000002ec147211 */ /* 0x050fe400078008ff */
[----:B------:R-:W-:Y:S02]  /*97c0*/  SHF.R.S32.HI R3, RZ, 0x1f, R235 ;  /* 0x0000001fff037819 */ /* 0x000fe400000114eb */
[----:B-1----:R-:W-:-:S02]  /*97d0*/  LEA.HI.X R21, R236, R4, R8, 0x1, P0 ;  /* 0x00000004ec157211 */ /* 0x002fc400000f0c08 */
[----:B------:R-:W-:-:S04]  /*97e0*/  LEA R14, P0, R235, R2, 0x1 ;  /* 0x00000002eb0e7211 */ /* 0x000fc800078008ff */
        /* <DEDUP_REMOVED lines=14> */
[----:B------:R-:W-:-:S04]  /*98d0*/  ISETP.GE.AND P0, PT, R138, c[0x0][0x1d4], PT ;  /* 0x000075008a007a0c */ /* 0x000fc80003f06270 */
[----:B------:R-:W-:-:S13]  /*98e0*/  ISETP.LT.OR P0, PT, R0, 0x21, P0 ;  /* 0x000000210000780c */ /* 0x000fda0000701670 */
[----:B------:R1:W-:Y:S01]  /*98f0*/  LDGSTS.E.BYPASS.LTC128B.128 [R216+0x8080], [R14.64], !P0 ;  /* 0x080800000ed87fae */ /* 0x0003e2000c101d4e */
[----:B------:R-:W-:-:S13]  /*9900*/  ISETP.LT.OR P0, PT, R0, 0x21, P1 ;  /* 0x000000210000780c */ /* 0x000fda0000f01670 */
[----:B------:R1:W-:Y:S02]  /*9910*/  LDGSTS.E.BYPASS.LTC128B.128 [R216+0x9880], [R2.64], !P0 ;  /* 0x0988000002d87fae */ /* 0x0003e4000c101d4e */
.L_x_1671:
[----:B------:R-:W-:Y:S05]  /*9920*/  BSYNC B0 ;  /* 0x0000000000007941 */ /* 0x000fea0003800000 */
.L_x_1670:
        /* <DEDUP_REMOVED lines=8> */
[----:B---3--:R-:W-:Y:S01]  /*99b0*/  LDSM.16.M88.4 R12, [R215] ;  /* 0x00000000d70c783b */ /* 0x008fe20000000200 */
[----:B------:R-:W-:Y:S01]  /*99c0*/  LEA R209, R7, R211, 0x1 ;  /* 0x000000d307d17211 */ /* 0x000fe200078e08ff */
[C---:B------:R-:W-:Y:S01]  /*99d0*/  HMMA.16816.F32.BF16 R36, R16.reuse, R38, RZ ;  /* 0x000000261024723c */ /* 0x040fe200000418ff */
[----:B------:R-:W-:Y:S01]  /*99e0*/  ISETP.GE.AND P0, PT, R224, 0x2, PT ;  /* 0x00000002e000780c */ /* 0x000fe20003f06270 */
        /* <DEDUP_REMOVED lines=140> */
[----:B------:R-:W-:Y:S08]  /*a2b0*/  HMMA.16816.F32.BF16 R32, R16, R72, R24 ;  /* 0x000000481020723c */ /* 0x000ff00000041818 */
        /* <DEDUP_REMOVED lines=23> */
[----:B------:R-:W-:Y:S01]  /*a430*/  IADD3 R2, R232, R142, R240 ;  /* 0x0000008ee8027210 */ /* 0x000fe20007ffe0f0 */
[----:B------:R-:W-:-:S03]  /*a440*/  IMAD.MOV.U32 R225, RZ, RZ, RZ ;  /* 0x000000ffffe17224 */ /* 0x000fc600078e00ff */
        /* <DEDUP_REMOVED lines=31> */
.L_x_1742:
[----:B------:R-:W-:Y:S05]  /*a640*/  BRA.DIV ~URZ, `(.L_x_1676) ;  /* 0x0000bb527f007947 */ /* 0x000fea000b800000 */
[----:B------:R3:W4:Y:S02]  /*a650*/  SHFL.IDX PT, R0, R8, RZ, 0x181f ;  /* 0x00181fff08007589 */ /* 0x00072400000e0000 */
.L_x_1743:
[----:B------:R-:W-:Y:S01]  /*a660*/  BSSY B0, `(.L_x_1677) ;  /* 0x0000013000007945 */ /* 0x000fe20003800000 */
[----:B------:R-:W-:Y:S05]  /*a670*/  @!P0 BRA `(.L_x_1678) ;  /* 0x0000011000008947 */ /* 0x000fea0003800000 */
[C---:B----4-:R-:W-:Y:S02]  /*a680*/  LEA R16, P0, R220.reuse, R0, 0x1 ;  /* 0x00000000dc107211 */ /* 0x050fe400078008ff */
[----:B------:R-:W-:Y:S02]  /*a690*/  SHF.R.S32.HI R3, RZ, 0x1f, R236 ;  /* 0x0000001fff037819 */ /* 0x000fe400000114ec */
[----:B--2---:R-:W-:Y:S02]  /*a6a0*/  LEA.HI.X R17, R220, R4, R139, 0x1, P0 ;  /* 0x00000004dc117211 */ /* 0x004fe400000f0c8b */
[----:B------:R-:W-:-:S02]  /*a6b0*/  LEA R14, P0, R236, R0, 0x1 ;  /* 0x00000000ec0e7211 */ /* 0x000fc400078008ff */
[----:B------:R-:W-:Y:S01]  /*a6c0*/  SHF.R.S32.HI R2, RZ, 0x1f, R235 ;  /* 0x0000001fff027819 */ /* 0x000fe200000114eb */
[----:B------:R-:W-:Y:S01]  /*a6d0*/  @!PT LDS RZ, [RZ] ;  /* 0x00000000fffff984 */ /* 0x000fe20000000800 */
[----:B------:R-:W-:Y:S01]  /*a6e0*/  @!PT LDS RZ, [RZ] ;  /* 0x00000000fffff984 */ /* 0x000fe20000000800 */
        /* <DEDUP_REMOVED lines=10> */
.L_x_1678:
[----:B------:R-:W-:Y:S05]  /*a790*/  BSYNC B0 ;  /* 0x0000000000007941 */ /* 0x000fea0003800000 */
.L_x_1677:
[----:B------:R-:W-:Y:S05]  /*a7a0*/  BRA.DIV ~URZ, `(.L_x_1679) ;  /* 0x0000ba727f007947 */ /* 0x000fea000b800000 */
[----:B--2---:R2:W1:Y:S04]  /*a7b0*/  SHFL.IDX PT, R4, R7, 0x1, 0x181f ;  /* 0x00381f0007047f89 */ /* 0x00446800000e0000 */
[----:B----4-:R2:W4:Y:S02]  /*a7c0*/  SHFL.IDX PT, R0, R8, 0x1, 0x181f ;  /* 0x00381f0008007f89 */ /* 0x01052400000e0000 */
.L_x_1744:
[----:B------:R-:W-:-:S13]  /*a7d0*/  ISETP.GE.AND P0, PT, R11, 0x21, PT ;  /* 0x000000210b00780c */ /* 0x000fda0003f06270 */
[----:B------:R-:W-:Y:S05]  /*a7e0*/  @!P0 BRA `(.L_x_1674) ;  /* 0x0000011000008947 */ /* 0x000fea0003800000 */
[C---:B----4-:R-:W-:Y:S02]  /*a7f0*/  LEA R16, P0, R220.reuse, R0, 0x1 ;  /* 0x00000000dc107211 */ /* 0x050fe400078008ff */
[----:B------:R-:W-:Y:S02]  /*a800*/  SHF.R.S32.HI R3, RZ, 0x1f, R236 ;  /* 0x0000001fff037819 */ /* 0x000fe400000114ec */
[----:B-1----:R-:W-:Y:S02]  /*a810*/  LEA.HI.X R17, R220, R4, R139, 0x1, P0 ;  /* 0x00000004dc117211 */ /* 0x002fe400000f0c8b */
[C---:B------:R-:W-:Y:S02]  /*a820*/  LEA R14, P0, R236.reuse, R0, 0x1 ;  /* 0x00000000ec0e7211 */ /* 0x040fe400078008ff */
[----:B------:R-:W-:Y:S01]  /*a830*/  SHF.R.S32.HI R2, RZ, 0x1f, R235 ;  /* 0x0000001fff027819 */ /* 0x000fe200000114eb */
[----:B------:R-:W-:Y:S01]  /*a840*/  @!PT LDS RZ, [RZ] ;  /* 0x00000000fffff984 */ /* 0x000fe20000000800 */
[----:B------:R-:W-:Y:S01]  /*a850*/  @!PT LDS RZ, [RZ] ;  /* 0x00000000fffff984 */ /* 0x000fe20000000800 */
[----:B------:R-:W-:Y:S01]  /*a860*/  @!PT LDS RZ, [RZ] ;  /* 0x00000000fffff984 */ /* 0x000fe20000000800 */
[----:B------:R1:W-:Y:S01]  /*a870*/  LDGSTS.E.BYPASS.LTC128B.128 [R216+0xb080], [R16.64], !P4 ;  /* 0x0b08000010d87fae */ /* 0x0003e2000e101d4e */
[----:B------:R-:W-:-:S02]  /*a880*/  LEA.HI.X R15, R236, R4, R3, 0x1, P0 ;  /* 0x00000004ec0f7211 */ /* 0x000fc400000f0c03 */
[----:B------:R-:W-:-:S03]  /*a890*/  LEA R12, P0, R235, R0, 0x1 ;  /* 0x00000000eb0c7211 */ /* 0x000fc600078008ff */
[----:B------:R1:W-:Y:S01]  /*a8a0*/  LDGSTS.E.BYPASS.LTC128B.128 [R216+0xc880], [R14.64], !P3 ;  /* 0x0c8800000ed87fae */ /* 0x0003e2000d901d4e */
[----:B------:R-:W-:Y:S02]  /*a8b0*/  LEA.HI.X R13, R235, R4, R2, 0x1, P0 ;  /* 0x00000004eb0d7211 */ /* 0x000fe400000f0c02 */
[----:B------:R-:W-:-:S03]  /*a8c0*/  LEA R2, P0, R229, R0, 0x1 ;  /* 0x00000000e5027211 */ /* 0x000fc600078008ff */
[----:B------:R1:W-:Y:S01]  /*a8d0*/  LDGSTS.E.BYPASS.LTC128B.128 [R216+0xe080], [R12.64], !P2 ;  /* 0x0e0800000cd87fae */ /* 0x0003e2000d101d4e */
[----:B------:R-:W-:-:S05]  /*a8e0*/  LEA.HI.X R3, R229, R4, R234, 0x1, P0 ;  /* 0x00000004e5037211 */ /* 0x000fca00000f0cea */
[----:B------:R1:W-:Y:S04]  /*a8f0*/  LDGSTS.E.BYPASS.LTC128B.128 [R216+0xf880], [R2.64], !P6 ;  /* 0x0f88000002d87fae */ /* 0x0003e8000f101d4e */
.L_x_1674:
[----:B--234-:R-:W-:Y:S05]  /*a900*/  BSYNC B1 ;  /* 0x0000000000017941 */ /* 0x01cfea0003800000 */
.L_x_1673:
[----:B------:R-:W2:Y:S01]  /*a910*/  LDL R11, [R1+0x4] ;  /* 0x00000400010b7983 */ /* 0x000ea20000100800 */
[----:B-1----:R-:W-:Y:S01]  /*a920*/  FMUL.FTZ R0, R48, c[0x0][0x320] ;  /* 0x0000c80030007a20 */ /* 0x002fe20000410000 */
[----:B------:R-:W-:Y:S01]  /*a930*/  SHF.R.S32.HI R3, RZ, 0x1f, R88 ;  /* 0x0000001fff037819 */ /* 0x000fe20000011458 */
[----:B------:R-:W-:Y:S01]  /*a940*/  IMAD.MOV.U32 R4, RZ, RZ, 0x1 ;  /* 0x00000001ff047424 */ /* 0x000fe200078e00ff */
[----:B------:R-:W0:Y:S01]  /*a950*/  LDGDEPBAR ;  /* 0x00000000000079af */ /* 0x000e220000000000 */
[----:B------:R1:W3:Y:S01]  /*a960*/  MUFU.TANH R17, R0 ;  /* 0x0000000000117308 */ /* 0x0002e20000002400 */
[----:B------:R-:W-:Y:S01]  /*a970*/  LEA.HI R2, R3, R88, RZ, 0x2 ;  /* 0x0000005803027211 */ /* 0x000fe200078f10ff */
[----:B------:R-:W-:Y:S01]  /*a980*/  FMUL.FTZ R8, R40, c[0x0][0x320] ;  /* 0x0000c80028087a20 */ /* 0x000fe20000410000 */
[----:B------:R-:W-:Y:S01]  /*a990*/  ISETP.NE.AND P0, PT, R4, c[0x0][0x2c4], PT ;  /* 0x0000b10004007a0c */ /* 0x000fe20003f05270 */
[----:B------:R-:W-:Y:S01]  /*a9a0*/  FMUL.FTZ R4, R36, c[0x0][0x320] ;  /* 0x0000c80024047a20 */ /* 0x000fe20000410000 */
[----:B------:R-:W-:-:S03]  /*a9b0*/  LOP3.LUT R2, R2, 0xfffffffc, RZ, 0xc0, !PT ;  /* 0xfffffffc02027812 */ /* 0x000fc600078ec0ff */
[----:B------:R4:W2:Y:S02]  /*a9c0*/  MUFU.TANH R19, R4 ;  /* 0x0000000400137308 */ /* 0x0008a40000002400 */
[----:B------:R-:W-:Y:S02]  /*a9d0*/  IMAD.IADD R2, R88, 0x1, -R2 ;  /* 0x0000000158027824 */ /* 0x000fe400078e0a02 */
[----:B-1----:R-:W-:-:S04]  /*a9e0*/  FMUL.FTZ R0, R49, c[0x0][0x320] ;  /* 0x0000c80031007a20 */ /* 0x002fc80000410000 */
[----:B------:R1:W1:Y:S01]  /*a9f0*/  MUFU.TANH R34, R8 ;  /* 0x0000000800227308 */ /* 0x0002620000002400 */
[----:B----4-:R-:W-:-:S07]  /*aa00*/  LEA.HI R4, R2, R2, RZ, 0x1 ;  /* 0x0000000202047211 */ /* 0x010fce00078f08ff */
[----:B------:R4:W2:Y:S01]  /*aa10*/  MUFU.TANH R18, R0 ;  /* 0x0000000000127308 */ /* 0x0008a20000002400 */
[----:B-1----:R-:W-:Y:S01]  /*aa20*/  LOP3.LUT R8, R4, 0x1ffffffe, RZ, 0xc0, !PT ;  /* 0x1ffffffe04087812 */ /* 0x002fe200078ec0ff */
[----:B------:R-:W-:-:S03]  /*aa30*/  FMUL.FTZ R4, R41, c[0x0][0x320] ;  /* 0x0000c80029047a20 */ /* 0x000fc60000410000 */
[----:B------:R-:W-:-:S03]  /*aa40*/  IADD3 R2, R2, -R8, RZ ;  /* 0x8000000802027210 */ /* 0x000fc60007ffe0ff */
[----:B------:R-:W1:Y:S01]  /*aa50*/  MUFU.TANH R16, R4 ;  /* 0x0000000400107308 */ /* 0x000e620000002400 */
[----:B----4-:R-:W-:Y:S02]  /*aa60*/  FMUL.FTZ R0, R28, c[0x0][0x320] ;  /* 0x0000c8001c007a20 */ /* 0x010fe40000410000 */
[----:B------:R-:W-:-:S05]  /*aa70*/  IMAD.SHL.U32 R223, R2, 0x8, RZ ;  /* 0x0000000802df7824 */ /* 0x000fca00078e00ff */
[----:B------:R4:W1:Y:S02]  /*aa80*/  MUFU.TANH R20, R0 ;  /* 0x0000000000147308 */ /* 0x0008640000002400 */
[----:B----4-:R-:W-:-:S06]  /*aa90*/  FMUL.FTZ R0, R29, c[0x0][0x320] ;  /* 0x0000c8001d007a20 */ /* 0x010fcc0000410000 */
[----:B------:R4:W1:Y:S02]  /*aaa0*/  MUFU.TANH R28, R0 ;  /* 0x00000000001c7308 */ /* 0x0008640000002400 */
[----:B----4-:R-:W-:-:S04]  /*aab0*/  LEA.HI R0, R3, R88, RZ, 0x5 ;  /* 0x0000005803007211 */ /* 0x010fc800078f28ff */
[--C-:B------:R-:W-:Y:S02]  /*aac0*/  SHF.R.S32.HI R3, RZ, 0x5, R0.reuse ;  /* 0x00000005ff037819 */ /* 0x100fe40000011400 */
[----:B------:R-:W-:Y:S02]  /*aad0*/  SHF.R.S32.HI R7, RZ, 0x1f, R0 ;  /* 0x0000001fff077819 */ /* 0x000fe40000011400 */
[----:B------:R-:W-:Y:S02]  /*aae0*/  LOP3.LUT R0, R0, 0xffffffe0, RZ, 0xc0, !PT ;  /* 0xffffffe000007812 */ /* 0x000fe400078ec0ff */
[----:B------:R-:W-:-:S03]  /*aaf0*/  LEA.HI R7, R7, R3, RZ, 0x3 ;  /* 0x0000000307077211 */ /* 0x000fc600078f18ff */
[----:B------:R-:W-:Y:S01]  /*ab00*/  IMAD.IADD R0, R88, 0x1, -R0 ;  /* 0x0000000158007824 */ /* 0x000fe200078e0a00 */
[----:B------:R-:W-:-:S04]  /*ab10*/  LOP3.LUT R7, R7, 0xffffff8, RZ, 0xc0, !PT ;  /* 0x0ffffff807077812 */ /* 0x000fc800078ec0ff */
[----:B------:R-:W-:Y:S01]  /*ab20*/  SHF.R.S32.HI R12, RZ, 0x1f, R0 ;  /* 0x0000001fff0c7819 */ /* 0x000fe20000011400 */
[----:B------:R-:W-:-:S03]  /*ab30*/  IMAD.IADD R7, R3, 0x1, -R7 ;  /* 0x0000000103077824 */ /* 0x000fc600078e0a07 */
[----:B------:R-:W-:Y:S01]  /*ab40*/  LEA.HI R3, R12, R0, RZ, 0x2 ;  /* 0x000000000c037211 */ /* 0x000fe200078f10ff */
[----:B------:R-:W-:-:S03]  /*ab50*/  IMAD.SHL.U32 R227, R7, 0x10, RZ ;  /* 0x0000001007e37824 */ /* 0x000fc600078e00ff */
[----:B------:R-:W-:Y:S02]  /*ab60*/  SHF.R.S32.HI R228, RZ, 0x2, R3 ;  /* 0x00000002ffe47819 */ /* 0x000fe40000011403 */
[----:B------:R-:W-:-:S04]  /*ab70*/  LOP3.LUT R3, R3, 0x7ffffffc, RZ, 0xc0, !PT ;  /* 0x7ffffffc03037812 */ /* 0x000fc800078ec0ff */
[----:B------:R-:W-:Y:S01]  /*ab80*/  IADD3 R4, R0, -R3, RZ ;  /* 0x8000000300047210 */ /* 0x000fe20007ffe0ff */
[----:B------:R-:W-:-:S04]  /*ab90*/  FMUL.FTZ R3, R37, c[0x0][0x320] ;  /* 0x0000c80025037a20 */ /* 0x000fc80000410000 */
[----:B------:R-:W-:Y:S01]  /*aba0*/  IMAD.SHL.U32 R222, R4, 0x2, RZ ;  /* 0x0000000204de7824 */ /* 0x000fe200078e00ff */
[----:B------:R4:W1:Y:S01]  /*abb0*/  MUFU.TANH R8, R3 ;  /* 0x0000000300087308 */ /* 0x0008620000002400 */
[----:B--2---:R-:W-:-:S05]  /*abc0*/  IMAD R2, R11, 0x80, R228 ;  /* 0x000000800b027824 */ /* 0x004fca00078e02e4 */
[----:B------:R-:W-:Y:S01]  /*abd0*/  IADD3 R0, R223, R2, R227 ;  /* 0x00000002df007210 */ /* 0x000fe20007ffe0e3 */
[----:B------:R-:W-:-:S04]  /*abe0*/  IMAD.IADD R2, R143, 0x1, R5 ;  /* 0x000000018f027824 */ /* 0x000fc800078e0205 */
[----:B------:R-:W-:Y:S01]  /*abf0*/  @P0 IMAD.HI.U32 R4, R0, c[0x0][0x2c8], RZ ;  /* 0x0000b20000040a27 */ /* 0x000fe200078e00ff */
[C---:B----4-:R-:W-:Y:S02]  /*ac00*/  IADD3 R3, -R222.reuse, 0x1, R2 ;  /* 0x00000001de037810 */ /* 0x050fe40007ffe102 */
[----:B------:R-:W-:Y:S02]  /*ac10*/  IADD3 R7, -R222, R2, RZ ;  /* 0x00000002de077210 */ /* 0x000fe40007ffe1ff */
[----:B------:R-:W-:Y:S01]  /*ac20*/  @P0 SHF.R.U32.HI R0, RZ, c[0x0][0x2cc], R4 ;  /* 0x0000b300ff000a19 */ /* 0x000fe20000011604 */
[----:B------:R-:W-:Y:S01]  /*ac30*/  IMAD.IADD R4, R3, 0x1, -R237 ;  /* 0x0000000103047824 */ /* 0x000fe200078e0aed */
[----:B------:R-:W-:Y:S05]  /*ac40*/  BRA.DIV ~URZ, `(.L_x_1680) ;  /* 0x0000b6c27f007947 */ /* 0x000fea000b800000 */
[----:B-1-3--:R1:W2:Y:S02]  /*ac50*/  SHFL.IDX PT, R3, R0, RZ, 0x1c1f ;  /* 0x001c1fff00037589 */ /* 0x00a2a400000e0000 */
.L_x_1745:
[----:B------:R-:W-:Y:S02]  /*ac60*/  FMUL.FTZ R2, R46, c[0x0][0x320] ;  /* 0x0000c8002e027a20 */ /* 0x000fe40000410000 */
[----:B--2---:R-:W-:Y:S02]  /*ac70*/  IMAD.IADD R3, R4, 0x1, R3 ;  /* 0x0000000104037824 */ /* 0x004fe400078e0203 */
[----:B------:R2:W3:Y:S02]  /*ac80*/  MUFU.TANH R14, R2 ;  /* 0x00000002000e7308 */ /* 0x0004e40000002400 */
[----:B--2---:R-:W-:-:S06]  /*ac90*/  FMUL.FTZ R2, R42, c[0x0][0x320] ;  /* 0x0000c8002a027a20 */ /* 0x004fcc0000410000 */
[----:B------:R2:W4:Y:S02]  /*aca0*/  MUFU.TANH R35, R2 ;  /* 0x0000000200237308 */ /* 0x0005240000002400 */
[----:B--2---:R-:W-:-:S06]  /*acb0*/  FMUL.FTZ R2, R43, c[0x0][0x320] ;  /* 0x0000c8002b027a20 */ /* 0x004fcc0000410000 */
[----:B------:R2:W1:Y:S02]  /*acc0*/  MUFU.TANH R36, R2 ;  /* 0x0000000200247308 */ /* 0x0004640000002400 */
[----:B--2---:R-:W-:-:S06]  /*acd0*/  FMUL.FTZ R2, R47, c[0x0][0x320] ;  /* 0x0000c8002f027a20 */ /* 0x004fcc0000410000 */
[----:B------:R2:W1:Y:S02]  /*ace0*/  MUFU.TANH R12, R2 ;  /* 0x00000002000c7308 */ /* 0x0004640000002400 */
[----:B--2---:R-:W-:Y:S01]  /*acf0*/  IMNMX R2, R7, R3, PT ;  /* 0x0000000307027217 */ /* 0x004fe20003800200 */
[----:B------:R-:W-:-:S03]  /*ad00*/  FMUL.FTZ R3, R30, c[0x0][0x320] ;  /* 0x0000c8001e037a20 */ /* 0x000fc60000410000 */
[C---:B------:R-:W-:Y:S02]  /*ad10*/  ISETP.GT.AND P0, PT, R2.reuse, RZ, PT ;  /* 0x000000ff0200720c */ /* 0x040fe40003f04270 */
[----:B------:R2:W1:Y:S02]  /*ad20*/  MUFU.TANH R13, R3 ;  /* 0x00000003000d7308 */ /* 0x0004640000002400 */
[----:B------:R-:W-:Y:S02]  /*ad30*/  FSEL R22, R33, -INF , P0 ;  /* 0xff80000021167808 */ /* 0x000fe40000000000 */
[----:B------:R-:W-:-:S04]  /*ad40*/  ISETP.GT.AND P0, PT, R2, 0x1, PT ;  /* 0x000000010200780c */ /* 0x000fc80003f04270 */
[----:B------:R-:W-:Y:S02]  /*ad50*/  FSEL R23, R32, -INF , P0 ;  /* 0xff80000020177808 */ /* 0x000fe40000000000 */
[----:B------:R-:W-:-:S04]  /*ad60*/  ISETP.GT.AND P0, PT, R2, 0x8, PT ;  /* 0x000000080200780c */ /* 0x000fc80003f04270 */
[----:B------:R-:W-:Y:S01]  /*ad70*/  FSEL R24, R24, -INF , P0 ;  /* 0xff80000018187808 */ /* 0x000fe20000000000 */
[----:B--2---:R-:W-:Y:S01]  /*ad80*/  FMUL.FTZ R3, R31, c[0x0][0x320] ;  /* 0x0000c8001f037a20 */ /* 0x004fe20000410000 */
[----:B------:R-:W-:-:S03]  /*ad90*/  ISETP.GT.AND P0, PT, R2, 0x9, PT ;  /* 0x000000090200780c */ /* 0x000fc60003f04270 */
[----:B------:R2:W1:Y:S01]  /*ada0*/  MUFU.TANH R15, R3 ;  /* 0x00000003000f7308 */ /* 0x0004620000002400 */
[----:B------:R-:W-:Y:S02]  /*adb0*/  FSEL R26, R21, -INF , P0 ;  /* 0xff800000151a7808 */ /* 0x000fe40000000000 */
[----:B------:R-:W-:-:S04]  /*adc0*/  ISETP.GT.AND P0, PT, R2, 0x10, PT ;  /* 0x000000100200780c */ /* 0x000fc80003f04270 */
[----:B------:R-:W-:Y:S02]  /*add0*/  FSEL R25, R17, -INF , P0 ;  /* 0xff80000011197808 */ /* 0x000fe40000000000 */
[----:B------:R-:W-:-:S04]  /*ade0*/  ISETP.GT.AND P0, PT, R2, 0x11, PT ;  /* 0x000000110200780c */ /* 0x000fc80003f04270 */
[----:B------:R-:W-:Y:S02]  /*adf0*/  FSEL R29, R18, -INF , P0 ;  /* 0xff800000121d7808 */ /* 0x000fe40000000000 */
[----:B------:R-:W-:Y:S01]  /*ae00*/  ISETP.GT.AND P0, PT, R2, 0x18, PT ;  /* 0x000000180200780c */ /* 0x000fe20003f04270 */
[----:B--2---:R-:W-:-:S03]  /*ae10*/  FMUL.FTZ R3, R50, c[0x0][0x320] ;  /* 0x0000c80032037a20 */ /* 0x004fc60000410000 */
[----:B------:R-:W-:Y:S01]  /*ae20*/  FSEL R27, R20, -INF , P0 ;  /* 0xff800000141b7808 */ /* 0x000fe20000000000 */
[----:B------:R2:W1:Y:S01]  /*ae30*/  MUFU.TANH R11, R3 ;  /* 0x00000003000b7308 */ /* 0x0004620000002400 */
[----:B------:R-:W-:-:S04]  /*ae40*/  ISETP.GT.AND P0, PT, R2, 0x19, PT ;  /* 0x000000190200780c */ /* 0x000fc80003f04270 */
[----:B------:R-:W-:Y:S02]  /*ae50*/  FSEL R32, R28, -INF , P0 ;  /* 0xff8000001c207808 */ /* 0x000fe40000000000 */
[----:B------:R-:W-:-:S04]  /*ae60*/  ISETP.GT.AND P0, PT, R2, 0x20, PT ;  /* 0x000000200200780c */ /* 0x000fc80003f04270 */
[----:B------:R-:W-:Y:S02]  /*ae70*/  FSEL R31, R19, -INF , P0 ;  /* 0xff800000131f7808 */ /* 0x000fe40000000000 */
[----:B------:R-:W-:Y:S01]  /*ae80*/  ISETP.GT.AND P0, PT, R2, 0x21, PT ;  /* 0x000000210200780c */ /* 0x000fe20003f04270 */
[----:B--2---:R-:W-:-:S03]  /*ae90*/  FMUL.FTZ R3, R38, c[0x0][0x320] ;  /* 0x0000c80026037a20 */ /* 0x004fc60000410000 */
[----:B------:R-:W-:Y:S02]  /*aea0*/  FSEL R30, R8, -INF , P0 ;  /* 0xff800000081e7808 */ /* 0x000fe40000000000 */
[----:B------:R-:W-:Y:S01]  /*aeb0*/  ISETP.GT.AND P0, PT, R2, 0x28, PT ;  /* 0x000000280200780c */ /* 0x000fe20003f04270 */
[----:B------:R2:W1:Y:S03]  /*aec0*/  MUFU.TANH R21, R3 ;  /* 0x0000000300157308 */ /* 0x0004660000002400 */
[----:B------:R-:W-:Y:S02]  /*aed0*/  FSEL R34, R34, -INF , P0 ;  /* 0xff80000022227808 */ /* 0x000fe40000000000 */
[----:B------:R-:W-:-:S04]  /*aee0*/  ISETP.GT.AND P0, PT, R2, 0x29, PT ;  /* 0x000000290200780c */ /* 0x000fc80003f04270 */
[----:B------:R-:W-:Y:S01]  /*aef0*/  FSEL R33, R16, -INF , P0 ;  /* 0xff80000010217808 */ /* 0x000fe20000000000 */
[----:B--2---:R-:W-:-:S04]  /*af00*/  FMUL.FTZ R3, R39, c[0x0][0x320] ;  /* 0x0000c80027037a20 */ /* 0x004fc80000410000 */
[----:B------:R2:W1:Y:S02]  /*af10*/  MUFU.TANH R28, R3 ;  /* 0x00000003001c7308 */ /* 0x0004640000002400 */
[----:B--2---:R-:W-:-:S06]  /*af20*/  FMUL.FTZ R3, R51, c[0x0][0x320] ;  /* 0x0000c80033037a20 */ /* 0x004fcc0000410000 */
[----:B------:R2:W1:Y:S01]  /*af30*/  MUFU.TANH R8, R3 ;  /* 0x0000000300087308 */ /* 0x0004620000002400 */
[----:B------:R-:W-:Y:S05]  /*af40*/  BRA.DIV ~URZ, `(.L_x_1681) ;  /* 0x0000b4427f007947 */ /* 0x000fea000b800000 */
[----:B-1-34-:R-:W1:Y:S02]  /*af50*/  SHFL.IDX PT, R0, R0, 0x1, 0x1c1f ;  /* 0x003c1f0000007f89 */ /* 0x01ae6400000e0000 */
[----:B-1----:R-:W-:-:S05]  /*af60*/  IMAD.IADD R0, R4, 0x1, R0 ;  /* 0x0000000104007824 */ /* 0x002fca00078e0200 */
[----:B--2---:R-:W-:Y:S02]  /*af70*/  IMNMX R3, R7, R0, PT ;  /* 0x0000000007037217 */ /* 0x004fe40003800200 */
[----:B------:R-:W-:Y:S02]  /*af80*/  FMNMX.FTZ R0, R22, R23, !PT ;  /* 0x0000001716007209 */ /* 0x000fe40007810000 */
[----:B------:R-:W-:Y:S02]  /*af90*/  ISETP.GT.AND P0, PT, R3, RZ, PT ;  /* 0x000000ff0300720c */ /* 0x000fe40003f04270 */
[----:B------:R-:W-:Y:S02]  /*afa0*/  FMNMX.FTZ R0, R24, R0, !PT ;  /* 0x0000000018007209 */ /* 0x000fe40007810000 */
[----:B------:R-:W-:Y:S02]  /*afb0*/  FSEL R16, R53, -INF , P0 ;  /* 0xff80000035107808 */ /* 0x000fe40000000000 */
[----:B------:R-:W-:-:S02]  /*afc0*/  ISETP.GT.AND P0, PT, R3, 0x1, PT ;  /* 0x000000010300780c */ /* 0x000fc40003f04270 */
[----:B------:R-:W-:Y:S02]  /*afd0*/  FMNMX.FTZ R0, R26, R0, !PT ;  /* 0x000000001a007209 */ /* 0x000fe40007810000 */
[----:B------:R-:W-:Y:S02]  /*afe0*/  FSEL R17, R52, -INF , P0 ;  /* 0xff80000034117808 */ /* 0x000fe40000000000 */
[C---:B------:R-:W-:Y:S02]  /*aff0*/  ISETP.GT.AND P0, PT, R3.reuse, 0x8, PT ;  /* 0x000000080300780c */ /* 0x040fe40003f04270 */
[----:B------:R-:W-:Y:S02]  /*b000*/  FMNMX.FTZ R2, R16, R17, !PT ;  /* 0x0000001110027209 */ /* 0x000fe40007810000 */
[----:B------:R-:W-:Y:S02]  /*b010*/  FSEL R20, R14, -INF , P0 ;  /* 0xff8000000e147808 */ /* 0x000fe40000000000 */
[----:B------:R-:W-:-:S02]  /*b020*/  ISETP.GT.AND P0, PT, R3, 0x9, PT ;  /* 0x000000090300780c */ /* 0x000fc40003f04270 */
[----:B------:R-:W-:Y:S02]  /*b030*/  FMNMX.FTZ R2, R20, R2, !PT ;  /* 0x0000000214027209 */ /* 0x000fe40007810000 */
[----:B------:R-:W-:Y:S02]  /*b040*/  FSEL R19, R12, -INF , P0 ;  /* 0xff8000000c137808 */ /* 0x000fe40000000000 */
[----:B------:R-:W-:Y:S02]  /*b050*/  ISETP.GT.AND P0, PT, R3, 0x10, PT ;  /* 0x000000100300780c */ /* 0x000fe40003f04270 */
        /* <DEDUP_REMOVED lines=11> */
[----:B------:R-:W-:Y:S02]  /*b110*/  FMNMX.FTZ R0, R27, R0, !PT ;  /* 0x000000001b007209 */ /* 0x000fe40007810000 */
[----:B------:R-:W-:Y:S02]  /*b120*/  FMNMX.FTZ R2, R14, R2, !PT ;  /* 0x000000020e027209 */ /* 0x000fe40007810000 */
[----:B------:R-:W-:Y:S02]  /*b130*/  ISETP.GT.AND P0, PT, R3, 0x20, PT ;  /* 0x000000200300780c */ /* 0x000fe40003f04270 */
[----:B------:R-:W-:-:S02]  /*b140*/  FMNMX.FTZ R0, R32, R0, !PT ;  /* 0x0000000020007209 */ /* 0x000fc40007810000 */
[----:B------:R-:W-:Y:S02]  /*b150*/  FMNMX.FTZ R2, R13, R2, !PT ;  /* 0x000000020d027209 */ /* 0x000fe40007810000 */
[----:B------:R-:W-:Y:S02]  /*b160*/  FSEL R7, R21, -INF , P0 ;  /* 0xff80000015077808 */ /* 0x000fe40000000000 */
[----:B------:R-:W-:Y:S02]  /*b170*/  ISETP.GT.AND P0, PT, R3, 0x21, PT ;  /* 0x000000210300780c */ /* 0x000fe40003f04270 */
[----:B------:R-:W-:Y:S02]  /*b180*/  FMNMX.FTZ R0, R31, R0, !PT ;  /* 0x000000001f007209 */ /* 0x000fe40007810000 */
[----:B------:R-:W-:Y:S02]  /*b190*/  FMNMX.FTZ R2, R15, R2, !PT ;  /* 0x000000020f027209 */ /* 0x000fe40007810000 */
[----:B------:R-:W-:-:S02]  /*b1a0*/  FSEL R8, R28, -INF , P0 ;  /* 0xff8000001c087808 */ /* 0x000fc40000000000 */
[----:B------:R-:W-:Y:S02]  /*b1b0*/  ISETP.GT.AND P0, PT, R3, 0x28, PT ;  /* 0x000000280300780c */ /* 0x000fe40003f04270 */
[----:B------:R-:W-:Y:S02]  /*b1c0*/  FMNMX.FTZ R0, R30, R0, !PT ;  /* 0x000000001e007209 */ /* 0x000fe40007810000 */
[----:B------:R-:W-:Y:S02]  /*b1d0*/  FMNMX.FTZ R2, R7, R2, !PT ;  /* 0x0000000207027209 */ /* 0x000fe40007810000 */
[----:B------:R-:W-:Y:S02]  /*b1e0*/  FSEL R11, R35, -INF , P0 ;  /* 0xff800000230b7808 */ /* 0x000fe40000000000 */
[----:B------:R-:W-:Y:S02]  /*b1f0*/  FMNMX.FTZ R0, R34, R0, !PT ;  /* 0x0000000022007209 */ /* 0x000fe40007810000 */
[----:B------:R-:W-:-:S02]  /*b200*/  ISETP.GT.AND P0, PT, R3, 0x29, PT ;  /* 0x000000290300780c */ /* 0x000fc40003f04270 */
        /* <DEDUP_REMOVED lines=12> */
.L_x_1746:
[C---:B------:R-:W-:Y:S01]  /*b2d0*/  FMUL.FTZ R0, R136.reuse, c[0x0][0x2d0] ;  /* 0x0000b40088007a20 */ /* 0x040fe20000410000 */
[----:B------:R-:W-:Y:S01]  /*b2e0*/  FSETP.NEU.FTZ.AND P0, PT, R136, -INF , PT ;  /* 0xff8000008800780b */ /* 0x000fe20003f1d000 */
[----:B------:R-:W-:Y:S01]  /*b2f0*/  WARPSYNC 0xffffffff ;  /* 0xffffffff00007948 */ /* 0x000fe20003800000 */
[----:B---3--:R-:W-:Y:S02]  /*b300*/  FMNMX.FTZ R28, R28, R4, !PT ;  /* 0x000000041c1c7209 */ /* 0x008fe40007810000 */
[----:B------:R-:W-:Y:S02]  /*b310*/  FSEL R0, R0, RZ, P0 ;  /* 0x000000ff00007208 */ /* 0x000fe40000000000 */
[C---:B------:R-:W-:Y:S01]  /*b320*/  FSETP.NEU.FTZ.AND P0, PT, R28.reuse, -INF , PT ;  /* 0xff8000001c00780b */ /* 0x040fe20003f1d000 */
[----:B------:R-:W-:Y:S01]  /*b330*/  FMUL.FTZ R3, R28, c[0x0][0x2d0] ;  /* 0x0000b4001c037a20 */ /* 0x000fe20000410000 */
[----:B------:R-:W-:Y:S01]  /*b340*/  SHF.L.U32 R205, R10, 0x1, RZ ;  /* 0x000000010acd7819 */ /* 0x000fe200000006ff */
[----:B------:R-:W-:-:S04]  /*b350*/  FFMA.FTZ R2, R22, c[0x0][0x2d0], -R0 ;  /* 0x0000b40016027a23 */ /* 0x000fc80000010800 */
[----:B------:R1:W-:Y:S02]  /*b360*/  MUFU.EX2 R41, R2 ;  /* 0x0000000200297308 */ /* 0x0003e40000000800 */
[----:B-1----:R-:W-:-:S06]  /*b370*/  FFMA.FTZ R2, R23, c[0x0][0x2d0], -R0 ;  /* 0x0000b40017027a23 */ /* 0x002fcc0000010800 */
[----:B------:R1:W3:Y:S02]  /*b380*/  MUFU.EX2 R39, R2 ;  /* 0x0000000200277308 */ /* 0x0002e40000000800 */
[----:B-1----:R-:W-:-:S06]  /*b390*/  FFMA.FTZ R2, R24, c[0x0][0x2d0], -R0 ;  /* 0x0000b40018027a23 */ /* 0x002fcc0000010800 */
[----:B------:R1:W4:Y:S02]  /*b3a0*/  MUFU.EX2 R40, R2 ;  /* 0x0000000200287308 */ /* 0x0003240000000800 */
[----:B-1----:R-:W-:-:S06]  /*b3b0*/  FFMA.FTZ R2, R26, c[0x0][0x2d0], -R0 ;  /* 0x0000b4001a027a23 */ /* 0x002fcc0000010800 */
[----:B------:R1:W5:Y:S02]  /*b3c0*/  MUFU.EX2 R38, R2 ;  /* 0x0000000200267308 */ /* 0x0003640000000800 */
[----:B-1----:R-:W-:-:S06]  /*b3d0*/  FFMA.FTZ R2, R25, c[0x0][0x2d0], -R0 ;  /* 0x0000b40019027a23 */ /* 0x002fcc0000010800 */
[----:B------:R1:W2:Y:S02]  /*b3e0*/  MUFU.EX2 R37, R2 ;  /* 0x0000000200257308 */ /* 0x0002a40000000800 */
        /* <DEDUP_REMOVED lines=14> */
[----:B---3--:R-:W-:-:S04]  /*b4d0*/  FADD.FTZ R3, R41, R39 ;  /* 0x0000002729037221 */ /* 0x008fc80000010000 */
[----:B------:R1:W-:Y:S01]  /*b4e0*/  MUFU.EX2 R134, R2 ;  /* 0x0000000200867308 */ /* 0x0003e20000000800 */
[----:B----4-:R-:W-:-:S04]  /*b4f0*/  FADD.FTZ R3, R40, R3 ;  /* 0x0000000328037221 */ /* 0x010fc80000010000 */
[----:B-----5:R-:W-:-:S04]  /*b500*/  FADD.FTZ R3, R38, R3 ;  /* 0x0000000326037221 */ /* 0x020fc80000010000 */
[----:B--2---:R-:W-:Y:S02]  /*b510*/  FADD.FTZ R3, R37, R3 ;  /* 0x0000000325037221 */ /* 0x004fe40000010000 */
[----:B-1----:R-:W-:Y:S01]  /*b520*/  FFMA.FTZ R2, R16, c[0x0][0x2d0], -R0 ;  /* 0x0000b40010027a23 */ /* 0x002fe20000010800 */
[----:B------:R-:W-:-:S03]  /*b530*/  F2FP.BF16.PACK_AB R16, R35, R37 ;  /* 0x000000252310723e */ /* 0x000fc600000010ff */
[----:B------:R1:W-:Y:S02]  /*b540*/  MUFU.EX2 R25, R2 ;  /* 0x0000000200197308 */ /* 0x0003e40000000800 */
[----:B-1----:R-:W-:-:S06]  /*b550*/  FFMA.FTZ R2, R17, c[0x0][0x2d0], -R0 ;  /* 0x0000b40011027a23 */ /* 0x002fcc0000010800 */
        /* <DEDUP_REMOVED lines=8> */
[----:B------:R-:W-:Y:S01]  /*b5e0*/  F2FP.BF16.PACK_AB R18, R29, R36 ;  /* 0x000000241d12723e */ /* 0x000fe200000010ff */
[----:B--2---:R-:W-:-:S04]  /*b5f0*/  FADD.FTZ R4, R22, R4 ;  /* 0x0000000416047221 */ /* 0x004fc80000010000 */
        /* <DEDUP_REMOVED lines=15> */
[----:B-1----:R-:W-:Y:S02]  /*b6f0*/  FADD.FTZ R2, R35, R3 ;  /* 0x0000000323027221 */ /* 0x002fe40000010000 */
[----:B------:R-:W-:Y:S02]  /*b700*/  FFMA.FTZ R3, R11, c[0x0][0x2d0], -R0 ;  /* 0x0000b4000b037a23 */ /* 0x000fe40000010800 */
[----:B------:R-:W-:Y:S02]  /*b710*/  FADD.FTZ R2, R36, R2 ;  /* 0x0000000224027221 */ /* 0x000fe40000010000 */
[----:B------:R2:W1:Y:S02]  /*b720*/  MUFU.EX2 R135, R3 ;  /* 0x0000000300877308 */ /* 0x0004640000000800 */
[----:B------:R-:W-:-:S02]  /*b730*/  FADD.FTZ R2, R29, R2 ;  /* 0x000000021d027221 */ /* 0x000fc40000010000 */
[C---:B--2---:R-:W-:Y:S01]  /*b740*/  FADD.FTZ R3, R17.reuse, R4 ;  /* 0x0000000411037221 */ /* 0x044fe20000010000 */
[----:B------:R-:W-:Y:S01]  /*b750*/  F2FP.BF16.PACK_AB R17, R17, R21 ;  /* 0x000000151111723e */ /* 0x000fe200000010ff */
[----:B------:R-:W-:Y:S01]  /*b760*/  FFMA.FTZ R4, R12, c[0x0][0x2d0], -R0 ;  /* 0x0000b4000c047a23 */ /* 0x000fe20000010800 */
[----:B------:R-:W-:Y:S01]  /*b770*/  F2FP.BF16.PACK_AB R12, R39, R41 ;  /* 0x00000029270c723e */ /* 0x000fe200000010ff */
        /* <DEDUP_REMOVED lines=16> */
[----:B------:R-:W2:Y:S01]  /*b880*/  LDL R0, [R1+0x4] ;  /* 0x0000040001007983 */ /* 0x000ea20000100800 */
[----:B------:R-:W-:-:S03]  /*b890*/  IMAD R206, R9, 0x2, R205 ;  /* 0x0000000209ce7824 */ /* 0x000fc600078e02cd */
[----:B------:R-:W3:Y:S04]  /*b8a0*/  LDL R4, [R1+0x64] ;  /* 0x0000640001047983 */ /* 0x000ee80000100800 */
[----:B------:R-:W3:Y:S04]  /*b8b0*/  LDL R3, [R1+0x58] ;  /* 0x0000580001037983 */ /* 0x000ee80000100800 */
[----:B------:R-:W1:Y:S04]  /*b8c0*/  LDSM.16.MT88.4 R36, [R205+0x5880] ;  /* 0x00588000cd24783b */ /* 0x000e680000004200 */
[----:B------:R-:W4:Y:S04]  /*b8d0*/  LDSM.16.MT88.4 R24, [R205+0x4080] ;  /* 0x00408000cd18783b */ /* 0x000f280000004200 */
[----:B------:R-:W5:Y:S04]  /*b8e0*/  LDSM.16.MT88.4 R32, [R205+0x7080] ;  /* 0x00708000cd20783b */ /* 0x000f680000004200 */
[----:B------:R-:W5:Y:S04]  /*b8f0*/  LDSM.16.MT88.4 R56, [R205+0x6080] ;  /* 0x00608000cd38783b */ /* 0x000f680000004200 */
[----:B------:R-:W5:Y:S04]  /*b900*/  LDSM.16.MT88.4 R60, [R206+0x4080] ;  /* 0x00408000ce3c783b */ /* 0x000f680000004200 */
[----:B------:R-:W5:Y:S04]  /*b910*/  LDSM.16.MT88.4 R48, [R205+0x4880] ;  /* 0x00488000cd30783b */ /* 0x000f680000004200 */
[----:B------:R-:W5:Y:S01]  /*b920*/  LDSM.16.MT88.4 R68, [R205+0x8880] ;  /* 0x00888000cd44783b */ /* 0x000f620000004200 */
[----:B------:R-:W-:-:S03]  /*b930*/  IMAD R208, R6, 0x2, R205 ;  /* 0x0000000206d07824 */ /* 0x000fc600078e02cd */
[----:B------:R-:W5:Y:S04]  /*b940*/  LDSM.16.MT88.4 R44, [R205+0x7880] ;  /* 0x00788000cd2c783b */ /* 0x000f680000004200 */
[----:B------:R-:W5:Y:S04]  /*b950*/  LDSM.16.MT88.4 R80, [R208+0x5880] ;  /* 0x00588000d050783b */ /* 0x000f680000004200 */
[----:B------:R-:W5:Y:S01]  /*b960*/  LDSM.16.MT88.4 R92, [R206+0x4880] ;  /* 0x00488000ce5c783b */ /* 0x000f620000004200 */
[C---:B-1----:R-:W-:Y:S03]  /*b970*/  HMMA.16816.F32.BF16 R52, R12.reuse, R38, RZ ;  /* 0x000000260c34723c */ /* 0x042fe600000418ff */
[----:B------:R-:W1:Y:S04]  /*b980*/  LDSM.16.MT88.4 R76, [R208+0x4080] ;  /* 0x00408000d04c783b */ /* 0x000e680000004200 */
[----:B------:R-:W-:Y:S01]  /*b990*/  LDSM.16.MT88.4 R88, [R206+0x5880] ;  /* 0x00588000ce58783b */ /* 0x000fe20000004200 */
[----:B----4-:R-:W-:Y:S03]  /*b9a0*/  HMMA.16816.F32.BF16 R20, R12, R24, RZ ;  /* 0x000000180c14723c */ /* 0x010fe600000418ff */
[----:B------:R-:W-:Y:S01]  /*b9b0*/  LDSM.16.MT88.4 R84, [R206+0x7080] ;  /* 0x00708000ce54783b */ /* 0x000fe20000004200 */
[----:B------:R-:W-:-:S03]  /*b9c0*/  LEA R207, R6, R206, 0x1 ;  /* 0x000000ce06cf7211 */ /* 0x000fc600078e08ff */
[----:B------:R-:W-:Y:S01]  /*b9d0*/  LDSM.16.MT88.4 R152, [R206+0x5080] ;  /* 0x00508000ce98783b */ /* 0x000fe20000004200 */
[C---:B------:R-:W-:Y:S03]  /*b9e0*/  HMMA.16816.F32.BF16 R64, R12.reuse, R36, RZ ;  /* 0x000000240c40723c */ /* 0x040fe600000418ff */
[----:B------:R-:W4:Y:S04]  /*b9f0*/  LDSM.16.MT88.4 R36, [R205+0x9080] ;  /* 0x00908000cd24783b */ /* 0x000f280000004200 */
[----:B------:R-:W-:Y:S01]  /*ba00*/  LDSM.16.MT88.4 R144, [R205+0x5080] ;  /* 0x00508000cd90783b */ /* 0x000fe20000004200 */
[C---:B-----5:R-:W-:Y:S03]  /*ba10*/  HMMA.16816.F32.BF16 R40, R12.reuse, R32, RZ ;  /* 0x000000200c28723c */ /* 0x060fe600000418ff */
[----:B------:R-:W-:Y:S05]  /*ba20*/  LDSM.16.MT88.4 R160, [R208+0x5080] ;  /* 0x00508000d0a0783b */ /* 0x000fea0000004200 */
[C---:B------:R-:W-:Y:S08]  /*ba30*/  HMMA.16816.F32.BF16 R32, R12.reuse, R34, RZ ;  /* 0x000000220c20723c */ /* 0x040ff000000418ff */
[----:B------:R-:W-:Y:S08]  /*ba40*/  HMMA.16816.F32.BF16 R72, R12, R26, RZ ;  /* 0x0000001a0c48723c */ /* 0x000ff000000418ff */
[----:B------:R-:W-:Y:S08]  /*ba50*/  HMMA.16816.F32.BF16 R112, R16, R58, R52 ;  /* 0x0000003a1070723c */ /* 0x000ff00000041834 */
[C---:B------:R-:W-:Y:S08]  /*ba60*/  HMMA.16816.F32.BF16 R24, R12.reuse, R60, RZ ;  /* 0x0000003c0c18723c */ /* 0x040ff000000418ff */
[----:B------:R-:W-:Y:S01]  /*ba70*/  HMMA.16816.F32.BF16 R52, R12, R62, RZ ;  /* 0x0000003e0c34723c */ /* 0x000fe200000418ff */
[----:B------:R-:W5:Y:S07]  /*ba80*/  LDSM.16.MT88.4 R60, [R208+0x6080] ;  /* 0x00608000d03c783b */ /* 0x000f6e0000004200 */
[----:B------:R-:W-:Y:S08]  /*ba90*/  HMMA.16816.F32.BF16 R140, R16, R48, R20 ;  /* 0x00000030108c723c */ /* 0x000ff00000041814 */
[C---:B------:R-:W-:Y:S08]  /*baa0*/  HMMA.16816.F32.BF16 R20, R12.reuse, R68, RZ ;  /* 0x000000440c14723c */ /* 0x040ff000000418ff */
[----:B------:R-:W-:Y:S01]  /*bab0*/  HMMA.16816.F32.BF16 R8, R12, R70, RZ ;  /* 0x000000460c08723c */ /* 0x000fe200000418ff */
[----:B------:R-:W1:Y:S07]  /*bac0*/  LDSM.16.MT88.4 R68, [R208+0x4880] ;  /* 0x00488000d044783b */ /* 0x000e6e0000004200 */
[C---:B------:R-:W-:Y:S01]  /*bad0*/  HMMA.16816.F32.BF16 R96, R16.reuse, R56, R64 ;  /* 0x000000381060723c */ /* 0x040fe20000041840 */
[----:B------:R-:W4:Y:S04]  /*bae0*/  LDSM.16.MT88.4 R64, [R206+0x6080] ;  /* 0x00608000ce40783b */ /* 0x000f280000004200 */
[----:B------:R-:W-:Y:S03]  /*baf0*/  LDSM.16.MT88.4 R56, [R206+0x7880] ;  /* 0x00788000ce38783b */ /* 0x000fe60000004200 */
[----:B------:R-:W-:Y:S08]  /*bb00*/  HMMA.16816.F32.BF16 R104, R16, R46, R32 ;  /* 0x0000002e1068723c */ /* 0x000ff00000041820 */
[----:B------:R-:W-:Y:S08]  /*bb10*/  HMMA.16816.F32.BF16 R32, R12, R80, RZ ;  /* 0x000000500c20723c */ /* 0x000ff000000418ff */
[C---:B------:R-:W-:Y:S01]  /*bb20*/  HMMA.16816.F32.BF16 R116, R16.reuse, R50, R72 ;  /* 0x000000321074723c */ /* 0x040fe20000041848 */
[----:B------:R-:W-:Y:S07]  /*bb30*/  LDSM.16.MT88.4 R72, [R208+0x7080] ;  /* 0x00708000d048783b */ /* 0x000fee0000004200 */
[----:B------:R-:W-:Y:S08]  /*bb40*/  HMMA.16816.F32.BF16 R148, R16, R92, R24 ;  /* 0x0000005c1094723c */ /* 0x000ff00000041818 */
[C---:B-1----:R-:W-:Y:S08]  /*bb50*/  HMMA.16816.F32.BF16 R48, R12.reuse, R76, RZ ;  /* 0x0000004c0c30723c */ /* 0x042ff000000418ff */
[----:B------:R-:W-:Y:S01]  /*bb60*/  HMMA.16816.F32.BF16 R24, R12, R82, RZ ;  /* 0x000000520c18723c */ /* 0x000fe200000418ff */
[----:B------:R-:W1:Y:S07]  /*bb70*/  LDSM.16.MT88.4 R80, [R208+0x8880] ;  /* 0x00888000d050783b */ /* 0x000e6e0000004200 */
[C---:B------:R-:W-:Y:S08]  /*bb80*/  HMMA.16816.F32.BF16 R124, R16.reuse, R44, R40 ;  /* 0x0000002c107c723c */ /* 0x040ff00000041828 */
[C---:B----4-:R-:W-:Y:S08]  /*bb90*/  HMMA.16816.F32.BF16 R120, R16.reuse, R36, R20 ;  /* 0x000000241078723c */ /* 0x050ff00000041814 */
[----:B------:R-:W-:Y:S08]  /*bba0*/  HMMA.16816.F32.BF16 R100, R16, R38, R8 ;  /* 0x000000261064723c */ /* 0x000ff00000041808 */
[C---:B------:R-:W-:Y:S08]  /*bbb0*/  HMMA.16816.F32.BF16 R40, R12.reuse, R88, RZ ;  /* 0x000000580c28723c */ /* 0x040ff000000418ff */
[C---:B------:R-:W-:Y:S08]  /*bbc0*/  HMMA.16816.F32.BF16 R36, R12.reuse, R90, RZ ;  /* 0x0000005a0c24723c */ /* 0x040ff000000418ff */
[----:B------:R-:W-:Y:S01]  /*bbd0*/  HMMA.16816.F32.BF16 R44, R12, R78, RZ ;  /* 0x0000004e0c2c723c */ /* 0x000fe200000418ff */
[----:B------:R-:W4:Y:S07]  /*bbe0*/  LDSM.16.MT88.4 R76, [R206+0x8880] ;  /* 0x00888000ce4c783b */ /* 0x000f2e0000004200 */
[C---:B-----5:R-:W-:Y:S08]  /*bbf0*/  HMMA.16816.F32.BF16 R32, R16.reuse, R60, R32 ;  /* 0x0000003c1020723c */ /* 0x060ff00000041820 */
[C---:B------:R-:W-:Y:S01]  /*bc00*/  HMMA.16816.F32.BF16 R108, R16.reuse, R68, R48 ;  /* 0x00000044106c723c */ /* 0x040fe20000041830 */
[----:B------:R-:W5:Y:S07]  /*bc10*/  LDSM.16.MT88.4 R48, [R208+0x9080] ;  /* 0x00908000d030783b */ /* 0x000f6e0000004200 */
[C---:B------:R-:W-:Y:S08]  /*bc20*/  HMMA.16816.F32.BF16 R40, R16.reuse, R64, R40 ;  /* 0x000000401028723c */ /* 0x040ff00000041828 */
[----:B------:R-:W-:Y:S01]  /*bc30*/  HMMA.16816.F32.BF16 R36, R16, R66, R36 ;  /* 0x000000421024723c */ /* 0x000fe20000041824 */
[----:B------:R-:W-:Y:S01]  /*bc40*/  MOV R69, R34 ;  /* 0x0000002200457202 */ /* 0x000fe20000000f00 */
[----:B------:R-:W-:Y:S01]  /*bc50*/  IMAD.MOV.U32 R68, RZ, RZ, R35 ;  /* 0x000000ffff447224 */ /* 0x000fe200078e0023 */
[----:B------:R-:W-:Y:S05]  /*bc60*/  LDSM.16.MT88.4 R64, [R208+0x7880] ;  /* 0x00788000d040783b */ /* 0x000fea0000004200 */
[----:B------:R-:W-:Y:S08]  /*bc70*/  HMMA.16816.F32.BF16 R8, R12, R86, RZ ;  /* 0x000000560c08723c */ /* 0x000ff000000418ff */
[C---:B------:R-:W-:Y:S01]  /*bc80*/  HMMA.16816.F32.BF16 R156, R16.reuse, R94, R52 ;  /* 0x0000005e109c723c */ /* 0x040fe20000041834 */
[----:B------:R-:W2:Y:S07]  /*bc90*/  LDSM.16.MT88.4 R52, [R206+0x9080] ;  /* 0x00908000ce34783b */ /* 0x000eae0000004200 */
[C---:B------:R-:W-:Y:S07]  /*bca0*/  HMMA.16816.F32.BF16 R248, R16.reuse, R70, R44 ;  /* 0x0000004610f8723c */ /* 0x040fee000004182c */
[----:B------:R-:W-:Y:S01]  /*bcb0*/  MOV R71, R32 ;  /* 0x0000002000477202 */ /* 0x000fe20000000f00 */
[----:B------:R-:W-:Y:S01]  /*bcc0*/  IMAD.MOV.U32 R70, RZ, RZ, R33 ;  /* 0x000000ffff467224 */ /* 0x000fe200078e0021 */
[----:B------:R-:W-:Y:S01]  /*bcd0*/  HMMA.16816.F32.BF16 R244, R16, R62, R24 ;  /* 0x0000003e10f4723c */ /* 0x000fe20000041818 */
[----:B------:R-:W2:Y:S07]  /*bce0*/  LDSM.16.MT88.4 R60, [R207+0x4080] ;  /* 0x00408000cf3c783b */ /* 0x000eae0000004200 */
[C---:B-1----:R-:W-:Y:S08]  /*bcf0*/  HMMA.16816.F32.BF16 R32, R12.reuse, R80, RZ ;  /* 0x000000500c20723c */ /* 0x042ff000000418ff */
[----:B------:R-:W-:Y:S01]  /*bd00*/  HMMA.16816.F32.BF16 R24, R12, R82, RZ ;  /* 0x000000520c18723c */ /* 0x000fe200000418ff */
[----:B------:R-:W-:Y:S01]  /*bd10*/  IMAD.MOV.U32 R86, RZ, RZ, R40 ;  /* 0x000000ffff567224 */ /* 0x000fe200078e0028 */
[----:B------:R-:W-:Y:S01]  /*bd20*/  MOV R93, R37 ;  /* 0x00000025005d7202 */ /* 0x000fe20000000f00 */
[----:B------:R-:W-:-:S02]  /*bd30*/  IMAD.MOV.U32 R31, RZ, RZ, R43 ;  /* 0x000000ffff1f7224 */ /* 0x000fc400078e002b */
[----:B------:R-:W-:Y:S02]  /*bd40*/  IMAD.MOV.U32 R94, RZ, RZ, R36 ;  /* 0x000000ffff5e7224 */ /* 0x000fe400078e0024 */
[----:B------:R-:W-:Y:S01]  /*bd50*/  IMAD.MOV.U32 R92, RZ, RZ, R38 ;  /* 0x000000ffff5c7224 */ /* 0x000fe200078e0026 */
[----:B------:R-:W-:Y:S01]  /*bd60*/  HMMA.16816.F32.BF16 R20, R12, R84, RZ ;  /* 0x000000540c14723c */ /* 0x000fe200000418ff */
[----:B------:R-:W-:-:S06]  /*bd70*/  IMAD.MOV.U32 R87, RZ, RZ, R39 ;  /* 0x000000ffff577224 */ /* 0x000fcc00078e0027 */
[----:B------:R-:W-:Y:S01]  /*bd80*/  IMAD.MOV.U32 R85, RZ, RZ, R41 ;  /* 0x000000ffff557224 */ /* 0x000fe200078e0029 */
[----:B------:R-:W-:Y:S01]  /*bd90*/  MOV R84, R42 ;  /* 0x0000002a00547202 */ /* 0x000fe20000000f00 */
[C---:B----4-:R-:W-:Y:S08]  /*bda0*/  HMMA.16816.F32.BF16 R36, R12.reuse, R78, RZ ;  /* 0x0000004e0c24723c */ /* 0x050ff000000418ff */
[----:B------:R-:W-:Y:S01]  /*bdb0*/  HMMA.16816.F32.BF16 R40, R12, R76, RZ ;  /* 0x0000004c0c28723c */ /* 0x000fe200000418ff */
[----:B------:R-:W-:Y:S07]  /*bdc0*/  LDSM.16.MT88.4 R76, [R205+0x8080] ;  /* 0x00808000cd4c783b */ /* 0x000fee0000004200 */
[----:B------:R-:W-:Y:S08]  /*bdd0*/  HMMA.16816.F32.BF16 R196, R16, R58, R8 ;  /* 0x0000003a10c4723c */ /* 0x000ff00000041808 */
[----:B------:R-:W-:Y:S08]  /*bde0*/  HMMA.16816.F32.BF16 R8, R12, R72, RZ ;  /* 0x000000480c08723c */ /* 0x000ff000000418ff */
[C---:B-----5:R-:W-:Y:S08]  /*bdf0*/  HMMA.16816.F32.BF16 R180, R16.reuse, R48, R32 ;  /* 0x0000003010b4723c */ /* 0x060ff00000041820 */
[C---:B------:R-:W-:Y:S01]  /*be00*/  HMMA.16816.F32.BF16 R176, R16.reuse, R50, R24 ;  /* 0x0000003210b0723c */ /* 0x040fe20000041818 */
[----:B------:R-:W1:Y:S07]  /*be10*/  LDSM.16.MT88.4 R48, [R207+0x4880] ;  /* 0x00488000cf30783b */ /* 0x000e6e0000004200 */
[C---:B------:R-:W-:Y:S01]  /*be20*/  HMMA.16816.F32.BF16 R200, R16.reuse, R56, R20 ;  /* 0x0000003810c8723c */ /* 0x040fe20000041814 */
[----:B------:R-:W4:Y:S04]  /*be30*/  LDSM.16.MT88.4 R56, [R207+0x5880] ;  /* 0x00588000cf38783b */ /* 0x000f280000004200 */
[----:B------:R-:W-:Y:S03]  /*be40*/  LDSM.16.MT88.4 R20, [R207+0x7080] ;  /* 0x00708000cf14783b */ /* 0x000fe60000004200 */
[C---:B--2---:R-:W-:Y:S08]  /*be50*/  HMMA.16816.F32.BF16 R188, R16.reuse, R52, R40 ;  /* 0x0000003410bc723c */ /* 0x044ff00000041828 */
[----:B------:R-:W-:Y:S01]  /*be60*/  HMMA.16816.F32.BF16 R184, R16, R54, R36 ;  /* 0x0000003610b8723c */ /* 0x000fe20000041824 */
[----:B------:R-:W-:Y:S07]  /*be70*/  LDSM.16.MT88.4 R36, [R207+0x6080] ;  /* 0x00608000cf24783b */ /* 0x000fee0000004200 */
[C---:B------:R-:W-:Y:S08]  /*be80*/  HMMA.16816.F32.BF16 R52, R12.reuse, R60, RZ ;  /* 0x0000003c0c34723c */ /* 0x040ff000000418ff */
[----:B------:R-:W-:Y:S08]  /*be90*/  HMMA.16816.F32.BF16 R60, R12, R62, RZ ;  /* 0x0000003e0c3c723c */ /* 0x000ff000000418ff */
[----:B------:R-:W-:Y:S01]  /*bea0*/  HMMA.16816.F32.BF16 R88, R16, R64, R8 ;  /* 0x000000401058723c */ /* 0x000fe20000041808 */
[----:B------:R-:W2:Y:S07]  /*beb0*/  LDSM.16.MT88.4 R8, [R207+0x8880] ;  /* 0x00888000cf08783b */ /* 0x000eae0000004200 */
[----:B------:R-:W-:Y:S08]  /*bec0*/  HMMA.16816.F32.BF16 R44, R12, R74, RZ ;  /* 0x0000004a0c2c723c */ /* 0x000ff000000418ff */
[----:B-1----:R-:W-:Y:S01]  /*bed0*/  HMMA.16816.F32.BF16 R168, R16, R50, R60 ;  /* 0x0000003210a8723c */ /* 0x002fe2000004183c */
[----:B------:R-:W1:Y:S01]  /*bee0*/  LDSM.16.MT88.4 R60, [R208+0x6880] ;  /* 0x00688000d03c783b */ /* 0x000e620000004200 */
[----:B------:R-:W-:Y:S01]  /*bef0*/  MOV R30, R108 ;  /* 0x0000006c001e7202 */ /* 0x000fe20000000f00 */
[----:B------:R-:W-:Y:S01]  /*bf00*/  IMAD.MOV.U32 R29, RZ, RZ, R109 ;  /* 0x000000ffff1d7224 */ /* 0x000fe200078e006d */
[----:B------:R-:W-:Y:S01]  /*bf10*/  MOV R2, R111 ;  /* 0x0000006f00027202 */ /* 0x000fe20000000f00 */
[----:B------:R-:W-:-:S02]  /*bf20*/  IMAD.MOV.U32 R7, RZ, RZ, R110 ;  /* 0x000000ffff077224 */ /* 0x000fc400078e006e */
[----:B------:R-:W5:Y:S01]  /*bf30*/  LDSM.16.MT88.4 R108, [R205+0x9880] ;  /* 0x00988000cd6c783b */ /* 0x000f620000004200 */
[----:B----4-:R-:W-:Y:S01]  /*bf40*/  HMMA.16816.F32.BF16 R24, R12, R56, RZ ;  /* 0x000000380c18723c */ /* 0x010fe200000418ff */
[----:B------:R-:W-:Y:S01]  /*bf50*/  IMAD.MOV.U32 R80, RZ, RZ, R71 ;  /* 0x000000ffff507224 */ /* 0x000fe200078e0047 */
[----:B------:R-:W-:Y:S01]  /*bf60*/  MOV R81, R70 ;  /* 0x0000004600517202 */ /* 0x000fe20000000f00 */
[----:B------:R-:W-:Y:S01]  /*bf70*/  IMAD.MOV.U32 R82, RZ, RZ, R69 ;  /* 0x000000ffff527224 */ /* 0x000fe200078e0045 */
[----:B------:R-:W-:-:S04]  /*bf80*/  MOV R83, R68 ;  /* 0x0000004400537202 */ /* 0x000fc80000000f00 */
[----:B------:R-:W-:Y:S08]  /*bf90*/  HMMA.16816.F32.BF16 R56, R12, R58, RZ ;  /* 0x0000003a0c38723c */ /* 0x000ff000000418ff */
[----:B------:R-:W-:Y:S01]  /*bfa0*/  HMMA.16816.F32.BF16 R192, R16, R66, R44 ;  /* 0x0000004210c0723c */ /* 0x000fe2000004182c */
[----:B------:R-:W4:Y:S07]  /*bfb0*/  LDSM.16.MT88.4 R44, [R205+0x6880] ;  /* 0x00688000cd2c783b */ /* 0x000f2e0000004200 */
[C---:B--2---:R-:W-:Y:S08]  /*bfc0*/  HMMA.16816.F32.BF16 R64, R12.reuse, R8, RZ ;  /* 0x000000080c40723c */ /* 0x044ff000000418ff */
[C---:B------:R-:W-:Y:S08]  /*bfd0*/  HMMA.16816.F32.BF16 R68, R12.reuse, R20, RZ ;  /* 0x000000140c44723c */ /* 0x040ff000000418ff */
[C---:B------:R-:W-:Y:S01]  /*bfe0*/  HMMA.16816.F32.BF16 R32, R12.reuse, R22, RZ ;  /* 0x000000160c20723c */ /* 0x040fe200000418ff */
[----:B------:R-:W2:Y:S07]  /*bff0*/  LDSM.16.MT88.4 R20, [R207+0x7880] ;  /* 0x00788000cf14783b */ /* 0x000eae0000004200 */
[----:B------:R-:W-:Y:S01]  /*c000*/  HMMA.16816.F32.BF16 R8, R12, R10, RZ ;  /* 0x0000000a0c08723c */ /* 0x000fe200000418ff */
[----:B------:R-:W2:Y:S07]  /*c010*/  LDSM.16.MT88.4 R12, [R207+0x9080] ;  /* 0x00908000cf0c783b */ /* 0x000eae0000004200 */
[C---:B------:R-:W-:Y:S08]  /*c020*/  HMMA.16816.F32.BF16 R164, R16.reuse, R36, R24 ;  /* 0x0000002410a4723c */ /* 0x040ff00000041818 */
[----:B------:R-:W-:Y:S01]  /*c030*/  HMMA.16816.F32.BF16 R24, R16, R38, R56 ;  /* 0x000000261018723c */ /* 0x000fe20000041838 */
[----:B------:R-:W-:Y:S01]  /*c040*/  SHF.L.U32 R0, R0, 0x7, RZ ;  /* 0x0000000700007819 */ /* 0x000fe200000006ff */
[----:B------:R-:W-:Y:S06]  /*c050*/  LDSM.16.MT88.4 R36, [R207+0x5080] ;  /* 0x00508000cf24783b */ /* 0x000fec0000004200 */
[C---:B-1----:R-:W-:Y:S08]  /*c060*/  HMMA.16816.F32.BF16 R56, R132.reuse, R60, R80 ;  /* 0x0000003c8438723c */ /* 0x042ff00000041850 */
[C---:B------:R-:W-:Y:S07]  /*c070*/  HMMA.16816.F32.BF16 R60, R132.reuse, R62, R244 ;  /* 0x0000003e843c723c */ /* 0x040fee00000418f4 */
[----:B------:R-:W-:Y:S01]  /*c080*/  IMAD.MOV.U32 R245, RZ, RZ, 0x1 ;  /* 0x00000001fff57424 */ /* 0x000fe200078e00ff */
[----:B------:R-:W-:Y:S01]  /*c090*/  HMMA.16816.F32.BF16 R72, R132, R76, R124 ;  /* 0x0000004c8448723c */ /* 0x000fe2000004187c */
[----:B------:R-:W-:Y:S03]  /*c0a0*/  LDSM.16.MT88.4 R124, [R208+0x9880] ;  /* 0x00988000d07c783b */ /* 0x000fe60000004200 */
[----:B------:R-:W-:-:S04]  /*c0b0*/  ISETP.NE.AND P0, PT, R245, c[0x0][0x2c4], PT ;  /* 0x0000b100f5007a0c */ /* 0x000fc80003f05270 */
[C---:B------:R-:W-:Y:S08]  /*c0c0*/  HMMA.16816.F32.BF16 R76, R132.reuse, R78, R104 ;  /* 0x0000004e844c723c */ /* 0x040ff00000041868 */
[C---:B-----5:R-:W-:Y:S08]  /*c0d0*/  HMMA.16816.F32.BF16 R104, R132.reuse, R108, R120 ;  /* 0x0000006c8468723c */ /* 0x060ff00000041878 */
[C---:B------:R-:W-:Y:S07]  /*c0e0*/  HMMA.16816.F32.BF16 R108, R132.reuse, R110, R100 ;  /* 0x0000006e846c723c */ /* 0x040fee0000041864 */
[----:B------:R-:W-:Y:S01]  /*c0f0*/  IMAD.MOV.U32 R100, RZ, RZ, R30 ;  /* 0x000000ffff647224 */ /* 0x000fe200078e001e */
[----:B------:R-:W-:Y:S01]  /*c100*/  MOV R101, R29 ;  /* 0x0000001d00657202 */ /* 0x000fe20000000f00 */
[----:B------:R-:W-:Y:S01]  /*c110*/  IMAD.MOV.U32 R102, RZ, RZ, R7 ;  /* 0x000000ffff667224 */ /* 0x000fe200078e0007 */
[----:B------:R-:W-:Y:S01]  /*c120*/  MOV R103, R2 ;  /* 0x0000000200677202 */ /* 0x000fe20000000f00 */
[----:B----4-:R-:W-:Y:S01]  /*c130*/  HMMA.16816.F32.BF16 R40, R132, R44, R96 ;  /* 0x0000002c8428723c */ /* 0x010fe20000041860 */
[----:B------:R-:W-:Y:S01]  /*c140*/  IMAD.MOV.U32 R120, RZ, RZ, R86 ;  /* 0x000000ffff787224 */ /* 0x000fe200078e0056 */
[----:B------:R-:W-:Y:S01]  /*c150*/  MOV R121, R85 ;  /* 0x0000005500797202 */ /* 0x000fe20000000f00 */
[----:B------:R-:W-:-:S02]  /*c160*/  IMAD.MOV.U32 R122, RZ, RZ, R84 ;  /* 0x000000ffff7a7224 */ /* 0x000fc400078e0054 */
[----:B------:R-:W-:-:S03]  /*c170*/  @P0 IMAD.HI.U32 R2, R0, c[0x0][0x2c8], RZ ;  /* 0x0000b20000020a27 */ /* 0x000fc600078e00ff */
[----:B------:R-:W-:Y:S01]  /*c180*/  HMMA.16816.F32.BF16 R172, R16, R48, R52 ;  /* 0x0000003010ac723c */ /* 0x000fe20000041834 */
[----:B------:R-:W-:Y:S07]  /*c190*/  LDSM.16.MT88.4 R52, [R206+0x6880] ;  /* 0x00688000ce34783b */ /* 0x000fee0000004200 */
[----:B------:R-:W-:Y:S01]  /*c1a0*/  HMMA.16816.F32.BF16 R148, R132, R152, R148 ;  /* 0x000000988494723c */ /* 0x000fe20000041894 */
[----:B------:R-:W-:-:S07]  /*c1b0*/  @P0 SHF.R.U32.HI R0, RZ, c[0x0][0x2cc], R2 ;  /* 0x0000b300ff000a19 */ /* 0x000fce0000011602 */
[C---:B------:R-:W-:Y:S08]  /*c1c0*/  HMMA.16816.F32.BF16 R140, R132.reuse, R144, R140 ;  /* 0x00000090848c723c */ /* 0x040ff0000004188c */
[C---:B------:R-:W-:Y:S07]  /*c1d0*/  HMMA.16816.F32.BF16 R44, R132.reuse, R46, R112 ;  /* 0x0000002e842c723c */ /* 0x040fee0000041870 */
[----:B------:R-:W-:Y:S01]  /*c1e0*/  IMAD.MOV.U32 R112, RZ, RZ, R94 ;  /* 0x000000ffff707224 */ /* 0x000fe200078e005e */
[C---:B------:R-:W-:Y:S01]  /*c1f0*/  HMMA.16816.F32.BF16 R152, R132.reuse, R154, R156 ;  /* 0x0000009a8498723c */ /* 0x040fe2000004189c */
[----:B------:R-:W-:Y:S01]  /*c200*/  MOV R113, R93 ;  /* 0x0000005d00717202 */ /* 0x000fe20000000f00 */
[----:B------:R-:W-:Y:S01]  /*c210*/  IMAD.MOV.U32 R114, RZ, RZ, R92 ;  /* 0x000000ffff727224 */ /* 0x000fe200078e005c */
[----:B------:R-:W-:Y:S01]  /*c220*/  MOV R115, R87 ;  /* 0x0000005700737202 */ /* 0x000fe20000000f00 */
[----:B------:R-:W-:Y:S04]  /*c230*/  LDSM.16.MT88.4 R92, [R208+0x8080] ;  /* 0x00808000d05c783b */ /* 0x000fe80000004200 */
[----:B------:R-:W-:Y:S01]  /*c240*/  HMMA.16816.F32.BF16 R144, R132, R146, R116 ;  /* 0x000000928490723c */ /* 0x000fe20000041874 */
[----:B------:R-:W1:Y:S04]  /*c250*/  LDSM.16.MT88.4 R84, [R206+0x8080] ;  /* 0x00808000ce54783b */ /* 0x000e680000004200 */
[----:B------:R-:W4:Y:S03]  /*c260*/  LDSM.16.MT88.4 R116, [R206+0x9880] ;  /* 0x00988000ce74783b */ /* 0x000f260000004200 */
[C---:B--2---:R-:W-:Y:S01]  /*c270*/  HMMA.16816.F32.BF16 R96, R16.reuse, R20, R68 ;  /* 0x000000141060723c */ /* 0x044fe20000041844 */
[----:B------:R-:W2:Y:S07]  /*c280*/  LDSM.16.MT88.4 R68, [R207+0x6880] ;  /* 0x00688000cf44783b */ /* 0x000eae0000004200 */
[----:B------:R-:W-:Y:S08]  /*c290*/  HMMA.16816.F32.BF16 R128, R16, R12, R64 ;  /* 0x0000000c1080723c */ /* 0x000ff00000041840 */
[----:B------:R-:W-:Y:S01]  /*c2a0*/  HMMA.16816.F32.BF16 R156, R132, R160, R100 ;  /* 0x000000a0849c723c */ /* 0x000fe20000041864 */
[----:B------:R-:W5:Y:S07]  /*c2b0*/  LDSM.16.MT88.4 R100, [R207+0x8080] ;  /* 0x00808000cf64783b */ /* 0x000f6e0000004200 */
[----:B------:R-:W-:Y:S01]  /*c2c0*/  HMMA.16816.F32.BF16 R12, R16, R14, R8 ;  /* 0x0000000e100c723c */ /* 0x000fe20000041808 */
[----:B------:R-:W2:Y:S01]  /*c2d0*/  LDSM.16.MT88.4 R8, [R207+0x9880] ;  /* 0x00988000cf08783b */ /* 0x000ea20000004200 */
[----:B---3--:R-:W-:-:S05]  /*c2e0*/  IADD3 R0, -R3, R4, R0 ;  /* 0x0000000403007210 */ /* 0x008fca0007ffe100 */
[----:B------:R-:W-:Y:S01]  /*c2f0*/  IMAD.HI R0, R0, 0x2aaaaaab, RZ ;  /* 0x2aaaaaab00007827 */ /* 0x000fe200078e02ff */
[----:B------:R-:W-:Y:S04]  /*c300*/  HMMA.16816.F32.BF16 R20, R16, R22, R32 ;  /* 0x000000161014723c */ /* 0x000fe80000041820 */
[----:B------:R-:W-:-:S04]  /*c310*/  SHF.R.U32.HI R2, RZ, 0x1f, R0 ;  /* 0x0000001fff027819 */ /* 0x000fc80000011600 */
[----:B------:R-:W-:Y:S02]  /*c320*/  LEA.HI.SX32 R0, R0, R2, 0x1d ;  /* 0x0000000200007211 */ /* 0x000fe400078feaff */
[----:B------:R-:W-:Y:S02]  /*c330*/  LOP3.LUT R233, R233, 0xfffffffd, RZ, 0xc0, !PT ;  /* 0xfffffffde9e97812 */ /* 0x000fe400078ec0ff */
[----:B------:R-:W-:Y:S02]  /*c340*/  IADD3 R224, R224, -0x2, RZ ;  /* 0xfffffffee0e07810 */ /* 0x000fe40007ffe0ff */
[----:B------:R-:W-:Y:S02]  /*c350*/  IMNMX R221, RZ, R0, !PT ;  /* 0x00000000ffdd7217 */ /* 0x000fe40007800200 */
[----:B------:R-:W-:Y:S02]  /*c360*/  @P0 LOP3.LUT R233, R233, 0x2, RZ, 0xfc, !PT ;  /* 0x00000002e9e90812 */ /* 0x000fe400078efcff */
[----:B------:R-:W-:-:S02]  /*c370*/  ISETP.GE.AND P0, PT, R224, R221, PT ;  /* 0x000000dde000720c */ /* 0x000fc40003f06270 */
[----:B------:R-:W-:Y:S01]  /*c380*/  MOV R123, R31 ;  /* 0x0000001f007b7202 */ /* 0x000fe20000000f00 */
[C---:B-1----:R-:W-:Y:S08]  /*c390*/  HMMA.16816.F32.BF16 R80, R132.reuse, R84, R200 ;  /* 0x000000548450723c */ /* 0x042ff000000418c8 */
[C---:B------:R-:W-:Y:S08]  /*c3a0*/  HMMA.16816.F32.BF16 R48, R132.reuse, R52, R120 ;  /* 0x000000348430723c */ /* 0x040ff00000041878 */
[C---:B------:R-:W-:Y:S08]  /*c3b0*/  HMMA.16816.F32.BF16 R52, R132.reuse, R54, R112 ;  /* 0x000000368434723c */ /* 0x040ff00000041870 */
[C---:B------:R-:W-:Y:S08]  /*c3c0*/  HMMA.16816.F32.BF16 R88, R132.reuse, R92, R88 ;  /* 0x0000005c8458723c */ /* 0x040ff00000041858 */
[C---:B----4-:R-:W-:Y:S08]  /*c3d0*/  HMMA.16816.F32.BF16 R112, R132.reuse, R116, R188 ;  /* 0x000000748470723c */ /* 0x050ff000000418bc */
[C---:B------:R-:W-:Y:S08]  /*c3e0*/  HMMA.16816.F32.BF16 R120, R132.reuse, R124, R180 ;  /* 0x0000007c8478723c */ /* 0x040ff000000418b4 */
[C---:B------:R-:W-:Y:S08]  /*c3f0*/  HMMA.16816.F32.BF16 R32, R132.reuse, R36, R172 ;  /* 0x000000248420723c */ /* 0x040ff000000418ac */
[C---:B--2---:R-:W-:Y:S08]  /*c400*/  HMMA.16816.F32.BF16 R64, R132.reuse, R68, R164 ;  /* 0x000000448440723c */ /* 0x044ff000000418a4 */
        /* <DEDUP_REMOVED lines=11> */
[----:B------:R-:W-:Y:S07]  /*c4c0*/  @!P0 BRA `(.L_x_1682) ;  /* 0x0000342000008947 */ /* 0x000fee0003800000 */
[----:B------:R-:W-:Y:S01]  /*c4d0*/  SHF.R.S32.HI R17, RZ, 0x1f, R236 ;  /* 0x0000001fff117819 */ /* 0x000fe200000114ec */
[----:B------:R-:W-:Y:S01]  /*c4e0*/  IMAD.MOV.U32 R7, RZ, RZ, R28 ;  /* 0x000000ffff077224 */ /* 0x000fe200078e001c */
[----:B------:R-:W-:Y:S01]  /*c4f0*/  SHF.R.S32.HI R16, RZ, 0x1f, R235 ;  /* 0x0000001fff107819 */ /* 0x000fe200000114eb */
[----:B------:R-:W-:Y:S01]  /*c500*/  IMAD.MOV.U32 R6, RZ, RZ, R136 ;  /* 0x000000ffff067224 */ /* 0x000fe200078e0088 */
[C---:B------:R-:W-:Y:S01]  /*c510*/  SHF.L.U64.HI R201, R220.reuse, 0x1, R139 ;  /* 0x00000001dcc97819 */ /* 0x040fe2000001028b */
[----:B------:R-:W-:Y:S01]  /*c520*/  IMAD.MOV.U32 R200, RZ, RZ, R224 ;  /* 0x000000ffffc87224 */ /* 0x000fe200078e00e0 */
[----:B------:R-:W-:Y:S01]  /*c530*/  SHF.L.U32 R244, R220, 0x1, RZ ;  /* 0x00000001dcf47819 */ /* 0x000fe200000006ff */
[C---:B------:R-:W-:Y:S01]  /*c540*/  IMAD.SHL.U32 R203, R236.reuse, 0x2, RZ ;  /* 0x00000002eccb7824 */ /* 0x040fe200078e00ff */
[----:B------:R-:W-:-:S02]  /*c550*/  SHF.L.U64.HI R202, R236, 0x1, R17 ;  /* 0x00000001ecca7819 */ /* 0x000fc40000010211 */
[C---:B------:R-:W-:Y:S02]  /*c560*/  SHF.L.U64.HI R217, R235.reuse, 0x1, R16 ;  /* 0x00000001ebd97819 */ /* 0x040fe40000010210 */
[----:B------:R-:W-:-:S04]  /*c570*/  SHF.L.U32 R218, R235, 0x1, RZ ;  /* 0x00000001ebda7819 */ /* 0x000fc800000006ff */
.L_x_1695:
[----:B------:R-:W-:Y:S04]  /*c580*/  DEPBAR.LE SB0, 0x0 ;  /* 0x000080000000791a */ /* 0x000fe80000000000 */
[----:B------:R-:W-:Y:S01]  /*c590*/  WARPSYNC 0xffffffff ;  /* 0xffffffff00007948 */ /* 0x000fe20003800000 */
[----:B------:R-:W-:Y:S01]  /*c5a0*/  BAR.SYNC.DEFER_BLOCKING 0x0 ;  /* 0x0000000000007b1d */ /* 0x000fe20000010000 */
[----:B------:R-:W-:Y:S05]  /*c5b0*/  ISETP.GE.AND P0, PT, R200, RZ, PT ;  /* 0x000000ffc800720c */ /* 0x000fea0003f06270 */
        /* <DEDUP_REMOVED lines=9> */
[----:B------:R-:W-:-:S05]  /*c650*/  @!P0 BRA `(.L_x_1684) ;  /* 0x0000038000008947 */ /* 0x000fca0003800000 */
[----:B------:R-:W-:Y:S01]  /*c660*/  IMAD.WIDE.U32 R2, R226, c[0x0][0x208], RZ ;  /* 0x00008200e2027a25 */ /* 0x000fe200078e00ff */
[----:B------:R-:W5:Y:S01]  /*c670*/  S2R R4, SR_CTAID.Y ;  /* 0x0000000000047919 */ /* 0x000f620000002600 */
[----:B------:R-:W-:Y:S02]  /*c680*/  SHF.R.S32.HI R0, RZ, 0x1f, R226 ;  /* 0x0000001fff007819 */ /* 0x000fe400000114e2 */
[----:B------:R-:W-:Y:S03]  /*c690*/  SHF.R.S32.HI R18, RZ, 0x1f, R225 ;  /* 0x0000001fff127819 */ /* 0x000fe600000114e1 */
[----:B------:R-:W-:Y:S02]  /*c6a0*/  IMAD R0, R0, c[0x0][0x208], RZ ;  /* 0x0000820000007a24 */ /* 0x000fe400078e02ff */
[----:B------:R-:W-:Y:S02]  /*c6b0*/  IMAD R18, R18, c[0x0][0x218], RZ ;  /* 0x0000860012127a24 */ /* 0x000fe400078e02ff */
[----:B------:R-:W-:Y:S02]  /*c6c0*/  IMAD R0, R226, c[0x0][0x20c], R0 ;  /* 0x00008300e2007a24 */ /* 0x000fe400078e0200 */
[----:B------:R-:W-:Y:S03]  /*c6d0*/  IMAD R18, R225, c[0x0][0x21c], R18 ;  /* 0x00008700e1127a24 */ /* 0x000fe600078e0212 */
        /* <DEDUP_REMOVED lines=9> */
.L_x_1747:
[----:B------:R-:W-:-:S05]  /*c770*/  BRA.DIV ~URZ, `(.L_x_1686) ;  /* 0x0000a1327f007947 */ /* 0x000fca000b800000 */
[----:B------:R4:W3:Y:S02]  /*c780*/  SHFL.IDX PT, R0, R19, RZ, 0x181f ;  /* 0x00181fff13007589 */ /* 0x0008e400000e0000 */
.L_x_1748:
[----:B---3--:R-:W-:Y:S01]  /*c790*/  IADD3 R16, P0, R0, R244, RZ ;  /* 0x000000f400107210 */ /* 0x008fe20007f1e0ff */
[C---:B------:R-:W-:Y:S01]  /*c7a0*/  IMAD.SHL.U32 R24, R229.reuse, 0x2, RZ ;  /* 0x00000002e5187824 */ /* 0x040fe200078e00ff */
[----:B------:R-:W-:Y:S02]  /*c7b0*/  SHF.L.U64.HI R25, R229, 0x1, R234 ;  /* 0x00000001e5197819 */ /* 0x000fe400000102ea */
[----:B------:R-:W-:Y:S01]  /*c7c0*/  LOP3.LUT P1, RZ, R233, 0x1, RZ, 0xc0, !PT ;  /* 0x00000001e9ff7812 */ /* 0x000fe2000782c0ff */
        /* <DEDUP_REMOVED lines=18> */
.L_x_1749:
[----:B--23--:R-:W-:Y:S05]  /*c8f0*/  IADD3 R16, P0, R0, R244, RZ ;  /* 0x000000f400107210 */ /* 0x00cfea0007f1e0ff */
[----:B----4-:R-:W-:Y:S01]  /*c900*/  IMAD.X R17, R4, 0x1, R201, P0 ;  /* 0x0000000104117824 */ /* 0x010fe200000e06c9 */
        /* <DEDUP_REMOVED lines=13> */
.L_x_1684:
[----:B------:R-:W-:Y:S05]  /*c9e0*/  BSYNC B0 ;  /* 0x0000000000007941 */ /* 0x000fea0003800000 */
.L_x_1683:
[----:B------:R-:W0:Y:S01]  /*c9f0*/  LDGDEPBAR ;  /* 0x00000000000079af */ /* 0x000e220000000000 */
[----:B------:R-:W-:Y:S01]  /*ca00*/  WARPSYNC 0xffffffff ;  /* 0xffffffff00007948 */ /* 0x000fe20003800000 */
[C---:B--23--:R-:W-:Y:S01]  /*ca10*/  HMMA.16816.F32.BF16 R8, R28.reuse, R12, RZ ;  /* 0x0000000c1c08723c */ /* 0x04cfe200000418ff */
[----:B------:R-:W-:Y:S02]  /*ca20*/  BSSY B0, `(.L_x_1688) ;  /* 0x0000112000007945 */ /* 0x000fe40003800000 */
[----:B------:R-:W-:Y:S02]  /*ca30*/  ISETP.GE.AND P0, PT, R200, 0x1, PT ;  /* 0x00000001c800780c */ /* 0x000fe40003f06270 */
[----:B------:R-:W-:Y:S03]  /*ca40*/  LDSM.16.M88.4 R180, [R215] ;  /* 0x00000000d7b4783b */ /* 0x000fe60000000200 */
[C---:B------:R-:W-:Y:S04]  /*ca50*/  HMMA.16816.F32.BF16 R12, R28.reuse, R14, RZ ;  /* 0x0000000e1c0c723c */ /* 0x040fe800000418ff */
[----:B------:R-:W2:Y:S04]  /*ca60*/  LDSM.16.M88.4 R184, [R210+0xa080] ;  /* 0x00a08000d2b8783b */ /* 0x000ea80000000200 */
[C---:B----4-:R-:W-:Y:S03]  /*ca70*/  HMMA.16816.F32.BF16 R16, R28.reuse, R20, RZ ;  /* 0x000000141c10723c */ /* 0x050fe600000418ff */
[----:B------:R-:W-:Y:S05]  /*ca80*/  LDSM.16.M88.4 R188, [R210+0xb080] ;  /* 0x00b08000d2bc783b */ /* 0x000fea0000000200 */
[C---:B------:R-:W-:Y:S02]  /*ca90*/  HMMA.16816.F32.BF16 R20, R28.reuse, R22, RZ ;  /* 0x000000161c14723c */ /* 0x040fe400000418ff */
[----:B------:R-:W-:Y:S06]  /*caa0*/  LDSM.16.M88.4 R192, [R214] ;  /* 0x00000000d6c0783b */ /* 0x000fec0000000200 */
[C---:B-1----:R-:W-:Y:S01]  /*cab0*/  HMMA.16816.F32.BF16 R24, R28.reuse, R136, RZ ;  /* 0x000000881c18723c */ /* 0x042fe200000418ff */
[----:B------:R-:W-:Y:S07]  /*cac0*/  LDSM.16.M88.4 R196, [R209] ;  /* 0x00000000d1c4783b */ /* 0x000fee0000000200 */
[----:B------:R-:W-:Y:S01]  /*cad0*/  HMMA.16816.F32.BF16 R28, R28, R138, RZ ;  /* 0x0000008a1c1c723c */ /* 0x000fe200000418ff */
        /* <DEDUP_REMOVED lines=10> */
[C---:B--2---:R-:W-:Y:S01]  /*cb80*/  HMMA.16816.F32.BF16 R8, R180.reuse, R184, R8 ;  /* 0x000000b8b408723c */ /* 0x044fe20000041808 */
        /* <DEDUP_REMOVED lines=111> */
[C---:B------:R-:W-:Y:S08]  /*d280*/  HMMA.16816.F32.BF16 R12, R176.reuse, R182, R12 ;  /* 0x000000b6b00c723c */ /* 0x040ff0000004180c */
[C---:B---3--:R-:W-:Y:S08]  /*d290*/  HMMA.16816.F32.BF16 R16, R176.reuse, R164, R16 ;  /* 0x000000a4b010723c */ /* 0x048ff00000041810 */
        /* <DEDUP_REMOVED lines=8> */
[C---:B----4-:R-:W-:Y:S08]  /*d320*/  HMMA.16816.F32.BF16 R24, R184.reuse, R172, R24 ;  /* 0x000000acb818723c */ /* 0x050ff00000041818 */
        /* <DEDUP_REMOVED lines=31> */
[----:B------:R-:W1:Y:S10]  /*d520*/  MUFU.TANH R139, R20 ;  /* 0x00000014008b7308 */ /* 0x000e740000002400 */
[----:B------:R-:W1:Y:S10]  /*d530*/  MUFU.TANH R136, R21 ;  /* 0x0000001500887308 */ /* 0x000e740000002400 */
[----:B------:R5:W1:Y:S01]  /*d540*/  MUFU.TANH R138, R22 ;  /* 0x00000016008a7308 */ /* 0x000a620000002400 */
        /* <DEDUP_REMOVED lines=26> */
[----:B------:R-:W2:Y:S01]  /*d6f0*/  S2R R219, SR_CTAID.Y ;  /* 0x0000000000db7919 */ /* 0x000ea20000002600 */
[----:B------:R-:W-:Y:S02]  /*d700*/  IMAD R2, R200, 0x30, R240 ;  /* 0x00000030c8027824 */ /* 0x000fe400078e02f0 */
        /* <DEDUP_REMOVED lines=31> */
.L_x_1750:
[----:B------:R-:W-:-:S05]  /*d900*/  BRA.DIV ~URZ, `(.L_x_1691) ;  /* 0x000091927f007947 */ /* 0x000fca000b800000 */
[----:B------:R4:W2:Y:S02]  /*d910*/  SHFL.IDX PT, R0, R16, RZ, 0x181f ;  /* 0x00181fff10007589 */ /* 0x0008a400000e0000 */
.L_x_1751:
[----:B--2---:R-:W-:Y:S05]  /*d920*/  @P0 IADD3 R14, P1, R0, R244, RZ ;  /* 0x000000f4000e0210 */ /* 0x004fea0007f3e0ff */
[----:B---3--:R-:W-:Y:S01]  /*d930*/  @P0 IMAD.X R15, R4, 0x1, R201, P1 ;  /* 0x00000001040f0824 */ /* 0x008fe200008e06c9 */
[----:B-1----:R-:W-:Y:S04]  /*d940*/  @P0 IADD3 R12, P1, R0, R203, RZ ;  /* 0x000000cb000c0210 */ /* 0x002fe80007f3e0ff */
        /* <DEDUP_REMOVED lines=8> */
[C---:B------:R-:W-:Y:S04]  /*d9d0*/  @P0 LEA R2, P1, R229.reuse, R0, 0x1 ;  /* 0x00000000e5020211 */ /* 0x040fe800078208ff */
[----:B------:R1:W-:Y:S01]  /*d9e0*/  @P0 LDGSTS.E.BYPASS.LTC128B.128 [R216+0xd080], [R10.64], !P2 ;  /* 0x0d0800000ad80fae */ /* 0x0003e2000d101d4e */
[----:B------:R-:W-:Y:S05]  /*d9f0*/  @P0 LEA.HI.X R3, R229, R4, R234, 0x1, P1 ;  /* 0x00000004e5030211 */ /* 0x000fea00008f0cea */
[----:B------:R1:W-:Y:S01]  /*da00*/  @P0 LDGSTS.E.BYPASS.LTC128B.128 [R216+0xe880], [R2.64], !P6 ;  /* 0x0e88000002d80fae */ /* 0x0003e2000f101d4e */
[----:B------:R-:W-:Y:S01]  /*da10*/  ISETP.GE.AND P0, PT, R8, 0x21, PT ;  /* 0x000000210800780c */ /* 0x000fe20003f06270 */
[----:B------:R-:W-:-:S06]  /*da20*/  BRA.DIV ~URZ, `(.L_x_1692) ;  /* 0x000090f27f007947 */ /* 0x000fcc000b800000 */
[----:B------:R2:W3:Y:S04]  /*da30*/  SHFL.IDX PT, R4, R9, 0x1, 0x181f ;  /* 0x00381f0009047f89 */ /* 0x0004e800000e0000 */
[----:B------:R2:W1:Y:S02]  /*da40*/  SHFL.IDX PT, R0, R16, 0x1, 0x181f ;  /* 0x00381f0010007f89 */ /* 0x00046400000e0000 */
.L_x_1752:
[----:B-1----:R-:W-:Y:S05]  /*da50*/  @P0 IADD3 R12, P1, R0, R244, RZ ;  /* 0x000000f4000c0210 */ /* 0x002fea0007f3e0ff */
        /* <DEDUP_REMOVED lines=10> */
[C---:B------:R-:W-:Y:S04]  /*db00*/  @P0 LEA R2, P1, R229.reuse, R0, 0x1 ;  /* 0x00000000e5020211 */ /* 0x040fe800078208ff */
[----:B------:R1:W-:Y:S01]  /*db10*/  @P0 LDGSTS.E.BYPASS.LTC128B.128 [R216+0xe080], [R8.64], !P2 ;  /* 0x0e08000008d80fae */ /* 0x0003e2000d101d4e */
[----:B------:R-:W-:Y:S05]  /*db20*/  @P0 LEA.HI.X R3, R229, R4, R234, 0x1, P1 ;  /* 0x00000004e5030211 */ /* 0x000fea00008f0cea */
[----:B------:R1:W-:Y:S03]  /*db30*/  @P0 LDGSTS.E.BYPASS.LTC128B.128 [R216+0xf880], [R2.64], !P6 ;  /* 0x0f88000002d80fae */ /* 0x0003e6000f101d4e */
.L_x_1689:
[----:B--234-:R-:W-:Y:S05]  /*db40*/  BSYNC B0 ;  /* 0x0000000000007941 */ /* 0x01cfea0003800000 */
.L_x_1688:
[----:B------:R-:W-:Y:S01]  /*db50*/  ISETP.NE.AND P0, PT, R245, c[0x0][0x2c4], PT ;  /* 0x0000b100f5007a0c */ /* 0x000fe20003f05270 */
[----:B------:R-:W2:Y:S01]  /*db60*/  LDL R4, [R1+0x4] ;  /* 0x0000040001047983 */ /* 0x000ea20000100800 */
[----:B-1----:R-:W-:Y:S03]  /*db70*/  IMAD R8, R200, -0x30, RZ ;  /* 0xffffffd0c8087824 */ /* 0x002fe600078e02ff */
[----:B------:R-:W0:Y:S02]  /*db80*/  LDGDEPBAR ;  /* 0x00000000000079af */ /* 0x000e240000000000 */
[----:B------:R-:W-:Y:S04]  /*db90*/  IADD3 R8, -R222, 0x1, R8 ;  /* 0x00000001de087810 */ /* 0x000fe80007ffe108 */
[----:B------:R-:W-:Y:S01]  /*dba0*/  IADD3 R8, -R237, R8, R5 ;  /* 0x00000008ed087210 */ /* 0x000fe20007ffe105 */
[----:B--2---:R-:W-:Y:S05]  /*dbb0*/  IMAD R4, R4, 0x80, R228 ;  /* 0x0000008004047824 */ /* 0x004fea00078e02e4 */
[----:B------:R-:W-:Y:S05]  /*dbc0*/  IADD3 R4, R223, R4, R227 ;  /* 0x00000004df047210 */ /* 0x000fea0007ffe0e3 */
[----:B------:R-:W-:Y:S05]  /*dbd0*/  @P0 IMAD.HI.U32 R0, R4, c[0x0][0x2c8], RZ ;  /* 0x0000b20004000a27 */ /* 0x000fea00078e00ff */
[----:B------:R-:W-:Y:S01]  /*dbe0*/  @P0 SHF.R.U32.HI R4, RZ, c[0x0][0x2cc], R0 ;  /* 0x0000b300ff040a19 */ /* 0x000fe20000011600 */
[----:B------:R-:W-:-:S05]  /*dbf0*/  BRA.DIV ~URZ, `(.L_x_1693) ;  /* 0x000090127f007947 */ /* 0x000fca000b800000 */
[----:B------:R1:W2:Y:S02]  /*dc00*/  SHFL.IDX PT, R0, R4, RZ, 0x1c1f ;  /* 0x001c1fff04007589 */ /* 0x0002a400000e0000 */
.L_x_1753:
[----:B--2---:R-:W-:Y:S05]  /*dc10*/  IMAD.IADD R0, R8, 0x1, R0 ;  /* 0x0000000108007824 */ /* 0x004fea00078e0200 */
[C---:B------:R-:W-:Y:S04]  /*dc20*/  ISETP.GT.AND P0, PT, R0.reuse, RZ, PT ;  /* 0x000000ff0000720c */ /* 0x040fe80003f04270 */
[----:B------:R-:W-:Y:S02]  /*dc30*/  FSEL R9, R173, -INF , P0 ;  /* 0xff800000ad097808 */ /* 0x000fe40000000000 */
[----:B------:R-:W-:Y:S04]  /*dc40*/  ISETP.GT.AND P0, PT, R0, 0x1, PT ;  /* 0x000000010000780c */ /* 0x000fe80003f04270 */
[----:B------:R-:W-:Y:S02]  /*dc50*/  FSEL R15, R172, -INF , P0 ;  /* 0xff800000ac0f7808 */ /* 0x000fe40000000000 */
[C---:B------:R-:W-:Y:S04]  /*dc60*/  ISETP.GT.AND P0, PT, R0.reuse, 0x8, PT ;  /* 0x000000080000780c */ /* 0x040fe80003f04270 */
        /* <DEDUP_REMOVED lines=18> */
[----:B------:R-:W-:Y:S01]  /*dd90*/  FSEL R179, R17, -INF , P0 ;  /* 0xff80000011b37808 */ /* 0x000fe20000000000 */
[----:B------:R-:W-:-:S05]  /*dda0*/  BRA.DIV ~URZ, `(.L_x_1694) ;  /* 0x00008ee27f007947 */ /* 0x000fca000b800000 */
[----:B------:R-:W2:Y:S02]  /*ddb0*/  SHFL.IDX PT, R0, R4, 0x1, 0x1c1f ;  /* 0x003c1f0004007f89 */ /* 0x000ea400000e0000 */
[----:B--2---:R-:W-:Y:S05]  /*ddc0*/  IMAD.IADD R0, R8, 0x1, R0 ;  /* 0x0000000108007824 */ /* 0x004fea00078e0200 */
[C---:B------:R-:W-:Y:S04]  /*ddd0*/  ISETP.GT.AND P0, PT, R0.reuse, RZ, PT ;  /* 0x000000ff0000720c */ /* 0x040fe80003f04270 */
[----:B------:R-:W-:Y:S02]  /*dde0*/  FSEL R8, R175, -INF , P0 ;  /* 0xff800000af087808 */ /* 0x000fe40000000000 */
[----:B------:R-:W-:Y:S02]  /*ddf0*/  ISETP.GT.AND P0, PT, R0, 0x1, PT ;  /* 0x000000010000780c */ /* 0x000fe40003f04270 */
[----:B-1----:R-:W-:Y:S02]  /*de00*/  FMNMX.FTZ R4, R8, R7, !PT ;  /* 0x0000000708047209 */ /* 0x002fe40007810000 */
        /* <DEDUP_REMOVED lines=40> */
[----:B------:R-:W-:Y:S04]  /*e090*/  FMNMX.FTZ R0, R172, R0, !PT ;  /* 0x00000000ac007209 */ /* 0x000fe80007810000 */
[----:B------:R-:W-:Y:S04]  /*e0a0*/  FMNMX.FTZ R0, R176, R0, !PT ;  /* 0x00000000b0007209 */ /* 0x000fe80007810000 */
[----:B------:R-:W-:Y:S02]  /*e0b0*/  FMNMX.FTZ R0, R177, R0, !PT ;  /* 0x00000000b1007209 */ /* 0x000fe40007810000 */
[----:B-1----:R-:W-:Y:S02]  /*e0c0*/  FMNMX.FTZ R4, R4, R2, !PT ;  /* 0x0000000204047209 */ /* 0x002fe40007810000 */
[----:B------:R-:W-:Y:S04]  /*e0d0*/  FMNMX.FTZ R0, R178, R0, !PT ;  /* 0x00000000b2007209 */ /* 0x000fe80007810000 */
[----:B------:R-:W-:Y:S05]  /*e0e0*/  FMNMX.FTZ R0, R179, R0, !PT ;  /* 0x00000000b3007209 */ /* 0x000fea0007810000 */
[----:B------:R-:W1:Y:S02]  /*e0f0*/  SHFL.BFLY PT, R136, R0, 0x2, 0x1f ;  /* 0x0c401f0000887f89 */ /* 0x000e6400000e0000 */
[----:B-1----:R-:W-:Y:S06]  /*e100*/  FMNMX.FTZ R136, R136, R0, !PT ;  /* 0x0000000088887209 */ /* 0x002fec0007810000 */
[----:B------:R-:W-:Y:S08]  /*e110*/  SHFL.BFLY PT, R0, R4, 0x1, 0x1f ;  /* 0x0c201f0004007f89 */ /* 0x000ff000000e0000 */
[----:B------:R-:W1:Y:S02]  /*e120*/  SHFL.BFLY PT, R3, R136, 0x1, 0x1f ;  /* 0x0c201f0088037f89 */ /* 0x000e6400000e0000 */
[----:B-1----:R-:W-:Y:S06]  /*e130*/  FMNMX.FTZ R136, R136, R3, !PT ;  /* 0x0000000388887209 */ /* 0x002fec0007810000 */
.L_x_1754:
[C---:B------:R-:W-:Y:S01]  /*e140*/  FSETP.NEU.FTZ.AND P0, PT, R136.reuse, -INF , PT ;  /* 0xff8000008800780b */ /* 0x040fe20003f1d000 */
[----:B------:R-:W-:Y:S01]  /*e150*/  FMUL.FTZ R137, R136, c[0x0][0x2d0] ;  /* 0x0000b40088897a20 */ /* 0x000fe20000410000 */
[----:B------:R-:W-:Y:S01]  /*e160*/  FMNMX.FTZ R4, R0, R4, !PT ;  /* 0x0000000400047209 */ /* 0x000fe20007810000 */
[----:B------:R-:W-:Y:S01]  /*e170*/  WARPSYNC 0xffffffff ;  /* 0xffffffff00007948 */ /* 0x000fe20003800000 */
[----:B------:R-:W-:Y:S01]  /*e180*/  FSEL R2, R136, RZ, P0 ;  /* 0x000000ff88027208 */ /* 0x000fe20000000000 */
[----:B------:R-:W1:Y:S01]  /*e190*/  LDSM.16.MT88.4 R16, [R205+0x4080] ;  /* 0x00408000cd10783b */ /* 0x000e620000004200 */
[----:B------:R-:W-:Y:S01]  /*e1a0*/  FSEL R137, R137, RZ, P0 ;  /* 0x000000ff89897208 */ /* 0x000fe20000000000 */
[C---:B------:R-:W-:Y:S01]  /*e1b0*/  FMUL.FTZ R138, R4.reuse, c[0x0][0x2d0] ;  /* 0x0000b400048a7a20 */ /* 0x040fe20000410000 */
[----:B------:R-:W-:Y:S01]  /*e1c0*/  FSETP.NEU.FTZ.AND P0, PT, R4, -INF , PT ;  /* 0xff8000000400780b */ /* 0x000fe20003f1d000 */
[----:B------:R-:W-:Y:S01]  /*e1d0*/  FADD.FTZ R0, -R2, R6 ;  /* 0x0000000602007221 */ /* 0x000fe20000010100 */
[----:B------:R-:W-:Y:S01]  /*e1e0*/  IADD3 R224, R200, -0x1, RZ ;  /* 0xffffffffc8e07810 */ /* 0x000fe20007ffe0ff */
[--C-:B------:R-:W-:Y:S01]  /*e1f0*/  FFMA.FTZ R9, R9, c[0x0][0x2d0], -R137.reuse ;  /* 0x0000b40009097a23 */ /* 0x100fe20000010889 */
[----:B------:R-:W-:Y:S01]  /*e200*/  FSEL R3, R4, RZ, P0 ;  /* 0x000000ff04037208 */ /* 0x000fe20000000000 */
[----:B------:R-:W-:Y:S01]  /*e210*/  FMUL.FTZ R0, R0, c[0x0][0x2d0] ;  /* 0x0000b40000007a20 */ /* 0x000fe20000410000 */
[----:B------:R-:W-:Y:S01]  /*e220*/  FSEL R138, R138, RZ, P0 ;  /* 0x000000ff8a8a7208 */ /* 0x000fe20000000000 */
[--C-:B------:R-:W-:Y:S01]  /*e230*/  FFMA.FTZ R15, R15, c[0x0][0x2d0], -R137.reuse ;  /* 0x0000b4000f0f7a23 */ /* 0x100fe20000010889 */
[----:B------:R-:W-:Y:S01]  /*e240*/  MUFU.EX2 R219, R9 ;  /* 0x0000000900db7308 */ /* 0x000fe20000000800 */
[--C-:B------:R-:W-:Y:S01]  /*e250*/  FFMA.FTZ R14, R14, c[0x0][0x2d0], -R137.reuse ;  /* 0x0000b4000e0e7a23 */ /* 0x100fe20000010889 */
[----:B------:R-:W2:Y:S01]  /*e260*/  LDSM.16.MT88.4 R24, [R206+0x4080] ;  /* 0x00408000ce18783b */ /* 0x000ea20000004200 */
[----:B------:R-:W-:Y:S01]  /*e270*/  FFMA.FTZ R13, R13, c[0x0][0x2d0], -R137 ;  /* 0x0000b4000d0d7a23 */ /* 0x000fe20000010889 */
[----:B------:R-:W-:Y:S01]  /*e280*/  ISETP.GT.AND P0, PT, R200, R221, PT ;  /* 0x000000ddc800720c */ /* 0x000fe20003f04270 */
[--C-:B------:R-:W-:Y:S01]  /*e290*/  FFMA.FTZ R8, R8, c[0x0][0x2d0], -R138.reuse ;  /* 0x0000b40008087a23 */ /* 0x100fe2000001088a */
[----:B------:R-:W-:Y:S01]  /*e2a0*/  MOV R200, R224 ;  /* 0x000000e000c87202 */ /* 0x000fe20000000f00 */
[--C-:B------:R-:W-:Y:S02]  /*e2b0*/  FFMA.FTZ R12, R12, c[0x0][0x2d0], -R138.reuse ;  /* 0x0000b4000c0c7a23 */ /* 0x100fe4000001088a */
[--C-:B------:R-:W-:Y:S01]  /*e2c0*/  FFMA.FTZ R11, R11, c[0x0][0x2d0], -R138.reuse ;  /* 0x0000b4000b0b7a23 */ /* 0x100fe2000001088a */
[----:B------:R3:W-:Y:S01]  /*e2d0*/  MUFU.EX2 R2, R0 ;  /* 0x0000000000027308 */ /* 0x0007e20000000800 */
[--C-:B------:R-:W-:Y:S09]  /*e2e0*/  FFMA.FTZ R10, R10, c[0x0][0x2d0], -R138.reuse ;  /* 0x0000b4000a0a7a23 */ /* 0x100ff2000001088a */
        /* <DEDUP_REMOVED lines=14> */
[C---:B------:R-:W-:Y:S01]  /*e3d0*/  FMUL.FTZ R8, R2.reuse, R140 ;  /* 0x0000008c02087220 */ /* 0x040fe20000410000 */
[----:B---3--:R-:W-:Y:S01]  /*e3e0*/  F2FP.BF16.PACK_AB R166, R197, R198 ;  /* 0x000000c6c5a6723e */ /* 0x008fe200000010ff */
[----:B------:R-:W-:Y:S01]  /*e3f0*/  FMUL.FTZ R9, R2, R141 ;  /* 0x0000008d02097220 */ /* 0x000fe20000410000 */
[----:B-----5:R-:W-:Y:S01]  /*e400*/  F2FP.BF16.PACK_AB R165, R195, R196 ;  /* 0x000000c4c3a5723e */ /* 0x020fe200000010ff */
[C---:B------:R-:W-:Y:S01]  /*e410*/  FMUL.FTZ R10, R0.reuse, R142 ;  /* 0x0000008e000a7220 */ /* 0x040fe20000410000 */
        /* <DEDUP_REMOVED lines=16> */
[----:B------:R-:W1:Y:S01]  /*e520*/  LDSM.16.MT88.4 R148, [R205+0x5880] ;  /* 0x00588000cd94783b */ /* 0x000e620000004200 */
        /* <DEDUP_REMOVED lines=17> */
[C---:B------:R-:W-:Y:S02]  /*e640*/  FMUL.FTZ R32, R2.reuse, R32 ;  /* 0x0000002002207220 */ /* 0x040fe40000410000 */
[----:B------:R-:W-:Y:S02]  /*e650*/  FMUL.FTZ R33, R2, R33 ;  /* 0x0000002102217220 */ /* 0x000fe40000410000 */
[C---:B------:R-:W-:Y:S03]  /*e660*/  HMMA.16816.F32.BF16 R28, R164.reuse, R142, R28 ;  /* 0x0000008ea41c723c */ /* 0x040fe6000004181c */
[----:B------:R-:W2:Y:S01]  /*e670*/  LDSM.16.MT88.4 R140, [R206+0x5880] ;  /* 0x00588000ce8c783b */ /* 0x000ea20000004200 */
[C---:B------:R-:W-:Y:S02]  /*e680*/  FMUL.FTZ R34, R0.reuse, R34 ;  /* 0x0000002200227220 */ /* 0x040fe40000410000 */
[----:B------:R-:W-:Y:S02]  /*e690*/  FMUL.FTZ R35, R0, R35 ;  /* 0x0000002300237220 */ /* 0x000fe40000410000 */
[C---:B------:R-:W-:Y:S04]  /*e6a0*/  FMUL.FTZ R36, R2.reuse, R36 ;  /* 0x0000002402247220 */ /* 0x040fe80000410000 */
        /* <DEDUP_REMOVED lines=26> */
[--C-:B------:R-:W-:Y:S02]  /*e850*/  FFMA.FTZ R3, R139, c[0x0][0x2d0], -R137.reuse ;  /* 0x0000b4008b037a23 */ /* 0x100fe40000010889 */
[C---:B------:R-:W-:Y:S02]  /*e860*/  FMUL.FTZ R56, R2.reuse, R56 ;  /* 0x0000003802387220 */ /* 0x040fe40000410000 */
[----:B------:R2:W-:Y:S01]  /*e870*/  MUFU.EX2 R190, R3 ;  /* 0x0000000300be7308 */ /* 0x0005e20000000800 */
[C---:B------:R-:W-:Y:S01]  /*e880*/  HMMA.16816.F32.BF16 R52, R164.reuse, R142, R52 ;  /* 0x0000008ea434723c */ /* 0x040fe20000041834 */
[----:B------:R-:W5:Y:S02]  /*e890*/  LDSM.16.MT88.4 R140, [R205+0x7080] ;  /* 0x00708000cd8c783b */ /* 0x000f640000004200 */
[----:B------:R-:W-:Y:S02]  /*e8a0*/  FMUL.FTZ R57, R2, R57 ;  /* 0x0000003902397220 */ /* 0x000fe40000410000 */
[C---:B------:R-:W-:Y:S02]  /*e8b0*/  FMUL.FTZ R58, R0.reuse, R58 ;  /* 0x0000003a003a7220 */ /* 0x040fe40000410000 */
[----:B------:R-:W-:Y:S02]  /*e8c0*/  FMUL.FTZ R59, R0, R59 ;  /* 0x0000003b003b7220 */ /* 0x000fe40000410000 */
[C---:B------:R-:W-:Y:S03]  /*e8d0*/  FMUL.FTZ R60, R2.reuse, R60 ;  /* 0x0000003c023c7220 */ /* 0x040fe60000410000 */
[----:B------:R-:W-:Y:S02]  /*e8e0*/  FMUL.FTZ R61, R2, R61 ;  /* 0x0000003d023d7220 */ /* 0x000fe40000410000 */
[C---:B----4-:R-:W-:Y:S03]  /*e8f0*/  HMMA.16816.F32.BF16 R56, R164.reuse, R144, R56 ;  /* 0x00000090a438723c */ /* 0x050fe60000041838 */
[C---:B------:R-:W-:Y:S02]  /*e900*/  FMUL.FTZ R62, R0.reuse, R62 ;  /* 0x0000003e003e7220 */ /* 0x040fe40000410000 */
[----:B------:R-:W-:Y:S02]  /*e910*/  FMUL.FTZ R63, R0, R63 ;  /* 0x0000003f003f7220 */ /* 0x000fe40000410000 */
[----:B------:R-:W-:Y:S02]  /*e920*/  FMUL.FTZ R64, R2, R64 ;  /* 0x0000004002407220 */ /* 0x000fe40000410000 */
[--C-:B--2---:R-:W-:Y:S03]  /*e930*/  FFMA.FTZ R3, R172, c[0x0][0x2d0], -R137.reuse ;  /* 0x0000b400ac037a23 */ /* 0x104fe60000010889 */
[C---:B------:R-:W-:Y:S01]  /*e940*/  HMMA.16816.F32.BF16 R60, R164.reuse, R146, R60 ;  /* 0x00000092a43c723c */ /* 0x040fe2000004183c */
[----:B------:R-:W2:Y:S01]  /*e950*/  LDSM.16.MT88.4 R144, [R206+0x7080] ;  /* 0x00708000ce90783b */ /* 0x000ea20000004200 */
[----:B------:R4:W-:Y:S01]  /*e960*/  MUFU.EX2 R189, R3 ;  /* 0x0000000300bd7308 */ /* 0x0009e20000000800 */
        /* <DEDUP_REMOVED lines=14> */
[--C-:B----4-:R-:W-:Y:S02]  /*ea50*/  FFMA.FTZ R3, R169, c[0x0][0x2d0], -R138.reuse ;  /* 0x0000b400a9037a23 */ /* 0x110fe4000001088a */
[C---:B------:R-:W-:Y:S02]  /*ea60*/  FMUL.FTZ R76, R2.reuse, R76 ;  /* 0x0000004c024c7220 */ /* 0x040fe40000410000 */
[----:B------:R4:W-:Y:S01]  /*ea70*/  MUFU.EX2 R188, R3 ;  /* 0x0000000300bc7308 */ /* 0x0009e20000000800 */
        /* <DEDUP_REMOVED lines=10> */
[----:B------:R-:W-:Y:S02]  /*eb20*/  FMUL.FTZ R84, R2, R84 ;  /* 0x0000005402547220 */ /* 0x000fe40000410000 */
[--C-:B----4-:R-:W-:Y:S02]  /*eb30*/  FFMA.FTZ R3, R170, c[0x0][0x2d0], -R138.reuse ;  /* 0x0000b400aa037a23 */ /* 0x110fe4000001088a */
[----:B------:R-:W-:Y:S01]  /*eb40*/  LDSM.16.MT88.4 R168, [R207+0x5080] ;  /* 0x00508000cfa8783b */ /* 0x000fe20000004200 */
[C---:B--2---:R-:W-:Y:S01]  /*eb50*/  HMMA.16816.F32.BF16 R80, R164.reuse, R144, R80 ;  /* 0x00000090a450723c */ /* 0x044fe20000041850 */
[----:B------:R2:W4:Y:S02]  /*eb60*/  MUFU.EX2 R187, R3 ;  /* 0x0000000300bb7308 */ /* 0x0005240000000800 */
        /* <DEDUP_REMOVED lines=14> */
[--C-:B--2---:R-:W-:Y:S02]  /*ec50*/  FFMA.FTZ R3, R173, c[0x0][0x2d0], -R138.reuse ;  /* 0x0000b400ad037a23 */ /* 0x104fe4000001088a */
        /* <DEDUP_REMOVED lines=13> */
[----:B-1----:R-:W-:Y:S03]  /*ed30*/  FFMA.FTZ R3, R174, c[0x0][0x2d0], -R138 ;  /* 0x0000b400ae037a23 */ /* 0x002fe6000001088a */
[C---:B------:R-:W-:Y:S01]  /*ed40*/  HMMA.16816.F32.BF16 R100, R164.reuse, R142, R100 ;  /* 0x0000008ea464723c */ /* 0x040fe20000041864 */
[----:B------:R-:W1:Y:S01]  /*ed50*/  LDSM.16.MT88.4 R140, [R208+0x8880] ;  /* 0x00888000d08c783b */ /* 0x000e620000004200 */
[----:B------:R-:W5:Y:S01]  /*ed60*/  MUFU.EX2 R185, R3 ;  /* 0x0000000300b97308 */ /* 0x000f620000000800 */
        /* <DEDUP_REMOVED lines=30> */
[C---:B------:R-:W-:Y:S01]  /*ef50*/  FMUL.FTZ R128, R2.reuse, R128 ;  /* 0x0000008002807220 */ /* 0x040fe20000410000 */
[----:B------:R-:W-:Y:S01]  /*ef60*/  F2FP.BF16.PACK_AB R140, R191, R192 ;  /* 0x000000c0bf8c723e */ /* 0x000fe200000010ff */
[----:B------:R-:W-:Y:S03]  /*ef70*/  FMUL.FTZ R129, R2, R129 ;  /* 0x0000008102817220 */ /* 0x000fe60000410000 */
[C---:B------:R-:W-:Y:S03]  /*ef80*/  HMMA.16816.F32.BF16 R124, R164.reuse, R142, R124 ;  /* 0x0000008ea47c723c */ /* 0x040fe6000004187c */
[C---:B------:R-:W-:Y:S01]  /*ef90*/  FMUL.FTZ R130, R0.reuse, R130 ;  /* 0x0000008200827220 */ /* 0x040fe20000410000 */
[----:B----4-:R-:W-:Y:S01]  /*efa0*/  F2FP.BF16.PACK_AB R141, R187, R188 ;  /* 0x000000bcbb8d723e */ /* 0x010fe200000010ff */
[----:B------:R-:W-:Y:S02]  /*efb0*/  FMUL.FTZ R131, R0, R131 ;  /* 0x0000008300837220 */ /* 0x000fe40000410000 */
[C---:B------:R-:W-:Y:S01]  /*efc0*/  FMUL.FTZ R132, R2.reuse, R132 ;  /* 0x0000008402847220 */ /* 0x040fe20000410000 */
[----:B------:R-:W-:Y:S01]  /*efd0*/  F2FP.BF16.PACK_AB R142, R189, R190 ;  /* 0x000000bebd8e723e */ /* 0x000fe200000010ff */
[----:B------:R-:W-:Y:S03]  /*efe0*/  FMUL.FTZ R133, R2, R133 ;  /* 0x0000008502857220 */ /* 0x000fe60000410000 */
[C---:B---3--:R-:W-:Y:S03]  /*eff0*/  HMMA.16816.F32.BF16 R128, R164.reuse, R144, R128 ;  /* 0x00000090a480723c */ /* 0x048fe60000041880 */
[C---:B------:R-:W-:Y:S01]  /*f000*/  FMUL.FTZ R134, R0.reuse, R134 ;  /* 0x0000008600867220 */ /* 0x040fe20000410000 */
[----:B-----5:R-:W-:Y:S01]  /*f010*/  F2FP.BF16.PACK_AB R143, R185, R186 ;  /* 0x000000bab98f723e */ /* 0x020fe200000010ff */
[----:B------:R-:W-:Y:S02]  /*f020*/  FMUL.FTZ R135, R0, R135 ;  /* 0x0000008700877220 */ /* 0x000fe40000410000 */
[----:B------:R-:W-:Y:S02]  /*f030*/  FFMA.FTZ R3, R176, c[0x0][0x2d0], -R137 ;  /* 0x0000b400b0037a23 */ /* 0x000fe40000010889 */
[----:B------:R-:W-:Y:S02]  /*f040*/  FFMA.FTZ R2, R2, R231, R219 ;  /* 0x000000e702027223 */ /* 0x000fe400000100db */
[----:B------:R1:W-:Y:S01]  /*f050*/  MUFU.EX2 R184, R3 ;  /* 0x0000000300b87308 */ /* 0x0003e20000000800 */
[----:B------:R-:W-:Y:S01]  /*f060*/  HMMA.16816.F32.BF16 R132, R164, R146, R132 ;  /* 0x00000092a484723c */ /* 0x000fe20000041884 */
[----:B------:R-:W3:Y:S02]  /*f070*/  LDSM.16.MT88.4 R144, [R205+0x6080] ;  /* 0x00608000cd90783b */ /* 0x000ee40000004200 */
[----:B------:R-:W-:Y:S02]  /*f080*/  FFMA.FTZ R0, R0, R230, R196 ;  /* 0x000000e600007223 */ /* 0x000fe400000100c4 */
[----:B------:R-:W-:Y:S03]  /*f090*/  FADD.FTZ R2, R199, R2 ;  /* 0x00000002c7027221 */ /* 0x000fe60000010000 */
[C---:B--2---:R-:W-:Y:S01]  /*f0a0*/  HMMA.16816.F32.BF16 R8, R140.reuse, R148, R8 ;  /* 0x000000948c08723c */ /* 0x044fe20000041808 */
[----:B------:R-:W-:Y:S07]  /*f0b0*/  LDSM.16.MT88.4 R164, [R208+0x6080] ;  /* 0x00608000d0a4783b */ /* 0x000fee0000004200 */
[C---:B------:R-:W-:Y:S01]  /*f0c0*/  HMMA.16816.F32.BF16 R12, R140.reuse, R150, R12 ;  /* 0x000000968c0c723c */ /* 0x040fe2000004180c */
[----:B------:R-:W2:Y:S03]  /*f0d0*/  LDSM.16.MT88.4 R148, [R206+0x6080] ;  /* 0x00608000ce94783b */ /* 0x000ea60000004200 */
[--C-:B-1----:R-:W-:Y:S04]  /*f0e0*/  FFMA.FTZ R3, R177, c[0x0][0x2d0], -R137.reuse ;  /* 0x0000b400b1037a23 */ /* 0x102fe80000010889 */
[C---:B------:R-:W-:Y:S01]  /*f0f0*/  HMMA.16816.F32.BF16 R16, R140.reuse, R152, R16 ;  /* 0x000000988c10723c */ /* 0x040fe20000041810 */
[----:B------:R1:W4:Y:S07]  /*f100*/  MUFU.EX2 R183, R3 ;  /* 0x0000000300b77308 */ /* 0x00032e0000000800 */
[C---:B------:R-:W-:Y:S01]  /*f110*/  HMMA.16816.F32.BF16 R20, R140.reuse, R154, R20 ;  /* 0x0000009a8c14723c */ /* 0x040fe20000041814 */
[----:B------:R-:W5:Y:S07]  /*f120*/  LDSM.16.MT88.4 R152, [R207+0x6080] ;  /* 0x00608000cf98783b */ /* 0x000f6e0000004200 */
[C---:B------:R-:W-:Y:S08]  /*f130*/  HMMA.16816.F32.BF16 R24, R140.reuse, R156, R24 ;  /* 0x0000009c8c18723c */ /* 0x040ff00000041818 */
[C---:B------:R-:W-:Y:S01]  /*f140*/  HMMA.16816.F32.BF16 R28, R140.reuse, R158, R28 ;  /* 0x0000009e8c1c723c */ /* 0x040fe2000004181c */
[----:B------:R-:W4:Y:S03]  /*f150*/  LDSM.16.MT88.4 R156, [R205+0x7880] ;  /* 0x00788000cd9c783b */ /* 0x000f260000004200 */
[--C-:B-1----:R-:W-:Y:S02]  /*f160*/  FFMA.FTZ R3, R178, c[0x0][0x2d0], -R137.reuse ;  /* 0x0000b400b2037a23 */ /* 0x102fe40000010889 */
[----:B------:R-:W-:Y:S02]  /*f170*/  FFMA.FTZ R137, R179, c[0x0][0x2d0], -R137 ;  /* 0x0000b400b3897a23 */ /* 0x000fe40000010889 */
[C---:B------:R-:W-:Y:S01]  /*f180*/  HMMA.16816.F32.BF16 R32, R140.reuse, R160, R32 ;  /* 0x000000a08c20723c */ /* 0x040fe20000041820 */
[----:B------:R1:W-:Y:S07]  /*f190*/  MUFU.EX2 R177, R3 ;  /* 0x0000000300b17308 */ /* 0x0003ee0000000800 */
[C---:B------:R-:W-:Y:S01]  /*f1a0*/  HMMA.16816.F32.BF16 R36, R140.reuse, R162, R36 ;  /* 0x000000a28c24723c */ /* 0x040fe20000041824 */
[----:B------:R-:W4:Y:S02]  /*f1b0*/  LDSM.16.MT88.4 R160, [R206+0x7880] ;  /* 0x00788000cea0783b */ /* 0x000f240000004200 */
[----:B------:R-:W4:Y:S05]  /*f1c0*/  MUFU.EX2 R176, R137 ;  /* 0x0000008900b07308 */ /* 0x000f2a0000000800 */
[C---:B---3--:R-:W-:Y:S08]  /*f1d0*/  HMMA.16816.F32.BF16 R40, R140.reuse, R144, R40 ;  /* 0x000000908c28723c */ /* 0x048ff00000041828 */
[C---:B------:R-:W-:Y:S01]  /*f1e0*/  HMMA.16816.F32.BF16 R44, R140.reuse, R146, R44 ;  /* 0x000000928c2c723c */ /* 0x040fe2000004182c */
[----:B------:R-:W3:Y:S03]  /*f1f0*/  LDSM.16.MT88.4 R144, [R208+0x7880] ;  /* 0x00788000d090783b */ /* 0x000ee60000004200 */
[--C-:B-1----:R-:W-:Y:S04]  /*f200*/  FFMA.FTZ R3, R175, c[0x0][0x2d0], -R138.reuse ;  /* 0x0000b400af037a23 */ /* 0x102fe8000001088a */
[C---:B--2---:R-:W-:Y:S01]  /*f210*/  HMMA.16816.F32.BF16 R48, R140.reuse, R148, R48 ;  /* 0x000000948c30723c */ /* 0x044fe20000041830 */
[----:B------:R-:W-:Y:S01]  /*f220*/  LDSM.16.MT88.4 R172, [R205+0x6880] ;  /* 0x00688000cdac783b */ /* 0x000fe20000004200 */
[----:B------:R1:W-:Y:S06]  /*f230*/  MUFU.EX2 R139, R3 ;  /* 0x00000003008b7308 */ /* 0x0003ec0000000800 */
[C---:B------:R-:W-:Y:S01]  /*f240*/  HMMA.16816.F32.BF16 R52, R140.reuse, R150, R52 ;  /* 0x000000968c34723c */ /* 0x040fe20000041834 */
[----:B------:R-:W2:Y:S07]  /*f250*/  LDSM.16.MT88.4 R148, [R207+0x7880] ;  /* 0x00788000cf94783b */ /* 0x000eae0000004200 */
[C---:B------:R-:W-:Y:S07]  /*f260*/  HMMA.16816.F32.BF16 R56, R140.reuse, R164, R56 ;  /* 0x000000a48c38723c */ /* 0x040fee0000041838 */
[----:B----4-:R-:W-:Y:S01]  /*f270*/  F2FP.BF16.PACK_AB R164, R183, R184 ;  /* 0x000000b8b7a4723e */ /* 0x010fe200000010ff */
[C---:B------:R-:W-:Y:S04]  /*f280*/  HMMA.16816.F32.BF16 R60, R140.reuse, R166, R60 ;  /* 0x000000a68c3c723c */ /* 0x040fe8000004183c */
[--C-:B-1----:R-:W-:Y:S03]  /*f290*/  FFMA.FTZ R3, R180, c[0x0][0x2d0], -R138.reuse ;  /* 0x0000b400b4037a23 */ /* 0x102fe6000001088a */
[----:B------:R-:W-:Y:S01]  /*f2a0*/  F2FP.BF16.PACK_AB R166, R176, R177 ;  /* 0x000000b1b0a6723e */ /* 0x000fe200000010ff */
[C---:B-----5:R-:W-:Y:S01]  /*f2b0*/  HMMA.16816.F32.BF16 R64, R140.reuse, R152, R64 ;  /* 0x000000988c40723c */ /* 0x060fe20000041840 */
[----:B------:R-:W1:Y:S07]  /*f2c0*/  MUFU.EX2 R137, R3 ;  /* 0x0000000300897308 */ /* 0x000e6e0000000800 */
[C---:B------:R-:W-:Y:S01]  /*f2d0*/  HMMA.16816.F32.BF16 R68, R140.reuse, R154, R68 ;  /* 0x0000009a8c44723c */ /* 0x040fe20000041844 */
[----:B------:R-:W4:Y:S07]  /*f2e0*/  LDSM.16.MT88.4 R152, [R205+0x9080] ;  /* 0x00908000cd98783b */ /* 0x000f2e0000004200 */
[C---:B------:R-:W-:Y:S08]  /*f2f0*/  HMMA.16816.F32.BF16 R72, R140.reuse, R156, R72 ;  /* 0x0000009c8c48723c */ /* 0x040ff00000041848 */
[C---:B------:R-:W-:Y:S01]  /*f300*/  HMMA.16816.F32.BF16 R76, R140.reuse, R158, R76 ;  /* 0x0000009e8c4c723c */ /* 0x040fe2000004184c */
[----:B------:R-:W5:Y:S03]  /*f310*/  LDSM.16.MT88.4 R156, [R206+0x9080] ;  /* 0x00908000ce9c783b */ /* 0x000f660000004200 */
[----:B-1----:R-:W-:Y:S01]  /*f320*/  F2FP.BF16.PACK_AB R165, R137, R139 ;  /* 0x0000008b89a5723e */ /* 0x002fe200000010ff */
[--C-:B------:R-:W-:Y:S03]  /*f330*/  FFMA.FTZ R3, R181, c[0x0][0x2d0], -R138.reuse ;  /* 0x0000b400b5037a23 */ /* 0x100fe6000001088a */
[C---:B------:R-:W-:Y:S01]  /*f340*/  HMMA.16816.F32.BF16 R80, R140.reuse, R160, R80 ;  /* 0x000000a08c50723c */ /* 0x040fe20000041850 */
[----:B------:R1:W-:Y:S07]  /*f350*/  MUFU.EX2 R7, R3 ;  /* 0x0000000300077308 */ /* 0x0003ee0000000800 */
[C---:B------:R-:W-:Y:S01]  /*f360*/  HMMA.16816.F32.BF16 R84, R140.reuse, R162, R84 ;  /* 0x000000a28c54723c */ /* 0x040fe20000041854 */
[----:B------:R-:W-:Y:S07]  /*f370*/  LDSM.16.MT88.4 R160, [R208+0x5080] ;  /* 0x00508000d0a0783b */ /* 0x000fee0000004200 */
[C---:B---3--:R-:W-:Y:S08]  /*f380*/  HMMA.16816.F32.BF16 R88, R140.reuse, R144, R88 ;  /* 0x000000908c58723c */ /* 0x048ff00000041858 */
[C---:B------:R-:W-:Y:S01]  /*f390*/  HMMA.16816.F32.BF16 R92, R140.reuse, R146, R92 ;  /* 0x000000928c5c723c */ /* 0x040fe2000004185c */
[----:B------:R-:W3:Y:S03]  /*f3a0*/  LDSM.16.MT88.4 R144, [R208+0x9080] ;  /* 0x00908000d090783b */ /* 0x000ee60000004200 */
[----:B-1----:R-:W-:Y:S04]  /*f3b0*/  FFMA.FTZ R3, R182, c[0x0][0x2d0], -R138 ;  /* 0x0000b400b6037a23 */ /* 0x002fe8000001088a */
[C---:B--2---:R-:W-:Y:S01]  /*f3c0*/  HMMA.16816.F32.BF16 R96, R140.reuse, R148, R96 ;  /* 0x000000948c60723c */ /* 0x044fe20000041860 */
[----:B------:R-:W1:Y:S07]  /*f3d0*/  MUFU.EX2 R6, R3 ;  /* 0x0000000300067308 */ /* 0x000e6e0000000800 */
[C---:B------:R-:W-:Y:S01]  /*f3e0*/  HMMA.16816.F32.BF16 R100, R140.reuse, R150, R100 ;  /* 0x000000968c64723c */ /* 0x040fe20000041864 */
[----:B------:R-:W2:Y:S07]  /*f3f0*/  LDSM.16.MT88.4 R148, [R207+0x9080] ;  /* 0x00908000cf94783b */ /* 0x000eae0000004200 */
[C---:B----4-:R-:W-:Y:S08]  /*f400*/  HMMA.16816.F32.BF16 R104, R140.reuse, R152, R104 ;  /* 0x000000988c68723c */ /* 0x050ff00000041868 */
[C---:B------:R-:W-:Y:S01]  /*f410*/  HMMA.16816.F32.BF16 R108, R140.reuse, R154, R108 ;  /* 0x0000009a8c6c723c */ /* 0x040fe2000004186c */
[----:B------:R-:W4:Y:S03]  /*f420*/  LDSM.16.MT88.4 R152, [R205+0x5080] ;  /* 0x00508000cd98783b */ /* 0x000f260000004200 */
[----:B-1----:R-:W-:Y:S01]  /*f430*/  F2FP.BF16.PACK_AB R167, R6, R7 ;  /* 0x0000000706a7723e */ /* 0x002fe200000010ff */
[----:B------:R-:W-:Y:S02]  /*f440*/  FADD.FTZ R3, R195, R0 ;  /* 0x00000000c3037221 */ /* 0x000fe40000010000 */
[----:B------:R-:W-:Y:S01]  /*f450*/  FADD.FTZ R0, R198, R2 ;  /* 0x00000002c6007221 */ /* 0x000fe20000010000 */
[C---:B-----5:R-:W-:Y:S04]  /*f460*/  HMMA.16816.F32.BF16 R112, R140.reuse, R156, R112 ;  /* 0x0000009c8c70723c */ /* 0x060fe80000041870 */
[----:B------:R-:W-:Y:S02]  /*f470*/  FADD.FTZ R3, R194, R3 ;  /* 0x00000003c2037221 */ /* 0x000fe40000010000 */
[----:B------:R-:W-:Y:S02]  /*f480*/  FADD.FTZ R0, R197, R0 ;  /* 0x00000000c5007221 */ /* 0x000fe40000010000 */
[C---:B------:R-:W-:Y:S01]  /*f490*/  HMMA.16816.F32.BF16 R116, R140.reuse, R158, R116 ;  /* 0x0000009e8c74723c */ /* 0x040fe20000041874 */
[----:B------:R-:W1:Y:S03]  /*f4a0*/  LDSM.16.MT88.4 R156, [R206+0x5080] ;  /* 0x00508000ce9c783b */ /* 0x000e660000004200 */
        /* <DEDUP_REMOVED lines=11> */
[----:B------:R-:W-:Y:S04]  /*f560*/  HMMA.16816.F32.BF16 R132, R140, R150, R132 ;  /* 0x000000968c84723c */ /* 0x000fe80000041884 */
[----:B------:R-:W-:Y:S02]  /*f570*/  FADD.FTZ R0, R185, R0 ;  /* 0x00000000b9007221 */ /* 0x000fe40000010000 */
[----:B------:R-:W-:Y:S02]  /*f580*/  FADD.FTZ R2, R184, R2 ;  /* 0x00000002b8027221 */ /* 0x000fe40000010000 */
[C---:B----4-:R-:W-:Y:S01]  /*f590*/  HMMA.16816.F32.BF16 R140, R164.reuse, R152, R8 ;  /* 0x00000098a48c723c */ /* 0x050fe20000041808 */
[----:B------:R-:W2:Y:S04]  /*f5a0*/  LDSM.16.MT88.4 R8, [R206+0x6880] ;  /* 0x00688000ce08783b */ /* 0x000ea80000004200 */
[----:B------:R-:W-:Y:S02]  /*f5b0*/  FADD.FTZ R0, R139, R0 ;  /* 0x000000008b007221 */ /* 0x000fe40000010000 */
[----:B------:R-:W-:Y:S01]  /*f5c0*/  FADD.FTZ R2, R183, R2 ;  /* 0x00000002b7027221 */ /* 0x000fe20000010000 */
[C---:B------:R-:W-:Y:S01]  /*f5d0*/  HMMA.16816.F32.BF16 R144, R164.reuse, R154, R12 ;  /* 0x0000009aa490723c */ /* 0x040fe2000004180c */
[----:B------:R-:W3:Y:S03]  /*f5e0*/  LDSM.16.MT88.4 R12, [R208+0x6880] ;  /* 0x00688000d00c783b */ /* 0x000ee60000004200 */
[----:B------:R-:W-:Y:S02]  /*f5f0*/  FADD.FTZ R0, R137, R0 ;  /* 0x0000000089007221 */ /* 0x000fe40000010000 */
[----:B------:R-:W-:Y:S02]  /*f600*/  FADD.FTZ R2, R177, R2 ;  /* 0x00000002b1027221 */ /* 0x000fe40000010000 */
[C---:B-1----:R-:W-:Y:S01]  /*f610*/  HMMA.16816.F32.BF16 R148, R164.reuse, R156, R16 ;  /* 0x0000009ca494723c */ /* 0x042fe20000041810 */
[----:B------:R-:W1:Y:S03]  /*f620*/  LDSM.16.MT88.4 R16, [R207+0x6880] ;  /* 0x00688000cf10783b */ /* 0x000e660000004200 */
[----:B------:R-:W-:Y:S01]  /*f630*/  FADD.FTZ R0, R7, R0 ;  /* 0x0000000007007221 */ /* 0x000fe20000010000 */
[----:B------:R-:W-:Y:S01]  /*f640*/  MOV R7, R4 ;  /* 0x0000000400077202 */ /* 0x000fe20000000f00 */
[----:B------:R-:W-:Y:S02]  /*f650*/  FADD.FTZ R231, R176, R2 ;  /* 0x00000002b0e77221 */ /* 0x000fe40000010000 */
[C---:B------:R-:W-:Y:S01]  /*f660*/  HMMA.16816.F32.BF16 R152, R164.reuse, R158, R20 ;  /* 0x0000009ea498723c */ /* 0x040fe20000041814 */
[----:B------:R-:W4:Y:S03]  /*f670*/  LDSM.16.MT88.4 R20, [R205+0x8080] ;  /* 0x00808000cd14783b */ /* 0x000f260000004200 */
[----:B------:R-:W-:Y:S01]  /*f680*/  FADD.FTZ R230, R6, R0 ;  /* 0x0000000006e67221 */ /* 0x000fe20000010000 */
[----:B------:R-:W-:Y:S03]  /*f690*/  MOV R6, R136 ;  /* 0x0000008800067202 */ /* 0x000fe60000000f00 */
[C---:B------:R-:W-:Y:S01]  /*f6a0*/  HMMA.16816.F32.BF16 R156, R164.reuse, R160, R24 ;  /* 0x000000a0a49c723c */ /* 0x040fe20000041818 */
[----:B------:R-:W5:Y:S07]  /*f6b0*/  LDSM.16.MT88.4 R24, [R206+0x8080] ;  /* 0x00808000ce18783b */ /* 0x000f6e0000004200 */
[C---:B------:R-:W-:Y:S01]  /*f6c0*/  HMMA.16816.F32.BF16 R160, R164.reuse, R162, R28 ;  /* 0x000000a2a4a0723c */ /* 0x040fe2000004181c */
[----:B------:R-:W1:Y:S07]  /*f6d0*/  LDSM.16.MT88.4 R28, [R208+0x8080] ;  /* 0x00808000d01c783b */ /* 0x000e6e0000004200 */
[C---:B------:R-:W-:Y:S08]  /*f6e0*/  HMMA.16816.F32.BF16 R32, R164.reuse, R168, R32 ;  /* 0x000000a8a420723c */ /* 0x040ff00000041820 */
        /* <DEDUP_REMOVED lines=18> */
[C---:B------:R-:W-:Y:S07]  /*f810*/  HMMA.16816.F32.BF16 R88, R164.reuse, R28, R88 ;  /* 0x0000001ca458723c */ /* 0x040fee0000041858 */
[----:B------:R-:W-:Y:S01]  /*f820*/  MOV R28, R4 ;  /* 0x00000004001c7202 */ /* 0x000fe20000000f00 */
        /* <DEDUP_REMOVED lines=12> */
.L_x_1682:
[----:B------:R-:W-:-:S13]  /*f8f0*/  ISETP.GE.AND P0, PT, R224, RZ, PT ;  /* 0x000000ffe000720c */ /* 0x000fda0003f06270 */
[----:B------:R-:W-:Y:S05]  /*f900*/  @!P0 BRA `(.L_x_1696) ;  /* 0x00002ff000008947 */ /* 0x000fea0003800000 */
[C---:B------:R-:W-:Y:S01]  /*f910*/  IADD3 R2, R220.reuse, 0x80, RZ ;  /* 0x00000080dc027810 */ /* 0x040fe20007ffe0ff */
[C---:B------:R-:W-:Y:S01]  /*f920*/  IMAD.SHL.U32 R227, R220.reuse, 0x2, RZ ;  /* 0x00000002dce37824 */ /* 0x040fe200078e00ff */
[C---:B------:R-:W-:Y:S02]  /*f930*/  IADD3 R0, R220.reuse, 0x40, RZ ;  /* 0x00000040dc007810 */ /* 0x040fe40007ffe0ff */
[----:B------:R-:W-:Y:S02]  /*f940*/  SHF.R.S32.HI R228, RZ, 0x1f, R220 ;  /* 0x0000001fffe47819 */ /* 0x000fe400000114dc */
[----:B------:R-:W-:Y:S02]  /*f950*/  ISETP.GE.AND P2, PT, R220, c[0x0][0x1d4], PT ;  /* 0x00007500dc007a0c */ /* 0x000fe40003f46270 */
[----:B------:R-:W-:Y:S02]  /*f960*/  ISETP.GE.AND P4, PT, R2, c[0x0][0x1d4], PT ;  /* 0x0000750002007a0c */ /* 0x000fe40003f86270 */
[----:B------:R-:W-:-:S02]  /*f970*/  ISETP.GE.AND P3, PT, R0, c[0x0][0x1d4], PT ;  /* 0x0000750000007a0c */ /* 0x000fc40003f66270 */
[----:B------:R-:W-:Y:S02]  /*f980*/  IADD3 R223, -R241, 0x30, RZ ;  /* 0x00000030f1df7810 */ /* 0x000fe40007ffe1ff */
[----:B------:R-:W-:Y:S02]  /*f990*/  SHF.L.U64.HI R228, R220, 0x1, R228 ;  /* 0x00000001dce47819 */ /* 0x000fe400000102e4 */
.L_x_1708:
[----:B------:R-:W1:Y:S01]  /*f9a0*/  S2R R4, SR_CTAID.Y ;  /* 0x0000000000047919 */ /* 0x000e620000002600 */
[----:B------:R-:W-:Y:S04]  /*f9b0*/  DEPBAR.LE SB0, 0x0 ;  /* 0x000080000000791a */ /* 0x000fe80000000000 */
[----:B------:R-:W-:Y:S01]  /*f9c0*/  WARPSYNC 0xffffffff ;  /* 0xffffffff00007948 */ /* 0x000fe20003800000 */
[----:B------:R-:W-:Y:S01]  /*f9d0*/  BAR.SYNC.DEFER_BLOCKING 0x0 ;  /* 0x0000000000007b1d */ /* 0x000fe20000010000 */
[----:B------:R-:W-:Y:S01]  /*f9e0*/  SHF.R.S32.HI R0, RZ, 0x1f, R226 ;  /* 0x0000001fff007819 */ /* 0x000fe200000114e2 */
[----:B------:R-:W-:Y:S01]  /*f9f0*/  IMAD.WIDE.U32 R2, R226, c[0x0][0x208], RZ ;  /* 0x00008200e2027a25 */ /* 0x000fe200078e00ff */
[----:B------:R-:W-:Y:S02]  /*fa00*/  SHF.R.S32.HI R14, RZ, 0x1f, R225 ;  /* 0x0000001fff0e7819 */ /* 0x000fe400000114e1 */
[----:B------:R-:W-:Y:S01]  /*fa10*/  MOV R29, R136 ;  /* 0x00000088001d7202 */ /* 0x000fe20000000f00 */
[----:B------:R-:W-:Y:S02]  /*fa20*/  IMAD R0, R0, c[0x0][0x208], RZ ;  /* 0x0000820000007a24 */ /* 0x000fe400078e02ff */
[----:B------:R-:W-:Y:S02]  /*fa30*/  IMAD R14, R14, c[0x0][0x218], RZ ;  /* 0x000086000e0e7a24 */ /* 0x000fe400078e02ff */
[----:B------:R-:W-:Y:S02]  /*fa40*/  IMAD R0, R226, c[0x0][0x20c], R0 ;  /* 0x00008300e2007a24 */ /* 0x000fe400078e0200 */
[----:B------:R-:W-:Y:S03]  /*fa50*/  IMAD R14, R225, c[0x0][0x21c], R14 ;  /* 0x00008700e10e7a24 */ /* 0x000fe600078e020e */
        /* <DEDUP_REMOVED lines=17> */
.L_x_1755:
[----:B------:R-:W5:Y:S01]  /*fb70*/  SHFL.IDX PT, R2, R15, RZ, 0x181f ;  /* 0x00181fff0f027589 */ /* 0x000f6200000e0000 */
[----:B------:R-:W-:Y:S01]  /*fb80*/  SHF.R.S32.HI R3, RZ, 0x1f, R236 ;  /* 0x0000001fff037819 */ /* 0x000fe200000114ec */
[C---:B------:R-:W-:Y:S01]  /*fb90*/  IMAD.SHL.U32 R217, R236.reuse, 0x2, RZ ;  /* 0x00000002ecd97824 */ /* 0x040fe200078e00ff */
[----:B------:R-:W-:Y:S01]  /*fba0*/  SHF.L.U64.HI R222, R229, 0x1, R234 ;  /* 0x00000001e5de7819 */ /* 0x000fe200000102ea */
[----:B------:R-:W-:Y:S01]  /*fbb0*/  IMAD.SHL.U32 R218, R235, 0x2, RZ ;  /* 0x00000002ebda7824 */ /* 0x000fe200078e00ff */
[----:B------:R-:W-:Y:S01]  /*fbc0*/  SHF.L.U64.HI R219, R236, 0x1, R3 ;  /* 0x00000001ecdb7819 */ /* 0x000fe20000010203 */
[----:B------:R-:W-:Y:S01]  /*fbd0*/  IMAD.SHL.U32 R221, R229, 0x2, RZ ;  /* 0x00000002e5dd7824 */ /* 0x000fe200078e00ff */
[----:B------:R-:W-:Y:S01]  /*fbe0*/  SHF.R.S32.HI R3, RZ, 0x1f, R235 ;  /* 0x0000001fff037819 */ /* 0x000fe200000114eb */
[----:B------:R-:W-:Y:S01]  /*fbf0*/  BSSY B0, `(.L_x_1698) ;  /* 0x0000024000007945 */ /* 0x000fe20003800000 */
[----:B------:R-:W-:Y:S02]  /*fc00*/  LOP3.LUT P1, RZ, R233, 0x1, RZ, 0xc0, !PT ;  /* 0x00000001e9ff7812 */ /* 0x000fe4000782c0ff */
[----:B------:R-:W-:Y:S02]  /*fc10*/  SHF.L.U64.HI R220, R235, 0x1, R3 ;  /* 0x00000001ebdc7819 */ /* 0x000fe40000010203 */
        /* <DEDUP_REMOVED lines=16> */
[----:B---3--:R3:W4:Y:S04]  /*fd20*/  SHFL.IDX PT, R4, R14, 0x1, 0x181f ;  /* 0x00381f000e047f89 */ /* 0x00872800000e0000 */
[----:B------:R3:W2:Y:S02]  /*fd30*/  SHFL.IDX PT, R0, R15, 0x1, 0x181f ;  /* 0x00381f000f007f89 */ /* 0x0006a400000e0000 */
.L_x_1756:
[----:B--234-:R-:W-:Y:S05]  /*fd40*/  IADD3 R14, P0, R0, R227, RZ ;  /* 0x000000e3000e7210 */ /* 0x01cfea0007f1e0ff */
        /* <DEDUP_REMOVED lines=14> */
.L_x_1699:
[----:B------:R-:W-:Y:S05]  /*fe30*/  BSYNC B0 ;  /* 0x0000000000007941 */ /* 0x000fea0003800000 */
.L_x_1698:
        /* <DEDUP_REMOVED lines=208> */
[----:B------:R-:W-:Y:S01]  /*10b40*/  MOV R225, RZ ;  /* 0x000000ff00e17202 */ /* 0x000fe20000000f00 */
[----:B------:R-:W-:Y:S01]  /*10b50*/  IMAD R2, R224, 0x30, R240 ;  /* 0x00000030e0027824 */ /* 0x000fe200078e02f0 */
[----:B------:R-:W2:Y:S02]  /*10b60*/  S2R R237, SR_CTAID.Y ;  /* 0x0000000000ed7919 */ /* 0x000ea40000002600 */
        /* <DEDUP_REMOVED lines=24> */
[C---:B-1----:R-:W-:Y:S04]  /*10cf0*/  LEA R12, P0, R0.reuse, c[0x0][0x1c8], 0x1 ;  /* 0x00007200000c7a11 */ /* 0x042fe800078008ff */
[----:B------:R-:W-:Y:S01]  /*10d00*/  LEA.HI.X R5, R0, c[0x0][0x1cc], R5, 0x1, P0 ;  /* 0x0000730000057a11 */ /* 0x000fe200000f0c05 */
[----:B------:R-:W-:-:S06]  /*10d10*/  BRA.DIV ~URZ, `(.L_x_1703) ;  /* 0x000065627f007947 */ /* 0x000fcc000b800000 */
[----:B------:R1:W2:Y:S02]  /*10d20*/  SHFL.IDX PT, R4, R5, RZ, 0x181f ;  /* 0x00181fff05047589 */ /* 0x0002a400000e0000 */
.L_x_1757:
[----:B------:R-:W-:-:S05]  /*10d30*/  BRA.DIV ~URZ, `(.L_x_1704) ;  /* 0x000065c27f007947 */ /* 0x000fca000b800000 */
[----:B------:R3:W1:Y:S02]  /*10d40*/  SHFL.IDX PT, R0, R12, RZ, 0x181f ;  /* 0x00181fff0c007589 */ /* 0x00066400000e0000 */
.L_x_1758:
[----:B------:R-:W-:Y:S11]  /*10d50*/  ISETP.GE.AND P0, PT, R223, 0x1, PT ;  /* 0x00000001df00780c */ /* 0x000ff60003f06270 */
[----:B------:R-:W-:Y:S02]  /*10d60*/  @!UPT UIADD3 URZ, URZ, URZ, URZ ;  /* 0x0000003f3f3ff290 */ /* 0x000fe4000fffe03f */
[----:B-1----:R-:W-:Y:S05]  /*10d70*/  @P0 IADD3 R10, P1, R0, R227, RZ ;  /* 0x000000e3000a0210 */ /* 0x002fea0007f3e0ff */
        /* <DEDUP_REMOVED lines=15> */
[----:B------:R2:W1:Y:S04]  /*10e70*/  SHFL.IDX PT, R4, R5, 0x1, 0x181f ;  /* 0x00381f0005047f89 */ /* 0x00046800000e0000 */
[----:B------:R2:W3:Y:S02]  /*10e80*/  SHFL.IDX PT, R0, R12, 0x1, 0x181f ;  /* 0x00381f000c007f89 */ /* 0x0004e400000e0000 */
.L_x_1759:
[----:B------:R-:W-:Y:S11]  /*10e90*/  ISETP.GE.AND P0, PT, R223, 0x21, PT ;  /* 0x00000021df00780c */ /* 0x000ff60003f06270 */
[----:B------:R-:W-:Y:S02]  /*10ea0*/  @!UPT UIADD3 URZ, URZ, URZ, URZ ;  /* 0x0000003f3f3ff290 */ /* 0x000fe4000fffe03f */
[----:B-1-3--:R-:W-:Y:S05]  /*10eb0*/  @P0 IADD3 R8, P1, R0, R217, RZ ;  /* 0x000000d900080210 */ /* 0x00afea0007f3e0ff */
[----:B------:R-:W-:Y:S01]  /*10ec0*/  @P0 IMAD.X R9, R4, 0x1, R219, P1 ;  /* 0x0000000104090824 */ /* 0x000fe200008e06db */
[----:B------:R-:W-:Y:S05]  /*10ed0*/  @P0 IADD3 R6, P1, R0, R218, RZ ;  /* 0x000000da00060210 */ /* 0x000fea0007f3e0ff */
[----:B------:R-:W-:Y:S01]  /*10ee0*/  @P0 IMAD.X R7, R4, 0x1, R220, P1 ;  /* 0x0000000104070824 */ /* 0x000fe200008e06dc */
[----:B------:R-:W-:Y:S05]  /*10ef0*/  @P0 IADD3 R10, P1, R0, R227, RZ ;  /* 0x000000e3000a0210 */ /* 0x000fea0007f3e0ff */
[----:B------:R-:W-:Y:S01]  /*10f00*/  @P0 IMAD.X R11, R4, 0x1, R228, P1 ;  /* 0x00000001040b0824 */ /* 0x000fe200008e06e4 */
[----:B------:R-:W-:Y:S04]  /*10f10*/  @P0 IADD3 R2, P1, R0, R221, RZ ;  /* 0x000000dd00020210 */ /* 0x000fe80007f3e0ff */
[----:B------:R-:W-:Y:S01]  /*10f20*/  @!PT LDS RZ, [RZ] ;  /* 0x00000000fffff984 */ /* 0x000fe20000000800 */
[----:B------:R-:W-:Y:S01]  /*10f30*/  @!PT LDS RZ, [RZ] ;  /* 0x00000000fffff984 */ /* 0x000fe20000000800 */
[----:B------:R-:W-:Y:S01]  /*10f40*/  @!PT LDS RZ, [RZ] ;  /* 0x00000000fffff984 */ /* 0x000fe20000000800 */
[----:B------:R1:W-:Y:S01]  /*10f50*/  @P0 LDGSTS.E.BYPASS.LTC128B.128 [R216+0xb080], [R10.64], !P2 ;  /* 0x0b0800000ad80fae */ /* 0x0003e2000d101d4e */
[----:B------:R-:W-:Y:S03]  /*10f60*/  @P0 IMAD.X R3, R4, 0x1, R222, P1 ;  /* 0x0000000104030824 */ /* 0x000fe600008e06de */
[----:B------:R1:W-:Y:S04]  /*10f70*/  @P0 LDGSTS.E.BYPASS.LTC128B.128 [R216+0xc880], [R8.64], !P3 ;  /* 0x0c88000008d80fae */ /* 0x0003e8000d901d4e */
[----:B------:R1:W-:Y:S04]  /*10f80*/  @P0 LDGSTS.E.BYPASS.LTC128B.128 [R216+0xe080], [R6.64], !P4 ;  /* 0x0e08000006d80fae */ /* 0x0003e8000e101d4e */
[----:B------:R1:W-:Y:S02]  /*10f90*/  @P0 LDGSTS.E.BYPASS.LTC128B.128 [R216+0xf880], [R2.64], !P6 ;  /* 0x0f88000002d80fae */ /* 0x0003e4000f101d4e */
.L_x_1702:
[----:B--23--:R-:W-:Y:S05]  /*10fa0*/  BSYNC B0 ;  /* 0x0000000000007941 */ /* 0x00cfea0003800000 */
.L_x_1701:
        /* <DEDUP_REMOVED lines=27> */
.L_x_1760:
[----:B--2---:R-:W-:Y:S01]  /*11160*/  FMNMX.FTZ R136, R4, R0, !PT ;  /* 0x0000000004887209 */ /* 0x004fe20007810000 */
[----:B------:R-:W-:-:S05]  /*11170*/  BRA.DIV ~URZ, `(.L_x_1707) ;  /* 0x000063327f007947 */ /* 0x000fca000b800000 */
[----:B-1----:R-:W-:Y:S04]  /*11180*/  SHFL.BFLY PT, R4, R5, 0x2, 0x1f ;  /* 0x0c401f0005047f89 */ /* 0x002fe800000e0000 */
[----:B------:R-:W1:Y:S02]  /*11190*/  SHFL.BFLY PT, R2, R136, 0x1, 0x1f ;  /* 0x0c201f0088027f89 */ /* 0x000e6400000e0000 */
[----:B-1----:R-:W-:Y:S02]  /*111a0*/  FMNMX.FTZ R136, R136, R2, !PT ;  /* 0x0000000288887209 */ /* 0x002fe40007810000 */
[----:B------:R-:W-:Y:S05]  /*111b0*/  FMNMX.FTZ R4, R5, R4, !PT ;  /* 0x0000000405047209 */ /* 0x000fea0007810000 */
[----:B------:R1:W2:Y:S02]  /*111c0*/  SHFL.BFLY PT, R0, R4, 0x1, 0x1f ;  /* 0x0c201f0004007f89 */ /* 0x0002a400000e0000 */
.L_x_1761:
[C---:B------:R-:W-:Y:S01]  /*111d0*/  FMUL.FTZ R180, R136.reuse, c[0x0][0x2d0] ;  /* 0x0000b40088b47a20 */ /* 0x040fe20000410000 */
[----:B------:R-:W-:Y:S01]  /*111e0*/  WARPSYNC 0xffffffff ;  /* 0xffffffff00007948 */ /* 0x000fe20003800000 */
[----:B------:R-:W-:Y:S01]  /*111f0*/  FADD.FTZ R2, -R136, R29 ;  /* 0x0000001d88027221 */ /* 0x000fe20000010100 */
[----:B----4-:R-:W3:Y:S01]  /*11200*/  LDSM.16.MT88.4 R12, [R205+0x4080] ;  /* 0x00408000cd0c783b */ /* 0x010ee20000004200 */
[--C-:B------:R-:W-:Y:S01]  /*11210*/  FFMA.FTZ R3, R168, c[0x0][0x2d0], -R180.reuse ;  /* 0x0000b400a8037a23 */ /* 0x100fe200000108b4 */
[----:B------:R-:W-:Y:S01]  /*11220*/  ISETP.GT.AND P0, PT, R224, RZ, PT ;  /* 0x000000ffe000720c */ /* 0x000fe20003f04270 */
[----:B------:R-:W-:Y:S02]  /*11230*/  FMUL.FTZ R2, R2, c[0x0][0x2d0] ;  /* 0x0000b40002027a20 */ /* 0x000fe40000410000 */
[----:B------:R4:W-:Y:S03]  /*11240*/  MUFU.EX2 R217, R3 ;  /* 0x0000000300d97308 */ /* 0x0009e60000000800 */
[----:B------:R-:W5:Y:S07]  /*11250*/  LDSM.16.MT88.4 R20, [R206+0x4080] ;  /* 0x00408000ce14783b */ /* 0x000f6e0000004200 */
        /* <DEDUP_REMOVED lines=10> */
[--C-:B------:R-:W-:Y:S02]  /*11300*/  FFMA.FTZ R137, R165, c[0x0][0x2d0], -R180.reuse ;  /* 0x0000b400a5897a23 */ /* 0x100fe400000108b4 */
[C---:B------:R-:W-:Y:S02]  /*11310*/  FMUL.FTZ R24, R2.reuse, R160 ;  /* 0x000000a002187220 */ /* 0x040fe40000410000 */
[C---:B------:R-:W-:Y:S01]  /*11320*/  FMUL.FTZ R25, R2.reuse, R161 ;  /* 0x000000a102197220 */ /* 0x040fe20000410000 */
[----:B------:R4:W-:Y:S01]  /*11330*/  MUFU.EX2 R196, R137 ;  /* 0x0000008900c47308 */ /* 0x0009e20000000800 */
        /* <DEDUP_REMOVED lines=8> */
[----:B------:R-:W-:Y:S01]  /*113c0*/  FMUL.FTZ R139, R3, c[0x0][0x2d0] ;  /* 0x0000b400038b7a20 */ /* 0x000fe20000410000 */
[----:B------:R-:W1:Y:S01]  /*113d0*/  MUFU.EX2 R201, R0 ;  /* 0x0000000000c97308 */ /* 0x000e620000000800 */
[----:B------:R-:W-:Y:S02]  /*113e0*/  FMUL.FTZ R44, R2, R44 ;  /* 0x0000002c022c7220 */ /* 0x000fe40000410000 */
[--C-:B------:R-:W-:Y:S02]  /*113f0*/  FFMA.FTZ R4, R138, c[0x0][0x2d0], -R139.reuse ;  /* 0x0000b4008a047a23 */ /* 0x100fe4000001088b */
[C---:B------:R-:W-:Y:S02]  /*11400*/  FMUL.FTZ R45, R2.reuse, R45 ;  /* 0x0000002d022d7220 */ /* 0x040fe40000410000 */
[----:B------:R-:W-:Y:S02]  /*11410*/  FMUL.FTZ R48, R2, R48 ;  /* 0x0000003002307220 */ /* 0x000fe40000410000 */
[----:B----4-:R-:W-:Y:S01]  /*11420*/  FFMA.FTZ R137, R166, c[0x0][0x2d0], -R180 ;  /* 0x0000b400a6897a23 */ /* 0x010fe200000108b4 */
[----:B------:R2:W-:Y:S01]  /*11430*/  MUFU.EX2 R200, R4 ;  /* 0x0000000400c87308 */ /* 0x0005e20000000800 */
[C---:B------:R-:W-:Y:S02]  /*11440*/  FMUL.FTZ R49, R2.reuse, R49 ;  /* 0x0000003102317220 */ /* 0x040fe40000410000 */
[C---:B------:R-:W-:Y:S02]  /*11450*/  FMUL.FTZ R52, R2.reuse, R52 ;  /* 0x0000003402347220 */ /* 0x040fe40000410000 */
[C---:B------:R-:W-:Y:S02]  /*11460*/  FMUL.FTZ R53, R2.reuse, R53 ;  /* 0x0000003502357220 */ /* 0x040fe40000410000 */
[C---:B------:R-:W-:Y:S02]  /*11470*/  FMUL.FTZ R56, R2.reuse, R56 ;  /* 0x0000003802387220 */ /* 0x040fe40000410000 */
[C---:B------:R-:W-:Y:S01]  /*11480*/  FMUL.FTZ R57, R2.reuse, R57 ;  /* 0x0000003902397220 */ /* 0x040fe20000410000 */
[----:B------:R4:W-:Y:S01]  /*11490*/  MUFU.EX2 R195, R137 ;  /* 0x0000008900c37308 */ /* 0x0009e20000000800 */
[C---:B------:R-:W-:Y:S02]  /*114a0*/  FMUL.FTZ R60, R2.reuse, R60 ;  /* 0x0000003c023c7220 */ /* 0x040fe40000410000 */
[C---:B------:R-:W-:Y:S01]  /*114b0*/  FMUL.FTZ R61, R2.reuse, R61 ;  /* 0x0000003d023d7220 */ /* 0x040fe20000410000 */
[----:B-1----:R-:W-:Y:S01]  /*114c0*/  F2FP.BF16.PACK_AB R30, R201, R202 ;  /* 0x000000cac91e723e */ /* 0x002fe200000010ff */
[----:B------:R-:W-:Y:S01]  /*114d0*/  FADD.FTZ R0, -R3, R28 ;  /* 0x0000001c03007221 */ /* 0x000fe20000010100 */
[----:B------:R-:W-:Y:S01]  /*114e0*/  F2FP.BF16.PACK_AB R28, R203, R217 ;  /* 0x000000d9cb1c723e */ /* 0x000fe200000010ff */
[----:B------:R-:W-:Y:S02]  /*114f0*/  FMUL.FTZ R64, R2, R64 ;  /* 0x0000004002407220 */ /* 0x000fe40000410000 */
[----:B------:R-:W-:Y:S02]  /*11500*/  FMUL.FTZ R0, R0, c[0x0][0x2d0] ;  /* 0x0000b40000007a20 */ /* 0x000fe40000410000 */
[C---:B------:R-:W-:Y:S02]  /*11510*/  FMUL.FTZ R65, R2.reuse, R65 ;  /* 0x0000004102417220 */ /* 0x040fe40000410000 */
[C---:B------:R-:W-:Y:S02]  /*11520*/  FMUL.FTZ R68, R2.reuse, R68 ;  /* 0x0000004402447220 */ /* 0x040fe40000410000 */
[--C-:B--2---:R-:W-:Y:S01]  /*11530*/  FFMA.FTZ R4, R169, c[0x0][0x2d0], -R139.reuse ;  /* 0x0000b400a9047a23 */ /* 0x104fe2000001088b */
[----:B------:R-:W1:Y:S01]  /*11540*/  MUFU.EX2 R0, R0 ;  /* 0x0000000000007308 */ /* 0x000e620000000800 */
[C---:B------:R-:W-:Y:S02]  /*11550*/  FMUL.FTZ R69, R2.reuse, R69 ;  /* 0x0000004502457220 */ /* 0x040fe40000410000 */
[C---:B------:R-:W-:Y:S02]  /*11560*/  FMUL.FTZ R72, R2.reuse, R72 ;  /* 0x0000004802487220 */ /* 0x040fe40000410000 */
[C---:B------:R-:W-:Y:S02]  /*11570*/  FMUL.FTZ R73, R2.reuse, R73 ;  /* 0x0000004902497220 */ /* 0x040fe40000410000 */
[C---:B------:R-:W-:Y:S02]  /*11580*/  FMUL.FTZ R76, R2.reuse, R76 ;  /* 0x0000004c024c7220 */ /* 0x040fe40000410000 */
[--C-:B----4-:R-:W-:Y:S01]  /*11590*/  FFMA.FTZ R137, R167, c[0x0][0x2d0], -R180.reuse ;  /* 0x0000b400a7897a23 */ /* 0x110fe200000108b4 */
[----:B------:R2:W4:Y:S01]  /*115a0*/  MUFU.EX2 R199, R4 ;  /* 0x0000000400c77308 */ /* 0x0005220000000800 */
        /* <DEDUP_REMOVED lines=8> */
[C---:B-1----:R-:W-:Y:S02]  /*11630*/  FMUL.FTZ R6, R0.reuse, R142 ;  /* 0x0000008e00067220 */ /* 0x042fe40000410000 */
[C---:B------:R-:W-:Y:S02]  /*11640*/  FMUL.FTZ R7, R0.reuse, R143 ;  /* 0x0000008f00077220 */ /* 0x040fe40000410000 */
[C---:B------:R-:W-:Y:S02]  /*11650*/  FMUL.FTZ R10, R0.reuse, R146 ;  /* 0x00000092000a7220 */ /* 0x040fe40000410000 */
[C---:B------:R-:W-:Y:S02]  /*11660*/  FMUL.FTZ R11, R0.reuse, R147 ;  /* 0x00000093000b7220 */ /* 0x040fe40000410000 */
[----:B------:R-:W-:Y:S01]  /*11670*/  LDSM.16.MT88.4 R144, [R207+0x4080] ;  /* 0x00408000cf90783b */ /* 0x000fe20000004200 */
[--C-:B--2---:R-:W-:Y:S01]  /*11680*/  FFMA.FTZ R4, R31, c[0x0][0x2d0], -R139.reuse ;  /* 0x0000b4001f047a23 */ /* 0x104fe2000001088b */
[----:B----4-:R-:W-:Y:S01]  /*11690*/  F2FP.BF16.PACK_AB R29, R199, R200 ;  /* 0x000000c8c71d723e */ /* 0x010fe200000010ff */
[C---:B------:R-:W-:Y:S02]  /*116a0*/  FMUL.FTZ R18, R0.reuse, R154 ;  /* 0x0000009a00127220 */ /* 0x040fe40000410000 */
[----:B------:R1:W-:Y:S01]  /*116b0*/  MUFU.EX2 R198, R4 ;  /* 0x0000000400c67308 */ /* 0x0003e20000000800 */
[C---:B------:R-:W-:Y:S02]  /*116c0*/  FMUL.FTZ R19, R0.reuse, R155 ;  /* 0x0000009b00137220 */ /* 0x040fe40000410000 */
[----:B------:R-:W-:Y:S01]  /*116d0*/  LDSM.16.MT88.4 R152, [R208+0x4880] ;  /* 0x00488000d098783b */ /* 0x000fe20000004200 */
[C---:B------:R-:W-:Y:S02]  /*116e0*/  FMUL.FTZ R26, R0.reuse, R162 ;  /* 0x000000a2001a7220 */ /* 0x040fe40000410000 */
[----:B------:R-:W-:Y:S02]  /*116f0*/  FMUL.FTZ R27, R0, R163 ;  /* 0x000000a3001b7220 */ /* 0x000fe40000410000 */
[--C-:B---3--:R-:W-:Y:S02]  /*11700*/  FFMA.FTZ R137, R170, c[0x0][0x2d0], -R180.reuse ;  /* 0x0000b400aa897a23 */ /* 0x108fe400000108b4 */
[C---:B------:R-:W-:Y:S01]  /*11710*/  FMUL.FTZ R34, R0.reuse, R34 ;  /* 0x0000002200227220 */ /* 0x040fe20000410000 */
[----:B------:R-:W-:Y:S01]  /*11720*/  LDSM.16.MT88.4 R160, [R205+0x6080] ;  /* 0x00608000cda0783b */ /* 0x000fe20000004200 */
[C---:B------:R-:W-:Y:S01]  /*11730*/  FMUL.FTZ R35, R0.reuse, R35 ;  /* 0x0000002300237220 */ /* 0x040fe20000410000 */
[----:B------:R2:W-:Y:S01]  /*11740*/  MUFU.EX2 R193, R137 ;  /* 0x0000008900c17308 */ /* 0x0005e20000000800 */
[C---:B------:R-:W-:Y:S02]  /*11750*/  FMUL.FTZ R38, R0.reuse, R38 ;  /* 0x0000002600267220 */ /* 0x040fe40000410000 */
[C---:B------:R-:W-:Y:S02]  /*11760*/  FMUL.FTZ R39, R0.reuse, R39 ;  /* 0x0000002700277220 */ /* 0x040fe40000410000 */
[C---:B------:R-:W-:Y:S02]  /*11770*/  FMUL.FTZ R42, R0.reuse, R42 ;  /* 0x0000002a002a7220 */ /* 0x040fe40000410000 */
[C---:B------:R-:W-:Y:S02]  /*11780*/  FMUL.FTZ R43, R0.reuse, R43 ;  /* 0x0000002b002b7220 */ /* 0x040fe40000410000 */
[----:B------:R-:W-:Y:S02]  /*11790*/  FMUL.FTZ R46, R0, R46 ;  /* 0x0000002e002e7220 */ /* 0x000fe40000410000 */
[--C-:B-1----:R-:W-:Y:S02]  /*117a0*/  FFMA.FTZ R4, R164, c[0x0][0x2d0], -R139.reuse ;  /* 0x0000b400a4047a23 */ /* 0x102fe4000001088b */
[----:B------:R-:W-:Y:S01]  /*117b0*/  LDSM.16.MT88.4 R164, [R208+0x6080] ;  /* 0x00608000d0a4783b */ /* 0x000fe20000004200 */
[C---:B------:R-:W-:Y:S01]  /*117c0*/  FMUL.FTZ R47, R0.reuse, R47 ;  /* 0x0000002f002f7220 */ /* 0x040fe20000410000 */
[----:B------:R-:W1:Y:S01]  /*117d0*/  MUFU.EX2 R197, R4 ;  /* 0x0000000400c57308 */ /* 0x000e620000000800 */
[C---:B------:R-:W-:Y:S02]  /*117e0*/  FMUL.FTZ R50, R0.reuse, R50 ;  /* 0x0000003200327220 */ /* 0x040fe40000410000 */
[C---:B------:R-:W-:Y:S02]  /*117f0*/  FMUL.FTZ R51, R0.reuse, R51 ;  /* 0x0000003300337220 */ /* 0x040fe40000410000 */
[C---:B------:R-:W-:Y:S02]  /*11800*/  FMUL.FTZ R54, R0.reuse, R54 ;  /* 0x0000003600367220 */ /* 0x040fe40000410000 */
[----:B------:R-:W-:Y:S02]  /*11810*/  FMUL.FTZ R55, R0, R55 ;  /* 0x0000003700377220 */ /* 0x000fe40000410000 */
[--C-:B--2---:R-:W-:Y:S02]  /*11820*/  FFMA.FTZ R137, R172, c[0x0][0x2d0], -R139.reuse ;  /* 0x0000b400ac897a23 */ /* 0x104fe4000001088b */
[C---:B------:R-:W-:Y:S02]  /*11830*/  FMUL.FTZ R58, R0.reuse, R58 ;  /* 0x0000003a003a7220 */ /* 0x040fe40000410000 */
[C---:B------:R-:W-:Y:S01]  /*11840*/  FMUL.FTZ R59, R0.reuse, R59 ;  /* 0x0000003b003b7220 */ /* 0x040fe20000410000 */
[----:B------:R2:W3:Y:S01]  /*11850*/  MUFU.EX2 R192, R137 ;  /* 0x0000008900c07308 */ /* 0x0004e20000000800 */
[C---:B------:R-:W-:Y:S02]  /*11860*/  FMUL.FTZ R62, R0.reuse, R62 ;  /* 0x0000003e003e7220 */ /* 0x040fe40000410000 */
[C---:B------:R-:W-:Y:S02]  /*11870*/  FMUL.FTZ R63, R0.reuse, R63 ;  /* 0x0000003f003f7220 */ /* 0x040fe40000410000 */
[C---:B------:R-:W-:Y:S02]  /*11880*/  FMUL.FTZ R66, R0.reuse, R66 ;  /* 0x0000004200427220 */ /* 0x040fe40000410000 */
[C---:B------:R-:W-:Y:S02]  /*11890*/  FMUL.FTZ R67, R0.reuse, R67 ;  /* 0x0000004300437220 */ /* 0x040fe40000410000 */
[----:B------:R-:W-:Y:S01]  /*118a0*/  FMUL.FTZ R70, R0, R70 ;  /* 0x0000004600467220 */ /* 0x000fe20000410000 */
[----:B-1----:R-:W-:Y:S01]  /*118b0*/  F2FP.BF16.PACK_AB R31, R197, R198 ;  /* 0x000000c6c51f723e */ /* 0x002fe200000010ff */
[----:B------:R-:W-:Y:S02]  /*118c0*/  FMUL.FTZ R4, R2, R140 ;  /* 0x0000008c02047220 */ /* 0x000fe40000410000 */
[----:B------:R-:W1:Y:S01]  /*118d0*/  LDSM.16.MT88.4 R140, [R208+0x4080] ;  /* 0x00408000d08c783b */ /* 0x000e620000004200 */
[C---:B------:R-:W-:Y:S02]  /*118e0*/  FMUL.FTZ R71, R0.reuse, R71 ;  /* 0x0000004700477220 */ /* 0x040fe40000410000 */
[C---:B------:R-:W-:Y:S02]  /*118f0*/  FMUL.FTZ R74, R0.reuse, R74 ;  /* 0x0000004a004a7220 */ /* 0x040fe40000410000 */
[C---:B------:R-:W-:Y:S05]  /*11900*/  HMMA.16816.F32.BF16 R4, R28.reuse, R12, R4 ;  /* 0x0000000c1c04723c */ /* 0x040fea0000041804 */
[----:B------:R-:W-:Y:S02]  /*11910*/  FMUL.FTZ R75, R0, R75 ;  /* 0x0000004b004b7220 */ /* 0x000fe40000410000 */
[C---:B------:R-:W-:Y:S01]  /*11920*/  FMUL.FTZ R12, R2.reuse, R148 ;  /* 0x00000094020c7220 */ /* 0x040fe20000410000 */
[C---:B------:R-:W-:Y:S04]  /*11930*/  HMMA.16816.F32.BF16 R8, R28.reuse, R14, R8 ;  /* 0x0000000e1c08723c */ /* 0x040fe80000041808 */
[----:B------:R-:W-:Y:S02]  /*11940*/  FMUL.FTZ R13, R2, R149 ;  /* 0x00000095020d7220 */ /* 0x000fe40000410000 */
[--C-:B--2---:R-:W-:Y:S02]  /*11950*/  FFMA.FTZ R137, R173, c[0x0][0x2d0], -R139.reuse ;  /* 0x0000b400ad897a23 */ /* 0x104fe4000001088b */
[C---:B------:R-:W-:Y:S02]  /*11960*/  FMUL.FTZ R14, R0.reuse, R150 ;  /* 0x00000096000e7220 */ /* 0x040fe40000410000 */
[----:B------:R2:W4:Y:S02]  /*11970*/  MUFU.EX2 R191, R137 ;  /* 0x0000008900bf7308 */ /* 0x0005240000000800 */
[C---:B------:R-:W-:Y:S02]  /*11980*/  FMUL.FTZ R15, R0.reuse, R151 ;  /* 0x00000097000f7220 */ /* 0x040fe40000410000 */
[----:B------:R-:W3:Y:S01]  /*11990*/  LDSM.16.MT88.4 R148, [R205+0x5880] ;  /* 0x00588000cd94783b */ /* 0x000ee20000004200 */
[C---:B------:R-:W-:Y:S02]  /*119a0*/  FMUL.FTZ R78, R0.reuse, R78 ;  /* 0x0000004e004e7220 */ /* 0x040fe40000410000 */
[C---:B------:R-:W-:Y:S02]  /*119b0*/  FMUL.FTZ R79, R0.reuse, R79 ;  /* 0x0000004f004f7220 */ /* 0x040fe40000410000 */
[C---:B-----5:R-:W-:Y:S03]  /*119c0*/  HMMA.16816.F32.BF16 R12, R28.reuse, R20, R12 ;  /* 0x000000141c0c723c */ /* 0x060fe6000004180c */
        /* <DEDUP_REMOVED lines=13> */
[----:B------:R-:W-:Y:S01]  /*11aa0*/  LDSM.16.MT88.4 R168, [R207+0x6080] ;  /* 0x00608000cfa8783b */ /* 0x000fe20000004200 */
[C---:B------:R-:W-:Y:S02]  /*11ab0*/  FMUL.FTZ R90, R0.reuse, R90 ;  /* 0x0000005a005a7220 */ /* 0x040fe40000410000 */
[----:B------:R-:W-:Y:S02]  /*11ac0*/  FMUL.FTZ R91, R0, R91 ;  /* 0x0000005b005b7220 */ /* 0x000fe40000410000 */
[C---:B------:R-:W-:Y:S03]  /*11ad0*/  HMMA.16816.F32.BF16 R24, R28.reuse, R142, R24 ;  /* 0x0000008e1c18723c */ /* 0x040fe60000041818 */
[----:B------:R-:W2:Y:S01]  /*11ae0*/  LDSM.16.MT88.4 R140, [R206+0x5880] ;  /* 0x00588000ce8c783b */ /* 0x000ea20000004200 */
[C---:B------:R-:W-:Y:S02]  /*11af0*/  FMUL.FTZ R92, R2.reuse, R92 ;  /* 0x0000005c025c7220 */ /* 0x040fe40000410000 */
[----:B------:R-:W-:Y:S02]  /*11b00*/  FMUL.FTZ R93, R2, R93 ;  /* 0x0000005d025d7220 */ /* 0x000fe40000410000 */
[C---:B------:R-:W-:Y:S04]  /*11b10*/  HMMA.16816.F32.BF16 R32, R28.reuse, R144, R32 ;  /* 0x000000901c20723c */ /* 0x040fe80000041820 */
[C---:B------:R-:W-:Y:S02]  /*11b20*/  FMUL.FTZ R94, R0.reuse, R94 ;  /* 0x0000005e005e7220 */ /* 0x040fe40000410000 */
[----:B------:R-:W-:Y:S02]  /*11b30*/  FMUL.FTZ R95, R0, R95 ;  /* 0x0000005f005f7220 */ /* 0x000fe40000410000 */
[C---:B------:R-:W-:Y:S01]  /*11b40*/  HMMA.16816.F32.BF16 R36, R28.reuse, R146, R36 ;  /* 0x000000921c24723c */ /* 0x040fe20000041824 */
[----:B------:R-:W5:Y:S03]  /*11b50*/  LDSM.16.MT88.4 R144, [R208+0x5880] ;  /* 0x00588000d090783b */ /* 0x000f660000004200 */
[--C-:B-1----:R-:W-:Y:S02]  /*11b60*/  FFMA.FTZ R137, R174, c[0x0][0x2d0], -R139.reuse ;  /* 0x0000b400ae897a23 */ /* 0x102fe4000001088b */
[C---:B------:R-:W-:Y:S02]  /*11b70*/  FMUL.FTZ R96, R2.reuse, R96 ;  /* 0x0000006002607220 */ /* 0x040fe40000410000 */
[C---:B---3--:R-:W-:Y:S01]  /*11b80*/  HMMA.16816.F32.BF16 R40, R28.reuse, R148, R40 ;  /* 0x000000941c28723c */ /* 0x048fe20000041828 */
[----:B------:R-:W-:Y:S01]  /*11b90*/  LDSM.16.MT88.4 R172, [R205+0x7880] ;  /* 0x00788000cdac783b */ /* 0x000fe20000004200 */
[----:B------:R1:W3:Y:S02]  /*11ba0*/  MUFU.EX2 R189, R137 ;  /* 0x0000008900bd7308 */ /* 0x0002e40000000800 */
[----:B------:R-:W-:Y:S02]  /*11bb0*/  FMUL.FTZ R97, R2, R97 ;  /* 0x0000006102617220 */ /* 0x000fe40000410000 */
[C---:B------:R-:W-:Y:S02]  /*11bc0*/  FMUL.FTZ R98, R0.reuse, R98 ;  /* 0x0000006200627220 */ /* 0x040fe40000410000 */
[C---:B------:R-:W-:Y:S01]  /*11bd0*/  HMMA.16816.F32.BF16 R44, R28.reuse, R150, R44 ;  /* 0x000000961c2c723c */ /* 0x040fe2000004182c */
[----:B------:R-:W3:Y:S03]  /*11be0*/  LDSM.16.MT88.4 R148, [R207+0x5880] ;  /* 0x00588000cf94783b */ /* 0x000ee60000004200 */
[----:B------:R-:W-:Y:S02]  /*11bf0*/  FMUL.FTZ R99, R0, R99 ;  /* 0x0000006300637220 */ /* 0x000fe40000410000 */
[C---:B------:R-:W-:Y:S02]  /*11c00*/  FMUL.FTZ R100, R2.reuse, R100 ;  /* 0x0000006402647220 */ /* 0x040fe40000410000 */
[----:B------:R-:W-:Y:S01]  /*11c10*/  FMUL.FTZ R101, R2, R101 ;  /* 0x0000006502657220 */ /* 0x000fe20000410000 */
[C---:B--2---:R-:W-:Y:S03]  /*11c20*/  HMMA.16816.F32.BF16 R48, R28.reuse, R140, R48 ;  /* 0x0000008c1c30723c */ /* 0x044fe60000041830 */
[C---:B------:R-:W-:Y:S02]  /*11c30*/  FMUL.FTZ R102, R0.reuse, R102 ;  /* 0x0000006600667220 */ /* 0x040fe40000410000 */
[----:B------:R-:W-:Y:S02]  /*11c40*/  FMUL.FTZ R103, R0, R103 ;  /* 0x0000006700677220 */ /* 0x000fe40000410000 */
[--C-:B-1----:R-:W-:Y:S01]  /*11c50*/  FFMA.FTZ R137, R176, c[0x0][0x2d0], -R180.reuse ;  /* 0x0000b400b0897a23 */ /* 0x102fe200000108b4 */
[C---:B------:R-:W-:Y:S01]  /*11c60*/  HMMA.16816.F32.BF16 R52, R28.reuse, R142, R52 ;  /* 0x0000008e1c34723c */ /* 0x040fe20000041834 */
[----:B------:R-:W1:Y:S02]  /*11c70*/  LDSM.16.MT88.4 R140, [R205+0x7080] ;  /* 0x00708000cd8c783b */ /* 0x000e640000004200 */
[----:B------:R2:W-:Y:S01]  /*11c80*/  MUFU.EX2 R188, R137 ;  /* 0x0000008900bc7308 */ /* 0x0005e20000000800 */
[C---:B------:R-:W-:Y:S02]  /*11c90*/  FMUL.FTZ R104, R2.reuse, R104 ;  /* 0x0000006802687220 */ /* 0x040fe40000410000 */
[----:B------:R-:W-:Y:S02]  /*11ca0*/  FMUL.FTZ R105, R2, R105 ;  /* 0x0000006902697220 */ /* 0x000fe40000410000 */
[C---:B-----5:R-:W-:Y:S04]  /*11cb0*/  HMMA.16816.F32.BF16 R56, R28.reuse, R144, R56 ;  /* 0x000000901c38723c */ /* 0x060fe80000041838 */
[C---:B------:R-:W-:Y:S02]  /*11cc0*/  FMUL.FTZ R106, R0.reuse, R106 ;  /* 0x0000006a006a7220 */ /* 0x040fe40000410000 */
[----:B------:R-:W-:Y:S02]  /*11cd0*/  FMUL.FTZ R107, R0, R107 ;  /* 0x0000006b006b7220 */ /* 0x000fe40000410000 */
[C---:B------:R-:W-:Y:S01]  /*11ce0*/  HMMA.16816.F32.BF16 R60, R28.reuse, R146, R60 ;  /* 0x000000921c3c723c */ /* 0x040fe2000004183c */
[----:B------:R-:W5:Y:S03]  /*11cf0*/  LDSM.16.MT88.4 R144, [R206+0x7080] ;  /* 0x00708000ce90783b */ /* 0x000f660000004200 */
[C---:B------:R-:W-:Y:S02]  /*11d00*/  FMUL.FTZ R108, R2.reuse, R108 ;  /* 0x0000006c026c7220 */ /* 0x040fe40000410000 */
[----:B------:R-:W-:Y:S02]  /*11d10*/  FMUL.FTZ R109, R2, R109 ;  /* 0x0000006d026d7220 */ /* 0x000fe40000410000 */
[C---:B---3--:R-:W-:Y:S04]  /*11d20*/  HMMA.16816.F32.BF16 R64, R28.reuse, R148, R64 ;  /* 0x000000941c40723c */ /* 0x048fe80000041840 */
[--C-:B--2---:R-:W-:Y:S02]  /*11d30*/  FFMA.FTZ R137, R178, c[0x0][0x2d0], -R180.reuse ;  /* 0x0000b400b2897a23 */ /* 0x104fe400000108b4 */
[C---:B------:R-:W-:Y:S02]  /*11d40*/  FMUL.FTZ R110, R0.reuse, R110 ;  /* 0x0000006e006e7220 */ /* 0x040fe40000410000 */
[C---:B------:R-:W-:Y:S01]  /*11d50*/  HMMA.16816.F32.BF16 R68, R28.reuse, R150, R68 ;  /* 0x000000961c44723c */ /* 0x040fe20000041844 */
[----:B------:R-:W2:Y:S01]  /*11d60*/  LDSM.16.MT88.4 R148, [R208+0x7080] ;  /* 0x00708000d094783b */ /* 0x000ea20000004200 */
[----:B------:R3:W2:Y:S02]  /*11d70*/  MUFU.EX2 R187, R137 ;  /* 0x0000008900bb7308 */ /* 0x0006a40000000800 */
        /* <DEDUP_REMOVED lines=11> */
[C---:B-----5:R-:W-:Y:S04]  /*11e30*/  HMMA.16816.F32.BF16 R80, R28.reuse, R144, R80 ;  /* 0x000000901c50723c */ /* 0x060fe80000041850 */
[--C-:B---3--:R-:W-:Y:S02]  /*11e40*/  FFMA.FTZ R137, R177, c[0x0][0x2d0], -R180.reuse ;  /* 0x0000b400b1897a23 */ /* 0x108fe400000108b4 */
[----:B------:R-:W-:Y:S02]  /*11e50*/  FMUL.FTZ R119, R0, R119 ;  /* 0x0000007700777220 */ /* 0x000fe40000410000 */
[C---:B------:R-:W-:Y:S01]  /*11e60*/  HMMA.16816.F32.BF16 R84, R28.reuse, R146, R84 ;  /* 0x000000921c54723c */ /* 0x040fe20000041854 */
[----:B------:R-:W3:Y:S01]  /*11e70*/  LDSM.16.MT88.4 R144, [R205+0x8880] ;  /* 0x00888000cd90783b */ /* 0x000ee20000004200 */
[----:B------:R5:W-:Y:S02]  /*11e80*/  MUFU.EX2 R186, R137 ;  /* 0x0000008900ba7308 */ /* 0x000be40000000800 */
[C---:B------:R-:W-:Y:S02]  /*11e90*/  FMUL.FTZ R120, R2.reuse, R120 ;  /* 0x0000007802787220 */ /* 0x040fe40000410000 */
[----:B------:R-:W-:Y:S02]  /*11ea0*/  FMUL.FTZ R121, R2, R121 ;  /* 0x0000007902797220 */ /* 0x000fe40000410000 */
[C---:B--2---:R-:W-:Y:S04]  /*11eb0*/  HMMA.16816.F32.BF16 R88, R28.reuse, R148, R88 ;  /* 0x000000941c58723c */ /* 0x044fe80000041858 */
[C---:B------:R-:W-:Y:S02]  /*11ec0*/  FMUL.FTZ R122, R0.reuse, R122 ;  /* 0x0000007a007a7220 */ /* 0x040fe40000410000 */
[----:B------:R-:W-:Y:S02]  /*11ed0*/  FMUL.FTZ R123, R0, R123 ;  /* 0x0000007b007b7220 */ /* 0x000fe40000410000 */
[C---:B------:R-:W-:Y:S01]  /*11ee0*/  HMMA.16816.F32.BF16 R92, R28.reuse, R150, R92 ;  /* 0x000000961c5c723c */ /* 0x040fe2000004185c */
[----:B------:R-:W2:Y:S03]  /*11ef0*/  LDSM.16.MT88.4 R148, [R206+0x8880] ;  /* 0x00888000ce94783b */ /* 0x000ea60000004200 */
[C---:B------:R-:W-:Y:S02]  /*11f00*/  FMUL.FTZ R124, R2.reuse, R124 ;  /* 0x0000007c027c7220 */ /* 0x040fe40000410000 */
[----:B------:R-:W-:Y:S02]  /*11f10*/  FMUL.FTZ R125, R2, R125 ;  /* 0x0000007d027d7220 */ /* 0x000fe40000410000 */
[C---:B------:R-:W-:Y:S01]  /*11f20*/  FMUL.FTZ R126, R0.reuse, R126 ;  /* 0x0000007e007e7220 */ /* 0x040fe20000410000 */
[C---:B-1----:R-:W-:Y:S03]  /*11f30*/  HMMA.16816.F32.BF16 R96, R28.reuse, R140, R96 ;  /* 0x0000008c1c60723c */ /* 0x042fe60000041860 */
[----:B-----5:R-:W-:Y:S02]  /*11f40*/  FFMA.FTZ R137, R179, c[0x0][0x2d0], -R180 ;  /* 0x0000b400b3897a23 */ /* 0x020fe400000108b4 */
[----:B------:R-:W-:Y:S01]  /*11f50*/  LDSM.16.MT88.4 R176, [R208+0x9880] ;  /* 0x00988000d0b0783b */ /* 0x000fe20000004200 */
[----:B------:R-:W-:Y:S01]  /*11f60*/  FMUL.FTZ R127, R0, R127 ;  /* 0x0000007f007f7220 */ /* 0x000fe20000410000 */
[----:B------:R1:W5:Y:S01]  /*11f70*/  MUFU.EX2 R185, R137 ;  /* 0x0000008900b97308 */ /* 0x0003620000000800 */
[C---:B------:R-:W-:Y:S04]  /*11f80*/  HMMA.16816.F32.BF16 R100, R28.reuse, R142, R100 ;  /* 0x0000008e1c64723c */ /* 0x040fe80000041864 */
[C---:B------:R-:W-:Y:S01]  /*11f90*/  FMUL.FTZ R128, R2.reuse, R128 ;  /* 0x0000008002807220 */ /* 0x040fe20000410000 */
[----:B------:R-:W4:Y:S01]  /*11fa0*/  LDSM.16.MT88.4 R140, [R208+0x8880] ;  /* 0x00888000d08c783b */ /* 0x000f220000004200 */
        /* <DEDUP_REMOVED lines=8> */
[C---:B--2---:R-:W-:Y:S04]  /*12030*/  HMMA.16816.F32.BF16 R112, R28.reuse, R148, R112 ;  /* 0x000000941c70723c */ /* 0x044fe80000041870 */
[C---:B------:R-:W-:Y:S02]  /*12040*/  FMUL.FTZ R134, R0.reuse, R134 ;  /* 0x0000008600867220 */ /* 0x040fe40000410000 */
[----:B------:R-:W-:Y:S02]  /*12050*/  FMUL.FTZ R135, R0, R135 ;  /* 0x0000008700877220 */ /* 0x000fe40000410000 */
[C---:B------:R-:W-:Y:S01]  /*12060*/  HMMA.16816.F32.BF16 R116, R28.reuse, R150, R116 ;  /* 0x000000961c74723c */ /* 0x040fe20000041874 */
[----:B------:R-:W2:Y:S03]  /*12070*/  LDSM.16.MT88.4 R148, [R205+0x4880] ;  /* 0x00488000cd94783b */ /* 0x000ea60000004200 */
[----:B-1----:R-:W-:Y:S02]  /*12080*/  FFMA.FTZ R137, R181, c[0x0][0x2d0], -R139 ;  /* 0x0000b400b5897a23 */ /* 0x002fe4000001088b */
[----:B------:R-:W-:Y:S02]  /*12090*/  FFMA.FTZ R2, R2, R231, R217 ;  /* 0x000000e702027223 */ /* 0x000fe400000100d9 */
[----:B------:R1:W-:Y:S01]  /*120a0*/  MUFU.EX2 R181, R137 ;  /* 0x0000008900b57308 */ /* 0x0003e20000000800 */
[----:B------:R-:W-:Y:S03]  /*120b0*/  FFMA.FTZ R0, R0, R230, R200 ;  /* 0x000000e600007223 */ /* 0x000fe600000100c8 */
[----:B------:R-:W-:Y:S01]  /*120c0*/  FADD.FTZ R2, R203, R2 ;  /* 0x00000002cb027221 */ /* 0x000fe20000010000 */
[C---:B----4-:R-:W-:Y:S03]  /*120d0*/  HMMA.16816.F32.BF16 R120, R28.reuse, R140, R120 ;  /* 0x0000008c1c78723c */ /* 0x050fe60000041878 */
[----:B------:R-:W-:Y:S02]  /*120e0*/  FADD.FTZ R0, R199, R0 ;  /* 0x00000000c7007221 */ /* 0x000fe40000010000 */
[----:B------:R-:W-:Y:S02]  /*120f0*/  FADD.FTZ R2, R202, R2 ;  /* 0x00000002ca027221 */ /* 0x000fe40000010000 */
[----:B------:R-:W-:Y:S01]  /*12100*/  FADD.FTZ R0, R198, R0 ;  /* 0x00000000c6007221 */ /* 0x000fe20000010000 */
[C---:B------:R-:W-:Y:S01]  /*12110*/  HMMA.16816.F32.BF16 R124, R28.reuse, R142, R124 ;  /* 0x0000008e1c7c723c */ /* 0x040fe2000004187c */
[----:B------:R-:W4:Y:S03]  /*12120*/  LDSM.16.MT88.4 R140, [R206+0x4880] ;  /* 0x00488000ce8c783b */ /* 0x000f260000004200 */
[----:B------:R-:W-:Y:S02]  /*12130*/  FADD.FTZ R2, R201, R2 ;  /* 0x00000002c9027221 */ /* 0x000fe40000010000 */
[----:B------:R-:W-:Y:S02]  /*12140*/  FADD.FTZ R0, R197, R0 ;  /* 0x00000000c5007221 */ /* 0x000fe40000010000 */
[C---:B---3--:R-:W-:Y:S04]  /*12150*/  HMMA.16816.F32.BF16 R128, R28.reuse, R144, R128 ;  /* 0x000000901c80723c */ /* 0x048fe80000041880 */
[--C-:B-1----:R-:W-:Y:S02]  /*12160*/  FFMA.FTZ R137, R183, c[0x0][0x2d0], -R139.reuse ;  /* 0x0000b400b7897a23 */ /* 0x102fe4000001088b */
[----:B------:R-:W-:Y:S02]  /*12170*/  FADD.FTZ R2, R196, R2 ;  /* 0x00000002c4027221 */ /* 0x000fe40000010000 */
[----:B------:R-:W-:Y:S01]  /*12180*/  HMMA.16816.F32.BF16 R132, R28, R146, R132 ;  /* 0x000000921c84723c */ /* 0x000fe20000041884 */
[----:B------:R-:W1:Y:S01]  /*12190*/  LDSM.16.MT88.4 R144, [R206+0x6080] ;  /* 0x00608000ce90783b */ /* 0x000e620000004200 */
[----:B------:R3:W1:Y:S02]  /*121a0*/  MUFU.EX2 R180, R137 ;  /* 0x0000008900b47308 */ /* 0x0006640000000800 */
[----:B------:R-:W-:Y:S02]  /*121b0*/  FADD.FTZ R0, R192, R0 ;  /* 0x00000000c0007221 */ /* 0x000fe40000010000 */
[C---:B------:R-:W-:Y:S01]  /*121c0*/  FADD.FTZ R2, R195.reuse, R2 ;  /* 0x00000002c3027221 */ /* 0x040fe20000010000 */
[----:B------:R-:W-:Y:S01]  /*121d0*/  F2FP.BF16.PACK_AB R28, R195, R196 ;  /* 0x000000c4c31c723e */ /* 0x000fe200000010ff */
[----:B------:R-:W-:Y:S01]  /*121e0*/  FADD.FTZ R0, R191, R0 ;  /* 0x00000000bf007221 */ /* 0x000fe20000010000 */
[----:B------:R-:W-:Y:S03]  /*121f0*/  F2FP.BF16.PACK_AB R30, R193, R194 ;  /* 0x000000c2c11e723e */ /* 0x000fe600000010ff */
[----:B------:R-:W-:Y:S01]  /*12200*/  F2FP.BF16.PACK_AB R29, R191, R192 ;  /* 0x000000c0bf1d723e */ /* 0x000fe200000010ff */
[----:B------:R-:W-:Y:S01]  /*12210*/  FADD.FTZ R2, R194, R2 ;  /* 0x00000002c2027221 */ /* 0x000fe20000010000 */
[----:B------:R-:W-:Y:S01]  /*12220*/  F2FP.BF16.PACK_AB R31, R189, R190 ;  /* 0x000000bebd1f723e */ /* 0x000fe200000010ff */
[----:B------:R-:W-:Y:S02]  /*12230*/  FADD.FTZ R0, R190, R0 ;  /* 0x00000000be007221 */ /* 0x000fe40000010000 */
[----:B------:R-:W-:Y:S04]  /*12240*/  FADD.FTZ R2, R193, R2 ;  /* 0x00000002c1027221 */ /* 0x000fe80000010000 */
[C---:B--2---:R-:W-:Y:S03]  /*12250*/  HMMA.16816.F32.BF16 R4, R28.reuse, R148, R4 ;  /* 0x000000941c04723c */ /* 0x044fe60000041804 */
[--C-:B---3--:R-:W-:Y:S05]  /*12260*/  FFMA.FTZ R137, R182, c[0x0][0x2d0], -R139.reuse ;  /* 0x0000b400b6897a23 */ /* 0x108fea000001088b */
[C---:B------:R-:W-:Y:S01]  /*12270*/  HMMA.16816.F32.BF16 R8, R28.reuse, R150, R8 ;  /* 0x000000961c08723c */ /* 0x040fe20000041808 */
[----:B------:R-:W2:Y:S01]  /*12280*/  LDSM.16.MT88.4 R148, [R206+0x7880] ;  /* 0x00788000ce94783b */ /* 0x000ea20000004200 */
[----:B------:R3:W-:Y:S06]  /*12290*/  MUFU.EX2 R138, R137 ;  /* 0x00000089008a7308 */ /* 0x0007ec0000000800 */
[C---:B----4-:R-:W-:Y:S08]  /*122a0*/  HMMA.16816.F32.BF16 R12, R28.reuse, R140, R12 ;  /* 0x0000008c1c0c723c */ /* 0x050ff0000004180c */
[C---:B------:R-:W-:Y:S01]  /*122b0*/  HMMA.16816.F32.BF16 R16, R28.reuse, R142, R16 ;  /* 0x0000008e1c10723c */ /* 0x040fe20000041810 */
[----:B------:R-:W4:Y:S07]  /*122c0*/  LDSM.16.MT88.4 R140, [R208+0x7880] ;  /* 0x00788000d08c783b */ /* 0x000f2e0000004200 */
[C---:B------:R-:W-:Y:S04]  /*122d0*/  HMMA.16816.F32.BF16 R20, R28.reuse, R152, R20 ;  /* 0x000000981c14723c */ /* 0x040fe80000041814 */
[----:B---3--:R-:W-:Y:S04]  /*122e0*/  FFMA.FTZ R137, R184, c[0x0][0x2d0], -R139 ;  /* 0x0000b400b8897a23 */ /* 0x008fe8000001088b */
[C---:B------:R-:W-:Y:S01]  /*122f0*/  HMMA.16816.F32.BF16 R24, R28.reuse, R154, R24 ;  /* 0x0000009a1c18723c */ /* 0x040fe20000041818 */
[----:B------:R-:W-:Y:S01]  /*12300*/  LDSM.16.MT88.4 R152, [R205+0x9080] ;  /* 0x00908000cd98783b */ /* 0x000fe20000004200 */
[----:B------:R-:W3:Y:S06]  /*12310*/  MUFU.EX2 R137, R137 ;  /* 0x0000008900897308 */ /* 0x000eec0000000800 */
[C---:B------:R-:W-:Y:S08]  /*12320*/  HMMA.16816.F32.BF16 R32, R28.reuse, R156, R32 ;  /* 0x0000009c1c20723c */ /* 0x040ff00000041820 */
[C---:B------:R-:W-:Y:S01]  /*12330*/  HMMA.16816.F32.BF16 R36, R28.reuse, R158, R36 ;  /* 0x0000009e1c24723c */ /* 0x040fe20000041824 */
[----:B------:R-:W-:Y:S07]  /*12340*/  LDSM.16.MT88.4 R156, [R206+0x5080] ;  /* 0x00508000ce9c783b */ /* 0x000fee0000004200 */
        /* <DEDUP_REMOVED lines=24> */
[C---:B------:R-:W-:Y:S08]  /*124d0*/  HMMA.16816.F32.BF16 R104, R28.reuse, R152, R104 ;  /* 0x000000981c68723c */ /* 0x040ff00000041868 */
[C---:B------:R-:W-:Y:S01]  /*124e0*/  HMMA.16816.F32.BF16 R108, R28.reuse, R154, R108 ;  /* 0x0000009a1c6c723c */ /* 0x040fe2000004186c */
[----:B------:R-:W3:Y:S07]  /*124f0*/  LDSM.16.MT88.4 R152, [R205+0x5080] ;  /* 0x00508000cd98783b */ /* 0x000eee0000004200 */
[C---:B--2---:R-:W-:Y:S08]  /*12500*/  HMMA.16816.F32.BF16 R112, R28.reuse, R148, R112 ;  /* 0x000000941c70723c */ /* 0x044ff00000041870 */
[C---:B------:R-:W-:Y:S08]  /*12510*/  HMMA.16816.F32.BF16 R116, R28.reuse, R150, R116 ;  /* 0x000000961c74723c */ /* 0x040ff00000041874 */
[C---:B----4-:R-:W-:Y:S08]  /*12520*/  HMMA.16816.F32.BF16 R120, R28.reuse, R140, R120 ;  /* 0x0000008c1c78723c */ /* 0x050ff00000041878 */
[C---:B------:R-:W-:Y:S08]  /*12530*/  HMMA.16816.F32.BF16 R124, R28.reuse, R142, R124 ;  /* 0x0000008e1c7c723c */ /* 0x040ff0000004187c */
[C---:B-1----:R-:W-:Y:S08]  /*12540*/  HMMA.16816.F32.BF16 R128, R28.reuse, R144, R128 ;  /* 0x000000901c80723c */ /* 0x042ff00000041880 */
[----:B------:R-:W-:Y:S07]  /*12550*/  HMMA.16816.F32.BF16 R132, R28, R146, R132 ;  /* 0x000000921c84723c */ /* 0x000fee0000041884 */
[----:B------:R-:W-:Y:S02]  /*12560*/  F2FP.BF16.PACK_AB R28, R187, R188 ;  /* 0x000000bcbb1c723e */ /* 0x000fe400000010ff */
[----:B-----5:R-:W-:Y:S03]  /*12570*/  F2FP.BF16.PACK_AB R30, R185, R186 ;  /* 0x000000bab91e723e */ /* 0x020fe600000010ff */
[----:B------:R-:W-:Y:S02]  /*12580*/  F2FP.BF16.PACK_AB R29, R180, R181 ;  /* 0x000000b5b41d723e */ /* 0x000fe400000010ff */
[----:B---3--:R-:W-:Y:S07]  /*12590*/  F2FP.BF16.PACK_AB R31, R137, R138 ;  /* 0x0000008a891f723e */ /* 0x008fee00000010ff */
        /* <DEDUP_REMOVED lines=22> */
[C---:B------:R-:W-:Y:S08]  /*12700*/  HMMA.16816.F32.BF16 R60, R28.reuse, R10, R60 ;  /* 0x0000000a1c3c723c */ /* 0x040ff0000004183c */
        /* <DEDUP_REMOVED lines=16> */
[C---:B-1----:R-:W-:Y:S07]  /*12810*/  HMMA.16816.F32.BF16 R128, R28.reuse, R4, R128 ;  /* 0x000000041c80723c */ /* 0x042fee0000041880 */
[----:B------:R-:W-:Y:S01]  /*12820*/  FADD.FTZ R4, R189, R0 ;  /* 0x00000000bd047221 */ /* 0x000fe20000010000 */
[----:B------:R-:W-:Y:S04]  /*12830*/  HMMA.16816.F32.BF16 R132, R28, R6, R132 ;  /* 0x000000061c84723c */ /* 0x000fe80000041884 */
[----:B------:R-:W-:Y:S02]  /*12840*/  FADD.FTZ R0, R188, R2 ;  /* 0x00000002bc007221 */ /* 0x000fe40000010000 */
[----:B------:R-:W-:Y:S01]  /*12850*/  FADD.FTZ R4, R181, R4 ;  /* 0x00000004b5047221 */ /* 0x000fe20000010000 */
[----:B------:R-:W-:Y:S01]  /*12860*/  MOV R28, R3 ;  /* 0x00000003001c7202 */ /* 0x000fe20000000f00 */
[----:B------:R-:W-:Y:S04]  /*12870*/  FADD.FTZ R2, R187, R0 ;  /* 0x00000000bb027221 */ /* 0x000fe80000010000 */
[----:B------:R-:W-:Y:S02]  /*12880*/  FADD.FTZ R0, R180, R4 ;  /* 0x00000004b4007221 */ /* 0x000fe40000010000 */
[----:B------:R-:W-:Y:S02]  /*12890*/  FADD.FTZ R4, R186, R2 ;  /* 0x00000002ba047221 */ /* 0x000fe40000010000 */
[----:B------:R-:W-:Y:S01]  /*128a0*/  FADD.FTZ R2, R138, R0 ;  /* 0x000000008a027221 */ /* 0x000fe20000010000 */
[----:B------:R-:W-:Y:S01]  /*128b0*/  IADD3 R0, R224, -0x1, RZ ;  /* 0xffffffffe0007810 */ /* 0x000fe20007ffe0ff */
[----:B------:R-:W-:Y:S02]  /*128c0*/  FADD.FTZ R231, R185, R4 ;  /* 0x00000004b9e77221 */ /* 0x000fe40000010000 */
[----:B------:R-:W-:Y:S01]  /*128d0*/  FADD.FTZ R230, R137, R2 ;  /* 0x0000000289e67221 */ /* 0x000fe20000010000 */
[----:B------:R-:W-:Y:S01]  /*128e0*/  MOV R224, R0 ;  /* 0x0000000000e07202 */ /* 0x000fe20000000f00 */
[----:B------:R-:W-:-:S05]  /*128f0*/  @P0 BRA `(.L_x_1708) ;  /* 0xffffd0a000000947 */ /* 0x000fca000383ffff */
.L_x_1696:
[----:B------:R-:W-:Y:S05]  /*12900*/  BRA.DIV ~URZ, `(.L_x_1709) ;  /* 0x00004c827f007947 */ /* 0x000fea000b800000 */
[----:B------:R1:W2:Y:S02]  /*12910*/  SHFL.BFLY PT, R5, R231, 0x2, 0x1f ;  /* 0x0c401f00e7057f89 */ /* 0x0002a400000e0000 */
.L_x_1762:
[----:B--2---:R-:W-:Y:S01]  /*12920*/  FADD.FTZ R5, R5, R231 ;  /* 0x000000e705057221 */ /* 0x004fe20000010000 */
[----:B------:R-:W-:Y:S05]  /*12930*/  BRA.DIV ~URZ, `(.L_x_1710) ;  /* 0x00004cb27f007947 */ /* 0x000fea000b800000 */
[----:B------:R-:W2:Y:S04]  /*12940*/  SHFL.BFLY PT, R4, R230, 0x2, 0x1f ;  /* 0x0c401f00e6047f89 */ /* 0x000ea800000e0000 */
[----:B------:R-:W3:Y:S01]  /*12950*/  SHFL.BFLY PT, R2, R5, 0x1, 0x1f ;  /* 0x0c201f0005027f89 */ /* 0x000ee200000e0000 */
[----:B--2---:R-:W-:-:S02]  /*12960*/  FADD.FTZ R4, R4, R230 ;  /* 0x000000e604047221 */ /* 0x004fc40000010000 */
[----:B---3--:R-:W-:-:S03]  /*12970*/  FADD.FTZ R5, R5, R2 ;  /* 0x0000000205057221 */ /* 0x008fc60000010000 */
[----:B------:R2:W3:Y:S04]  /*12980*/  SHFL.BFLY PT, R0, R4, 0x1, 0x1f ;  /* 0x0c201f0004007f89 */ /* 0x0004e800000e0000 */
.L_x_1763:
        /* <DEDUP_REMOVED lines=148> */
.L_x_1655:
[----:B------:R-:W-:Y:S05]  /*132d0*/  @P1 BRA `(.L_x_1711) ;  /* 0x00001ab000001947 */ /* 0x000fea0003800000 */
[----:B------:R-:W2:Y:S01]  /*132e0*/  LDL R69, [R1+0x70] ;  /* 0x0000700001457983 */ /* 0x000ea20000100800 */
[----:B------:R-:W-:Y:S01]  /*132f0*/  F2FP.BF16.PACK_AB R50, R51, R50 ;  /* 0x000000323332723e */ /* 0x000fe200000010ff */
[----:B------:R-:W-:Y:S01]  /*13300*/  WARPSYNC 0xffffffff ;  /* 0xffffffff00007948 */ /* 0x000fe20003800000 */
[----:B------:R-:W-:Y:S01]  /*13310*/  F2FP.BF16.PACK_AB R46, R47, R46 ;  /* 0x0000002e2f2e723e */ /* 0x000fe200000010ff */
[----:B------:R-:W4:Y:S01]  /*13320*/  S2R R65, SR_TID.X ;  /* 0x0000000000417919 */ /* 0x000f220000002100 */
        /* <DEDUP_REMOVED lines=12> */
[----:B----4-:R-:W-:-:S02]  /*133f0*/  SHF.R.S32.HI R51, RZ, 0x1f, R65 ;  /* 0x0000001fff337819 */ /* 0x010fc40000011441 */
        /* <DEDUP_REMOVED lines=15> */
[----:B---3--:R-:W-:Y:S01]  /*134f0*/  LOP3.LUT R3, R4, 0x1, RZ, 0xc0, !PT ;  /* 0x0000000104037812 */ /* 0x008fe200078ec0ff */
        /* <DEDUP_REMOVED lines=150> */
.L_x_1712:
[----:B-1----:R-:W-:Y:S01]  /*13e60*/  LOP3.LUT R0, R47, 0xffffffe0, RZ, 0xc0, !PT ;  /* 0xffffffe02f007812 */ /* 0x002fe200078ec0ff */
[----:B------:R-:W1:Y:S01]  /*13e70*/  S2R R9, SR_CTAID.Y ;  /* 0x0000000000097919 */ /* 0x000e620000002600 */
[----:B------:R-:W-:Y:S01]  /*13e80*/  SHF.R.S32.HI R4, RZ, 0x1f, R43 ;  /* 0x0000001fff047819 */ /* 0x000fe2000001142b */
[----:B------:R-:W-:Y:S01]  /*13e90*/  IMAD.MOV.U32 R8, RZ, RZ, c[0x0][0x4e8] ;  /* 0x00013a00ff087624 */ /* 0x000fe200078e00ff */
[----:B------:R-:W-:Y:S01]  /*13ea0*/  LEA.HI R5, R21, R21, RZ, 0x1 ;  /* 0x0000001515057211 */ /* 0x000fe200078f08ff */
[----:B------:R-:W-:Y:S01]  /*13eb0*/  IMAD.IADD R0, R65, 0x1, -R0 ;  /* 0x0000000141007824 */ /* 0x000fe200078e0a00 */
[----:B------:R-:W2:Y:S01]  /*13ec0*/  S2R R10, SR_CTAID.Y ;  /* 0x00000000000a7919 */ /* 0x000ea20000002600 */
[----:B------:R-:W-:Y:S01]  /*13ed0*/  LEA.HI R4, R4, R43, RZ, 0x3 ;  /* 0x0000002b04047211 */ /* 0x000fe200078f18ff */
[----:B-----5:R-:W-:Y:S01]  /*13ee0*/  IMAD R29, R29, c[0x0][0x4e8], RZ ;  /* 0x00013a001d1d7a24 */ /* 0x020fe200078e02ff */
[----:B------:R-:W-:Y:S01]  /*13ef0*/  LOP3.LUT R6, R5, 0x1ffffffe, RZ, 0xc0, !PT ;  /* 0x1ffffffe05067812 */ /* 0x000fe200078ec0ff */
[----:B------:R-:W3:Y:S01]  /*13f00*/  S2R R20, SR_CTAID.X ;  /* 0x0000000000147919 */ /* 0x000ee20000002500 */
[----:B------:R-:W-:Y:S01]  /*13f10*/  SHF.R.S32.HI R7, RZ, 0x1f, R0 ;  /* 0x0000001fff077819 */ /* 0x000fe20000011400 */
[----:B------:R-:W-:Y:S01]  /*13f20*/  BSSY B0, `(.L_x_1713) ;  /* 0x0000089000007945 */ /* 0x000fe20003800000 */
[----:B------:R-:W-:-:S02]  /*13f30*/  LOP3.LUT R4, R4, 0xffffff8, RZ, 0xc0, !PT ;  /* 0x0ffffff804047812 */ /* 0x000fc400078ec0ff */
[----:B------:R-:W-:Y:S02]  /*13f40*/  LEA.HI R7, R7, R0, RZ, 0x2 ;  /* 0x0000000007077211 */ /* 0x000fe400078f10ff */
[----:B------:R-:W-:Y:S01]  /*13f50*/  IADD3 R6, R21, -R6, RZ ;  /* 0x8000000615067210 */ /* 0x000fe20007ffe0ff */
[----:B------:R-:W-:Y:S01]  /*13f60*/  IMAD.IADD R4, R43, 0x1, -R4 ;  /* 0x000000012b047824 */ /* 0x000fe200078e0a04 */
[----:B------:R-:W-:Y:S02]  /*13f70*/  SHF.R.S32.HI R5, RZ, 0x2, R7 ;  /* 0x00000002ff057819 */ /* 0x000fe40000011407 */
[----:B------:R-:W-:Y:S02]  /*13f80*/  ISETP.NE.AND P1, PT, R8, 0x1, PT ;  /* 0x000000010800780c */ /* 0x000fe40003f25270 */
[----:B------:R-:W-:Y:S01]  /*13f90*/  LOP3.LUT P2, RZ, R0, 0x3, RZ, 0xc0, !PT ;  /* 0x0000000300ff7812 */ /* 0x000fe2000784c0ff */
[----:B------:R-:W-:Y:S01]  /*13fa0*/  IMAD R17, R4, 0x10, R5 ;  /* 0x0000001004117824 */ /* 0x000fe200078e0205 */
[----:B-1----:R-:W-:Y:S01]  /*13fb0*/  SHF.R.S32.HI R9, RZ, 0x1f, R9 ;  /* 0x0000001fff097819 */ /* 0x002fe20000011409 */
[----:B------:R-:W-:Y:S01]  /*13fc0*/  IMAD R0, R3, c[0x0][0x3a0], RZ ;  /* 0x0000e80003007a24 */ /* 0x000fe200078e02ff */
[----:B------:R-:W-:Y:S01]  /*13fd0*/  LEA.HI R16, R51, R65, RZ, 0x3 ;  /* 0x0000004133107211 */ /* 0x000fe200078f18ff */
[----:B------:R-:W-:Y:S01]  /*13fe0*/  IMAD R6, R6, 0x8, R17 ;  /* 0x0000000806067824 */ /* 0x000fe200078e0211 */
[----:B------:R-:W-:Y:S01]  /*13ff0*/  SEL R15, R69, RZ, !P0 ;  /* 0x000000ff450f7207 */ /* 0x000fe20004000000 */
[----:B--2---:R-:W-:Y:S01]  /*14000*/  IMAD.WIDE.U32 R4, R10, c[0x0][0x490], R2 ;  /* 0x000124000a047a25 */ /* 0x004fe200078e0002 */
[----:B------:R-:W-:-:S02]  /*14010*/  LOP3.LUT R12, R16, 0xfffffff8, RZ, 0xc0, !PT ;  /* 0xfffffff8100c7812 */ /* 0x000fc400078ec0ff */
[----:B------:R-:W-:Y:S01]  /*14020*/  SHF.R.S32.HI R16, RZ, 0x3, R16 ;  /* 0x00000003ff107819 */ /* 0x000fe20000011410 */
[----:B------:R-:W-:Y:S01]  /*14030*/  IMAD R8, R2, c[0x0][0x3a4], R0 ;  /* 0x0000e90002087a24 */ /* 0x000fe200078e0200 */
[----:B---3--:R-:W-:Y:S01]  /*14040*/  LEA R0, R20, R6, 0x7 ;  /* 0x0000000614007211 */ /* 0x008fe200078e38ff */
[----:B------:R-:W-:Y:S01]  /*14050*/  IMAD.WIDE.U32 R2, R2, c[0x0][0x3a0], RZ ;  /* 0x0000e80002027a25 */ /* 0x000fe200078e00ff */
[----:B------:R-:W-:Y:S02]  /*14060*/  LEA.HI R19, R51, R65, RZ, 0x6 ;  /* 0x0000004133137211 */ /* 0x000fe400078f30ff */
[----:B------:R-:W-:Y:S01]  /*14070*/  LEA R28, R20, R16, 0x7 ;  /* 0x00000010141c7211 */ /* 0x000fe200078e38ff */
[----:B------:R-:W-:Y:S01]  /*14080*/  IMAD R7, R9, c[0x0][0x490], RZ ;  /* 0x0001240009077a24 */ /* 0x000fe200078e02ff */
[----:B------:R-:W-:Y:S01]  /*14090*/  IADD3 R3, R3, R8, RZ ;  /* 0x0000000803037210 */ /* 0x000fe20007ffe0ff */
[----:B------:R-:W-:-:S04]  /*140a0*/  @P1 IMAD.HI.U32 R8, R0, c[0x0][0x4ec], RZ ;  /* 0x00013b0000081a27 */ /* 0x000fc800078e00ff */
[----:B------:R-:W-:Y:S02]  /*140b0*/  IMAD R7, R10, c[0x0][0x494], R7 ;  /* 0x000125000a077a24 */ /* 0x000fe400078e0207 */
[----:B------:R-:W-:Y:S01]  /*140c0*/  IMAD.MOV.U32 R6, RZ, RZ, R0 ;  /* 0x000000ffff067224 */ /* 0x000fe200078e0000 */
[----:B------:R-:W-:Y:S01]  /*140d0*/  @P1 SHF.R.U32.HI R6, RZ, c[0x0][0x4f0], R8 ;  /* 0x00013c00ff061a19 */ /* 0x000fe20000011608 */
[----:B------:R-:W-:Y:S01]  /*140e0*/  IMAD.IADD R5, R5, 0x1, R7 ;  /* 0x0000000105057824 */ /* 0x000fe200078e0207 */
[----:B------:R-:W-:Y:S01]  /*140f0*/  SHF.R.S32.HI R7, RZ, 0x1f, R69 ;  /* 0x0000001fff077819 */ /* 0x000fe20000011445 */
[----:B------:R-:W-:Y:S02]  /*14100*/  IMAD R9, R9, c[0x0][0x3e8], RZ ;  /* 0x0000fa0009097a24 */ /* 0x000fe400078e02ff */
[----:B------:R-:W-:Y:S01]  /*14110*/  IMAD.IADD R12, R65, 0x1, -R12 ;  /* 0x00000001410c7824 */ /* 0x000fe200078e0a0c */
[----:B------:R-:W-:Y:S01]  /*14120*/  SEL R13, R7, RZ, !P0 ;  /* 0x000000ff070d7207 */ /* 0x000fe20004000000 */
[----:B------:R-:W-:-:S02]  /*14130*/  IMAD.MOV R7, RZ, RZ, -R6 ;  /* 0x000000ffff077224 */ /* 0x000fc400078e0a06 */
        /* <DEDUP_REMOVED lines=42> */
[----:B------:R-:W-:Y:S02]  /*143e0*/  IMAD R12, R7, c[0x0][0x3e4], R6 ;  /* 0x0000f900070c7a24 */ /* 0x000fe400078e0206 */
        /* <DEDUP_REMOVED lines=60> */
.L_x_1714:
[----:B--234-:R-:W-:Y:S05]  /*147b0*/  BSYNC B0 ;  /* 0x0000000000007941 */ /* 0x01cfea0003800000 */
.L_x_1713:
        /* <DEDUP_REMOVED lines=30> */
.L_x_1716:
[----:B------:R-:W-:Y:S05]  /*149a0*/  BSYNC B0 ;  /* 0x0000000000007941 */ /* 0x000fea0003800000 */
.L_x_1715:
        /* <DEDUP_REMOVED lines=30> */
.L_x_1718:
[----:B------:R-:W-:Y:S05]  /*14b90*/  BSYNC B0 ;  /* 0x0000000000007941 */ /* 0x000fea0003800000 */
.L_x_1717:
        /* <DEDUP_REMOVED lines=31> */
.L_x_1711:
[----:B------:R-:W2:Y:S01]  /*14d90*/  LDL R8, [R1+0x70] ;  /* 0x0000700001087983 */ /* 0x000ea20000100800 */
[----:B------:R-:W-:Y:S01]  /*14da0*/  ISETP.NE.U32.AND P1, PT, RZ, c[0x0][0x508], PT ;  /* 0x00014200ff007a0c */ /* 0x000fe20003f25070 */
[----:B------:R-:W-:Y:S01]  /*14db0*/  IMAD.MOV.U32 R4, RZ, RZ, 0x4 ;  /* 0x00000004ff047424 */ /* 0x000fe200078e00ff */
[----:B------:R-:W-:Y:S02]  /*14dc0*/  ISETP.NE.U32.AND P0, PT, RZ, c[0x0][0x500], PT ;  /* 0x00014000ff007a0c */ /* 0x000fe40003f05070 */
[----:B------:R-:W-:Y:S02]  /*14dd0*/  ISETP.NE.AND.EX P1, PT, RZ, c[0x0][0x50c], PT, P1 ;  /* 0x00014300ff007a0c */ /* 0x000fe40003f25310 */
[----:B------:R-:W-:Y:S01]  /*14de0*/  ISETP.NE.AND.EX P0, PT, RZ, c[0x0][0x504], PT, P0 ;  /* 0x00014100ff007a0c */ /* 0x000fe20003f05300 */
[----:B------:R-:W-:Y:S02]  /*14df0*/  IMAD.MOV.U32 R16, RZ, RZ, c[0x0][0x388] ;  /* 0x0000e200ff107624 */ /* 0x000fe400078e00ff */
[----:B--23--:R-:W-:-:S08]  /*14e00*/  IMAD.WIDE R2, R8, R4, c[0x0][0x500] ;  /* 0x0001400008027625 */ /* 0x00cfd000078e0204 */
        /* <DEDUP_REMOVED lines=11> */
.L_x_1719:
[----:B---3--:R-:W2:Y:S01]  /*14ec0*/  S2R R10, SR_TID.X ;  /* 0x00000000000a7919 */ /* 0x008ea20000002100 */
[----:B------:R-:W-:Y:S01]  /*14ed0*/  SHF.R.S32.HI R0, RZ, 0x1f, R8 ;  /* 0x0000001fff007819 */ /* 0x000fe20000011408 */
[----:B------:R-:W-:Y:S01]  /*14ee0*/  BSSY B0, `(.L_x_1720) ;  /* 0x0000029000007945 */ /* 0x000fe20003800000 */
[----:B------:R-:W-:Y:S01]  /*14ef0*/  SEL R9, R8, RZ, !P0 ;  /* 0x000000ff08097207 */ /* 0x000fe20004000000 */
[----:B------:R-:W3:Y:S01]  /*14f00*/  S2R R2, SR_CTAID.Y ;  /* 0x0000000000027919 */ /* 0x000ee20000002600 */
[----:B------:R-:W-:-:S03]  /*14f10*/  SEL R11, R0, RZ, !P0 ;  /* 0x000000ff000b7207 */ /* 0x000fc60004000000 */
[----:B------:R-:W4:Y:S04]  /*14f20*/  S2R R12, SR_CTAID.X ;  /* 0x00000000000c7919 */ /* 0x000f280000002500 */
[----:B------:R-:W1:Y:S01]  /*14f30*/  S2R R13, SR_CTAID.Y ;  /* 0x00000000000d7919 */ /* 0x000e620000002600 */
[----:B--2---:R-:W-:Y:S02]  /*14f40*/  ISETP.GE.AND P1, PT, R10, 0x80, PT ;  /* 0x000000800a00780c */ /* 0x004fe40003f26270 */
[----:B---3--:R-:W-:-:S11]  /*14f50*/  SHF.R.S32.HI R14, RZ, 0x1f, R2 ;  /* 0x0000001fff0e7819 */ /* 0x008fd60000011402 */
[----:B------:R-:W-:Y:S05]  /*14f60*/  @P1 BRA `(.L_x_1721) ;  /* 0x0000020000001947 */ /* 0x000fea0003800000 */
[----:B-1--45:R-:W-:Y:S01]  /*14f70*/  IMAD R0, R16, c[0x0][0x4e8], RZ ;  /* 0x00013a0010007a24 */ /* 0x032fe200078e02ff */
[----:B------:R-:W-:-:S04]  /*14f80*/  LEA R8, R12, R10, 0x7 ;  /* 0x0000000a0c087211 */ /* 0x000fc800078e38ff */
        /* <DEDUP_REMOVED lines=30> */
.L_x_1721:
[----:B-1--4-:R-:W-:Y:S05]  /*15170*/  BSYNC B0 ;  /* 0x0000000000007941 */ /* 0x012fea0003800000 */
.L_x_1720:
[----:B------:R-:W-:Y:S01]  /*15180*/  SHF.R.S32.HI R4, RZ, 0x1f, R10 ;  /* 0x0000001fff047819 */ /* 0x000fe2000001140a */
[----:B------:R-:W-:Y:S01]  /*15190*/  IMAD R0, R7, c[0x0][0x3a0], RZ ;  /* 0x0000e80007007a24 */ /* 0x000fe200078e02ff */
[----:B------:R-:W-:Y:S01]  /*151a0*/  MOV R5, c[0x0][0x4e8] ;  /* 0x00013a0000057a02 */ /* 0x000fe20000000f00 */
[----:B------:R-:W-:Y:S01]  /*151b0*/  IMAD.WIDE.U32 R2, R6, c[0x0][0x3a0], RZ ;  /* 0x0000e80006027a25 */ /* 0x000fe200078e00ff */
[----:B------:R-:W-:Y:S02]  /*151c0*/  LEA.HI R4, R4, R10, RZ, 0x3 ;  /* 0x0000000a04047211 */ /* 0x000fe400078f18ff */
[----:B------:R-:W-:Y:S01]  /*151d0*/  ISETP.NE.AND P0, PT, R5, 0x1, PT ;  /* 0x000000010500780c */ /* 0x000fe20003f05270 */
[----:B------:R-:W-:Y:S01]  /*151e0*/  IMAD R6, R6, c[0x0][0x3a4], R0 ;  /* 0x0000e90006067a24 */ /* 0x000fe200078e0200 */
[----:B------:R-:W-:-:S04]  /*151f0*/  LOP3.LUT R0, R4, 0xfffffff8, RZ, 0xc0, !PT ;  /* 0xfffffff804007812 */ /* 0x000fc800078ec0ff */
[----:B------:R-:W-:Y:S01]  /*15200*/  IADD3 R3, R3, R6, RZ ;  /* 0x0000000603037210 */ /* 0x000fe20007ffe0ff */
[----:B------:R-:W-:Y:S01]  /*15210*/  IMAD.IADD R8, R10, 0x1, -R0 ;  /* 0x000000010a087824 */ /* 0x000fe200078e0a00 */
[----:B------:R-:W-:Y:S01]  /*15220*/  SHF.R.S32.HI R10, RZ, 0x3, R4 ;  /* 0x00000003ff0a7819 */ /* 0x000fe20000011404 */
[----:B------:R-:W-:Y:S02]  /*15230*/  IMAD R0, R14, c[0x0][0x3e8], RZ ;  /* 0x0000fa000e007a24 */ /* 0x000fe400078e02ff */
[C---:B------:R-:W-:Y:S01]  /*15240*/  IMAD.WIDE.U32 R2, R13.reuse, c[0x0][0x3e8], R2 ;  /* 0x0000fa000d027a25 */ /* 0x040fe200078e0002 */
[-C--:B------:R-:W-:Y:S02]  /*15250*/  LEA R4, R8, R10.reuse, 0x5 ;  /* 0x0000000a08047211 */ /* 0x080fe400078e28ff */
[C---:B------:R-:W-:Y:S01]  /*15260*/  LEA R14, R12.reuse, R10, 0x7 ;  /* 0x0000000a0c0e7211 */ /* 0x040fe200078e38ff */
[----:B------:R-:W-:Y:S02]  /*15270*/  IMAD R0, R13, c[0x0][0x3ec], R0 ;  /* 0x0000fb000d007a24 */ /* 0x000fe400078e0200 */
[----:B------:R-:W-:-:S02]  /*15280*/  IMAD R4, R12, 0x80, R4 ;  /* 0x000000800c047824 */ /* 0x000fc400078e0204 */
[----:B------:R-:W-:Y:S01]  /*15290*/  IMAD R6, R11, c[0x0][0x3f0], RZ ;  /* 0x0000fc000b067a24 */ /* 0x000fe200078e02ff */
[----:B------:R-:W-:Y:S01]  /*152a0*/  IADD3 R3, R0, R3, RZ ;  /* 0x0000000300037210 */ /* 0x000fe20007ffe0ff */
[----:B------:R-:W-:Y:S01]  /*152b0*/  @P0 IMAD.HI.U32 R5, R4, c[0x0][0x4ec], RZ ;  /* 0x00013b0004050a27 */ /* 0x000fe200078e00ff */
[----:B------:R-:W-:-:S03]  /*152c0*/  MOV R0, R4 ;  /* 0x0000000400007202 */ /* 0x000fc60000000f00 */
[C---:B------:R-:W-:Y:S01]  /*152d0*/  IMAD R7, R9.reuse, c[0x0][0x3f4], R6 ;  /* 0x0000fd0009077a24 */ /* 0x040fe200078e0206 */
[----:B------:R-:W-:Y:S01]  /*152e0*/  @P0 SHF.R.U32.HI R0, RZ, c[0x0][0x4f0], R5 ;  /* 0x00013c00ff000a19 */ /* 0x000fe20000011605 */
[----:B------:R-:W-:-:S03]  /*152f0*/  IMAD.WIDE.U32 R2, R9, c[0x0][0x3f0], R2 ;  /* 0x0000fc0009027a25 */ /* 0x000fc600078e0002 */
        /* <DEDUP_REMOVED lines=20> */
[----:B------:R1:W2:Y:S02]  /*15440*/  SHFL.IDX PT, R4, R15, RZ, 0x181f ;  /* 0x00181fff0f047589 */ /* 0x0002a400000e0000 */
.L_x_1764:
[----:B------:R-:W-:Y:S05]  /*15450*/  BRA.DIV ~URZ, `(.L_x_1723) ;  /* 0x000022f27f007947 */ /* 0x000fea000b800000 */
[----:B------:R3:W4:Y:S02]  /*15460*/  SHFL.IDX PT, R2, R17, RZ, 0x181f ;  /* 0x00181fff11027589 */ /* 0x00072400000e0000 */
.L_x_1765:
[----:B-----5:R-:W-:Y:S01]  /*15470*/  IMAD R16, R16, c[0x0][0x4e8], RZ ;  /* 0x00013a0010107a24 */ /* 0x020fe200078e02ff */
[----:B------:R-:W-:Y:S01]  /*15480*/  BSSY B0, `(.L_x_1724) ;  /* 0x0000019000007945 */ /* 0x000fe20003800000 */
[----:B--2---:R-:W-:-:S03]  /*15490*/  MOV R3, R4 ;  /* 0x0000000400037202 */ /* 0x004fc60000000f00 */
        /* <DEDUP_REMOVED lines=10> */
[----:B----4-:R-:W-:Y:S01]  /*15540*/  @!P3 IMAD.WIDE R8, R0, 0x2, R2 ;  /* 0x000000020008b825 */ /* 0x010fe200078e0202 */
        /* <DEDUP_REMOVED lines=12> */
.L_x_1725:
[----:B------:R-:W-:Y:S05]  /*15610*/  BSYNC B0 ;  /* 0x0000000000007941 */ /* 0x000fea0003800000 */
.L_x_1724:
[----:B------:R-:W-:Y:S05]  /*15620*/  BRA.DIV ~URZ, `(.L_x_1726) ;  /* 0x000021a27f007947 */ /* 0x000fea000b800000 */
[----:B--2---:R2:W1:Y:S04]  /*15630*/  SHFL.IDX PT, R4, R15, 0x1, 0x181f ;  /* 0x00381f000f047f89 */ /* 0x00446800000e0000 */
[----:B----4-:R2:W4:Y:S02]  /*15640*/  SHFL.IDX PT, R2, R17, 0x1, 0x181f ;  /* 0x00381f0011027f89 */ /* 0x01052400000e0000 */
.L_x_1766:
[----:B------:R-:W-:Y:S01]  /*15650*/  IADD3 R3, R14, 0x20, RZ ;  /* 0x000000200e037810 */ /* 0x000fe20007ffe0ff */
[----:B------:R-:W-:Y:S03]  /*15660*/  BSSY B0, `(.L_x_1727) ;  /* 0x0000019000007945 */ /* 0x000fe60003800000 */
[----:B------:R-:W-:Y:S01]  /*15670*/  ISETP.GE.AND P0, PT, R3, R16, PT ;  /* 0x000000100300720c */ /* 0x000fe20003f06270 */
[----:B-1----:R-:W-:-:S12]  /*15680*/  IMAD.MOV.U32 R3, RZ, RZ, R4 ;  /* 0x000000ffff037224 */ /* 0x002fd800078e0004 */
        /* <DEDUP_REMOVED lines=22> */
.L_x_1728:
[----:B------:R-:W-:Y:S05]  /*157f0*/  BSYNC B0 ;  /* 0x0000000000007941 */ /* 0x000fea0003800000 */
.L_x_1727:
[----:B------:R-:W-:Y:S05]  /*15800*/  BRA.DIV ~URZ, `(.L_x_1729) ;  /* 0x000020b27f007947 */ /* 0x000fea000b800000 */
[----:B-1----:R1:W2:Y:S02]  /*15810*/  SHFL.IDX PT, R4, R15, 0x2, 0x181f ;  /* 0x00581f000f047f89 */ /* 0x0022a400000e0000 */
.L_x_1767:
[----:B------:R-:W-:Y:S05]  /*15820*/  BRA.DIV ~URZ, `(.L_x_1730) ;  /* 0x000021127f007947 */ /* 0x000fea000b800000 */
[----:B----4-:R4:W1:Y:S02]  /*15830*/  SHFL.IDX PT, R2, R17, 0x2, 0x181f ;  /* 0x00581f0011027f89 */ /* 0x01086400000e0000 */
.L_x_1768:
[----:B------:R-:W-:Y:S01]  /*15840*/  IADD3 R3, R14, 0x40, RZ ;  /* 0x000000400e037810 */ /* 0x000fe20007ffe0ff */
[----:B------:R-:W-:Y:S03]  /*15850*/  BSSY B0, `(.L_x_1731) ;  /* 0x0000019000007945 */ /* 0x000fe60003800000 */
[----:B------:R-:W-:Y:S01]  /*15860*/  ISETP.GE.AND P0, PT, R3, R16, PT ;  /* 0x000000100300720c */ /* 0x000fe20003f06270 */
[----:B--2---:R-:W-:-:S12]  /*15870*/  IMAD.MOV.U32 R3, RZ, RZ, R4 ;  /* 0x000000ffff037224 */ /* 0x004fd800078e0004 */
        /* <DEDUP_REMOVED lines=22> */
.L_x_1732:
[----:B------:R-:W-:Y:S05]  /*159e0*/  BSYNC B0 ;  /* 0x0000000000007941 */ /* 0x000fea0003800000 */
.L_x_1731:
[----:B------:R-:W-:Y:S05]  /*159f0*/  BRA.DIV ~URZ, `(.L_x_1733) ;  /* 0x00001fc27f007947 */ /* 0x000fea000b800000 */
[----:B-1----:R1:W2:Y:S04]  /*15a00*/  SHFL.IDX PT, R4, R15, 0x3, 0x181f ;  /* 0x00781f000f047f89 */ /* 0x0022a800000e0000 */
[----:B------:R1:W3:Y:S02]  /*15a10*/  SHFL.IDX PT, R2, R17, 0x3, 0x181f ;  /* 0x00781f0011027f89 */ /* 0x0002e400000e0000 */
.L_x_1769:
[----:B------:R-:W-:-:S04]  /*15a20*/  IADD3 R3, R14, 0x60, RZ ;  /* 0x000000600e037810 */ /* 0x000fc80007ffe0ff */
[----:B------:R-:W-:Y:S01]  /*15a30*/  ISETP.GE.AND P0, PT, R3, R16, PT ;  /* 0x000000100300720c */ /* 0x000fe20003f06270 */
[----:B--2---:R-:W-:-:S12]  /*15a40*/  IMAD.MOV.U32 R3, RZ, RZ, R4 ;  /* 0x000000ffff037224 */ /* 0x004fd800078e0004 */
[----:B------:R-:W-:Y:S05]  /*15a50*/  @P0 EXIT ;  /* 0x000000000000094d */ /* 0x000fea0003800000 */
[----:B------:R-:W-:Y:S02]  /*15a60*/  ISETP.GE.AND P1, PT, R13, c[0x0][0x3c8], PT ;  /* 0x0000f2000d007a0c */ /* 0x000fe40003f26270 */
[----:B------:R-:W-:Y:S02]  /*15a70*/  ISETP.GE.AND P0, PT, R11, c[0x0][0x3c8], PT ;  /* 0x0000f2000b007a0c */ /* 0x000fe40003f06270 */
[----:B------:R-:W-:-:S09]  /*15a80*/  ISETP.GE.AND P2, PT, R0, c[0x0][0x3c8], PT ;  /* 0x0000f20000007a0c */ /* 0x000fd20003f46270 */
[----:B------:R-:W-:Y:S02]  /*15a90*/  @!P1 SHF.R.S32.HI R5, RZ, 0x1f, R13 ;  /* 0x0000001fff059819 */ /* 0x000fe4000001140d */
[----:B------:R-:W-:Y:S02]  /*15aa0*/  @!P0 SHF.R.S32.HI R4, RZ, 0x1f, R11 ;  /* 0x0000001fff048819 */ /* 0x000fe4000001140b */
[----:B------:R-:W-:Y:S01]  /*15ab0*/  @!P1 LEA.HI R5, R5, R13, RZ, 0x3 ;  /* 0x0000000d05059211 */ /* 0x000fe200078f18ff */
[--C-:B---3--:R-:W-:Y:S01]  /*15ac0*/  @!P2 IMAD.WIDE R8, R0, 0x2, R2.reuse ;  /* 0x000000020008a825 */ /* 0x108fe200078e0202 */
        /* <DEDUP_REMOVED lines=16> */
.L_x_1656:
[----:B------:R-:W-:Y:S01]  /*15bd0*/  IMAD.MOV.U32 R185, RZ, RZ, R15 ;  /* 0x000000ffffb97224 */ /* 0x000fe200078e000f */
[----:B------:R-:W-:Y:S01]  /*15be0*/  MOV R3, 0x181f ;  /* 0x0000181f00037802 */ /* 0x000fe20000000f00 */
[----:B------:R-:W-:Y:S01]  /*15bf0*/  IMAD.MOV.U32 R186, RZ, RZ, RZ ;  /* 0x000000ffffba7224 */ /* 0x000fe200078e00ff */
[----:B------:R-:W-:Y:S02]  /*15c00*/  MOV R187, 0xffffffff ;  /* 0xffffffff00bb7802 */ /* 0x000fe40000000f00 */
[----:B------:R-:W-:Y:S02]  /*15c10*/  MOV R2, 0x15c30 ;  /* 0x00015c3000027802 */ /* 0x000fe40000000f00 */
[----:B------:R-:W-:Y:S05]  /*15c20*/  CALL.REL.NOINC `($__internal_10_$__cuda_sm70_shflsync_idx_p) ;  /* 0x0000cd7000007944 */ /* 0x000fea0003c00000 */
[----:B------:R-:W-:Y:S01]  /*15c30*/  MOV R0, R188 ;  /* 0x000000bc00007202 */ /* 0x000fe20000000f00 */
[----:B------:R-:W-:Y:S05]  /*15c40*/  BRA `(.L_x_1734) ;  /* 0xffff248000007947 */ /* 0x000fea000383ffff */
.L_x_1657:
[----:B------:R-:W-:Y:S01]  /*15c50*/  IMAD.MOV.U32 R185, RZ, RZ, R18 ;  /* 0x000000ffffb97224 */ /* 0x000fe200078e0012 */
[----:B------:R-:W-:Y:S01]  /*15c60*/  MOV R3, 0x181f ;  /* 0x0000181f00037802 */ /* 0x000fe20000000f00 */
[----:B------:R-:W-:Y:S01]  /*15c70*/  IMAD.MOV.U32 R186, RZ, RZ, RZ ;  /* 0x000000ffffba7224 */ /* 0x000fe200078e00ff */
[----:B------:R-:W-:-:S02]  /*15c80*/  MOV R187, 0xffffffff ;  /* 0xffffffff00bb7802 */ /* 0x000fc40000000f00 */
[----:B------:R-:W-:Y:S02]  /*15c90*/  MOV R2, 0x15cb0 ;  /* 0x00015cb000027802 */ /* 0x000fe40000000f00 */
[----:B-12---:R-:W-:Y:S05]  /*15ca0*/  CALL.REL.NOINC `($__internal_10_$__cuda_sm70_shflsync_idx_p) ;  /* 0x0000ccf000007944 */ /* 0x006fea0003c00000 */
[----:B------:R-:W-:Y:S01]  /*15cb0*/  MOV R2, R188 ;  /* 0x000000bc00027202 */ /* 0x000fe20000000f00 */
[----:B------:R-:W-:Y:S05]  /*15cc0*/  BRA `(.L_x_1735) ;  /* 0xffff242000007947 */ /* 0x000fea000383ffff */
.L_x_1660:
[----:B------:R-:W-:Y:S01]  /*15cd0*/  IMAD.MOV.U32 R185, RZ, RZ, R15 ;  /* 0x000000ffffb97224 */ /* 0x000fe200078e000f */
[----:B--2---:R-:W-:Y:S01]  /*15ce0*/  MOV R3, 0x181f ;  /* 0x0000181f00037802 */ /* 0x004fe20000000f00 */
[----:B------:R-:W-:Y:S01]  /*15cf0*/  IMAD.MOV.U32 R186, RZ, RZ, 0x1 ;  /* 0x00000001ffba7424 */ /* 0x000fe200078e00ff */
[----:B------:R-:W-:Y:S02]  /*15d00*/  MOV R187, 0xffffffff ;  /* 0xffffffff00bb7802 */ /* 0x000fe40000000f00 */
[----:B----4-:R-:W-:Y:S02]  /*15d10*/  MOV R2, 0x15d30 ;  /* 0x00015d3000027802 */ /* 0x010fe40000000f00 */
[----:B-1-3--:R-:W-:Y:S05]  /*15d20*/  CALL.REL.NOINC `($__internal_10_$__cuda_sm70_shflsync_idx_p) ;  /* 0x0000cc7000007944 */ /* 0x00afea0003c00000 */
[----:B------:R-:W-:Y:S01]  /*15d30*/  IMAD.MOV.U32 R0, RZ, RZ, R188 ;  /* 0x000000ffff007224 */ /* 0x000fe200078e00bc */
[----:B------:R-:W-:Y:S01]  /*15d40*/  MOV R185, R18 ;  /* 0x0000001200b97202 */ /* 0x000fe20000000f00 */
[----:B------:R-:W-:Y:S01]  /*15d50*/  IMAD.MOV.U32 R186, RZ, RZ, 0x1 ;  /* 0x00000001ffba7424 */ /* 0x000fe200078e00ff */
[----:B------:R-:W-:Y:S01]  /*15d60*/  MOV R3, 0x181f ;  /* 0x0000181f00037802 */ /* 0x000fe20000000f00 */
[----:B------:R-:W-:Y:S01]  /*15d70*/  IMAD.MOV.U32 R187, RZ, RZ, -0x1 ;  /* 0xffffffffffbb7424 */ /* 0x000fe200078e00ff */
[----:B------:R-:W-:-:S02]  /*15d80*/  MOV R2, 0x15da0 ;  /* 0x00015da000027802 */ /* 0x000fc40000000f00 */
[----:B------:R-:W-:Y:S05]  /*15d90*/  CALL.REL.NOINC `($__internal_10_$__cuda_sm70_shflsync_idx_p) ;  /* 0x0000cc0000007944 */ /* 0x000fea0003c00000 */
[----:B------:R-:W-:Y:S01]  /*15da0*/  MOV R2, R188 ;  /* 0x000000bc00027202 */ /* 0x000fe20000000f00 */
[----:B------:R-:W-:Y:S05]  /*15db0*/  BRA `(.L_x_1736) ;  /* 0xffff253000007947 */ /* 0x000fea000383ffff */
.L_x_1663:
[----:B------:R-:W-:Y:S01]  /*15dc0*/  IMAD.MOV.U32 R185, RZ, RZ, R15 ;  /* 0x000000ffffb97224 */ /* 0x000fe200078e000f */
[----:B-1----:R-:W-:Y:S01]  /*15dd0*/  MOV R3, 0x181f ;  /* 0x0000181f00037802 */ /* 0x002fe20000000f00 */
[----:B------:R-:W-:Y:S01]  /*15de0*/  IMAD.MOV.U32 R186, RZ, RZ, 0x2 ;  /* 0x00000002ffba7424 */ /* 0x000fe200078e00ff */
[----:B------:R-:W-:-:S02]  /*15df0*/  MOV R187, 0xffffffff ;  /* 0xffffffff00bb7802 */ /* 0x000fc40000000f00 */
[----:B----4-:R-:W-:Y:S02]  /*15e00*/  MOV R2, 0x15e20 ;  /* 0x00015e2000027802 */ /* 0x010fe40000000f00 */
[----:B--23--:R-:W-:Y:S05]  /*15e10*/  CALL.REL.NOINC `($__internal_10_$__cuda_sm70_shflsync_idx_p) ;  /* 0x0000cb8000007944 */ /* 0x00cfea0003c00000 */
[----:B------:R-:W-:Y:S01]  /*15e20*/  MOV R0, R188 ;  /* 0x000000bc00007202 */ /* 0x000fe20000000f00 */
[----:B------:R-:W-:Y:S05]  /*15e30*/  BRA `(.L_x_1737) ;  /* 0xffff268000007947 */ /* 0x000fea000383ffff */
.L_x_1664:
[----:B------:R-:W-:Y:S01]  /*15e40*/  IMAD.MOV.U32 R185, RZ, RZ, R18 ;  /* 0x000000ffffb97224 */ /* 0x000fe200078e0012 */
[----:B------:R-:W-:Y:S01]  /*15e50*/  MOV R3, 0x181f ;  /* 0x0000181f00037802 */ /* 0x000fe20000000f00 */
[----:B------:R-:W-:Y:S01]  /*15e60*/  IMAD.MOV.U32 R186, RZ, RZ, 0x2 ;  /* 0x00000002ffba7424 */ /* 0x000fe200078e00ff */
[----:B------:R-:W-:Y:S02]  /*15e70*/  MOV R187, 0xffffffff ;  /* 0xffffffff00bb7802 */ /* 0x000fe40000000f00 */
[----:B----4-:R-:W-:Y:S02]  /*15e80*/  MOV R2, 0x15ea0 ;  /* 0x00015ea000027802 */ /* 0x010fe40000000f00 */
[----:B-123--:R-:W-:Y:S05]  /*15e90*/  CALL.REL.NOINC `($__internal_10_$__cuda_sm70_shflsync_idx_p) ;  /* 0x0000cb0000007944 */ /* 0x00efea0003c00000 */
[----:B------:R-:W-:Y:S01]  /*15ea0*/  MOV R2, R188 ;  /* 0x000000bc00027202 */ /* 0x000fe20000000f00 */
[----:B------:R-:W-:Y:S05]  /*15eb0*/  BRA `(.L_x_1738) ;  /* 0xffff262000007947 */ /* 0x000fea000383ffff */
.L_x_1667:
[----:B------:R-:W-:Y:S01]  /*15ec0*/  IMAD.MOV.U32 R185, RZ, RZ, R15 ;  /* 0x000000ffffb97224 */ /* 0x000fe200078e000f */
[----:B-1----:R-:W-:Y:S01]  /*15ed0*/  MOV R3, 0x181f ;  /* 0x0000181f00037802 */ /* 0x002fe20000000f00 */
[----:B------:R-:W-:Y:S01]  /*15ee0*/  IMAD.MOV.U32 R186, RZ, RZ, 0x3 ;  /* 0x00000003ffba7424 */ /* 0x000fe200078e00ff */
[----:B------:R-:W-:-:S02]  /*15ef0*/  MOV R187, 0xffffffff ;  /* 0xffffffff00bb7802 */ /* 0x000fc40000000f00 */
[----:B------:R-:W-:Y:S02]  /*15f00*/  MOV R2, 0x15f20 ;  /* 0x00015f2000027802 */ /* 0x000fe40000000f00 */
[----:B---34-:R-:W-:Y:S05]  /*15f10*/  CALL.REL.NOINC `($__internal_10_$__cuda_sm70_shflsync_idx_p) ;  /* 0x0000ca8000007944 */ /* 0x018fea0003c00000 */
[----:B------:R-:W-:Y:S01]  /*15f20*/  IMAD.MOV.U32 R0, RZ, RZ, R188 ;  /* 0x000000ffff007224 */ /* 0x000fe200078e00bc */
[----:B------:R-:W-:Y:S01]  /*15f30*/  MOV R185, R18 ;  /* 0x0000001200b97202 */ /* 0x000fe20000000f00 */
[----:B------:R-:W-:Y:S01]  /*15f40*/  IMAD.MOV.U32 R186, RZ, RZ, 0x3 ;  /* 0x00000003ffba7424 */ /* 0x000fe200078e00ff */
[----:B------:R-:W-:Y:S01]  /*15f50*/  MOV R3, 0x181f ;  /* 0x0000181f00037802 */ /* 0x000fe20000000f00 */
[----:B------:R-:W-:Y:S01]  /*15f60*/  IMAD.MOV.U32 R187, RZ, RZ, -0x1 ;  /* 0xffffffffffbb7424 */ /* 0x000fe200078e00ff */
[----:B------:R-:W-:Y:S02]  /*15f70*/  MOV R2, 0x15f90 ;  /* 0x00015f9000027802 */ /* 0x000fe40000000f00 */
[----:B------:R-:W-:Y:S05]  /*15f80*/  CALL.REL.NOINC `($__internal_10_$__cuda_sm70_shflsync_idx_p) ;  /* 0x0000ca1000007944 */ /* 0x000fea0003c00000 */
[----:B------:R-:W-:Y:S01]  /*15f90*/  MOV R2, R188 ;  /* 0x000000bc00027202 */ /* 0x000fe20000000f00 */
[----:B------:R-:W-:Y:S05]  /*15fa0*/  BRA `(.L_x_1739) ;  /* 0xffff271000007947 */ /* 0x000fea000383ffff */
.L_x_1669:
[----:B---34-:R-:W-:Y:S01]  /*15fb0*/  IMAD.MOV.U32 R185, RZ, RZ, R4 ;  /* 0x000000ffffb97224 */ /* 0x018fe200078e0004 */
[----:B------:R-:W-:Y:S01]  /*15fc0*/  MOV R3, 0x181f ;  /* 0x0000181f00037802 */ /* 0x000fe20000000f00 */
[----:B------:R-:W-:Y:S01]  /*15fd0*/  IMAD.MOV.U32 R186, RZ, RZ, RZ ;  /* 0x000000ffffba7224 */ /* 0x000fe200078e00ff */
[----:B------:R-:W-:Y:S02]  /*15fe0*/  MOV R187, 0xffffffff ;  /* 0xffffffff00bb7802 */ /* 0x000fe40000000f00 */
[----:B------:R-:W-:-:S02]  /*15ff0*/  MOV R2, 0x16010 ;  /* 0x0001601000027802 */ /* 0x000fc40000000f00 */
[----:B--2--5:R-:W-:Y:S05]  /*16000*/  CALL.REL.NOINC `($__internal_10_$__cuda_sm70_shflsync_idx_p) ;  /* 0x0000c99000007944 */ /* 0x024fea0003c00000 */
[----:B------:R-:W-:Y:S01]  /*16010*/  MOV R3, R188 ;  /* 0x000000bc00037202 */ /* 0x000fe20000000f00 */
[----:B------:R-:W-:Y:S05]  /*16020*/  BRA `(.L_x_1740) ;  /* 0xffff354000007947 */ /* 0x000fea000383ffff */
.L_x_1672:
[----:B------:R-:W-:Y:S01]  /*16030*/  IMAD.MOV.U32 R185, RZ, RZ, R4 ;  /* 0x000000ffffb97224 */ /* 0x000fe200078e0004 */
[----:B---3--:R-:W-:Y:S01]  /*16040*/  MOV R3, 0x181f ;  /* 0x0000181f00037802 */ /* 0x008fe20000000f00 */
[----:B------:R-:W-:Y:S01]  /*16050*/  IMAD.MOV.U32 R186, RZ, RZ, 0x1 ;  /* 0x00000001ffba7424 */ /* 0x000fe200078e00ff */
[----:B------:R-:W-:-:S02]  /*16060*/  MOV R187, 0xffffffff ;  /* 0xffffffff00bb7802 */ /* 0x000fc40000000f00 */
[----:B------:R-:W-:Y:S02]  /*16070*/  MOV R2, 0x16090 ;  /* 0x0001609000027802 */ /* 0x000fe40000000f00 */
[----:B-12--5:R-:W-:Y:S05]  /*16080*/  CALL.REL.NOINC `($__internal_10_$__cuda_sm70_shflsync_idx_p) ;  /* 0x0000c91000007944 */ /* 0x026fea0003c00000 */
        /* <DEDUP_REMOVED lines=9> */
.L_x_1675:
[----:B------:R-:W-:Y:S01]  /*16120*/  IMAD.MOV.U32 R185, RZ, RZ, R7 ;  /* 0x000000ffffb97224 */ /* 0x000fe200078e0007 */
[----:B------:R-:W-:Y:S01]  /*16130*/  MOV R3, 0x181f ;  /* 0x0000181f00037802 */ /* 0x000fe20000000f00 */
[----:B------:R-:W-:Y:S01]  /*16140*/  IMAD.MOV.U32 R186, RZ, RZ, RZ ;  /* 0x000000ffffba7224 */ /* 0x000fe200078e00ff */
[----:B------:R-:W-:Y:S02]  /*16150*/  MOV R187, 0xffffffff ;  /* 0xffffffff00bb7802 */ /* 0x000fe40000000f00 */
[----:B------:R-:W-:-:S02]  /*16160*/  MOV R2, 0x16180 ;  /* 0x0001618000027802 */ /* 0x000fc40000000f00 */
[----:B------:R-:W-:Y:S05]  /*16170*/  CALL.REL.NOINC `($__internal_10_$__cuda_sm70_shflsync_idx_p) ;  /* 0x0000c82000007944 */ /* 0x000fea0003c00000 */
[----:B------:R-:W-:Y:S01]  /*16180*/  MOV R4, R188 ;  /* 0x000000bc00047202 */ /* 0x000fe20000000f00 */
[----:B------:R-:W-:Y:S05]  /*16190*/  BRA `(.L_x_1742) ;  /* 0xffff44a000007947 */ /* 0x000fea000383ffff */
.L_x_1676:
        /* <DEDUP_REMOVED lines=8> */
.L_x_1679:
[----:B------:R-:W-:Y:S01]  /*16220*/  IMAD.MOV.U32 R185, RZ, RZ, R7 ;  /* 0x000000ffffb97224 */ /* 0x000fe200078e0007 */
[----:B--2---:R-:W-:Y:S01]  /*16230*/  MOV R3, 0x181f ;  /* 0x0000181f00037802 */ /* 0x004fe20000000f00 */
[----:B------:R-:W-:Y:S01]  /*16240*/  IMAD.MOV.U32 R186, RZ, RZ, 0x1 ;  /* 0x00000001ffba7424 */ /* 0x000fe200078e00ff */
[----:B------:R-:W-:Y:S02]  /*16250*/  MOV R187, 0xffffffff ;  /* 0xffffffff00bb7802 */ /* 0x000fe40000000f00 */
[----:B------:R-:W-:Y:S02]  /*16260*/  MOV R2, 0x16280 ;  /* 0x0001628000027802 */ /* 0x000fe40000000f00 */
[----:B-1-34-:R-:W-:Y:S05]  /*16270*/  CALL.REL.NOINC `($__internal_10_$__cuda_sm70_shflsync_idx_p) ;  /* 0x0000c72000007944 */ /* 0x01afea0003c00000 */
        /* <DEDUP_REMOVED lines=9> */
.L_x_1680:
[----:B-1-3--:R-:W-:Y:S01]  /*16310*/  IMAD.MOV.U32 R185, RZ, RZ, R0 ;  /* 0x000000ffffb97224 */ /* 0x00afe200078e0000 */
[----:B------:R-:W-:Y:S01]  /*16320*/  MOV R3, 0x1c1f ;  /* 0x00001c1f00037802 */ /* 0x000fe20000000f00 */
[----:B------:R-:W-:Y:S01]  /*16330*/  IMAD.MOV.U32 R186, RZ, RZ, RZ ;  /* 0x000000ffffba7224 */ /* 0x000fe200078e00ff */
[----:B------:R-:W-:-:S02]  /*16340*/  MOV R187, 0xffffffff ;  /* 0xffffffff00bb7802 */ /* 0x000fc40000000f00 */
[----:B------:R-:W-:Y:S02]  /*16350*/  MOV R2, 0x16370 ;  /* 0x0001637000027802 */ /* 0x000fe40000000f00 */
[----:B------:R-:W-:Y:S05]  /*16360*/  CALL.REL.NOINC `($__internal_10_$__cuda_sm70_shflsync_idx_p) ;  /* 0x0000c63000007944 */ /* 0x000fea0003c00000 */
[----:B------:R-:W-:Y:S01]  /*16370*/  MOV R3, R188 ;  /* 0x000000bc00037202 */ /* 0x000fe20000000f00 */
[----:B------:R-:W-:Y:S05]  /*16380*/  BRA `(.L_x_1745) ;  /* 0xffff48d000007947 */ /* 0x000fea000383ffff */
.L_x_1681:
[----:B---34-:R-:W-:Y:S01]  /*16390*/  IMAD.MOV.U32 R185, RZ, RZ, R0 ;  /* 0x000000ffffb97224 */ /* 0x018fe200078e0000 */
[----:B--2---:R-:W-:Y:S01]  /*163a0*/  MOV R3, 0x1c1f ;  /* 0x00001c1f00037802 */ /* 0x004fe20000000f00 */
[----:B------:R-:W-:Y:S01]  /*163b0*/  IMAD.MOV.U32 R186, RZ, RZ, 0x1 ;  /* 0x00000001ffba7424 */ /* 0x000fe200078e00ff */
[----:B------:R-:W-:Y:S02]  /*163c0*/  MOV R187, 0xffffffff ;  /* 0xffffffff00bb7802 */ /* 0x000fe40000000f00 */
[----:B------:R-:W-:Y:S02]  /*163d0*/  MOV R2, 0x163f0 ;  /* 0x000163f000027802 */ /* 0x000fe40000000f00 */
[----:B-1----:R-:W-:Y:S05]  /*163e0*/  CALL.REL.NOINC `($__internal_10_$__cuda_sm70_shflsync_idx_p) ;  /* 0x0000c5b000007944 */ /* 0x002fea0003c00000 */
[----:B------:R-:W-:Y:S01]  /*163f0*/  IMAD.IADD R0, R4, 0x1, R188 ;  /* 0x0000000104007824 */ /* 0x000fe200078e02bc */
[----:B------:R-:W-:-:S04]  /*16400*/  FMNMX.FTZ R2, R22, R23, !PT ;  /* 0x0000001716027209 */ /* 0x000fc80007810000 */
[----:B------:R-:W-:Y:S02]  /*16410*/  IMNMX R0, R7, R0, PT ;  /* 0x0000000007007217 */ /* 0x000fe40003800200 */
[----:B------:R-:W-:Y:S02]  /*16420*/  FMNMX.FTZ R2, R24, R2, !PT ;  /* 0x0000000218027209 */ /* 0x000fe40007810000 */
[----:B------:R-:W-:Y:S02]  /*16430*/  ISETP.GT.AND P0, PT, R0, RZ, PT ;  /* 0x000000ff0000720c */ /* 0x000fe40003f04270 */
        /* <DEDUP_REMOVED lines=31> */
[----:B------:R-:W-:Y:S02]  /*16630*/  FSEL R8, R28, -INF , P0 ;  /* 0xff8000001c087808 */ /* 0x000fe40000000000 */
[----:B------:R-:W-:-:S02]  /*16640*/  ISETP.GT.AND P0, PT, R0, 0x28, PT ;  /* 0x000000280000780c */ /* 0x000fc40003f04270 */
[----:B------:R-:W-:Y:S02]  /*16650*/  FMNMX.FTZ R2, R30, R2, !PT ;  /* 0x000000021e027209 */ /* 0x000fe40007810000 */
[----:B------:R-:W-:Y:S02]  /*16660*/  FMNMX.FTZ R3, R7, R3, !PT ;  /* 0x0000000307037209 */ /* 0x000fe40007810000 */
[----:B------:R-:W-:Y:S02]  /*16670*/  FSEL R11, R35, -INF , P0 ;  /* 0xff800000230b7808 */ /* 0x000fe40000000000 */
[----:B------:R-:W-:Y:S02]  /*16680*/  FMNMX.FTZ R136, R34, R2, !PT ;  /* 0x0000000222887209 */ /* 0x000fe40007810000 */
[----:B------:R-:W-:Y:S01]  /*16690*/  ISETP.GT.AND P0, PT, R0, 0x29, PT ;  /* 0x000000290000780c */ /* 0x000fe20003f04270 */
[----:B------:R-:W-:Y:S01]  /*166a0*/  IMAD.MOV.U32 R0, RZ, RZ, 0x2 ;  /* 0x00000002ff007424 */ /* 0x000fe200078e00ff */
[----:B------:R-:W-:-:S02]  /*166b0*/  FMNMX.FTZ R21, R8, R3, !PT ;  /* 0x0000000308157209 */ /* 0x000fc40007810000 */
[----:B------:R-:W-:Y:S02]  /*166c0*/  FMNMX.FTZ R136, R33, R136, !PT ;  /* 0x0000008821887209 */ /* 0x000fe40007810000 */
[----:B------:R-:W-:Y:S02]  /*166d0*/  FSEL R12, R36, -INF , P0 ;  /* 0xff800000240c7808 */ /* 0x000fe40000000000 */
[----:B------:R-:W-:Y:S01]  /*166e0*/  FMNMX.FTZ R21, R11, R21, !PT ;  /* 0x000000150b157209 */ /* 0x000fe20007810000 */
[----:B------:R-:W-:Y:S01]  /*166f0*/  IMAD.MOV.U32 R4, RZ, RZ, R136 ;  /* 0x000000ffff047224 */ /* 0x000fe200078e0088 */
[----:B------:R-:W-:Y:S02]  /*16700*/  MOV R2, 0x16730 ;  /* 0x0001673000027802 */ /* 0x000fe40000000f00 */
[----:B------:R-:W-:Y:S02]  /*16710*/  FMNMX.FTZ R21, R12, R21, !PT ;  /* 0x000000150c157209 */ /* 0x000fe40007810000 */
[----:B------:R-:W-:Y:S05]  /*16720*/  CALL.REL.NOINC `($__internal_9_$__cuda_sm70_shflsync_bfly_p) ;  /* 0x0000c21000007944 */ /* 0x000fea0003c00000 */
[----:B------:R-:W-:Y:S01]  /*16730*/  FMNMX.FTZ R136, R136, R0, !PT ;  /* 0x0000000088887209 */ /* 0x000fe20007810000 */
[----:B------:R-:W-:Y:S01]  /*16740*/  IMAD.MOV.U32 R0, RZ, RZ, 0x1 ;  /* 0x00000001ff007424 */ /* 0x000fe200078e00ff */
[----:B------:R-:W-:-:S03]  /*16750*/  MOV R2, 0x16780 ;  /* 0x0001678000027802 */ /* 0x000fc60000000f00 */
[----:B------:R-:W-:Y:S02]  /*16760*/  IMAD.MOV.U32 R4, RZ, RZ, R136 ;  /* 0x000000ffff047224 */ /* 0x000fe400078e0088 */
[----:B------:R-:W-:Y:S05]  /*16770*/  CALL.REL.NOINC `($__internal_9_$__cuda_sm70_shflsync_bfly_p) ;  /* 0x0000c1c000007944 */ /* 0x000fea0003c00000 */
[----:B------:R-:W-:Y:S01]  /*16780*/  FMNMX.FTZ R136, R136, R0, !PT ;  /* 0x0000000088887209 */ /* 0x000fe20007810000 */
[----:B------:R-:W-:Y:S01]  /*16790*/  IMAD.MOV.U32 R4, RZ, RZ, R21 ;  /* 0x000000ffff047224 */ /* 0x000fe200078e0015 */
[----:B------:R-:W-:Y:S01]  /*167a0*/  MOV R2, 0x167d0 ;  /* 0x000167d000027802 */ /* 0x000fe20000000f00 */
[----:B------:R-:W-:Y:S02]  /*167b0*/  IMAD.MOV.U32 R0, RZ, RZ, 0x2 ;  /* 0x00000002ff007424 */ /* 0x000fe400078e00ff */
[----:B------:R-:W-:Y:S05]  /*167c0*/  CALL.REL.NOINC `($__internal_9_$__cuda_sm70_shflsync_bfly_p) ;  /* 0x0000c17000007944 */ /* 0x000fea0003c00000 */
[----:B------:R-:W-:Y:S01]  /*167d0*/  FMNMX.FTZ R4, R21, R0, !PT ;  /* 0x0000000015047209 */ /* 0x000fe20007810000 */
[----:B------:R-:W-:Y:S01]  /*167e0*/  IMAD.MOV.U32 R0, RZ, RZ, 0x1 ;  /* 0x00000001ff007424 */ /* 0x000fe200078e00ff */
[----:B------:R-:W-:Y:S02]  /*167f0*/  MOV R2, 0x16810 ;  /* 0x0001681000027802 */ /* 0x000fe40000000f00 */
[----:B------:R-:W-:Y:S05]  /*16800*/  CALL.REL.NOINC `($__internal_9_$__cuda_sm70_shflsync_bfly_p) ;  /* 0x0000c13000007944 */ /* 0x000fea0003c00000 */
[----:B------:R-:W-:Y:S01]  /*16810*/  MOV R28, R0 ;  /* 0x00000000001c7202 */ /* 0x000fe20000000f00 */
[----:B------:R-:W-:Y:S05]  /*16820*/  BRA `(.L_x_1746) ;  /* 0xffff4aa000007947 */ /* 0x000fea000383ffff */
.L_x_1685:
[----:B------:R-:W-:Y:S01]  /*16830*/  MOV R3, 0x181f ;  /* 0x0000181f00037802 */ /* 0x000fe20000000f00 */
[----:B------:R-:W-:Y:S01]  /*16840*/  IMAD.MOV.U32 R185, RZ, RZ, R18 ;  /* 0x000000ffffb97224 */ /* 0x000fe200078e0012 */
[----:B------:R-:W-:Y:S01]  /*16850*/  MOV R187, 0xffffffff ;  /* 0xffffffff00bb7802 */ /* 0x000fe20000000f00 */
[----:B------:R-:W-:Y:S01]  /*16860*/  IMAD.MOV.U32 R186, RZ, RZ, RZ ;  /* 0x000000ffffba7224 */ /* 0x000fe200078e00ff */
[----:B------:R-:W-:Y:S02]  /*16870*/  MOV R2, 0x16890 ;  /* 0x0001689000027802 */ /* 0x000fe40000000f00 */
[----:B-1234-:R-:W-:Y:S05]  /*16880*/  CALL.REL.NOINC `($__internal_10_$__cuda_sm70_shflsync_idx_p) ;  /* 0x0000c11000007944 */ /* 0x01efea0003c00000 */
[----:B------:R-:W-:Y:S01]  /*16890*/  MOV R4, R188 ;  /* 0x000000bc00047202 */ /* 0x000fe20000000f00 */
[----:B------:R-:W-:-:S05]  /*168a0*/  BRA `(.L_x_1747) ;  /* 0xffff5ec000007947 */ /* 0x000fca000383ffff */
.L_x_1686:
        /* <DEDUP_REMOVED lines=8> */
.L_x_1687:
[----:B---3--:R-:W-:Y:S01]  /*16930*/  MOV R3, 0x181f ;  /* 0x0000181f00037802 */ /* 0x008fe20000000f00 */
[----:B------:R-:W-:Y:S01]  /*16940*/  IMAD.MOV.U32 R185, RZ, RZ, R18 ;  /* 0x000000ffffb97224 */ /* 0x000fe200078e0012 */
[----:B------:R-:W-:Y:S01]  /*16950*/  MOV R187, 0xffffffff ;  /* 0xffffffff00bb7802 */ /* 0x000fe20000000f00 */
[----:B------:R-:W-:Y:S01]  /*16960*/  IMAD.MOV.U32 R186, RZ, RZ, 0x1 ;  /* 0x00000001ffba7424 */ /* 0x000fe200078e00ff */
[----:B------:R-:W-:Y:S02]  /*16970*/  MOV R2, 0x16990 ;  /* 0x0001699000027802 */ /* 0x000fe40000000f00 */
[----:B-12-4-:R-:W-:Y:S05]  /*16980*/  CALL.REL.NOINC `($__internal_10_$__cuda_sm70_shflsync_idx_p) ;  /* 0x0000c01000007944 */ /* 0x016fea0003c00000 */
[----:B------:R-:W-:Y:S01]  /*16990*/  MOV R185, R19 ;  /* 0x0000001300b97202 */ /* 0x000fe20000000f00 */
[----:B------:R-:W-:Y:S01]  /*169a0*/  IMAD.MOV.U32 R4, RZ, RZ, R188 ;  /* 0x000000ffff047224 */ /* 0x000fe200078e00bc */
[----:B------:R-:W-:Y:S01]  /*169b0*/  MOV R3, 0x181f ;  /* 0x0000181f00037802 */ /* 0x000fe20000000f00 */
[----:B------:R-:W-:Y:S01]  /*169c0*/  IMAD.MOV.U32 R186, RZ, RZ, 0x1 ;  /* 0x00000001ffba7424 */ /* 0x000fe200078e00ff */
[----:B------:R-:W-:Y:S01]  /*169d0*/  MOV R2, 0x16a00 ;  /* 0x00016a0000027802 */ /* 0x000fe20000000f00 */
[----:B------:R-:W-:Y:S02]  /*169e0*/  IMAD.MOV.U32 R187, RZ, RZ, -0x1 ;  /* 0xffffffffffbb7424 */ /* 0x000fe400078e00ff */
[----:B------:R-:W-:Y:S05]  /*169f0*/  CALL.REL.NOINC `($__internal_10_$__cuda_sm70_shflsync_idx_p) ;  /* 0x0000bfa000007944 */ /* 0x000fea0003c00000 */
[----:B------:R-:W-:Y:S01]  /*16a00*/  MOV R0, R188 ;  /* 0x000000bc00007202 */ /* 0x000fe20000000f00 */
[----:B------:R-:W-:-:S05]  /*16a10*/  BRA `(.L_x_1749) ;  /* 0xffff5ed000007947 */ /* 0x000fca000383ffff */
.L_x_1690:
[----:B------:R-:W-:Y:S01]  /*16a20*/  MOV R3, 0x181f ;  /* 0x0000181f00037802 */ /* 0x000fe20000000f00 */
[----:B------:R-:W-:Y:S01]  /*16a30*/  IMAD.MOV.U32 R185, RZ, RZ, R9 ;  /* 0x000000ffffb97224 */ /* 0x000fe200078e0009 */
[----:B------:R-:W-:Y:S01]  /*16a40*/  MOV R187, 0xffffffff ;  /* 0xffffffff00bb7802 */ /* 0x000fe20000000f00 */
[----:B------:R-:W-:Y:S01]  /*16a50*/  IMAD.MOV.U32 R186, RZ, RZ, RZ ;  /* 0x000000ffffba7224 */ /* 0x000fe200078e00ff */
[----:B------:R-:W-:Y:S02]  /*16a60*/  MOV R2, 0x16a80 ;  /* 0x00016a8000027802 */ /* 0x000fe40000000f00 */
[----:B-1----:R-:W-:Y:S05]  /*16a70*/  CALL.REL.NOINC `($__internal_10_$__cuda_sm70_shflsync_idx_p) ;  /* 0x0000bf2000007944 */ /* 0x002fea0003c00000 */
[----:B------:R-:W-:Y:S01]  /*16a80*/  MOV R4, R188 ;  /* 0x000000bc00047202 */ /* 0x000fe20000000f00 */
[----:B------:R-:W-:-:S05]  /*16a90*/  BRA `(.L_x_1750) ;  /* 0xffff6e6000007947 */ /* 0x000fca000383ffff */
.L_x_1691:
[----:B------:R-:W-:Y:S01]  /*16aa0*/  MOV R3, 0x181f ;  /* 0x0000181f00037802 */ /* 0x000fe20000000f00 */
[----:B------:R-:W-:Y:S01]  /*16ab0*/  IMAD.MOV.U32 R185, RZ, RZ, R16 ;  /* 0x000000ffffb97224 */ /* 0x000fe200078e0010 */
[----:B------:R-:W-:Y:S01]  /*16ac0*/  MOV R187, 0xffffffff ;  /* 0xffffffff00bb7802 */ /* 0x000fe20000000f00 */
[----:B------:R-:W-:Y:S01]  /*16ad0*/  IMAD.MOV.U32 R186, RZ, RZ, RZ ;  /* 0x000000ffffba7224 */ /* 0x000fe200078e00ff */
[----:B------:R-:W-:Y:S02]  /*16ae0*/  MOV R2, 0x16b00 ;  /* 0x00016b0000027802 */ /* 0x000fe40000000f00 */
[----:B-123--:R-:W-:Y:S05]  /*16af0*/  CALL.REL.NOINC `($__internal_10_$__cuda_sm70_shflsync_idx_p) ;  /* 0x0000bea000007944 */ /* 0x00efea0003c00000 */
[----:B------:R-:W-:Y:S01]  /*16b00*/  MOV R0, R188 ;  /* 0x000000bc00007202 */ /* 0x000fe20000000f00 */
[----:B------:R-:W-:-:S05]  /*16b10*/  BRA `(.L_x_1751) ;  /* 0xffff6e0000007947 */ /* 0x000fca000383ffff */
.L_x_1692:
[----:B-1----:R-:W-:Y:S01]  /*16b20*/  MOV R3, 0x181f ;  /* 0x0000181f00037802 */ /* 0x002fe20000000f00 */
[----:B------:R-:W-:Y:S01]  /*16b30*/  IMAD.MOV.U32 R185, RZ, RZ, R9 ;  /* 0x000000ffffb97224 */ /* 0x000fe200078e0009 */
[----:B------:R-:W-:Y:S01]  /*16b40*/  MOV R187, 0xffffffff ;  /* 0xffffffff00bb7802 */ /* 0x000fe20000000f00 */
[----:B------:R-:W-:Y:S01]  /*16b50*/  IMAD.MOV.U32 R186, RZ, RZ, 0x1 ;  /* 0x00000001ffba7424 */ /* 0x000fe200078e00ff */
[----:B------:R-:W-:Y:S02]  /*16b60*/  MOV R2, 0x16b80 ;  /* 0x00016b8000027802 */ /* 0x000fe40000000f00 */
[----:B----4-:R-:W-:Y:S05]  /*16b70*/  CALL.REL.NOINC `($__internal_10_$__cuda_sm70_shflsync_idx_p) ;  /* 0x0000be2000007944 */ /* 0x010fea0003c00000 */
        /* <DEDUP_REMOVED lines=9> */
.L_x_1693:
[----:B------:R-:W-:Y:S01]  /*16c10*/  MOV R3, 0x1c1f ;  /* 0x00001c1f00037802 */ /* 0x000fe20000000f00 */
[----:B------:R-:W-:Y:S01]  /*16c20*/  IMAD.MOV.U32 R185, RZ, RZ, R4 ;  /* 0x000000ffffb97224 */ /* 0x000fe200078e0004 */
[----:B------:R-:W-:Y:S01]  /*16c30*/  MOV R187, 0xffffffff ;  /* 0xffffffff00bb7802 */ /* 0x000fe20000000f00 */
[----:B------:R-:W-:Y:S01]  /*16c40*/  IMAD.MOV.U32 R186, RZ, RZ, RZ ;  /* 0x000000ffffba7224 */ /* 0x000fe200078e00ff */
[----:B------:R-:W-:Y:S02]  /*16c50*/  MOV R2, 0x16c70 ;  /* 0x00016c7000027802 */ /* 0x000fe40000000f00 */
[----:B------:R-:W-:Y:S05]  /*16c60*/  CALL.REL.NOINC `($__internal_10_$__cuda_sm70_shflsync_idx_p) ;  /* 0x0000bd3000007944 */ /* 0x000fea0003c00000 */
[----:B------:R-:W-:Y:S01]  /*16c70*/  MOV R0, R188 ;  /* 0x000000bc00007202 */ /* 0x000fe20000000f00 */
[----:B------:R-:W-:-:S05]  /*16c80*/  BRA `(.L_x_1753) ;  /* 0xffff6f8000007947 */ /* 0x000fca000383ffff */
.L_x_1694:
[----:B------:R-:W-:Y:S01]  /*16c90*/  MOV R3, 0x1c1f ;  /* 0x00001c1f00037802 */ /* 0x000fe20000000f00 */
[----:B------:R-:W-:Y:S01]  /*16ca0*/  IMAD.MOV.U32 R185, RZ, RZ, R4 ;  /* 0x000000ffffb97224 */ /* 0x000fe200078e0004 */
[----:B------:R-:W-:Y:S01]  /*16cb0*/  MOV R187, 0xffffffff ;  /* 0xffffffff00bb7802 */ /* 0x000fe20000000f00 */
[----:B------:R-:W-:Y:S01]  /*16cc0*/  IMAD.MOV.U32 R186, RZ, RZ, 0x1 ;  /* 0x00000001ffba7424 */ /* 0x000fe200078e00ff */
[----:B------:R-:W-:Y:S02]  /*16cd0*/  MOV R2, 0x16cf0 ;  /* 0x00016cf000027802 */ /* 0x000fe40000000f00 */
[----:B-1----:R-:W-:Y:S05]  /*16ce0*/  CALL.REL.NOINC `($__internal_10_$__cuda_sm70_shflsync_idx_p) ;  /* 0x0000bcb000007944 */ /* 0x002fea0003c00000 */
[----:B------:R-:W-:Y:S01]  /*16cf0*/  FMNMX.FTZ R4, R9, R6, !PT ;  /* 0x0000000609047209 */ /* 0x000fe20007810000 */
[----:B------:R-:W-:Y:S01]  /*16d00*/  IMAD.IADD R188, R8, 0x1, R188 ;  /* 0x0000000108bc7824 */ /* 0x000fe200078e02bc */
[----:B------:R-:W-:Y:S02]  /*16d10*/  MOV R2, 0x17030 ;  /* 0x0001703000027802 */ /* 0x000fe40000000f00 */
[----:B------:R-:W-:Y:S02]  /*16d20*/  FMNMX.FTZ R4, R15, R4, !PT ;  /* 0x000000040f047209 */ /* 0x000fe40007810000 */
        /* <DEDUP_REMOVED lines=42> */
[----:B------:R-:W-:Y:S02]  /*16fd0*/  FMNMX.FTZ R4, R178, R4, !PT ;  /* 0x00000004b2047209 */ /* 0x000fe40007810000 */
[----:B------:R-:W-:Y:S01]  /*16fe0*/  FMNMX.FTZ R16, R181, R0, !PT ;  /* 0x00000000b5107209 */ /* 0x000fe20007810000 */
[----:B------:R-:W-:Y:S01]  /*16ff0*/  IMAD.MOV.U32 R0, RZ, RZ, 0x2 ;  /* 0x00000002ff007424 */ /* 0x000fe200078e00ff */
[----:B------:R-:W-:Y:S02]  /*17000*/  FMNMX.FTZ R4, R179, R4, !PT ;  /* 0x00000004b3047209 */ /* 0x000fe40007810000 */
[----:B------:R-:W-:Y:S02]  /*17010*/  FMNMX.FTZ R16, R182, R16, !PT ;  /* 0x00000010b6107209 */ /* 0x000fe40007810000 */
[----:B------:R-:W-:Y:S05]  /*17020*/  CALL.REL.NOINC `($__internal_9_$__cuda_sm70_shflsync_bfly_p) ;  /* 0x0000b91000007944 */ /* 0x000fea0003c00000 */
[----:B------:R-:W-:Y:S01]  /*17030*/  FMNMX.FTZ R4, R4, R0, !PT ;  /* 0x0000000004047209 */ /* 0x000fe20007810000 */
[----:B------:R-:W-:Y:S01]  /*17040*/  IMAD.MOV.U32 R0, RZ, RZ, 0x1 ;  /* 0x00000001ff007424 */ /* 0x000fe200078e00ff */
[----:B------:R-:W-:Y:S02]  /*17050*/  MOV R2, 0x17070 ;  /* 0x0001707000027802 */ /* 0x000fe40000000f00 */
        /* <DEDUP_REMOVED lines=10> */
[----:B------:R-:W-:-:S05]  /*17100*/  BRA `(.L_x_1754) ;  /* 0xffff703000007947 */ /* 0x000fca000383ffff */
.L_x_1697:
        /* <DEDUP_REMOVED lines=8> */
.L_x_1700:
        /* <DEDUP_REMOVED lines=15> */
.L_x_1703:
[----:B------:R-:W-:Y:S01]  /*17280*/  MOV R3, 0x181f ;  /* 0x0000181f00037802 */ /* 0x000fe20000000f00 */
[----:B------:R-:W-:Y:S01]  /*17290*/  IMAD.MOV.U32 R185, RZ, RZ, R5 ;  /* 0x000000ffffb97224 */ /* 0x000fe200078e0005 */
[----:B------:R-:W-:Y:S01]  /*172a0*/  MOV R187, 0xffffffff ;  /* 0xffffffff00bb7802 */ /* 0x000fe20000000f00 */
[----:B------:R-:W-:Y:S01]  /*172b0*/  IMAD.MOV.U32 R186, RZ, RZ, RZ ;  /* 0x000000ffffba7224 */ /* 0x000fe200078e00ff */
[----:B------:R-:W-:Y:S02]  /*172c0*/  MOV R2, 0x172e0 ;  /* 0x000172e000027802 */ /* 0x000fe40000000f00 */
[----:B----4-:R-:W-:Y:S05]  /*172d0*/  CALL.REL.NOINC `($__internal_10_$__cuda_sm70_shflsync_idx_p) ;  /* 0x0000b6c000007944 */ /* 0x010fea0003c00000 */
[----:B------:R-:W-:Y:S01]  /*172e0*/  MOV R4, R188 ;  /* 0x000000bc00047202 */ /* 0x000fe20000000f00 */
[----:B------:R-:W-:-:S05]  /*172f0*/  BRA `(.L_x_1757) ;  /* 0xffff9a3000007947 */ /* 0x000fca000383ffff */
.L_x_1704:
[----:B------:R-:W-:Y:S01]  /*17300*/  MOV R3, 0x181f ;  /* 0x0000181f00037802 */ /* 0x000fe20000000f00 */
[----:B------:R-:W-:Y:S01]  /*17310*/  IMAD.MOV.U32 R185, RZ, RZ, R12 ;  /* 0x000000ffffb97224 */ /* 0x000fe200078e000c */
[----:B------:R-:W-:Y:S01]  /*17320*/  MOV R187, 0xffffffff ;  /* 0xffffffff00bb7802 */ /* 0x000fe20000000f00 */
[----:B------:R-:W-:Y:S01]  /*17330*/  IMAD.MOV.U32 R186, RZ, RZ, RZ ;  /* 0x000000ffffba7224 */ /* 0x000fe200078e00ff */
[----:B------:R-:W-:Y:S02]  /*17340*/  MOV R2, 0x17360 ;  /* 0x0001736000027802 */ /* 0x000fe40000000f00 */
[----:B-12-4-:R-:W-:Y:S05]  /*17350*/  CALL.REL.NOINC `($__internal_10_$__cuda_sm70_shflsync_idx_p) ;  /* 0x0000b64000007944 */ /* 0x016fea0003c00000 */
[----:B------:R-:W-:Y:S01]  /*17360*/  MOV R0, R188 ;  /* 0x000000bc00007202 */ /* 0x000fe20000000f00 */
[----:B------:R-:W-:-:S05]  /*17370*/  BRA `(.L_x_1758) ;  /* 0xffff99d000007947 */ /* 0x000fca000383ffff */
.L_x_1705:
[----:B-1----:R-:W-:Y:S01]  /*17380*/  MOV R3, 0x181f ;  /* 0x0000181f00037802 */ /* 0x002fe20000000f00 */
[----:B------:R-:W-:Y:S01]  /*17390*/  IMAD.MOV.U32 R185, RZ, RZ, R5 ;  /* 0x000000ffffb97224 */ /* 0x000fe200078e0005 */
[----:B------:R-:W-:Y:S01]  /*173a0*/  MOV R187, 0xffffffff ;  /* 0xffffffff00bb7802 */ /* 0x000fe20000000f00 */
[----:B------:R-:W-:Y:S01]  /*173b0*/  IMAD.MOV.U32 R186, RZ, RZ, 0x1 ;  /* 0x00000001ffba7424 */ /* 0x000fe200078e00ff */
[----:B------:R-:W-:Y:S02]  /*173c0*/  MOV R2, 0x173e0 ;  /* 0x000173e000027802 */ /* 0x000fe40000000f00 */
[----:B---34-:R-:W-:Y:S05]  /*173d0*/  CALL.REL.NOINC `($__internal_10_$__cuda_sm70_shflsync_idx_p) ;  /* 0x0000b5c000007944 */ /* 0x018fea0003c00000 */
        /* <DEDUP_REMOVED lines=9> */
.L_x_1706:
[----:B------:R-:W-:Y:S02]  /*17470*/  MOV R0, 0x2 ;  /* 0x0000000200007802 */ /* 0x000fe40000000f00 */
[----:B------:R-:W-:Y:S02]  /*17480*/  MOV R2, 0x174a0 ;  /* 0x000174a000027802 */ /* 0x000fe40000000f00 */
[----:B----4-:R-:W-:Y:S05]  /*17490*/  CALL.REL.NOINC `($__internal_9_$__cuda_sm70_shflsync_bfly_p) ;  /* 0x0000b4a000007944 */ /* 0x010fea0003c00000 */
[----:B------:R-:W-:-:S05]  /*174a0*/  BRA `(.L_x_1760) ;  /* 0xffff9cb000007947 */ /* 0x000fca000383ffff */
.L_x_1707:
[----:B------:R-:W-:Y:S01]  /*174b0*/  MOV R0, 0x1 ;  /* 0x0000000100007802 */ /* 0x000fe20000000f00 */
[----:B-1----:R-:W-:Y:S01]  /*174c0*/  IMAD.MOV.U32 R4, RZ, RZ, R136 ;  /* 0x000000ffff047224 */ /* 0x002fe200078e0088 */
[----:B------:R-:W-:Y:S02]  /*174d0*/  MOV R2, 0x174f0 ;  /* 0x000174f000027802 */ /* 0x000fe40000000f00 */
[----:B----4-:R-:W-:Y:S05]  /*174e0*/  CALL.REL.NOINC `($__internal_9_$__cuda_sm70_shflsync_bfly_p) ;  /* 0x0000b45000007944 */ /* 0x010fea0003c00000 */
[----:B------:R-:W-:Y:S01]  /*174f0*/  IMAD.MOV.U32 R4, RZ, RZ, R5 ;  /* 0x000000ffff047224 */ /* 0x000fe200078e0005 */
[----:B------:R-:W-:Y:S01]  /*17500*/  FMNMX.FTZ R136, R136, R0, !PT ;  /* 0x0000000088887209 */ /* 0x000fe20007810000 */
[----:B------:R-:W-:Y:S01]  /*17510*/  IMAD.MOV.U32 R0, RZ, RZ, 0x2 ;  /* 0x00000002ff007424 */ /* 0x000fe200078e00ff */
[----:B------:R-:W-:Y:S02]  /*17520*/  MOV R2, 0x17540 ;  /* 0x0001754000027802 */ /* 0x000fe40000000f00 */
[----:B------:R-:W-:Y:S05]  /*17530*/  CALL.REL.NOINC `($__internal_9_$__cuda_sm70_shflsync_bfly_p) ;  /* 0x0000b40000007944 */ /* 0x000fea0003c00000 */
[----:B------:R-:W-:Y:S01]  /*17540*/  FMNMX.FTZ R4, R5, R0, !PT ;  /* 0x0000000005047209 */ /* 0x000fe20007810000 */
[----:B------:R-:W-:Y:S01]  /*17550*/  IMAD.MOV.U32 R0, RZ, RZ, 0x1 ;  /* 0x00000001ff007424 */ /* 0x000fe200078e00ff */
[----:B------:R-:W-:Y:S02]  /*17560*/  MOV R2, 0x17580 ;  /* 0x0001758000027802 */ /* 0x000fe40000000f00 */
[----:B------:R-:W-:Y:S05]  /*17570*/  CALL.REL.NOINC `($__internal_9_$__cuda_sm70_shflsync_bfly_p) ;  /* 0x0000b3c000007944 */ /* 0x000fea0003c00000 */
[----:B------:R-:W-:-:S05]  /*17580*/  BRA `(.L_x_1761) ;  /* 0xffff9c4000007947 */ /* 0x000fca000383ffff */
.L_x_1709:
[----:B------:R-:W-:Y:S01]  /*17590*/  IMAD.MOV.U32 R4, RZ, RZ, R231 ;  /* 0x000000ffff047224 */ /* 0x000fe200078e00e7 */
[----:B------:R-:W-:-:S02]  /*175a0*/  MOV R0, 0x2 ;  /* 0x0000000200007802 */ /* 0x000fc40000000f00 */
[----:B------:R-:W-:Y:S02]  /*175b0*/  MOV R2, 0x175d0 ;  /* 0x000175d000027802 */ /* 0x000fe40000000f00 */
[----:B------:R-:W-:Y:S05]  /*175c0*/  CALL.REL.NOINC `($__internal_9_$__cuda_sm70_shflsync_bfly_p) ;  /* 0x0000b37000007944 */ /* 0x000fea0003c00000 */
[----:B------:R-:W-:Y:S01]  /*175d0*/  MOV R5, R0 ;  /* 0x0000000000057202 */ /* 0x000fe20000000f00 */
[----:B------:R-:W-:Y:S05]  /*175e0*/  BRA `(.L_x_1762) ;  /* 0xffffb33000007947 */ /* 0x000fea000383ffff */
.L_x_1710:
[----:B------:R-:W-:Y:S01]  /*175f0*/  IMAD.MOV.U32 R4, RZ, RZ, R5 ;  /* 0x000000ffff047224 */ /* 0x000fe200078e0005 */
[----:B------:R-:W-:Y:S02]  /*17600*/  MOV R0, 0x1 ;  /* 0x0000000100007802 */ /* 0x000fe40000000f00 */
[----:B------:R-:W-:Y:S02]  /*17610*/  MOV R2, 0x17630 ;  /* 0x0001763000027802 */ /* 0x000fe40000000f00 */
[----:B-1----:R-:W-:Y:S05]  /*17620*/  CALL.REL.NOINC `($__internal_9_$__cuda_sm70_shflsync_bfly_p) ;  /* 0x0000b31000007944 */ /* 0x002fea0003c00000 */
[----:B------:R-:W-:Y:S01]  /*17630*/  FADD.FTZ R5, R5, R0 ;  /* 0x0000000005057221 */ /* 0x000fe20000010000 */
[----:B------:R-:W-:Y:S02]  /*17640*/  MOV R4, R230 ;  /* 0x000000e600047202 */ /* 0x000fe40000000f00 */
[----:B------:R-:W-:Y:S02]  /*17650*/  MOV R0, 0x2 ;  /* 0x0000000200007802 */ /* 0x000fe40000000f00 */
[----:B------:R-:W-:Y:S02]  /*17660*/  MOV R2, 0x17680 ;  /* 0x0001768000027802 */ /* 0x000fe40000000f00 */
[----:B------:R-:W-:Y:S05]  /*17670*/  CALL.REL.NOINC `($__internal_9_$__cuda_sm70_shflsync_bfly_p) ;  /* 0x0000b2c000007944 */ /* 0x000fea0003c00000 */
[----:B------:R-:W-:Y:S01]  /*17680*/  FADD.FTZ R4, R230, R0 ;  /* 0x00000000e6047221 */ /* 0x000fe20000010000 */
[----:B------:R-:W-:-:S02]  /*17690*/  MOV R0, 0x1 ;  /* 0x0000000100007802 */ /* 0x000fc40000000f00 */
[----:B------:R-:W-:Y:S02]  /*176a0*/  MOV R2, 0x176c0 ;  /* 0x000176c000027802 */ /* 0x000fe40000000f00 */
[----:B------:R-:W-:Y:S05]  /*176b0*/  CALL.REL.NOINC `($__internal_9_$__cuda_sm70_shflsync_bfly_p) ;  /* 0x0000b28000007944 */ /* 0x000fea0003c00000 */
[----:B------:R-:W-:Y:S05]  /*176c0*/  BRA `(.L_x_1763) ;  /* 0xffffb2c000007947 */ /* 0x000fea000383ffff */
.L_x_1722:
[----:B------:R-:W-:Y:S01]  /*176d0*/  IMAD.MOV.U32 R185, RZ, RZ, R15 ;  /* 0x000000ffffb97224 */ /* 0x000fe200078e000f */
[----:B------:R-:W-:Y:S01]  /*176e0*/  MOV R3, 0x181f ;  /* 0x0000181f00037802 */ /* 0x000fe20000000f00 */
[----:B------:R-:W-:Y:S01]  /*176f0*/  IMAD.MOV.U32 R186, RZ, RZ, RZ ;  /* 0x000000ffffba7224 */ /* 0x000fe200078e00ff */
[----:B------:R-:W-:Y:S02]  /*17700*/  MOV R187, 0xffffffff ;  /* 0xffffffff00bb7802 */ /* 0x000fe40000000f00 */
[----:B------:R-:W-:Y:S02]  /*17710*/  MOV R2, 0x17730 ;  /* 0x0001773000027802 */ /* 0x000fe40000000f00 */
[----:B-----5:R-:W-:Y:S05]  /*17720*/  CALL.REL.NOINC `($__internal_10_$__cuda_sm70_shflsync_idx_p) ;  /* 0x0000b27000007944 */ /* 0x020fea0003c00000 */
[----:B------:R-:W-:Y:S01]  /*17730*/  MOV R4, R188 ;  /* 0x000000bc00047202 */ /* 0x000fe20000000f00 */
[----:B------:R-:W-:Y:S05]  /*17740*/  BRA `(.L_x_1764) ;  /* 0xffffdd0000007947 */ /* 0x000fea000383ffff */
.L_x_1723:
[----:B------:R-:W-:Y:S01]  /*17750*/  IMAD.MOV.U32 R185, RZ, RZ, R17 ;  /* 0x000000ffffb97224 */ /* 0x000fe200078e0011 */
[----:B------:R-:W-:Y:S01]  /*17760*/  MOV R3, 0x181f ;  /* 0x0000181f00037802 */ /* 0x000fe20000000f00 */
[----:B------:R-:W-:Y:S01]  /*17770*/  IMAD.MOV.U32 R186, RZ, RZ, RZ ;  /* 0x000000ffffba7224 */ /* 0x000fe200078e00ff */
[----:B------:R-:W-:Y:S02]  /*17780*/  MOV R187, 0xffffffff ;  /* 0xffffffff00bb7802 */ /* 0x000fe40000000f00 */
[----:B------:R-:W-:-:S02]  /*17790*/  MOV R2, 0x177b0 ;  /* 0x000177b000027802 */ /* 0x000fc40000000f00 */
[----:B-12--5:R-:W-:Y:S05]  /*177a0*/  CALL.REL.NOINC `($__internal_10_$__cuda_sm70_shflsync_idx_p) ;  /* 0x0000b1f000007944 */ /* 0x026fea0003c00000 */
[----:B------:R-:W-:Y:S01]  /*177b0*/  MOV R2, R188 ;  /* 0x000000bc00027202 */ /* 0x000fe20000000f00 */
[----:B------:R-:W-:Y:S05]  /*177c0*/  BRA `(.L_x_1765) ;  /* 0xffffdca000007947 */ /* 0x000fea000383ffff */
.L_x_1726:
[----:B------:R-:W-:Y:S01]  /*177d0*/  IMAD.MOV.U32 R185, RZ, RZ, R15 ;  /* 0x000000ffffb97224 */ /* 0x000fe200078e000f */
[----:B--2---:R-:W-:Y:S01]  /*177e0*/  MOV R3, 0x181f ;  /* 0x0000181f00037802 */ /* 0x004fe20000000f00 */
[----:B------:R-:W-:Y:S01]  /*177f0*/  IMAD.MOV.U32 R186, RZ, RZ, 0x1 ;  /* 0x00000001ffba7424 */ /* 0x000fe200078e00ff */
[----:B------:R-:W-:-:S02]  /*17800*/  MOV R187, 0xffffffff ;  /* 0xffffffff00bb7802 */ /* 0x000fc40000000f00 */
[----:B----4-:R-:W-:Y:S02]  /*17810*/  MOV R2, 0x17830 ;  /* 0x0001783000027802 */ /* 0x010fe40000000f00 */
[----:B-1-3--:R-:W-:Y:S05]  /*17820*/  CALL.REL.NOINC `($__internal_10_$__cuda_sm70_shflsync_idx_p) ;  /* 0x0000b17000007944 */ /* 0x00afea0003c00000 */
        /* <DEDUP_REMOVED lines=9> */
.L_x_1729:
[----:B------:R-:W-:Y:S01]  /*178c0*/  IMAD.MOV.U32 R185, RZ, RZ, R15 ;  /* 0x000000ffffb97224 */ /* 0x000fe200078e000f */
[----:B-1----:R-:W-:Y:S01]  /*178d0*/  MOV R3, 0x181f ;  /* 0x0000181f00037802 */ /* 0x002fe20000000f00 */
[----:B------:R-:W-:Y:S01]  /*178e0*/  IMAD.MOV.U32 R186, RZ, RZ, 0x2 ;  /* 0x00000002ffba7424 */ /* 0x000fe200078e00ff */
[----:B------:R-:W-:Y:S02]  /*178f0*/  MOV R187, 0xffffffff ;  /* 0xffffffff00bb7802 */ /* 0x000fe40000000f00 */
[----:B----4-:R-:W-:-:S02]  /*17900*/  MOV R2, 0x17920 ;  /* 0x0001792000027802 */ /* 0x010fc40000000f00 */
[----:B--23--:R-:W-:Y:S05]  /*17910*/  CALL.REL.NOINC `($__internal_10_$__cuda_sm70_shflsync_idx_p) ;  /* 0x0000b08000007944 */ /* 0x00cfea0003c00000 */
[----:B------:R-:W-:Y:S01]  /*17920*/  MOV R4, R188 ;  /* 0x000000bc00047202 */ /* 0x000fe20000000f00 */
[----:B------:R-:W-:Y:S05]  /*17930*/  BRA `(.L_x_1767) ;  /* 0xffffdee000007947 */ /* 0x000fea000383ffff */
.L_x_1730:
[----:B------:R-:W-:Y:S01]  /*17940*/  IMAD.MOV.U32 R185, RZ, RZ, R17 ;  /* 0x000000ffffb97224 */ /* 0x000fe200078e0011 */
[----:B------:R-:W-:Y:S01]  /*17950*/  MOV R3, 0x181f ;  /* 0x0000181f00037802 */ /* 0x000fe20000000f00 */
[----:B------:R-:W-:Y:S01]  /*17960*/  IMAD.MOV.U32 R186, RZ, RZ, 0x2 ;  /* 0x00000002ffba7424 */ /* 0x000fe200078e00ff */
[----:B------:R-:W-:-:S02]  /*17970*/  MOV R187, 0xffffffff ;  /* 0xffffffff00bb7802 */ /* 0x000fc40000000f00 */
[----:B----4-:R-:W-:Y:S02]  /*17980*/  MOV R2, 0x179a0 ;  /* 0x000179a000027802 */ /* 0x010fe40000000f00 */
[----:B-123--:R-:W-:Y:S05]  /*17990*/  CALL.REL.NOINC `($__internal_10_$__cuda_sm70_shflsync_idx_p) ;  /* 0x0000b00000007944 */ /* 0x00efea0003c00000 */
[----:B------:R-:W-:Y:S01]  /*179a0*/  MOV R2, R188 ;  /* 0x000000bc00027202 */ /* 0x000fe20000000f00 */
[----:B------:R-:W-:Y:S05]  /*179b0*/  BRA `(.L_x_1768) ;  /* 0xffffde8000007947 */ /* 0x000fea000383ffff */
.L_x_1733:
[----:B------:R-:W-:Y:S01]  /*179c0*/  IMAD.MOV.U32 R185, RZ, RZ, R15 ;  /* 0x000000ffffb97224 */ /* 0x000fe200078e000f */
[----:B-1----:R-:W-:Y:S01]  /*179d0*/  MOV R3, 0x181f ;  /* 0x0000181f00037802 */ /* 0x002fe20000000f00 */
[----:B------:R-:W-:Y:S01]  /*179e0*/  IMAD.MOV.U32 R186, RZ, RZ, 0x3 ;  /* 0x00000003ffba7424 */ /* 0x000fe200078e00ff */
[----:B------:R-:W-:Y:S02]  /*179f0*/  MOV R187, 0xffffffff ;  /* 0xffffffff00bb7802 */ /* 0x000fe40000000f00 */
[----:B------:R-:W-:Y:S02]  /*17a00*/  MOV R2, 0x17a20 ;  /* 0x00017a2000027802 */ /* 0x000fe40000000f00 */
[----:B---34-:R-:W-:Y:S05]  /*17a10*/  CALL.REL.NOINC `($__internal_10_$__cuda_sm70_shflsync_idx_p) ;  /* 0x0000af8000007944 */ /* 0x018fea0003c00000 */
        /* <DEDUP_REMOVED lines=9> */
        .type           $_ZN7cutlass13device_kernelIN5flash19enable_sm80_to_sm89INS1_16FlashAttnFwdSm80INS1_25CollectiveMainloopFwdSm80ILi8ELi1ELb0EN4cute5tupleIJNS5_1CILi128EEENS7_ILi48EEENS7_ILi256EEEEEELi256ENS_10bfloat16_tEfNS_4arch4Sm80ELb1ELb0ELb1ELb1ELb1ELb1ELb1ELb0EEENS1_21CollectiveEpilogueFwdINS6_IJS8_SA_S9_EEENS6_IJNS7_ILi1EEESI_SI_EEESC_SE_Li256ELb1ELb1ELb0ELb0EEENS1_19SingleTileSchedulerILb1ELb0ELb1ELi128EEEEEEEEEvNT_6ParamsE$_ZZN5flash25CollectiveMainloopFwdSm80ILi8ELi1ELb0EN4cute5tupleIJNS1_1CILi128EEENS3_ILi48EEENS3_ILi256EEEEEELi256EN7cutlass10bfloat16_tEfNS8_4arch4Sm80ELb1ELb0ELb1ELb1ELb1ELb1ELb1ELb0EE3mmaINS_16FlashAttnFwdSm80ISC_NS_21CollectiveEpilogueFwdINS2_IJS4_S6_S5_EEENS2_IJNS3_ILi1EEESH_SH_EEES9_SB_Li256ELb1ELb1ELb0ELb0EEENS_19SingleTileSchedulerILb1ELb0ELb1ELi128EEEE13SharedStorageENS1_6TensorINS1_11ArrayEngineIfLm128EEENS1_6LayoutINS2_IJNS2_IJNS3_ILi2EEESS_EEESH_NS3_ILi32EEEEEENS2_IJNS2_IJSH_SS_EEENS3_ILi0EEENS3_ILi4EEEEEEEEEENS_7SoftmaxILi2ELi0EEEEEbRKNSC_6ParamsERT0_RT1_iRKNS_16SeqlenInfoQKNewKILb1ELb1EEENS2_IJiiiiEEERT_ENKUlvE_clEv,@function
        .size           $_ZN7cutlass13device_kernelIN5flash19enable_sm80_to_sm89INS1_16FlashAttnFwdSm80INS1_25CollectiveMainloopFwdSm80ILi8ELi1ELb0EN4cute5tupleIJNS5_1CILi128EEENS7_ILi48EEENS7_ILi256EEEEEELi256ENS_10bfloat16_tEfNS_4arch4Sm80ELb1ELb0ELb1ELb1ELb1ELb1ELb1ELb0EEENS1_21CollectiveEpilogueFwdINS6_IJS8_SA_S9_EEENS6_IJNS7_ILi1EEESI_SI_EEESC_SE_Li256ELb1ELb1ELb0ELb0EEENS1_19SingleTileSchedulerILb1ELb0ELb1ELi128EEEEEEEEEvNT_6ParamsE$_ZZN5flash25CollectiveMainloopFwdSm80ILi8ELi1ELb0EN4cute5tupleIJNS1_1CILi128EEENS3_ILi48EEENS3_ILi256EEEEEELi256EN7cutlass10bfloat16_tEfNS8_4arch4Sm80ELb1ELb0ELb1ELb1ELb1ELb1ELb1ELb0EE3mmaINS_16FlashAttnFwdSm80ISC_NS_21CollectiveEpilogueFwdINS2_IJS4_S6_S5_EEENS2_IJNS3_ILi1EEESH_SH_EEES9_SB_Li256ELb1ELb1ELb0ELb0EEENS_19SingleTileSchedulerILb1ELb0ELb1ELi128EEEE13SharedStorageENS1_6TensorINS1_11ArrayEngineIfLm128EEENS1_6LayoutINS2_IJNS2_IJNS3_ILi2EEESS_EEESH_NS3_ILi32EEEEEENS2_IJNS2_IJSH_SS_EEENS3_ILi0EEENS3_ILi4EEEEEEEEEENS_7SoftmaxILi2ELi0EEEEEbRKNSC_6ParamsERT0_RT1_iRKNS_16SeqlenInfoQKNewKILb1ELb1EEENS2_IJiiiiEEERT_ENKUlvE_clEv,($__internal_9_$__cuda_sm70_shflsync_bfly_p - $_ZN7cutlass13device_kernelIN5flash19enable_sm80_to_sm89INS1_16FlashAttnFwdSm80INS1_25CollectiveMainloopFwdSm80ILi8ELi1ELb0EN4cute5tupleIJNS5_1CILi128EEENS7_ILi48EEENS7_ILi256EEEEEELi256ENS_10bfloat16_tEfNS_4arch4Sm80ELb1ELb0ELb1ELb1ELb1ELb1ELb1ELb0EEENS1_21CollectiveEpilogueFwdINS6_IJS8_SA_S9_EEENS6_IJNS7_ILi1EEESI_SI_EEESC_SE_Li256ELb1ELb1ELb0ELb0EEENS1_19SingleTileSchedulerILb1ELb0ELb1ELi128EEEEEEEEEvNT_6ParamsE$_ZZN5flash25CollectiveMainloopFwdSm80ILi8ELi1ELb0EN4cute5tupleIJNS1_1CILi128EEENS3_ILi48EEENS3_ILi256EEEEEELi256EN7cutlass10bfloat16_tEfNS8_4arch4Sm80ELb1ELb0ELb1ELb1ELb1ELb1ELb1ELb0EE3mmaINS_16FlashAttnFwdSm80ISC_NS_21CollectiveEpilogueFwdINS2_IJS4_S6_S5_EEENS2_IJNS3_ILi1EEESH_SH_EEES9_SB_Li256ELb1ELb1ELb0ELb0EEENS_19SingleTileSchedulerILb1ELb0ELb1ELi128EEEE13SharedStorageENS1_6TensorINS1_11ArrayEngineIfLm128EEENS1_6LayoutINS2_IJNS2_IJNS3_ILi2EEESS_EEESH_NS3_ILi32EEEEEENS2_IJNS2_IJSH_SS_EEENS3_ILi0EEENS3_ILi4EEEEEEEEEENS_7SoftmaxILi2ELi0EEEEEbRKNSC_6ParamsERT0_RT1_iRKNS_16SeqlenInfoQKNewKILb1ELb1EEENS2_IJiiiiEEERT_ENKUlvE_clEv)
$_ZN7cutlass13device_kernelIN5flash19enable_sm80_to_sm89INS1_16FlashAttnFwdSm80INS1_25CollectiveMainloopFwdSm80ILi8ELi1ELb0EN4cute5tupleIJNS5_1CILi128EEENS7_ILi48EEENS7_ILi256EEEEEELi256ENS_10bfloat16_tEfNS_4arch4Sm80ELb1ELb0ELb1ELb1ELb1ELb1ELb1ELb0EEENS1_21CollectiveEpilogueFwdINS6_IJS8_SA_S9_EEENS6_IJNS7_ILi1EEESI_SI_EEESC_SE_Li256ELb1ELb1ELb0ELb0EEENS1_19SingleTileSchedulerILb1ELb0ELb1ELi128EEEEEEEEEvNT_6ParamsE$_ZZN5flash25CollectiveMainloopFwdSm80ILi8ELi1ELb0EN4cute5tupleIJNS1_1CILi128EEENS3_ILi48EEENS3_ILi256EEEEEELi256EN7cutlass10bfloat16_tEfNS8_4arch4Sm80ELb1ELb0ELb1ELb1ELb1ELb1ELb1ELb0EE3mmaINS_16FlashAttnFwdSm80ISC_NS_21CollectiveEpilogueFwdINS2_IJS4_S6_S5_EEENS2_IJNS3_ILi1EEESH_SH_EEES9_SB_Li256ELb1ELb1ELb0ELb0EEENS_19SingleTileSchedulerILb1ELb0ELb1ELi128EEEE13SharedStorageENS1_6TensorINS1_11ArrayEngineIfLm128EEENS1_6LayoutINS2_IJNS2_IJNS3_ILi2EEESS_EEESH_NS3_ILi32EEEEEENS2_IJNS2_IJSH_SS_EEENS3_ILi0EEENS3_ILi4EEEEEEEEEENS_7SoftmaxILi2ELi0EEEEEbRKNSC_6ParamsERT0_RT1_iRKNS_16SeqlenInfoQKNewKILb1ELb1EEENS2_IJiiiiEEERT_ENKUlvE_clEv:
        /* <DEDUP_REMOVED lines=9> */
[----:B------:R-:W-:Y:S05]  /*17b40*/  RET.REL.NODEC R2 `(_ZN7cutlass13device_kernelIN5flash19enable_sm80_to_sm89INS1_16FlashAttnFwdSm80INS1_25CollectiveMainloopFwdSm80ILi8ELi1ELb0EN4cute5tupleIJNS5_1CILi128EEENS7_ILi48EEENS7_ILi256EEEEEELi256ENS_10bfloat16_tEfNS_4arch4Sm80ELb1ELb0ELb1ELb1ELb1ELb1ELb1ELb0EEENS1_21CollectiveEpilogueFwdINS6_IJS8_SA_S9_EEENS6_IJNS7_ILi1EEESI_SI_EEESC_SE_Li256ELb1ELb1ELb0ELb0EEENS1_19SingleTileSchedulerILb1ELb0ELb1ELi128EEEEEEEEEvNT_6ParamsE) ;  /* 0xfffe84b002007950 */ /* 0x000fea0003c3ffff */
.L_x_1770:
        /* <DEDUP_REMOVED lines=52> */
.L_x_1846:
[----:B------:R-:W-:Y:S05]  /*17e90*/  BRA.DIV ~URZ, `(.L_x_1773) ;  /* 0x00009bf27f007947 */ /* 0x000fea000b800000 */
[----:B------:R3:W4:Y:S01]  /*17ea0*/  SHFL.IDX PT, R12, R34, RZ, 0x181f ;  /* 0x00181fff220c7589 */ /* 0x00072200000e0000 */
[----:B--2---:R-:W-:-:S03]  /*17eb0*/  MOV R13, R11 ;  /* 0x0000000b000d7202 */ /* 0x004fc60000000f00 */
[----:B------:R3:W2:Y:S04]  /*17ec0*/  SHFL.IDX PT, R14, R24, RZ, 0x181f ;  /* 0x00181fff180e7589 */ /* 0x0006a800000e0000 */
[----:B------:R3:W1:Y:S02]  /*17ed0*/  SHFL.IDX PT, R3, R37, RZ, 0x181f ;  /* 0x00181fff25037589 */ /* 0x00066400000e0000 */
.L_x_1847:
        /* <DEDUP_REMOVED lines=60> */
.L_x_1775:
[----:B------:R-:W-:Y:S05]  /*182a0*/  BSYNC B0 ;  /* 0x0000000000007941 */ /* 0x000fea0003800000 */
.L_x_1774:
        /* <DEDUP_REMOVED lines=29> */
.L_x_1848:
        /* <DEDUP_REMOVED lines=52> */
.L_x_1778:
[----:B------:R-:W-:Y:S05]  /*187c0*/  BSYNC B0 ;  /* 0x0000000000007941 */ /* 0x000fea0003800000 */
.L_x_1777:
        /* <DEDUP_REMOVED lines=26> */
.L_x_1849:
[----:B------:R-:W-:Y:S05]  /*18970*/  BRA.DIV ~URZ, `(.L_x_1780) ;  /* 0x000094e27f007947 */ /* 0x000fea000b800000 */
[----:B------:R4:W1:Y:S01]  /*18980*/  SHFL.IDX PT, R12, R34, 0x2, 0x181f ;  /* 0x00581f00220c7f89 */ /* 0x00086200000e0000 */
[----:B--23--:R-:W-:-:S03]  /*18990*/  MOV R13, R11 ;  /* 0x0000000b000d7202 */ /* 0x00cfc60000000f00 */
[----:B------:R4:W2:Y:S04]  /*189a0*/  SHFL.IDX PT, R14, R24, 0x2, 0x181f ;  /* 0x00581f00180e7f89 */ /* 0x0008a800000e0000 */
[----:B------:R4:W3:Y:S02]  /*189b0*/  SHFL.IDX PT, R2, R37, 0x2, 0x181f ;  /* 0x00581f0025027f89 */ /* 0x0008e400000e0000 */
.L_x_1850:
        /* <DEDUP_REMOVED lines=53> */
.L_x_1782:
[----:B------:R-:W-:Y:S05]  /*18d10*/  BSYNC B0 ;  /* 0x0000000000007941 */ /* 0x000fea0003800000 */
.L_x_1781:
        /* <DEDUP_REMOVED lines=27> */
.L_x_1851:
        /* <DEDUP_REMOVED lines=8> */
.L_x_1852:
        /* <DEDUP_REMOVED lines=52> */
.L_x_1786:
[----:B------:R-:W-:Y:S05]  /*19290*/  BSYNC B0 ;  /* 0x0000000000007941 */ /* 0x000fea0003800000 */
.L_x_1785:
        /* <DEDUP_REMOVED lines=102> */
.L_x_1790:
[----:B------:R-:W-:Y:S05]  /*19900*/  BSYNC B0 ;  /* 0x0000000000007941 */ /* 0x000fea0003800000 */
.L_x_1789:
        /* <DEDUP_REMOVED lines=50> */
.L_x_1792:
[----:B------:R-:W-:Y:S05]  /*19c30*/  BSYNC B0 ;  /* 0x0000000000007941 */ /* 0x000fea0003800000 */
.L_x_1791:
        /* <DEDUP_REMOVED lines=50> */
.L_x_1794:
[----:B------:R-:W-:Y:S05]  /*19f60*/  BSYNC B0 ;  /* 0x0000000000007941 */ /* 0x000fea0003800000 */
.L_x_1793:
        /* <DEDUP_REMOVED lines=49> */
.L_x_1788:
[----:B------:R-:W-:Y:S05]  /*1a280*/  BSYNC B1 ;  /* 0x0000000000017941 */ /* 0x000fea0003800000 */
.L_x_1787:
        /* <DEDUP_REMOVED lines=53> */
.L_x_1798:
[----:B------:R-:W-:Y:S05]  /*1a5e0*/  BSYNC B0 ;  /* 0x0000000000007941 */ /* 0x000fea0003800000 */
.L_x_1797:
        /* <DEDUP_REMOVED lines=50> */
.L_x_1800:
[----:B------:R-:W-:Y:S05]  /*1a910*/  BSYNC B0 ;  /* 0x0000000000007941 */ /* 0x000fea0003800000 */
.L_x_1799:
        /* <DEDUP_REMOVED lines=50> */
.L_x_1802:
[----:B------:R-:W-:Y:S05]  /*1ac40*/  BSYNC B0 ;  /* 0x0000000000007941 */ /* 0x000fea0003800000 */
.L_x_1801:
        /* <DEDUP_REMOVED lines=49> */
.L_x_1796:
[----:B------:R-:W-:Y:S05]  /*1af60*/  BSYNC B1 ;  /* 0x0000000000017941 */ /* 0x000fea0003800000 */
.L_x_1795:
        /* <DEDUP_REMOVED lines=53> */
.L_x_1806:
[----:B------:R-:W-:Y:S05]  /*1b2c0*/  BSYNC B0 ;  /* 0x0000000000007941 */ /* 0x000fea0003800000 */
.L_x_1805:
        /* <DEDUP_REMOVED lines=50> */
.L_x_1808:
[----:B------:R-:W-:Y:S05]  /*1b5f0*/  BSYNC B0 ;  /* 0x0000000000007941 */ /* 0x000fea0003800000 */
.L_x_1807:
        /* <DEDUP_REMOVED lines=50> */
.L_x_1810:
[----:B------:R-:W-:Y:S05]  /*1b920*/  BSYNC B0 ;  /* 0x0000000000007941 */ /* 0x000fea0003800000 */
.L_x_1809:
        /* <DEDUP_REMOVED lines=49> */
.L_x_1804:
[----:B------:R-:W-:Y:S05]  /*1bc40*/  BSYNC B1 ;  /* 0x0000000000017941 */ /* 0x000fea0003800000 */
.L_x_1803:
[----:B------:R-:W-:Y:S01]  /*1bc50*/  IADD3 R2, R96, 0x60, RZ ;  /* 0x0000006060027810 */ /* 0x000fe20007ffe0ff */
[----:B------:R-:W-:-:S03]  /*1bc60*/  IMAD.MOV.U32 R3, RZ, RZ, 0x0 ;  /* 0x00000000ff037424 */ /* 0x000fc600078e00ff */
[----:B------:R-:W-:Y:S01]  /*1bc70*/  ISETP.GE.AND P0, PT, R2, R34, PT ;  /* 0x000000220200720c */ /* 0x000fe20003f06270 */
[----:B------:R-:W-:-:S12]  /*1bc80*/  IMAD.MOV.U32 R2, RZ, RZ, R144 ;  /* 0x000000ffff027224 */ /* 0x000fd800078e0090 */
[----:B------:R-:W-:Y:S05]  /*1bc90*/  @P0 RET.REL.NODEC R2 `(_ZN7cutlass13device_kernelIN5flash19enable_sm80_to_sm89INS1_16FlashAttnFwdSm80INS1_25CollectiveMainloopFwdSm80ILi8ELi1ELb0EN4cute5tupleIJNS5_1CILi128EEENS7_ILi48EEENS7_ILi256EEEEEELi256ENS_10bfloat16_tEfNS_4arch4Sm80ELb1ELb0ELb1ELb1ELb1ELb1ELb1ELb0EEENS1_21CollectiveEpilogueFwdINS6_IJS8_SA_S9_EEENS6_IJNS7_ILi1EEESI_SI_EEESC_SE_Li256ELb1ELb1ELb0ELb0EEENS1_19SingleTileSchedulerILb1ELb0ELb1ELi128EEEEEEEEEvNT_6ParamsE) ;  /* 0xfffe436002000950 */ /* 0x000fea0003c3ffff */
        /* <DEDUP_REMOVED lines=49> */
.L_x_1812:
[----:B------:R-:W-:Y:S05]  /*1bfb0*/  BSYNC B0 ;  /* 0x0000000000007941 */ /* 0x000fea0003800000 */
.L_x_1811:
        /* <DEDUP_REMOVED lines=50> */
.L_x_1814:
[----:B------:R-:W-:Y:S05]  /*1c2e0*/  BSYNC B0 ;  /* 0x0000000000007941 */ /* 0x000fea0003800000 */
.L_x_1813:
        /* <DEDUP_REMOVED lines=50> */
.L_x_1816:
[----:B------:R-:W-:Y:S05]  /*1c610*/  BSYNC B0 ;  /* 0x0000000000007941 */ /* 0x000fea0003800000 */
.L_x_1815:
[----:B------:R-:W-:Y:S01]  /*1c620*/  IADD3 R2, R23, 0x60, RZ ;  /* 0x0000006017027810 */ /* 0x000fe20007ffe0ff */
[----:B------:R-:W-:-:S03]  /*1c630*/  IMAD.MOV.U32 R3, RZ, RZ, 0x0 ;  /* 0x00000000ff037424 */ /* 0x000fc600078e00ff */
[----:B------:R-:W-:Y:S01]  /*1c640*/  ISETP.GE.AND P0, PT, R2, R36, PT ;  /* 0x000000240200720c */ /* 0x000fe20003f06270 */
[----:B------:R-:W-:-:S12]  /*1c650*/  IMAD.MOV.U32 R2, RZ, RZ, R144 ;  /* 0x000000ffff027224 */ /* 0x000fd800078e0090 */
[----:B------:R-:W-:Y:S05]  /*1c660*/  @P0 RET.REL.NODEC R2 `(_ZN7cutlass13device_kernelIN5flash19enable_sm80_to_sm89INS1_16FlashAttnFwdSm80INS1_25CollectiveMainloopFwdSm80ILi8ELi1ELb0EN4cute5tupleIJNS5_1CILi128EEENS7_ILi48EEENS7_ILi256EEEEEELi256ENS_10bfloat16_tEfNS_4arch4Sm80ELb1ELb0ELb1ELb1ELb1ELb1ELb1ELb0EEENS1_21CollectiveEpilogueFwdINS6_IJS8_SA_S9_EEENS6_IJNS7_ILi1EEESI_SI_EEESC_SE_Li256ELb1ELb1ELb0ELb0EEENS1_19SingleTileSchedulerILb1ELb0ELb1ELi128EEEEEEEEEvNT_6ParamsE) ;  /* 0xfffe399002000950 */ /* 0x000fea0003c3ffff */
        /* <DEDUP_REMOVED lines=48> */
[----:B------:R-:W-:Y:S05]  /*1c970*/  RET.REL.NODEC R2 `(_ZN7cutlass13device_kernelIN5flash19enable_sm80_to_sm89INS1_16FlashAttnFwdSm80INS1_25CollectiveMainloopFwdSm80ILi8ELi1ELb0EN4cute5tupleIJNS5_1CILi128EEENS7_ILi48EEENS7_ILi256EEEEEELi256ENS_10bfloat16_tEfNS_4arch4Sm80ELb1ELb0ELb1ELb1ELb1ELb1ELb1ELb0EEENS1_21CollectiveEpilogueFwdINS6_IJS8_SA_S9_EEENS6_IJNS7_ILi1EEESI_SI_EEESC_SE_Li256ELb1ELb1ELb0ELb0EEENS1_19SingleTileSchedulerILb1ELb0ELb1ELi128EEEEEEEEEvNT_6ParamsE) ;  /* 0xfffe368002007950 */ /* 0x000fea0003c3ffff */
.L_x_1771:
        /* <DEDUP_REMOVED lines=28> */
.L_x_1853:
[----:B------:R-:W-:Y:S05]  /*1cb40*/  BRA.DIV ~URZ, `(.L_x_1818) ;  /* 0x000056e27f007947 */ /* 0x000fea000b800000 */
[----:B------:R3:W4:Y:S01]  /*1cb50*/  SHFL.IDX PT, R12, R28, RZ, 0x181f ;  /* 0x00181fff1c0c7589 */ /* 0x00072200000e0000 */
[----:B--2---:R-:W-:-:S03]  /*1cb60*/  MOV R13, R11 ;  /* 0x0000000b000d7202 */ /* 0x004fc60000000f00 */
[----:B------:R3:W2:Y:S04]  /*1cb70*/  SHFL.IDX PT, R14, R19, RZ, 0x181f ;  /* 0x00181fff130e7589 */ /* 0x0006a800000e0000 */
[----:B------:R3:W1:Y:S02]  /*1cb80*/  SHFL.IDX PT, R3, R29, RZ, 0x181f ;  /* 0x00181fff1d037589 */ /* 0x00066400000e0000 */
.L_x_1854:
        /* <DEDUP_REMOVED lines=42> */
.L_x_1820:
[----:B------:R-:W-:Y:S05]  /*1ce30*/  BSYNC B0 ;  /* 0x0000000000007941 */ /* 0x000fea0003800000 */
.L_x_1819:
        /* <DEDUP_REMOVED lines=31> */
.L_x_1855:
        /* <DEDUP_REMOVED lines=34> */
.L_x_1823:
[----:B------:R-:W-:Y:S05]  /*1d250*/  BSYNC B0 ;  /* 0x0000000000007941 */ /* 0x000fea0003800000 */
.L_x_1822:
        /* <DEDUP_REMOVED lines=26> */
.L_x_1856:
[----:B------:R-:W-:Y:S05]  /*1d400*/  BRA.DIV ~URZ, `(.L_x_1825) ;  /* 0x000051e27f007947 */ /* 0x000fea000b800000 */
[----:B------:R3:W4:Y:S01]  /*1d410*/  SHFL.IDX PT, R12, R28, 0x2, 0x181f ;  /* 0x00581f001c0c7f89 */ /* 0x00072200000e0000 */
[----:B--2---:R-:W-:-:S03]  /*1d420*/  MOV R13, R11 ;  /* 0x0000000b000d7202 */ /* 0x004fc60000000f00 */
[----:B------:R3:W2:Y:S04]  /*1d430*/  SHFL.IDX PT, R14, R19, 0x2, 0x181f ;  /* 0x00581f00130e7f89 */ /* 0x0006a800000e0000 */
[----:B------:R3:W1:Y:S02]  /*1d440*/  SHFL.IDX PT, R2, R29, 0x2, 0x181f ;  /* 0x00581f001d027f89 */ /* 0x00066400000e0000 */
.L_x_1857:
        /* <DEDUP_REMOVED lines=35> */
.L_x_1827:
[----:B------:R-:W-:Y:S05]  /*1d680*/  BSYNC B0 ;  /* 0x0000000000007941 */ /* 0x000fea0003800000 */
.L_x_1826:
        /* <DEDUP_REMOVED lines=27> */
.L_x_1858:
        /* <DEDUP_REMOVED lines=8> */
.L_x_1859:
        /* <DEDUP_REMOVED lines=34> */
.L_x_1831:
[----:B------:R-:W-:Y:S05]  /*1dae0*/  BSYNC B0 ;  /* 0x0000000000007941 */ /* 0x000fea0003800000 */
.L_x_1830:
        /* <DEDUP_REMOVED lines=65> */
[----:B------:R-:W-:Y:S02]  /*1df00*/  SHF.R.U64 R11, R22, 0x10, R23 ;  /* 0x00000010160b7819 */ /* 0x000fe40000001217 */
[--C-:B------:R-:W-:Y:S02]  /*1df10*/  SHF.R.U64 R22, R26, 0x10, R27.reuse ;  /* 0x000000101a167819 */ /* 0x100fe4000000121b */
[----:B------:R-:W-:-:S02]  /*1df20*/  SHF.R.U32.HI R27, RZ, 0x10, R27 ;  /* 0x00000010ff1b7819 */ /* 0x000fc4000001161b */
[----:B------:R-:W-:Y:S02]  /*1df30*/  PRMT R29, R37, 0x5432, R21 ;  /* 0x00005432251d7816 */ /* 0x000fe40000000015 */
[----:B------:R-:W-:Y:S02]  /*1df40*/  SHF.R.U32.HI R20, RZ, 0x10, R23 ;  /* 0x00000010ff147819 */ /* 0x000fe40000011617 */
[----:B------:R-:W-:Y:S02]  /*1df50*/  SHF.R.U32.HI R23, RZ, 0x10, R25 ;  /* 0x00000010ff177819 */ /* 0x000fe40000011619 */
[----:B------:R-:W-:Y:S02]  /*1df60*/  PRMT R34, R34, 0x5410, R2 ;  /* 0x0000541022227816 */ /* 0x000fe40000000002 */
[C---:B------:R-:W-:Y:S02]  /*1df70*/  PRMT R28, R42.reuse, 0x5432, R22 ;  /* 0x000054322a1c7816 */ /* 0x040fe40000000016 */
[----:B------:R-:W-:Y:S01]  /*1df80*/  PRMT R27, R42, 0x5410, R27 ;  /* 0x000054102a1b7816 */ /* 0x000fe2000000001b */
[----:B------:R-:W-:Y:S01]  /*1df90*/  IMAD.U32 R42, R29, 0x10000, RZ ;  /* 0x000100001d2a7824 */ /* 0x000fe200078e00ff */
[----:B------:R-:W-:-:S02]  /*1dfa0*/  PRMT R32, R32, 0x5410, R11 ;  /* 0x0000541020207816 */ /* 0x000fc4000000000b */
[----:B------:R-:W-:Y:S01]  /*1dfb0*/  PRMT R23, R37, 0x5410, R23 ;  /* 0x0000541025177816 */ /* 0x000fe20000000017 */
[C---:B------:R-:W-:Y:S01]  /*1dfc0*/  IMAD.U32 R37, R34.reuse, 0x10000, RZ ;  /* 0x0001000022257824 */ /* 0x040fe200078e00ff */
[----:B------:R-:W-:Y:S02]  /*1dfd0*/  LOP3.LUT R43, R29, 0xffff0000, RZ, 0xc0, !PT ;  /* 0xffff00001d2b7812 */ /* 0x000fe400078ec0ff */
[----:B------:R-:W-:Y:S02]  /*1dfe0*/  PRMT R33, R33, 0x5410, R3 ;  /* 0x0000541021217816 */ /* 0x000fe40000000003 */
[----:B------:R-:W-:Y:S01]  /*1dff0*/  LOP3.LUT R29, R34, 0xffff0000, RZ, 0xc0, !PT ;  /* 0xffff0000221d7812 */ /* 0x000fe200078ec0ff */
[C---:B------:R-:W-:Y:S01]  /*1e000*/  IMAD.U32 R34, R23.reuse, 0x10000, RZ ;  /* 0x0001000017227824 */ /* 0x040fe200078e00ff */
[----:B------:R-:W-:Y:S02]  /*1e010*/  LOP3.LUT R23, R23, 0xffff0000, RZ, 0xc0, !PT ;  /* 0xffff000017177812 */ /* 0x000fe400078ec0ff */
        /* <DEDUP_REMOVED lines=22> */
[----:B------:R-:W-:-:S02]  /*1e180*/  FMUL.FTZ R17, R17, R29 ;  /* 0x0000001d11117220 */ /* 0x000fc40000410000 */
[----:B------:R-:W-:Y:S02]  /*1e190*/  FFMA.FTZ R37, R25, R29, -R14 ;  /* 0x0000001d19257223 */ /* 0x000fe4000001080e */
[----:B------:R-:W-:Y:S02]  /*1e1a0*/  FFMA.FTZ R42, R26, R42, R15 ;  /* 0x0000002a1a2a7223 */ /* 0x000fe4000001000f */
[C---:B------:R-:W-:Y:S02]  /*1e1b0*/  FMUL.FTZ R14, R16.reuse, R18 ;  /* 0x00000012100e7220 */ /* 0x040fe40000410000 */
        /* <DEDUP_REMOVED lines=29> */
[C---:B------:R-:W-:Y:S01]  /*1e390*/  FFMA.FTZ R14, R30.reuse, R14, -R12 ;  /* 0x0000000e1e0e7223 */ /* 0x040fe2000001080c */
        /* <DEDUP_REMOVED lines=13> */
.L_x_1835:
[----:B------:R-:W-:Y:S05]  /*1e470*/  BSYNC B0 ;  /* 0x0000000000007941 */ /* 0x000fea0003800000 */
.L_x_1834:
        /* <DEDUP_REMOVED lines=42> */
[----:B------:R-:W-:Y:S02]  /*1e720*/  PRMT R32, R112, 0x5432, R11 ;  /* 0x0000543270207816 */ /* 0x000fe4000000000b */
[----:B------:R-:W-:Y:S02]  /*1e730*/  SHF.R.U32.HI R23, RZ, 0x10, R49 ;  /* 0x00000010ff177819 */ /* 0x000fe40000011631 */
[----:B------:R-:W-:Y:S02]  /*1e740*/  LOP3.LUT R42, R29, 0xffff0000, RZ, 0xc0, !PT ;  /* 0xffff00001d2a7812 */ /* 0x000fe400078ec0ff */
[----:B------:R-:W-:-:S02]  /*1e750*/  PRMT R33, R99, 0x5410, R3 ;  /* 0x0000541063217816 */ /* 0x000fc40000000003 */
[----:B------:R-:W-:Y:S02]  /*1e760*/  PRMT R23, R67, 0x5410, R23 ;  /* 0x0000541043177816 */ /* 0x000fe40000000017 */
[----:B------:R-:W-:Y:S02]  /*1e770*/  LOP3.LUT R29, R34, 0xffff0000, RZ, 0xc0, !PT ;  /* 0xffff0000221d7812 */ /* 0x000fe400078ec0ff */
[----:B------:R-:W-:Y:S01]  /*1e780*/  SHF.R.U32.HI R27, RZ, 0x10, R51 ;  /* 0x00000010ff1b7819 */ /* 0x000fe20000011633 */
[C---:B------:R-:W-:Y:S01]  /*1e790*/  IMAD.U32 R34, R23.reuse, 0x10000, RZ ;  /* 0x0001000017227824 */ /* 0x040fe200078e00ff */
[----:B------:R-:W-:Y:S01]  /*1e7a0*/  LOP3.LUT R43, R23, 0xffff0000, RZ, 0xc0, !PT ;  /* 0xffff0000172b7812 */ /* 0x000fe200078ec0ff */
[----:B------:R-:W-:Y:S01]  /*1e7b0*/  IMAD.U32 R23, R28, 0x10000, RZ ;  /* 0x000100001c177824 */ /* 0x000fe200078e00ff */
        /* <DEDUP_REMOVED lines=25> */
[----:B------:R-:W-:Y:S02]  /*1e950*/  FMUL.FTZ R14, R16, R18 ;  /* 0x00000012100e7220 */ /* 0x000fe40000410000 */
[----:B------:R-:W-:Y:S02]  /*1e960*/  FMUL.FTZ R17, R17, R29 ;  /* 0x0000001d11117220 */ /* 0x000fe40000410000 */
[----:B------:R-:W-:Y:S02]  /*1e970*/  FFMA.FTZ R45, R26, R37, R15 ;  /* 0x000000251a2d7223 */ /* 0x000fe4000001000f */
[-C--:B------:R-:W-:Y:S01]  /*1e980*/  FMUL.FTZ R15, R16, R34.reuse ;  /* 0x00000022100f7220 */ /* 0x080fe20000410000 */
[----:B------:R-:W-:Y:S01]  /*1e990*/  LOP3.LUT R16, R33, 0xffff0000, RZ, 0xc0, !PT ;  /* 0xffff000021107812 */ /* 0x000fe200078ec0ff */
[----:B------:R-:W-:Y:S02]  /*1e9a0*/  FFMA.FTZ R29, R24, R34, R14 ;  /* 0x00000022181d7223 */ /* 0x000fe4000001000e */
[----:B------:R-:W-:-:S02]  /*1e9b0*/  FFMA.FTZ R37, R25, R42, R17 ;  /* 0x0000002a19257223 */ /* 0x000fc40000010011 */
[----:B------:R-:W-:Y:S02]  /*1e9c0*/  FMUL.FTZ R14, R13, R43 ;  /* 0x0000002b0d0e7220 */ /* 0x000fe40000410000 */
[----:B------:R-:W-:Y:S02]  /*1e9d0*/  IMAD.U32 R17, R32, 0x10000, RZ ;  /* 0x0001000020117824 */ /* 0x000fe400078e00ff */
[----:B------:R-:W-:Y:S02]  /*1e9e0*/  IMAD.U32 R26, R27, 0x10000, RZ ;  /* 0x000100001b1a7824 */ /* 0x000fe400078e00ff */
[----:B------:R-:W-:Y:S02]  /*1e9f0*/  FFMA.FTZ R35, R24, R18, -R15 ;  /* 0x0000001218237223 */ /* 0x000fe4000001080f */
[-C--:B------:R-:W-:Y:S02]  /*1ea00*/  FMUL.FTZ R15, R13, R16.reuse ;  /* 0x000000100d0f7220 */ /* 0x080fe40000410000 */
[----:B------:R-:W-:-:S02]  /*1ea10*/  FFMA.FTZ R25, R22, R16, -R14 ;  /* 0x0000001016197223 */ /* 0x000fc4000001080e */
[C---:B------:R-:W-:Y:S02]  /*1ea20*/  FMUL.FTZ R14, R12.reuse, R23 ;  /* 0x000000170c0e7220 */ /* 0x040fe40000410000 */
[----:B------:R-:W-:Y:S02]  /*1ea30*/  FMUL.FTZ R13, R12, R17 ;  /* 0x000000110c0d7220 */ /* 0x000fe40000410000 */
[----:B------:R-:W-:Y:S02]  /*1ea40*/  IMAD.U32 R16, R31, 0x10000, RZ ;  /* 0x000100001f107824 */ /* 0x000fe400078e00ff */
[----:B------:R-:W-:Y:S02]  /*1ea50*/  FMUL.FTZ R12, R3, R26 ;  /* 0x0000001a030c7220 */ /* 0x000fe40000410000 */
[----:B------:R-:W-:Y:S02]  /*1ea60*/  FFMA.FTZ R24, R22, R43, R15 ;  /* 0x0000002b16187223 */ /* 0x000fe4000001000f */
        /* <DEDUP_REMOVED lines=8> */
[----:B------:R-:W-:-:S02]  /*1eaf0*/  FFMA.FTZ R15, R20, R26, R3 ;  /* 0x0000001a140f7223 */ /* 0x000fc40000010003 */
[C---:B------:R-:W-:Y:S02]  /*1eb00*/  FMUL.FTZ R12, R11.reuse, R17 ;  /* 0x000000110b0c7220 */ /* 0x040fe40000410000 */
[C---:B------:R-:W-:Y:S02]  /*1eb10*/  FMUL.FTZ R3, R2.reuse, R16 ;  /* 0x0000001002037220 */ /* 0x040fe40000410000 */
[-C--:B------:R-:W-:Y:S02]  /*1eb20*/  FMUL.FTZ R11, R11, R14.reuse ;  /* 0x0000000e0b0b7220 */ /* 0x080fe40000410000 */
[----:B------:R-:W-:Y:S02]  /*1eb30*/  FMUL.FTZ R2, R2, R13 ;  /* 0x0000000d02027220 */ /* 0x000fe40000410000 */
        /* <DEDUP_REMOVED lines=14> */
.L_x_1833:
[----:B------:R-:W-:Y:S05]  /*1ec20*/  BSYNC B1 ;  /* 0x0000000000017941 */ /* 0x000fea0003800000 */
.L_x_1832:
        /* <DEDUP_REMOVED lines=119> */
.L_x_1839:
[----:B------:R-:W-:Y:S05]  /*1f3a0*/  BSYNC B0 ;  /* 0x0000000000007941 */ /* 0x000fea0003800000 */
.L_x_1838:
        /* <DEDUP_REMOVED lines=122> */
.L_x_1837:
[----:B------:R-:W-:Y:S05]  /*1fb50*/  BSYNC B1 ;  /* 0x0000000000017941 */ /* 0x000fea0003800000 */
.L_x_1836:
        /* <DEDUP_REMOVED lines=119> */
.L_x_1843:
[----:B------:R-:W-:Y:S05]  /*202d0*/  BSYNC B0 ;  /* 0x0000000000007941 */ /* 0x000fea0003800000 */
.L_x_1842:
        /* <DEDUP_REMOVED lines=122> */
.L_x_1841:
[----:B------:R-:W-:Y:S05]  /*20a80*/  BSYNC B1 ;  /* 0x0000000000017941 */ /* 0x000fea0003800000 */
.L_x_1840:
[----:B------:R-:W-:Y:S01]  /*20a90*/  IADD3 R2, R96, 0x60, RZ ;  /* 0x0000006060027810 */ /* 0x000fe20007ffe0ff */
[----:B-1----:R-:W-:-:S02]  /*20aa0*/  IMAD.MOV.U32 R12, RZ, RZ, R144 ;  /* 0x000000ffff0c7224 */ /* 0x002fc400078e0090 */
[----:B------:R-:W-:Y:S01]  /*20ab0*/  IMAD.MOV.U32 R13, RZ, RZ, 0x0 ;  /* 0x00000000ff0d7424 */ /* 0x000fe200078e00ff */
[----:B------:R-:W-:-:S13]  /*20ac0*/  ISETP.GE.AND P0, PT, R2, R65, PT ;  /* 0x000000410200720c */ /* 0x000fda0003f06270 */
[----:B------:R-:W-:Y:S05]  /*20ad0*/  @P0 RET.REL.NODEC R12 `(_ZN7cutlass13device_kernelIN5flash19enable_sm80_to_sm89INS1_16FlashAttnFwdSm80INS1_25CollectiveMainloopFwdSm80ILi8ELi1ELb0EN4cute5tupleIJNS5_1CILi128EEENS7_ILi48EEENS7_ILi256EEEEEELi256ENS_10bfloat16_tEfNS_4arch4Sm80ELb1ELb0ELb1ELb1ELb1ELb1ELb1ELb0EEENS1_21CollectiveEpilogueFwdINS6_IJS8_SA_S9_EEENS6_IJNS7_ILi1EEESI_SI_EEESC_SE_Li256ELb1ELb1ELb0ELb0EEENS1_19SingleTileSchedulerILb1ELb0ELb1ELi128EEEEEEEEEvNT_6ParamsE) ;  /* 0xfffdf5200c000950 */ /* 0x000fea0003c3ffff */
        /* <DEDUP_REMOVED lines=28> */
[----:B------:R-:W-:Y:S02]  /*20ca0*/  PRMT R29, R97, 0x5432, R22 ;  /* 0x00005432611d7816 */ /* 0x000fe40000000016 */
[----:B------:R-:W-:Y:S02]  /*20cb0*/  SHF.R.U32.HI R21, RZ, 0x10, R79 ;  /* 0x00000010ff157819 */ /* 0x000fe4000001164f */
[----:B------:R-:W-:Y:S01]  /*20cc0*/  SHF.R.U64 R24, R102, 0x10, R103 ;  /* 0x0000001066187819 */ /* 0x000fe20000001267 */
[----:B------:R-:W-:Y:S01]  /*20cd0*/  IMAD.U32 R42, R29, 0x10000, RZ ;  /* 0x000100001d2a7824 */ /* 0x000fe200078e00ff */
[----:B------:R-:W-:-:S02]  /*20ce0*/  PRMT R33, R131, 0x5432, R20 ;  /* 0x0000543283217816 */ /* 0x000fc40000000014 */
[----:B------:R-:W-:Y:S02]  /*20cf0*/  PRMT R35, R130, 0x5432, R3 ;  /* 0x0000543282237816 */ /* 0x000fe40000000003 */
[----:B------:R-:W-:Y:S02]  /*20d00*/  SHF.R.U32.HI R23, RZ, 0x10, R101 ;  /* 0x00000010ff177819 */ /* 0x000fe40000011665 */
[----:B------:R-:W-:Y:S01]  /*20d10*/  PRMT R30, R131, 0x5410, R21 ;  /* 0x00005410831e7816 */ /* 0x000fe20000000015 */
[----:B------:R-:W-:Y:S01]  /*20d20*/  IMAD.U32 R37, R35, 0x10000, RZ ;  /* 0x0001000023257824 */ /* 0x000fe200078e00ff */
[----:B------:R-:W-:Y:S02]  /*20d30*/  PRMT R28, R129, 0x5432, R24 ;  /* 0x00005432811c7816 */ /* 0x000fe40000000018 */
[----:B------:R-:W-:Y:S02]  /*20d40*/  SHF.R.U32.HI R11, RZ, 0x10, R77 ;  /* 0x00000010ff0b7819 */ /* 0x000fe4000001164d */
[----:B------:R-:W-:-:S02]  /*20d50*/  PRMT R23, R97, 0x5410, R23 ;  /* 0x0000541061177816 */ /* 0x000fc40000000017 */
[----:B------:R-:W-:Y:S02]  /*20d60*/  LOP3.LUT R43, R29, 0xffff0000, RZ, 0xc0, !PT ;  /* 0xffff00001d2b7812 */ /* 0x000fe400078ec0ff */
[----:B------:R-:W-:Y:S02]  /*20d70*/  PRMT R34, R130, 0x5410, R11 ;  /* 0x0000541082227816 */ /* 0x000fe4000000000b */
[----:B------:R-:W-:Y:S01]  /*20d80*/  LOP3.LUT R29, R35, 0xffff0000, RZ, 0xc0, !PT ;  /* 0xffff0000231d7812 */ /* 0x000fe200078ec0ff */
[----:B------:R-:W-:Y:S01]  /*20d90*/  IMAD.U32 R35, R23, 0x10000, RZ ;  /* 0x0001000017237824 */ /* 0x000fe200078e00ff */
[----:B------:R-:W-:-:S04]  /*20da0*/  SHF.R.U32.HI R27, RZ, 0x10, R103 ;  /* 0x00000010ff1b7819 */ /* 0x000fc80000011667 */
        /* <DEDUP_REMOVED lines=19> */
[----:B------:R-:W-:Y:S01]  /*20ee0*/  FFMA.FTZ R45, R26, R37, -R14 ;  /* 0x000000251a2d7223 */ /* 0x000fe2000001080e */
[----:B------:R-:W-:Y:S01]  /*20ef0*/  LOP3.LUT R37, R23, 0xffff0000, RZ, 0xc0, !PT ;  /* 0xffff000017257812 */ /* 0x000fe200078ec0ff */
[----:B------:R-:W-:Y:S02]  /*20f00*/  FMUL.FTZ R14, R18, R43 ;  /* 0x0000002b120e7220 */ /* 0x000fe40000410000 */
[----:B------:R-:W-:Y:S02]  /*20f10*/  IMAD.U32 R19, R34, 0x10000, RZ ;  /* 0x0001000022137824 */ /* 0x000fe400078e00ff */
[----:B------:R-:W-:Y:S02]  /*20f20*/  FFMA.FTZ R44, R26, R42, R15 ;  /* 0x0000002a1a2c7223 */ /* 0x000fe4000001000f */
[----:B------:R-:W-:-:S02]  /*20f30*/  FFMA.FTZ R42, R25, R29, -R14 ;  /* 0x0000001d192a7223 */ /* 0x000fc4000001080e */
[C---:B------:R-:W-:Y:S02]  /*20f40*/  FMUL.FTZ R15, R17.reuse, R35 ;  /* 0x00000023110f7220 */ /* 0x040fe40000410000 */
[----:B------:R-:W-:Y:S02]  /*20f50*/  FMUL.FTZ R14, R17, R19 ;  /* 0x00000013110e7220 */ /* 0x000fe40000410000 */
[----:B------:R-:W-:Y:S02]  /*20f60*/  FMUL.FTZ R18, R18, R29 ;  /* 0x0000001d12127220 */ /* 0x000fe40000410000 */
[----:B------:R-:W-:Y:S01]  /*20f70*/  FFMA.FTZ R26, R24, R19, -R15 ;  /* 0x00000013181a7223 */ /* 0x000fe2000001080f */
[----:B------:R-:W-:Y:S01]  /*20f80*/  LOP3.LUT R15, R34, 0xffff0000, RZ, 0xc0, !PT ;  /* 0xffff0000220f7812 */ /* 0x000fe200078ec0ff */
[----:B------:R-:W-:Y:S02]  /*20f90*/  FFMA.FTZ R24, R24, R35, R14 ;  /* 0x0000002318187223 */ /* 0x000fe4000001000e */
[----:B------:R-:W-:-:S02]  /*20fa0*/  FMUL.FTZ R14, R16, R37 ;  /* 0x00000025100e7220 */ /* 0x000fc40000410000 */
[----:B------:R-:W-:Y:S02]  /*20fb0*/  FFMA.FTZ R29, R25, R43, R18 ;  /* 0x0000002b191d7223 */ /* 0x000fe40000010012 */
[----:B------:R-:W-:Y:S02]  /*20fc0*/  IMAD.U32 R19, R28, 0x10000, RZ ;  /* 0x000100001c137824 */ /* 0x000fe400078e00ff */
[----:B------:R-:W-:Y:S02]  /*20fd0*/  IMAD.U32 R18, R33, 0x10000, RZ ;  /* 0x0001000021127824 */ /* 0x000fe400078e00ff */
[----:B------:R-:W-:Y:S02]  /*20fe0*/  IMAD.U32 R25, R27, 0x10000, RZ ;  /* 0x000100001b197824 */ /* 0x000fe400078e00ff */
[-C--:B------:R-:W-:Y:S02]  /*20ff0*/  FMUL.FTZ R16, R16, R15.reuse ;  /* 0x0000000f10107220 */ /* 0x080fe40000410000 */
[----:B------:R-:W-:-:S02]  /*21000*/  FFMA.FTZ R23, R22, R15, -R14 ;  /* 0x0000000f16177223 */ /* 0x000fc4000001080e */
[C---:B------:R-:W-:Y:S02]  /*21010*/  FMUL.FTZ R15, R13.reuse, R19 ;  /* 0x000000130d0f7220 */ /* 0x040fe40000410000 */
[-C--:B------:R-:W-:Y:S02]  /*21020*/  FMUL.FTZ R14, R13, R18.reuse ;  /* 0x000000120d0e7220 */ /* 0x080fe40000410000 */
[----:B------:R-:W-:Y:S02]  /*21030*/  IMAD.U32 R17, R30, 0x10000, RZ ;  /* 0x000100001e117824 */ /* 0x000fe400078e00ff */
        /* <DEDUP_REMOVED lines=8> */
[----:B------:R-:W-:Y:S01]  /*210c0*/  FFMA.FTZ R22, R22, R37, R16 ;  /* 0x0000002516167223 */ /* 0x000fe20000010010 */
[----:B------:R-:W-:Y:S01]  /*210d0*/  LOP3.LUT R16, R30, 0xffff0000, RZ, 0xc0, !PT ;  /* 0xffff00001e107812 */ /* 0x000fe200078ec0ff */
[----:B------:R-:W-:Y:S02]  /*210e0*/  FFMA.FTZ R20, R20, R25, R11 ;  /* 0x0000001914147223 */ /* 0x000fe4000001000b */
[C---:B------:R-:W-:Y:S02]  /*210f0*/  FMUL.FTZ R13, R12.reuse, R14 ;  /* 0x0000000e0c0d7220 */ /* 0x040fe40000410000 */
[----:B------:R-:W-:Y:S02]  /*21100*/  FMUL.FTZ R11, R3, R17 ;  /* 0x00000011030b7220 */ /* 0x000fe40000410000 */
[----:B------:R-:W-:-:S02]  /*21110*/  FMUL.FTZ R12, R12, R15 ;  /* 0x0000000f0c0c7220 */ /* 0x000fc40000410000 */
        /* <DEDUP_REMOVED lines=8> */
[----:B------:R-:W-:Y:S02]  /*211a0*/  F2FP.BF16.PACK_AB R17, R23, R26 ;  /* 0x0000001a1711723e */ /* 0x000fe400000010ff */
[----:B------:R-:W-:-:S02]  /*211b0*/  F2FP.BF16.PACK_AB R19, R11, R19 ;  /* 0x000000130b13723e */ /* 0x000fc400000010ff */
[----:B------:R-:W-:Y:S02]  /*211c0*/  F2FP.BF16.PACK_AB R12, R29, R44 ;  /* 0x0000002c1d0c723e */ /* 0x000fe400000010ff */
[----:B------:R-:W-:Y:S01]  /*211d0*/  F2FP.BF16.PACK_AB R14, R14, R21 ;  /* 0x000000150e0e723e */ /* 0x000fe200000010ff */
[----:B------:R1:W-:Y:S01]  /*211e0*/  ST.E.128 [R40.64], R16 ;  /* 0x0000001028007985 */ /* 0x0003e2000c101d04 */
[----:B------:R-:W-:-:S05]  /*211f0*/  F2FP.BF16.PACK_AB R15, R3, R20 ;  /* 0x00000014030f723e */ /* 0x000fca00000010ff */
[----:B------:R1:W-:Y:S02]  /*21200*/  ST.E.128 [R38.64], R12 ;  /* 0x0000000c26007985 */ /* 0x0003e4000c101d04 */
.L_x_1845:
[----:B------:R-:W-:Y:S05]  /*21210*/  BSYNC B0 ;  /* 0x0000000000007941 */ /* 0x000fea0003800000 */
.L_x_1844:
[----:B------:R-:W-:Y:S01]  /*21220*/  IADD3 R3, R55, 0x40, RZ ;  /* 0x0000004037037810 */ /* 0x000fe20007ffe0ff */
[----:B-1----:R-:W-:Y:S02]  /*21230*/  IMAD.MOV.U32 R12, RZ, RZ, R144 ;  /* 0x000000ffff0c7224 */ /* 0x002fe400078e0090 */
[----:B------:R-:W-:Y:S01]  /*21240*/  IMAD.MOV.U32 R13, RZ, RZ, 0x0 ;  /* 0x00000000ff0d7424 */ /* 0x000fe200078e00ff */
[----:B------:R-:W-:-:S13]  /*21250*/  ISETP.GE.AND P0, PT, R3, R36, PT ;  /* 0x000000240300720c */ /* 0x000fda0003f06270 */
[----:B------:R-:W-:Y:S05]  /*21260*/  @P0 RET.REL.NODEC R12 `(_ZN7cutlass13device_kernelIN5flash19enable_sm80_to_sm89INS1_16FlashAttnFwdSm80INS1_25CollectiveMainloopFwdSm80ILi8ELi1ELb0EN4cute5tupleIJNS5_1CILi128EEENS7_ILi48EEENS7_ILi256EEEEEELi256ENS_10bfloat16_tEfNS_4arch4Sm80ELb1ELb0ELb1ELb1ELb1ELb1ELb1ELb0EEENS1_21CollectiveEpilogueFwdINS6_IJS8_SA_S9_EEENS6_IJNS7_ILi1EEESI_SI_EEESC_SE_Li256ELb1ELb1ELb0ELb0EEENS1_19SingleTileSchedulerILb1ELb0ELb1ELi128EEEEEEEEEvNT_6ParamsE) ;  /* 0xfffded900c000950 */ /* 0x000fea0003c3ffff */
        /* <DEDUP_REMOVED lines=38> */
[----:B------:R-:W-:Y:S02]  /*214d0*/  SHF.R.U64 R11, R110, 0x10, R111 ;  /* 0x000000106e0b7819 */ /* 0x000fe4000000126f */
[----:B------:R-:W-:-:S02]  /*214e0*/  PRMT R23, R132, 0x5410, R23 ;  /* 0x0000541084177816 */ /* 0x000fc40000000017 */
[----:B------:R-:W-:Y:S02]  /*214f0*/  PRMT R33, R134, 0x5410, R3 ;  /* 0x0000541086217816 */ /* 0x000fe40000000003 */
[----:B------:R-:W-:Y:S01]  /*21500*/  LOP3.LUT R34, R34, 0xffff0000, RZ, 0xc0, !PT ;  /* 0xffff000022227812 */ /* 0x000fe200078ec0ff */
[----:B------:R-:W-:Y:S01]  /*21510*/  IMAD.U32 R29, R23, 0x10000, RZ ;  /* 0x00010000171d7824 */ /* 0x000fe200078e00ff */
[----:B------:R-:W-:Y:S02]  /*21520*/  PRMT R32, R135, 0x5432, R11 ;  /* 0x0000543287207816 */ /* 0x000fe4000000000b */
[--C-:B------:R-:W-:Y:S02]  /*21530*/  SHF.R.U64 R28, R106, 0x10, R107.reuse ;  /* 0x000000106a1c7819 */ /* 0x100fe4000000126b */
[----:B------:R-:W-:Y:S02]  /*21540*/  SHF.R.U32.HI R27, RZ, 0x10, R107 ;  /* 0x00000010ff1b7819 */ /* 0x000fe4000001166b */
[----:B------:R-:W-:-:S02]  /*21550*/  SHF.R.U32.HI R20, RZ, 0x10, R111 ;  /* 0x00000010ff147819 */ /* 0x000fc4000001166f */
[----:B------:R-:W-:Y:S02]  /*21560*/  LOP3.LUT R23, R23, 0xffff0000, RZ, 0xc0, !PT ;  /* 0xffff000017177812 */ /* 0x000fe400078ec0ff */
        /* <DEDUP_REMOVED lines=21> */
[C---:B------:R-:W-:Y:S01]  /*216c0*/  IMAD.U32 R15, R33.reuse, 0x10000, RZ ;  /* 0x00010000210f7824 */ /* 0x040fe200078e00ff */
[----:B------:R-:W-:Y:S01]  /*216d0*/  LOP3.LUT R33, R33, 0xffff0000, RZ, 0xc0, !PT ;  /* 0xffff000021217812 */ /* 0x000fe200078ec0ff */
[----:B------:R-:W-:-:S02]  /*216e0*/  FMUL.FTZ R17, R17, R34 ;  /* 0x0000002211117220 */ /* 0x000fc40000410000 */
[C---:B------:R-:W-:Y:S02]  /*216f0*/  FFMA.FTZ R34, R25.reuse, R34, -R13 ;  /* 0x0000002219227223 */ /* 0x040fe4000001080d */
[C---:B------:R-:W-:Y:S02]  /*21700*/  FMUL.FTZ R13, R16.reuse, R29 ;  /* 0x0000001d100d7220 */ /* 0x040fe40000410000 */
[----:B------:R-:W-:Y:S02]  /*21710*/  FMUL.FTZ R16, R16, R15 ;  /* 0x0000000f10107220 */ /* 0x000fe40000410000 */
[----:B------:R-:W-:Y:S02]  /*21720*/  FFMA.FTZ R41, R25, R41, R17 ;  /* 0x0000002919297223 */ /* 0x000fe40000010011 */
[----:B------:R-:W-:Y:S02]  /*21730*/  FFMA.FTZ R25, R24, R15, -R13 ;  /* 0x0000000f18197223 */ /* 0x000fe4000001080d */
[----:B------:R-:W-:-:S02]  /*21740*/  FFMA.FTZ R26, R26, R40, R18 ;  /* 0x000000281a1a7223 */ /* 0x000fc40000010012 */
[----:B------:R-:W-:Y:S02]  /*21750*/  FMUL.FTZ R13, R12, R23 ;  /* 0x000000170c0d7220 */ /* 0x000fe40000410000 */
[----:B------:R-:W-:Y:S02]  /*21760*/  FFMA.FTZ R29, R24, R29, R16 ;  /* 0x0000001d181d7223 */ /* 0x000fe40000010010 */
[C---:B------:R-:W-:Y:S01]  /*21770*/  IMAD.U32 R18, R32.reuse, 0x10000, RZ ;  /* 0x0001000020127824 */ /* 0x040fe200078e00ff */
[----:B------:R-:W-:Y:S01]  /*21780*/  LOP3.LUT R32, R32, 0xffff0000, RZ, 0xc0, !PT ;  /* 0xffff000020207812 */ /* 0x000fe200078ec0ff */
[C---:B------:R-:W-:Y:S01]  /*21790*/  IMAD.U32 R17, R28.reuse, 0x10000, RZ ;  /* 0x000100001c117824 */ /* 0x040fe200078e00ff */
[----:B------:R-:W-:Y:S01]  /*217a0*/  LOP3.LUT R28, R28, 0xffff0000, RZ, 0xc0, !PT ;  /* 0xffff00001c1c7812 */ /* 0x000fe200078ec0ff */
[----:B------:R-:W-:Y:S02]  /*217b0*/  FMUL.FTZ R15, R12, R33 ;  /* 0x000000210c0f7220 */ /* 0x000fe40000410000 */
[----:B------:R-:W-:-:S02]  /*217c0*/  IMAD.U32 R24, R27, 0x10000, RZ ;  /* 0x000100001b187824 */ /* 0x000fc400078e00ff */
[C---:B------:R-:W-:Y:S01]  /*217d0*/  IMAD.U32 R16, R31.reuse, 0x10000, RZ ;  /* 0x000100001f107824 */ /* 0x040fe200078e00ff */
[----:B------:R-:W-:Y:S01]  /*217e0*/  LOP3.LUT R31, R31, 0xffff0000, RZ, 0xc0, !PT ;  /* 0xffff00001f1f7812 */ /* 0x000fe200078ec0ff */
[C---:B------:R-:W-:Y:S02]  /*217f0*/  FFMA.FTZ R33, R22.reuse, R33, -R13 ;  /* 0x0000002116217223 */ /* 0x040fe4000001080d */
[C---:B------:R-:W-:Y:S02]  /*21800*/  FMUL.FTZ R13, R11.reuse, R17 ;  /* 0x000000110b0d7220 */ /* 0x040fe40000410000 */
[----:B------:R-:W-:Y:S02]  /*21810*/  FMUL.FTZ R12, R11, R18 ;  /* 0x000000120b0c7220 */ /* 0x000fe40000410000 */
[C---:B------:R-:W-:Y:S01]  /*21820*/  IMAD.U32 R20, R19.reuse, 0x10000, RZ ;  /* 0x0001000013147824 */ /* 0x040fe200078e00ff */
[----:B------:R-:W-:Y:S01]  /*21830*/  LOP3.LUT R19, R19, 0xffff0000, RZ, 0xc0, !PT ;  /* 0xffff000013137812 */ /* 0x000fe200078ec0ff */
[----:B------:R-:W-:Y:S01]  /*21840*/  FFMA.FTZ R23, R22, R23, R15 ;  /* 0x0000001716177223 */ /* 0x000fe2000001000f */
[----:B------:R-:W-:Y:S01]  /*21850*/  LOP3.LUT R15, R27, 0xffff0000, RZ, 0xc0, !PT ;  /* 0xffff00001b0f7812 */ /* 0x000fe200078ec0ff */
[----:B------:R-:W-:-:S02]  /*21860*/  FMUL.FTZ R11, R2, R24 ;  /* 0x00000018020b7220 */ /* 0x000fc40000410000 */
        /* <DEDUP_REMOVED lines=10> */
[C---:B------:R-:W-:Y:S02]  /*21910*/  FMUL.FTZ R2, R14.reuse, R15 ;  /* 0x0000000f0e027220 */ /* 0x040fe40000410000 */
[-C--:B------:R-:W-:Y:S02]  /*21920*/  FMUL.FTZ R3, R3, R32.reuse ;  /* 0x0000002003037220 */ /* 0x080fe40000410000 */
[-C--:B------:R-:W-:Y:S02]  /*21930*/  FMUL.FTZ R14, R14, R31.reuse ;  /* 0x0000001f0e0e7220 */ /* 0x080fe40000410000 */
[C---:B------:R-:W-:Y:S02]  /*21940*/  FFMA.FTZ R11, R30.reuse, R32, -R11 ;  /* 0x000000201e0b7223 */ /* 0x040fe4000001080b */
        /* <DEDUP_REMOVED lines=11> */
[----:B------:R-:W-:Y:S05]  /*21a00*/  RET.REL.NODEC R2 `(_ZN7cutlass13device_kernelIN5flash19enable_sm80_to_sm89INS1_16FlashAttnFwdSm80INS1_25CollectiveMainloopFwdSm80ILi8ELi1ELb0EN4cute5tupleIJNS5_1CILi128EEENS7_ILi48EEENS7_ILi256EEEEEELi256ENS_10bfloat16_tEfNS_4arch4Sm80ELb1ELb0ELb1ELb1ELb1ELb1ELb1ELb0EEENS1_21CollectiveEpilogueFwdINS6_IJS8_SA_S9_EEENS6_IJNS7_ILi1EEESI_SI_EEESC_SE_Li256ELb1ELb1ELb0ELb0EEENS1_19SingleTileSchedulerILb1ELb0ELb1ELi128EEEEEEEEEvNT_6ParamsE) ;  /* 0xfffde5f002007950 */ /* 0x000fea0003c3ffff */
.L_x_1772:
[----:B------:R-:W-:Y:S01]  /*21a10*/  IMAD.MOV.U32 R185, RZ, RZ, R22 ;  /* 0x000000ffffb97224 */ /* 0x000fe200078e0016 */
[----:B------:R-:W-:Y:S01]  /*21a20*/  MOV R3, 0x181f ;  /* 0x0000181f00037802 */ /* 0x000fe20000000f00 */
[----:B------:R-:W-:Y:S01]  /*21a30*/  IMAD.MOV.U32 R186, RZ, RZ, RZ ;  /* 0x000000ffffba7224 */ /* 0x000fe200078e00ff */
[----:B------:R-:W-:-:S02]  /*21a40*/  MOV R187, 0xffffffff ;  /* 0xffffffff00bb7802 */ /* 0x000fc40000000f00 */
[----:B------:R-:W-:Y:S02]  /*21a50*/  MOV R2, 0x21a70 ;  /* 0x00021a7000027802 */ /* 0x000fe40000000f00 */
[----:B------:R-:W-:Y:S05]  /*21a60*/  CALL.REL.NOINC `($__internal_10_$__cuda_sm70_shflsync_idx_p) ;  /* 0x00000f3000007944 */ /* 0x000fea0003c00000 */
[----:B------:R-:W-:Y:S01]  /*21a70*/  MOV R11, R188 ;  /* 0x000000bc000b7202 */ /* 0x000fe20000000f00 */
[----:B------:R-:W-:Y:S05]  /*21a80*/  BRA `(.L_x_1846) ;  /* 0xffff640000007947 */ /* 0x000fea000383ffff */
.L_x_1773:
[----:B------:R-:W-:Y:S01]  /*21a90*/  IMAD.MOV.U32 R185, RZ, RZ, R34 ;  /* 0x000000ffffb97224 */ /* 0x000fe200078e0022 */
[----:B------:R-:W-:Y:S01]  /*21aa0*/  MOV R3, 0x181f ;  /* 0x0000181f00037802 */ /* 0x000fe20000000f00 */
[----:B------:R-:W-:Y:S01]  /*21ab0*/  IMAD.MOV.U32 R186, RZ, RZ, RZ ;  /* 0x000000ffffba7224 */ /* 0x000fe200078e00ff */
[----:B------:R-:W-:Y:S02]  /*21ac0*/  MOV R187, 0xffffffff ;  /* 0xffffffff00bb7802 */ /* 0x000fe40000000f00 */
[----:B------:R-:W-:Y:S02]  /*21ad0*/  MOV R2, 0x21af0 ;  /* 0x00021af000027802 */ /* 0x000fe40000000f00 */
[----:B-12---:R-:W-:Y:S05]  /*21ae0*/  CALL.REL.NOINC `($__internal_10_$__cuda_sm70_shflsync_idx_p) ;  /* 0x00000eb000007944 */ /* 0x006fea0003c00000 */
[----:B------:R-:W-:Y:S01]  /*21af0*/  IMAD.MOV.U32 R185, RZ, RZ, R24 ;  /* 0x000000ffffb97224 */ /* 0x000fe200078e0018 */
[----:B------:R-:W-:Y:S01]  /*21b00*/  MOV R3, 0x181f ;  /* 0x0000181f00037802 */ /* 0x000fe20000000f00 */
[----:B------:R-:W-:Y:S01]  /*21b10*/  IMAD.MOV.U32 R186, RZ, RZ, RZ ;  /* 0x000000ffffba7224 */ /* 0x000fe200078e00ff */
[----:B------:R-:W-:Y:S01]  /*21b20*/  MOV R12, R188 ;  /* 0x000000bc000c7202 */ /* 0x000fe20000000f00 */
[----:B------:R-:W-:Y:S01]  /*21b30*/  IMAD.MOV.U32 R187, RZ, RZ, -0x1 ;  /* 0xffffffffffbb7424 */ /* 0x000fe200078e00ff */
[----:B------:R-:W-:-:S02]  /*21b40*/  MOV R13, R11 ;  /* 0x0000000b000d7202 */ /* 0x000fc40000000f00 */
[----:B------:R-:W-:Y:S02]  /*21b50*/  MOV R2, 0x21b70 ;  /* 0x00021b7000027802 */ /* 0x000fe40000000f00 */
[----:B------:R-:W-:Y:S05]  /*21b60*/  CALL.REL.NOINC `($__internal_10_$__cuda_sm70_shflsync_idx_p) ;  /* 0x00000e3000007944 */ /* 0x000fea0003c00000 */
[----:B------:R-:W-:Y:S01]  /*21b70*/  IMAD.MOV.U32 R14, RZ, RZ, R188 ;  /* 0x000000ffff0e7224 */ /* 0x000fe200078e00bc */
[----:B------:R-:W-:Y:S01]  /*21b80*/  MOV R185, R37 ;  /* 0x0000002500b97202 */ /* 0x000fe20000000f00 */
[----:B------:R-:W-:Y:S01]  /*21b90*/  IMAD.MOV.U32 R186, RZ, RZ, RZ ;  /* 0x000000ffffba7224 */ /* 0x000fe200078e00ff */
[----:B------:R-:W-:Y:S01]  /*21ba0*/  MOV R3, 0x181f ;  /* 0x0000181f00037802 */ /* 0x000fe20000000f00 */
[----:B------:R-:W-:Y:S01]  /*21bb0*/  IMAD.MOV.U32 R187, RZ, RZ, -0x1 ;  /* 0xffffffffffbb7424 */ /* 0x000fe200078e00ff */
[----:B------:R-:W-:Y:S02]  /*21bc0*/  MOV R2, 0x21be0 ;  /* 0x00021be000027802 */ /* 0x000fe40000000f00 */
[----:B------:R-:W-:Y:S05]  /*21bd0*/  CALL.REL.NOINC `($__internal_10_$__cuda_sm70_shflsync_idx_p) ;  /* 0x00000dc000007944 */ /* 0x000fea0003c00000 */
[----:B------:R-:W-:Y:S01]  /*21be0*/  MOV R3, R188 ;  /* 0x000000bc00037202 */ /* 0x000fe20000000f00 */
[----:B------:R-:W-:Y:S05]  /*21bf0*/  BRA `(.L_x_1847) ;  /* 0xffff62e000007947 */ /* 0x000fea000383ffff */
.L_x_1776:
[----:B------:R-:W-:Y:S01]  /*21c00*/  IMAD.MOV.U32 R185, RZ, RZ, R22 ;  /* 0x000000ffffb97224 */ /* 0x000fe200078e0016 */
[----:B------:R-:W-:Y:S01]  /*21c10*/  MOV R3, 0x181f ;  /* 0x0000181f00037802 */ /* 0x000fe20000000f00 */
[----:B------:R-:W-:Y:S01]  /*21c20*/  IMAD.MOV.U32 R186, RZ, RZ, 0x1 ;  /* 0x00000001ffba7424 */ /* 0x000fe200078e00ff */
[----:B------:R-:W-:Y:S02]  /*21c30*/  MOV R187, 0xffffffff ;  /* 0xffffffff00bb7802 */ /* 0x000fe40000000f00 */
[----:B------:R-:W-:-:S02]  /*21c40*/  MOV R2, 0x21c60 ;  /* 0x00021c6000027802 */ /* 0x000fc40000000f00 */
[----:B---3--:R-:W-:Y:S05]  /*21c50*/  CALL.REL.NOINC `($__internal_10_$__cuda_sm70_shflsync_idx_p) ;  /* 0x00000d4000007944 */ /* 0x008fea0003c00000 */
[----:B------:R-:W-:Y:S01]  /*21c60*/  IMAD.MOV.U32 R11, RZ, RZ, R188 ;  /* 0x000000ffff0b7224 */ /* 0x000fe200078e00bc */
[----:B------:R-:W-:Y:S01]  /*21c70*/  MOV R185, R34 ;  /* 0x0000002200b97202 */ /* 0x000fe20000000f00 */
[----:B------:R-:W-:Y:S01]  /*21c80*/  IMAD.MOV.U32 R186, RZ, RZ, 0x1 ;  /* 0x00000001ffba7424 */ /* 0x000fe200078e00ff */
[----:B------:R-:W-:Y:S01]  /*21c90*/  MOV R3, 0x181f ;  /* 0x0000181f00037802 */ /* 0x000fe20000000f00 */
[----:B------:R-:W-:Y:S01]  /*21ca0*/  IMAD.MOV.U32 R187, RZ, RZ, -0x1 ;  /* 0xffffffffffbb7424 */ /* 0x000fe200078e00ff */
[----:B------:R-:W-:-:S02]  /*21cb0*/  MOV R2, 0x21cd0 ;  /* 0x00021cd000027802 */ /* 0x000fc40000000f00 */
[----:B------:R-:W-:Y:S05]  /*21cc0*/  CALL.REL.NOINC `($__internal_10_$__cuda_sm70_shflsync_idx_p) ;  /* 0x00000cd000007944 */ /* 0x000fea0003c00000 */
[----:B------:R-:W-:Y:S01]  /*21cd0*/  IMAD.MOV.U32 R185, RZ, RZ, R24 ;  /* 0x000000ffffb97224 */ /* 0x000fe200078e0018 */
[----:B------:R-:W-:Y:S01]  /*21ce0*/  MOV R3, 0x181f ;  /* 0x0000181f00037802 */ /* 0x000fe20000000f00 */
[----:B------:R-:W-:Y:S01]  /*21cf0*/  IMAD.MOV.U32 R186, RZ, RZ, 0x1 ;  /* 0x00000001ffba7424 */ /* 0x000fe200078e00ff */
[----:B------:R-:W-:Y:S01]  /*21d00*/  MOV R12, R188 ;  /* 0x000000bc000c7202 */ /* 0x000fe20000000f00 */
[----:B------:R-:W-:Y:S01]  /*21d10*/  IMAD.MOV.U32 R187, RZ, RZ, -0x1 ;  /* 0xffffffffffbb7424 */ /* 0x000fe200078e00ff */
[----:B------:R-:W-:-:S02]  /*21d20*/  MOV R13, R11 ;  /* 0x0000000b000d7202 */ /* 0x000fc40000000f00 */
[----:B------:R-:W-:Y:S02]  /*21d30*/  MOV R2, 0x21d50 ;  /* 0x00021d5000027802 */ /* 0x000fe40000000f00 */
[----:B------:R-:W-:Y:S05]  /*21d40*/  CALL.REL.NOINC `($__internal_10_$__cuda_sm70_shflsync_idx_p) ;  /* 0x00000c5000007944 */ /* 0x000fea0003c00000 */
        /* <DEDUP_REMOVED lines=9> */
.L_x_1779:
[----:B------:R-:W-:Y:S01]  /*21de0*/  IMAD.MOV.U32 R185, RZ, RZ, R22 ;  /* 0x000000ffffb97224 */ /* 0x000fe200078e0016 */
[----:B------:R-:W-:Y:S01]  /*21df0*/  MOV R3, 0x181f ;  /* 0x0000181f00037802 */ /* 0x000fe20000000f00 */
[----:B------:R-:W-:Y:S01]  /*21e00*/  IMAD.MOV.U32 R186, RZ, RZ, 0x2 ;  /* 0x00000002ffba7424 */ /* 0x000fe200078e00ff */
[----:B------:R-:W-:Y:S02]  /*21e10*/  MOV R187, 0xffffffff ;  /* 0xffffffff00bb7802 */ /* 0x000fe40000000f00 */
[----:B------:R-:W-:-:S02]  /*21e20*/  MOV R2, 0x21e40 ;  /* 0x00021e4000027802 */ /* 0x000fc40000000f00 */
[----:B--2---:R-:W-:Y:S05]  /*21e30*/  CALL.REL.NOINC `($__internal_10_$__cuda_sm70_shflsync_idx_p) ;  /* 0x00000b6000007944 */ /* 0x004fea0003c00000 */
[----:B------:R-:W-:Y:S01]  /*21e40*/  MOV R11, R188 ;  /* 0x000000bc000b7202 */ /* 0x000fe20000000f00 */
[----:B------:R-:W-:Y:S05]  /*21e50*/  BRA `(.L_x_1849) ;  /* 0xffff6b1000007947 */ /* 0x000fea000383ffff */
.L_x_1780:
[----:B------:R-:W-:Y:S01]  /*21e60*/  IMAD.MOV.U32 R185, RZ, RZ, R34 ;  /* 0x000000ffffb97224 */ /* 0x000fe200078e0022 */
[----:B------:R-:W-:Y:S01]  /*21e70*/  MOV R3, 0x181f ;  /* 0x0000181f00037802 */ /* 0x000fe20000000f00 */
[----:B------:R-:W-:Y:S01]  /*21e80*/  IMAD.MOV.U32 R186, RZ, RZ, 0x2 ;  /* 0x00000002ffba7424 */ /* 0x000fe200078e00ff */
[----:B------:R-:W-:-:S02]  /*21e90*/  MOV R187, 0xffffffff ;  /* 0xffffffff00bb7802 */ /* 0x000fc40000000f00 */
[----:B------:R-:W-:Y:S02]  /*21ea0*/  MOV R2, 0x21ec0 ;  /* 0x00021ec000027802 */ /* 0x000fe40000000f00 */
[----:B-123--:R-:W-:Y:S05]  /*21eb0*/  CALL.REL.NOINC `($__internal_10_$__cuda_sm70_shflsync_idx_p) ;  /* 0x00000ae000007944 */ /* 0x00efea0003c00000 */
[----:B------:R-:W-:Y:S01]  /*21ec0*/  IMAD.MOV.U32 R185, RZ, RZ, R24 ;  /* 0x000000ffffb97224 */ /* 0x000fe200078e0018 */
[----:B------:R-:W-:Y:S01]  /*21ed0*/  MOV R3, 0x181f ;  /* 0x0000181f00037802 */ /* 0x000fe20000000f00 */
[----:B------:R-:W-:Y:S01]  /*21ee0*/  IMAD.MOV.U32 R186, RZ, RZ, 0x2 ;  /* 0x00000002ffba7424 */ /* 0x000fe200078e00ff */
[----:B------:R-:W-:Y:S01]  /*21ef0*/  MOV R12, R188 ;  /* 0x000000bc000c7202 */ /* 0x000fe20000000f00 */
[----:B------:R-:W-:Y:S01]  /*21f00*/  IMAD.MOV.U32 R187, RZ, RZ, -0x1 ;  /* 0xffffffffffbb7424 */ /* 0x000fe200078e00ff */
[----:B------:R-:W-:Y:S02]  /*21f10*/  MOV R13, R11 ;  /* 0x0000000b000d7202 */ /* 0x000fe40000000f00 */
[----:B------:R-:W-:Y:S02]  /*21f20*/  MOV R2, 0x21f40 ;  /* 0x00021f4000027802 */ /* 0x000fe40000000f00 */
[----:B------:R-:W-:Y:S05]  /*21f30*/  CALL.REL.NOINC `($__internal_10_$__cuda_sm70_shflsync_idx_p) ;  /* 0x00000a6000007944 */ /* 0x000fea0003c00000 */
        /* <DEDUP_REMOVED lines=9> */
.L_x_1783:
[----:B------:R-:W-:Y:S01]  /*21fd0*/  IMAD.MOV.U32 R185, RZ, RZ, R22 ;  /* 0x000000ffffb97224 */ /* 0x000fe200078e0016 */
[----:B------:R-:W-:Y:S01]  /*21fe0*/  MOV R3, 0x181f ;  /* 0x0000181f00037802 */ /* 0x000fe20000000f00 */
[----:B------:R-:W-:Y:S01]  /*21ff0*/  IMAD.MOV.U32 R186, RZ, RZ, 0x3 ;  /* 0x00000003ffba7424 */ /* 0x000fe200078e00ff */
[----:B------:R-:W-:-:S02]  /*22000*/  MOV R187, 0xffffffff ;  /* 0xffffffff00bb7802 */ /* 0x000fc40000000f00 */
[----:B------:R-:W-:Y:S02]  /*22010*/  MOV R2, 0x22030 ;  /* 0x0002203000027802 */ /* 0x000fe40000000f00 */
[----:B----4-:R-:W-:Y:S05]  /*22020*/  CALL.REL.NOINC `($__internal_10_$__cuda_sm70_shflsync_idx_p) ;  /* 0x0000097000007944 */ /* 0x010fea0003c00000 */
[----:B------:R-:W-:Y:S01]  /*22030*/  MOV R13, R188 ;  /* 0x000000bc000d7202 */ /* 0x000fe20000000f00 */
[----:B------:R-:W-:Y:S05]  /*22040*/  BRA `(.L_x_1851) ;  /* 0xffff6e8000007947 */ /* 0x000fea000383ffff */
.L_x_1784:
[----:B------:R-:W-:Y:S01]  /*22050*/  IMAD.MOV.U32 R185, RZ, RZ, R34 ;  /* 0x000000ffffb97224 */ /* 0x000fe200078e0022 */
[----:B------:R-:W-:Y:S01]  /*22060*/  MOV R3, 0x181f ;  /* 0x0000181f00037802 */ /* 0x000fe20000000f00 */
[----:B------:R-:W-:Y:S01]  /*22070*/  IMAD.MOV.U32 R186, RZ, RZ, 0x3 ;  /* 0x00000003ffba7424 */ /* 0x000fe200078e00ff */
[----:B------:R-:W-:Y:S02]  /*22080*/  MOV R187, 0xffffffff ;  /* 0xffffffff00bb7802 */ /* 0x000fe40000000f00 */
[----:B------:R-:W-:Y:S02]  /*22090*/  MOV R2, 0x220b0 ;  /* 0x000220b000027802 */ /* 0x000fe40000000f00 */
[----:B-12-4-:R-:W-:Y:S05]  /*220a0*/  CALL.REL.NOINC `($__internal_10_$__cuda_sm70_shflsync_idx_p) ;  /* 0x000008f000007944 */ /* 0x016fea0003c00000 */
[----:B------:R-:W-:Y:S01]  /*220b0*/  IMAD.MOV.U32 R185, RZ, RZ, R24 ;  /* 0x000000ffffb97224 */ /* 0x000fe200078e0018 */
[----:B------:R-:W-:Y:S01]  /*220c0*/  MOV R186, 0x3 ;  /* 0x0000000300ba7802 */ /* 0x000fe20000000f00 */
[----:B------:R-:W-:Y:S01]  /*220d0*/  IMAD.MOV.U32 R3, RZ, RZ, 0x181f ;  /* 0x0000181fff037424 */ /* 0x000fe200078e00ff */
[----:B------:R-:W-:Y:S01]  /*220e0*/  MOV R187, 0xffffffff ;  /* 0xffffffff00bb7802 */ /* 0x000fe20000000f00 */
[----:B------:R-:W-:Y:S01]  /*220f0*/  IMAD.MOV.U32 R12, RZ, RZ, R188 ;  /* 0x000000ffff0c7224 */ /* 0x000fe200078e00bc */
[----:B------:R-:W-:-:S02]  /*22100*/  MOV R2, 0x22120 ;  /* 0x0002212000027802 */ /* 0x000fc40000000f00 */
        /* <DEDUP_REMOVED lines=10> */
.L_x_1817:
        /* <DEDUP_REMOVED lines=8> */
.L_x_1818:
        /* <DEDUP_REMOVED lines=23> */
.L_x_1821:
        /* <DEDUP_REMOVED lines=29> */
.L_x_1824:
[----:B------:R-:W-:Y:S01]  /*22570*/  IMAD.MOV.U32 R185, RZ, RZ, R18 ;  /* 0x000000ffffb97224 */ /* 0x000fe200078e0012 */
[----:B------:R-:W-:Y:S01]  /*22580*/  MOV R3, 0x181f ;  /* 0x0000181f00037802 */ /* 0x000fe20000000f00 */
[----:B------:R-:W-:Y:S01]  /*22590*/  IMAD.MOV.U32 R186, RZ, RZ, 0x2 ;  /* 0x00000002ffba7424 */ /* 0x000fe200078e00ff */
[----:B------:R-:W-:-:S02]  /*225a0*/  MOV R187, 0xffffffff ;  /* 0xffffffff00bb7802 */ /* 0x000fc40000000f00 */
[----:B------:R-:W-:Y:S02]  /*225b0*/  MOV R2, 0x225d0 ;  /* 0x000225d000027802 */ /* 0x000fe40000000f00 */
[----:B------:R-:W-:Y:S05]  /*225c0*/  CALL.REL.NOINC `($__internal_10_$__cuda_sm70_shflsync_idx_p) ;  /* 0x000003d000007944 */ /* 0x000fea0003c00000 */
[----:B------:R-:W-:Y:S01]  /*225d0*/  MOV R11, R188 ;  /* 0x000000bc000b7202 */ /* 0x000fe20000000f00 */
[----:B------:R-:W-:Y:S05]  /*225e0*/  BRA `(.L_x_1856) ;  /* 0xffffae1000007947 */ /* 0x000fea000383ffff */
.L_x_1825:
[----:B------:R-:W-:Y:S01]  /*225f0*/  IMAD.MOV.U32 R185, RZ, RZ, R28 ;  /* 0x000000ffffb97224 */ /* 0x000fe200078e001c */
[----:B------:R-:W-:Y:S01]  /*22600*/  MOV R3, 0x181f ;  /* 0x0000181f00037802 */ /* 0x000fe20000000f00 */
[----:B------:R-:W-:Y:S01]  /*22610*/  IMAD.MOV.U32 R186, RZ, RZ, 0x2 ;  /* 0x00000002ffba7424 */ /* 0x000fe200078e00ff */
[----:B------:R-:W-:Y:S02]  /*22620*/  MOV R187, 0xffffffff ;  /* 0xffffffff00bb7802 */ /* 0x000fe40000000f00 */
[----:B------:R-:W-:Y:S02]  /*22630*/  MOV R2, 0x22650 ;  /* 0x0002265000027802 */ /* 0x000fe40000000f00 */
[----:B-12---:R-:W-:Y:S05]  /*22640*/  CALL.REL.NOINC `($__internal_10_$__cuda_sm70_shflsync_idx_p) ;  /* 0x0000035000007944 */ /* 0x006fea0003c00000 */
        /* <DEDUP_REMOVED lines=17> */
.L_x_1828:
[----:B------:R-:W-:Y:S01]  /*22760*/  IMAD.MOV.U32 R185, RZ, RZ, R18 ;  /* 0x000000ffffb97224 */ /* 0x000fe200078e0012 */
[----:B------:R-:W-:Y:S01]  /*22770*/  MOV R3, 0x181f ;  /* 0x0000181f00037802 */ /* 0x000fe20000000f00 */
[----:B------:R-:W-:Y:S01]  /*22780*/  IMAD.MOV.U32 R186, RZ, RZ, 0x3 ;  /* 0x00000003ffba7424 */ /* 0x000fe200078e00ff */
[----:B------:R-:W-:Y:S02]  /*22790*/  MOV R187, 0xffffffff ;  /* 0xffffffff00bb7802 */ /* 0x000fe40000000f00 */
[----:B------:R-:W-:-:S02]  /*227a0*/  MOV R2, 0x227c0 ;  /* 0x000227c000027802 */ /* 0x000fc40000000f00 */
[----:B---3--:R-:W-:Y:S05]  /*227b0*/  CALL.REL.NOINC `($__internal_10_$__cuda_sm70_shflsync_idx_p) ;  /* 0x000001e000007944 */ /* 0x008fea0003c00000 */
[----:B------:R-:W-:Y:S01]  /*227c0*/  MOV R13, R188 ;  /* 0x000000bc000d7202 */ /* 0x000fe20000000f00 */
[----:B------:R-:W-:Y:S05]  /*227d0*/  BRA `(.L_x_1858) ;  /* 0xffffb06000007947 */ /* 0x000fea000383ffff */
.L_x_1829:
        /* <DEDUP_REMOVED lines=9> */
[----:B------:R-:W-:Y:S01]  /*22870*/  MOV R187, 0xffffffff ;  /* 0xffffffff00bb7802 */ /* 0x000fe20000000f00 */
[----:B------:R-:W-:Y:S01]  /*22880*/  IMAD.MOV.U32 R12, RZ, RZ, R188 ;  /* 0x000000ffff0c7224 */ /* 0x000fe200078e00bc */
        /* <DEDUP_REMOVED lines=11> */
        .weak           $__internal_9_$__cuda_sm70_shflsync_bfly_p
        .type           $__internal_9_$__cuda_sm70_shflsync_bfly_p,@function
        .size           $__internal_9_$__cuda_sm70_shflsync_bfly_p,($__internal_10_$__cuda_sm70_shflsync_idx_p - $__internal_9_$__cuda_sm70_shflsync_bfly_p)
$__internal_9_$__cuda_sm70_shflsync_bfly_p:
[----:B------:R-:W-:Y:S02]  /*22940*/  MOV R185, 0xffffffff ;  /* 0xffffffff00b97802 */ /* 0x000fe40000000f00 */
[----:B------:R-:W-:-:S02]  /*22950*/  MOV R3, 0x1f ;  /* 0x0000001f00037802 */ /* 0x000fc40000000f00 */
[----:B------:R-:W-:Y:S04]  /*22960*/  WARPSYNC R185 ;  /* 0x000000b900007348 */ /* 0x000fe80003800000 */
[----:B------:R1:W2:Y:S02]  /*22970*/  SHFL.BFLY PT, R0, R4, R0, R3 ;  /* 0x0c00000004007389 */ /* 0x0002a400000e0003 */
[----:B-1----:R-:W-:-:S04]  /*22980*/  MOV R3, 0x0 ;  /* 0x0000000000037802 */ /* 0x002fc80000000f00 */
[----:B--2---:R-:W-:Y:S05]  /*22990*/  RET.REL.NODEC R2 `(_ZN7cutlass13device_kernelIN5flash19enable_sm80_to_sm89INS1_16FlashAttnFwdSm80INS1_25CollectiveMainloopFwdSm80ILi8ELi1ELb0EN4cute5tupleIJNS5_1CILi128EEENS7_ILi48EEENS7_ILi256EEEEEELi256ENS_10bfloat16_tEfNS_4arch4Sm80ELb1ELb0ELb1ELb1ELb1ELb1ELb1ELb0EEENS1_21CollectiveEpilogueFwdINS6_IJS8_SA_S9_EEENS6_IJNS7_ILi1EEESI_SI_EEESC_SE_Li256ELb1ELb1ELb0ELb0EEENS1_19SingleTileSchedulerILb1ELb0ELb1ELi128EEEEEEEEEvNT_6ParamsE) ;  /* 0xfffdd66002007950 */ /* 0x004fea0003c3ffff */
        .weak           $__internal_10_$__cuda_sm70_shflsync_idx_p
        .type           $__internal_10_$__cuda_sm70_shflsync_idx_p,@function
        .size           $__internal_10_$__cuda_sm70_shflsync_idx_p,(.L_x_3654 - $__internal_10_$__cuda_sm70_shflsync_idx_p)
$__internal_10_$__cuda_sm70_shflsync_idx_p:
[----:B------:R-:W-:Y:S04]  /*229a0*/  WARPSYNC R187 ;  /* 0x000000bb00007348 */ /* 0x000fe80003800000 */
[----:B------:R1:W2:Y:S02]  /*229b0*/  SHFL.IDX PT, R188, R185, R186, R3 ;  /* 0x000000bab9bc7389 */ /* 0x0002a400000e0003 */
[----:B-1----:R-:W-:-:S04]  /*229c0*/  MOV R3, 0x0 ;  /* 0x0000000000037802 */ /* 0x002fc80000000f00 */
[----:B--2---:R-:W-:Y:S05]  /*229d0*/  RET.REL.NODEC R2 `(_ZN7cutlass13device_kernelIN5flash19enable_sm80_to_sm89INS1_16FlashAttnFwdSm80INS1_25CollectiveMainloopFwdSm80ILi8ELi1ELb0EN4cute5tupleIJNS5_1CILi128EEENS7_ILi48EEENS7_ILi256EEEEEELi256ENS_10bfloat16_tEfNS_4arch4Sm80ELb1ELb0ELb1ELb1ELb1ELb1ELb1ELb0EEENS1_21CollectiveEpilogueFwdINS6_IJS8_SA_S9_EEENS6_IJNS7_ILi1EEESI_SI_EEESC_SE_Li256ELb1ELb1ELb0ELb0EEENS1_19SingleTileSchedulerILb1ELb0ELb1ELi128EEEEEEEEEvNT_6ParamsE) ;  /* 0xfffdd62002007950 */ /* 0x004fea0003c3ffff */
.L_x_1860:
        /* <DEDUP_REMOVED lines=10> */
.L_x_3654:


//--------------------- .text._ZN7cutlass13device_kernelIN5flash19enable_sm80_to_sm89INS1_16FlashAttnFwdSm80INS1_25CollectiveMainloopFwdSm80ILi8ELi1ELb1EN4cute5tupleIJNS5_1CILi128EEENS7_ILi64EEENS7_ILi256EEEEEELi256ENS_10bfloat16_tEfNS_4arch4Sm80ELb0ELb0ELb0ELb0ELb1ELb0ELb1ELb0EEENS1_21CollectiveEpilogueFwdINS6_IJS8_SA_S9_EEENS6_IJNS7_ILi1EEESI_SI_EEESC_SE_Li256ELb0ELb1ELb0ELb0EEENS1_19SingleTileSchedulerILb0ELb0ELb1ELi128EEEEEEEEEvNT_6ParamsE --------------------------
	.section	.text._ZN7cutlass13device_kernelIN5flash19enable_sm80_to_sm89INS1_16FlashAttnFwdSm80INS1_25CollectiveMainloopFwdSm80ILi8ELi1ELb1EN4cute5tupleIJNS5_1CILi128EEENS7_ILi64EEENS7_ILi256EEEEEELi256ENS_10bfloat16_tEfNS_4arch4Sm80ELb0ELb0ELb0ELb0ELb1ELb0ELb1ELb0EEENS1_21CollectiveEpilogueFwdINS6_IJS8_SA_S9_EEENS6_IJNS7_ILi1EEESI_SI_EEESC_SE_Li256ELb0ELb1ELb0ELb0EEENS1_19SingleTileSchedulerILb0ELb0ELb1ELi128EEEEEEEEEvNT_6ParamsE,"ax",@progbits
	.sectioninfo	@"SHI_REGISTERS=255"
	.align	128
.text._ZN7cutlass13device_kernelIN5flash19enable_sm80_to_sm89INS1_16FlashAttnFwdSm80INS1_25CollectiveMainloopFwdSm80ILi8ELi1ELb1EN4cute5tupleIJNS5_1CILi128EEENS7_ILi64EEENS7_ILi256EEEEEELi256ENS_10bfloat16_tEfNS_4arch4Sm80ELb0ELb0ELb0ELb0ELb1ELb0ELb1ELb0EEENS1_21CollectiveEpilogueFwdINS6_IJS8_SA_S9_EEENS6_IJNS7_ILi1EEESI_SI_EEESC_SE_Li256ELb0ELb1ELb0ELb0EEENS1_19SingleTileSchedulerILb0ELb0ELb1ELi128EEEEEEEEEvNT_6ParamsE:
        .type           _ZN7cutlass13device_kernelIN5flash19enable_sm80_to_sm89INS1_16FlashAttnFwdSm80INS1_25CollectiveMainloopFwdSm80ILi8ELi1ELb1EN4cute5tupleIJNS5_1CILi128EEENS7_ILi64EEENS7_ILi256EEEEEELi256ENS_10bfloat16_tEfNS_4arch4Sm80ELb0ELb0ELb0ELb0ELb1ELb0ELb1ELb0EEENS1_21CollectiveEpilogueFwdINS6_IJS8_SA_S9_EEENS6_IJNS7_ILi1EEESI_SI_EEESC_SE_Li256ELb0ELb1ELb0ELb0EEENS1_19SingleTileSchedulerILb0ELb0ELb1ELi128EEEEEEEEEvNT_6ParamsE,@function
        .size           _ZN7cutlass13device_kernelIN5flash19enable_sm80_to_sm89INS1_16FlashAttnFwdSm80INS1_25CollectiveMainloopFwdSm80ILi8ELi1ELb1EN4cute5tupleIJNS5_1CILi128EEENS7_ILi64EEENS7_ILi256EEEEEELi256ENS_10bfloat16_tEfNS_4arch4Sm80ELb0ELb0ELb0ELb0ELb1ELb0ELb1ELb0EEENS1_21CollectiveEpilogueFwdINS6_IJS8_SA_S9_EEENS6_IJNS7_ILi1EEESI_SI_EEESC_SE_Li256ELb0ELb1ELb0ELb0EEENS1_19SingleTileSchedulerILb0ELb0ELb1ELi128EEEEEEEEEvNT_6ParamsE,(.L_x_3658 - _ZN7cutlass13device_kernelIN5flash19enable_sm80_to_sm89INS1_16FlashAttnFwdSm80INS1_25CollectiveMainloopFwdSm80ILi8ELi1ELb1EN4cute5tupleIJNS5_1CILi128EEENS7_ILi64EEENS7_ILi256EEEEEELi256ENS_10bfloat16_tEfNS_4arch4Sm80ELb0ELb0ELb0ELb0ELb1ELb0ELb1ELb0EEENS1_21CollectiveEpilogueFwdINS6_IJS8_SA_S9_EEENS6_IJNS7_ILi1EEESI_SI_EEESC_SE_Li256ELb0ELb1ELb0ELb0EEENS1_19SingleTileSchedulerILb0ELb0ELb1ELi128EEEEEEEEEvNT_6ParamsE)
        .other          _ZN7cutlass13device_kernelIN5flash19enable_sm80_to_sm89INS1_16FlashAttnFwdSm80INS1_25CollectiveMainloopFwdSm80ILi8ELi1ELb1EN4cute5tupleIJNS5_1CILi128EEENS7_ILi64EEENS7_ILi256EEEEEELi256ENS_10bfloat16_tEfNS_4arch4Sm80ELb0ELb0ELb0ELb0ELb1ELb0ELb1ELb0EEENS1_21CollectiveEpilogueFwdINS6_IJS8_SA_S9_EEENS6_IJNS7_ILi1EEESI_SI_EEESC_SE_Li256ELb0ELb1ELb0ELb0EEENS1_19SingleTileSchedulerILb0ELb0ELb1ELi128EEEEEEEEEvNT_6ParamsE,@"STO_CUDA_ENTRY STV_DEFAULT"
_ZN7cutlass13device_kernelIN5flash19enable_sm80_to_sm89INS1_16FlashAttnFwdSm80INS1_25CollectiveMainloopFwdSm80ILi8ELi1ELb1EN4cute5tupleIJNS5_1CILi128EEENS7_ILi64EEENS7_ILi256EEEEEELi256ENS_10bfloat16_tEfNS_4arch4Sm80ELb0ELb0ELb0ELb0ELb1ELb0ELb1ELb0EEENS1_21CollectiveEpilogueFwdINS6_IJS8_SA_S9_EEENS6_IJNS7_ILi1EEESI_SI_EEESC_SE_Li256ELb0ELb1ELb0ELb0EEENS1_19SingleTileSchedulerILb0ELb0ELb1ELi128EEEEEEEEEvNT_6ParamsE:
        /* <DEDUP_REMOVED lines=194> */
[----:B------:R-:W-:Y:S01]  /*0c20*/  IMAD.WIDE.U32 R4, R40, c[0x0][0x1e0], RZ ;  /* 0x0000780028047a25 */ /* 0x000fe200078e00ff */
        /* <DEDUP_REMOVED lines=166> */
[----:B------:R2:W-:Y:S01]  /*1690*/  STL [R1], R89 ;  /* 0x0000005901007387 */ /* 0x0005e20000100800 */
        /* <DEDUP_REMOVED lines=92> */
.L_x_1861:
[C---:B-1-34-:R-:W-:Y:S01]  /*1c60*/  HMMA.16816.F32.BF16 R8, R168.reuse, R28, RZ ;  /* 0x0000001ca808723c */ /* 0x05afe200000418ff */
[----:B--2---:R-:W-:Y:S01]  /*1c70*/  IMAD.MOV.U32 R2, RZ, RZ, 0x40 ;  /* 0x00000040ff027424 */ /* 0x004fe200078e00ff */
[----:B------:R-:W-:Y:S01]  /*1c80*/  LOP3.LUT P0, RZ, R20, 0x4, RZ, 0xc0, !PT ;  /* 0x0000000414ff7812 */ /* 0x000fe2000780c0ff */
[----:B------:R-:W-:Y:S01]  /*1c90*/  LDSM.16.M88.4 R80, [R89+0x7800] ;  /* 0x007800005950783b */ /* 0x000fe20000000200 */
[C---:B------:R-:W-:Y:S01]  /*1ca0*/  IADD3 R6, R89.reuse, 0x2000, RZ ;  /* 0x0000200059067810 */ /* 0x040fe20007ffe0ff */
[----:B------:R-:W-:Y:S01]  /*1cb0*/  UISETP.GE.AND UP0, UPT, UR10, 0x41, UPT ;  /* 0x000000410a00788c */ /* 0x000fe2000bf06270 */
[----:B------:R-:W-:Y:S01]  /*1cc0*/  SEL R2, R2, 0xffffffc0, !P0 ;  /* 0xffffffc002027807 */ /* 0x000fe20004000000 */
[----:B------:R-:W0:Y:S01]  /*1cd0*/  LDGDEPBAR ;  /* 0x00000000000079af */ /* 0x000e220000000000 */
[----:B------:R-:W-:Y:S01]  /*1ce0*/  HMMA.16816.F32.BF16 R12, R168, R32, RZ ;  /* 0x00000020a80c723c */ /* 0x000fe200000418ff */
[----:B------:R-:W-:-:S02]  /*1cf0*/  IADD3 R5, R89, 0x2800, RZ ;  /* 0x0000280059057810 */ /* 0x000fc40007ffe0ff */
[--C-:B------:R-:W-:Y:S01]  /*1d00*/  IMAD.IADD R252, R134, 0x1, R2.reuse ;  /* 0x0000000186fc7824 */ /* 0x100fe200078e0202 */
[----:B------:R1:W-:Y:S01]  /*1d10*/  STL [R1+0x30], R6 ;  /* 0x0000300601007387 */ /* 0x0003e20000100800 */
[C---:B------:R-:W-:Y:S01]  /*1d20*/  IMAD.IADD R249, R89.reuse, 0x1, R2 ;  /* 0x0000000159f97824 */ /* 0x040fe200078e0202 */
[----:B------:R-:W-:Y:S02]  /*1d30*/  IADD3 R2, R89, 0x3000, RZ ;  /* 0x0000300059027810 */ /* 0x000fe40007ffe0ff */
[----:B------:R-:W-:Y:S01]  /*1d40*/  HMMA.16816.F32.BF16 R16, R168, R30, RZ ;  /* 0x0000001ea810723c */ /* 0x000fe200000418ff */
[----:B------:R-:W2:Y:S01]  /*1d50*/  LDSM.16.M88.4 R52, [R252+0x10900] ;  /* 0x01090000fc34783b */ /* 0x000ea20000000200 */
[----:B------:R-:W-:-:S03]  /*1d60*/  PLOP3.LUT P0, PT, PT, PT, UP0, 0x40, 0x0 ;  /* 0x000000000000781c */ /* 0x000fc60003f0e808 */
[----:B------:R-:W-:Y:S03]  /*1d70*/  LDSM.16.M88.4 R56, [R252+0x11100] ;  /* 0x01110000fc38783b */ /* 0x000fe60000000200 */
[----:B------:R-:W-:Y:S01]  /*1d80*/  HMMA.16816.F32.BF16 R40, R172, R48, R8 ;  /* 0x00000030ac28723c */ /* 0x000fe20000041808 */
[----:B------:R-:W-:Y:S04]  /*1d90*/  LDSM.16.M88.4 R60, [R252+0x11900] ;  /* 0x01190000fc3c783b */ /* 0x000fe80000000200 */
[----:B------:R-:W-:Y:S03]  /*1da0*/  LDSM.16.M88.4 R76, [R249+0x1800] ;  /* 0x00180000f94c783b */ /* 0x000fe60000000200 */
[----:B------:R-:W-:Y:S01]  /*1db0*/  HMMA.16816.F32.BF16 R8, R168, R34, RZ ;  /* 0x00000022a808723c */ /* 0x000fe200000418ff */
[----:B------:R3:W-:Y:S01]  /*1dc0*/  STL [R1+0x2c], R5 ;  /* 0x00002c0501007387 */ /* 0x0007e20000100800 */
[----:B-1----:R-:W-:-:S03]  /*1dd0*/  IADD3 R6, R89, 0x3800, RZ ;  /* 0x0000380059067810 */ /* 0x002fc60007ffe0ff */
[----:B------:R1:W-:Y:S03]  /*1de0*/  STL [R1+0x28], R2 ;  /* 0x0000280201007387 */ /* 0x0003e60000100800 */
[C---:B------:R-:W-:Y:S01]  /*1df0*/  HMMA.16816.F32.BF16 R24, R168.reuse, R36, RZ ;  /* 0x00000024a818723c */ /* 0x040fe200000418ff */
[----:B------:R4:W-:Y:S07]  /*1e00*/  STL [R1+0x24], R6 ;  /* 0x0000240601007387 */ /* 0x0009ee0000100800 */
[C---:B------:R-:W-:Y:S08]  /*1e10*/  HMMA.16816.F32.BF16 R28, R168.reuse, R38, RZ ;  /* 0x00000026a81c723c */ /* 0x040ff000000418ff */
[----:B------:R-:W-:Y:S01]  /*1e20*/  HMMA.16816.F32.BF16 R32, R168, R44, RZ ;  /* 0x0000002ca820723c */ /* 0x000fe200000418ff */
[----:B---3--:R-:W-:-:S02]  /*1e30*/  IADD3 R5, R89, 0x4000, RZ ;  /* 0x0000400059057810 */ /* 0x008fc40007ffe0ff */
[----:B-1----:R-:W-:-:S05]  /*1e40*/  IADD3 R2, R89, 0x4800, RZ ;  /* 0x0000480059027810 */ /* 0x002fca0007ffe0ff */
[----:B------:R-:W-:Y:S01]  /*1e50*/  HMMA.16816.F32.BF16 R36, R168, R46, RZ ;  /* 0x0000002ea824723c */ /* 0x000fe200000418ff */
[----:B------:R-:W1:Y:S01]  /*1e60*/  LDSM.16.M88.4 R44, [R252+0x10100] ;  /* 0x01010000fc2c783b */ /* 0x000e620000000200 */
[----:B----4-:R-:W-:-:S03]  /*1e70*/  IADD3 R6, R89, 0x5000, RZ ;  /* 0x0000500059067810 */ /* 0x010fc60007ffe0ff */
[----:B------:R3:W-:Y:S03]  /*1e80*/  STL [R1+0x20], R5 ;  /* 0x0000200501007387 */ /* 0x0007e60000100800 */
[C---:B------:R-:W-:Y:S01]  /*1e90*/  HMMA.16816.F32.BF16 R12, R172.reuse, R64, R12 ;  /* 0x00000040ac0c723c */ /* 0x040fe2000004180c */
[----:B------:R4:W-:Y:S04]  /*1ea0*/  STL [R1+0x1c], R2 ;  /* 0x00001c0201007387 */ /* 0x0009e80000100800 */
[----:B------:R5:W-:Y:S03]  /*1eb0*/  STL [R1+0x18], R6 ;  /* 0x0000180601007387 */ /* 0x000be60000100800 */
[C---:B------:R-:W-:Y:S01]  /*1ec0*/  HMMA.16816.F32.BF16 R8, R172.reuse, R66, R8 ;  /* 0x00000042ac08723c */ /* 0x040fe20000041808 */
[----:B------:R-:W1:Y:S07]  /*1ed0*/  LDSM.16.M88.4 R64, [R249+0x800] ;  /* 0x00080000f940783b */ /* 0x000e6e0000000200 */
[----:B------:R-:W-:Y:S01]  /*1ee0*/  HMMA.16816.F32.BF16 R20, R172, R68, R24 ;  /* 0x00000044ac14723c */ /* 0x000fe20000041818 */
[----:B---3--:R-:W-:-:S07]  /*1ef0*/  IADD3 R5, R89, 0x5800, RZ ;  /* 0x0000580059057810 */ /* 0x008fce0007ffe0ff */
[----:B------:R-:W-:Y:S01]  /*1f00*/  HMMA.16816.F32.BF16 R16, R172, R50, R16 ;  /* 0x00000032ac10723c */ /* 0x000fe20000041810 */
[----:B------:R-:W3:Y:S01]  /*1f10*/  LDSM.16.M88.4 R48, [R249] ;  /* 0x00000000f930783b */ /* 0x000ee20000000200 */
[----:B----4-:R-:W-:-:S03]  /*1f20*/  IADD3 R2, R89, 0x6000, RZ ;  /* 0x0000600059027810 */ /* 0x010fc60007ffe0ff */
[----:B------:R4:W-:Y:S01]  /*1f30*/  STL [R1+0x14], R5 ;  /* 0x0000140501007387 */ /* 0x0009e20000100800 */
[C---:B-----5:R-:W-:Y:S02]  /*1f40*/  IADD3 R6, R89.reuse, 0x6800, RZ ;  /* 0x0000680059067810 */ /* 0x060fe40007ffe0ff */
[C---:B------:R-:W-:Y:S01]  /*1f50*/  HMMA.16816.F32.BF16 R24, R172.reuse, R70, R28 ;  /* 0x00000046ac18723c */ /* 0x040fe2000004181c */
[----:B------:R-:W5:Y:S04]  /*1f60*/  LDSM.16.M88.4 R68, [R249+0x1000] ;  /* 0x00100000f944783b */ /* 0x000f680000000200 */
[----:B------:R1:W-:Y:S03]  /*1f70*/  STL [R1+0x10], R2 ;  /* 0x0000100201007387 */ /* 0x0003e60000100800 */
[C---:B------:R-:W-:Y:S01]  /*1f80*/  HMMA.16816.F32.BF16 R28, R172.reuse, R72, R32 ;  /* 0x00000048ac1c723c */ /* 0x040fe20000041820 */
[----:B------:R-:W-:Y:S07]  /*1f90*/  STL [R1+0xc], R6 ;  /* 0x00000c0601007387 */ /* 0x000fee0000100800 */
[----:B------:R-:W-:Y:S01]  /*1fa0*/  HMMA.16816.F32.BF16 R36, R172, R74, R36 ;  /* 0x0000004aac24723c */ /* 0x000fe20000041824 */
[----:B------:R-:W-:Y:S01]  /*1fb0*/  LDSM.16.M88.4 R72, [R134+0x13900] ;  /* 0x013900008648783b */ /* 0x000fe20000000200 */
[----:B----4-:R-:W-:-:S06]  /*1fc0*/  IADD3 R5, R89, 0x7000, RZ ;  /* 0x0000700059057810 */ /* 0x010fcc0007ffe0ff */
[----:B--2---:R-:W-:Y:S01]  /*1fd0*/  HMMA.16816.F32.BF16 R12, R192, R52, R12 ;  /* 0x00000034c00c723c */ /* 0x004fe2000004180c */
[----:B-1----:R-:W-:-:S07]  /*1fe0*/  IADD3 R2, R89, 0x7800, RZ ;  /* 0x0000780059027810 */ /* 0x002fce0007ffe0ff */
[C---:B------:R-:W-:Y:S01]  /*1ff0*/  HMMA.16816.F32.BF16 R8, R192.reuse, R54, R8 ;  /* 0x00000036c008723c */ /* 0x040fe20000041808 */
[----:B------:R-:W1:Y:S04]  /*2000*/  LDSM.16.M88.4 R52, [R134+0x12900] ;  /* 0x012900008634783b */ /* 0x000e680000000200 */
[----:B------:R-:W-:Y:S03]  /*2010*/  STL [R1+0x4], R2 ;  /* 0x0000040201007387 */ /* 0x000fe60000100800 */
[C---:B------:R-:W-:Y:S01]  /*2020*/  HMMA.16816.F32.BF16 R40, R192.reuse, R44, R40 ;  /* 0x0000002cc028723c */ /* 0x040fe20000041828 */
[----:B------:R-:W-:Y:S07]  /*2030*/  STL [R1+0x8], R5 ;  /* 0x0000080501007387 */ /* 0x000fee0000100800 */
[C---:B------:R-:W-:Y:S08]  /*2040*/  HMMA.16816.F32.BF16 R20, R192.reuse, R56, R20 ;  /* 0x00000038c014723c */ /* 0x040ff00000041814 */
[C---:B------:R-:W-:Y:S01]  /*2050*/  HMMA.16816.F32.BF16 R32, R192.reuse, R46, R16 ;  /* 0x0000002ec020723c */ /* 0x040fe20000041810 */
[----:B------:R-:W2:Y:S04]  /*2060*/  LDSM.16.M88.4 R16, [R134+0x12100] ;  /* 0x012100008610783b */ /* 0x000ea80000000200 */
[----:B------:R-:W-:Y:S03]  /*2070*/  LDSM.16.M88.4 R44, [R89+0x2000] ;  /* 0x00200000592c783b */ /* 0x000fe60000000200 */
[C---:B------:R-:W-:Y:S01]  /*2080*/  HMMA.16816.F32.BF16 R24, R192.reuse, R58, R24 ;  /* 0x0000003ac018723c */ /* 0x040fe20000041818 */
[----:B------:R-:W-:Y:S07]  /*2090*/  LDSM.16.M88.4 R56, [R89+0x2800] ;  /* 0x002800005938783b */ /* 0x000fee0000000200 */
[C---:B------:R-:W-:Y:S08]  /*20a0*/  HMMA.16816.F32.BF16 R28, R192.reuse, R60, R28 ;  /* 0x0000003cc01c723c */ /* 0x040ff0000004181c */
[----:B------:R-:W-:Y:S01]  /*20b0*/  HMMA.16816.F32.BF16 R36, R192, R62, R36 ;  /* 0x0000003ec024723c */ /* 0x000fe20000041824 */
[----:B------:R-:W4:Y:S07]  /*20c0*/  LDSM.16.M88.4 R60, [R134+0x13100] ;  /* 0x01310000863c783b */ /* 0x000f2e0000000200 */
[C---:B------:R-:W-:Y:S08]  /*20d0*/  HMMA.16816.F32.BF16 R12, R196.reuse, R64, R12 ;  /* 0x00000040c40c723c */ /* 0x040ff0000004180c */
[C---:B------:R-:W-:Y:S01]  /*20e0*/  HMMA.16816.F32.BF16 R8, R196.reuse, R66, R8 ;  /* 0x00000042c408723c */ /* 0x040fe20000041808 */
[----:B------:R-:W1:Y:S07]  /*20f0*/  LDSM.16.M88.4 R64, [R89+0x3000] ;  /* 0x003000005940783b */ /* 0x000e6e0000000200 */
[C---:B---3--:R-:W-:Y:S08]  /*2100*/  HMMA.16816.F32.BF16 R40, R196.reuse, R48, R40 ;  /* 0x00000030c428723c */ /* 0x048ff00000041828 */
[C---:B-----5:R-:W-:Y:S08]  /*2110*/  HMMA.16816.F32.BF16 R20, R196.reuse, R68, R20 ;  /* 0x00000044c414723c */ /* 0x060ff00000041814 */
[C---:B------:R-:W-:Y:S01]  /*2120*/  HMMA.16816.F32.BF16 R32, R196.reuse, R50, R32 ;  /* 0x00000032c420723c */ /* 0x040fe20000041820 */
[----:B------:R-:W-:Y:S07]  /*2130*/  LDSM.16.M88.4 R48, [R252+0x12900] ;  /* 0x01290000fc30783b */ /* 0x000fee0000000200 */
[C---:B------:R-:W-:Y:S01]  /*2140*/  HMMA.16816.F32.BF16 R24, R196.reuse, R70, R24 ;  /* 0x00000046c418723c */ /* 0x040fe20000041818 */
[----:B------:R-:W-:Y:S07]  /*2150*/  LDSM.16.M88.4 R68, [R252+0x13900] ;  /* 0x01390000fc44783b */ /* 0x000fee0000000200 */
[C---:B------:R-:W-:Y:S08]  /*2160*/  HMMA.16816.F32.BF16 R28, R196.reuse, R76, R28 ;  /* 0x0000004cc41c723c */ /* 0x040ff0000004181c */
[----:B------:R-:W-:Y:S01]  /*2170*/  HMMA.16816.F32.BF16 R36, R196, R78, R36 ;  /* 0x0000004ec424723c */ /* 0x000fe20000041824 */
[----:B------:R-:W3:Y:S07]  /*2180*/  LDSM.16.M88.4 R76, [R89+0x3800] ;  /* 0x00380000594c783b */ /* 0x000eee0000000200 */
[C---:B-1----:R-:W-:Y:S08]  /*2190*/  HMMA.16816.F32.BF16 R12, R200.reuse, R52, R12 ;  /* 0x00000034c80c723c */ /* 0x042ff0000004180c */
[C---:B------:R-:W-:Y:S01]  /*21a0*/  HMMA.16816.F32.BF16 R8, R200.reuse, R54, R8 ;  /* 0x00000036c808723c */ /* 0x040fe20000041808 */
[----:B------:R-:W-:Y:S07]  /*21b0*/  LDSM.16.M88.4 R52, [R249+0x2800] ;  /* 0x00280000f934783b */ /* 0x000fee0000000200 */
[C---:B--2---:R-:W-:Y:S08]  /*21c0*/  HMMA.16816.F32.BF16 R40, R200.reuse, R16, R40 ;  /* 0x00000010c828723c */ /* 0x044ff00000041828 */
[C---:B----4-:R-:W-:Y:S08]  /*21d0*/  HMMA.16816.F32.BF16 R20, R200.reuse, R60, R20 ;  /* 0x0000003cc814723c */ /* 0x050ff00000041814 */
[C---:B------:R-:W-:Y:S01]  /*21e0*/  HMMA.16816.F32.BF16 R32, R200.reuse, R18, R32 ;  /* 0x00000012c820723c */ /* 0x040fe20000041820 */
[----:B------:R-:W1:Y:S07]  /*21f0*/  LDSM.16.M88.4 R16, [R252+0x12100] ;  /* 0x01210000fc10783b */ /* 0x000e6e0000000200 */
[C---:B------:R-:W-:Y:S01]  /*2200*/  HMMA.16816.F32.BF16 R24, R200.reuse, R62, R24 ;  /* 0x0000003ec818723c */ /* 0x040fe20000041818 */
[----:B------:R-:W2:Y:S07]  /*2210*/  LDSM.16.M88.4 R60, [R252+0x13100] ;  /* 0x01310000fc3c783b */ /* 0x000eae0000000200 */
[C---:B------:R-:W-:Y:S08]  /*2220*/  HMMA.16816.F32.BF16 R28, R200.reuse, R72, R28 ;  /* 0x00000048c81c723c */ /* 0x040ff0000004181c */
[----:B------:R-:W-:Y:S01]  /*2230*/  HMMA.16816.F32.BF16 R36, R200, R74, R36 ;  /* 0x0000004ac824723c */ /* 0x000fe20000041824 */
[----:B------:R-:W-:Y:S07]  /*2240*/  LDSM.16.M88.4 R72, [R249+0x3800] ;  /* 0x00380000f948783b */ /* 0x000fee0000000200 */
[C---:B------:R-:W-:Y:S08]  /*2250*/  HMMA.16816.F32.BF16 R12, R204.reuse, R56, R12 ;  /* 0x00000038cc0c723c */ /* 0x040ff0000004180c */
[C---:B------:R-:W-:Y:S01]  /*2260*/  HMMA.16816.F32.BF16 R8, R204.reuse, R58, R8 ;  /* 0x0000003acc08723c */ /* 0x040fe20000041808 */
[----:B------:R-:W-:Y:S07]  /*2270*/  LDSM.16.M88.4 R56, [R134+0x15100] ;  /* 0x015100008638783b */ /* 0x000fee0000000200 */
[C---:B------:R-:W-:Y:S08]  /*2280*/  HMMA.16816.F32.BF16 R40, R204.reuse, R44, R40 ;  /* 0x0000002ccc28723c */ /* 0x040ff00000041828 */
[C---:B------:R-:W-:Y:S08]  /*2290*/  HMMA.16816.F32.BF16 R20, R204.reuse, R64, R20 ;  /* 0x00000040cc14723c */ /* 0x040ff00000041814 */
[C---:B------:R-:W-:Y:S01]  /*22a0*/  HMMA.16816.F32.BF16 R32, R204.reuse, R46, R32 ;  /* 0x0000002ecc20723c */ /* 0x040fe20000041820 */
[----:B------:R-:W4:Y:S07]  /*22b0*/  LDSM.16.M88.4 R44, [R249+0x2000] ;  /* 0x00200000f92c783b */ /* 0x000f2e0000000200 */
[C---:B------:R-:W-:Y:S01]  /*22c0*/  HMMA.16816.F32.BF16 R24, R204.reuse, R66, R24 ;  /* 0x00000042cc18723c */ /* 0x040fe20000041818 */
[----:B------:R-:W5:Y:S07]  /*22d0*/  LDSM.16.M88.4 R64, [R249+0x3000] ;  /* 0x00300000f940783b */ /* 0x000f6e0000000200 */
[C---:B---3--:R-:W-:Y:S08]  /*22e0*/  HMMA.16816.F32.BF16 R28, R204.reuse, R76, R28 ;  /* 0x0000004ccc1c723c */ /* 0x048ff0000004181c */
[----:B------:R-:W-:Y:S01]  /*22f0*/  HMMA.16816.F32.BF16 R36, R204, R78, R36 ;  /* 0x0000004ecc24723c */ /* 0x000fe20000041824 */
[----:B------:R-:W-:Y:S07]  /*2300*/  LDSM.16.M88.4 R76, [R249+0x5800] ;  /* 0x00580000f94c783b */ /* 0x000fee0000000200 */
[C---:B------:R-:W-:Y:S08]  /*2310*/  HMMA.16816.F32.BF16 R12, R208.reuse, R48, R12 ;  /* 0x00000030d00c723c */ /* 0x040ff0000004180c */
[C---:B------:R-:W-:Y:S01]  /*2320*/  HMMA.16816.F32.BF16 R8, R208.reuse, R50, R8 ;  /* 0x00000032d008723c */ /* 0x040fe20000041808 */
[----:B------:R-:W3:Y:S07]  /*2330*/  LDSM.16.M88.4 R48, [R134+0x14900] ;  /* 0x014900008630783b */ /* 0x000eee0000000200 */
[C---:B-1----:R-:W-:Y:S08]  /*2340*/  HMMA.16816.F32.BF16 R40, R208.reuse, R16, R40 ;  /* 0x00000010d028723c */ /* 0x042ff00000041828 */
[C---:B--2---:R-:W-:Y:S08]  /*2350*/  HMMA.16816.F32.BF16 R20, R208.reuse, R60, R20 ;  /* 0x0000003cd014723c */ /* 0x044ff00000041814 */
[C---:B------:R-:W-:Y:S01]  /*2360*/  HMMA.16816.F32.BF16 R32, R208.reuse, R18, R32 ;  /* 0x00000012d020723c */ /* 0x040fe20000041820 */
[----:B------:R-:W1:Y:S07]  /*2370*/  LDSM.16.M88.4 R16, [R134+0x14100] ;  /* 0x014100008610783b */ /* 0x000e6e0000000200 */
[C---:B------:R-:W-:Y:S01]  /*2380*/  HMMA.16816.F32.BF16 R24, R208.reuse, R62, R24 ;  /* 0x0000003ed018723c */ /* 0x040fe20000041818 */
[----:B------:R-:W-:Y:S07]  /*2390*/  LDSM.16.M88.4 R60, [R89+0x5000] ;  /* 0x00500000593c783b */ /* 0x000fee0000000200 */
[C---:B------:R-:W-:Y:S08]  /*23a0*/  HMMA.16816.F32.BF16 R28, R208.reuse, R68, R28 ;  /* 0x00000044d01c723c */ /* 0x040ff0000004181c */
[----:B------:R-:W-:Y:S01]  /*23b0*/  HMMA.16816.F32.BF16 R36, R208, R70, R36 ;  /* 0x00000046d024723c */ /* 0x000fe20000041824 */
[----:B------:R-:W2:Y:S07]  /*23c0*/  LDSM.16.M88.4 R68, [R134+0x15900] ;  /* 0x015900008644783b */ /* 0x000eae0000000200 */
[C---:B------:R-:W-:Y:S08]  /*23d0*/  HMMA.16816.F32.BF16 R12, R212.reuse, R52, R12 ;  /* 0x00000034d40c723c */ /* 0x040ff0000004180c */
[C---:B------:R-:W-:Y:S01]  /*23e0*/  HMMA.16816.F32.BF16 R8, R212.reuse, R54, R8 ;  /* 0x00000036d408723c */ /* 0x040fe20000041808 */
[----:B------:R-:W1:Y:S07]  /*23f0*/  LDSM.16.M88.4 R52, [R89+0x4800] ;  /* 0x004800005934783b */ /* 0x000e6e0000000200 */
[C---:B----4-:R-:W-:Y:S08]  /*2400*/  HMMA.16816.F32.BF16 R40, R212.reuse, R44, R40 ;  /* 0x0000002cd428723c */ /* 0x050ff00000041828 */
[C---:B-----5:R-:W-:Y:S08]  /*2410*/  HMMA.16816.F32.BF16 R20, R212.reuse, R64, R20 ;  /* 0x00000040d414723c */ /* 0x060ff00000041814 */
[C---:B------:R-:W-:Y:S01]  /*2420*/  HMMA.16816.F32.BF16 R32, R212.reuse, R46, R32 ;  /* 0x0000002ed420723c */ /* 0x040fe20000041820 */
[----:B------:R-:W4:Y:S07]  /*2430*/  LDSM.16.M88.4 R44, [R89+0x4000] ;  /* 0x00400000592c783b */ /* 0x000f2e0000000200 */
[C---:B------:R-:W-:Y:S01]  /*2440*/  HMMA.16816.F32.BF16 R24, R212.reuse, R66, R24 ;  /* 0x00000042d418723c */ /* 0x040fe20000041818 */
[----:B------:R-:W5:Y:S07]  /*2450*/  LDSM.16.M88.4 R64, [R89+0x5800] ;  /* 0x005800005940783b */ /* 0x000f6e0000000200 */
[C---:B------:R-:W-:Y:S08]  /*2460*/  HMMA.16816.F32.BF16 R28, R212.reuse, R72, R28 ;  /* 0x00000048d41c723c */ /* 0x040ff0000004181c */
[----:B------:R-:W-:Y:S01]  /*2470*/  HMMA.16816.F32.BF16 R36, R212, R74, R36 ;  /* 0x0000004ad424723c */ /* 0x000fe20000041824 */
[----:B------:R-:W-:Y:S07]  /*2480*/  LDSM.16.M88.4 R72, [R134+0x17900] ;  /* 0x017900008648783b */ /* 0x000fee0000000200 */
[C---:B---3--:R-:W-:Y:S08]  /*2490*/  HMMA.16816.F32.BF16 R12, R216.reuse, R48, R12 ;  /* 0x00000030d80c723c */ /* 0x048ff0000004180c */
[C---:B------:R-:W-:Y:S01]  /*24a0*/  HMMA.16816.F32.BF16 R8, R216.reuse, R50, R8 ;  /* 0x00000032d808723c */ /* 0x040fe20000041808 */
[----:B------:R-:W3:Y:S07]  /*24b0*/  LDSM.16.M88.4 R48, [R252+0x14900] ;  /* 0x01490000fc30783b */ /* 0x000eee0000000200 */
[C---:B-1----:R-:W-:Y:S08]  /*24c0*/  HMMA.16816.F32.BF16 R40, R216.reuse, R16, R40 ;  /* 0x00000010d828723c */ /* 0x042ff00000041828 */
[C---:B------:R-:W-:Y:S08]  /*24d0*/  HMMA.16816.F32.BF16 R20, R216.reuse, R56, R20 ;  /* 0x00000038d814723c */ /* 0x040ff00000041814 */
[C---:B------:R-:W-:Y:S01]  /*24e0*/  HMMA.16816.F32.BF16 R32, R216.reuse, R18, R32 ;  /* 0x00000012d820723c */ /* 0x040fe20000041820 */
[----:B------:R-:W1:Y:S07]  /*24f0*/  LDSM.16.M88.4 R16, [R252+0x14100] ;  /* 0x01410000fc10783b */ /* 0x000e6e0000000200 */
[C---:B------:R-:W-:Y:S01]  /*2500*/  HMMA.16816.F32.BF16 R24, R216.reuse, R58, R24 ;  /* 0x0000003ad818723c */ /* 0x040fe20000041818 */
[----:B------:R-:W1:Y:S07]  /*2510*/  LDSM.16.M88.4 R56, [R252+0x15100] ;  /* 0x01510000fc38783b */ /* 0x000e6e0000000200 */
[C---:B--2---:R-:W-:Y:S08]  /*2520*/  HMMA.16816.F32.BF16 R28, R216.reuse, R68, R28 ;  /* 0x00000044d81c723c */ /* 0x044ff0000004181c */
[----:B------:R-:W-:Y:S01]  /*2530*/  HMMA.16816.F32.BF16 R36, R216, R70, R36 ;  /* 0x00000046d824723c */ /* 0x000fe20000041824 */
[----:B------:R-:W2:Y:S07]  /*2540*/  LDSM.16.M88.4 R68, [R252+0x15900] ;  /* 0x01590000fc44783b */ /* 0x000eae0000000200 */
[C---:B------:R-:W-:Y:S08]  /*2550*/  HMMA.16816.F32.BF16 R12, R220.reuse, R52, R12 ;  /* 0x00000034dc0c723c */ /* 0x040ff0000004180c */
[C---:B------:R-:W-:Y:S01]  /*2560*/  HMMA.16816.F32.BF16 R8, R220.reuse, R54, R8 ;  /* 0x00000036dc08723c */ /* 0x040fe20000041808 */
[----:B------:R-:W1:Y:S07]  /*2570*/  LDSM.16.M88.4 R52, [R249+0x4800] ;  /* 0x00480000f934783b */ /* 0x000e6e0000000200 */
[C---:B----4-:R-:W-:Y:S08]  /*2580*/  HMMA.16816.F32.BF16 R40, R220.reuse, R44, R40 ;  /* 0x0000002cdc28723c */ /* 0x050ff00000041828 */
[C---:B------:R-:W-:Y:S08]  /*2590*/  HMMA.16816.F32.BF16 R20, R220.reuse, R60, R20 ;  /* 0x0000003cdc14723c */ /* 0x040ff00000041814 */
[C---:B------:R-:W-:Y:S01]  /*25a0*/  HMMA.16816.F32.BF16 R32, R220.reuse, R46, R32 ;  /* 0x0000002edc20723c */ /* 0x040fe20000041820 */
[----:B------:R-:W4:Y:S07]  /*25b0*/  LDSM.16.M88.4 R44, [R249+0x4000] ;  /* 0x00400000f92c783b */ /* 0x000f2e0000000200 */
[C---:B------:R-:W-:Y:S01]  /*25c0*/  HMMA.16816.F32.BF16 R24, R220.reuse, R62, R24 ;  /* 0x0000003edc18723c */ /* 0x040fe20000041818 */
[----:B------:R-:W-:Y:S07]  /*25d0*/  LDSM.16.M88.4 R60, [R134+0x17100] ;  /* 0x01710000863c783b */ /* 0x000fee0000000200 */
[C---:B-----5:R-:W-:Y:S08]  /*25e0*/  HMMA.16816.F32.BF16 R28, R220.reuse, R64, R28 ;  /* 0x00000040dc1c723c */ /* 0x060ff0000004181c */
[----:B------:R-:W-:Y:S01]  /*25f0*/  HMMA.16816.F32.BF16 R36, R220, R66, R36 ;  /* 0x00000042dc24723c */ /* 0x000fe20000041824 */
[----:B------:R-:W5:Y:S07]  /*2600*/  LDSM.16.M88.4 R64, [R249+0x5000] ;  /* 0x00500000f940783b */ /* 0x000f6e0000000200 */
[C---:B---3--:R-:W-:Y:S08]  /*2610*/  HMMA.16816.F32.BF16 R12, R224.reuse, R48, R12 ;  /* 0x00000030e00c723c */ /* 0x048ff0000004180c */
[C---:B------:R-:W-:Y:S01]  /*2620*/  HMMA.16816.F32.BF16 R8, R224.reuse, R50, R8 ;  /* 0x00000032e008723c */ /* 0x040fe20000041808 */
[----:B------:R-:W-:Y:S07]  /*2630*/  LDSM.16.M88.4 R48, [R134+0x16100] ;  /* 0x016100008630783b */ /* 0x000fee0000000200 */
[C---:B-1----:R-:W-:Y:S08]  /*2640*/  HMMA.16816.F32.BF16 R40, R224.reuse, R16, R40 ;  /* 0x00000010e028723c */ /* 0x042ff00000041828 */
[C---:B------:R-:W-:Y:S08]  /*2650*/  HMMA.16816.F32.BF16 R20, R224.reuse, R56, R20 ;  /* 0x00000038e014723c */ /* 0x040ff00000041814 */
[C---:B------:R-:W-:Y:S08]  /*2660*/  HMMA.16816.F32.BF16 R32, R224.reuse, R18, R32 ;  /* 0x00000012e020723c */ /* 0x040ff00000041820 */
[C---:B------:R-:W-:Y:S01]  /*2670*/  HMMA.16816.F32.BF16 R24, R224.reuse, R58, R24 ;  /* 0x0000003ae018723c */ /* 0x040fe20000041818 */
[----:B------:R-:W1:Y:S07]  /*2680*/  LDSM.16.M88.4 R56, [R134+0x16900] ;  /* 0x016900008638783b */ /* 0x000e6e0000000200 */
[C---:B--2---:R-:W-:Y:S08]  /*2690*/  HMMA.16816.F32.BF16 R28, R224.reuse, R68, R28 ;  /* 0x00000044e01c723c */ /* 0x044ff0000004181c */
[----:B------:R-:W-:Y:S01]  /*26a0*/  HMMA.16816.F32.BF16 R36, R224, R70, R36 ;  /* 0x00000046e024723c */ /* 0x000fe20000041824 */
[----:B------:R-:W-:Y:S07]  /*26b0*/  LDSM.16.M88.4 R68, [R89+0x7000] ;  /* 0x007000005944783b */ /* 0x000fee0000000200 */
[C---:B------:R-:W-:Y:S08]  /*26c0*/  HMMA.16816.F32.BF16 R16, R228.reuse, R52, R12 ;  /* 0x00000034e410723c */ /* 0x040ff0000004180c */
[C---:B------:R-:W-:Y:S01]  /*26d0*/  HMMA.16816.F32.BF16 R12, R228.reuse, R54, R8 ;  /* 0x00000036e40c723c */ /* 0x040fe20000041808 */
[----:B------:R-:W2:Y:S07]  /*26e0*/  LDSM.16.M88.4 R52, [R89+0x6800] ;  /* 0x006800005934783b */ /* 0x000eae0000000200 */
[C---:B----4-:R-:W-:Y:S08]  /*26f0*/  HMMA.16816.F32.BF16 R40, R228.reuse, R44, R40 ;  /* 0x0000002ce428723c */ /* 0x050ff00000041828 */
[C---:B-----5:R-:W-:Y:S08]  /*2700*/  HMMA.16816.F32.BF16 R8, R228.reuse, R64, R20 ;  /* 0x00000040e408723c */ /* 0x060ff00000041814 */
[C---:B------:R-:W-:Y:S01]  /*2710*/  HMMA.16816.F32.BF16 R32, R228.reuse, R46, R32 ;  /* 0x0000002ee420723c */ /* 0x040fe20000041820 */
[----:B------:R-:W3:Y:S07]  /*2720*/  LDSM.16.M88.4 R44, [R89+0x6000] ;  /* 0x00600000592c783b */ /* 0x000eee0000000200 */
        /* <DEDUP_REMOVED lines=8> */
[C---:B------:R-:W-:Y:S08]  /*27b0*/  HMMA.16816.F32.BF16 R40, R232.reuse, R48, R40 ;  /* 0x00000030e828723c */ /* 0x040ff00000041828 */
[C---:B------:R-:W-:Y:S08]  /*27c0*/  HMMA.16816.F32.BF16 R12, R232.reuse, R60, R8 ;  /* 0x0000003ce80c723c */ /* 0x040ff00000041808 */
[C---:B------:R-:W-:Y:S01]  /*27d0*/  HMMA.16816.F32.BF16 R32, R232.reuse, R50, R32 ;  /* 0x00000032e820723c */ /* 0x040fe20000041820 */
[----:B------:R-:W-:Y:S07]  /*27e0*/  LDSM.16.M88.4 R48, [R249+0x7000] ;  /* 0x00700000f930783b */ /* 0x000fee0000000200 */
[C---:B------:R-:W-:Y:S01]  /*27f0*/  HMMA.16816.F32.BF16 R8, R232.reuse, R62, R24 ;  /* 0x0000003ee808723c */ /* 0x040fe20000041818 */
[----:B------:R-:W1:Y:S07]  /*2800*/  LDSM.16.M88.4 R60, [R252+0x16100] ;  /* 0x01610000fc3c783b */ /* 0x000e6e0000000200 */
[C---:B------:R-:W-:Y:S08]  /*2810*/  HMMA.16816.F32.BF16 R28, R232.reuse, R72, R28 ;  /* 0x00000048e81c723c */ /* 0x040ff0000004181c */
[----:B------:R-:W-:Y:S01]  /*2820*/  HMMA.16816.F32.BF16 R36, R232, R74, R36 ;  /* 0x0000004ae824723c */ /* 0x000fe20000041824 */
[----:B------:R-:W5:Y:S07]  /*2830*/  LDSM.16.M88.4 R72, [R252+0x17100] ;  /* 0x01710000fc48783b */ /* 0x000f6e0000000200 */
[C---:B--2---:R-:W-:Y:S08]  /*2840*/  HMMA.16816.F32.BF16 R24, R236.reuse, R52, R20 ;  /* 0x00000034ec18723c */ /* 0x044ff00000041814 */
[C---:B------:R-:W-:Y:S01]  /*2850*/  HMMA.16816.F32.BF16 R20, R236.reuse, R54, R16 ;  /* 0x00000036ec14723c */ /* 0x040fe20000041810 */
[----:B------:R-:W2:Y:S07]  /*2860*/  LDSM.16.M88.4 R52, [R249+0x6800] ;  /* 0x00680000f934783b */ /* 0x000eae0000000200 */
[C---:B---3--:R-:W-:Y:S08]  /*2870*/  HMMA.16816.F32.BF16 R40, R236.reuse, R44, R40 ;  /* 0x0000002cec28723c */ /* 0x048ff00000041828 */
[C---:B------:R-:W-:Y:S08]  /*2880*/  HMMA.16816.F32.BF16 R16, R236.reuse, R68, R12 ;  /* 0x00000044ec10723c */ /* 0x040ff0000004180c */
[----:B------:R-:W-:Y:S01]  /*2890*/  HMMA.16816.F32.BF16 R32, R236, R46, R32 ;  /* 0x0000002eec20723c */ /* 0x000fe20000041820 */
[----:B------:R-:W3:Y:S01]  /*28a0*/  LDSM.16.M88.4 R44, [R249+0x7800] ;  /* 0x00780000f92c783b */ /* 0x000ee20000000200 */
[----:B------:R-:W-:-:S06]  /*28b0*/  DEPBAR.LE SB0, 0x0 ;  /* 0x000080000000791a */ /* 0x000fcc0000000000 */
[C---:B------:R-:W-:Y:S08]  /*28c0*/  HMMA.16816.F32.BF16 R12, R236.reuse, R70, R8 ;  /* 0x00000046ec0c723c */ /* 0x040ff00000041808 */
[C---:B------:R-:W-:Y:S08]  /*28d0*/  HMMA.16816.F32.BF16 R8, R236.reuse, R80, R28 ;  /* 0x00000050ec08723c */ /* 0x040ff0000004181c */
[----:B------:R-:W-:Y:S08]  /*28e0*/  HMMA.16816.F32.BF16 R36, R236, R82, R36 ;  /* 0x00000052ec24723c */ /* 0x000ff00000041824 */
[C---:B----4-:R-:W-:Y:S08]  /*28f0*/  HMMA.16816.F32.BF16 R28, R240.reuse, R64, R24 ;  /* 0x00000040f01c723c */ /* 0x050ff00000041818 */
[C---:B------:R-:W-:Y:S08]  /*2900*/  HMMA.16816.F32.BF16 R24, R240.reuse, R66, R20 ;  /* 0x00000042f018723c */ /* 0x040ff00000041814 */
[C---:B-1----:R-:W-:Y:S08]  /*2910*/  HMMA.16816.F32.BF16 R40, R240.reuse, R60, R40 ;  /* 0x0000003cf028723c */ /* 0x042ff00000041828 */
[C---:B-----5:R-:W-:Y:S08]  /*2920*/  HMMA.16816.F32.BF16 R20, R240.reuse, R72, R16 ;  /* 0x00000048f014723c */ /* 0x060ff00000041810 */
[C---:B------:R-:W-:Y:S08]  /*2930*/  HMMA.16816.F32.BF16 R32, R240.reuse, R62, R32 ;  /* 0x0000003ef020723c */ /* 0x040ff00000041820 */
[C---:B------:R-:W-:Y:S08]  /*2940*/  HMMA.16816.F32.BF16 R16, R240.reuse, R74, R12 ;  /* 0x0000004af010723c */ /* 0x040ff0000004180c */
[C---:B------:R-:W-:Y:S08]  /*2950*/  HMMA.16816.F32.BF16 R12, R240.reuse, R76, R8 ;  /* 0x0000004cf00c723c */ /* 0x040ff00000041808 */
[----:B------:R-:W-:Y:S08]  /*2960*/  HMMA.16816.F32.BF16 R8, R240, R78, R36 ;  /* 0x0000004ef008723c */ /* 0x000ff00000041824 */
[C---:B------:R-:W-:Y:S08]  /*2970*/  HMMA.16816.F32.BF16 R40, R244.reuse, R56, R40 ;  /* 0x00000038f428723c */ /* 0x040ff00000041828 */
[C---:B------:R-:W-:Y:S08]  /*2980*/  HMMA.16816.F32.BF16 R56, R244.reuse, R58, R32 ;  /* 0x0000003af438723c */ /* 0x040ff00000041820 */
[C---:B--2---:R-:W-:Y:S08]  /*2990*/  HMMA.16816.F32.BF16 R36, R244.reuse, R52, R28 ;  /* 0x00000034f424723c */ /* 0x044ff0000004181c */
[C---:B------:R-:W-:Y:S08]  /*29a0*/  HMMA.16816.F32.BF16 R32, R244.reuse, R48, R20 ;  /* 0x00000030f420723c */ /* 0x040ff00000041814 */
[C---:B---3--:R-:W-:Y:S08]  /*29b0*/  HMMA.16816.F32.BF16 R28, R244.reuse, R44, R12 ;  /* 0x0000002cf41c723c */ /* 0x048ff0000004180c */
[C---:B------:R-:W-:Y:S08]  /*29c0*/  HMMA.16816.F32.BF16 R52, R244.reuse, R54, R24 ;  /* 0x00000036f434723c */ /* 0x040ff00000041818 */
[C---:B------:R-:W-:Y:S08]  /*29d0*/  HMMA.16816.F32.BF16 R48, R244.reuse, R50, R16 ;  /* 0x00000032f430723c */ /* 0x040ff00000041810 */
[----:B------:R-:W-:Y:S01]  /*29e0*/  HMMA.16816.F32.BF16 R44, R244, R46, R8 ;  /* 0x0000002ef42c723c */ /* 0x000fe20000041808 */
[----:B------:R-:W-:Y:S06]  /*29f0*/  BAR.SYNC.DEFER_BLOCKING 0x0 ;  /* 0x0000000000007b1d */ /* 0x000fec0000010000 */
[----:B------:R-:W-:Y:S05]  /*2a00*/  @P0 BRA `(.L_x_1862) ;  /* 0x0000057000000947 */ /* 0x000fea0003800000 */
[----:B------:R-:W-:Y:S01]  /*2a10*/  ULEA UR4, UR8, UR11, 0x6 ;  /* 0x0000000b08047291 */ /* 0x000fe2000f8e303f */
        /* <DEDUP_REMOVED lines=14> */
[----:B------:R-:W-:Y:S01]  /*2b00*/  IMAD.WIDE R26, R86, 0x2, RZ ;  /* 0x00000002561a7825 */ /* 0x000fe200078e02ff */
[----:B------:R-:W-:Y:S02]  /*2b10*/  SEL R23, RZ, 0x10, P4 ;  /* 0x00000010ff177807 */ /* 0x000fe40002000000 */
[----:B------:R-:W-:Y:S01]  /*2b20*/  SEL R22, RZ, 0x10, P3 ;  /* 0x00000010ff167807 */ /* 0x000fe20001800000 */
[----:B------:R-:W-:Y:S01]  /*2b30*/  IMAD R10, R2, c[0x0][0x2b8], R5 ;  /* 0x0000ae00020a7a24 */ /* 0x000fe200078e0205 */
[----:B------:R-:W-:-:S04]  /*2b40*/  IADD3 R14, -R85, 0x10, RZ ;  /* 0x00000010550e7810 */ /* 0x000fc80007ffe1ff */
[----:B------:R-:W-:Y:S01]  /*2b50*/  SHF.R.S32.HI R2, RZ, 0x1f, R10 ;  /* 0x0000001fff027819 */ /* 0x000fe2000001140a */
[----:B------:R-:W-:Y:S01]  /*2b60*/  STL [R1+0x50], R10 ;  /* 0x0000500a01007387 */ /* 0x000fe20000100800 */
[----:B------:R-:W-:-:S03]  /*2b70*/  LOP3.LUT R14, R14, 0xf, RZ, 0xc0, !PT ;  /* 0x0000000f0e0e7812 */ /* 0x000fc600078ec0ff */
[----:B------:R-:W-:-:S04]  /*2b80*/  IMAD R2, R2, c[0x0][0x1e0], RZ ;  /* 0x0000780002027a24 */ /* 0x000fc800078e02ff */
[C---:B------:R-:W-:Y:S02]  /*2b90*/  IMAD R2, R10.reuse, c[0x0][0x1e4], R2 ;  /* 0x000079000a027a24 */ /* 0x040fe400078e0202 */
[----:B-1----:R-:W-:-:S04]  /*2ba0*/  IMAD.WIDE.U32 R6, R10, c[0x0][0x1e0], RZ ;  /* 0x000078000a067a25 */ /* 0x002fc800078e00ff */
[----:B------:R-:W-:Y:S01]  /*2bb0*/  IMAD.IADD R7, R7, 0x1, R2 ;  /* 0x0000000107077824 */ /* 0x000fe200078e0202 */
[----:B--2---:R-:W-:-:S03]  /*2bc0*/  SHF.R.S32.HI R2, RZ, 0x1f, R9 ;  /* 0x0000001fff027819 */ /* 0x004fc60000011409 */
[----:B------:R-:W-:Y:S01]  /*2bd0*/  IMAD.WIDE.U32 R6, R9, c[0x0][0x1f0], R6 ;  /* 0x00007c0009067a25 */ /* 0x000fe200078e0006 */
[----:B------:R-:W-:Y:S03]  /*2be0*/  STL [R1+0x44], R9 ;  /* 0x0000440901007387 */ /* 0x000fe60000100800 */
        /* <DEDUP_REMOVED lines=8> */
[----:B------:R-:W-:-:S03]  /*2c70*/  IADD3 R6, -R24, 0x10, RZ ;  /* 0x0000001018067810 */ /* 0x000fc60007ffe1ff */
[----:B------:R-:W2:Y:S01]  /*2c80*/  SHFL.IDX PT, R5, R12, 0x1, 0x181f ;  /* 0x00381f000c057f89 */ /* 0x000ea200000e0000 */
[----:B------:R-:W-:-:S04]  /*2c90*/  LOP3.LUT R6, R6, 0xf, RZ, 0xc0, !PT ;  /* 0x0000000f06067812 */ /* 0x000fc800078ec0ff */
[----:B-1----:R-:W-:Y:S02]  /*2ca0*/  IADD3 R20, P1, P0, R6, R2, R26 ;  /* 0x0000000206147210 */ /* 0x002fe4000783e01a */
[----:B------:R-:W-:Y:S02]  /*2cb0*/  SHF.R.S32.HI R6, RZ, 0x1f, R177 ;  /* 0x0000001fff067819 */ /* 0x000fe400000114b1 */
[----:B--2---:R-:W-:Y:S02]  /*2cc0*/  IADD3.X R21, RZ, R5, R27, P1, P0 ;  /* 0x00000005ff157210 */ /* 0x004fe40000fe041b */
[----:B------:R-:W-:-:S04]  /*2cd0*/  LEA.HI R6, R6, R177, RZ, 0x3 ;  /* 0x000000b106067211 */ /* 0x000fc800078f18ff */
[----:B------:R-:W-:-:S05]  /*2ce0*/  LOP3.LUT R6, R6, 0xfffffff8, RZ, 0xc0, !PT ;  /* 0xfffffff806067812 */ /* 0x000fca00078ec0ff */
[----:B------:R-:W-:Y:S01]  /*2cf0*/  IMAD.WIDE R10, R6, 0x2, RZ ;  /* 0x00000002060a7825 */ /* 0x000fe200078e02ff */
[----:B------:R-:W-:Y:S02]  /*2d00*/  LOP3.LUT R6, R7, 0xf, RZ, 0xc0, !PT ;  /* 0x0000000f07067812 */ /* 0x000fe400078ec0ff */
[----:B------:R-:W-:Y:S02]  /*2d10*/  IADD3 R7, -R22, 0x10, RZ ;  /* 0x0000001016077810 */ /* 0x000fe40007ffe1ff */
[----:B------:R-:W-:Y:S02]  /*2d20*/  IADD3 R18, P1, P0, R6, R2, R10 ;  /* 0x0000000206127210 */ /* 0x000fe4000783e00a */
[----:B------:R-:W-:Y:S02]  /*2d30*/  SHF.R.S32.HI R6, RZ, 0x1f, R133 ;  /* 0x0000001fff067819 */ /* 0x000fe40000011485 */
[----:B------:R-:W-:Y:S02]  /*2d40*/  IADD3.X R19, RZ, R5, R11, P1, P0 ;  /* 0x00000005ff137210 */ /* 0x000fe40000fe040b */
[----:B------:R-:W-:-:S04]  /*2d50*/  LEA.HI R6, R6, R133, RZ, 0x3 ;  /* 0x0000008506067211 */ /* 0x000fc800078f18ff */
[----:B------:R-:W-:-:S05]  /*2d60*/  LOP3.LUT R6, R6, 0xfffffff8, RZ, 0xc0, !PT ;  /* 0xfffffff806067812 */ /* 0x000fca00078ec0ff */
[----:B------:R-:W-:Y:S01]  /*2d70*/  IMAD.WIDE R8, R6, 0x2, RZ ;  /* 0x0000000206087825 */ /* 0x000fe200078e02ff */
[----:B------:R-:W-:-:S04]  /*2d80*/  LOP3.LUT R6, R7, 0xf, RZ, 0xc0, !PT ;  /* 0x0000000f07067812 */ /* 0x000fc800078ec0ff */
[----:B------:R-:W-:Y:S02]  /*2d90*/  IADD3 R16, P1, P0, R6, R2, R8 ;  /* 0x0000000206107210 */ /* 0x000fe4000783e008 */
[----:B------:R-:W-:Y:S02]  /*2da0*/  SHF.R.S32.HI R6, RZ, 0x1f, R178 ;  /* 0x0000001fff067819 */ /* 0x000fe400000114b2 */
[----:B------:R-:W-:Y:S02]  /*2db0*/  IADD3.X R17, RZ, R5, R9, P1, P0 ;  /* 0x00000005ff117210 */ /* 0x000fe40000fe0409 */
[----:B------:R-:W-:-:S04]  /*2dc0*/  LEA.HI R6, R6, R178, RZ, 0x3 ;  /* 0x000000b206067211 */ /* 0x000fc800078f18ff */
[----:B------:R-:W-:-:S05]  /*2dd0*/  LOP3.LUT R6, R6, 0xfffffff8, RZ, 0xc0, !PT ;  /* 0xfffffff806067812 */ /* 0x000fca00078ec0ff */
[----:B------:R-:W-:-:S05]  /*2de0*/  IMAD.WIDE R6, R6, 0x2, RZ ;  /* 0x0000000206067825 */ /* 0x000fca00078e02ff */
[----:B------:R-:W-:Y:S02]  /*2df0*/  IADD3 R14, P1, P0, R14, R2, R6 ;  /* 0x000000020e0e7210 */ /* 0x000fe4000783e006 */
[----:B------:R-:W1:Y:S02]  /*2e00*/  SHFL.IDX PT, R2, R13, RZ, 0x181f ;  /* 0x00181fff0d027589 */ /* 0x000e6400000e0000 */
[----:B------:R-:W-:Y:S02]  /*2e10*/  IADD3.X R15, RZ, R5, R7, P1, P0 ;  /* 0x00000005ff0f7210 */ /* 0x000fe40000fe0407 */
[----:B------:R1:W2:Y:S02]  /*2e20*/  SHFL.IDX PT, R5, R12, RZ, 0x181f ;  /* 0x00181fff0c057589 */ /* 0x0002a400000e0000 */
[----:B-1----:R-:W-:-:S05]  /*2e30*/  IADD3 R12, P0, R26, R2, RZ ;  /* 0x000000021a0c7210 */ /* 0x002fca0007f1e0ff */
[----:B--2---:R-:W-:Y:S01]  /*2e40*/  IMAD.X R13, R27, 0x1, R5, P0 ;  /* 0x000000011b0d7824 */ /* 0x004fe200000e0605 */
        /* <DEDUP_REMOVED lines=19> */
.L_x_1862:
[----:B-1----:R-:W-:Y:S01]  /*2f80*/  SHF.R.S32.HI R2, RZ, 0x1f, R84 ;  /* 0x0000001fff027819 */ /* 0x002fe20000011454 */
        /* <DEDUP_REMOVED lines=10> */
[----:B------:R-:W-:Y:S04]  /*3030*/  LDSM.16.MT88.4 R24, [R251+0x100] ;  /* 0x00010000fb18783b */ /* 0x000fe80000004200 */
[----:B------:R-:W-:Y:S04]  /*3040*/  LDSM.16.MT88.4 R60, [R248+0x900] ;  /* 0x00090000f83c783b */ /* 0x000fe80000004200 */
[----:B------:R-:W-:Y:S01]  /*3050*/  LDSM.16.MT88.4 R72, [R248+0x2100] ;  /* 0x00210000f848783b */ /* 0x000fe20000004200 */
[----:B-1----:R-:W-:-:S04]  /*3060*/  IMAD.U32 R5, RZ, RZ, UR17 ;  /* 0x00000011ff057e24 */ /* 0x002fc8000f8e00ff */
        /* <DEDUP_REMOVED lines=11> */
[C---:B------:R-:W-:Y:S02]  /*3120*/  ISETP.GT.AND P0, PT, R2.reuse, 0x9, PT ;  /* 0x000000090200780c */ /* 0x040fe40003f04270 */
        /* <DEDUP_REMOVED lines=54> */
[----:B------:R-:W-:Y:S02]  /*3490*/  FMNMX.FTZ R12, R97, R12, !PT ;  /* 0x0000000c610c7209 */ /* 0x000fe40007810000 */
[----:B------:R-:W-:Y:S02]  /*34a0*/  FMNMX.FTZ R2, R17, R2, !PT ;  /* 0x0000000211027209 */ /* 0x000fe40007810000 */
[----:B------:R-:W-:Y:S02]  /*34b0*/  FMNMX.FTZ R132, R96, R12, !PT ;  /* 0x0000000c60847209 */ /* 0x000fe40007810000 */
[----:B------:R-:W-:-:S02]  /*34c0*/  FMNMX.FTZ R2, R16, R2, !PT ;  /* 0x0000000210027209 */ /* 0x000fc40007810000 */
[----:B------:R-:W-:Y:S02]  /*34d0*/  FSEL R94, R45, -INF , P0 ;  /* 0xff8000002d5e7808 */ /* 0x000fe40000000000 */
[----:B------:R-:W-:Y:S02]  /*34e0*/  FMNMX.FTZ R2, R21, R2, !PT ;  /* 0x0000000215027209 */ /* 0x000fe40007810000 */
[----:B------:R-:W-:Y:S02]  /*34f0*/  FMNMX.FTZ R132, R95, R132, !PT ;  /* 0x000000845f847209 */ /* 0x000fe40007810000 */
[----:B------:R-:W-:Y:S02]  /*3500*/  FMNMX.FTZ R2, R23, R2, !PT ;  /* 0x0000000217027209 */ /* 0x000fe40007810000 */
[----:B------:R-:W-:Y:S02]  /*3510*/  FMNMX.FTZ R132, R94, R132, !PT ;  /* 0x000000845e847209 */ /* 0x000fe40007810000 */
[----:B------:R-:W-:-:S02]  /*3520*/  FMNMX.FTZ R2, R113, R2, !PT ;  /* 0x0000000271027209 */ /* 0x000fc40007810000 */
        /* <DEDUP_REMOVED lines=463> */
[----:B------:R-:W-:Y:S02]  /*5220*/  LEA.HI R0, R0, R177, RZ, 0x3 ;  /* 0x000000b100007211 */ /* 0x000fe400078f18ff */
[----:B------:R-:W-:Y:S01]  /*5230*/  LEA.HI R3, R3, R133, RZ, 0x3 ;  /* 0x0000008503037211 */ /* 0x000fe200078f18ff */
[----:B------:R-:W-:Y:S01]  /*5240*/  IMAD.MOV.U32 R133, RZ, RZ, R2 ;  /* 0x000000ffff857224 */ /* 0x000fe200078e0002 */
[----:B------:R-:W-:Y:S02]  /*5250*/  LEA.HI R4, R4, R178, RZ, 0x3 ;  /* 0x000000b204047211 */ /* 0x000fe400078f18ff */
[----:B------:R-:W-:Y:S01]  /*5260*/  LOP3.LUT R2, R0, 0xfffffff8, RZ, 0xc0, !PT ;  /* 0xfffffff800027812 */ /* 0x000fe200078ec0ff */
[----:B------:R-:W-:Y:S01]  /*5270*/  IMAD.MOV.U32 R0, RZ, RZ, R132 ;  /* 0x000000ffff007224 */ /* 0x000fe200078e0084 */
[----:B------:R-:W-:-:S02]  /*5280*/  LOP3.LUT R3, R3, 0xfffffff8, RZ, 0xc0, !PT ;  /* 0xfffffff803037812 */ /* 0x000fc400078ec0ff */
[----:B------:R-:W-:Y:S02]  /*5290*/  LOP3.LUT R4, R4, 0xfffffff8, RZ, 0xc0, !PT ;  /* 0xfffffff804047812 */ /* 0x000fe400078ec0ff */
[----:B------:R-:W-:Y:S02]  /*52a0*/  SHF.R.S32.HI R5, RZ, 0x1f, R2 ;  /* 0x0000001fff057819 */ /* 0x000fe40000011402 */
[----:B------:R-:W-:Y:S02]  /*52b0*/  SHF.R.S32.HI R6, RZ, 0x1f, R3 ;  /* 0x0000001fff067819 */ /* 0x000fe40000011403 */
[----:B------:R-:W-:Y:S02]  /*52c0*/  SHF.R.S32.HI R7, RZ, 0x1f, R4 ;  /* 0x0000001fff077819 */ /* 0x000fe40000011404 */
[----:B------:R-:W2:Y:S01]  /*52d0*/  LDL R29, [R1+0x74] ;  /* 0x00007400011d7983 */ /* 0x000ea20000100800 */
[C---:B------:R-:W-:Y:S01]  /*52e0*/  SHF.L.U64.HI R5, R2.reuse, 0x1, R5 ;  /* 0x0000000102057819 */ /* 0x040fe20000010205 */
[----:B------:R-:W-:-:S04]  /*52f0*/  IMAD.SHL.U32 R2, R2, 0x2, RZ ;  /* 0x0000000202027824 */ /* 0x000fc800078e00ff */
[----:B------:R1:W-:Y:S04]  /*5300*/  STL [R1+0x58], R5 ;  /* 0x0000580501007387 */ /* 0x0003e80000100800 */
[----:B------:R3:W-:Y:S01]  /*5310*/  STL [R1+0x5c], R2 ;  /* 0x00005c0201007387 */ /* 0x0007e20000100800 */
[----:B-1----:R-:W-:Y:S02]  /*5320*/  SEL R5, RZ, 0x10, P5 ;  /* 0x00000010ff057807 */ /* 0x002fe40002800000 */
[----:B---3--:R-:W-:-:S03]  /*5330*/  SHF.L.U64.HI R2, R3, 0x1, R6 ;  /* 0x0000000103027819 */ /* 0x008fc60000010206 */
[----:B------:R-:W-:Y:S01]  /*5340*/  STL [R1+0x98], R5 ;  /* 0x0000980501007387 */ /* 0x000fe20000100800 */
[----:B------:R-:W-:Y:S02]  /*5350*/  IMAD.SHL.U32 R6, R3, 0x2, RZ ;  /* 0x0000000203067824 */ /* 0x000fe400078e00ff */
[----:B------:R-:W-:Y:S01]  /*5360*/  IMAD.SHL.U32 R3, R4, 0x2, RZ ;  /* 0x0000000204037824 */ /* 0x000fe200078e00ff */
[----:B------:R1:W-:Y:S02]  /*5370*/  STL [R1+0x60], R2 ;  /* 0x0000600201007387 */ /* 0x0003e40000100800 */
[----:B-1----:R-:W-:-:S04]  /*5380*/  IADD3 R2, -R5, 0x10, RZ ;  /* 0x0000001005027810 */ /* 0x002fc80007ffe1ff */
[----:B------:R-:W-:Y:S02]  /*5390*/  LOP3.LUT R2, R2, 0xf, RZ, 0xc0, !PT ;  /* 0x0000000f02027812 */ /* 0x000fe400078ec0ff */
[----:B--2---:R-:W-:-:S04]  /*53a0*/  LEA R8, P0, R29, RZ, 0x1 ;  /* 0x000000ff1d087211 */ /* 0x004fc800078008ff */
[----:B------:R-:W-:Y:S02]  /*53b0*/  LEA.HI.X.SX32 R9, R29, RZ, 0x1, P0 ;  /* 0x000000ff1d097211 */ /* 0x000fe400000f0eff */
[----:B------:R-:W-:Y:S02]  /*53c0*/  ISETP.NE.U32.AND P0, PT, R5, RZ, PT ;  /* 0x000000ff0500720c */ /* 0x000fe40003f05070 */
[----:B------:R-:W-:Y:S01]  /*53d0*/  SHF.L.U64.HI R5, R4, 0x1, R7 ;  /* 0x0000000104057819 */ /* 0x000fe20000010207 */
[----:B------:R-:W-:Y:S01]  /*53e0*/  STL.64 [R1+0x48], R8 ;  /* 0x0000480801007387 */ /* 0x000fe20000100a00 */
[----:B------:R-:W-:-:S03]  /*53f0*/  SEL R7, RZ, 0x10, P4 ;  /* 0x00000010ff077807 */ /* 0x000fc60002000000 */
[----:B------:R1:W-:Y:S01]  /*5400*/  STL [R1+0x64], R6 ;  /* 0x0000640601007387 */ /* 0x0003e20000100800 */
[----:B------:R-:W-:-:S03]  /*5410*/  ISETP.NE.U32.AND P0, PT, R7, RZ, PT ;  /* 0x000000ff0700720c */ /* 0x000fc60003f05070 */
[----:B------:R2:W-:Y:S04]  /*5420*/  STL [R1+0x68], R5 ;  /* 0x0000680501007387 */ /* 0x0005e80000100800 */
[----:B------:R3:W-:Y:S04]  /*5430*/  STL [R1+0x6c], R3 ;  /* 0x00006c0301007387 */ /* 0x0007e80000100800 */
[----:B------:R4:W-:Y:S04]  /*5440*/  STL [R1+0x88], R2 ;  /* 0x0000880201007387 */ /* 0x0009e80000100800 */
[----:B------:R-:W-:Y:S01]  /*5450*/  STL [R1+0x94], R7 ;  /* 0x0000940701007387 */ /* 0x000fe20000100800 */
[----:B-1----:R-:W-:-:S02]  /*5460*/  SEL R6, RZ, 0x10, P3 ;  /* 0x00000010ff067807 */ /* 0x002fc40001800000 */
[----:B--2---:R-:W-:-:S03]  /*5470*/  SEL R5, RZ, 0x10, P6 ;  /* 0x00000010ff057807 */ /* 0x004fc60003000000 */
[----:B------:R-:W-:Y:S01]  /*5480*/  STL [R1+0x90], R6 ;  /* 0x0000900601007387 */ /* 0x000fe20000100800 */
[C---:B------:R-:W-:Y:S02]  /*5490*/  ISETP.NE.U32.AND P1, PT, R6.reuse, RZ, PT ;  /* 0x000000ff0600720c */ /* 0x040fe40003f25070 */
[----:B---3--:R-:W-:Y:S01]  /*54a0*/  IADD3 R3, -R6, 0x10, RZ ;  /* 0x0000001006037810 */ /* 0x008fe20007ffe1ff */
[----:B------:R-:W-:Y:S01]  /*54b0*/  STL [R1+0x8c], R5 ;  /* 0x00008c0501007387 */ /* 0x000fe20000100800 */
[----:B------:R-:W-:Y:S02]  /*54c0*/  IADD3 R4, -R5, 0x10, RZ ;  /* 0x0000001005047810 */ /* 0x000fe40007ffe1ff */
[----:B----4-:R-:W-:Y:S02]  /*54d0*/  IADD3 R2, -R7, 0x10, RZ ;  /* 0x0000001007027810 */ /* 0x010fe40007ffe1ff */
[----:B------:R-:W-:Y:S02]  /*54e0*/  LOP3.LUT R8, R3, 0xf, RZ, 0xc0, !PT ;  /* 0x0000000f03087812 */ /* 0x000fe400078ec0ff */
[----:B------:R-:W-:-:S02]  /*54f0*/  LOP3.LUT R2, R2, 0xf, RZ, 0xc0, !PT ;  /* 0x0000000f02027812 */ /* 0x000fc400078ec0ff */
        /* <DEDUP_REMOVED lines=8> */
.L_x_1866:
        /* <DEDUP_REMOVED lines=21> */
[----:B------:R-:W-:Y:S03]  /*56d0*/  @!P2 LEA R176, P0, R132, c[0x0][0x2a0], 0x2 ;  /* 0x0000a80084b0aa11 */ /* 0x000fe600078010ff */
[----:B------:R-:W-:Y:S01]  /*56e0*/  IMAD R179, R2, c[0x0][0x2b8], R3 ;  /* 0x0000ae0002b37a24 */ /* 0x000fe200078e0203 */
[----:B------:R-:W-:Y:S04]  /*56f0*/  @!P2 LEA.HI.X R177, R132, c[0x0][0x2a4], R177, 0x2, P0 ;  /* 0x0000a90084b1aa11 */ /* 0x000fe800000f14b1 */
[----:B------:R-:W-:Y:S01]  /*5700*/  STL [R1+0x50], R179 ;  /* 0x000050b301007387 */ /* 0x000fe20000100800 */
[----:B------:R-:W-:Y:S03]  /*5710*/  SHF.R.S32.HI R2, RZ, 0x1f, R179 ;  /* 0x0000001fff027819 */ /* 0x000fe600000114b3 */
[----:B------:R-:W2:Y:S02]  /*5720*/  @!P2 LDG.E R178, [R176.64] ;  /* 0x0000000eb0b2a981 */ /* 0x000ea4000c1e1900 */
[----:B------:R-:W-:Y:S02]  /*5730*/  IMAD R132, R2, c[0x0][0x1e0], RZ ;  /* 0x0000780002847a24 */ /* 0x000fe400078e02ff */
[C---:B------:R-:W-:Y:S04]  /*5740*/  IMAD.WIDE.U32 R2, R179.reuse, c[0x0][0x1e0], RZ ;  /* 0x00007800b3027a25 */ /* 0x040fe800078e00ff */
[----:B------:R-:W-:Y:S04]  /*5750*/  IMAD R132, R179, c[0x0][0x1e4], R132 ;  /* 0x00007900b3847a24 */ /* 0x000fe800078e0284 */
        /* <DEDUP_REMOVED lines=13> */
[----:B-1----:R-:W-:Y:S05]  /*5830*/  IMAD.X R177, R183, 0x1, R3, P0 ;  /* 0x00000001b7b17824 */ /* 0x002fea00000e0603 */
[----:B------:R-:W-:Y:S01]  /*5840*/  @!PT LDS RZ, [RZ] ;  /* 0x00000000fffff984 */ /* 0x000fe20000000800 */
[----:B----4-:R5:W-:Y:S02]  /*5850*/  LDGSTS.E.BYPASS.LTC128B.128 [R189+0x10100], [R176.64], !P5 ;  /* 0x10100000b0bd7fae */ /* 0x010be4000e901d4e */
[C---:B-----5:R-:W-:Y:S04]  /*5860*/  IADD3 R176, P0, R2.reuse, R187, RZ ;  /* 0x000000bb02b07210 */ /* 0x060fe80007f1e0ff */
[C---:B------:R-:W-:Y:S05]  /*5870*/  IADD3.X R177, R3.reuse, R184, RZ, P0, !PT ;  /* 0x000000b803b17210 */ /* 0x040fea00007fe4ff */
[----:B------:R1:W-:Y:S02]  /*5880*/  LDGSTS.E.BYPASS.LTC128B.128 [R189+0x12100], [R176.64], !P4 ;  /* 0x12100000b0bd7fae */ /* 0x0003e4000e101d4e */
[C---:B-1----:R-:W-:Y:S05]  /*5890*/  IADD3 R176, P0, R2.reuse, R185, RZ ;  /* 0x000000b902b07210 */ /* 0x042fea0007f1e0ff */
[C---:B------:R-:W-:Y:S01]  /*58a0*/  IMAD.X R177, R3.reuse, 0x1, R190, P0 ;  /* 0x0000000103b17824 */ /* 0x040fe200000e06be */
[----:B------:R-:W-:Y:S02]  /*58b0*/  IADD3 R178, P0, R2, R191, RZ ;  /* 0x000000bf02b27210 */ /* 0x000fe40007f1e0ff */
[----:B------:R-:W1:Y:S03]  /*58c0*/  SHFL.IDX PT, R2, R180, 0x1, 0x181f ;  /* 0x00381f00b4027f89 */ /* 0x000e6600000e0000 */
[----:B------:R-:W-:Y:S01]  /*58d0*/  IMAD.X R179, R3, 0x1, R188, P0 ;  /* 0x0000000103b37824 */ /* 0x000fe200000e06bc */
[----:B------:R1:W-:Y:S04]  /*58e0*/  LDGSTS.E.BYPASS.LTC128B.128 [R189+0x14100], [R176.64], !P3 ;  /* 0x14100000b0bd7fae */ /* 0x0003e8000d901d4e */
[----:B------:R-:W2:Y:S04]  /*58f0*/  SHFL.IDX PT, R3, R132, 0x1, 0x181f ;  /* 0x00381f0084037f89 */ /* 0x000ea800000e0000 */
[----:B------:R3:W-:Y:S01]  /*5900*/  LDGSTS.E.BYPASS.LTC128B.128 [R189+0x16100], [R178.64], !P6 ;  /* 0x16100000b2bd7fae */ /* 0x0007e2000f101d4e */
[----:B-1----:R-:W-:Y:S05]  /*5910*/  IADD3 R176, P0, R182, R2, RZ ;  /* 0x00000002b6b07210 */ /* 0x002fea0007f1e0ff */
[----:B--2---:R-:W-:Y:S05]  /*5920*/  IMAD.X R177, R183, 0x1, R3, P0 ;  /* 0x00000001b7b17824 */ /* 0x004fea00000e0603 */
[----:B------:R1:W-:Y:S02]  /*5930*/  LDGSTS.E.BYPASS.LTC128B.128 [R189+0x11100], [R176.64], !P5 ;  /* 0x11100000b0bd7fae */ /* 0x0003e4000e901d4e */
[C---:B-1----:R-:W-:Y:S04]  /*5940*/  IADD3 R176, P0, R2.reuse, R187, RZ ;  /* 0x000000bb02b07210 */ /* 0x042fe80007f1e0ff */
[C---:B------:R-:W-:Y:S05]  /*5950*/  IADD3.X R177, R3.reuse, R184, RZ, P0, !PT ;  /* 0x000000b803b17210 */ /* 0x040fea00007fe4ff */
[----:B------:R1:W-:Y:S02]  /*5960*/  LDGSTS.E.BYPASS.LTC128B.128 [R189+0x13100], [R176.64], !P4 ;  /* 0x13100000b0bd7fae */ /* 0x0003e4000e101d4e */
[C---:B-1----:R-:W-:Y:S05]  /*5970*/  IADD3 R176, P0, R2.reuse, R185, RZ ;  /* 0x000000b902b07210 */ /* 0x042fea0007f1e0ff */
[C---:B------:R-:W-:Y:S01]  /*5980*/  IMAD.X R177, R3.reuse, 0x1, R190, P0 ;  /* 0x0000000103b17824 */ /* 0x040fe200000e06be */
[----:B------:R-:W-:Y:S04]  /*5990*/  IADD3 R2, P0, R2, R191, RZ ;  /* 0x000000bf02027210 */ /* 0x000fe80007f1e0ff */
[----:B------:R3:W-:Y:S01]  /*59a0*/  LDGSTS.E.BYPASS.LTC128B.128 [R189+0x15100], [R176.64], !P3 ;  /* 0x15100000b0bd7fae */ /* 0x0007e2000d901d4e */
[----:B------:R-:W-:Y:S05]  /*59b0*/  IMAD.X R3, R3, 0x1, R188, P0 ;  /* 0x0000000103037824 */ /* 0x000fea00000e06bc */
[----:B------:R3:W-:Y:S01]  /*59c0*/  LDGSTS.E.BYPASS.LTC128B.128 [R189+0x17100], [R2.64], !P6 ;  /* 0x1710000002bd7fae */ /* 0x0007e2000f101d4e */
[----:B------:R-:W-:-:S05]  /*59d0*/  BRA `(.L_x_1865) ;  /* 0x000011a000007947 */ /* 0x000fca0003800000 */
.L_x_1864:
[----:B------:R-:W3:Y:S01]  /*59e0*/  LDL R5, [R1+0x50] ;  /* 0x0000500001057983 */ /* 0x000ee20000100800 */
[----:B------:R-:W-:Y:S04]  /*59f0*/  DEPBAR.LE SB0, 0x0 ;  /* 0x000080000000791a */ /* 0x000fe80000000000 */
[----:B------:R-:W4:Y:S01]  /*5a00*/  LDL R15, [R1+0x44] ;  /* 0x00004400010f7983 */ /* 0x000f220000100800 */
[----:B------:R-:W-:Y:S03]  /*5a10*/  UISETP.GE.AND UP0, UPT, UR8, 0x1, UPT ;  /* 0x000000010800788c */ /* 0x000fe6000bf06270 */
[----:B------:R-:W5:Y:S04]  /*5a20*/  LDL.64 R18, [R1+0x48] ;  /* 0x0000480001127983 */ /* 0x000f680000100a00 */
[----:B------:R-:W5:Y:S04]  /*5a30*/  LDL R14, [R1+0x88] ;  /* 0x00008800010e7983 */ /* 0x000f680000100800 */
[----:B--2---:R-:W2:Y:S04]  /*5a40*/  LDL R13, [R1+0x84] ;  /* 0x00008400010d7983 */ /* 0x004ea80000100800 */
[----:B------:R-:W2:Y:S04]  /*5a50*/  LDL R6, [R1+0x5c] ;  /* 0x00005c0001067983 */ /* 0x000ea80000100800 */
[----:B------:R-:W2:Y:S04]  /*5a60*/  LDL R16, [R1+0x58] ;  /* 0x0000580001107983 */ /* 0x000ea80000100800 */
[----:B------:R-:W2:Y:S04]  /*5a70*/  LDL R12, [R1+0x80] ;  /* 0x00008000010c7983 */ /* 0x000ea80000100800 */
[----:B------:R-:W2:Y:S04]  /*5a80*/  LDL R11, [R1+0x64] ;  /* 0x00006400010b7983 */ /* 0x000ea80000100800 */
[----:B------:R-:W2:Y:S04]  /*5a90*/  LDL R7, [R1+0x7c] ;  /* 0x00007c0001077983 */ /* 0x000ea80000100800 */
[----:B------:R-:W2:Y:S04]  /*5aa0*/  LDL R10, [R1+0x60] ;  /* 0x00006000010a7983 */ /* 0x000ea80000100800 */
[----:B------:R-:W2:Y:S04]  /*5ab0*/  LDL R9, [R1+0x6c] ;  /* 0x00006c0001097983 */ /* 0x000ea80000100800 */
[----:B------:R-:W2:Y:S04]  /*5ac0*/  LDL R8, [R1+0x68] ;  /* 0x0000680001087983 */ /* 0x000ea80000100800 */
[----:B------:R-:W2:Y:S04]  /*5ad0*/  LDL R176, [R1] ;  /* 0x0000000001b07983 */ /* 0x000ea80000100800 */
[----:B------:R-:W5:Y:S04]  /*5ae0*/  LDL R180, [R1+0x3c] ;  /* 0x00003c0001b47983 */ /* 0x000f680000100800 */
[----:B------:R-:W5:Y:S04]  /*5af0*/  LDL R184, [R1+0x38] ;  /* 0x0000380001b87983 */ /* 0x000f680000100800 */
[----:B------:R-:W5:Y:S04]  /*5b00*/  LDL R188, [R1+0x34] ;  /* 0x0000340001bc7983 */ /* 0x000f680000100800 */
[----:B------:R-:W5:Y:S04]  /*5b10*/  LDL R30, [R1+0x40] ;  /* 0x00004000011e7983 */ /* 0x000f680000100800 */
[----:B------:R-:W-:Y:S06]  /*5b20*/  BAR.SYNC.DEFER_BLOCKING 0x0 ;  /* 0x0000000000007b1d */ /* 0x000fec0000010000 */
[----:B------:R-:W-:Y:S04]  /*5b30*/  LDSM.16.M88.4 R24, [R134+0x11100] ;  /* 0x011100008618783b */ /* 0x000fe80000000200 */
[----:B------:R-:W-:Y:S04]  /*5b40*/  LDSM.16.M88.4 R32, [R134+0x11900] ;  /* 0x011900008620783b */ /* 0x000fe80000000200 */
[----:B------:R-:W5:Y:S04]  /*5b50*/  LDL R132, [R1+0x90] ;  /* 0x0000900001847983 */ /* 0x000f680000100800 */
[----:B------:R-:W5:Y:S01]  /*5b60*/  LDL R31, [R1+0x8c] ;  /* 0x00008c00011f7983 */ /* 0x000f620000100800 */
[----:B---3--:R-:W-:Y:S05]  /*5b70*/  SHF.R.S32.HI R2, RZ, 0x1f, R5 ;  /* 0x0000001fff027819 */ /* 0x008fea0000011405 */
[----:B------:R-:W-:Y:S02]  /*5b80*/  IMAD R4, R2, c[0x0][0x208], RZ ;  /* 0x0000820002047a24 */ /* 0x000fe400078e02ff */
[C---:B------:R-:W-:Y:S04]  /*5b90*/  IMAD.WIDE.U32 R2, R5.reuse, c[0x0][0x208], RZ ;  /* 0x0000820005027a25 */ /* 0x040fe800078e00ff */
        /* <DEDUP_REMOVED lines=9> */
[----:B------:R-:W-:Y:S02]  /*5c30*/  LEA.HI.X R4, R2, c[0x0][0x1fc], R4, 0x1, P0 ;  /* 0x00007f0002047a11 */ /* 0x000fe400000f0c04 */
[----:B------:R-:W1:Y:S04]  /*5c40*/  SHFL.IDX PT, R2, R5, 0x1, 0x181f ;  /* 0x00381f0005027f89 */ /* 0x000e6800000e0000 */
[----:B------:R-:W3:Y:S04]  /*5c50*/  SHFL.IDX PT, R3, R4, 0x1, 0x181f ;  /* 0x00381f0004037f89 */ /* 0x000ee800000e0000 */
[----:B--2---:R-:W-:Y:S04]  /*5c60*/  LDSM.16.M88.4 R176, [R176] ;  /* 0x00000000b0b0783b */ /* 0x004fe80000000200 */
[----:B-----5:R-:W-:Y:S01]  /*5c70*/  LDSM.16.M88.4 R180, [R180] ;  /* 0x00000000b4b4783b */ /* 0x020fe20000000200 */
[-C--:B-1----:R-:W-:Y:S03]  /*5c80*/  IADD3 R14, P1, P0, R14, R2.reuse, R18 ;  /* 0x000000020e0e7210 */ /* 0x082fe6000783e012 */
[----:B------:R-:W-:Y:S01]  /*5c90*/  LDSM.16.M88.4 R184, [R184] ;  /* 0x00000000b8b8783b */ /* 0x000fe20000000200 */
[-C--:B---3--:R-:W-:Y:S03]  /*5ca0*/  IADD3.X R15, RZ, R3.reuse, R19, P1, P0 ;  /* 0x00000003ff0f7210 */ /* 0x088fe60000fe0413 */
[----:B------:R-:W-:Y:S01]  /*5cb0*/  LDSM.16.M88.4 R188, [R188] ;  /* 0x00000000bcbc783b */ /* 0x000fe20000000200 */
[-C--:B------:R-:W-:Y:S04]  /*5cc0*/  IADD3 R20, P1, P0, R13, R2.reuse, R6 ;  /* 0x000000020d147210 */ /* 0x080fe8000783e006 */
[-C--:B------:R-:W-:Y:S02]  /*5cd0*/  IADD3.X R21, RZ, R3.reuse, R16, P1, P0 ;  /* 0x00000003ff157210 */ /* 0x080fe40000fe0410 */
[-C--:B------:R-:W-:Y:S04]  /*5ce0*/  IADD3 R22, P1, P0, R12, R2.reuse, R11 ;  /* 0x000000020c167210 */ /* 0x080fe8000783e00b */
[-C--:B------:R-:W-:Y:S02]  /*5cf0*/  IADD3.X R23, RZ, R3.reuse, R10, P1, P0 ;  /* 0x00000003ff177210 */ /* 0x080fe40000fe040a */
[----:B------:R-:W-:Y:S02]  /*5d00*/  IADD3 R28, P1, P0, R7, R2, R9 ;  /* 0x00000002071c7210 */ /* 0x000fe4000783e009 */
[----:B------:R-:W1:Y:S02]  /*5d10*/  SHFL.IDX PT, R2, R5, RZ, 0x181f ;  /* 0x00181fff05027589 */ /* 0x000e6400000e0000 */
[----:B------:R-:W-:Y:S02]  /*5d20*/  IADD3.X R29, RZ, R3, R8, P1, P0 ;  /* 0x00000003ff1d7210 */ /* 0x000fe40000fe0408 */
[----:B------:R-:W2:Y:S01]  /*5d30*/  SHFL.IDX PT, R3, R4, RZ, 0x181f ;  /* 0x00181fff04037589 */ /* 0x000ea200000e0000 */
[----:B-1----:R-:W-:Y:S05]  /*5d40*/  IADD3 R12, P0, R18, R2, RZ ;  /* 0x00000002120c7210 */ /* 0x002fea0007f1e0ff */
[----:B--2---:R-:W-:Y:S01]  /*5d50*/  IMAD.X R13, R19, 0x1, R3, P0 ;  /* 0x00000001130d7824 */ /* 0x004fe200000e0603 */
[C---:B------:R-:W-:Y:S05]  /*5d60*/  IADD3 R6, P0, R2.reuse, R6, RZ ;  /* 0x0000000602067210 */ /* 0x040fea0007f1e0ff */
[C---:B------:R-:W-:Y:S01]  /*5d70*/  IMAD.X R7, R3.reuse, 0x1, R16, P0 ;  /* 0x0000000103077824 */ /* 0x040fe200000e0610 */
[C---:B------:R-:W-:Y:S01]  /*5d80*/  IADD3 R4, P0, R2.reuse, R11, RZ ;  /* 0x0000000b02047210 */ /* 0x040fe20007f1e0ff */
[----:B------:R-:W-:Y:S04]  /*5d90*/  LDSM.16.M88.4 R16, [R134+0x10900] ;  /* 0x010900008610783b */ /* 0x000fe80000000200 */
[C---:B------:R-:W-:Y:S01]  /*5da0*/  IMAD.X R5, R3.reuse, 0x1, R10, P0 ;  /* 0x0000000103057824 */ /* 0x040fe200000e060a */
[----:B------:R-:W-:Y:S05]  /*5db0*/  IADD3 R2, P0, R2, R9, RZ ;  /* 0x0000000902027210 */ /* 0x000fea0007f1e0ff */
[----:B------:R-:W-:Y:S02]  /*5dc0*/  IMAD.X R3, R3, 0x1, R8, P0 ;  /* 0x0000000103037824 */ /* 0x000fe400000e0608 */
[----:B------:R-:W1:Y:S04]  /*5dd0*/  LDSM.16.M88.4 R8, [R134+0x10100] ;  /* 0x010100008608783b */ /* 0x000e680000000200 */
[----:B------:R-:W-:Y:S01]  /*5de0*/  @!PT LDS RZ, [RZ] ;  /* 0x00000000fffff984 */ /* 0x000fe20000000800 */
[----:B------:R-:W-:Y:S01]  /*5df0*/  @!PT LDS RZ, [RZ] ;  /* 0x00000000fffff984 */ /* 0x000fe20000000800 */
[----:B------:R-:W-:Y:S01]  /*5e00*/  @!PT LDS RZ, [RZ] ;  /* 0x00000000fffff984 */ /* 0x000fe20000000800 */
[----:B------:R2:W-:Y:S04]  /*5e10*/  LDGSTS.E.BYPASS.LTC128B.128 [R30+0x100], [R12.64], !P5 ;  /* 0x001000000c1e7fae */ /* 0x0005e8000e901d4e */
[----:B------:R1:W-:Y:S04]  /*5e20*/  LDGSTS.E.BYPASS.LTC128B.128 [R30+0x2100], [R6.64], !P4 ;  /* 0x02100000061e7fae */ /* 0x0003e8000e101d4e */
[----:B------:R1:W-:Y:S04]  /*5e30*/  LDGSTS.E.BYPASS.LTC128B.128 [R30+0x4100], [R4.64], !P3 ;  /* 0x04100000041e7fae */ /* 0x0003e8000d901d4e */
[----:B------:R3:W-:Y:S04]  /*5e40*/  LDGSTS.E.BYPASS.LTC128B.128 [R30+0x6100], [R2.64], !P6 ;  /* 0x06100000021e7fae */ /* 0x0007e8000f101d4e */
[----:B--2---:R-:W2:Y:S04]  /*5e50*/  LDL R12, [R1+0x98] ;  /* 0x00009800010c7983 */ /* 0x004ea80000100800 */
[----:B------:R-:W4:Y:S01]  /*5e60*/  LDL R13, [R1+0x94] ;  /* 0x00009400010d7983 */ /* 0x000f220000100800 */
[C---:B-1----:R-:W-:Y:S03]  /*5e70*/  HMMA.16816.F32.BF16 R4, R168.reuse, R8, RZ ;  /* 0x00000008a804723c */ /* 0x042fe600000418ff */
[----:B---3--:R-:W3:Y:S04]  /*5e80*/  LDL R3, [R1+0x28] ;  /* 0x0000280001037983 */ /* 0x008ee80000100800 */
[----:B------:R-:W5:Y:S01]  /*5e90*/  LDL R2, [R1+0x24] ;  /* 0x0000240001027983 */ /* 0x000f620000100800 */
[C---:B------:R-:W-:Y:S01]  /*5ea0*/  HMMA.16816.F32.BF16 R8, R168.reuse, R10, RZ ;  /* 0x0000000aa808723c */ /* 0x040fe200000418ff */
[----:B--2---:R-:W-:Y:S02]  /*5eb0*/  ISETP.NE.U32.AND P0, PT, R12, RZ, PT ;  /* 0x000000ff0c00720c */ /* 0x004fe40003f05070 */
[----:B----4-:R-:W-:Y:S11]  /*5ec0*/  ISETP.NE.U32.AND P1, PT, R13, RZ, PT ;  /* 0x000000ff0d00720c */ /* 0x010ff60003f25070 */
[----:B------:R1:W-:Y:S01]  /*5ed0*/  LDGSTS.E.BYPASS.LTC128B.128.ZFILL [R30+0x1100], [R14.64], P0 ;  /* 0x011000000e1e7fae */ /* 0x0003e20008141d4e */
[----:B------:R-:W-:Y:S03]  /*5ee0*/  ISETP.NE.U32.AND P0, PT, R132, RZ, PT ;  /* 0x000000ff8400720c */ /* 0x000fe60003f05070 */
[----:B------:R2:W-:Y:S01]  /*5ef0*/  LDGSTS.E.BYPASS.LTC128B.128.ZFILL [R30+0x3100], [R20.64], P1 ;  /* 0x03100000141e7fae */ /* 0x0005e20008941d4e */
[----:B------:R-:W-:Y:S03]  /*5f00*/  ISETP.NE.U32.AND P1, PT, R31, RZ, PT ;  /* 0x000000ff1f00720c */ /* 0x000fe60003f25070 */
[----:B------:R-:W4:Y:S06]  /*5f10*/  LDL R132, [R1+0x2c] ;  /* 0x00002c0001847983 */ /* 0x000f2c0000100800 */
[----:B------:R2:W-:Y:S01]  /*5f20*/  LDGSTS.E.BYPASS.LTC128B.128.ZFILL [R30+0x5100], [R22.64], P0 ;  /* 0x05100000161e7fae */ /* 0x0005e20008141d4e */
[----:B------:R-:W-:Y:S03]  /*5f30*/  PLOP3.LUT P0, PT, PT, PT, UP0, 0x80, 0x0 ;  /* 0x000000000000781c */ /* 0x000fe60003f0f008 */
[----:B------:R3:W-:Y:S04]  /*5f40*/  LDGSTS.E.BYPASS.LTC128B.128.ZFILL [R30+0x7100], [R28.64], P1 ;  /* 0x071000001c1e7fae */ /* 0x0007e80008941d4e */
[----:B------:R-:W0:Y:S01]  /*5f50*/  LDGDEPBAR ;  /* 0x00000000000079af */ /* 0x000e220000000000 */
[C---:B-1----:R-:W-:Y:S08]  /*5f60*/  HMMA.16816.F32.BF16 R12, R168.reuse, R16, RZ ;  /* 0x00000010a80c723c */ /* 0x042ff000000418ff */
[C---:B------:R-:W-:Y:S08]  /*5f70*/  HMMA.16816.F32.BF16 R16, R168.reuse, R18, RZ ;  /* 0x00000012a810723c */ /* 0x040ff000000418ff */
[C---:B--2---:R-:W-:Y:S08]  /*5f80*/  HMMA.16816.F32.BF16 R20, R168.reuse, R24, RZ ;  /* 0x00000018a814723c */ /* 0x044ff000000418ff */
[C---:B------:R-:W-:Y:S08]  /*5f90*/  HMMA.16816.F32.BF16 R24, R168.reuse, R26, RZ ;  /* 0x0000001aa818723c */ /* 0x040ff000000418ff */
[C---:B---3--:R-:W-:Y:S08]  /*5fa0*/  HMMA.16816.F32.BF16 R28, R168.reuse, R32, RZ ;  /* 0x00000020a81c723c */ /* 0x048ff000000418ff */
        /* <DEDUP_REMOVED lines=9> */
[----:B------:R-:W-:Y:S07]  /*6040*/  LDSM.16.M88.4 R184, [R252+0x11900] ;  /* 0x01190000fcb8783b */ /* 0x000fee0000000200 */
[C---:B------:R-:W-:Y:S01]  /*6050*/  HMMA.16816.F32.BF16 R28, R172.reuse, R188, R28 ;  /* 0x000000bcac1c723c */ /* 0x040fe2000004181c */
[----:B------:R-:W3:Y:S04]  /*6060*/  LDL R189, [R1+0x30] ;  /* 0x0000300001bd7983 */ /* 0x000ee80000100800 */
[----:B------:R-:W5:Y:S03]  /*6070*/  LDL R188, [R1+0x20] ;  /* 0x0000200001bc7983 */ /* 0x000f660000100800 */
        /* <DEDUP_REMOVED lines=22> */
[C---:B--2---:R-:W-:Y:S08]  /*61e0*/  HMMA.16816.F32.BF16 R28, R196.reuse, R180, R28 ;  /* 0x000000b4c41c723c */ /* 0x044ff0000004181c */
[----:B------:R-:W-:Y:S01]  /*61f0*/  HMMA.16816.F32.BF16 R32, R196, R182, R32 ;  /* 0x000000b6c420723c */ /* 0x000fe20000041820 */
[----:B------:R-:W2:Y:S07]  /*6200*/  LDSM.16.M88.4 R180, [R134+0x13100] ;  /* 0x0131000086b4783b */ /* 0x000eae0000000200 */
[C---:B-1----:R-:W-:Y:S08]  /*6210*/  HMMA.16816.F32.BF16 R4, R200.reuse, R176, R4 ;  /* 0x000000b0c804723c */ /* 0x042ff00000041804 */
[C---:B------:R-:W-:Y:S01]  /*6220*/  HMMA.16816.F32.BF16 R8, R200.reuse, R178, R8 ;  /* 0x000000b2c808723c */ /* 0x040fe20000041808 */
[----:B------:R-:W1:Y:S07]  /*6230*/  LDSM.16.M88.4 R176, [R134+0x13900] ;  /* 0x0139000086b0783b */ /* 0x000e6e0000000200 */
[C---:B----4-:R-:W-:Y:S08]  /*6240*/  HMMA.16816.F32.BF16 R12, R200.reuse, R184, R12 ;  /* 0x000000b8c80c723c */ /* 0x050ff0000004180c */
[C---:B------:R-:W-:Y:S08]  /*6250*/  HMMA.16816.F32.BF16 R16, R200.reuse, R186, R16 ;  /* 0x000000bac810723c */ /* 0x040ff00000041810 */
[C---:B--2---:R-:W-:Y:S08]  /*6260*/  HMMA.16816.F32.BF16 R20, R200.reuse, R180, R20 ;  /* 0x000000b4c814723c */ /* 0x044ff00000041814 */
[C---:B------:R-:W-:Y:S01]  /*6270*/  HMMA.16816.F32.BF16 R24, R200.reuse, R182, R24 ;  /* 0x000000b6c818723c */ /* 0x040fe20000041818 */
[----:B------:R2:W-:Y:S07]  /*6280*/  LDSM.16.M88.4 R180, [R132] ;  /* 0x0000000084b4783b */ /* 0x0005ee0000000200 */
[C---:B-1----:R-:W-:Y:S08]  /*6290*/  HMMA.16816.F32.BF16 R28, R200.reuse, R176, R28 ;  /* 0x000000b0c81c723c */ /* 0x042ff0000004181c */
[----:B------:R-:W-:Y:S01]  /*62a0*/  HMMA.16816.F32.BF16 R32, R200, R178, R32 ;  /* 0x000000b2c820723c */ /* 0x000fe20000041820 */
[----:B------:R1:W-:Y:S04]  /*62b0*/  LDSM.16.M88.4 R176, [R3] ;  /* 0x0000000003b0783b */ /* 0x0003e80000000200 */
[----:B--2---:R-:W2:Y:S04]  /*62c0*/  LDL R132, [R1+0x1c] ;  /* 0x00001c0001847983 */ /* 0x004ea80000100800 */
[----:B-1----:R-:W4:Y:S04]  /*62d0*/  LDL R3, [R1+0x18] ;  /* 0x0000180001037983 */ /* 0x002f280000100800 */
[----:B---3--:R-:W1:Y:S02]  /*62e0*/  LDSM.16.M88.4 R184, [R189] ;  /* 0x00000000bdb8783b */ /* 0x008e640000000200 */
[C---:B-1----:R-:W-:Y:S08]  /*62f0*/  HMMA.16816.F32.BF16 R4, R204.reuse, R184, R4 ;  /* 0x000000b8cc04723c */ /* 0x042ff00000041804 */
[C---:B------:R-:W-:Y:S01]  /*6300*/  HMMA.16816.F32.BF16 R8, R204.reuse, R186, R8 ;  /* 0x000000bacc08723c */ /* 0x040fe20000041808 */
[----:B-----5:R1:W3:Y:S07]  /*6310*/  LDSM.16.M88.4 R184, [R2] ;  /* 0x0000000002b8783b */ /* 0x0202ee0000000200 */
[C---:B------:R-:W-:Y:S08]  /*6320*/  HMMA.16816.F32.BF16 R12, R204.reuse, R180, R12 ;  /* 0x000000b4cc0c723c */ /* 0x040ff0000004180c */
[C---:B------:R-:W-:Y:S01]  /*6330*/  HMMA.16816.F32.BF16 R16, R204.reuse, R182, R16 ;  /* 0x000000b6cc10723c */ /* 0x040fe20000041810 */
[----:B------:R-:W5:Y:S07]  /*6340*/  LDSM.16.M88.4 R180, [R252+0x12100] ;  /* 0x01210000fcb4783b */ /* 0x000f6e0000000200 */
[C---:B------:R-:W-:Y:S01]  /*6350*/  HMMA.16816.F32.BF16 R20, R204.reuse, R176, R20 ;  /* 0x000000b0cc14723c */ /* 0x040fe20000041814 */
[----:B-1----:R-:W4:Y:S07]  /*6360*/  LDL R2, [R1+0x14] ;  /* 0x0000140001027983 */ /* 0x002f2e0000100800 */
[C---:B------:R-:W-:Y:S01]  /*6370*/  HMMA.16816.F32.BF16 R24, R204.reuse, R178, R24 ;  /* 0x000000b2cc18723c */ /* 0x040fe20000041818 */
[----:B------:R-:W1:Y:S07]  /*6380*/  LDSM.16.M88.4 R176, [R252+0x12900] ;  /* 0x01290000fcb0783b */ /* 0x000e6e0000000200 */
[C---:B---3--:R-:W-:Y:S08]  /*6390*/  HMMA.16816.F32.BF16 R28, R204.reuse, R184, R28 ;  /* 0x000000b8cc1c723c */ /* 0x048ff0000004181c */
[----:B------:R-:W-:Y:S01]  /*63a0*/  HMMA.16816.F32.BF16 R32, R204, R186, R32 ;  /* 0x000000bacc20723c */ /* 0x000fe20000041820 */
[----:B------:R-:W3:Y:S07]  /*63b0*/  LDSM.16.M88.4 R184, [R252+0x13100] ;  /* 0x01310000fcb8783b */ /* 0x000eee0000000200 */
[C---:B-----5:R-:W-:Y:S08]  /*63c0*/  HMMA.16816.F32.BF16 R4, R208.reuse, R180, R4 ;  /* 0x000000b4d004723c */ /* 0x060ff00000041804 */
[C---:B------:R-:W-:Y:S01]  /*63d0*/  HMMA.16816.F32.BF16 R8, R208.reuse, R182, R8 ;  /* 0x000000b6d008723c */ /* 0x040fe20000041808 */
[----:B------:R-:W5:Y:S07]  /*63e0*/  LDSM.16.M88.4 R180, [R252+0x13900] ;  /* 0x01390000fcb4783b */ /* 0x000f6e0000000200 */
[C---:B-1----:R-:W-:Y:S08]  /*63f0*/  HMMA.16816.F32.BF16 R12, R208.reuse, R176, R12 ;  /* 0x000000b0d00c723c */ /* 0x042ff0000004180c */
[C---:B------:R-:W-:Y:S01]  /*6400*/  HMMA.16816.F32.BF16 R16, R208.reuse, R178, R16 ;  /* 0x000000b2d010723c */ /* 0x040fe20000041810 */
[----:B------:R-:W1:Y:S07]  /*6410*/  LDSM.16.M88.4 R176, [R249+0x2000] ;  /* 0x00200000f9b0783b */ /* 0x000e6e0000000200 */
[C---:B---3--:R-:W-:Y:S08]  /*6420*/  HMMA.16816.F32.BF16 R20, R208.reuse, R184, R20 ;  /* 0x000000b8d014723c */ /* 0x048ff00000041814 */
[C---:B------:R-:W-:Y:S01]  /*6430*/  HMMA.16816.F32.BF16 R24, R208.reuse, R186, R24 ;  /* 0x000000bad018723c */ /* 0x040fe20000041818 */
[----:B------:R-:W3:Y:S07]  /*6440*/  LDSM.16.M88.4 R184, [R249+0x2800] ;  /* 0x00280000f9b8783b */ /* 0x000eee0000000200 */
[C---:B-----5:R-:W-:Y:S08]  /*6450*/  HMMA.16816.F32.BF16 R28, R208.reuse, R180, R28 ;  /* 0x000000b4d01c723c */ /* 0x060ff0000004181c */
[----:B------:R-:W-:Y:S01]  /*6460*/  HMMA.16816.F32.BF16 R32, R208, R182, R32 ;  /* 0x000000b6d020723c */ /* 0x000fe20000041820 */
        /* <DEDUP_REMOVED lines=8> */
[C---:B------:R-:W-:Y:S01]  /*64f0*/  HMMA.16816.F32.BF16 R24, R212.reuse, R182, R24 ;  /* 0x000000b6d418723c */ /* 0x040fe20000041818 */
[----:B------:R-:W5:Y:S07]  /*6500*/  LDSM.16.M88.4 R180, [R134+0x14900] ;  /* 0x0149000086b4783b */ /* 0x000f6e0000000200 */
[C---:B-1----:R-:W-:Y:S08]  /*6510*/  HMMA.16816.F32.BF16 R28, R212.reuse, R176, R28 ;  /* 0x000000b0d41c723c */ /* 0x042ff0000004181c */
[----:B------:R-:W-:Y:S01]  /*6520*/  HMMA.16816.F32.BF16 R32, R212, R178, R32 ;  /* 0x000000b2d420723c */ /* 0x000fe20000041820 */
[----:B------:R-:W1:Y:S07]  /*6530*/  LDSM.16.M88.4 R176, [R134+0x15100] ;  /* 0x0151000086b0783b */ /* 0x000e6e0000000200 */
[C---:B---3--:R-:W-:Y:S08]  /*6540*/  HMMA.16816.F32.BF16 R4, R216.reuse, R184, R4 ;  /* 0x000000b8d804723c */ /* 0x048ff00000041804 */
[C---:B------:R-:W-:Y:S01]  /*6550*/  HMMA.16816.F32.BF16 R8, R216.reuse, R186, R8 ;  /* 0x000000bad808723c */ /* 0x040fe20000041808 */
[----:B------:R-:W3:Y:S07]  /*6560*/  LDSM.16.M88.4 R184, [R134+0x15900] ;  /* 0x0159000086b8783b */ /* 0x000eee0000000200 */
[C---:B-----5:R-:W-:Y:S08]  /*6570*/  HMMA.16816.F32.BF16 R12, R216.reuse, R180, R12 ;  /* 0x000000b4d80c723c */ /* 0x060ff0000004180c */
[C---:B------:R-:W-:Y:S01]  /*6580*/  HMMA.16816.F32.BF16 R16, R216.reuse, R182, R16 ;  /* 0x000000b6d810723c */ /* 0x040fe20000041810 */
[----:B------:R5:W4:Y:S07]  /*6590*/  LDSM.16.M88.4 R180, [R188] ;  /* 0x00000000bcb4783b */ /* 0x000b2e0000000200 */
[C---:B-1----:R-:W-:Y:S08]  /*65a0*/  HMMA.16816.F32.BF16 R20, R216.reuse, R176, R20 ;  /* 0x000000b0d814723c */ /* 0x042ff00000041814 */
[C---:B------:R-:W-:Y:S01]  /*65b0*/  HMMA.16816.F32.BF16 R24, R216.reuse, R178, R24 ;  /* 0x000000b2d818723c */ /* 0x040fe20000041818 */
[----:B--2---:R1:W2:Y:S04]  /*65c0*/  LDSM.16.M88.4 R176, [R132] ;  /* 0x0000000084b0783b */ /* 0x0042a80000000200 */
[----:B-----5:R-:W5:Y:S03]  /*65d0*/  LDL R188, [R1+0x10] ;  /* 0x0000100001bc7983 */ /* 0x020f660000100800 */
[C---:B---3--:R-:W-:Y:S08]  /*65e0*/  HMMA.16816.F32.BF16 R28, R216.reuse, R184, R28 ;  /* 0x000000b8d81c723c */ /* 0x048ff0000004181c */
[----:B------:R-:W-:Y:S01]  /*65f0*/  HMMA.16816.F32.BF16 R32, R216, R186, R32 ;  /* 0x000000bad820723c */ /* 0x000fe20000041820 */
[----:B----4-:R3:W4:Y:S04]  /*6600*/  LDSM.16.M88.4 R184, [R3] ;  /* 0x0000000003b8783b */ /* 0x0107280000000200 */
[----:B-1----:R-:W5:Y:S03]  /*6610*/  LDL R132, [R1+0xc] ;  /* 0x00000c0001847983 */ /* 0x002f660000100800 */
[C---:B------:R-:W-:Y:S08]  /*6620*/  HMMA.16816.F32.BF16 R4, R220.reuse, R180, R4 ;  /* 0x000000b4dc04723c */ /* 0x040ff00000041804 */
[C---:B------:R-:W-:Y:S08]  /*6630*/  HMMA.16816.F32.BF16 R8, R220.reuse, R182, R8 ;  /* 0x000000b6dc08723c */ /* 0x040ff00000041808 */
[C---:B--2---:R-:W-:Y:S01]  /*6640*/  HMMA.16816.F32.BF16 R12, R220.reuse, R176, R12 ;  /* 0x000000b0dc0c723c */ /* 0x044fe2000004180c */
[----:B---3--:R-:W2:Y:S07]  /*6650*/  LDL R3, [R1+0x8] ;  /* 0x0000080001037983 */ /* 0x008eae0000100800 */
[C---:B------:R-:W-:Y:S01]  /*6660*/  HMMA.16816.F32.BF16 R16, R220.reuse, R178, R16 ;  /* 0x000000b2dc10723c */ /* 0x040fe20000041810 */
[----:B------:R-:W-:Y:S07]  /*6670*/  LDSM.16.M88.4 R176, [R252+0x14100] ;  /* 0x01410000fcb0783b */ /* 0x000fee0000000200 */
[C---:B----4-:R-:W-:Y:S08]  /*6680*/  HMMA.16816.F32.BF16 R20, R220.reuse, R184, R20 ;  /* 0x000000b8dc14723c */ /* 0x050ff00000041814 */
[C---:B------:R-:W-:Y:S01]  /*6690*/  HMMA.16816.F32.BF16 R24, R220.reuse, R186, R24 ;  /* 0x000000badc18723c */ /* 0x040fe20000041818 */
[----:B------:R-:W-:Y:S04]  /*66a0*/  LDSM.16.M88.4 R184, [R252+0x14900] ;  /* 0x01490000fcb8783b */ /* 0x000fe80000000200 */
[----:B------:R1:W3:Y:S04]  /*66b0*/  LDSM.16.M88.4 R180, [R2] ;  /* 0x0000000002b4783b */ /* 0x0002e80000000200 */
[----:B-1----:R-:W4:Y:S01]  /*66c0*/  LDL R2, [R1+0x4] ;  /* 0x0000040001027983 */ /* 0x002f220000100800 */
[C---:B---3--:R-:W-:Y:S08]  /*66d0*/  HMMA.16816.F32.BF16 R28, R220.reuse, R180, R28 ;  /* 0x000000b4dc1c723c */ /* 0x048ff0000004181c */
[----:B------:R-:W-:Y:S01]  /*66e0*/  HMMA.16816.F32.BF16 R32, R220, R182, R32 ;  /* 0x000000b6dc20723c */ /* 0x000fe20000041820 */
[----:B------:R-:W1:Y:S07]  /*66f0*/  LDSM.16.M88.4 R180, [R252+0x15100] ;  /* 0x01510000fcb4783b */ /* 0x000e6e0000000200 */
[C---:B------:R-:W-:Y:S08]  /*6700*/  HMMA.16816.F32.BF16 R4, R224.reuse, R176, R4 ;  /* 0x000000b0e004723c */ /* 0x040ff00000041804 */
[C---:B------:R-:W-:Y:S01]  /*6710*/  HMMA.16816.F32.BF16 R8, R224.reuse, R178, R8 ;  /* 0x000000b2e008723c */ /* 0x040fe20000041808 */
        /* <DEDUP_REMOVED lines=21> */
[----:B------:R-:W5:Y:S07]  /*6870*/  LDSM.16.M88.4 R184, [R134+0x17100] ;  /* 0x0171000086b8783b */ /* 0x000f6e0000000200 */
[C---:B-1----:R-:W-:Y:S08]  /*6880*/  HMMA.16816.F32.BF16 R4, R232.reuse, R180, R4 ;  /* 0x000000b4e804723c */ /* 0x042ff00000041804 */
[C---:B------:R-:W-:Y:S01]  /*6890*/  HMMA.16816.F32.BF16 R8, R232.reuse, R182, R8 ;  /* 0x000000b6e808723c */ /* 0x040fe20000041808 */
[----:B------:R-:W1:Y:S07]  /*68a0*/  LDSM.16.M88.4 R180, [R134+0x17900] ;  /* 0x0179000086b4783b */ /* 0x000e6e0000000200 */
[C---:B---3--:R-:W-:Y:S08]  /*68b0*/  HMMA.16816.F32.BF16 R12, R232.reuse, R176, R12 ;  /* 0x000000b0e80c723c */ /* 0x048ff0000004180c */
[C---:B------:R-:W-:Y:S01]  /*68c0*/  HMMA.16816.F32.BF16 R16, R232.reuse, R178, R16 ;  /* 0x000000b2e810723c */ /* 0x040fe20000041810 */
[----:B-----5:R-:W3:Y:S07]  /*68d0*/  LDSM.16.M88.4 R176, [R188] ;  /* 0x00000000bcb0783b */ /* 0x020eee0000000200 */
[C---:B------:R-:W-:Y:S08]  /*68e0*/  HMMA.16816.F32.BF16 R20, R232.reuse, R184, R20 ;  /* 0x000000b8e814723c */ /* 0x040ff00000041814 */
[C---:B------:R-:W-:Y:S01]  /*68f0*/  HMMA.16816.F32.BF16 R24, R232.reuse, R186, R24 ;  /* 0x000000bae818723c */ /* 0x040fe20000041818 */
[----:B------:R-:W5:Y:S07]  /*6900*/  LDSM.16.M88.4 R184, [R132] ;  /* 0x0000000084b8783b */ /* 0x000f6e0000000200 */
[C---:B-1----:R-:W-:Y:S08]  /*6910*/  HMMA.16816.F32.BF16 R28, R232.reuse, R180, R28 ;  /* 0x000000b4e81c723c */ /* 0x042ff0000004181c */
[----:B------:R-:W-:Y:S01]  /*6920*/  HMMA.16816.F32.BF16 R32, R232, R182, R32 ;  /* 0x000000b6e820723c */ /* 0x000fe20000041820 */
[----:B--2---:R-:W1:Y:S07]  /*6930*/  LDSM.16.M88.4 R180, [R3] ;  /* 0x0000000003b4783b */ /* 0x004e6e0000000200 */
[C---:B---3--:R-:W-:Y:S08]  /*6940*/  HMMA.16816.F32.BF16 R4, R236.reuse, R176, R4 ;  /* 0x000000b0ec04723c */ /* 0x048ff00000041804 */
[C---:B------:R-:W-:Y:S08]  /*6950*/  HMMA.16816.F32.BF16 R8, R236.reuse, R178, R8 ;  /* 0x000000b2ec08723c */ /* 0x040ff00000041808 */
[C---:B-----5:R-:W-:Y:S08]  /*6960*/  HMMA.16816.F32.BF16 R12, R236.reuse, R184, R12 ;  /* 0x000000b8ec0c723c */ /* 0x060ff0000004180c */
[C---:B------:R-:W-:Y:S01]  /*6970*/  HMMA.16816.F32.BF16 R16, R236.reuse, R186, R16 ;  /* 0x000000baec10723c */ /* 0x040fe20000041810 */
[----:B------:R-:W-:Y:S07]  /*6980*/  LDSM.16.M88.4 R184, [R252+0x16100] ;  /* 0x01610000fcb8783b */ /* 0x000fee0000000200 */
[C---:B-1----:R-:W-:Y:S08]  /*6990*/  HMMA.16816.F32.BF16 R20, R236.reuse, R180, R20 ;  /* 0x000000b4ec14723c */ /* 0x042ff00000041814 */
[C---:B------:R-:W-:Y:S01]  /*69a0*/  HMMA.16816.F32.BF16 R24, R236.reuse, R182, R24 ;  /* 0x000000b6ec18723c */ /* 0x040fe20000041818 */
[----:B------:R-:W-:Y:S04]  /*69b0*/  LDSM.16.M88.4 R180, [R252+0x16900] ;  /* 0x01690000fcb4783b */ /* 0x000fe80000000200 */
[----:B----4-:R-:W1:Y:S03]  /*69c0*/  LDSM.16.M88.4 R176, [R2] ;  /* 0x0000000002b0783b */ /* 0x010e660000000200 */
[C---:B-1----:R-:W-:Y:S08]  /*69d0*/  HMMA.16816.F32.BF16 R28, R236.reuse, R176, R28 ;  /* 0x000000b0ec1c723c */ /* 0x042ff0000004181c */
[----:B------:R-:W-:Y:S01]  /*69e0*/  HMMA.16816.F32.BF16 R32, R236, R178, R32 ;  /* 0x000000b2ec20723c */ /* 0x000fe20000041820 */
[----:B------:R-:W1:Y:S07]  /*69f0*/  LDSM.16.M88.4 R176, [R252+0x17100] ;  /* 0x01710000fcb0783b */ /* 0x000e6e0000000200 */
[C---:B------:R-:W-:Y:S08]  /*6a00*/  HMMA.16816.F32.BF16 R4, R240.reuse, R184, R4 ;  /* 0x000000b8f004723c */ /* 0x040ff00000041804 */
[C---:B------:R-:W-:Y:S01]  /*6a10*/  HMMA.16816.F32.BF16 R8, R240.reuse, R186, R8 ;  /* 0x000000baf008723c */ /* 0x040fe20000041808 */
[----:B------:R-:W2:Y:S07]  /*6a20*/  LDSM.16.M88.4 R184, [R252+0x17900] ;  /* 0x01790000fcb8783b */ /* 0x000eae0000000200 */
[C---:B------:R-:W-:Y:S08]  /*6a30*/  HMMA.16816.F32.BF16 R12, R240.reuse, R180, R12 ;  /* 0x000000b4f00c723c */ /* 0x040ff0000004180c */
[C---:B------:R-:W-:Y:S01]  /*6a40*/  HMMA.16816.F32.BF16 R16, R240.reuse, R182, R16 ;  /* 0x000000b6f010723c */ /* 0x040fe20000041810 */
[----:B------:R-:W3:Y:S07]  /*6a50*/  LDSM.16.M88.4 R180, [R249+0x6000] ;  /* 0x00600000f9b4783b */ /* 0x000eee0000000200 */
[C---:B-1----:R-:W-:Y:S08]  /*6a60*/  HMMA.16816.F32.BF16 R20, R240.reuse, R176, R20 ;  /* 0x000000b0f014723c */ /* 0x042ff00000041814 */
[C---:B------:R-:W-:Y:S01]  /*6a70*/  HMMA.16816.F32.BF16 R24, R240.reuse, R178, R24 ;  /* 0x000000b2f018723c */ /* 0x040fe20000041818 */
[----:B------:R-:W1:Y:S07]  /*6a80*/  LDSM.16.M88.4 R176, [R249+0x6800] ;  /* 0x00680000f9b0783b */ /* 0x000e6e0000000200 */
[C---:B--2---:R-:W-:Y:S08]  /*6a90*/  HMMA.16816.F32.BF16 R28, R240.reuse, R184, R28 ;  /* 0x000000b8f01c723c */ /* 0x044ff0000004181c */
[----:B------:R-:W-:Y:S01]  /*6aa0*/  HMMA.16816.F32.BF16 R32, R240, R186, R32 ;  /* 0x000000baf020723c */ /* 0x000fe20000041820 */
[----:B------:R-:W2:Y:S07]  /*6ab0*/  LDSM.16.M88.4 R184, [R249+0x7000] ;  /* 0x00700000f9b8783b */ /* 0x000eae0000000200 */
[C---:B---3--:R-:W-:Y:S08]  /*6ac0*/  HMMA.16816.F32.BF16 R4, R244.reuse, R180, R4 ;  /* 0x000000b4f404723c */ /* 0x048ff00000041804 */
[C---:B------:R-:W-:Y:S01]  /*6ad0*/  HMMA.16816.F32.BF16 R8, R244.reuse, R182, R8 ;  /* 0x000000b6f408723c */ /* 0x040fe20000041808 */
[----:B------:R-:W3:Y:S01]  /*6ae0*/  LDSM.16.M88.4 R180, [R249+0x7800] ;  /* 0x00780000f9b4783b */ /* 0x000ee20000000200 */
[----:B------:R-:W-:Y:S04]  /*6af0*/  DEPBAR.LE SB0, 0x0 ;  /* 0x000080000000791a */ /* 0x000fe80000000000 */
[----:B------:R-:W-:Y:S02]  /*6b00*/  BAR.SYNC.DEFER_BLOCKING 0x0 ;  /* 0x0000000000007b1d */ /* 0x000fe40000010000 */
[C---:B-1----:R-:W-:Y:S08]  /*6b10*/  HMMA.16816.F32.BF16 R12, R244.reuse, R176, R12 ;  /* 0x000000b0f40c723c */ /* 0x042ff0000004180c */
[C---:B------:R-:W-:Y:S08]  /*6b20*/  HMMA.16816.F32.BF16 R16, R244.reuse, R178, R16 ;  /* 0x000000b2f410723c */ /* 0x040ff00000041810 */
[C---:B--2---:R-:W-:Y:S08]  /*6b30*/  HMMA.16816.F32.BF16 R20, R244.reuse, R184, R20 ;  /* 0x000000b8f414723c */ /* 0x044ff00000041814 */
[C---:B------:R-:W-:Y:S08]  /*6b40*/  HMMA.16816.F32.BF16 R24, R244.reuse, R186, R24 ;  /* 0x000000baf418723c */ /* 0x040ff00000041818 */
[C---:B---3--:R-:W-:Y:S08]  /*6b50*/  HMMA.16816.F32.BF16 R28, R244.reuse, R180, R28 ;  /* 0x000000b4f41c723c */ /* 0x048ff0000004181c */
[----:B------:R-:W-:Y:S01]  /*6b60*/  HMMA.16816.F32.BF16 R32, R244, R182, R32 ;  /* 0x000000b6f420723c */ /* 0x000fe20000041820 */
[----:B------:R-:W-:-:S07]  /*6b70*/  @P0 BRA `(.L_x_1866) ;  /* 0xffffea0000000947 */ /* 0x000fce000383ffff */
.L_x_1865:
[----:B---3--:R-:W2:Y:S01]  /*6b80*/  LDL.LU R176, [R1+0x54] ;  /* 0x0000540001b07983 */ /* 0x008ea20000300800 */
[----:B------:R-:W-:Y:S01]  /*6b90*/  FMNMX.FTZ R132, R4, R0, !PT ;  /* 0x0000000004847209 */ /* 0x000fe20007810000 */
[----:B------:R-:W-:Y:S01]  /*6ba0*/  UIADD3 UR4, UR8, -0x1, URZ ;  /* 0xffffffff08047890 */ /* 0x000fe2000fffe03f */
[----:B------:R-:W-:Y:S01]  /*6bb0*/  ISETP.LT.AND P0, PT, RZ, UR8, PT ;  /* 0x00000008ff007c0c */ /* 0x000fe2000bf01270 */
[----:B------:R-:W0:Y:S01]  /*6bc0*/  LDGDEPBAR ;  /* 0x00000000000079af */ /* 0x000e220000000000 */
[----:B------:R-:W-:Y:S04]  /*6bd0*/  FMNMX.FTZ R132, R5, R132, !PT ;  /* 0x0000008405847209 */ /* 0x000fe80007810000 */
[----:B------:R-:W-:Y:S01]  /*6be0*/  FMNMX.FTZ R132, R8, R132, !PT ;  /* 0x0000008408847209 */ /* 0x000fe20007810000 */
[----:B------:R-:W-:Y:S03]  /*6bf0*/  UMOV UR8, UR4 ;  /* 0x0000000400087c82 */ /* 0x000fe60008000000 */
        /* <DEDUP_REMOVED lines=20> */
[----:B------:R-:W3:Y:S01]  /*6d40*/  LDL.LU R12, [R1+0x70] ;  /* 0x00007000010c7983 */ /* 0x000ee20000300800 */
[--C-:B------:R-:W-:Y:S02]  /*6d50*/  FFMA.FTZ R4, R4, c[0x0][0x2d0], -R2.reuse ;  /* 0x0000b40004047a23 */ /* 0x100fe40000010802 */
[----:B------:R-:W-:Y:S02]  /*6d60*/  FMUL.FTZ R0, R0, c[0x0][0x2d0] ;  /* 0x0000b40000007a20 */ /* 0x000fe40000410000 */
[--C-:B------:R-:W-:Y:S02]  /*6d70*/  FFMA.FTZ R5, R5, c[0x0][0x2d0], -R2.reuse ;  /* 0x0000b40005057a23 */ /* 0x100fe40000010802 */
        /* <DEDUP_REMOVED lines=15> */
[----:B------:R-:W-:Y:S02]  /*6e70*/  FFMA.FTZ R25, R25, c[0x0][0x2d0], -R2 ;  /* 0x0000b40019197a23 */ /* 0x000fe40000010802 */
[C---:B-1----:R-:W-:Y:S02]  /*6e80*/  FMUL.FTZ R16, R3.reuse, R152 ;  /* 0x0000009803107220 */ /* 0x042fe40000410000 */
        /* <DEDUP_REMOVED lines=56> */
[----:B------:R-:W-:Y:S02]  /*7210*/  FADD.FTZ R0, R5, R0 ;  /* 0x0000000005007221 */ /* 0x000fe40000010000 */
[C---:B------:R-:W-:Y:S02]  /*7220*/  FMUL.FTZ R5, R3.reuse, R165 ;  /* 0x000000a503057220 */ /* 0x040fe40000410000 */
[----:B------:R-:W-:Y:S02]  /*7230*/  FADD.FTZ R0, R8, R0 ;  /* 0x0000000008007221 */ /* 0x000fe40000010000 */
[----:B------:R-:W-:Y:S02]  /*7240*/  FMUL.FTZ R8, R3, R160 ;  /* 0x000000a003087220 */ /* 0x000fe40000410000 */
[----:B------:R-:W-:Y:S01]  /*7250*/  FADD.FTZ R189, R9, R0 ;  /* 0x0000000009bd7221 */ /* 0x000fe20000010000 */
[----:B------:R-:W-:Y:S01]  /*7260*/  FMNMX.FTZ R0, R6, R133, !PT ;  /* 0x0000008506007209 */ /* 0x000fe20007810000 */
[----:B------:R-:W-:Y:S03]  /*7270*/  FMUL.FTZ R9, R3, R161 ;  /* 0x000000a103097220 */ /* 0x000fe60000410000 */
        /* <DEDUP_REMOVED lines=27> */
[--C-:B------:R-:W-:Y:S01]  /*7430*/  FFMA.FTZ R182, R14, c[0x0][0x2d0], -R4.reuse ;  /* 0x0000b4000eb67a23 */ /* 0x100fe20000010804 */
[----:B------:R-:W-:Y:S01]  /*7440*/  MOV R165, R34 ;  /* 0x0000002200a57202 */ /* 0x000fe20000000f00 */
[--C-:B------:R-:W-:Y:S01]  /*7450*/  FFMA.FTZ R183, R18, c[0x0][0x2d0], -R4.reuse ;  /* 0x0000b40012b77a23 */ /* 0x100fe20000010804 */
[----:B------:R-:W-:Y:S01]  /*7460*/  MOV R14, R24 ;  /* 0x00000018000e7202 */ /* 0x000fe20000000f00 */
[--C-:B------:R-:W-:Y:S01]  /*7470*/  FFMA.FTZ R184, R19, c[0x0][0x2d0], -R4.reuse ;  /* 0x0000b40013b87a23 */ /* 0x100fe20000010804 */
[----:B------:R-:W3:Y:S01]  /*7480*/  MUFU.EX2 R0, R0 ;  /* 0x0000000000007308 */ /* 0x000ee20000000800 */
[--C-:B------:R-:W-:Y:S01]  /*7490*/  FFMA.FTZ R26, R26, c[0x0][0x2d0], -R4.reuse ;  /* 0x0000b4001a1a7a23 */ /* 0x100fe20000010804 */
[----:B------:R-:W-:Y:S01]  /*74a0*/  MOV R18, R20 ;  /* 0x0000001400127202 */ /* 0x000fe20000000f00 */
[--C-:B------:R-:W-:Y:S01]  /*74b0*/  FFMA.FTZ R27, R27, c[0x0][0x2d0], -R4.reuse ;  /* 0x0000b4001b1b7a23 */ /* 0x100fe20000010804 */
[----:B------:R-:W-:Y:S01]  /*74c0*/  MOV R19, R25 ;  /* 0x0000001900137202 */ /* 0x000fe20000000f00 */
[--C-:B------:R-:W-:Y:S02]  /*74d0*/  FFMA.FTZ R30, R30, c[0x0][0x2d0], -R4.reuse ;  /* 0x0000b4001e1e7a23 */ /* 0x100fe40000010804 */
[--C-:B------:R-:W-:Y:S02]  /*74e0*/  FFMA.FTZ R31, R31, c[0x0][0x2d0], -R4.reuse ;  /* 0x0000b4001f1f7a23 */ /* 0x100fe40000010804 */
[--C-:B------:R-:W-:Y:S01]  /*74f0*/  FFMA.FTZ R179, R10, c[0x0][0x2d0], -R4.reuse ;  /* 0x0000b4000ab37a23 */ /* 0x100fe20000010804 */
[----:B------:R-:W1:Y:S01]  /*7500*/  MUFU.EX2 R7, R7 ;  /* 0x0000000700077308 */ /* 0x000e620000000800 */
[--C-:B------:R-:W-:Y:S01]  /*7510*/  FFMA.FTZ R180, R11, c[0x0][0x2d0], -R4.reuse ;  /* 0x0000b4000bb47a23 */ /* 0x100fe20000010804 */
[----:B------:R-:W-:Y:S01]  /*7520*/  MOV R10, R33 ;  /* 0x00000021000a7202 */ /* 0x000fe20000000f00 */
[--C-:B------:R-:W-:Y:S01]  /*7530*/  FFMA.FTZ R181, R15, c[0x0][0x2d0], -R4.reuse ;  /* 0x0000b4000fb57a23 */ /* 0x100fe20000010804 */
[----:B------:R-:W-:Y:S01]  /*7540*/  MOV R11, R32 ;  /* 0x00000020000b7202 */ /* 0x000fe20000000f00 */
[--C-:B------:R-:W-:Y:S01]  /*7550*/  FFMA.FTZ R191, R22, c[0x0][0x2d0], -R4.reuse ;  /* 0x0000b40016bf7a23 */ /* 0x100fe20000010804 */
[----:B------:R-:W-:Y:S01]  /*7560*/  MOV R157, R10 ;  /* 0x0000000a009d7202 */ /* 0x000fe20000000f00 */
[----:B------:R-:W-:Y:S01]  /*7570*/  FFMA.FTZ R190, R23, c[0x0][0x2d0], -R4 ;  /* 0x0000b40017be7a23 */ /* 0x000fe20000010804 */
[----:B------:R-:W-:Y:S01]  /*7580*/  MOV R23, R177 ;  /* 0x000000b100177202 */ /* 0x000fe20000000f00 */
[C---:B------:R-:W-:Y:S01]  /*7590*/  FMUL.FTZ R32, R3.reuse, R136 ;  /* 0x0000008803207220 */ /* 0x040fe20000410000 */
[----:B------:R-:W2:Y:S01]  /*75a0*/  MUFU.EX2 R179, R179 ;  /* 0x000000b300b37308 */ /* 0x000ea20000000800 */
[C---:B------:R-:W-:Y:S01]  /*75b0*/  FMUL.FTZ R33, R3.reuse, R137 ;  /* 0x0000008903217220 */ /* 0x040fe20000410000 */
[----:B------:R-:W-:Y:S01]  /*75c0*/  MOV R153, R11 ;  /* 0x0000000b00997202 */ /* 0x000fe20000000f00 */
[C---:B------:R-:W-:Y:S01]  /*75d0*/  FMUL.FTZ R20, R3.reuse, R148 ;  /* 0x0000009403147220 */ /* 0x040fe20000410000 */
[----:B------:R-:W-:Y:S01]  /*75e0*/  MOV R15, R21 ;  /* 0x00000015000f7202 */ /* 0x000fe20000000f00 */
[C---:B---3--:R-:W-:Y:S01]  /*75f0*/  FFMA.FTZ R4, R0.reuse, R12, R6 ;  /* 0x0000000c00047223 */ /* 0x048fe20000010006 */
[----:B------:R-:W-:Y:S01]  /*7600*/  MOV R148, R19 ;  /* 0x0000001300947202 */ /* 0x000fe20000000f00 */
[C---:B------:R-:W-:Y:S01]  /*7610*/  FMUL.FTZ R34, R0.reuse, R138 ;  /* 0x0000008a00227220 */ /* 0x040fe20000410000 */
[----:B------:R-:W-:Y:S01]  /*7620*/  MOV R22, R29 ;  /* 0x0000001d00167202 */ /* 0x000fe20000000f00 */
[C---:B------:R-:W-:Y:S01]  /*7630*/  FMUL.FTZ R10, R0.reuse, R162 ;  /* 0x000000a2000a7220 */ /* 0x040fe20000410000 */
[----:B------:R-:W3:Y:S01]  /*7640*/  MUFU.EX2 R180, R180 ;  /* 0x000000b400b47308 */ /* 0x000ee20000000800 */
[C---:B------:R-:W-:Y:S01]  /*7650*/  FMUL.FTZ R11, R0.reuse, R163 ;  /* 0x000000a3000b7220 */ /* 0x040fe20000410000 */
[----:B------:R-:W-:Y:S01]  /*7660*/  MOV R162, R27 ;  /* 0x0000001b00a27202 */ /* 0x000fe20000000f00 */
[----:B------:R-:W-:Y:S01]  /*7670*/  FMUL.FTZ R12, R3, R156 ;  /* 0x0000009c030c7220 */ /* 0x000fe20000410000 */
[C---:B-1----:R-:W-:Y:S01]  /*7680*/  F2FP.BF16.PACK_AB R177, R7.reuse, R6 ;  /* 0x0000000607b1723e */ /* 0x042fe200000010ff */
[----:B------:R-:W-:Y:S01]  /*7690*/  FADD.FTZ R133, R7, R4 ;  /* 0x0000000407857221 */ /* 0x000fe20000010000 */
[----:B------:R-:W-:Y:S01]  /*76a0*/  MOV R163, R26 ;  /* 0x0000001a00a37202 */ /* 0x000fe20000000f00 */
[----:B------:R-:W-:Y:S01]  /*76b0*/  FMUL.FTZ R4, R3, R164 ;  /* 0x000000a403047220 */ /* 0x000fe20000410000 */
[----:B------:R-:W-:Y:S01]  /*76c0*/  MOV R164, R35 ;  /* 0x0000002300a47202 */ /* 0x000fe20000000f00 */
[C---:B------:R-:W-:Y:S01]  /*76d0*/  FMUL.FTZ R35, R0.reuse, R139 ;  /* 0x0000008b00237220 */ /* 0x040fe20000410000 */
[----:B------:R-:W-:Y:S01]  /*76e0*/  MOV R161, R30 ;  /* 0x0000001e00a17202 */ /* 0x000fe20000000f00 */
[----:B------:R-:W1:Y:S01]  /*76f0*/  LDSM.16.MT88.4 R136, [R135+0x100] ;  /* 0x000100008788783b */ /* 0x000e620000004200 */
[C---:B------:R-:W-:Y:S01]  /*7700*/  FMUL.FTZ R6, R0.reuse, R166 ;  /* 0x000000a600067220 */ /* 0x040fe20000410000 */
[----:B------:R-:W-:Y:S01]  /*7710*/  MOV R166, R22 ;  /* 0x0000001600a67202 */ /* 0x000fe20000000f00 */
[----:B--2---:R-:W-:Y:S01]  /*7720*/  FADD.FTZ R152, R179, R133 ;  /* 0x00000085b3987221 */ /* 0x004fe20000010000 */
        /* <DEDUP_REMOVED lines=9> */
[----:B------:R-:W-:Y:S01]  /*77c0*/  FMUL.FTZ R18, R0, R154 ;  /* 0x0000009a00127220 */ /* 0x000fe20000410000 */
[----:B---3--:R-:W-:Y:S01]  /*77d0*/  F2FP.BF16.PACK_AB R179, R180, R179 ;  /* 0x000000b3b4b3723e */ /* 0x008fe200000010ff */
        /* <DEDUP_REMOVED lines=10> */
[----:B------:R-:W-:Y:S01]  /*7880*/  LDSM.16.MT88.4 R140, [R135+0x900] ;  /* 0x00090000878c783b */ /* 0x000fe20000004200 */
[C---:B------:R-:W-:Y:S02]  /*7890*/  FMUL.FTZ R24, R3.reuse, R144 ;  /* 0x0000009003187220 */ /* 0x040fe40000410000 */
[----:B------:R-:W-:Y:S02]  /*78a0*/  FMUL.FTZ R25, R3, R145 ;  /* 0x0000009103197220 */ /* 0x000fe40000410000 */
[----:B------:R-:W-:Y:S01]  /*78b0*/  MUFU.EX2 R145, R186 ;  /* 0x000000ba00917308 */ /* 0x000fe20000000800 */
[C---:B------:R-:W-:Y:S02]  /*78c0*/  FMUL.FTZ R38, R0.reuse, R38 ;  /* 0x0000002600267220 */ /* 0x040fe40000410000 */
[C---:B------:R-:W-:Y:S01]  /*78d0*/  FMUL.FTZ R39, R0.reuse, R39 ;  /* 0x0000002700277220 */ /* 0x040fe20000410000 */
        /* <DEDUP_REMOVED lines=8> */
[----:B------:R-:W-:Y:S01]  /*7960*/  MUFU.EX2 R185, R163 ;  /* 0x000000a300b97308 */ /* 0x000fe20000000800 */
[C---:B------:R-:W-:Y:S03]  /*7970*/  FMUL.FTZ R50, R0.reuse, R50 ;  /* 0x0000003200327220 */ /* 0x040fe60000410000 */
        /* <DEDUP_REMOVED lines=24> */
[----:B------:R-:W-:Y:S02]  /*7b00*/  MUFU.EX2 R184, R162 ;  /* 0x000000a200b87308 */ /* 0x000fe40000000800 */
        /* <DEDUP_REMOVED lines=27> */
[----:B------:R-:W3:Y:S03]  /*7cc0*/  LDSM.16.MT88.4 R136, [R250+0x100] ;  /* 0x00010000fa88783b */ /* 0x000ee60000004200 */
[----:B------:R-:W-:Y:S01]  /*7cd0*/  MUFU.EX2 R187, R183 ;  /* 0x000000b700bb7308 */ /* 0x000fe20000000800 */
[C---:B------:R-:W-:Y:S02]  /*7ce0*/  FMUL.FTZ R130, R0.reuse, R130 ;  /* 0x0000008200827220 */ /* 0x040fe40000410000 */
[----:B------:R-:W-:Y:S02]  /*7cf0*/  FMUL.FTZ R131, R0, R131 ;  /* 0x0000008300837220 */ /* 0x000fe40000410000 */
[----:B--2---:R-:W-:Y:S05]  /*7d00*/  FADD.FTZ R0, R133, R189 ;  /* 0x000000bd85007221 */ /* 0x004fea0000010000 */
[----:B------:R2:W-:Y:S01]  /*7d10*/  MUFU.EX2 R183, R160 ;  /* 0x000000a000b77308 */ /* 0x0005e20000000800 */
[----:B-1----:R-:W-:Y:S04]  /*7d20*/  FADD.FTZ R0, R3, R0 ;  /* 0x0000000003007221 */ /* 0x002fe80000010000 */
[----:B------:R-:W-:Y:S05]  /*7d30*/  FADD.FTZ R0, R145, R0 ;  /* 0x0000000091007221 */ /* 0x000fea0000010000 */
[----:B------:R-:W1:Y:S01]  /*7d40*/  MUFU.EX2 R188, R181 ;  /* 0x000000b500bc7308 */ /* 0x000e620000000800 */
[----:B------:R-:W-:Y:S09]  /*7d50*/  FADD.FTZ R0, R144, R0 ;  /* 0x0000000090007221 */ /* 0x000ff20000010000 */
[----:B------:R-:W-:Y:S01]  /*7d60*/  MUFU.EX2 R181, R165 ;  /* 0x000000a500b57308 */ /* 0x000fe20000000800 */
[----:B--2---:R-:W-:Y:S01]  /*7d70*/  LDSM.16.MT88.4 R160, [R135+0x1900] ;  /* 0x0019000087a0783b */ /* 0x004fe20000004200 */
        /* <DEDUP_REMOVED lines=39> */
[----:B------:R-:W2:Y:S03]  /*7ff0*/  MUFU.EX2 R133, R159 ;  /* 0x0000009f00857308 */ /* 0x000ea60000000800 */
[----:B-1----:R-:W-:Y:S03]  /*8000*/  F2FP.BF16.PACK_AB R137, R188, R156 ;  /* 0x0000009cbc89723e */ /* 0x002fe600000010ff */
[----:B------:R-:W-:Y:S02]  /*8010*/  F2FP.BF16.PACK_AB R138, R144, R145 ;  /* 0x00000091908a723e */ /* 0x000fe400000010ff */
[----:B------:R-:W1:Y:S02]  /*8020*/  LDSM.16.MT88.4 R144, [R248+0x900] ;  /* 0x00090000f890783b */ /* 0x000e640000004200 */
[----:B------:R-:W3:Y:S01]  /*8030*/  MUFU.EX2 R3, R158 ;  /* 0x0000009e00037308 */ /* 0x000ee20000000800 */
[----:B------:R-:W-:Y:S02]  /*8040*/  F2FP.BF16.PACK_AB R139, R186, R187 ;  /* 0x000000bbba8b723e */ /* 0x000fe400000010ff */
[----:B------:R-:W-:Y:S05]  /*8050*/  F2FP.BF16.PACK_AB R177, R183, R182 ;  /* 0x000000b6b7b1723e */ /* 0x000fea00000010ff */
[C---:B------:R-:W-:Y:S02]  /*8060*/  HMMA.16816.F32.BF16 R4, R136.reuse, R140, R4 ;  /* 0x0000008c8804723c */ /* 0x040fe40000041804 */
[----:B------:R-:W-:Y:S03]  /*8070*/  MUFU.EX2 R176, R166 ;  /* 0x000000a600b07308 */ /* 0x000fe60000000800 */
[----:B--2---:R-:W-:Y:S03]  /*8080*/  FADD.FTZ R0, R133, R0 ;  /* 0x0000000085007221 */ /* 0x004fe60000010000 */
[C---:B------:R-:W-:Y:S01]  /*8090*/  HMMA.16816.F32.BF16 R8, R136.reuse, R142, R8 ;  /* 0x0000008e8808723c */ /* 0x040fe20000041808 */
[----:B------:R-:W2:Y:S03]  /*80a0*/  LDSM.16.MT88.4 R140, [R251+0x900] ;  /* 0x00090000fb8c783b */ /* 0x000ea60000004200 */
[----:B------:R-:W-:Y:S01]  /*80b0*/  MUFU.EX2 R178, R157 ;  /* 0x0000009d00b27308 */ /* 0x000fe20000000800 */
[----:B---3--:R-:W-:Y:S04]  /*80c0*/  FADD.FTZ R0, R3, R0 ;  /* 0x0000000003007221 */ /* 0x008fe80000010000 */
[----:B------:R-:W-:Y:S04]  /*80d0*/  FADD.FTZ R0, R149, R0 ;  /* 0x0000000095007221 */ /* 0x000fe80000010000 */
[C---:B------:R-:W-:Y:S01]  /*80e0*/  FADD.FTZ R0, R148.reuse, R0 ;  /* 0x0000000094007221 */ /* 0x040fe20000010000 */
        /* <DEDUP_REMOVED lines=46> */
[----:B------:R-:W3:Y:S03]  /*83d0*/  LDSM.16.MT88.4 R148, [R251+0x1100] ;  /* 0x00110000fb94783b */ /* 0x000ee60000004200 */
[----:B------:R-:W-:Y:S02]  /*83e0*/  F2FP.BF16.PACK_AB R136, R3, R133 ;  /* 0x000000850388723e */ /* 0x000fe400000010ff */
[----:B------:R-:W-:Y:S01]  /*83f0*/  F2FP.BF16.PACK_AB R137, R190, R191 ;  /* 0x000000bfbe89723e */ /* 0x000fe200000010ff */
[----:B------:R-:W-:Y:S01]  /*8400*/  MUFU.EX2 R133, R153 ;  /* 0x0000009900857308 */ /* 0x000fe20000000800 */
[----:B------:R-:W-:Y:S07]  /*8410*/  F2FP.BF16.PACK_AB R139, R184, R185 ;  /* 0x000000b9b88b723e */ /* 0x000fee00000010ff */
[C---:B--2---:R-:W-:Y:S02]  /*8420*/  HMMA.16816.F32.BF16 R4, R136.reuse, R140, R4 ;  /* 0x0000008c8804723c */ /* 0x044fe40000041804 */
[----:B------:R-:W2:Y:S06]  /*8430*/  MUFU.EX2 R3, R167 ;  /* 0x000000a700037308 */ /* 0x000eac0000000800 */
[C---:B------:R-:W-:Y:S01]  /*8440*/  HMMA.16816.F32.BF16 R8, R136.reuse, R142, R8 ;  /* 0x0000008e8808723c */ /* 0x040fe20000041808 */
[----:B------:R-:W4:Y:S07]  /*8450*/  LDSM.16.MT88.4 R140, [R250+0x1100] ;  /* 0x00110000fa8c783b */ /* 0x000f2e0000004200 */
[C---:B-1----:R-:W-:Y:S08]  /*8460*/  HMMA.16816.F32.BF16 R12, R136.reuse, R144, R12 ;  /* 0x00000090880c723c */ /* 0x042ff0000004180c */
[C---:B------:R-:W-:Y:S01]  /*8470*/  HMMA.16816.F32.BF16 R16, R136.reuse, R146, R16 ;  /* 0x000000928810723c */ /* 0x040fe20000041810 */
[----:B------:R-:W1:Y:S03]  /*8480*/  LDSM.16.MT88.4 R144, [R135+0x3100] ;  /* 0x003100008790783b */ /* 0x000e660000004200 */
[----:B--2---:R-:W-:Y:S04]  /*8490*/  FADD.FTZ R0, R3, R0 ;  /* 0x0000000003007221 */ /* 0x004fe80000010000 */
[C---:B---3--:R-:W-:Y:S04]  /*84a0*/  HMMA.16816.F32.BF16 R20, R136.reuse, R148, R20 ;  /* 0x000000948814723c */ /* 0x048fe80000041814 */
[C---:B------:R-:W-:Y:S01]  /*84b0*/  FADD.FTZ R0, R176.reuse, R0 ;  /* 0x00000000b0007221 */ /* 0x040fe20000010000 */
[----:B------:R-:W-:Y:S01]  /*84c0*/  F2FP.BF16.PACK_AB R176, R176, R3 ;  /* 0x00000003b0b0723e */ /* 0x000fe200000010ff */
[----:B------:R-:W-:Y:S02]  /*84d0*/  FADD.FTZ R3, R180, R152 ;  /* 0x00000098b4037221 */ /* 0x000fe40000010000 */
[C---:B------:R-:W-:Y:S01]  /*84e0*/  HMMA.16816.F32.BF16 R24, R136.reuse, R150, R24 ;  /* 0x000000968818723c */ /* 0x040fe20000041818 */
[----:B------:R-:W2:Y:S01]  /*84f0*/  LDSM.16.MT88.4 R148, [R248+0x3100] ;  /* 0x00310000f894783b */ /* 0x000ea20000004200 */
[----:B------:R-:W3:Y:S02]  /*8500*/  MUFU.EX2 R180, R164 ;  /* 0x000000a400b47308 */ /* 0x000ee40000000800 */
[----:B------:R-:W-:Y:S04]  /*8510*/  FADD.FTZ R0, R133, R0 ;  /* 0x0000000085007221 */ /* 0x000fe80000010000 */
[C---:B----4-:R-:W-:Y:S01]  /*8520*/  HMMA.16816.F32.BF16 R28, R136.reuse, R140, R28 ;  /* 0x0000008c881c723c */ /* 0x050fe2000004181c */
[----:B------:R-:W-:Y:S03]  /*8530*/  LDSM.16.MT88.4 R152, [R248+0x1900] ;  /* 0x00190000f898783b */ /* 0x000fe60000004200 */
[C---:B------:R-:W-:Y:S01]  /*8540*/  FADD.FTZ R0, R178.reuse, R0 ;  /* 0x00000000b2007221 */ /* 0x040fe20000010000 */
[----:B------:R-:W-:Y:S02]  /*8550*/  F2FP.BF16.PACK_AB R178, R178, R133 ;  /* 0x00000085b2b2723e */ /* 0x000fe400000010ff */
[----:B------:R-:W-:Y:S01]  /*8560*/  MOV R133, R2 ;  /* 0x0000000200857202 */ /* 0x000fe20000000f00 */
[C---:B------:R-:W-:Y:S01]  /*8570*/  HMMA.16816.F32.BF16 R32, R136.reuse, R142, R32 ;  /* 0x0000008e8820723c */ /* 0x040fe20000041820 */
[----:B------:R-:W4:Y:S07]  /*8580*/  LDSM.16.MT88.4 R140, [R251+0x3100] ;  /* 0x00310000fb8c783b */ /* 0x000f2e0000004200 */
[C---:B-1----:R-:W-:Y:S01]  /*8590*/  HMMA.16816.F32.BF16 R36, R136.reuse, R144, R36 ;  /* 0x000000908824723c */ /* 0x042fe20000041824 */
[----:B------:R1:W-:Y:S03]  /*85a0*/  STL [R1+0x54], R0 ;  /* 0x0000540001007387 */ /* 0x0003e60000100800 */
[----:B---3--:R-:W-:Y:S04]  /*85b0*/  F2FP.BF16.PACK_AB R179, R180, R181 ;  /* 0x000000b5b4b3723e */ /* 0x008fe800000010ff */
[C---:B------:R-:W-:Y:S01]  /*85c0*/  HMMA.16816.F32.BF16 R40, R136.reuse, R146, R40 ;  /* 0x000000928828723c */ /* 0x040fe20000041828 */
[----:B------:R-:W3:Y:S07]  /*85d0*/  LDSM.16.MT88.4 R144, [R250+0x3100] ;  /* 0x00310000fa90783b */ /* 0x000eee0000004200 */
[C---:B--2---:R-:W-:Y:S08]  /*85e0*/  HMMA.16816.F32.BF16 R44, R136.reuse, R148, R44 ;  /* 0x00000094882c723c */ /* 0x044ff0000004182c */
[C---:B------:R-:W-:Y:S01]  /*85f0*/  HMMA.16816.F32.BF16 R48, R136.reuse, R150, R48 ;  /* 0x000000968830723c */ /* 0x040fe20000041830 */
[----:B------:R-:W2:Y:S03]  /*8600*/  LDSM.16.MT88.4 R148, [R135+0x5100] ;  /* 0x005100008794783b */ /* 0x000ea60000004200 */
[----:B-1----:R-:W-:Y:S04]  /*8610*/  FADD.FTZ R0, R156, R3 ;  /* 0x000000039c007221 */ /* 0x002fe80000010000 */
[C---:B----4-:R-:W-:Y:S04]  /*8620*/  HMMA.16816.F32.BF16 R52, R136.reuse, R140, R52 ;  /* 0x0000008c8834723c */ /* 0x050fe80000041834 */
[----:B------:R-:W-:Y:S04]  /*8630*/  FADD.FTZ R0, R188, R0 ;  /* 0x00000000bc007221 */ /* 0x000fe80000010000 */
[C---:B------:R-:W-:Y:S01]  /*8640*/  HMMA.16816.F32.BF16 R56, R136.reuse, R142, R56 ;  /* 0x0000008e8838723c */ /* 0x040fe20000041838 */
[----:B------:R-:W1:Y:S03]  /*8650*/  LDSM.16.MT88.4 R140, [R248+0x5100] ;  /* 0x00510000f88c783b */ /* 0x000e660000004200 */
[----:B------:R-:W-:Y:S04]  /*8660*/  FADD.FTZ R0, R187, R0 ;  /* 0x00000000bb007221 */ /* 0x000fe80000010000 */
[----:B------:R-:W-:Y:S01]  /*8670*/  FADD.FTZ R0, R186, R0 ;  /* 0x00000000ba007221 */ /* 0x000fe20000010000 */
[C---:B---3--:R-:W-:Y:S03]  /*8680*/  HMMA.16816.F32.BF16 R60, R136.reuse, R144, R60 ;  /* 0x00000090883c723c */ /* 0x048fe6000004183c */
[----:B------:R-:W-:Y:S04]  /*8690*/  FADD.FTZ R0, R191, R0 ;  /* 0x00000000bf007221 */ /* 0x000fe80000010000 */
[----:B------:R-:W-:Y:S01]  /*86a0*/  FADD.FTZ R0, R190, R0 ;  /* 0x00000000be007221 */ /* 0x000fe20000010000 */
[C---:B------:R-:W-:Y:S01]  /*86b0*/  HMMA.16816.F32.BF16 R64, R136.reuse, R146, R64 ;  /* 0x000000928840723c */ /* 0x040fe20000041840 */
[----:B------:R-:W3:Y:S03]  /*86c0*/  LDSM.16.MT88.4 R144, [R251+0x5100] ;  /* 0x00510000fb90783b */ /* 0x000ee60000004200 */
[----:B------:R-:W-:Y:S04]  /*86d0*/  FADD.FTZ R0, R185, R0 ;  /* 0x00000000b9007221 */ /* 0x000fe80000010000 */
[C---:B--2---:R-:W-:Y:S04]  /*86e0*/  HMMA.16816.F32.BF16 R68, R136.reuse, R148, R68 ;  /* 0x000000948844723c */ /* 0x044fe80000041844 */
        /* <DEDUP_REMOVED lines=9> */
[----:B------:R-:W-:Y:S01]  /*8780*/  FADD.FTZ R0, R180, R0 ;  /* 0x00000000b4007221 */ /* 0x000fe20000010000 */
[C---:B---3--:R-:W-:Y:S04]  /*8790*/  HMMA.16816.F32.BF16 R84, R136.reuse, R144, R84 ;  /* 0x000000908854723c */ /* 0x048fe80000041854 */
[----:B------:R3:W-:Y:S04]  /*87a0*/  STL [R1+0x70], R0 ;  /* 0x0000700001007387 */ /* 0x0007e80000100800 */
[C---:B------:R-:W-:Y:S01]  /*87b0*/  HMMA.16816.F32.BF16 R88, R136.reuse, R146, R88 ;  /* 0x000000928858723c */ /* 0x040fe20000041858 */
[----:B------:R-:W4:Y:S07]  /*87c0*/  LDSM.16.MT88.4 R144, [R248+0x7100] ;  /* 0x00710000f890783b */ /* 0x000f2e0000004200 */
[C---:B--2---:R-:W-:Y:S08]  /*87d0*/  HMMA.16816.F32.BF16 R92, R136.reuse, R148, R92 ;  /* 0x00000094885c723c */ /* 0x044ff0000004185c */
[C---:B------:R-:W-:Y:S01]  /*87e0*/  HMMA.16816.F32.BF16 R96, R136.reuse, R150, R96 ;  /* 0x000000968860723c */ /* 0x040fe20000041860 */
[----:B------:R-:W2:Y:S03]  /*87f0*/  LDSM.16.MT88.4 R148, [R251+0x7100] ;  /* 0x00710000fb94783b */ /* 0x000ea60000004200 */
[----:B---3--:R-:W-:Y:S04]  /*8800*/  MOV R0, R132 ;  /* 0x0000008400007202 */ /* 0x008fe80000000f00 */
[C---:B-1----:R-:W-:Y:S08]  /*8810*/  HMMA.16816.F32.BF16 R100, R136.reuse, R140, R100 ;  /* 0x0000008c8864723c */ /* 0x042ff00000041864 */
[C---:B------:R-:W-:Y:S01]  /*8820*/  HMMA.16816.F32.BF16 R104, R136.reuse, R142, R104 ;  /* 0x0000008e8868723c */ /* 0x040fe20000041868 */
[----:B------:R-:W1:Y:S07]  /*8830*/  LDSM.16.MT88.4 R140, [R250+0x7100] ;  /* 0x00710000fa8c783b */ /* 0x000e6e0000004200 */
[C---:B----4-:R-:W-:Y:S08]  /*8840*/  HMMA.16816.F32.BF16 R108, R136.reuse, R144, R108 ;  /* 0x00000090886c723c */ /* 0x050ff0000004186c */
[C---:B------:R-:W-:Y:S01]  /*8850*/  HMMA.16816.F32.BF16 R112, R136.reuse, R146, R112 ;  /* 0x000000928870723c */ /* 0x040fe20000041870 */
[----:B------:R-:W3:Y:S07]  /*8860*/  LDSM.16.MT88.4 R144, [R251+0x1900] ;  /* 0x00190000fb90783b */ /* 0x000eee0000004200 */
[C---:B--2---:R-:W-:Y:S08]  /*8870*/  HMMA.16816.F32.BF16 R116, R136.reuse, R148, R116 ;  /* 0x000000948874723c */ /* 0x044ff00000041874 */
[C---:B------:R-:W-:Y:S08]  /*8880*/  HMMA.16816.F32.BF16 R120, R136.reuse, R150, R120 ;  /* 0x000000968878723c */ /* 0x040ff00000041878 */
[C---:B-1----:R-:W-:Y:S08]  /*8890*/  HMMA.16816.F32.BF16 R124, R136.reuse, R140, R124 ;  /* 0x0000008c887c723c */ /* 0x042ff0000004187c */
[----:B------:R-:W-:Y:S01]  /*88a0*/  HMMA.16816.F32.BF16 R128, R136, R142, R128 ;  /* 0x0000008e8880723c */ /* 0x000fe20000041880 */
[----:B------:R-:W1:Y:S07]  /*88b0*/  LDSM.16.MT88.4 R136, [R250+0x1900] ;  /* 0x00190000fa88783b */ /* 0x000e6e0000004200 */
[C---:B------:R-:W-:Y:S01]  /*88c0*/  HMMA.16816.F32.BF16 R164, R176.reuse, R160, R4 ;  /* 0x000000a0b0a4723c */ /* 0x040fe20000041804 */
[----:B------:R-:W2:Y:S07]  /*88d0*/  LDSM.16.MT88.4 R4, [R135+0x3900] ;  /* 0x003900008704783b */ /* 0x000eae0000004200 */
[C---:B------:R-:W-:Y:S01]  /*88e0*/  HMMA.16816.F32.BF16 R160, R176.reuse, R162, R8 ;  /* 0x000000a2b0a0723c */ /* 0x040fe20000041808 */
[----:B------:R-:W4:Y:S07]  /*88f0*/  LDSM.16.MT88.4 R8, [R248+0x3900] ;  /* 0x00390000f808783b */ /* 0x000f2e0000004200 */
[C---:B------:R-:W-:Y:S01]  /*8900*/  HMMA.16816.F32.BF16 R156, R176.reuse, R152, R12 ;  /* 0x00000098b09c723c */ /* 0x040fe2000004180c */
[----:B------:R-:W5:Y:S07]  /*8910*/  LDSM.16.MT88.4 R12, [R251+0x3900] ;  /* 0x00390000fb0c783b */ /* 0x000f6e0000004200 */
[C---:B------:R-:W-:Y:S01]  /*8920*/  HMMA.16816.F32.BF16 R152, R176.reuse, R154, R16 ;  /* 0x0000009ab098723c */ /* 0x040fe20000041810 */
[----:B------:R-:W4:Y:S07]  /*8930*/  LDSM.16.MT88.4 R16, [R250+0x3900] ;  /* 0x00390000fa10783b */ /* 0x000f2e0000004200 */
[C---:B---3--:R-:W-:Y:S08]  /*8940*/  HMMA.16816.F32.BF16 R148, R176.reuse, R144, R20 ;  /* 0x00000090b094723c */ /* 0x048ff00000041814 */
[C---:B------:R-:W-:Y:S08]  /*8950*/  HMMA.16816.F32.BF16 R144, R176.reuse, R146, R24 ;  /* 0x00000092b090723c */ /* 0x040ff00000041818 */
[C---:B-1----:R-:W-:Y:S08]  /*8960*/  HMMA.16816.F32.BF16 R140, R176.reuse, R136, R28 ;  /* 0x00000088b08c723c */ /* 0x042ff0000004181c */
[C---:B------:R-:W-:Y:S08]  /*8970*/  HMMA.16816.F32.BF16 R136, R176.reuse, R138, R32 ;  /* 0x0000008ab088723c */ /* 0x040ff00000041820 */
[C---:B--2---:R-:W-:Y:S08]  /*8980*/  HMMA.16816.F32.BF16 R36, R176.reuse, R4, R36 ;  /* 0x00000004b024723c */ /* 0x044ff00000041824 */
        /* <DEDUP_REMOVED lines=32> */
.L_x_1863:
        /* <DEDUP_REMOVED lines=11> */
[----:B------:R-:W-:Y:S01]  /*8c40*/  LEA.HI R5, R5, R8, RZ, 0x2 ;  /* 0x0000000805057211 */ /* 0x000fe200078f10ff */
[----:B---3--:R-:W-:Y:S02]  /*8c50*/  USHF.R.S32.HI UR6, URZ, 0x1f, UR7 ;  /* 0x0000001f3f067899 */ /* 0x008fe40008011407 */
[----:B------:R-:W-:Y:S01]  /*8c60*/  UIMAD.WIDE.U32 UR10, UR7, UR4, URZ ;  /* 0x00000004070a72a5 */ /* 0x000fe2000f8e003f */
[----:B------:R-:W-:Y:S01]  /*8c70*/  LOP3.LUT R17, R5, 0xfffffffc, RZ, 0xc0, !PT ;  /* 0xfffffffc05117812 */ /* 0x000fe200078ec0ff */
[----:B------:R-:W-:-:S03]  /*8c80*/  UIMAD UR8, UR6, UR4, URZ ;  /* 0x00000004060872a4 */ /* 0x000fc6000f8e023f */
[----:B------:R-:W-:Y:S01]  /*8c90*/  IADD3 R17, -R17, R8, RZ ;  /* 0x0000000811117210 */ /* 0x000fe20007ffe1ff */
[----:B------:R-:W-:-:S03]  /*8ca0*/  UIMAD UR8, UR7, UR5, UR8 ;  /* 0x00000005070872a4 */ /* 0x000fc6000f8e0208 */
[----:B------:R-:W-:Y:S02]  /*8cb0*/  ULDC.64 UR4, c[0x0][0x3e8] ;  /* 0x0000fa0000047ab9 */ /* 0x000fe40000000a00 */
[----:B------:R-:W-:Y:S01]  /*8cc0*/  UIMAD.WIDE.U32 UR12, UR7, UR4, URZ ;  /* 0x00000004070c72a5 */ /* 0x000fe2000f8e003f */
[----:B------:R-:W-:Y:S06]  /*8cd0*/  BAR.SYNC.DEFER_BLOCKING 0x1, 0x100 ;  /* 0x0044000000007b1d */ /* 0x000fec0000010000 */
[----:B--2---:R-:W1:Y:S04]  /*8ce0*/  SHFL.BFLY PT, R11, R4, 0x2, 0x1f ;  /* 0x0c401f00040b7f89 */ /* 0x004e6800000e0000 */
[----:B----4-:R-:W2:Y:S01]  /*8cf0*/  SHFL.BFLY PT, R6, R3, 0x2, 0x1f ;  /* 0x0c401f0003067f89 */ /* 0x010ea200000e0000 */
[----:B------:R-:W-:Y:S01]  /*8d00*/  MOV R15, R9 ;  /* 0x00000009000f7202 */ /* 0x000fe20000000f00 */
[----:B-1----:R-:W-:Y:S01]  /*8d10*/  FADD.FTZ R11, R11, R4 ;  /* 0x000000040b0b7221 */ /* 0x002fe20000010000 */
[----:B------:R-:W-:-:S04]  /*8d20*/  LOP3.LUT R4, R177, 0xffffffe0, RZ, 0xc0, !PT ;  /* 0xffffffe0b1047812 */ /* 0x000fc800078ec0ff */
        /* <DEDUP_REMOVED lines=434> */
.L_x_1868:
[----:B----4-:R-:W-:Y:S05]  /*a850*/  BSYNC B0 ;  /* 0x0000000000007941 */ /* 0x010fea0003800000 */
.L_x_1867:
        /* <DEDUP_REMOVED lines=30> */
.L_x_1870:
[----:B------:R-:W-:Y:S05]  /*aa40*/  BSYNC B0 ;  /* 0x0000000000007941 */ /* 0x000fea0003800000 */
.L_x_1869:
        /* <DEDUP_REMOVED lines=30> */
.L_x_1872:
[----:B------:R-:W-:Y:S05]  /*ac30*/  BSYNC B0 ;  /* 0x0000000000007941 */ /* 0x000fea0003800000 */
.L_x_1871:
        /* <DEDUP_REMOVED lines=31> */
.L_x_1873:
        /* <DEDUP_REMOVED lines=13> */
.L_x_3658:


//--------------------- .text._ZN7cutlass13device_kernelIN5flash19enable_sm80_to_sm89INS1_16FlashAttnFwdSm80INS1_25CollectiveMainloopFwdSm80ILi8ELi1ELb1EN4cute5tupleIJNS5_1CILi128EEENS7_ILi64EEENS7_ILi256EEEEEELi256ENS_10bfloat16_tEfNS_4arch4Sm80ELb0ELb0ELb0ELb1ELb1ELb0ELb1ELb0EEENS1_21CollectiveEpilogueFwdINS6_IJS8_SA_S9_EEENS6_IJNS7_ILi1EEESI_SI_EEESC_SE_Li256ELb1ELb1ELb0ELb0EEENS1_19SingleTileSchedulerILb1ELb0ELb1ELi128EEEEEEEEEvNT_6ParamsE --------------------------
	.section	.text._ZN7cutlass13device_kernelIN5flash19enable_sm80_to_sm89INS1_16FlashAttnFwdSm80INS1_25CollectiveMainloopFwdSm80ILi8ELi1ELb1EN4cute5tupleIJNS5_1CILi128EEENS7_ILi64EEENS7_ILi256EEEEEELi256ENS_10bfloat16_tEfNS_4arch4Sm80ELb0ELb0ELb0ELb1ELb1ELb0ELb1ELb0EEENS1_21CollectiveEpilogueFwdINS6_IJS8_SA_S9_EEENS6_IJNS7_ILi1EEESI_SI_EEESC_SE_Li256ELb1ELb1ELb0ELb0EEENS1_19SingleTileSchedulerILb1ELb0ELb1ELi128EEEEEEEEEvNT_6ParamsE,"ax",@progbits
	.sectioninfo	@"SHI_REGISTERS=255"
	.align	128
.text._ZN7cutlass13device_kernelIN5flash19enable_sm80_to_sm89INS1_16FlashAttnFwdSm80INS1_25CollectiveMainloopFwdSm80ILi8ELi1ELb1EN4cute5tupleIJNS5_1CILi128EEENS7_ILi64EEENS7_ILi256EEEEEELi256ENS_10bfloat16_tEfNS_4arch4Sm80ELb0ELb0ELb0ELb1ELb1ELb0ELb1ELb0EEENS1_21CollectiveEpilogueFwdINS6_IJS8_SA_S9_EEENS6_IJNS7_ILi1EEESI_SI_EEESC_SE_Li256ELb1ELb1ELb0ELb0EEENS1_19SingleTileSchedulerILb1ELb0ELb1ELi128EEEEEEEEEvNT_6ParamsE:
        .type           _ZN7cutlass13device_kernelIN5flash19enable_sm80_to_sm89INS1_16FlashAttnFwdSm80INS1_25CollectiveMainloopFwdSm80ILi8ELi1ELb1EN4cute5tupleIJNS5_1CILi128EEENS7_ILi64EEENS7_ILi256EEEEEELi256ENS_10bfloat16_tEfNS_4arch4Sm80ELb0ELb0ELb0ELb1ELb1ELb0ELb1ELb0EEENS1_21CollectiveEpilogueFwdINS6_IJS8_SA_S9_EEENS6_IJNS7_ILi1EEESI_SI_EEESC_SE_Li256ELb1ELb1ELb0ELb0EEENS1_19SingleTileSchedulerILb1ELb0ELb1ELi128EEEEEEEEEvNT_6ParamsE,@function
        .size           _ZN7cutlass13device_kernelIN5flash19enable_sm80_to_sm89INS1_16FlashAttnFwdSm80INS1_25CollectiveMainloopFwdSm80ILi8ELi1ELb1EN4cute5tupleIJNS5_1CILi128EEENS7_ILi64EEENS7_ILi256EEEEEELi256ENS_10bfloat16_tEfNS_4arch4Sm80ELb0ELb0ELb0ELb1ELb1ELb0ELb1ELb0EEENS1_21CollectiveEpilogueFwdINS6_IJS8_SA_S9_EEENS6_IJNS7_ILi1EEESI_SI_EEESC_SE_Li256ELb1ELb1ELb0ELb0EEENS1_19SingleTileSchedulerILb1ELb0ELb1ELi128EEEEEEEEEvNT_6ParamsE,(.L_x_3659 - _ZN7cutlass13device_kernelIN5flash19enable_sm80_to_sm89INS1_16FlashAttnFwdSm80INS1_25CollectiveMainloopFwdSm80ILi8ELi1ELb1EN4cute5tupleIJNS5_1CILi128EEENS7_ILi64EEENS7_ILi256EEEEEELi256ENS_10bfloat16_tEfNS_4arch4Sm80ELb0ELb0ELb0ELb1ELb1ELb0ELb1ELb0EEENS1_21CollectiveEpilogueFwdINS6_IJS8_SA_S9_EEENS6_IJNS7_ILi1EEESI_SI_EEESC_SE_Li256ELb1ELb1ELb0ELb0EEENS1_19SingleTileSchedulerILb1ELb0ELb1ELi128EEEEEEEEEvNT_6ParamsE)
        .other          _ZN7cutlass13device_kernelIN5flash19enable_sm80_to_sm89INS1_16FlashAttnFwdSm80INS1_25CollectiveMainloopFwdSm80ILi8ELi1ELb1EN4cute5tupleIJNS5_1CILi128EEENS7_ILi64EEENS7_ILi256EEEEEELi256ENS_10bfloat16_tEfNS_4arch4Sm80ELb0ELb0ELb0ELb1ELb1ELb0ELb1ELb0EEENS1_21CollectiveEpilogueFwdINS6_IJS8_SA_S9_EEENS6_IJNS7_ILi1EEESI_SI_EEESC_SE_Li256ELb1ELb1ELb0ELb0EEENS1_19SingleTileSchedulerILb1ELb0ELb1ELi128EEEEEEEEEvNT_6ParamsE,@"STO_CUDA_ENTRY STV_DEFAULT"
_ZN7cutlass13device_kernelIN5flash19enable_sm80_to_sm89INS1_16FlashAttnFwdSm80INS1_25CollectiveMainloopFwdSm80ILi8ELi1ELb1EN4cute5tupleIJNS5_1CILi128EEENS7_ILi64EEENS7_ILi256EEEEEELi256ENS_10bfloat16_tEfNS_4arch4Sm80ELb0ELb0ELb0ELb1ELb1ELb0ELb1ELb0EEENS1_21CollectiveEpilogueFwdINS6_IJS8_SA_S9_EEENS6_IJNS7_ILi1EEESI_SI_EEESC_SE_Li256ELb1ELb1ELb0ELb0EEENS1_19SingleTileSchedulerILb1ELb0ELb1ELi128EEEEEEEEEvNT_6ParamsE:
        /* <DEDUP_REMOVED lines=21> */
.L_x_1875:
        /* <DEDUP_REMOVED lines=13> */
.L_x_1877:
[----:B------:R-:W-:Y:S02]  /*0220*/  ULDC UR6, c[0x0][0x54c] ;  /* 0x0001530000067ab9 */ /* 0x000fe40000000800 */
.L_x_1876:
[----:B------:R-:W-:Y:S02]  /*0230*/  ULDC UR4, c[0x0][0x548] ;  /* 0x0001520000047ab9 */ /* 0x000fe40000000800 */
[----:B------:R-:W-:-:S02]  /*0240*/  USHF.L.U32 UR5, UR5, 0x7, URZ ;  /* 0x0000000705057899 */ /* 0x000fc4000800063f */
[----:B------:R-:W-:-:S04]  /*0250*/  UIMAD UR4, UR6, UR4, URZ ;  /* 0x00000004060472a4 */ /* 0x000fc8000f8e023f */
[----:B------:R-:W-:-:S04]  /*0260*/  UISETP.GE.AND UP0, UPT, UR5, UR4, UPT ;  /* 0x000000040500728c */ /* 0x000fc8000bf06270 */
[----:B------:R-:W-:Y:S01]  /*0270*/  USEL UR11, UR11, 0xffffffff, !UP0 ;  /* 0xffffffff0b0b7887 */ /* 0x000fe2000c000000 */
[----:B------:R-:W-:Y:S05]  /*0280*/  BRA `(.L_x_1878) ;  /* 0x000001b000007947 */ /* 0x000fea0003800000 */
.L_x_1874:
        /* <DEDUP_REMOVED lines=8> */
.L_x_1879:
        /* <DEDUP_REMOVED lines=13> */
.L_x_1881:
[----:B------:R-:W-:Y:S02]  /*03e0*/  ULDC UR6, c[0x0][0x54c] ;  /* 0x0001530000067ab9 */ /* 0x000fe40000000800 */
.L_x_1880:
[----:B------:R-:W-:Y:S02]  /*03f0*/  ULDC UR4, c[0x0][0x548] ;  /* 0x0001520000047ab9 */ /* 0x000fe40000000800 */
[----:B------:R-:W-:-:S02]  /*0400*/  USHF.L.U32 UR5, UR5, 0x7, URZ ;  /* 0x0000000705057899 */ /* 0x000fc4000800063f */
[----:B------:R-:W-:-:S04]  /*0410*/  UIMAD UR4, UR6, UR4, URZ ;  /* 0x00000004060472a4 */ /* 0x000fc8000f8e023f */
[----:B------:R-:W-:-:S04]  /*0420*/  UISETP.GE.AND UP0, UPT, UR5, UR4, UPT ;  /* 0x000000040500728c */ /* 0x000fc8000bf06270 */
[----:B------:R-:W-:-:S06]  /*0430*/  USEL UR11, UR11, 0xffffffff, !UP0 ;  /* 0xffffffff0b0b7887 */ /* 0x000fcc000c000000 */
.L_x_1878:
        /* <DEDUP_REMOVED lines=44> */
.L_x_1882:
        /* <DEDUP_REMOVED lines=10> */
.L_x_1883:
        /* <DEDUP_REMOVED lines=12> */
.L_x_1884:
        /* <DEDUP_REMOVED lines=161> */
[----:B------:R-:W-:Y:S01]  /*1270*/  UIMAD UR5, UR19, UR5, UR18 ;  /* 0x00000005130572a4 */ /* 0x000fe2000f8e0212 */
[----:B------:R-:W-:Y:S01]  /*1280*/  SHF.R.S32.HI R93, RZ, 0x1f, R133 ;  /* 0x0000001fff5d7819 */ /* 0x000fe20000011485 */
[----:B------:R-:W-:Y:S01]  /*1290*/  UIMAD.WIDE.U32 UR20, UR19, UR4, UR20 ;  /* 0x00000004131472a5 */ /* 0x000fe2000f8e0014 */
[----:B------:R-:W-:Y:S01]  /*12a0*/  IMAD.SHL.U32 R232, R88, 0x20, RZ ;  /* 0x0000002058e87824 */ /* 0x000fe200078e00ff */
[----:B------:R-:W-:Y:S01]  /*12b0*/  @P0 SHF.R.U32.HI R0, RZ, c[0x0][0x2cc], R2 ;  /* 0x0000b300ff000a19 */ /* 0x000fe20000011602 */
[----:B------:R-:W-:-:S02]  /*12c0*/  UISETP.GE.AND UP0, UPT, UR7, 0x41, UPT ;  /* 0x000000410700788c */ /* 0x000fc4000bf06270 */
[----:B------:R-:W-:Y:S01]  /*12d0*/  UIADD3 UR5, UR21, UR5, URZ ;  /* 0x0000000515057290 */ /* 0x000fe2000fffe03f */
[--C-:B------:R-:W-:Y:S01]  /*12e0*/  SHF.R.S32.HI R6, RZ, 0x1f, R0.reuse ;  /* 0x0000001fff067819 */ /* 0x100fe20000011400 */
[----:B------:R-:W-:Y:S01]  /*12f0*/  IMAD.MOV R5, RZ, RZ, -R0 ;  /* 0x000000ffff057224 */ /* 0x000fe200078e0a00 */
[----:B------:R-:W-:Y:S01]  /*1300*/  LOP3.LUT R232, R232, 0x7ffffc00, RZ, 0xc0, !PT ;  /* 0x7ffffc00e8e87812 */ /* 0x000fe200078ec0ff */
[----:B------:R-:W-:Y:S02]  /*1310*/  IMAD.U32 R3, RZ, RZ, UR21 ;  /* 0x00000015ff037e24 */ /* 0x000fe4000f8e00ff */
[----:B------:R-:W-:Y:S02]  /*1320*/  IMAD.U32 R2, RZ, RZ, UR20 ;  /* 0x00000014ff027e24 */ /* 0x000fe4000f8e00ff */
        /* <DEDUP_REMOVED lines=55> */
[----:B------:R-:W-:Y:S01]  /*16a0*/  @!P0 IMAD.WIDE R6, R177, 0x2, R2 ;  /* 0x00000002b1068825 */ /* 0x000fe200078e0202 */
[----:B------:R3:W-:Y:S01]  /*16b0*/  @!P0 LDGSTS.E.BYPASS.LTC128B.128 [R90+0x4100], [R8.64], !P3 ;  /* 0x04100000085a8fae */ /* 0x0007e2000d901d4c */
[----:B------:R-:W-:Y:S02]  /*16c0*/  SHF.R.S32.HI R91, RZ, 0x1f, R178 ;  /* 0x0000001fff5b7819 */ /* 0x000fe400000114b2 */
        /* <DEDUP_REMOVED lines=98> */
[----:B------:R-:W-:Y:S01]  /*1cf0*/  STL [R1], R96 ;  /* 0x0000006001007387 */ /* 0x000fe20000100800 */
        /* <DEDUP_REMOVED lines=37> */
[C---:B------:R-:W-:Y:S01]  /*1f50*/  @P0 IMAD.WIDE R2, R178.reuse, 0x2, R2 ;  /* 0x00000002b2020825 */ /* 0x040fe200078e0202 */
        /* <DEDUP_REMOVED lines=74> */
[----:B-1----:R-:W-:Y:S11]  /*2400*/  HMMA.16816.F32.BF16 R12, R168, R34, RZ ;  /* 0x00000022a80c723c */ /* 0x002ff600000418ff */
[----:B------:R-:W-:Y:S01]  /*2410*/  @!UPT UIADD3 URZ, URZ, URZ, URZ ;  /* 0x0000003f3f3ff290 */ /* 0x000fe2000fffe03f */
[----:B------:R1:W-:Y:S01]  /*2420*/  LDGSTS.E.BYPASS.LTC128B.128 [R90+0x1100], [R28.64], !P0 ;  /* 0x011000001c5a7fae */ /* 0x0003e2000c101d4c */
[----:B------:R-:W-:Y:S02]  /*2430*/  ISETP.LT.OR P0, PT, R21, 0x21, P1 ;  /* 0x000000211500780c */ /* 0x000fe40000f01670 */
[----:B------:R-:W-:Y:S01]  /*2440*/  ISETP.GE.AND P1, PT, R57, c[0x0][0x1d4], PT ;  /* 0x0000750039007a0c */ /* 0x000fe20003f26270 */
[----:B---3--:R-:W-:Y:S03]  /*2450*/  HMMA.16816.F32.BF16 R60, R172, R52, R16 ;  /* 0x00000034ac3c723c */ /* 0x008fe60000041810 */
[----:B------:R-:W-:-:S07]  /*2460*/  ISETP.LT.OR P1, PT, R21, 0x21, P1 ;  /* 0x000000211500780c */ /* 0x000fce0000f21670 */
[----:B------:R3:W-:Y:S01]  /*2470*/  LDGSTS.E.BYPASS.LTC128B.128 [R90+0x3100], [R24.64], !P0 ;  /* 0x03100000185a7fae */ /* 0x0007e2000c101d4c */
[----:B------:R-:W-:-:S04]  /*2480*/  LOP3.LUT P0, RZ, R20, 0x4, RZ, 0xc0, !PT ;  /* 0x0000000414ff7812 */ /* 0x000fc8000780c0ff */
[----:B------:R-:W-:Y:S01]  /*2490*/  SEL R2, R2, 0xffffffc0, !P0 ;  /* 0xffffffc002027807 */ /* 0x000fe20004000000 */
[----:B------:R2:W-:Y:S01]  /*24a0*/  LDGSTS.E.BYPASS.LTC128B.128 [R90+0x5100], [R10.64], !P1 ;  /* 0x051000000a5a7fae */ /* 0x0005e2000c901d4c */
[----:B------:R-:W-:Y:S01]  /*24b0*/  ISETP.LT.OR P0, PT, R21, 0x21, P6 ;  /* 0x000000211500780c */ /* 0x000fe20003701670 */
[----:B------:R-:W-:Y:S01]  /*24c0*/  HMMA.16816.F32.BF16 R68, R172, R38, R12 ;  /* 0x00000026ac44723c */ /* 0x000fe2000004180c */
[----:B------:R-:W-:Y:S01]  /*24d0*/  ISETP.GT.AND P1, PT, R94, 0x3f, PT ;  /* 0x0000003f5e00780c */ /* 0x000fe20003f24270 */
[----:B------:R-:W-:Y:S02]  /*24e0*/  IMAD.IADD R252, R134, 0x1, R2 ;  /* 0x0000000186fc7824 */ /* 0x000fe400078e0202 */
[----:B------:R-:W-:Y:S01]  /*24f0*/  IMAD.IADD R249, R2, 0x1, R96 ;  /* 0x0000000102f97824 */ /* 0x000fe200078e0260 */
[----:B------:R-:W-:-:S03]  /*2500*/  IADD3 R2, R96, 0x800, RZ ;  /* 0x0000080060027810 */ /* 0x000fc60007ffe0ff */
[----:B------:R-:W-:Y:S04]  /*2510*/  HMMA.16816.F32.BF16 R20, R168, R44, RZ ;  /* 0x0000002ca814723c */ /* 0x000fe800000418ff */
[----:B------:R1:W-:Y:S01]  /*2520*/  LDGSTS.E.BYPASS.LTC128B.128 [R90+0x7100], [R6.64], !P0 ;  /* 0x07100000065a7fae */ /* 0x0003e2000c101d4c */
[----:B------:R-:W-:-:S03]  /*2530*/  PLOP3.LUT P0, PT, PT, PT, UP0, 0x40, 0x0 ;  /* 0x000000000000781c */ /* 0x000fc60003f0e808 */
[----:B------:R-:W4:Y:S01]  /*2540*/  LDSM.16.M88.4 R56, [R252+0x10100] ;  /* 0x01010000fc38783b */ /* 0x000f220000000200 */
[C---:B------:R-:W-:Y:S03]  /*2550*/  HMMA.16816.F32.BF16 R12, R168.reuse, R46, RZ ;  /* 0x0000002ea80c723c */ /* 0x040fe600000418ff */
[----:B------:R-:W-:Y:S04]  /*2560*/  LDSM.16.M88.4 R16, [R252+0x11100] ;  /* 0x01110000fc10783b */ /* 0x000fe80000000200 */
[----:B------:R-:W-:Y:S01]  /*2570*/  LDSM.16.M88.4 R44, [R249] ;  /* 0x00000000f92c783b */ /* 0x000fe20000000200 */
[C---:B---3--:R-:W-:Y:S03]  /*2580*/  HMMA.16816.F32.BF16 R24, R168.reuse, R42, RZ ;  /* 0x0000002aa818723c */ /* 0x048fe600000418ff */
[----:B------:R-:W3:Y:S04]  /*2590*/  LDSM.16.M88.4 R40, [R252+0x10900] ;  /* 0x01090000fc28783b */ /* 0x000ee80000000200 */
[----:B------:R-:W-:Y:S01]  /*25a0*/  LDSM.16.M88.4 R80, [R96+0x5800] ;  /* 0x005800006050783b */ /* 0x000fe20000000200 */
[----:B--2---:R-:W-:Y:S03]  /*25b0*/  HMMA.16816.F32.BF16 R8, R168, R48, RZ ;  /* 0x00000030a808723c */ /* 0x004fe600000418ff */
[----:B------:R-:W-:Y:S01]  /*25c0*/  LDSM.16.M88.4 R84, [R252+0x16100] ;  /* 0x01610000fc54783b */ /* 0x000fe20000000200 */
[----:B-1----:R-:W-:-:S03]  /*25d0*/  IADD3 R6, R90, 0x100, RZ ;  /* 0x000001005a067810 */ /* 0x002fc60007ffe0ff */
[----:B------:R-:W0:Y:S01]  /*25e0*/  LDGDEPBAR ;  /* 0x00000000000079af */ /* 0x000e220000000000 */
[----:B------:R-:W-:Y:S03]  /*25f0*/  HMMA.16816.F32.BF16 R28, R168, R50, RZ ;  /* 0x00000032a81c723c */ /* 0x000fe600000418ff */
[----:B------:R1:W-:Y:S04]  /*2600*/  STL [R1+0x50], R6 ;  /* 0x0000500601007387 */ /* 0x0003e80000100800 */
[----:B------:R2:W-:Y:S01]  /*2610*/  STL [R1+0x3c], R2 ;  /* 0x00003c0201007387 */ /* 0x0005e20000100800 */
[C---:B----4-:R-:W-:Y:S03]  /*2620*/  HMMA.16816.F32.BF16 R32, R172.reuse, R72, R20 ;  /* 0x00000048ac20723c */ /* 0x050fe60000041814 */
[----:B------:R-:W4:Y:S04]  /*2630*/  LDSM.16.M88.4 R20, [R252+0x11900] ;  /* 0x01190000fc14783b */ /* 0x000f280000000200 */
[----:B------:R3:W-:Y:S01]  /*2640*/  STL [R1+0x38], R5 ;  /* 0x0000380501007387 */ /* 0x0007e20000100800 */
[C---:B------:R-:W-:Y:S08]  /*2650*/  HMMA.16816.F32.BF16 R36, R172.reuse, R54, R24 ;  /* 0x00000036ac24723c */ /* 0x040ff00000041818 */
[----:B------:R-:W-:Y:S01]  /*2660*/  HMMA.16816.F32.BF16 R12, R172, R74, R12 ;  /* 0x0000004aac0c723c */ /* 0x000fe2000004180c */
[----:B------:R-:W4:Y:S01]  /*2670*/  LDSM.16.M88.4 R72, [R249+0x800] ;  /* 0x00080000f948783b */ /* 0x000f220000000200 */
[----:B-1----:R-:W-:-:S06]  /*2680*/  IADD3 R6, R96, 0x2000, RZ ;  /* 0x0000200060067810 */ /* 0x002fcc0007ffe0ff */
[----:B------:R-:W-:Y:S01]  /*2690*/  HMMA.16816.F32.BF16 R8, R172, R76, R8 ;  /* 0x0000004cac08723c */ /* 0x000fe20000041808 */
[----:B--2---:R-:W-:-:S05]  /*26a0*/  IADD3 R2, R96, 0x1800, RZ ;  /* 0x0000180060027810 */ /* 0x004fca0007ffe0ff */
[----:B------:R1:W-:Y:S02]  /*26b0*/  STL [R1+0x34], R2 ;  /* 0x0000340201007387 */ /* 0x0003e40000100800 */
[----:B------:R-:W-:Y:S01]  /*26c0*/  HMMA.16816.F32.BF16 R24, R172, R78, R28 ;  /* 0x0000004eac18723c */ /* 0x000fe2000004181c */
[C---:B---3--:R-:W-:Y:S01]  /*26d0*/  IADD3 R5, R96.reuse, 0x2800, RZ ;  /* 0x0000280060057810 */ /* 0x048fe20007ffe0ff */
[----:B------:R-:W-:Y:S04]  /*26e0*/  LDSM.16.M88.4 R76, [R249+0x2800] ;  /* 0x00280000f94c783b */ /* 0x000fe80000000200 */
[----:B------:R2:W-:Y:S02]  /*26f0*/  STL [R1+0x30], R6 ;  /* 0x0000300601007387 */ /* 0x0005e40000100800 */
[C---:B------:R-:W-:Y:S02]  /*2700*/  HMMA.16816.F32.BF16 R28, R192.reuse, R56, R64 ;  /* 0x00000038c01c723c */ /* 0x040fe40000041840 */
[----:B------:R-:W-:Y:S04]  /*2710*/  LDSM.16.M88.4 R64, [R249+0x1800] ;  /* 0x00180000f940783b */ /* 0x000fe80000000200 */
[----:B------:R3:W-:Y:S02]  /*2720*/  STL [R1+0x2c], R5 ;  /* 0x00002c0501007387 */ /* 0x0007e40000100800 */
[C---:B------:R-:W-:Y:S02]  /*2730*/  HMMA.16816.F32.BF16 R48, R192.reuse, R58, R68 ;  /* 0x0000003ac030723c */ /* 0x040fe40000041844 */
[----:B------:R-:W4:Y:S04]  /*2740*/  LDSM.16.M88.4 R68, [R249+0x1000] ;  /* 0x00100000f944783b */ /* 0x000f280000000200 */
[----:B------:R-:W-:Y:S01]  /*2750*/  LDSM.16.M88.4 R56, [R134+0x12900] ;  /* 0x012900008638783b */ /* 0x000fe20000000200 */
[C---:B-1----:R-:W-:Y:S01]  /*2760*/  IADD3 R2, R96.reuse, 0x3000, RZ ;  /* 0x0000300060027810 */ /* 0x042fe20007ffe0ff */
[C---:B------:R-:W-:Y:S02]  /*2770*/  HMMA.16816.F32.BF16 R52, R192.reuse, R40, R60 ;  /* 0x00000028c034723c */ /* 0x040fe4000004183c */
[----:B------:R-:W1:Y:S04]  /*2780*/  LDSM.16.M88.4 R60, [R134+0x12100] ;  /* 0x01210000863c783b */ /* 0x000e680000000200 */
[----:B------:R4:W-:Y:S01]  /*2790*/  STL [R1+0x28], R2 ;  /* 0x0000280201007387 */ /* 0x0009e20000100800 */
[C---:B--2---:R-:W-:Y:S01]  /*27a0*/  IADD3 R6, R96.reuse, 0x3800, RZ ;  /* 0x0000380060067810 */ /* 0x044fe20007ffe0ff */
[----:B------:R-:W-:Y:S04]  /*27b0*/  HMMA.16816.F32.BF16 R40, R192, R42, R36 ;  /* 0x0000002ac028723c */ /* 0x000fe80000041824 */
[----:B------:R2:W-:Y:S01]  /*27c0*/  STL [R1+0x24], R6 ;  /* 0x0000240601007387 */ /* 0x0005e20000100800 */
[----:B---3--:R-:W-:-:S03]  /*27d0*/  IADD3 R5, R96, 0x4000, RZ ;  /* 0x0000400060057810 */ /* 0x008fc60007ffe0ff */
[C---:B------:R-:W-:Y:S02]  /*27e0*/  HMMA.16816.F32.BF16 R12, R192.reuse, R18, R12 ;  /* 0x00000012c00c723c */ /* 0x040fe4000004180c */
[----:B------:R3:W-:Y:S06]  /*27f0*/  STL [R1+0x20], R5 ;  /* 0x0000200501007387 */ /* 0x0007ec0000100800 */
[----:B----4-:R-:W-:Y:S01]  /*2800*/  HMMA.16816.F32.BF16 R8, R192, R20, R8 ;  /* 0x00000014c008723c */ /* 0x010fe20000041808 */
[----:B------:R-:W-:-:S07]  /*2810*/  IADD3 R2, R96, 0x4800, RZ ;  /* 0x0000480060027810 */ /* 0x000fce0007ffe0ff */
[----:B------:R-:W-:Y:S01]  /*2820*/  HMMA.16816.F32.BF16 R20, R192, R22, R24 ;  /* 0x00000016c014723c */ /* 0x000fe20000041818 */
[----:B------:R4:W-:Y:S01]  /*2830*/  STL [R1+0x1c], R2 ;  /* 0x00001c0201007387 */ /* 0x0009e20000100800 */
[----:B--2---:R-:W-:-:S06]  /*2840*/  IADD3 R6, R96, 0x5000, RZ ;  /* 0x0000500060067810 */ /* 0x004fcc0007ffe0ff */
[----:B------:R-:W-:Y:S01]  /*2850*/  HMMA.16816.F32.BF16 R24, R196, R44, R28 ;  /* 0x0000002cc418723c */ /* 0x000fe2000004181c */
[----:B------:R2:W-:Y:S01]  /*2860*/  STL [R1+0x18], R6 ;  /* 0x0000180601007387 */ /* 0x0005e20000100800 */
[----:B---3--:R-:W-:-:S06]  /*2870*/  IADD3 R5, R96, 0x5800, RZ ;  /* 0x0000580060057810 */ /* 0x008fcc0007ffe0ff */
[----:B------:R-:W-:Y:S01]  /*2880*/  HMMA.16816.F32.BF16 R28, R196, R46, R48 ;  /* 0x0000002ec41c723c */ /* 0x000fe20000041830 */
[----:B------:R-:W-:Y:S04]  /*2890*/  LDSM.16.M88.4 R48, [R134+0x13900] ;  /* 0x013900008630783b */ /* 0x000fe80000000200 */
[----:B------:R3:W-:Y:S03]  /*28a0*/  STL [R1+0x14], R5 ;  /* 0x0000140501007387 */ /* 0x0007e60000100800 */
[----:B------:R-:W-:Y:S01]  /*28b0*/  HMMA.16816.F32.BF16 R32, R192, R16, R32 ;  /* 0x00000010c020723c */ /* 0x000fe20000041820 */
[----:B----4-:R-:W-:-:S07]  /*28c0*/  IADD3 R2, R96, 0x6000, RZ ;  /* 0x0000600060027810 */ /* 0x010fce0007ffe0ff */
[----:B------:R-:W-:Y:S01]  /*28d0*/  HMMA.16816.F32.BF16 R36, R196, R72, R52 ;  /* 0x00000048c424723c */ /* 0x000fe20000041834 */
[----:B------:R-:W4:Y:S01]  /*28e0*/  LDSM.16.M88.4 R52, [R134+0x13100] ;  /* 0x013100008634783b */ /* 0x000f220000000200 */
[----:B--2---:R-:W-:-:S03]  /*28f0*/  IADD3 R6, R96, 0x6800, RZ ;  /* 0x0000680060067810 */ /* 0x004fc60007ffe0ff */
[----:B------:R2:W-:Y:S03]  /*2900*/  STL [R1+0x10], R2 ;  /* 0x0000100201007387 */ /* 0x0005e60000100800 */
[C---:B------:R-:W-:Y:S01]  /*2910*/  HMMA.16816.F32.BF16 R44, R196.reuse, R74, R40 ;  /* 0x0000004ac42c723c */ /* 0x040fe20000041828 */
[----:B------:R-:W4:Y:S04]  /*2920*/  LDSM.16.M88.4 R40, [R96+0x2000] ;  /* 0x002000006028783b */ /* 0x000f280000000200 */
[----:B------:R-:W4:Y:S01]  /*2930*/  LDSM.16.M88.4 R72, [R96+0x2800] ;  /* 0x002800006048783b */ /* 0x000f220000000200 */
[C---:B---3--:R-:W-:Y:S02]  /*2940*/  IADD3 R5, R96.reuse, 0x7000, RZ ;  /* 0x0000700060057810 */ /* 0x048fe40007ffe0ff */
[C---:B------:R-:W-:Y:S01]  /*2950*/  HMMA.16816.F32.BF16 R16, R196.reuse, R70, R12 ;  /* 0x00000046c410723c */ /* 0x040fe2000004180c */
[----:B------:R-:W-:Y:S07]  /*2960*/  STL [R1+0xc], R6 ;  /* 0x00000c0601007387 */ /* 0x000fee0000100800 */
[----:B------:R-:W-:Y:S01]  /*2970*/  HMMA.16816.F32.BF16 R12, R196, R64, R8 ;  /* 0x00000040c40c723c */ /* 0x000fe20000041808 */
[----:B--2---:R-:W-:-:S07]  /*2980*/  IADD3 R2, R96, 0x7800, RZ ;  /* 0x0000780060027810 */ /* 0x004fce0007ffe0ff */
[----:B------:R-:W-:Y:S01]  /*2990*/  HMMA.16816.F32.BF16 R8, R196, R66, R20 ;  /* 0x00000042c408723c */ /* 0x000fe20000041814 */
[----:B------:R-:W-:Y:S04]  /*29a0*/  LDSM.16.M88.4 R64, [R96+0x3800] ;  /* 0x003800006040783b */ /* 0x000fe80000000200 */
[----:B------:R-:W-:Y:S03]  /*29b0*/  STL [R1+0x4], R2 ;  /* 0x0000040201007387 */ /* 0x000fe60000100800 */
[C---:B-1----:R-:W-:Y:S01]  /*29c0*/  HMMA.16816.F32.BF16 R24, R200.reuse, R60, R24 ;  /* 0x0000003cc818723c */ /* 0x042fe20000041818 */
[----:B------:R-:W-:Y:S07]  /*29d0*/  STL [R1+0x8], R5 ;  /* 0x0000080501007387 */ /* 0x000fee0000100800 */
[----:B------:R-:W-:Y:S01]  /*29e0*/  HMMA.16816.F32.BF16 R28, R200, R62, R28 ;  /* 0x0000003ec81c723c */ /* 0x000fe2000004181c */
[----:B------:R-:W-:Y:S07]  /*29f0*/  LDSM.16.M88.4 R60, [R252+0x12100] ;  /* 0x01210000fc3c783b */ /* 0x000fee0000000200 */
[----:B------:R-:W-:Y:S01]  /*2a00*/  HMMA.16816.F32.BF16 R32, R196, R68, R32 ;  /* 0x00000044c420723c */ /* 0x000fe20000041820 */
[----:B------:R-:W1:Y:S07]  /*2a10*/  LDSM.16.M88.4 R68, [R96+0x3000] ;  /* 0x003000006044783b */ /* 0x000e6e0000000200 */
[C---:B------:R-:W-:Y:S08]  /*2a20*/  HMMA.16816.F32.BF16 R36, R200.reuse, R56, R36 ;  /* 0x00000038c824723c */ /* 0x040ff00000041824 */
[C---:B------:R-:W-:Y:S01]  /*2a30*/  HMMA.16816.F32.BF16 R44, R200.reuse, R58, R44 ;  /* 0x0000003ac82c723c */ /* 0x040fe2000004182c */
[----:B------:R-:W2:Y:S07]  /*2a40*/  LDSM.16.M88.4 R56, [R252+0x12900] ;  /* 0x01290000fc38783b */ /* 0x000eae0000000200 */
[C---:B----4-:R-:W-:Y:S08]  /*2a50*/  HMMA.16816.F32.BF16 R20, R200.reuse, R54, R16 ;  /* 0x00000036c814723c */ /* 0x050ff00000041810 */
[C---:B------:R-:W-:Y:S08]  /*2a60*/  HMMA.16816.F32.BF16 R16, R200.reuse, R48, R12 ;  /* 0x00000030c810723c */ /* 0x040ff0000004180c */
[----:B------:R-:W-:Y:S01]  /*2a70*/  HMMA.16816.F32.BF16 R12, R200, R50, R8 ;  /* 0x00000032c80c723c */ /* 0x000fe20000041808 */
[----:B------:R-:W-:Y:S07]  /*2a80*/  LDSM.16.M88.4 R48, [R252+0x13900] ;  /* 0x01390000fc30783b */ /* 0x000fee0000000200 */
[C---:B------:R-:W-:Y:S08]  /*2a90*/  HMMA.16816.F32.BF16 R8, R204.reuse, R40, R24 ;  /* 0x00000028cc08723c */ /* 0x040ff00000041818 */
[----:B------:R-:W-:Y:S01]  /*2aa0*/  HMMA.16816.F32.BF16 R28, R204, R42, R28 ;  /* 0x0000002acc1c723c */ /* 0x000fe2000004181c */
[----:B------:R-:W-:Y:S07]  /*2ab0*/  LDSM.16.M88.4 R40, [R249+0x2000] ;  /* 0x00200000f928783b */ /* 0x000fee0000000200 */
[----:B------:R-:W-:Y:S01]  /*2ac0*/  HMMA.16816.F32.BF16 R32, R200, R52, R32 ;  /* 0x00000034c820723c */ /* 0x000fe20000041820 */
[----:B------:R-:W3:Y:S07]  /*2ad0*/  LDSM.16.M88.4 R52, [R252+0x13100] ;  /* 0x01310000fc34783b */ /* 0x000eee0000000200 */
[C---:B------:R-:W-:Y:S08]  /*2ae0*/  HMMA.16816.F32.BF16 R36, R204.reuse, R72, R36 ;  /* 0x00000048cc24723c */ /* 0x040ff00000041824 */
[C---:B------:R-:W-:Y:S01]  /*2af0*/  HMMA.16816.F32.BF16 R44, R204.reuse, R74, R44 ;  /* 0x0000004acc2c723c */ /* 0x040fe2000004182c */
[----:B------:R-:W4:Y:S07]  /*2b00*/  LDSM.16.M88.4 R72, [R249+0x3000] ;  /* 0x00300000f948783b */ /* 0x000f2e0000000200 */
[C---:B-1----:R-:W-:Y:S08]  /*2b10*/  HMMA.16816.F32.BF16 R24, R204.reuse, R70, R20 ;  /* 0x00000046cc18723c */ /* 0x042ff00000041814 */
[C---:B------:R-:W-:Y:S08]  /*2b20*/  HMMA.16816.F32.BF16 R20, R204.reuse, R64, R16 ;  /* 0x00000040cc14723c */ /* 0x040ff00000041810 */
[----:B------:R-:W-:Y:S01]  /*2b30*/  HMMA.16816.F32.BF16 R16, R204, R66, R12 ;  /* 0x00000042cc10723c */ /* 0x000fe2000004180c */
[----:B------:R-:W-:Y:S07]  /*2b40*/  LDSM.16.M88.4 R64, [R134+0x14900] ;  /* 0x014900008640783b */ /* 0x000fee0000000200 */
[C---:B------:R-:W-:Y:S08]  /*2b50*/  HMMA.16816.F32.BF16 R12, R208.reuse, R60, R8 ;  /* 0x0000003cd00c723c */ /* 0x040ff00000041808 */
[----:B------:R-:W-:Y:S01]  /*2b60*/  HMMA.16816.F32.BF16 R8, R208, R62, R28 ;  /* 0x0000003ed008723c */ /* 0x000fe2000004181c */
[----:B------:R-:W1:Y:S07]  /*2b70*/  LDSM.16.M88.4 R60, [R249+0x3800] ;  /* 0x00380000f93c783b */ /* 0x000e6e0000000200 */
[----:B------:R-:W-:Y:S01]  /*2b80*/  HMMA.16816.F32.BF16 R32, R204, R68, R32 ;  /* 0x00000044cc20723c */ /* 0x000fe20000041820 */
[----:B------:R-:W1:Y:S07]  /*2b90*/  LDSM.16.M88.4 R68, [R134+0x14100] ;  /* 0x014100008644783b */ /* 0x000e6e0000000200 */
[C---:B--2---:R-:W-:Y:S08]  /*2ba0*/  HMMA.16816.F32.BF16 R36, R208.reuse, R56, R36 ;  /* 0x00000038d024723c */ /* 0x044ff00000041824 */
[C---:B------:R-:W-:Y:S01]  /*2bb0*/  HMMA.16816.F32.BF16 R44, R208.reuse, R58, R44 ;  /* 0x0000003ad02c723c */ /* 0x040fe2000004182c */
[----:B------:R-:W2:Y:S07]  /*2bc0*/  LDSM.16.M88.4 R56, [R134+0x15100] ;  /* 0x015100008638783b */ /* 0x000eae0000000200 */
[C---:B---3--:R-:W-:Y:S08]  /*2bd0*/  HMMA.16816.F32.BF16 R28, R208.reuse, R54, R24 ;  /* 0x00000036d01c723c */ /* 0x048ff00000041818 */
[C---:B------:R-:W-:Y:S08]  /*2be0*/  HMMA.16816.F32.BF16 R24, R208.reuse, R48, R20 ;  /* 0x00000030d018723c */ /* 0x040ff00000041814 */
[----:B------:R-:W-:Y:S08]  /*2bf0*/  HMMA.16816.F32.BF16 R20, R208, R50, R16 ;  /* 0x00000032d014723c */ /* 0x000ff00000041810 */
[C---:B------:R-:W-:Y:S08]  /*2c00*/  HMMA.16816.F32.BF16 R16, R212.reuse, R40, R12 ;  /* 0x00000028d410723c */ /* 0x040ff0000004180c */
[----:B------:R-:W-:Y:S08]  /*2c10*/  HMMA.16816.F32.BF16 R12, R212, R42, R8 ;  /* 0x0000002ad40c723c */ /* 0x000ff00000041808 */
[----:B------:R-:W-:Y:S01]  /*2c20*/  HMMA.16816.F32.BF16 R32, R208, R52, R32 ;  /* 0x00000034d020723c */ /* 0x000fe20000041820 */
[----:B------:R-:W3:Y:S07]  /*2c30*/  LDSM.16.M88.4 R52, [R134+0x15900] ;  /* 0x015900008634783b */ /* 0x000eee0000000200 */
[C---:B------:R-:W-:Y:S08]  /*2c40*/  HMMA.16816.F32.BF16 R8, R212.reuse, R76, R36 ;  /* 0x0000004cd408723c */ /* 0x040ff00000041824 */
[C---:B------:R-:W-:Y:S01]  /*2c50*/  HMMA.16816.F32.BF16 R44, R212.reuse, R78, R44 ;  /* 0x0000004ed42c723c */ /* 0x040fe2000004182c */
[----:B------:R-:W-:Y:S07]  /*2c60*/  LDSM.16.M88.4 R76, [R252+0x14100] ;  /* 0x01410000fc4c783b */ /* 0x000fee0000000200 */
[C---:B----4-:R-:W-:Y:S08]  /*2c70*/  HMMA.16816.F32.BF16 R36, R212.reuse, R74, R28 ;  /* 0x0000004ad424723c */ /* 0x050ff0000004181c */
[----:B-1----:R-:W-:Y:S08]  /*2c80*/  HMMA.16816.F32.BF16 R48, R212, R60, R24 ;  /* 0x0000003cd430723c */ /* 0x002ff00000041818 */
[C---:B------:R-:W-:Y:S08]  /*2c90*/  HMMA.16816.F32.BF16 R28, R216.reuse, R68, R16 ;  /* 0x00000044d81c723c */ /* 0x040ff00000041810 */
[----:B------:R-:W-:Y:S01]  /*2ca0*/  HMMA.16816.F32.BF16 R24, R216, R70, R12 ;  /* 0x00000046d818723c */ /* 0x000fe2000004180c */
[----:B------:R-:W1:Y:S07]  /*2cb0*/  LDSM.16.M88.4 R68, [R96+0x4800] ;  /* 0x004800006044783b */ /* 0x000e6e0000000200 */
[C---:B------:R-:W-:Y:S01]  /*2cc0*/  HMMA.16816.F32.BF16 R40, R212.reuse, R72, R32 ;  /* 0x00000048d428723c */ /* 0x040fe20000041820 */
[----:B------:R-:W-:Y:S07]  /*2cd0*/  LDSM.16.M88.4 R72, [R252+0x14900] ;  /* 0x01490000fc48783b */ /* 0x000fee0000000200 */
[----:B------:R-:W-:Y:S01]  /*2ce0*/  HMMA.16816.F32.BF16 R32, R212, R62, R20 ;  /* 0x0000003ed420723c */ /* 0x000fe20000041814 */
[----:B------:R-:W4:Y:S07]  /*2cf0*/  LDSM.16.M88.4 R60, [R96+0x4000] ;  /* 0x00400000603c783b */ /* 0x000f2e0000000200 */
[C---:B------:R-:W-:Y:S08]  /*2d00*/  HMMA.16816.F32.BF16 R20, R216.reuse, R64, R8 ;  /* 0x00000040d814723c */ /* 0x040ff00000041808 */
[C---:B------:R-:W-:Y:S01]  /*2d10*/  HMMA.16816.F32.BF16 R16, R216.reuse, R66, R44 ;  /* 0x00000042d810723c */ /* 0x040fe2000004182c */
[----:B------:R-:W4:Y:S07]  /*2d20*/  LDSM.16.M88.4 R64, [R96+0x5000] ;  /* 0x005000006040783b */ /* 0x000f2e0000000200 */
[C---:B--2---:R-:W-:Y:S08]  /*2d30*/  HMMA.16816.F32.BF16 R12, R216.reuse, R56, R40 ;  /* 0x00000038d80c723c */ /* 0x044ff00000041828 */
[C---:B------:R-:W-:Y:S08]  /*2d40*/  HMMA.16816.F32.BF16 R8, R216.reuse, R58, R36 ;  /* 0x0000003ad808723c */ /* 0x040ff00000041824 */
[C---:B---3--:R-:W-:Y:S08]  /*2d50*/  HMMA.16816.F32.BF16 R48, R216.reuse, R52, R48 ;  /* 0x00000034d830723c */ /* 0x048ff00000041830 */
[----:B------:R-:W-:Y:S08]  /*2d60*/  HMMA.16816.F32.BF16 R44, R216, R54, R32 ;  /* 0x00000036d82c723c */ /* 0x000ff00000041820 */
[C---:B-1----:R-:W-:Y:S01]  /*2d70*/  HMMA.16816.F32.BF16 R56, R220.reuse, R68, R20 ;  /* 0x00000044dc38723c */ /* 0x042fe20000041814 */
[----:B------:R-:W-:Y:S07]  /*2d80*/  LDSM.16.M88.4 R20, [R249+0x4000] ;  /* 0x00400000f914783b */ /* 0x000fee0000000200 */
[C---:B------:R-:W-:Y:S01]  /*2d90*/  HMMA.16816.F32.BF16 R52, R220.reuse, R70, R16 ;  /* 0x00000046dc34723c */ /* 0x040fe20000041810 */
[----:B------:R-:W1:Y:S07]  /*2da0*/  LDSM.16.M88.4 R68, [R252+0x15100] ;  /* 0x01510000fc44783b */ /* 0x000e6e0000000200 */
[C---:B----4-:R-:W-:Y:S08]  /*2db0*/  HMMA.16816.F32.BF16 R40, R220.reuse, R60, R28 ;  /* 0x0000003cdc28723c */ /* 0x050ff0000004181c */
[C---:B------:R-:W-:Y:S08]  /*2dc0*/  HMMA.16816.F32.BF16 R60, R220.reuse, R62, R24 ;  /* 0x0000003edc3c723c */ /* 0x040ff00000041818 */
[C---:B------:R-:W-:Y:S08]  /*2dd0*/  HMMA.16816.F32.BF16 R36, R220.reuse, R64, R12 ;  /* 0x00000040dc24723c */ /* 0x040ff0000004180c */
[C---:B------:R-:W-:Y:S01]  /*2de0*/  HMMA.16816.F32.BF16 R32, R220.reuse, R66, R8 ;  /* 0x00000042dc20723c */ /* 0x040fe20000041808 */
[----:B------:R-:W2:Y:S07]  /*2df0*/  LDSM.16.M88.4 R64, [R252+0x15900] ;  /* 0x01590000fc40783b */ /* 0x000eae0000000200 */
[C---:B------:R-:W-:Y:S08]  /*2e00*/  HMMA.16816.F32.BF16 R28, R220.reuse, R80, R48 ;  /* 0x00000050dc1c723c */ /* 0x040ff00000041830 */
[----:B------:R-:W-:Y:S01]  /*2e10*/  HMMA.16816.F32.BF16 R24, R220, R82, R44 ;  /* 0x00000052dc18723c */ /* 0x000fe2000004182c */
[----:B------:R-:W3:Y:S07]  /*2e20*/  LDSM.16.M88.4 R80, [R249+0x4800] ;  /* 0x00480000f950783b */ /* 0x000eee0000000200 */
[C---:B------:R-:W-:Y:S08]  /*2e30*/  HMMA.16816.F32.BF16 R16, R224.reuse, R76, R40 ;  /* 0x0000004ce010723c */ /* 0x040ff00000041828 */
[C---:B------:R-:W-:Y:S01]  /*2e40*/  HMMA.16816.F32.BF16 R12, R224.reuse, R78, R60 ;  /* 0x0000004ee00c723c */ /* 0x040fe2000004183c */
[----:B------:R-:W4:Y:S04]  /*2e50*/  LDSM.16.M88.4 R76, [R249+0x5000] ;  /* 0x00500000f94c783b */ /* 0x000f280000000200 */
[----:B------:R-:W-:Y:S03]  /*2e60*/  LDSM.16.M88.4 R60, [R134+0x16900] ;  /* 0x01690000863c783b */ /* 0x000fe60000000200 */
[C---:B------:R-:W-:Y:S08]  /*2e70*/  HMMA.16816.F32.BF16 R8, R224.reuse, R72, R56 ;  /* 0x00000048e008723c */ /* 0x040ff00000041838 */
[C---:B------:R-:W-:Y:S01]  /*2e80*/  HMMA.16816.F32.BF16 R48, R224.reuse, R74, R52 ;  /* 0x0000004ae030723c */ /* 0x040fe20000041834 */
[----:B------:R-:W3:Y:S07]  /*2e90*/  LDSM.16.M88.4 R72, [R249+0x5800] ;  /* 0x00580000f948783b */ /* 0x000eee0000000200 */
[C---:B-1----:R-:W-:Y:S08]  /*2ea0*/  HMMA.16816.F32.BF16 R44, R224.reuse, R68, R36 ;  /* 0x00000044e02c723c */ /* 0x042ff00000041824 */
[C---:B------:R-:W-:Y:S01]  /*2eb0*/  HMMA.16816.F32.BF16 R40, R224.reuse, R70, R32 ;  /* 0x00000046e028723c */ /* 0x040fe20000041820 */
[----:B------:R-:W1:Y:S07]  /*2ec0*/  LDSM.16.M88.4 R68, [R134+0x16100] ;  /* 0x016100008644783b */ /* 0x000e6e0000000200 */
[----:B--2---:R-:W-:Y:S08]  /*2ed0*/  HMMA.16816.F32.BF16 R32, R224, R64, R28 ;  /* 0x00000040e020723c */ /* 0x004ff0000004181c */
[C---:B------:R-:W-:Y:S08]  /*2ee0*/  HMMA.16816.F32.BF16 R52, R228.reuse, R20, R16 ;  /* 0x00000014e434723c */ /* 0x040ff00000041810 */
[----:B------:R-:W-:Y:S08]  /*2ef0*/  HMMA.16816.F32.BF16 R36, R228, R22, R12 ;  /* 0x00000016e424723c */ /* 0x000ff0000004180c */
[----:B------:R-:W-:Y:S01]  /*2f00*/  HMMA.16816.F32.BF16 R56, R224, R66, R24 ;  /* 0x00000042e038723c */ /* 0x000fe20000041818 */
[----:B------:R-:W2:Y:S07]  /*2f10*/  LDSM.16.M88.4 R64, [R134+0x17100] ;  /* 0x017100008640783b */ /* 0x000eae0000000200 */
[C---:B---3--:R-:W-:Y:S08]  /*2f20*/  HMMA.16816.F32.BF16 R24, R228.reuse, R82, R48 ;  /* 0x00000052e418723c */ /* 0x048ff00000041830 */
[C---:B------:R-:W-:Y:S01]  /*2f30*/  HMMA.16816.F32.BF16 R28, R228.reuse, R80, R8 ;  /* 0x00000050e41c723c */ /* 0x040fe20000041808 */
[----:B------:R-:W-:Y:S07]  /*2f40*/  LDSM.16.M88.4 R80, [R96+0x7800] ;  /* 0x007800006050783b */ /* 0x000fee0000000200 */
[C---:B----4-:R-:W-:Y:S08]  /*2f50*/  HMMA.16816.F32.BF16 R20, R228.reuse, R76, R44 ;  /* 0x0000004ce414723c */ /* 0x050ff0000004182c */
[C---:B------:R-:W-:Y:S01]  /*2f60*/  HMMA.16816.F32.BF16 R16, R228.reuse, R78, R40 ;  /* 0x0000004ee410723c */ /* 0x040fe20000041828 */
[----:B------:R-:W-:Y:S07]  /*2f70*/  LDSM.16.M88.4 R76, [R252+0x17100] ;  /* 0x01710000fc4c783b */ /* 0x000fee0000000200 */
[----:B------:R-:W-:Y:S01]  /*2f80*/  HMMA.16816.F32.BF16 R12, R228, R72, R32 ;  /* 0x00000048e40c723c */ /* 0x000fe20000041820 */
[----:B------:R-:W3:Y:S07]  /*2f90*/  LDSM.16.M88.4 R32, [R134+0x17900] ;  /* 0x017900008620783b */ /* 0x000eee0000000200 */
[C---:B-1----:R-:W-:Y:S08]  /*2fa0*/  HMMA.16816.F32.BF16 R52, R232.reuse, R68, R52 ;  /* 0x00000044e834723c */ /* 0x042ff00000041834 */
[----:B------:R-:W-:Y:S01]  /*2fb0*/  HMMA.16816.F32.BF16 R48, R232, R70, R36 ;  /* 0x00000046e830723c */ /* 0x000fe20000041824 */
[----:B------:R-:W1:Y:S07]  /*2fc0*/  LDSM.16.M88.4 R68, [R96+0x6800] ;  /* 0x006800006044783b */ /* 0x000e6e0000000200 */
[----:B------:R-:W-:Y:S01]  /*2fd0*/  HMMA.16816.F32.BF16 R8, R228, R74, R56 ;  /* 0x0000004ae408723c */ /* 0x000fe20000041838 */
[----:B------:R-:W4:Y:S04]  /*2fe0*/  LDSM.16.M88.4 R72, [R96+0x7000] ;  /* 0x007000006048783b */ /* 0x000f280000000200 */
[----:B------:R-:W1:Y:S03]  /*2ff0*/  LDSM.16.M88.4 R56, [R96+0x6000] ;  /* 0x006000006038783b */ /* 0x000e660000000200 */
[C---:B------:R-:W-:Y:S08]  /*3000*/  HMMA.16816.F32.BF16 R24, R232.reuse, R62, R24 ;  /* 0x0000003ee818723c */ /* 0x040ff00000041818 */
[C---:B------:R-:W-:Y:S08]  /*3010*/  HMMA.16816.F32.BF16 R44, R232.reuse, R60, R28 ;  /* 0x0000003ce82c723c */ /* 0x040ff0000004181c */
[C---:B--2---:R-:W-:Y:S08]  /*3020*/  HMMA.16816.F32.BF16 R60, R232.reuse, R64, R20 ;  /* 0x00000040e83c723c */ /* 0x044ff00000041814 */
[C---:B------:R-:W-:Y:S08]  /*3030*/  HMMA.16816.F32.BF16 R40, R232.reuse, R66, R16 ;  /* 0x00000042e828723c */ /* 0x040ff00000041810 */
[C---:B---3--:R-:W-:Y:S08]  /*3040*/  HMMA.16816.F32.BF16 R36, R232.reuse, R32, R12 ;  /* 0x00000020e824723c */ /* 0x048ff0000004180c */
[----:B------:R-:W-:Y:S08]  /*3050*/  HMMA.16816.F32.BF16 R28, R232, R34, R8 ;  /* 0x00000022e81c723c */ /* 0x000ff00000041808 */
[C---:B-1----:R-:W-:Y:S01]  /*3060*/  HMMA.16816.F32.BF16 R8, R236.reuse, R70, R24 ;  /* 0x00000046ec08723c */ /* 0x042fe20000041818 */
[----:B------:R-:W1:Y:S07]  /*3070*/  LDSM.16.M88.4 R24, [R252+0x16900] ;  /* 0x01690000fc18783b */ /* 0x000e6e0000000200 */
[C---:B------:R-:W-:Y:S08]  /*3080*/  HMMA.16816.F32.BF16 R12, R236.reuse, R68, R44 ;  /* 0x00000044ec0c723c */ /* 0x040ff0000004182c */
[C---:B----4-:R-:W-:Y:S08]  /*3090*/  HMMA.16816.F32.BF16 R68, R236.reuse, R72, R60 ;  /* 0x00000048ec44723c */ /* 0x050ff0000004183c */
[C---:B------:R-:W-:Y:S01]  /*30a0*/  HMMA.16816.F32.BF16 R64, R236.reuse, R74, R40 ;  /* 0x0000004aec40723c */ /* 0x040fe20000041828 */
[----:B------:R-:W2:Y:S04]  /*30b0*/  LDSM.16.M88.4 R72, [R252+0x17900] ;  /* 0x01790000fc48783b */ /* 0x000ea80000000200 */
[----:B------:R-:W-:Y:S03]  /*30c0*/  LDSM.16.M88.4 R40, [R249+0x7000] ;  /* 0x00700000f928783b */ /* 0x000fe60000000200 */
[C---:B------:R-:W-:Y:S01]  /*30d0*/  HMMA.16816.F32.BF16 R20, R236.reuse, R56, R52 ;  /* 0x00000038ec14723c */ /* 0x040fe20000041834 */
[----:B------:R-:W3:Y:S07]  /*30e0*/  LDSM.16.M88.4 R52, [R249+0x6000] ;  /* 0x00600000f934783b */ /* 0x000eee0000000200 */
[C---:B------:R-:W-:Y:S01]  /*30f0*/  HMMA.16816.F32.BF16 R16, R236.reuse, R58, R48 ;  /* 0x0000003aec10723c */ /* 0x040fe20000041830 */
[----:B------:R-:W4:Y:S07]  /*3100*/  LDSM.16.M88.4 R48, [R249+0x6800] ;  /* 0x00680000f930783b */ /* 0x000f2e0000000200 */
[C---:B------:R-:W-:Y:S08]  /*3110*/  HMMA.16816.F32.BF16 R60, R236.reuse, R80, R36 ;  /* 0x00000050ec3c723c */ /* 0x040ff00000041824 */
[----:B------:R-:W-:Y:S01]  /*3120*/  HMMA.16816.F32.BF16 R56, R236, R82, R28 ;  /* 0x00000052ec38723c */ /* 0x000fe2000004181c */
[----:B------:R-:W2:Y:S01]  /*3130*/  LDSM.16.M88.4 R28, [R249+0x7800] ;  /* 0x00780000f91c783b */ /* 0x000ea20000000200 */
[----:B------:R-:W-:-:S06]  /*3140*/  DEPBAR.LE SB0, 0x0 ;  /* 0x000080000000791a */ /* 0x000fcc0000000000 */
[C---:B------:R-:W-:Y:S08]  /*3150*/  HMMA.16816.F32.BF16 R44, R240.reuse, R84, R20 ;  /* 0x00000054f02c723c */ /* 0x040ff00000041814 */
[C---:B------:R-:W-:Y:S08]  /*3160*/  HMMA.16816.F32.BF16 R36, R240.reuse, R86, R16 ;  /* 0x00000056f024723c */ /* 0x040ff00000041810 */
[C---:B-1----:R-:W-:Y:S08]  /*3170*/  HMMA.16816.F32.BF16 R32, R240.reuse, R24, R12 ;  /* 0x00000018f020723c */ /* 0x042ff0000004180c */
[C---:B------:R-:W-:Y:S08]  /*3180*/  HMMA.16816.F32.BF16 R24, R240.reuse, R26, R8 ;  /* 0x0000001af018723c */ /* 0x040ff00000041808 */
[C---:B------:R-:W-:Y:S08]  /*3190*/  HMMA.16816.F32.BF16 R20, R240.reuse, R76, R68 ;  /* 0x0000004cf014723c */ /* 0x040ff00000041844 */
[C---:B------:R-:W-:Y:S08]  /*31a0*/  HMMA.16816.F32.BF16 R16, R240.reuse, R78, R64 ;  /* 0x0000004ef010723c */ /* 0x040ff00000041840 */
[C---:B--2---:R-:W-:Y:S08]  /*31b0*/  HMMA.16816.F32.BF16 R12, R240.reuse, R72, R60 ;  /* 0x00000048f00c723c */ /* 0x044ff0000004183c */
[----:B------:R-:W-:Y:S08]  /*31c0*/  HMMA.16816.F32.BF16 R8, R240, R74, R56 ;  /* 0x0000004af008723c */ /* 0x000ff00000041838 */
[C---:B---3--:R-:W-:Y:S08]  /*31d0*/  HMMA.16816.F32.BF16 R60, R244.reuse, R52, R44 ;  /* 0x00000034f43c723c */ /* 0x048ff0000004182c */
[C---:B------:R-:W-:Y:S08]  /*31e0*/  HMMA.16816.F32.BF16 R56, R244.reuse, R54, R36 ;  /* 0x00000036f438723c */ /* 0x040ff00000041824 */
[C---:B----4-:R-:W-:Y:S08]  /*31f0*/  HMMA.16816.F32.BF16 R52, R244.reuse, R48, R32 ;  /* 0x00000030f434723c */ /* 0x050ff00000041820 */
[C---:B------:R-:W-:Y:S08]  /*3200*/  HMMA.16816.F32.BF16 R44, R244.reuse, R40, R20 ;  /* 0x00000028f42c723c */ /* 0x040ff00000041814 */
[C---:B------:R-:W-:Y:S08]  /*3210*/  HMMA.16816.F32.BF16 R48, R244.reuse, R50, R24 ;  /* 0x00000032f430723c */ /* 0x040ff00000041818 */
        /* <DEDUP_REMOVED lines=20> */
[C---:B------:R-:W-:Y:S01]  /*3360*/  IMAD.SHL.U32 R13, R133.reuse, 0x2, RZ ;  /* 0x00000002850d7824 */ /* 0x040fe200078e00ff */
[----:B------:R-:W-:Y:S01]  /*3370*/  SEL R27, RZ, 0x10, P4 ;  /* 0x00000010ff1b7807 */ /* 0x000fe20002000000 */
[----:B------:R-:W-:Y:S01]  /*3380*/  IMAD R10, R2, c[0x0][0x2b8], R5 ;  /* 0x0000ae00020a7a24 */ /* 0x000fe200078e0205 */
[----:B------:R-:W-:Y:S01]  /*3390*/  SEL R26, RZ, 0x10, P3 ;  /* 0x00000010ff1a7807 */ /* 0x000fe20001800000 */
[----:B------:R-:W-:Y:S01]  /*33a0*/  IMAD.SHL.U32 R22, R178, 0x2, RZ ;  /* 0x00000002b2167824 */ /* 0x000fe200078e00ff */
[----:B------:R-:W-:Y:S02]  /*33b0*/  SHF.L.U64.HI R8, R133, 0x1, R93 ;  /* 0x0000000185087819 */ /* 0x000fe4000001025d */
[----:B------:R-:W-:Y:S01]  /*33c0*/  SHF.R.S32.HI R2, RZ, 0x1f, R10 ;  /* 0x0000001fff027819 */ /* 0x000fe2000001140a */
[----:B------:R3:W-:Y:S01]  /*33d0*/  STL [R1+0x48], R10 ;  /* 0x0000480a01007387 */ /* 0x0007e20000100800 */
[----:B------:R-:W-:-:S02]  /*33e0*/  IADD3 R12, -R26, 0x10, RZ ;  /* 0x000000101a0c7810 */ /* 0x000fc40007ffe1ff */
[----:B------:R-:W-:Y:S01]  /*33f0*/  SEL R25, RZ, 0x10, P2 ;  /* 0x00000010ff197807 */ /* 0x000fe20001000000 */
[----:B------:R-:W-:Y:S01]  /*3400*/  IMAD R2, R2, c[0x0][0x1e0], RZ ;  /* 0x0000780002027a24 */ /* 0x000fe200078e02ff */
[----:B------:R-:W-:Y:S02]  /*3410*/  SHF.L.U64.HI R11, R176, 0x1, R179 ;  /* 0x00000001b00b7819 */ /* 0x000fe400000102b3 */
[----:B------:R-:W-:Y:S01]  /*3420*/  LOP3.LUT R12, R12, 0xf, RZ, 0xc0, !PT ;  /* 0x0000000f0c0c7812 */ /* 0x000fe200078ec0ff */
[----:B------:R-:W-:Y:S01]  /*3430*/  IMAD R2, R10, c[0x0][0x1e4], R2 ;  /* 0x000079000a027a24 */ /* 0x000fe200078e0202 */
[----:B------:R-:W-:Y:S02]  /*3440*/  IADD3 R14, -R25, 0x10, RZ ;  /* 0x00000010190e7810 */ /* 0x000fe40007ffe1ff */
[----:B------:R-:W-:Y:S02]  /*3450*/  SHF.L.U64.HI R23, R177, 0x1, R92 ;  /* 0x00000001b1177819 */ /* 0x000fe4000001025c */
[----:B------:R-:W-:Y:S01]  /*3460*/  LOP3.LUT R14, R14, 0xf, RZ, 0xc0, !PT ;  /* 0x0000000f0e0e7812 */ /* 0x000fe200078ec0ff */
[----:B-1----:R-:W-:Y:S01]  /*3470*/  IMAD.WIDE.U32 R6, R10, c[0x0][0x1e0], RZ ;  /* 0x000078000a067a25 */ /* 0x002fe200078e00ff */
[----:B------:R-:W-:-:S03]  /*3480*/  SHF.L.U64.HI R24, R178, 0x1, R91 ;  /* 0x00000001b2187819 */ /* 0x000fc6000001025b */
[----:B------:R-:W-:Y:S02]  /*3490*/  IMAD.IADD R7, R7, 0x1, R2 ;  /* 0x0000000107077824 */ /* 0x000fe400078e0202 */
        /* <DEDUP_REMOVED lines=12> */
[----:B-1----:R-:W-:-:S04]  /*3560*/  IADD3 R9, -R28, 0x10, RZ ;  /* 0x000000101c097810 */ /* 0x002fc80007ffe1ff */
[----:B------:R-:W-:-:S04]  /*3570*/  LOP3.LUT R9, R9, 0xf, RZ, 0xc0, !PT ;  /* 0x0000000f09097812 */ /* 0x000fc800078ec0ff */
[----:B--2---:R-:W-:Y:S02]  /*3580*/  IADD3 R20, P6, P0, R9, R2, R13 ;  /* 0x0000000209147210 */ /* 0x004fe400078de00d */
[----:B------:R-:W-:Y:S02]  /*3590*/  IADD3 R9, -R27, 0x10, RZ ;  /* 0x000000101b097810 */ /* 0x000fe40007ffe1ff */
[----:B---3--:R-:W-:Y:S02]  /*35a0*/  IADD3.X R21, RZ, R5, R8, P6, P0 ;  /* 0x00000005ff157210 */ /* 0x008fe400037e0408 */
[----:B------:R-:W-:-:S04]  /*35b0*/  LOP3.LUT R9, R9, 0xf, RZ, 0xc0, !PT ;  /* 0x0000000f09097812 */ /* 0x000fc800078ec0ff */
[----:B------:R-:W-:Y:S01]  /*35c0*/  IADD3 R18, P6, P0, R9, R2, R10 ;  /* 0x0000000209127210 */ /* 0x000fe200078de00a */
[----:B------:R-:W-:-:S03]  /*35d0*/  IMAD.SHL.U32 R9, R177, 0x2, RZ ;  /* 0x00000002b1097824 */ /* 0x000fc600078e00ff */
        /* <DEDUP_REMOVED lines=27> */
.L_x_1886:
[----:B------:R-:W-:Y:S01]  /*3790*/  LOP3.LUT R2, R88, 0xffffffe0, RZ, 0xc0, !PT ;  /* 0xffffffe058027812 */ /* 0x000fe200078ec0ff */
[----:B-1----:R-:W-:Y:S01]  /*37a0*/  IMAD.U32 R6, RZ, RZ, UR4 ;  /* 0x00000004ff067e24 */ /* 0x002fe2000f8e00ff */
[----:B------:R-:W0:Y:S01]  /*37b0*/  LDGDEPBAR ;  /* 0x00000000000079af */ /* 0x000e220000000000 */
[----:B------:R-:W-:Y:S02]  /*37c0*/  IMAD.SHL.U32 R135, R3, 0x2, RZ ;  /* 0x0000000203877824 */ /* 0x000fe400078e00ff */
[----:B------:R-:W-:Y:S02]  /*37d0*/  IMAD.IADD R2, R89, 0x1, -R2 ;  /* 0x0000000159027824 */ /* 0x000fe400078e0a02 */
[----:B------:R-:W-:Y:S01]  /*37e0*/  IMAD R248, R4, 0x2, R135 ;  /* 0x0000000204f87824 */ /* 0x000fe200078e0287 */
[C---:B------:R-:W-:Y:S02]  /*37f0*/  LEA R251, R0.reuse, R135, 0x1 ;  /* 0x0000008700fb7211 */ /* 0x040fe400078e08ff */
[----:B------:R-:W-:Y:S01]  /*3800*/  SHF.R.S32.HI R5, RZ, 0x1f, R2 ;  /* 0x0000001fff057819 */ /* 0x000fe20000011402 */
[----:B------:R-:W-:Y:S01]  /*3810*/  IMAD R250, R0, 0x2, R248 ;  /* 0x0000000200fa7824 */ /* 0x000fe200078e02f8 */
[----:B------:R-:W-:Y:S02]  /*3820*/  LDSM.16.MT88.4 R80, [R248+0x2100] ;  /* 0x00210000f850783b */ /* 0x000fe40000004200 */
[----:B------:R-:W-:-:S02]  /*3830*/  LEA.HI R5, R5, R2, RZ, 0x2 ;  /* 0x0000000205057211 */ /* 0x000fc400078f10ff */
[----:B------:R-:W-:Y:S02]  /*3840*/  LDSM.16.MT88.4 R24, [R251+0x100] ;  /* 0x00010000fb18783b */ /* 0x000fe40000004200 */
[----:B------:R-:W-:Y:S02]  /*3850*/  LOP3.LUT R5, R5, 0x7ffffffc, RZ, 0xc0, !PT ;  /* 0x7ffffffc05057812 */ /* 0x000fe400078ec0ff */
[----:B------:R-:W-:Y:S02]  /*3860*/  LDSM.16.MT88.4 R28, [R248+0x100] ;  /* 0x00010000f81c783b */ /* 0x000fe40000004200 */
[----:B------:R-:W-:Y:S02]  /*3870*/  IADD3 R2, R2, -R5, RZ ;  /* 0x8000000502027210 */ /* 0x000fe40007ffe0ff */
        /* <DEDUP_REMOVED lines=8> */
[----:B------:R-:W-:-:S04]  /*3900*/  ISETP.GT.AND P0, PT, R2, 0x1, PT ;  /* 0x000000010200780c */ /* 0x000fc80003f04270 */
        /* <DEDUP_REMOVED lines=53> */
[----:B------:R-:W-:Y:S01]  /*3c60*/  FMNMX.FTZ R13, R19, R13, !PT ;  /* 0x0000000d130d7209 */ /* 0x000fe20007810000 */
[----:B------:R-:W-:Y:S01]  /*3c70*/  LDSM.16.MT88.4 R32, [R135+0x900] ;  /* 0x000900008720783b */ /* 0x000fe20000004200 */
        /* <DEDUP_REMOVED lines=9> */
[----:B------:R-:W-:Y:S02]  /*3d10*/  FMNMX.FTZ R5, R16, R5, !PT ;  /* 0x0000000510057209 */ /* 0x000fe40007810000 */
        /* <DEDUP_REMOVED lines=86> */
[C---:B------:R-:W-:Y:S01]  /*4280*/  HMMA.16816.F32.BF16 R24, R4.reuse, R60, R24 ;  /* 0x0000003c0418723c */ /* 0x040fe20000041818 */
[----:B------:R-:W2:Y:S07]  /*4290*/  LDSM.16.MT88.4 R72, [R250+0x2100] ;  /* 0x00210000fa48783b */ /* 0x000eae0000004200 */
        /* <DEDUP_REMOVED lines=8> */
[----:B------:R-:W3:Y:S03]  /*4320*/  LDSM.16.MT88.4 R24, [R251+0x2900] ;  /* 0x00290000fb18783b */ /* 0x000ee60000004200 */
[----:B------:R-:W-:Y:S01]  /*4330*/  IMAD.MOV.U32 R137, RZ, RZ, R19 ;  /* 0x000000ffff897224 */ /* 0x000fe200078e0013 */
[----:B------:R-:W-:Y:S01]  /*4340*/  MOV R131, R17 ;  /* 0x0000001100837202 */ /* 0x000fe20000000f00 */
[----:B------:R-:W-:Y:S01]  /*4350*/  IMAD.MOV.U32 R136, RZ, RZ, R18 ;  /* 0x000000ffff887224 */ /* 0x000fe200078e0012 */
[----:B------:R-:W-:Y:S01]  /*4360*/  LDSM.16.MT88.4 R52, [R248+0x4100] ;  /* 0x00410000f834783b */ /* 0x000fe20000004200 */
[----:B------:R-:W-:Y:S01]  /*4370*/  HMMA.16816.F32.BF16 R120, R4, R68, R40 ;  /* 0x000000440478723c */ /* 0x000fe20000041828 */
[----:B------:R-:W-:-:S02]  /*4380*/  IMAD.MOV.U32 R80, RZ, RZ, R16 ;  /* 0x000000ffff507224 */ /* 0x000fc400078e0010 */
[----:B------:R-:W4:Y:S05]  /*4390*/  LDSM.16.MT88.4 R40, [R250+0x2900] ;  /* 0x00290000fa28783b */ /* 0x000f2a0000004200 */
        /* <DEDUP_REMOVED lines=19> */
[----:B------:R-:W5:Y:S07]  /*44d0*/  LDSM.16.MT88.4 R60, [R251+0x4100] ;  /* 0x00410000fb3c783b */ /* 0x000f6e0000004200 */
[C---:B------:R-:W-:Y:S08]  /*44e0*/  HMMA.16816.F32.BF16 R20, R8.reuse, R82, RZ ;  /* 0x000000520814723c */ /* 0x040ff000000418ff */
[C---:B------:R-:W-:Y:S01]  /*44f0*/  HMMA.16816.F32.BF16 R36, R8.reuse, R50, RZ ;  /* 0x000000320824723c */ /* 0x040fe200000418ff */
[----:B------:R-:W1:Y:S07]  /*4500*/  LDSM.16.MT88.4 R48, [R248+0x4900] ;  /* 0x00490000f830783b */ /* 0x000e6e0000004200 */
[C---:B--2---:R-:W-:Y:S08]  /*4510*/  HMMA.16816.F32.BF16 R28, R8.reuse, R74, RZ ;  /* 0x0000004a081c723c */ /* 0x044ff000000418ff */
[----:B------:R-:W-:Y:S08]  /*4520*/  HMMA.16816.F32.BF16 R32, R8, R72, RZ ;  /* 0x000000480820723c */ /* 0x000ff000000418ff */
[----:B---3--:R-:W-:Y:S08]  /*4530*/  HMMA.16816.F32.BF16 R72, R4, R24, R16 ;  /* 0x000000180448723c */ /* 0x008ff00000041810 */
[----:B------:R-:W-:Y:S07]  /*4540*/  HMMA.16816.F32.BF16 R16, R8, R44, RZ ;  /* 0x0000002c0810723c */ /* 0x000fee00000418ff */
[----:B------:R-:W-:Y:S01]  /*4550*/  IMAD.MOV.U32 R44, RZ, RZ, R130 ;  /* 0x000000ffff2c7224 */ /* 0x000fe200078e0082 */
[----:B------:R-:W-:Y:S01]  /*4560*/  HMMA.16816.F32.BF16 R68, R4, R86, R20 ;  /* 0x000000560444723c */ /* 0x000fe20000041814 */
[----:B------:R-:W-:-:S07]  /*4570*/  IMAD.MOV.U32 R45, RZ, RZ, R129 ;  /* 0x000000ffff2d7224 */ /* 0x000fce00078e0081 */
[C---:B------:R-:W-:Y:S01]  /*4580*/  HMMA.16816.F32.BF16 R76, R4.reuse, R26, R36 ;  /* 0x0000001a044c723c */ /* 0x040fe20000041824 */
[----:B------:R-:W2:Y:S07]  /*4590*/  LDSM.16.MT88.4 R36, [R251+0x4900] ;  /* 0x00490000fb24783b */ /* 0x000eae0000004200 */
[C---:B----4-:R-:W-:Y:S08]  /*45a0*/  HMMA.16816.F32.BF16 R160, R4.reuse, R42, R28 ;  /* 0x0000002a04a0723c */ /* 0x050ff0000004181c */
        /* <DEDUP_REMOVED lines=10> */
[C---:B-----5:R-:W-:Y:S07]  /*4650*/  HMMA.16816.F32.BF16 R20, R8.reuse, R60, RZ ;  /* 0x0000003c0814723c */ /* 0x060fee00000418ff */
[----:B------:R-:W-:Y:S01]  /*4660*/  IMAD.MOV.U32 R61, RZ, RZ, R153 ;  /* 0x000000ffff3d7224 */ /* 0x000fe200078e0099 */
[----:B------:R-:W-:Y:S01]  /*4670*/  HMMA.16816.F32.BF16 R28, R8, R52, RZ ;  /* 0x00000034081c723c */ /* 0x000fe200000418ff */
[----:B------:R-:W-:-:S06]  /*4680*/  IMAD.MOV.U32 R60, RZ, RZ, R146 ;  /* 0x000000ffff3c7224 */ /* 0x000fcc00078e0092 */
[----:B------:R-:W-:Y:S01]  /*4690*/  IMAD.MOV.U32 R53, RZ, RZ, R145 ;  /* 0x000000ffff357224 */ /* 0x000fe200078e0091 */
[----:B------:R-:W-:Y:S01]  /*46a0*/  HMMA.16816.F32.BF16 R160, R4, R50, R24 ;  /* 0x0000003204a0723c */ /* 0x000fe20000041818 */
        /* <DEDUP_REMOVED lines=305> */
[----:B------:R-:W-:Y:S01]  /*59c0*/  UIADD3 UR6, UR6, -0x2, URZ ;  /* 0xfffffffe06067890 */ /* 0x000fe2000fffe03f */
[----:B------:R-:W-:Y:S01]  /*59d0*/  IMAD.SHL.U32 R4, R176, 0x2, RZ ;  /* 0x00000002b0047824 */ /* 0x000fe200078e00ff */
[----:B------:R-:W-:Y:S01]  /*59e0*/  SHF.L.U64.HI R3, R133, 0x1, R15 ;  /* 0x0000000185037819 */ /* 0x000fe2000001020f */
[----:B------:R-:W-:Y:S01]  /*59f0*/  IMAD.MOV.U32 R133, RZ, RZ, R2 ;  /* 0x000000ffff857224 */ /* 0x000fe200078e0002 */
[----:B------:R-:W-:Y:S01]  /*5a00*/  SHF.R.S32.HI R15, RZ, 0x1f, R177 ;  /* 0x0000001fff0f7819 */ /* 0x000fe200000114b1 */
[----:B------:R-:W-:-:S02]  /*5a10*/  IMAD.SHL.U32 R2, R178, 0x2, RZ ;  /* 0x00000002b2027824 */ /* 0x000fc400078e00ff */
[----:B------:R1:W-:Y:S04]  /*5a20*/  STL [R1+0x70], R3 ;  /* 0x0000700301007387 */ /* 0x0003e80000100800 */
[----:B------:R2:W-:Y:S01]  /*5a30*/  STL [R1+0x6c], R0 ;  /* 0x00006c0001007387 */ /* 0x0005e20000100800 */
[----:B-1----:R-:W-:Y:S02]  /*5a40*/  SHF.L.U64.HI R3, R176, 0x1, R179 ;  /* 0x00000001b0037819 */ /* 0x002fe400000102b3 */
[----:B--2---:R-:W-:-:S03]  /*5a50*/  SHF.L.U64.HI R0, R177, 0x1, R15 ;  /* 0x00000001b1007819 */ /* 0x004fc6000001020f */
[----:B------:R1:W-:Y:S01]  /*5a60*/  STL [R1+0x68], R3 ;  /* 0x0000680301007387 */ /* 0x0003e20000100800 */
[----:B------:R-:W-:-:S03]  /*5a70*/  SHF.R.S32.HI R15, RZ, 0x1f, R178 ;  /* 0x0000001fff0f7819 */ /* 0x000fc600000114b2 */
[----:B------:R-:W-:Y:S04]  /*5a80*/  STL [R1+0x64], R4 ;  /* 0x0000640401007387 */ /* 0x000fe80000100800 */
[----:B------:R2:W-:Y:S01]  /*5a90*/  STL [R1+0x60], R0 ;  /* 0x0000600001007387 */ /* 0x0005e20000100800 */
[----:B-1----:R-:W-:-:S05]  /*5aa0*/  IMAD.SHL.U32 R3, R177, 0x2, RZ ;  /* 0x00000002b1037824 */ /* 0x002fca00078e00ff */
[----:B------:R1:W-:Y:S01]  /*5ab0*/  STL [R1+0x5c], R3 ;  /* 0x00005c0301007387 */ /* 0x0003e20000100800 */
[----:B--2---:R-:W-:-:S03]  /*5ac0*/  IMAD.MOV.U32 R0, RZ, RZ, R132 ;  /* 0x000000ffff007224 */ /* 0x004fc600078e0084 */
[----:B------:R2:W-:Y:S01]  /*5ad0*/  STL [R1+0x54], R2 ;  /* 0x0000540201007387 */ /* 0x0005e20000100800 */
[----:B-1----:R-:W-:-:S05]  /*5ae0*/  SHF.L.U64.HI R3, R178, 0x1, R15 ;  /* 0x00000001b2037819 */ /* 0x002fca000001020f */
[----:B------:R2:W-:Y:S01]  /*5af0*/  STL [R1+0x58], R3 ;  /* 0x0000580301007387 */ /* 0x0005e20000100800 */
[----:B------:R-:W-:Y:S05]  /*5b00*/  BRA `(.L_x_1888) ;  /* 0x0000047000007947 */ /* 0x000fea0003800000 */
.L_x_1890:
        /* <DEDUP_REMOVED lines=42> */
[----:B------:R-:W4:Y:S01]  /*5db0*/  SHFL.IDX PT, R176, R180, RZ, 0x181f ;  /* 0x00181fffb4b07589 */ /* 0x000f2200000e0000 */
[----:B---3--:R-:W-:Y:S05]  /*5dc0*/  IADD3 R2, P0, R132, R181, RZ ;  /* 0x000000b584027210 */ /* 0x008fea0007f1e0ff */
[----:B----4-:R-:W-:Y:S01]  /*5dd0*/  IMAD.X R3, R176, 0x1, R186, P0 ;  /* 0x00000001b0037824 */ /* 0x010fe200000e06ba */
[----:B-----5:R-:W-:Y:S04]  /*5de0*/  IADD3 R178, P0, R132, R187, RZ ;  /* 0x000000bb84b27210 */ /* 0x020fe80007f1e0ff */
[----:B------:R-:W-:Y:S01]  /*5df0*/  @!PT LDS RZ, [RZ] ;  /* 0x00000000fffff984 */ /* 0x000fe20000000800 */
[----:B------:R1:W-:Y:S01]  /*5e00*/  LDGSTS.E.BYPASS.LTC128B.128 [R189+0x10100], [R2.64], !P5 ;  /* 0x1010000002bd7fae */ /* 0x0003e2000e901d4c */
[-C--:B------:R-:W-:Y:S05]  /*5e10*/  IADD3.X R179, R176, R184.reuse, RZ, P0, !PT ;  /* 0x000000b8b0b37210 */ /* 0x080fea00007fe4ff */
[----:B------:R2:W-:Y:S04]  /*5e20*/  LDGSTS.E.BYPASS.LTC128B.128 [R189+0x12100], [R178.64], !P4 ;  /* 0x12100000b2bd7fae */ /* 0x0005e8000e101d4c */
[----:B-1----:R-:W1:Y:S04]  /*5e30*/  SHFL.IDX PT, R2, R177, 0x1, 0x181f ;  /* 0x00381f00b1027f89 */ /* 0x002e6800000e0000 */
[----:B------:R-:W3:Y:S01]  /*5e40*/  SHFL.IDX PT, R3, R180, 0x1, 0x181f ;  /* 0x00381f00b4037f89 */ /* 0x000ee200000e0000 */
[----:B--2---:R-:W-:Y:S05]  /*5e50*/  IADD3 R178, P0, R132, R185, RZ ;  /* 0x000000b984b27210 */ /* 0x004fea0007f1e0ff */
[----:B------:R-:W-:Y:S05]  /*5e60*/  IMAD.X R179, R176, 0x1, R190, P0 ;  /* 0x00000001b0b37824 */ /* 0x000fea00000e06be */
[----:B------:R2:W-:Y:S02]  /*5e70*/  LDGSTS.E.BYPASS.LTC128B.128 [R189+0x14100], [R178.64], !P3 ;  /* 0x14100000b2bd7fae */ /* 0x0005e4000d901d4c */
[----:B--2---:R-:W-:Y:S05]  /*5e80*/  IADD3 R178, P0, R132, R191, RZ ;  /* 0x000000bf84b27210 */ /* 0x004fea0007f1e0ff */
[----:B------:R-:W-:Y:S01]  /*5e90*/  IMAD.X R179, R176, 0x1, R188, P0 ;  /* 0x00000001b0b37824 */ /* 0x000fe200000e06bc */
[C---:B-1----:R-:W-:Y:S04]  /*5ea0*/  IADD3 R176, P0, R2.reuse, R181, RZ ;  /* 0x000000b502b07210 */ /* 0x042fe80007f1e0ff */
[----:B------:R1:W-:Y:S01]  /*5eb0*/  LDGSTS.E.BYPASS.LTC128B.128 [R189+0x16100], [R178.64], !P2 ;  /* 0x16100000b2bd7fae */ /* 0x0003e2000d101d4c */
[C---:B---3--:R-:W-:Y:S05]  /*5ec0*/  IMAD.X R177, R3.reuse, 0x1, R186, P0 ;  /* 0x0000000103b17824 */ /* 0x048fea00000e06ba */
[----:B------:R2:W-:Y:S02]  /*5ed0*/  LDGSTS.E.BYPASS.LTC128B.128 [R189+0x11100], [R176.64], !P5 ;  /* 0x11100000b0bd7fae */ /* 0x0005e4000e901d4c */
[C---:B--2---:R-:W-:Y:S04]  /*5ee0*/  IADD3 R176, P0, R2.reuse, R187, RZ ;  /* 0x000000bb02b07210 */ /* 0x044fe80007f1e0ff */
[C---:B------:R-:W-:Y:S05]  /*5ef0*/  IADD3.X R177, R3.reuse, R184, RZ, P0, !PT ;  /* 0x000000b803b17210 */ /* 0x040fea00007fe4ff */
[----:B------:R2:W-:Y:S02]  /*5f00*/  LDGSTS.E.BYPASS.LTC128B.128 [R189+0x13100], [R176.64], !P4 ;  /* 0x13100000b0bd7fae */ /* 0x0005e4000e101d4c */
[C---:B--2---:R-:W-:Y:S05]  /*5f10*/  IADD3 R176, P0, R2.reuse, R185, RZ ;  /* 0x000000b902b07210 */ /* 0x044fea0007f1e0ff */
[C---:B------:R-:W-:Y:S01]  /*5f20*/  IMAD.X R177, R3.reuse, 0x1, R190, P0 ;  /* 0x0000000103b17824 */ /* 0x040fe200000e06be */
[----:B------:R-:W-:Y:S04]  /*5f30*/  IADD3 R2, P0, R2, R191, RZ ;  /* 0x000000bf02027210 */ /* 0x000fe80007f1e0ff */
[----:B------:R1:W-:Y:S01]  /*5f40*/  LDGSTS.E.BYPASS.LTC128B.128 [R189+0x15100], [R176.64], !P3 ;  /* 0x15100000b0bd7fae */ /* 0x0003e2000d901d4c */
[----:B------:R-:W-:Y:S05]  /*5f50*/  IMAD.X R3, R3, 0x1, R188, P0 ;  /* 0x0000000103037824 */ /* 0x000fea00000e06bc */
[----:B------:R1:W-:Y:S01]  /*5f60*/  LDGSTS.E.BYPASS.LTC128B.128 [R189+0x17100], [R2.64], !P2 ;  /* 0x1710000002bd7fae */ /* 0x0003e2000d101d4c */
[----:B------:R-:W-:-:S05]  /*5f70*/  BRA `(.L_x_1889) ;  /* 0x000011c000007947 */ /* 0x000fca0003800000 */
.L_x_1888:
[----:B------:R-:W3:Y:S01]  /*5f80*/  LDL R5, [R1+0x48] ;  /* 0x0000480001057983 */ /* 0x000ee20000100800 */
[----:B------:R-:W-:Y:S04]  /*5f90*/  DEPBAR.LE SB0, 0x0 ;  /* 0x000080000000791a */ /* 0x000fe80000000000 */
[----:B------:R-:W4:Y:S01]  /*5fa0*/  LDL R7, [R1+0x44] ;  /* 0x0000440001077983 */ /* 0x000f220000100800 */
[----:B------:R-:W-:Y:S03]  /*5fb0*/  UISETP.GE.AND UP0, UPT, UR6, 0x1, UPT ;  /* 0x000000010600788c */ /* 0x000fe6000bf06270 */
[----:B------:R1:W-:Y:S04]  /*5fc0*/  STL [R1+0x90], R40 ;  /* 0x0000902801007387 */ /* 0x0003e80000100800 */
[----:B------:R2:W-:Y:S04]  /*5fd0*/  STL [R1+0x8c], R39 ;  /* 0x00008c2701007387 */ /* 0x0005e80000100800 */
[----:B------:R2:W-:Y:S04]  /*5fe0*/  STL [R1+0x88], R38 ;  /* 0x0000882601007387 */ /* 0x0005e80000100800 */
[----:B------:R2:W-:Y:S04]  /*5ff0*/  STL [R1+0x84], R37 ;  /* 0x0000842501007387 */ /* 0x0005e80000100800 */
[----:B------:R2:W-:Y:S04]  /*6000*/  STL [R1+0x80], R36 ;  /* 0x0000802401007387 */ /* 0x0005e80000100800 */
[----:B------:R2:W-:Y:S04]  /*6010*/  STL [R1+0x7c], R0 ;  /* 0x00007c0001007387 */ /* 0x0005e80000100800 */
[----:B------:R-:W4:Y:S04]  /*6020*/  LDL R6, [R1] ;  /* 0x0000000001067983 */ /* 0x000f280000100800 */
[----:B-1----:R-:W4:Y:S04]  /*6030*/  LDL R40, [R1+0x6c] ;  /* 0x00006c0001287983 */ /* 0x002f280000100800 */
[----:B--2---:R-:W2:Y:S04]  /*6040*/  LDL R39, [R1+0x70] ;  /* 0x0000700001277983 */ /* 0x004ea80000100800 */
[----:B------:R-:W2:Y:S04]  /*6050*/  LDL R30, [R1+0x3c] ;  /* 0x00003c00011e7983 */ /* 0x000ea80000100800 */
[----:B------:R-:W2:Y:S04]  /*6060*/  LDL R23, [R1+0x38] ;  /* 0x0000380001177983 */ /* 0x000ea80000100800 */
[----:B------:R-:W2:Y:S04]  /*6070*/  LDL R22, [R1+0x34] ;  /* 0x0000340001167983 */ /* 0x000ea80000100800 */
[----:B------:R-:W2:Y:S04]  /*6080*/  LDL R29, [R1+0x50] ;  /* 0x00005000011d7983 */ /* 0x000ea80000100800 */
[----:B------:R-:W-:Y:S06]  /*6090*/  BAR.SYNC.DEFER_BLOCKING 0x0 ;  /* 0x0000000000007b1d */ /* 0x000fec0000010000 */
[----:B------:R-:W1:Y:S04]  /*60a0*/  LDSM.16.M88.4 R8, [R134+0x10100] ;  /* 0x010100008608783b */ /* 0x000e680000000200 */
[----:B------:R-:W-:Y:S04]  /*60b0*/  LDSM.16.M88.4 R16, [R134+0x10900] ;  /* 0x010900008610783b */ /* 0x000fe80000000200 */
[----:B------:R-:W-:Y:S04]  /*60c0*/  LDSM.16.M88.4 R24, [R134+0x11100] ;  /* 0x011100008618783b */ /* 0x000fe80000000200 */
[----:B------:R-:W-:Y:S04]  /*60d0*/  LDSM.16.M88.4 R32, [R134+0x11900] ;  /* 0x011900008620783b */ /* 0x000fe80000000200 */
[----:B------:R-:W2:Y:S04]  /*60e0*/  LDL R38, [R1+0x64] ;  /* 0x0000640001267983 */ /* 0x000ea80000100800 */
[----:B------:R-:W2:Y:S04]  /*60f0*/  LDL R37, [R1+0x68] ;  /* 0x0000680001257983 */ /* 0x000ea80000100800 */
[----:B------:R-:W2:Y:S04]  /*6100*/  LDL R36, [R1+0x5c] ;  /* 0x00005c0001247983 */ /* 0x000ea80000100800 */
[----:B------:R-:W2:Y:S04]  /*6110*/  LDL R0, [R1+0x60] ;  /* 0x0000600001007983 */ /* 0x000ea80000100800 */
[----:B------:R-:W2:Y:S04]  /*6120*/  LDL R21, [R1+0x54] ;  /* 0x0000540001157983 */ /* 0x000ea80000100800 */
[----:B------:R-:W2:Y:S01]  /*6130*/  LDL R132, [R1+0x58] ;  /* 0x0000580001847983 */ /* 0x000ea20000100800 */
        /* <DEDUP_REMOVED lines=11> */
[C---:B------:R-:W-:Y:S01]  /*61f0*/  LEA R20, P0, R2.reuse, c[0x0][0x1f8], 0x1 ;  /* 0x00007e0002147a11 */ /* 0x040fe200078008ff */
[----:B------:R1:W-:Y:S03]  /*6200*/  LDSM.16.M88.4 R176, [R6] ;  /* 0x0000000006b0783b */ /* 0x0003e60000000200 */
[----:B------:R-:W-:Y:S02]  /*6210*/  LEA.HI.X R28, R2, c[0x0][0x1fc], R28, 0x1, P0 ;  /* 0x00007f00021c7a11 */ /* 0x000fe400000f0c1c */
[----:B------:R-:W3:Y:S04]  /*6220*/  SHFL.IDX PT, R2, R20, RZ, 0x181f ;  /* 0x00181fff14027589 */ /* 0x000ee800000e0000 */
[----:B------:R-:W4:Y:S04]  /*6230*/  SHFL.IDX PT, R3, R28, RZ, 0x181f ;  /* 0x00181fff1c037589 */ /* 0x000f2800000e0000 */
[----:B--2---:R-:W-:Y:S04]  /*6240*/  LDSM.16.M88.4 R180, [R30] ;  /* 0x000000001eb4783b */ /* 0x004fe80000000200 */
[----:B------:R-:W-:Y:S04]  /*6250*/  LDSM.16.M88.4 R184, [R23] ;  /* 0x0000000017b8783b */ /* 0x000fe80000000200 */
[----:B------:R2:W-:Y:S01]  /*6260*/  LDSM.16.M88.4 R188, [R22] ;  /* 0x0000000016bc783b */ /* 0x0005e20000000200 */
[C---:B-1----:R-:W-:Y:S03]  /*6270*/  HMMA.16816.F32.BF16 R4, R168.reuse, R8, RZ ;  /* 0x00000008a804723c */ /* 0x042fe600000418ff */
[----:B------:R-:W1:Y:S01]  /*6280*/  SHFL.IDX PT, R20, R20, 0x1, 0x181f ;  /* 0x00381f0014147f89 */ /* 0x000e6200000e0000 */
[C---:B---3--:R-:W-:Y:S03]  /*6290*/  IADD3 R12, P0, R2.reuse, R40, RZ ;  /* 0x00000028020c7210 */ /* 0x048fe60007f1e0ff */
[----:B------:R-:W3:Y:S01]  /*62a0*/  SHFL.IDX PT, R28, R28, 0x1, 0x181f ;  /* 0x00381f001c1c7f89 */ /* 0x000ee200000e0000 */
[C---:B------:R-:W-:Y:S01]  /*62b0*/  HMMA.16816.F32.BF16 R8, R168.reuse, R10, RZ ;  /* 0x0000000aa808723c */ /* 0x040fe200000418ff */
[C---:B----4-:R-:W-:Y:S05]  /*62c0*/  IMAD.X R13, R3.reuse, 0x1, R39, P0 ;  /* 0x00000001030d7824 */ /* 0x050fea00000e0627 */
[----:B------:R-:W-:Y:S01]  /*62d0*/  @!PT LDS RZ, [RZ] ;  /* 0x00000000fffff984 */ /* 0x000fe20000000800 */
[----:B------:R4:W-:Y:S04]  /*62e0*/  LDGSTS.E.BYPASS.LTC128B.128 [R29], [R12.64], !P5 ;  /* 0x000000000c1d7fae */ /* 0x0009e8000e901d4c */
[----:B----4-:R-:W4:Y:S02]  /*62f0*/  LDL R13, [R1+0x40] ;  /* 0x00004000010d7983 */ /* 0x010f240000100800 */
[C---:B------:R-:W-:Y:S05]  /*6300*/  IADD3 R14, P0, R2.reuse, R38, RZ ;  /* 0x00000026020e7210 */ /* 0x040fea0007f1e0ff */
[C---:B------:R-:W-:Y:S01]  /*6310*/  IMAD.X R15, R3.reuse, 0x1, R37, P0 ;  /* 0x00000001030f7824 */ /* 0x040fe200000e0625 */
[C---:B--2---:R-:W-:Y:S05]  /*6320*/  IADD3 R22, P0, R2.reuse, R36, RZ ;  /* 0x0000002402167210 */ /* 0x044fea0007f1e0ff */
[C---:B------:R-:W-:Y:S01]  /*6330*/  IMAD.X R23, R3.reuse, 0x1, R0, P0 ;  /* 0x0000000103177824 */ /* 0x040fe200000e0600 */
[----:B------:R-:W-:Y:S05]  /*6340*/  IADD3 R30, P0, R2, R21, RZ ;  /* 0x00000015021e7210 */ /* 0x000fea0007f1e0ff */
[--C-:B------:R-:W-:Y:S01]  /*6350*/  IMAD.X R31, R3, 0x1, R132.reuse, P0 ;  /* 0x00000001031f7824 */ /* 0x100fe200000e0684 */
[----:B-1----:R-:W-:Y:S02]  /*6360*/  IADD3 R2, P0, R20, R40, RZ ;  /* 0x0000002814027210 */ /* 0x002fe40007f1e0ff */
[----:B------:R1:W5:Y:S04]  /*6370*/  LDL.LU R40, [R1+0x90] ;  /* 0x0000900001287983 */ /* 0x0003680000300800 */
[----:B----4-:R2:W-:Y:S01]  /*6380*/  LDGSTS.E.BYPASS.LTC128B.128 [R13+0x2100], [R14.64], !P4 ;  /* 0x021000000e0d7fae */ /* 0x0105e2000e101d4c */
[----:B------:R-:W-:Y:S05]  /*6390*/  MOV R3, R13 ;  /* 0x0000000d00037202 */ /* 0x000fea0000000f00 */
[----:B------:R3:W-:Y:S01]  /*63a0*/  LDGSTS.E.BYPASS.LTC128B.128 [R3+0x4100], [R22.64], !P3 ;  /* 0x0410000016037fae */ /* 0x0007e2000d901d4c */
[C---:B--2---:R-:W-:Y:S07]  /*63b0*/  HMMA.16816.F32.BF16 R12, R168.reuse, R16, RZ ;  /* 0x00000010a80c723c */ /* 0x044fee00000418ff */
[----:B------:R-:W-:Y:S02]  /*63c0*/  IMAD.MOV.U32 R17, RZ, RZ, R3 ;  /* 0x000000ffff117224 */ /* 0x000fe400078e0003 */
[----:B---3--:R-:W-:Y:S02]  /*63d0*/  IMAD.X R3, R28, 0x1, R39, P0 ;  /* 0x000000011c037824 */ /* 0x008fe400000e0627 */
[----:B------:R1:W5:Y:S01]  /*63e0*/  LDL.LU R39, [R1+0x8c] ;  /* 0x00008c0001277983 */ /* 0x0003620000300800 */
[----:B------:R-:W-:Y:S03]  /*63f0*/  IADD3 R22, P0, R20, R38, RZ ;  /* 0x0000002614167210 */ /* 0x000fe60007f1e0ff */
[----:B------:R2:W-:Y:S02]  /*6400*/  LDGSTS.E.BYPASS.LTC128B.128 [R17+0x6100], [R30.64], !P2 ;  /* 0x061000001e117fae */ /* 0x0005e4000d101d4c */
[----:B------:R-:W-:Y:S02]  /*6410*/  IMAD.X R23, R28, 0x1, R37, P0 ;  /* 0x000000011c177824 */ /* 0x000fe400000e0625 */
[----:B------:R3:W-:Y:S04]  /*6420*/  LDGSTS.E.BYPASS.LTC128B.128 [R29+0x1000], [R2.64], !P5 ;  /* 0x01000000021d7fae */ /* 0x0007e8000e901d4c */
[----:B------:R4:W-:Y:S04]  /*6430*/  LDGSTS.E.BYPASS.LTC128B.128 [R29+0x3000], [R22.64], !P4 ;  /* 0x03000000161d7fae */ /* 0x0009e8000e101d4c */
[----:B------:R1:W5:Y:S04]  /*6440*/  LDL.LU R38, [R1+0x88] ;  /* 0x0000880001267983 */ /* 0x0003680000300800 */
[----:B------:R1:W5:Y:S01]  /*6450*/  LDL.LU R37, [R1+0x84] ;  /* 0x0000840001257983 */ /* 0x0003620000300800 */
[C---:B--2---:R-:W-:Y:S01]  /*6460*/  HMMA.16816.F32.BF16 R16, R168.reuse, R18, RZ ;  /* 0x00000012a810723c */ /* 0x044fe200000418ff */
[----:B---3--:R-:W-:Y:S02]  /*6470*/  IADD3 R2, P0, R20, R36, RZ ;  /* 0x0000002414027210 */ /* 0x008fe40007f1e0ff */
[----:B------:R1:W5:Y:S02]  /*6480*/  LDL.LU R36, [R1+0x80] ;  /* 0x0000800001247983 */ /* 0x0003640000300800 */
[----:B------:R-:W-:Y:S02]  /*6490*/  IADD3.X R3, R28, R0, RZ, P0, !PT ;  /* 0x000000001c037210 */ /* 0x000fe400007fe4ff */
[----:B------:R1:W5:Y:S01]  /*64a0*/  LDL.LU R0, [R1+0x7c] ;  /* 0x00007c0001007983 */ /* 0x0003620000300800 */
[----:B------:R-:W-:Y:S02]  /*64b0*/  IADD3 R30, P0, R20, R21, RZ ;  /* 0x00000015141e7210 */ /* 0x000fe40007f1e0ff */
[C---:B----4-:R-:W-:Y:S01]  /*64c0*/  HMMA.16816.F32.BF16 R20, R168.reuse, R24, RZ ;  /* 0x00000018a814723c */ /* 0x050fe200000418ff */
[----:B------:R2:W-:Y:S02]  /*64d0*/  LDGSTS.E.BYPASS.LTC128B.128 [R29+0x5000], [R2.64], !P3 ;  /* 0x05000000021d7fae */ /* 0x0005e4000d901d4c */
[----:B------:R-:W-:Y:S01]  /*64e0*/  IMAD.X R31, R28, 0x1, R132, P0 ;  /* 0x000000011c1f7824 */ /* 0x000fe200000e0684 */
[----:B------:R-:W-:Y:S01]  /*64f0*/  PLOP3.LUT P0, PT, PT, PT, UP0, 0x80, 0x0 ;  /* 0x000000000000781c */ /* 0x000fe20003f0f008 */
[----:B------:R-:W3:Y:S03]  /*6500*/  LDL R132, [R1+0x2c] ;  /* 0x00002c0001847983 */ /* 0x000ee60000100800 */
[C---:B------:R-:W-:Y:S01]  /*6510*/  HMMA.16816.F32.BF16 R24, R168.reuse, R26, RZ ;  /* 0x0000001aa818723c */ /* 0x040fe200000418ff */
[----:B------:R4:W-:Y:S04]  /*6520*/  LDGSTS.E.BYPASS.LTC128B.128 [R29+0x7000], [R30.64], !P2 ;  /* 0x070000001e1d7fae */ /* 0x0009e8000d101d4c */
[----:B------:R-:W0:Y:S04]  /*6530*/  LDGDEPBAR ;  /* 0x00000000000079af */ /* 0x000e280000000000 */
[----:B--2---:R-:W2:Y:S04]  /*6540*/  LDL R3, [R1+0x28] ;  /* 0x0000280001037983 */ /* 0x004ea80000100800 */
[----:B------:R-:W2:Y:S01]  /*6550*/  LDL R2, [R1+0x24] ;  /* 0x0000240001027983 */ /* 0x000ea20000100800 */
[C---:B----4-:R-:W-:Y:S08]  /*6560*/  HMMA.16816.F32.BF16 R28, R168.reuse, R32, RZ ;  /* 0x00000020a81c723c */ /* 0x050ff000000418ff */
[----:B------:R-:W-:Y:S08]  /*6570*/  HMMA.16816.F32.BF16 R32, R168, R34, RZ ;  /* 0x00000022a820723c */ /* 0x000ff000000418ff */
        /* <DEDUP_REMOVED lines=9> */
[C---:B------:R-:W-:Y:S01]  /*6610*/  HMMA.16816.F32.BF16 R28, R172.reuse, R188, R28 ;  /* 0x000000bcac1c723c */ /* 0x040fe2000004181c */
[----:B------:R-:W2:Y:S04]  /*6620*/  LDL R189, [R1+0x30] ;  /* 0x0000300001bd7983 */ /* 0x000ea80000100800 */
[----:B------:R-:W2:Y:S03]  /*6630*/  LDL R188, [R1+0x20] ;  /* 0x0000200001bc7983 */ /* 0x000ea60000100800 */
[----:B------:R-:W-:Y:S08]  /*6640*/  HMMA.16816.F32.BF16 R32, R172, R190, R32 ;  /* 0x000000beac20723c */ /* 0x000ff00000041820 */
[C---:B----4-:R-:W-:Y:S08]  /*6650*/  HMMA.16816.F32.BF16 R4, R192.reuse, R176, R4 ;  /* 0x000000b0c004723c */ /* 0x050ff00000041804 */
[C---:B------:R-:W-:Y:S01]  /*6660*/  HMMA.16816.F32.BF16 R8, R192.reuse, R178, R8 ;  /* 0x000000b2c008723c */ /* 0x040fe20000041808 */
[----:B------:R-:W4:Y:S07]  /*6670*/  LDSM.16.M88.4 R176, [R252+0x11100] ;  /* 0x01110000fcb0783b */ /* 0x000f2e0000000200 */
[C---:B-1----:R-:W-:Y:S08]  /*6680*/  HMMA.16816.F32.BF16 R12, R192.reuse, R180, R12 ;  /* 0x000000b4c00c723c */ /* 0x042ff0000004180c */
[C---:B------:R-:W-:Y:S01]  /*6690*/  HMMA.16816.F32.BF16 R16, R192.reuse, R182, R16 ;  /* 0x000000b6c010723c */ /* 0x040fe20000041810 */
[----:B------:R-:W1:Y:S07]  /*66a0*/  LDSM.16.M88.4 R180, [R249] ;  /* 0x00000000f9b4783b */ /* 0x000e6e0000000200 */
        /* <DEDUP_REMOVED lines=24> */
[C---:B------:R-:W-:Y:S01]  /*6830*/  HMMA.16816.F32.BF16 R24, R200.reuse, R182, R24 ;  /* 0x000000b6c818723c */ /* 0x040fe20000041818 */
[----:B---3--:R1:W-:Y:S07]  /*6840*/  LDSM.16.M88.4 R180, [R132] ;  /* 0x0000000084b4783b */ /* 0x0083ee0000000200 */
[C---:B----4-:R-:W-:Y:S08]  /*6850*/  HMMA.16816.F32.BF16 R28, R200.reuse, R176, R28 ;  /* 0x000000b0c81c723c */ /* 0x050ff0000004181c */
[----:B------:R-:W-:Y:S01]  /*6860*/  HMMA.16816.F32.BF16 R32, R200, R178, R32 ;  /* 0x000000b2c820723c */ /* 0x000fe20000041820 */
[----:B--2---:R2:W-:Y:S04]  /*6870*/  LDSM.16.M88.4 R176, [R3] ;  /* 0x0000000003b0783b */ /* 0x0045e80000000200 */
[----:B-1----:R-:W3:Y:S04]  /*6880*/  LDL R132, [R1+0x1c] ;  /* 0x00001c0001847983 */ /* 0x002ee80000100800 */
[----:B--2---:R-:W2:Y:S04]  /*6890*/  LDL R3, [R1+0x18] ;  /* 0x0000180001037983 */ /* 0x004ea80000100800 */
[----:B------:R-:W1:Y:S02]  /*68a0*/  LDSM.16.M88.4 R184, [R189] ;  /* 0x00000000bdb8783b */ /* 0x000e640000000200 */
[C---:B-1----:R-:W-:Y:S08]  /*68b0*/  HMMA.16816.F32.BF16 R4, R204.reuse, R184, R4 ;  /* 0x000000b8cc04723c */ /* 0x042ff00000041804 */
[C---:B------:R-:W-:Y:S01]  /*68c0*/  HMMA.16816.F32.BF16 R8, R204.reuse, R186, R8 ;  /* 0x000000bacc08723c */ /* 0x040fe20000041808 */
[----:B------:R1:W4:Y:S07]  /*68d0*/  LDSM.16.M88.4 R184, [R2] ;  /* 0x0000000002b8783b */ /* 0x00032e0000000200 */
[C---:B------:R-:W-:Y:S08]  /*68e0*/  HMMA.16816.F32.BF16 R12, R204.reuse, R180, R12 ;  /* 0x000000b4cc0c723c */ /* 0x040ff0000004180c */
[C---:B------:R-:W-:Y:S01]  /*68f0*/  HMMA.16816.F32.BF16 R16, R204.reuse, R182, R16 ;  /* 0x000000b6cc10723c */ /* 0x040fe20000041810 */
[----:B------:R-:W4:Y:S07]  /*6900*/  LDSM.16.M88.4 R180, [R252+0x12100] ;  /* 0x01210000fcb4783b */ /* 0x000f2e0000000200 */
[C---:B------:R-:W-:Y:S01]  /*6910*/  HMMA.16816.F32.BF16 R20, R204.reuse, R176, R20 ;  /* 0x000000b0cc14723c */ /* 0x040fe20000041814 */
[----:B-1----:R-:W2:Y:S07]  /*6920*/  LDL R2, [R1+0x14] ;  /* 0x0000140001027983 */ /* 0x002eae0000100800 */
        /* <DEDUP_REMOVED lines=25> */
[----:B------:R-:W3:Y:S07]  /*6ac0*/  LDSM.16.M88.4 R180, [R134+0x14900] ;  /* 0x0149000086b4783b */ /* 0x000eee0000000200 */
[C---:B-1----:R-:W-:Y:S08]  /*6ad0*/  HMMA.16816.F32.BF16 R28, R212.reuse, R176, R28 ;  /* 0x000000b0d41c723c */ /* 0x042ff0000004181c */
[----:B------:R-:W-:Y:S01]  /*6ae0*/  HMMA.16816.F32.BF16 R32, R212, R178, R32 ;  /* 0x000000b2d420723c */ /* 0x000fe20000041820 */
[----:B------:R-:W1:Y:S07]  /*6af0*/  LDSM.16.M88.4 R176, [R134+0x15100] ;  /* 0x0151000086b0783b */ /* 0x000e6e0000000200 */
[C---:B----4-:R-:W-:Y:S08]  /*6b00*/  HMMA.16816.F32.BF16 R4, R216.reuse, R184, R4 ;  /* 0x000000b8d804723c */ /* 0x050ff00000041804 */
[C---:B------:R-:W-:Y:S01]  /*6b10*/  HMMA.16816.F32.BF16 R8, R216.reuse, R186, R8 ;  /* 0x000000bad808723c */ /* 0x040fe20000041808 */
[----:B------:R-:W4:Y:S07]  /*6b20*/  LDSM.16.M88.4 R184, [R134+0x15900] ;  /* 0x0159000086b8783b */ /* 0x000f2e0000000200 */
[C---:B---3--:R-:W-:Y:S08]  /*6b30*/  HMMA.16816.F32.BF16 R12, R216.reuse, R180, R12 ;  /* 0x000000b4d80c723c */ /* 0x048ff0000004180c */
[C---:B------:R-:W-:Y:S01]  /*6b40*/  HMMA.16816.F32.BF16 R16, R216.reuse, R182, R16 ;  /* 0x000000b6d810723c */ /* 0x040fe20000041810 */
[----:B------:R3:W2:Y:S07]  /*6b50*/  LDSM.16.M88.4 R180, [R188] ;  /* 0x00000000bcb4783b */ /* 0x0006ae0000000200 */
[C---:B-1----:R-:W-:Y:S08]  /*6b60*/  HMMA.16816.F32.BF16 R20, R216.reuse, R176, R20 ;  /* 0x000000b0d814723c */ /* 0x042ff00000041814 */
[C---:B------:R-:W-:Y:S01]  /*6b70*/  HMMA.16816.F32.BF16 R24, R216.reuse, R178, R24 ;  /* 0x000000b2d818723c */ /* 0x040fe20000041818 */
[----:B------:R1:W2:Y:S04]  /*6b80*/  LDSM.16.M88.4 R176, [R132] ;  /* 0x0000000084b0783b */ /* 0x0002a80000000200 */
[----:B---3--:R-:W3:Y:S03]  /*6b90*/  LDL R188, [R1+0x10] ;  /* 0x0000100001bc7983 */ /* 0x008ee60000100800 */
[C---:B----4-:R-:W-:Y:S08]  /*6ba0*/  HMMA.16816.F32.BF16 R28, R216.reuse, R184, R28 ;  /* 0x000000b8d81c723c */ /* 0x050ff0000004181c */
[----:B------:R-:W-:Y:S01]  /*6bb0*/  HMMA.16816.F32.BF16 R32, R216, R186, R32 ;  /* 0x000000bad820723c */ /* 0x000fe20000041820 */
[----:B--2---:R2:W4:Y:S04]  /*6bc0*/  LDSM.16.M88.4 R184, [R3] ;  /* 0x0000000003b8783b */ /* 0x0045280000000200 */
[----:B-1----:R-:W3:Y:S03]  /*6bd0*/  LDL R132, [R1+0xc] ;  /* 0x00000c0001847983 */ /* 0x002ee60000100800 */
[C---:B------:R-:W-:Y:S08]  /*6be0*/  HMMA.16816.F32.BF16 R4, R220.reuse, R180, R4 ;  /* 0x000000b4dc04723c */ /* 0x040ff00000041804 */
[C---:B------:R-:W-:Y:S08]  /*6bf0*/  HMMA.16816.F32.BF16 R8, R220.reuse, R182, R8 ;  /* 0x000000b6dc08723c */ /* 0x040ff00000041808 */
[C---:B------:R-:W-:Y:S01]  /*6c00*/  HMMA.16816.F32.BF16 R12, R220.reuse, R176, R12 ;  /* 0x000000b0dc0c723c */ /* 0x040fe2000004180c */
[----:B--2---:R-:W2:Y:S07]  /*6c10*/  LDL R3, [R1+0x8] ;  /* 0x0000080001037983 */ /* 0x004eae0000100800 */
[C---:B------:R-:W-:Y:S01]  /*6c20*/  HMMA.16816.F32.BF16 R16, R220.reuse, R178, R16 ;  /* 0x000000b2dc10723c */ /* 0x040fe20000041810 */
[----:B------:R-:W-:Y:S07]  /*6c30*/  LDSM.16.M88.4 R176, [R252+0x14100] ;  /* 0x01410000fcb0783b */ /* 0x000fee0000000200 */
[C---:B----4-:R-:W-:Y:S08]  /*6c40*/  HMMA.16816.F32.BF16 R20, R220.reuse, R184, R20 ;  /* 0x000000b8dc14723c */ /* 0x050ff00000041814 */
[C---:B------:R-:W-:Y:S01]  /*6c50*/  HMMA.16816.F32.BF16 R24, R220.reuse, R186, R24 ;  /* 0x000000badc18723c */ /* 0x040fe20000041818 */
[----:B------:R-:W-:Y:S04]  /*6c60*/  LDSM.16.M88.4 R184, [R252+0x14900] ;  /* 0x01490000fcb8783b */ /* 0x000fe80000000200 */
[----:B------:R1:W4:Y:S04]  /*6c70*/  LDSM.16.M88.4 R180, [R2] ;  /* 0x0000000002b4783b */ /* 0x0003280000000200 */
[----:B-1----:R-:W2:Y:S01]  /*6c80*/  LDL R2, [R1+0x4] ;  /* 0x0000040001027983 */ /* 0x002ea20000100800 */
[C---:B----4-:R-:W-:Y:S08]  /*6c90*/  HMMA.16816.F32.BF16 R28, R220.reuse, R180, R28 ;  /* 0x000000b4dc1c723c */ /* 0x050ff0000004181c */
[----:B------:R-:W-:Y:S01]  /*6ca0*/  HMMA.16816.F32.BF16 R32, R220, R182, R32 ;  /* 0x000000b6dc20723c */ /* 0x000fe20000041820 */
[----:B------:R-:W1:Y:S07]  /*6cb0*/  LDSM.16.M88.4 R180, [R252+0x15100] ;  /* 0x01510000fcb4783b */ /* 0x000e6e0000000200 */
[C---:B------:R-:W-:Y:S08]  /*6cc0*/  HMMA.16816.F32.BF16 R4, R224.reuse, R176, R4 ;  /* 0x000000b0e004723c */ /* 0x040ff00000041804 */
[C---:B------:R-:W-:Y:S01]  /*6cd0*/  HMMA.16816.F32.BF16 R8, R224.reuse, R178, R8 ;  /* 0x000000b2e008723c */ /* 0x040fe20000041808 */
        /* <DEDUP_REMOVED lines=21> */
[----:B------:R-:W3:Y:S07]  /*6e30*/  LDSM.16.M88.4 R184, [R134+0x17100] ;  /* 0x0171000086b8783b */ /* 0x000eee0000000200 */
[C---:B-1----:R-:W-:Y:S08]  /*6e40*/  HMMA.16816.F32.BF16 R4, R232.reuse, R180, R4 ;  /* 0x000000b4e804723c */ /* 0x042ff00000041804 */
[C---:B------:R-:W-:Y:S01]  /*6e50*/  HMMA.16816.F32.BF16 R8, R232.reuse, R182, R8 ;  /* 0x000000b6e808723c */ /* 0x040fe20000041808 */
[----:B------:R-:W1:Y:S07]  /*6e60*/  LDSM.16.M88.4 R180, [R134+0x17900] ;  /* 0x0179000086b4783b */ /* 0x000e6e0000000200 */
[C---:B----4-:R-:W-:Y:S08]  /*6e70*/  HMMA.16816.F32.BF16 R12, R232.reuse, R176, R12 ;  /* 0x000000b0e80c723c */ /* 0x050ff0000004180c */
[C---:B------:R-:W-:Y:S01]  /*6e80*/  HMMA.16816.F32.BF16 R16, R232.reuse, R178, R16 ;  /* 0x000000b2e810723c */ /* 0x040fe20000041810 */
[----:B---3--:R-:W3:Y:S07]  /*6e90*/  LDSM.16.M88.4 R176, [R188] ;  /* 0x00000000bcb0783b */ /* 0x008eee0000000200 */
[C---:B------:R-:W-:Y:S08]  /*6ea0*/  HMMA.16816.F32.BF16 R20, R232.reuse, R184, R20 ;  /* 0x000000b8e814723c */ /* 0x040ff00000041814 */
[C---:B------:R-:W-:Y:S01]  /*6eb0*/  HMMA.16816.F32.BF16 R24, R232.reuse, R186, R24 ;  /* 0x000000bae818723c */ /* 0x040fe20000041818 */
[----:B------:R-:W4:Y:S07]  /*6ec0*/  LDSM.16.M88.4 R184, [R132] ;  /* 0x0000000084b8783b */ /* 0x000f2e0000000200 */
[C---:B-1----:R-:W-:Y:S08]  /*6ed0*/  HMMA.16816.F32.BF16 R28, R232.reuse, R180, R28 ;  /* 0x000000b4e81c723c */ /* 0x042ff0000004181c */
[----:B------:R-:W-:Y:S01]  /*6ee0*/  HMMA.16816.F32.BF16 R32, R232, R182, R32 ;  /* 0x000000b6e820723c */ /* 0x000fe20000041820 */
[----:B--2---:R-:W1:Y:S07]  /*6ef0*/  LDSM.16.M88.4 R180, [R3] ;  /* 0x0000000003b4783b */ /* 0x004e6e0000000200 */
[C---:B---3--:R-:W-:Y:S08]  /*6f00*/  HMMA.16816.F32.BF16 R4, R236.reuse, R176, R4 ;  /* 0x000000b0ec04723c */ /* 0x048ff00000041804 */
[C---:B------:R-:W-:Y:S08]  /*6f10*/  HMMA.16816.F32.BF16 R8, R236.reuse, R178, R8 ;  /* 0x000000b2ec08723c */ /* 0x040ff00000041808 */
[C---:B----4-:R-:W-:Y:S08]  /*6f20*/  HMMA.16816.F32.BF16 R12, R236.reuse, R184, R12 ;  /* 0x000000b8ec0c723c */ /* 0x050ff0000004180c */
[C---:B------:R-:W-:Y:S01]  /*6f30*/  HMMA.16816.F32.BF16 R16, R236.reuse, R186, R16 ;  /* 0x000000baec10723c */ /* 0x040fe20000041810 */
[----:B------:R-:W-:Y:S07]  /*6f40*/  LDSM.16.M88.4 R184, [R252+0x16100] ;  /* 0x01610000fcb8783b */ /* 0x000fee0000000200 */
[C---:B-1----:R-:W-:Y:S08]  /*6f50*/  HMMA.16816.F32.BF16 R20, R236.reuse, R180, R20 ;  /* 0x000000b4ec14723c */ /* 0x042ff00000041814 */
[C---:B------:R-:W-:Y:S01]  /*6f60*/  HMMA.16816.F32.BF16 R24, R236.reuse, R182, R24 ;  /* 0x000000b6ec18723c */ /* 0x040fe20000041818 */
[----:B------:R-:W-:Y:S04]  /*6f70*/  LDSM.16.M88.4 R180, [R252+0x16900] ;  /* 0x01690000fcb4783b */ /* 0x000fe80000000200 */
[----:B------:R-:W1:Y:S03]  /*6f80*/  LDSM.16.M88.4 R176, [R2] ;  /* 0x0000000002b0783b */ /* 0x000e660000000200 */
        /* <DEDUP_REMOVED lines=26> */
[----:B-----5:R-:W-:-:S07]  /*7130*/  @P0 BRA `(.L_x_1890) ;  /* 0xffffe9d000000947 */ /* 0x020fce000383ffff */
.L_x_1889:
[----:B-1----:R-:W2:Y:S01]  /*7140*/  LDL.LU R176, [R1+0x4c] ;  /* 0x00004c0001b07983 */ /* 0x002ea20000300800 */
[----:B------:R-:W-:Y:S02]  /*7150*/  FMNMX.FTZ R2, R4, R0, !PT ;  /* 0x0000000004027209 */ /* 0x000fe40007810000 */
[----:B------:R-:W-:Y:S01]  /*7160*/  ISETP.LT.AND P0, PT, RZ, UR6, PT ;  /* 0x00000006ff007c0c */ /* 0x000fe2000bf01270 */
[----:B------:R-:W0:Y:S01]  /*7170*/  LDGDEPBAR ;  /* 0x00000000000079af */ /* 0x000e220000000000 */
[----:B------:R-:W-:Y:S01]  /*7180*/  FMNMX.FTZ R2, R5, R2, !PT ;  /* 0x0000000205027209 */ /* 0x000fe20007810000 */
[----:B------:R-:W-:Y:S03]  /*7190*/  UIADD3 UR6, UR6, -0x1, URZ ;  /* 0xffffffff06067890 */ /* 0x000fe6000fffe03f */
        /* <DEDUP_REMOVED lines=44> */
[C---:B------:R-:W-:Y:S01]  /*7460*/  FMUL.FTZ R16, R3.reuse, R152 ;  /* 0x0000009803107220 */ /* 0x040fe20000410000 */
[----:B------:R-:W-:Y:S01]  /*7470*/  MOV R152, R28 ;  /* 0x0000001c00987202 */ /* 0x000fe20000000f00 */
        /* <DEDUP_REMOVED lines=98> */
[--C-:B------:R-:W-:Y:S01]  /*7aa0*/  FFMA.FTZ R26, R26, c[0x0][0x2d0], -R4.reuse ;  /* 0x0000b4001a1a7a23 */ /* 0x100fe20000010804 */
[----:B------:R-:W-:Y:S01]  /*7ab0*/  MOV R18, R25 ;  /* 0x0000001900127202 */ /* 0x000fe20000000f00 */
[--C-:B------:R-:W-:Y:S02]  /*7ac0*/  FFMA.FTZ R27, R27, c[0x0][0x2d0], -R4.reuse ;  /* 0x0000b4001b1b7a23 */ /* 0x100fe40000010804 */
[--C-:B------:R-:W-:Y:S01]  /*7ad0*/  FFMA.FTZ R30, R30, c[0x0][0x2d0], -R4.reuse ;  /* 0x0000b4001e1e7a23 */ /* 0x100fe20000010804 */
[----:B------:R-:W1:Y:S01]  /*7ae0*/  MUFU.EX2 R7, R7 ;  /* 0x0000000700077308 */ /* 0x000e620000000800 */
[--C-:B------:R-:W-:Y:S02]  /*7af0*/  FFMA.FTZ R31, R31, c[0x0][0x2d0], -R4.reuse ;  /* 0x0000b4001f1f7a23 */ /* 0x100fe40000010804 */
[--C-:B------:R-:W-:Y:S01]  /*7b00*/  FFMA.FTZ R179, R10, c[0x0][0x2d0], -R4.reuse ;  /* 0x0000b4000ab37a23 */ /* 0x100fe20000010804 */
[----:B------:R-:W-:Y:S01]  /*7b10*/  MOV R10, R33 ;  /* 0x00000021000a7202 */ /* 0x000fe20000000f00 */
[--C-:B------:R-:W-:Y:S01]  /*7b20*/  FFMA.FTZ R184, R19, c[0x0][0x2d0], -R4.reuse ;  /* 0x0000b40013b87a23 */ /* 0x100fe20000010804 */
[----:B------:R-:W-:Y:S01]  /*7b30*/  MOV R19, R32 ;  /* 0x0000002000137202 */ /* 0x000fe20000000f00 */
[----:B------:R-:W-:Y:S01]  /*7b40*/  FFMA.FTZ R191, R22, c[0x0][0x2d0], -R4 ;  /* 0x0000b40016bf7a23 */ /* 0x000fe20000010804 */
[----:B------:R-:W-:Y:S01]  /*7b50*/  MOV R22, R29 ;  /* 0x0000001d00167202 */ /* 0x000fe20000000f00 */
[C---:B------:R-:W-:Y:S01]  /*7b60*/  FMUL.FTZ R32, R3.reuse, R136 ;  /* 0x0000008803207220 */ /* 0x040fe20000410000 */
[----:B------:R-:W-:Y:S01]  /*7b70*/  MOV R157, R19 ;  /* 0x00000013009d7202 */ /* 0x000fe20000000f00 */
[C---:B------:R-:W-:Y:S01]  /*7b80*/  FMUL.FTZ R33, R3.reuse, R137 ;  /* 0x0000008903217220 */ /* 0x040fe20000410000 */
[----:B------:R-:W2:Y:S01]  /*7b90*/  MUFU.EX2 R179, R179 ;  /* 0x000000b300b37308 */ /* 0x000ea20000000800 */
[C---:B------:R-:W-:Y:S01]  /*7ba0*/  FMUL.FTZ R21, R3.reuse, R149 ;  /* 0x0000009503157220 */ /* 0x040fe20000410000 */
[----:B------:R-:W-:Y:S01]  /*7bb0*/  MOV R149, R11 ;  /* 0x0000000b00957202 */ /* 0x000fe20000000f00 */
[C---:B---3--:R-:W-:Y:S01]  /*7bc0*/  FFMA.FTZ R4, R0.reuse, R12, R6 ;  /* 0x0000000c00047223 */ /* 0x048fe20000010006 */
[----:B------:R-:W-:Y:S01]  /*7bd0*/  MOV R161, R30 ;  /* 0x0000001e00a17202 */ /* 0x000fe20000000f00 */
[C---:B------:R-:W-:Y:S01]  /*7be0*/  FMUL.FTZ R34, R0.reuse, R138 ;  /* 0x0000008a00227220 */ /* 0x040fe20000410000 */
[----:B------:R-:W-:Y:S01]  /*7bf0*/  MOV R160, R31 ;  /* 0x0000001f00a07202 */ /* 0x000fe20000000f00 */
[C---:B------:R-:W-:Y:S02]  /*7c00*/  FMUL.FTZ R19, R0.reuse, R155 ;  /* 0x0000009b00137220 */ /* 0x040fe40000410000 */
[----:B------:R-:W-:Y:S01]  /*7c10*/  FMUL.FTZ R12, R3, R156 ;  /* 0x0000009c030c7220 */ /* 0x000fe20000410000 */
[----:B------:R-:W3:Y:S01]  /*7c20*/  MUFU.EX2 R155, R180 ;  /* 0x000000b4009b7308 */ /* 0x000ee20000000800 */
[----:B------:R-:W-:Y:S01]  /*7c30*/  MOV R156, R10 ;  /* 0x0000000a009c7202 */ /* 0x000fe20000000f00 */
[C---:B-1----:R-:W-:Y:S01]  /*7c40*/  FADD.FTZ R133, R7.reuse, R4 ;  /* 0x0000000407857221 */ /* 0x042fe20000010000 */
[----:B------:R-:W-:Y:S01]  /*7c50*/  F2FP.BF16.PACK_AB R177, R7, R6 ;  /* 0x0000000607b1723e */ /* 0x000fe200000010ff */
[----:B------:R-:W-:Y:S01]  /*7c60*/  FMUL.FTZ R4, R3, R164 ;  /* 0x000000a403047220 */ /* 0x000fe20000410000 */
[----:B------:R-:W-:Y:S01]  /*7c70*/  MOV R164, R35 ;  /* 0x0000002300a47202 */ /* 0x000fe20000000f00 */
[C---:B------:R-:W-:Y:S02]  /*7c80*/  FMUL.FTZ R35, R0.reuse, R139 ;  /* 0x0000008b00237220 */ /* 0x040fe40000410000 */
[----:B------:R-:W1:Y:S01]  /*7c90*/  LDSM.16.MT88.4 R136, [R135+0x100] ;  /* 0x000100008788783b */ /* 0x000e620000004200 */
[C---:B------:R-:W-:Y:S01]  /*7ca0*/  FMUL.FTZ R6, R0.reuse, R166 ;  /* 0x000000a600067220 */ /* 0x040fe20000410000 */
[----:B------:R-:W-:Y:S01]  /*7cb0*/  MOV R166, R22 ;  /* 0x0000001600a67202 */ /* 0x000fe20000000f00 */
[C---:B------:R-:W-:Y:S01]  /*7cc0*/  FMUL.FTZ R7, R0.reuse, R167 ;  /* 0x000000a700077220 */ /* 0x040fe20000410000 */
[----:B------:R-:W-:Y:S01]  /*7cd0*/  MOV R167, R27 ;  /* 0x0000001b00a77202 */ /* 0x000fe20000000f00 */
[C---:B------:R-:W-:Y:S01]  /*7ce0*/  FMUL.FTZ R10, R0.reuse, R162 ;  /* 0x000000a2000a7220 */ /* 0x040fe20000410000 */
[----:B------:R-:W-:Y:S01]  /*7cf0*/  MOV R162, R26 ;  /* 0x0000001a00a27202 */ /* 0x000fe20000000f00 */
[----:B--2---:R-:W-:Y:S01]  /*7d00*/  FADD.FTZ R153, R179, R133 ;  /* 0x00000085b3997221 */ /* 0x004fe20000010000 */
[----:B------:R-:W-:Y:S01]  /*7d10*/  MUFU.EX2 R149, R149 ;  /* 0x0000009500957308 */ /* 0x000fe20000000800 */
[C---:B------:R-:W-:Y:S01]  /*7d20*/  FMUL.FTZ R11, R0.reuse, R163 ;  /* 0x000000a3000b7220 */ /* 0x040fe20000410000 */
[----:B------:R-:W-:Y:S01]  /*7d30*/  MOV R163, R14 ;  /* 0x0000000e00a37202 */ /* 0x000fe20000000f00 */
[C---:B------:R-:W-:Y:S01]  /*7d40*/  FMUL.FTZ R14, R0.reuse, R158 ;  /* 0x0000009e000e7220 */ /* 0x040fe20000410000 */
[----:B------:R-:W-:Y:S01]  /*7d50*/  MOV R158, R15 ;  /* 0x0000000f009e7202 */ /* 0x000fe20000000f00 */
[C---:B------:R-:W-:Y:S02]  /*7d60*/  FMUL.FTZ R15, R0.reuse, R159 ;  /* 0x0000009f000f7220 */ /* 0x040fe40000410000 */
[----:B------:R-:W-:Y:S01]  /*7d70*/  FMUL.FTZ R20, R3, R148 ;  /* 0x0000009403147220 */ /* 0x000fe20000410000 */
[----:B---3--:R-:W-:Y:S01]  /*7d80*/  F2FP.BF16.PACK_AB R179, R155, R179 ;  /* 0x000000b39bb3723e */ /* 0x008fe200000010ff */
        /* <DEDUP_REMOVED lines=13> */
[----:B------:R-:W-:Y:S02]  /*7e60*/  FMUL.FTZ R25, R3, R145 ;  /* 0x0000009103197220 */ /* 0x000fe40000410000 */
[----:B------:R-:W-:Y:S01]  /*7e70*/  MUFU.EX2 R145, R186 ;  /* 0x000000ba00917308 */ /* 0x000fe20000000800 */
[C---:B------:R-:W-:Y:S01]  /*7e80*/  FMUL.FTZ R38, R0.reuse, R38 ;  /* 0x0000002600267220 */ /* 0x040fe20000410000 */
[C---:B-1----:R-:W-:Y:S05]  /*7e90*/  HMMA.16816.F32.BF16 R4, R176.reuse, R136, R4 ;  /* 0x00000088b004723c */ /* 0x042fea0000041804 */
        /* <DEDUP_REMOVED lines=26> */
[----:B------:R-:W-:Y:S01]  /*8040*/  MUFU.EX2 R181, R161 ;  /* 0x000000a100b57308 */ /* 0x000fe20000000800 */
[C---:B------:R-:W-:Y:S02]  /*8050*/  FMUL.FTZ R78, R0.reuse, R78 ;  /* 0x0000004e004e7220 */ /* 0x040fe40000410000 */
[C---:B------:R-:W-:Y:S02]  /*8060*/  FMUL.FTZ R79, R0.reuse, R79 ;  /* 0x0000004f004f7220 */ /* 0x040fe40000410000 */
[C---:B------:R-:W-:Y:S01]  /*8070*/  FMUL.FTZ R82, R0.reuse, R82 ;  /* 0x0000005200527220 */ /* 0x040fe20000410000 */
[C---:B------:R-:W-:Y:S01]  /*8080*/  HMMA.16816.F32.BF16 R16, R176.reuse, R138, R16 ;  /* 0x0000008ab010723c */ /* 0x040fe20000041810 */
[----:B------:R-:W1:Y:S03]  /*8090*/  LDSM.16.MT88.4 R136, [R251+0x100] ;  /* 0x00010000fb88783b */ /* 0x000e660000004200 */
[----:B------:R-:W-:Y:S01]  /*80a0*/  MUFU.EX2 R185, R183 ;  /* 0x000000b700b97308 */ /* 0x000fe20000000800 */
[C---:B------:R-:W-:Y:S02]  /*80b0*/  FMUL.FTZ R83, R0.reuse, R83 ;  /* 0x0000005300537220 */ /* 0x040fe40000410000 */
[C---:B------:R-:W-:Y:S02]  /*80c0*/  FMUL.FTZ R86, R0.reuse, R86 ;  /* 0x0000005600567220 */ /* 0x040fe40000410000 */
[C---:B------:R-:W-:Y:S03]  /*80d0*/  FMUL.FTZ R87, R0.reuse, R87 ;  /* 0x0000005700577220 */ /* 0x040fe60000410000 */
        /* <DEDUP_REMOVED lines=25> */
[----:B------:R-:W2:Y:S01]  /*8270*/  MUFU.EX2 R133, R188 ;  /* 0x000000bc00857308 */ /* 0x000ea20000000800 */
[C---:B------:R-:W-:Y:S02]  /*8280*/  FMUL.FTZ R126, R0.reuse, R126 ;  /* 0x0000007e007e7220 */ /* 0x040fe40000410000 */
[C---:B------:R-:W-:Y:S02]  /*8290*/  FMUL.FTZ R127, R0.reuse, R127 ;  /* 0x0000007f007f7220 */ /* 0x040fe40000410000 */
[C---:B------:R-:W-:Y:S03]  /*82a0*/  FMUL.FTZ R130, R0.reuse, R130 ;  /* 0x0000008200827220 */ /* 0x040fe60000410000 */
[----:B------:R-:W-:Y:S02]  /*82b0*/  FMUL.FTZ R131, R0, R131 ;  /* 0x0000008300837220 */ /* 0x000fe40000410000 */
[----:B------:R-:W3:Y:S01]  /*82c0*/  MUFU.EX2 R184, R184 ;  /* 0x000000b800b87308 */ /* 0x000ee20000000800 */
[----:B--2---:R-:W-:Y:S04]  /*82d0*/  FADD.FTZ R0, R133, R189 ;  /* 0x000000bd85007221 */ /* 0x004fe80000010000 */
[----:B------:R-:W-:Y:S04]  /*82e0*/  FADD.FTZ R0, R3, R0 ;  /* 0x0000000003007221 */ /* 0x000fe80000010000 */
[----:B------:R-:W-:Y:S04]  /*82f0*/  FADD.FTZ R0, R145, R0 ;  /* 0x0000000091007221 */ /* 0x000fe80000010000 */
        /* <DEDUP_REMOVED lines=45> */
[----:B---3--:R-:W-:Y:S02]  /*85d0*/  F2FP.BF16.PACK_AB R139, R184, R185 ;  /* 0x000000b9b88b723e */ /* 0x008fe400000010ff */
[----:B------:R-:W-:Y:S05]  /*85e0*/  F2FP.BF16.PACK_AB R177, R180, R181 ;  /* 0x000000b5b4b1723e */ /* 0x000fea00000010ff */
[C---:B------:R-:W-:Y:S02]  /*85f0*/  HMMA.16816.F32.BF16 R4, R136.reuse, R140, R4 ;  /* 0x0000008c8804723c */ /* 0x040fe40000041804 */
[----:B------:R-:W3:Y:S06]  /*8600*/  MUFU.EX2 R133, R158 ;  /* 0x0000009e00857308 */ /* 0x000eec0000000800 */
[C---:B------:R-:W-:Y:S01]  /*8610*/  HMMA.16816.F32.BF16 R8, R136.reuse, R142, R8 ;  /* 0x0000008e8808723c */ /* 0x040fe20000041808 */
[----:B------:R-:W4:Y:S03]  /*8620*/  LDSM.16.MT88.4 R140, [R251+0x900] ;  /* 0x00090000fb8c783b */ /* 0x000f260000004200 */
[----:B------:R-:W-:Y:S05]  /*8630*/  MUFU.EX2 R178, R156 ;  /* 0x0000009c00b27308 */ /* 0x000fea0000000800 */
[----:B--2---:R-:W-:Y:S03]  /*8640*/  LDSM.16.MT88.4 R160, [R135+0x1900] ;  /* 0x0019000087a0783b */ /* 0x004fe60000004200 */
[----:B---3--:R-:W-:Y:S01]  /*8650*/  FADD.FTZ R0, R133, R0 ;  /* 0x0000000085007221 */ /* 0x008fe20000010000 */
[C---:B-1----:R-:W-:Y:S03]  /*8660*/  HMMA.16816.F32.BF16 R12, R136.reuse, R144, R12 ;  /* 0x00000090880c723c */ /* 0x042fe6000004180c */
[----:B------:R-:W-:Y:S04]  /*8670*/  FADD.FTZ R0, R3, R0 ;  /* 0x0000000003007221 */ /* 0x000fe80000010000 */
[----:B------:R-:W-:Y:S01]  /*8680*/  FADD.FTZ R0, R149, R0 ;  /* 0x0000000095007221 */ /* 0x000fe20000010000 */
[C---:B------:R-:W-:Y:S01]  /*8690*/  HMMA.16816.F32.BF16 R16, R136.reuse, R146, R16 ;  /* 0x000000928810723c */ /* 0x040fe20000041810 */
[----:B------:R-:W1:Y:S03]  /*86a0*/  LDSM.16.MT88.4 R144, [R250+0x900] ;  /* 0x00090000fa90783b */ /* 0x000e660000004200 */
[----:B------:R-:W-:Y:S04]  /*86b0*/  FADD.FTZ R0, R148, R0 ;  /* 0x0000000094007221 */ /* 0x000fe80000010000 */
[----:B------:R-:W-:Y:S01]  /*86c0*/  FADD.FTZ R0, R152, R0 ;  /* 0x0000000098007221 */ /* 0x000fe20000010000 */
[C---:B----4-:R-:W-:Y:S03]  /*86d0*/  HMMA.16816.F32.BF16 R20, R136.reuse, R140, R20 ;  /* 0x0000008c8814723c */ /* 0x050fe60000041814 */
[C---:B------:R-:W-:Y:S01]  /*86e0*/  FADD.FTZ R0, R176.reuse, R0 ;  /* 0x00000000b0007221 */ /* 0x040fe20000010000 */
[----:B------:R-:W-:Y:S04]  /*86f0*/  F2FP.BF16.PACK_AB R176, R176, R152 ;  /* 0x00000098b0b0723e */ /* 0x000fe800000010ff */
        /* <DEDUP_REMOVED lines=45> */
[----:B------:R-:W4:Y:S01]  /*89d0*/  MUFU.EX2 R133, R157 ;  /* 0x0000009d00857308 */ /* 0x000f220000000800 */
[----:B------:R-:W-:Y:S07]  /*89e0*/  F2FP.BF16.PACK_AB R139, R182, R183 ;  /* 0x000000b7b68b723e */ /* 0x000fee00000010ff */
[C---:B--2---:R-:W-:Y:S08]  /*89f0*/  HMMA.16816.F32.BF16 R4, R136.reuse, R140, R4 ;  /* 0x0000008c8804723c */ /* 0x044ff00000041804 */
[C---:B------:R-:W-:Y:S01]  /*8a00*/  HMMA.16816.F32.BF16 R8, R136.reuse, R142, R8 ;  /* 0x0000008e8808723c */ /* 0x040fe20000041808 */
[----:B------:R-:W2:Y:S03]  /*8a10*/  LDSM.16.MT88.4 R140, [R250+0x1100] ;  /* 0x00110000fa8c783b */ /* 0x000ea60000004200 */
[----:B----4-:R-:W-:Y:S04]  /*8a20*/  FADD.FTZ R3, R133, R0 ;  /* 0x0000000085037221 */ /* 0x010fe80000010000 */
[C---:B-1----:R-:W-:Y:S04]  /*8a30*/  HMMA.16816.F32.BF16 R12, R136.reuse, R144, R12 ;  /* 0x00000090880c723c */ /* 0x042fe8000004180c */
[C---:B------:R-:W-:Y:S01]  /*8a40*/  FADD.FTZ R3, R178.reuse, R3 ;  /* 0x00000003b2037221 */ /* 0x040fe20000010000 */
[----:B------:R-:W-:Y:S01]  /*8a50*/  F2FP.BF16.PACK_AB R178, R178, R133 ;  /* 0x00000085b2b2723e */ /* 0x000fe200000010ff */
[----:B------:R-:W-:Y:S01]  /*8a60*/  FADD.FTZ R0, R155, R153 ;  /* 0x000000999b007221 */ /* 0x000fe20000010000 */
[----:B------:R-:W1:Y:S01]  /*8a70*/  MUFU.EX2 R133, R165 ;  /* 0x000000a500857308 */ /* 0x000e620000000800 */
[C---:B------:R-:W-:Y:S01]  /*8a80*/  HMMA.16816.F32.BF16 R16, R136.reuse, R146, R16 ;  /* 0x000000928810723c */ /* 0x040fe20000041810 */
[----:B------:R-:W4:Y:S03]  /*8a90*/  LDSM.16.MT88.4 R144, [R135+0x3100] ;  /* 0x003100008790783b */ /* 0x000f260000004200 */
[----:B------:R-:W-:Y:S04]  /*8aa0*/  FADD.FTZ R0, R154, R0 ;  /* 0x000000009a007221 */ /* 0x000fe80000010000 */
[C---:B---3--:R-:W-:Y:S01]  /*8ab0*/  HMMA.16816.F32.BF16 R20, R136.reuse, R148, R20 ;  /* 0x000000948814723c */ /* 0x048fe20000041814 */
[----:B------:R-:W-:Y:S03]  /*8ac0*/  LDSM.16.MT88.4 R152, [R248+0x1900] ;  /* 0x00190000f898783b */ /* 0x000fe60000004200 */
[----:B------:R-:W-:Y:S04]  /*8ad0*/  FADD.FTZ R0, R186, R0 ;  /* 0x00000000ba007221 */ /* 0x000fe80000010000 */
[C---:B------:R-:W-:Y:S01]  /*8ae0*/  HMMA.16816.F32.BF16 R24, R136.reuse, R150, R24 ;  /* 0x000000968818723c */ /* 0x040fe20000041818 */
[----:B------:R-:W3:Y:S03]  /*8af0*/  LDSM.16.MT88.4 R148, [R248+0x3100] ;  /* 0x00310000f894783b */ /* 0x000ee60000004200 */
[----:B------:R-:W-:Y:S04]  /*8b00*/  FADD.FTZ R0, R185, R0 ;  /* 0x00000000b9007221 */ /* 0x000fe80000010000 */
[C---:B--2---:R-:W-:Y:S01]  /*8b10*/  HMMA.16816.F32.BF16 R28, R136.reuse, R140, R28 ;  /* 0x0000008c881c723c */ /* 0x044fe2000004181c */
[----:B------:R2:W-:Y:S03]  /*8b20*/  STL [R1+0x4c], R3 ;  /* 0x00004c0301007387 */ /* 0x0005e60000100800 */
[----:B------:R-:W-:Y:S04]  /*8b30*/  FADD.FTZ R0, R184, R0 ;  /* 0x00000000b8007221 */ /* 0x000fe80000010000 */
[C---:B------:R-:W-:Y:S01]  /*8b40*/  HMMA.16816.F32.BF16 R32, R136.reuse, R142, R32 ;  /* 0x0000008e8820723c */ /* 0x040fe20000041820 */
[----:B------:R-:W5:Y:S03]  /*8b50*/  LDSM.16.MT88.4 R140, [R251+0x3100] ;  /* 0x00310000fb8c783b */ /* 0x000f660000004200 */
[----:B------:R-:W-:Y:S04]  /*8b60*/  FADD.FTZ R0, R191, R0 ;  /* 0x00000000bf007221 */ /* 0x000fe80000010000 */
[----:B------:R-:W-:Y:S01]  /*8b70*/  FADD.FTZ R0, R190, R0 ;  /* 0x00000000be007221 */ /* 0x000fe20000010000 */
[C---:B----4-:R-:W-:Y:S03]  /*8b80*/  HMMA.16816.F32.BF16 R36, R136.reuse, R144, R36 ;  /* 0x000000908824723c */ /* 0x050fe60000041824 */
[----:B------:R-:W-:Y:S04]  /*8b90*/  FADD.FTZ R0, R183, R0 ;  /* 0x00000000b7007221 */ /* 0x000fe80000010000 */
[----:B------:R-:W-:Y:S01]  /*8ba0*/  FADD.FTZ R0, R182, R0 ;  /* 0x00000000b6007221 */ /* 0x000fe20000010000 */
[C---:B------:R-:W-:Y:S01]  /*8bb0*/  HMMA.16816.F32.BF16 R40, R136.reuse, R146, R40 ;  /* 0x000000928828723c */ /* 0x040fe20000041828 */
[----:B------:R-:W4:Y:S01]  /*8bc0*/  LDSM.16.MT88.4 R144, [R250+0x3100] ;  /* 0x00310000fa90783b */ /* 0x000f220000004200 */
[----:B--2---:R-:W2:Y:S02]  /*8bd0*/  MUFU.EX2 R3, R164 ;  /* 0x000000a400037308 */ /* 0x004ea40000000800 */
[----:B------:R-:W-:Y:S04]  /*8be0*/  FADD.FTZ R0, R181, R0 ;  /* 0x00000000b5007221 */ /* 0x000fe80000010000 */
[C---:B---3--:R-:W-:Y:S04]  /*8bf0*/  HMMA.16816.F32.BF16 R44, R136.reuse, R148, R44 ;  /* 0x00000094882c723c */ /* 0x048fe8000004182c */
[----:B------:R-:W-:Y:S04]  /*8c00*/  FADD.FTZ R0, R180, R0 ;  /* 0x00000000b4007221 */ /* 0x000fe80000010000 */
[C---:B------:R-:W-:Y:S01]  /*8c10*/  HMMA.16816.F32.BF16 R48, R136.reuse, R150, R48 ;  /* 0x000000968830723c */ /* 0x040fe20000041830 */
[----:B------:R-:W3:Y:S03]  /*8c20*/  LDSM.16.MT88.4 R148, [R135+0x5100] ;  /* 0x005100008794783b */ /* 0x000ee60000004200 */
[----:B-1----:R-:W-:Y:S04]  /*8c30*/  FADD.FTZ R0, R133, R0 ;  /* 0x0000000085007221 */ /* 0x002fe80000010000 */
[C---:B-----5:R-:W-:Y:S04]  /*8c40*/  HMMA.16816.F32.BF16 R52, R136.reuse, R140, R52 ;  /* 0x0000008c8834723c */ /* 0x060fe80000041834 */
[C---:B--2---:R-:W-:Y:S01]  /*8c50*/  FADD.FTZ R0, R3.reuse, R0 ;  /* 0x0000000003007221 */ /* 0x044fe20000010000 */
[----:B------:R-:W-:Y:S02]  /*8c60*/  F2FP.BF16.PACK_AB R179, R3, R133 ;  /* 0x0000008503b3723e */ /* 0x000fe400000010ff */
[----:B------:R-:W-:Y:S01]  /*8c70*/  MOV R133, R2 ;  /* 0x0000000200857202 */ /* 0x000fe20000000f00 */
[C---:B------:R-:W-:Y:S01]  /*8c80*/  HMMA.16816.F32.BF16 R56, R136.reuse, R142, R56 ;  /* 0x0000008e8838723c */ /* 0x040fe20000041838 */
[----:B------:R-:W1:Y:S07]  /*8c90*/  LDSM.16.MT88.4 R140, [R248+0x5100] ;  /* 0x00510000f88c783b */ /* 0x000e6e0000004200 */
[C---:B----4-:R-:W-:Y:S01]  /*8ca0*/  HMMA.16816.F32.BF16 R60, R136.reuse, R144, R60 ;  /* 0x00000090883c723c */ /* 0x050fe2000004183c */
[----:B------:R2:W-:Y:S07]  /*8cb0*/  STL [R1+0x74], R0 ;  /* 0x0000740001007387 */ /* 0x0005ee0000100800 */
[C---:B------:R-:W-:Y:S01]  /*8cc0*/  HMMA.16816.F32.BF16 R64, R136.reuse, R146, R64 ;  /* 0x000000928840723c */ /* 0x040fe20000041840 */
[----:B------:R-:W4:Y:S07]  /*8cd0*/  LDSM.16.MT88.4 R144, [R251+0x5100] ;  /* 0x00510000fb90783b */ /* 0x000f2e0000004200 */
[C---:B---3--:R-:W-:Y:S08]  /*8ce0*/  HMMA.16816.F32.BF16 R68, R136.reuse, R148, R68 ;  /* 0x000000948844723c */ /* 0x048ff00000041844 */
[C---:B------:R-:W-:Y:S01]  /*8cf0*/  HMMA.16816.F32.BF16 R72, R136.reuse, R150, R72 ;  /* 0x000000968848723c */ /* 0x040fe20000041848 */
[----:B------:R-:W3:Y:S03]  /*8d00*/  LDSM.16.MT88.4 R148, [R250+0x5100] ;  /* 0x00510000fa94783b */ /* 0x000ee60000004200 */
[----:B--2---:R-:W-:Y:S04]  /*8d10*/  MOV R0, R132 ;  /* 0x0000008400007202 */ /* 0x004fe80000000f00 */
[C---:B-1----:R-:W-:Y:S08]  /*8d20*/  HMMA.16816.F32.BF16 R76, R136.reuse, R140, R76 ;  /* 0x0000008c884c723c */ /* 0x042ff0000004184c */
[C---:B------:R-:W-:Y:S01]  /*8d30*/  HMMA.16816.F32.BF16 R80, R136.reuse, R142, R80 ;  /* 0x0000008e8850723c */ /* 0x040fe20000041850 */
[----:B------:R-:W1:Y:S07]  /*8d40*/  LDSM.16.MT88.4 R140, [R135+0x7100] ;  /* 0x00710000878c783b */ /* 0x000e6e0000004200 */
[C---:B----4-:R-:W-:Y:S08]  /*8d50*/  HMMA.16816.F32.BF16 R84, R136.reuse, R144, R84 ;  /* 0x000000908854723c */ /* 0x050ff00000041854 */
        /* <DEDUP_REMOVED lines=61> */
.L_x_1887:
        /* <DEDUP_REMOVED lines=157> */
.L_x_1885:
        /* <DEDUP_REMOVED lines=197> */
.L_x_1892:
        /* <DEDUP_REMOVED lines=157> */
.L_x_1894:
[----:B--234-:R-:W-:Y:S05]  /*b120*/  BSYNC B0 ;  /* 0x0000000000007941 */ /* 0x01cfea0003800000 */
.L_x_1893:
        /* <DEDUP_REMOVED lines=30> */
.L_x_1896:
[----:B------:R-:W-:Y:S05]  /*b310*/  BSYNC B0 ;  /* 0x0000000000007941 */ /* 0x000fea0003800000 */
.L_x_1895:
        /* <DEDUP_REMOVED lines=30> */
.L_x_1898:
[----:B------:R-:W-:Y:S05]  /*b500*/  BSYNC B0 ;  /* 0x0000000000007941 */ /* 0x000fea0003800000 */
.L_x_1897:
        /* <DEDUP_REMOVED lines=31> */
.L_x_1891:
        /* <DEDUP_REMOVED lines=31> */
.L_x_1899:
        /* <DEDUP_REMOVED lines=43> */
.L_x_1901:
[----:B------:R-:W-:Y:S05]  /*bba0*/  BSYNC B0 ;  /* 0x0000000000007941 */ /* 0x000fea0003800000 */
.L_x_1900:
        /* <DEDUP_REMOVED lines=77> */
.L_x_1903:
[----:B------:R-:W-:Y:S05]  /*c080*/  BSYNC B0 ;  /* 0x0000000000007941 */ /* 0x000fea0003800000 */
.L_x_1902:
        /* <DEDUP_REMOVED lines=27> */
.L_x_1905:
[----:B------:R-:W-:Y:S05]  /*c240*/  BSYNC B0 ;  /* 0x0000000000007941 */ /* 0x000fea0003800000 */
.L_x_1904:
        /* <DEDUP_REMOVED lines=27> */
.L_x_1907:
[----:B------:R-:W-:Y:S05]  /*c400*/  BSYNC B0 ;  /* 0x0000000000007941 */ /* 0x000fea0003800000 */
.L_x_1906:
        /* <DEDUP_REMOVED lines=28> */
.L_x_1908:
        /* <DEDUP_REMOVED lines=11> */
.L_x_3659:


//--------------------- .text._ZN7cutlass13device_kernelIN5flash19enable_sm80_to_sm89INS1_16FlashAttnFwdSm80INS1_25CollectiveMainloopFwdSm80ILi8ELi1ELb0EN4cute5tupleIJNS5_1CILi128EEENS7_ILi32EEENS7_ILi256EEEEEELi256ENS_10bfloat16_tEfNS_4arch4Sm80ELb0ELb0ELb0ELb1ELb1ELb1ELb1ELb0EEENS1_21CollectiveEpilogueFwdINS6_IJS8_SA_S9_EEENS6_IJNS7_ILi1EEESI_SI_EEESC_SE_Li256ELb1ELb1ELb0ELb0EEENS1_19SingleTileSchedulerILb1ELb0ELb1ELi128EEEEEEEEEvNT_6ParamsE --------------------------
	.section	.text._ZN7cutlass13device_kernelIN5flash19enable_sm80_to_sm89INS1_16FlashAttnFwdSm80INS1_25CollectiveMainloopFwdSm80ILi8ELi1ELb0EN4cute5tupleIJNS5_1CILi128EEENS7_ILi32EEENS7_ILi256EEEEEELi256ENS_10bfloat16_tEfNS_4arch4Sm80ELb0ELb0ELb0ELb1ELb1ELb1ELb1ELb0EEENS1_21CollectiveEpilogueFwdINS6_IJS8_SA_S9_EEENS6_IJNS7_ILi1EEESI_SI_EEESC_SE_Li256ELb1ELb1ELb0ELb0EEENS1_19SingleTileSchedulerILb1ELb0ELb1ELi128EEEEEEEEEvNT_6ParamsE,"ax",@progbits
	.sectioninfo	@"SHI_REGISTERS=248"
	.align	128
.text._ZN7cutlass13device_kernelIN5flash19enable_sm80_to_sm89INS1_16FlashAttnFwdSm80INS1_25CollectiveMainloopFwdSm80ILi8ELi1ELb0EN4cute5tupleIJNS5_1CILi128EEENS7_ILi32EEENS7_ILi256EEEEEELi256ENS_10bfloat16_tEfNS_4arch4Sm80ELb0ELb0ELb0ELb1ELb1ELb1ELb1ELb0EEENS1_21CollectiveEpilogueFwdINS6_IJS8_SA_S9_EEENS6_IJNS7_ILi1EEESI_SI_EEESC_SE_Li256ELb1ELb1ELb0ELb0EEENS1_19SingleTileSchedulerILb1ELb0ELb1ELi128EEEEEEEEEvNT_6ParamsE:
        .type           _ZN7cutlass13device_kernelIN5flash19enable_sm80_to_sm89INS1_16FlashAttnFwdSm80INS1_25CollectiveMainloopFwdSm80ILi8ELi1ELb0EN4cute5tupleIJNS5_1CILi128EEENS7_ILi32EEENS7_ILi256EEEEEELi256ENS_10bfloat16_tEfNS_4arch4Sm80ELb0ELb0ELb0ELb1ELb1ELb1ELb1ELb0EEENS1_21CollectiveEpilogueFwdINS6_IJS8_SA_S9_EEENS6_IJNS7_ILi1EEESI_SI_EEESC_SE_Li256ELb1ELb1ELb0ELb0EEENS1_19SingleTileSchedulerILb1ELb0ELb1ELi128EEEEEEEEEvNT_6ParamsE,@function
        .size           _ZN7cutlass13device_kernelIN5flash19enable_sm80_to_sm89INS1_16FlashAttnFwdSm80INS1_25CollectiveMainloopFwdSm80ILi8ELi1ELb0EN4cute5tupleIJNS5_1CILi128EEENS7_ILi32EEENS7_ILi256EEEEEELi256ENS_10bfloat16_tEfNS_4arch4Sm80ELb0ELb0ELb0ELb1ELb1ELb1ELb1ELb0EEENS1_21CollectiveEpilogueFwdINS6_IJS8_SA_S9_EEENS6_IJNS7_ILi1EEESI_SI_EEESC_SE_Li256ELb1ELb1ELb0ELb0EEENS1_19SingleTileSchedulerILb1ELb0ELb1ELi128EEEEEEEEEvNT_6ParamsE,(.L_x_3660 - _ZN7cutlass13device_kernelIN5flash19enable_sm80_to_sm89INS1_16FlashAttnFwdSm80INS1_25CollectiveMainloopFwdSm80ILi8ELi1ELb0EN4cute5tupleIJNS5_1CILi128EEENS7_ILi32EEENS7_ILi256EEEEEELi256ENS_10bfloat16_tEfNS_4arch4Sm80ELb0ELb0ELb0ELb1ELb1ELb1ELb1ELb0EEENS1_21CollectiveEpilogueFwdINS6_IJS8_SA_S9_EEENS6_IJNS7_ILi1EEESI_SI_EEESC_SE_Li256ELb1ELb1ELb0ELb0EEENS1_19SingleTileSchedulerILb1ELb0ELb1ELi128EEEEEEEEEvNT_6ParamsE)
        .other          _ZN7cutlass13device_kernelIN5flash19enable_sm80_to_sm89INS1_16FlashAttnFwdSm80INS1_25CollectiveMainloopFwdSm80ILi8ELi1ELb0EN4cute5tupleIJNS5_1CILi128EEENS7_ILi32EEENS7_ILi256EEEEEELi256ENS_10bfloat16_tEfNS_4arch4Sm80ELb0ELb0ELb0ELb1ELb1ELb1ELb1ELb0EEENS1_21CollectiveEpilogueFwdINS6_IJS8_SA_S9_EEENS6_IJNS7_ILi1EEESI_SI_EEESC_SE_Li256ELb1ELb1ELb0ELb0EEENS1_19SingleTileSchedulerILb1ELb0ELb1ELi128EEEEEEEEEvNT_6ParamsE,@"STO_CUDA_ENTRY STV_DEFAULT"
_ZN7cutlass13device_kernelIN5flash19enable_sm80_to_sm89INS1_16FlashAttnFwdSm80INS1_25CollectiveMainloopFwdSm80ILi8ELi1ELb0EN4cute5tupleIJNS5_1CILi128EEENS7_ILi32EEENS7_ILi256EEEEEELi256ENS_10bfloat16_tEfNS_4arch4Sm80ELb0ELb0ELb0ELb1ELb1ELb1ELb1ELb0EEENS1_21CollectiveEpilogueFwdINS6_IJS8_SA_S9_EEENS6_IJNS7_ILi1EEESI_SI_EEESC_SE_Li256ELb1ELb1ELb0ELb0EEENS1_19SingleTileSchedulerILb1ELb0ELb1ELi128EEEEEEEEEvNT_6ParamsE:
        /* <DEDUP_REMOVED lines=20> */
.L_x_1910:
        /* <DEDUP_REMOVED lines=13> */
.L_x_1912:
[----:B------:R-:W-:Y:S02]  /*0210*/  ULDC UR7, c[0x0][0x54c] ;  /* 0x0001530000077ab9 */ /* 0x000fe40000000800 */
.L_x_1911:
[----:B------:R-:W-:Y:S02]  /*0220*/  ULDC UR4, c[0x0][0x548] ;  /* 0x0001520000047ab9 */ /* 0x000fe40000000800 */
[----:B------:R-:W-:-:S02]  /*0230*/  USHF.L.U32 UR5, UR14, 0x7, URZ ;  /* 0x000000070e057899 */ /* 0x000fc4000800063f */
[----:B------:R-:W-:-:S04]  /*0240*/  UIMAD UR4, UR7, UR4, URZ ;  /* 0x00000004070472a4 */ /* 0x000fc8000f8e023f */
[----:B------:R-:W-:-:S04]  /*0250*/  UISETP.GE.AND UP0, UPT, UR5, UR4, UPT ;  /* 0x000000040500728c */ /* 0x000fc8000bf06270 */
[----:B------:R-:W-:Y:S01]  /*0260*/  USEL UR20, UR20, 0xffffffff, !UP0 ;  /* 0xffffffff14147887 */ /* 0x000fe2000c000000 */
[----:B------:R-:W-:Y:S05]  /*0270*/  BRA `(.L_x_1913) ;  /* 0x000001b000007947 */ /* 0x000fea0003800000 */
.L_x_1909:
        /* <DEDUP_REMOVED lines=8> */
.L_x_1914:
        /* <DEDUP_REMOVED lines=13> */
.L_x_1916:
[----:B------:R-:W-:Y:S02]  /*03d0*/  ULDC UR7, c[0x0][0x54c] ;  /* 0x0001530000077ab9 */ /* 0x000fe40000000800 */
.L_x_1915:
[----:B------:R-:W-:Y:S02]  /*03e0*/  ULDC UR4, c[0x0][0x548] ;  /* 0x0001520000047ab9 */ /* 0x000fe40000000800 */
[----:B------:R-:W-:-:S02]  /*03f0*/  USHF.L.U32 UR5, UR14, 0x7, URZ ;  /* 0x000000070e057899 */ /* 0x000fc4000800063f */
[----:B------:R-:W-:-:S04]  /*0400*/  UIMAD UR4, UR7, UR4, URZ ;  /* 0x00000004070472a4 */ /* 0x000fc8000f8e023f */
[----:B------:R-:W-:-:S04]  /*0410*/  UISETP.GE.AND UP0, UPT, UR5, UR4, UPT ;  /* 0x000000040500728c */ /* 0x000fc8000bf06270 */
[----:B------:R-:W-:-:S06]  /*0420*/  USEL UR20, UR20, 0xffffffff, !UP0 ;  /* 0xffffffff14147887 */ /* 0x000fcc000c000000 */
.L_x_1913:
        /* <DEDUP_REMOVED lines=64> */
.L_x_1917:
        /* <DEDUP_REMOVED lines=10> */
.L_x_1918:
[----:B------:R-:W-:Y:S05]  /*08d0*/  @!P4 BRA `(.L_x_1919) ;  /* 0x000000500000c947 */ /* 0x000fea0003800000 */
[----:B-1--4-:R-:W4:Y:S04]  /*08e0*/  LDG.E R0, [R8.64] ;  /* 0x0000001608007981 */ /* 0x012f28000c1e1900 */
[----:B---3--:R-:W3:Y:S01]  /*08f0*/  LDG.E R3, [R8.64+0x4] ;  /* 0x0000041608037981 */ /* 0x008ee2000c1e1900 */
[----:B----4-:R-:W1:Y:S08]  /*0900*/  R2UR UR18, R0 ;  /* 0x00000000001273c2 */ /* 0x010e7000000e0000 */
[----:B---3--:R-:W1:Y:S02]  /*0910*/  R2UR UR4, R3 ;  /* 0x00000000030473c2 */ /* 0x008e6400000e0000 */
[----:B-1----:R-:W-:-:S06]  /*0920*/  UIADD3 UR18, -UR18, UR4, URZ ;  /* 0x0000000412127290 */ /* 0x002fcc000fffe13f */
.L_x_1919:
        /* <DEDUP_REMOVED lines=140> */
.L_x_1922:
[----:B------:R-:W-:Y:S05]  /*11f0*/  BSYNC B0 ;  /* 0x0000000000007941 */ /* 0x000fea0003800000 */
.L_x_1921:
        /* <DEDUP_REMOVED lines=128> */
.L_x_1941:
        /* <DEDUP_REMOVED lines=85> */
.L_x_1927:
[----:B------:R-:W-:Y:S05]  /*1f50*/  BSYNC B0 ;  /* 0x0000000000007941 */ /* 0x000fea0003800000 */
.L_x_1926:
        /* <DEDUP_REMOVED lines=87> */
.L_x_1930:
[----:B------:R-:W-:Y:S05]  /*24d0*/  BSYNC B0 ;  /* 0x0000000000007941 */ /* 0x000fea0003800000 */
.L_x_1929:
        /* <DEDUP_REMOVED lines=57> */
.L_x_1932:
[----:B------:R-:W-:Y:S05]  /*2870*/  BSYNC B0 ;  /* 0x0000000000007941 */ /* 0x000fea0003800000 */
.L_x_1931:
        /* <DEDUP_REMOVED lines=57> */
.L_x_1934:
[----:B------:R-:W-:Y:S05]  /*2c10*/  BSYNC B0 ;  /* 0x0000000000007941 */ /* 0x000fea0003800000 */
.L_x_1933:
        /* <DEDUP_REMOVED lines=57> */
.L_x_1925:
        /* <DEDUP_REMOVED lines=29> */
.L_x_1936:
[----:B------:R-:W-:Y:S05]  /*3180*/  BSYNC B0 ;  /* 0x0000000000007941 */ /* 0x000fea0003800000 */
.L_x_1935:
        /* <DEDUP_REMOVED lines=149> */
.L_x_1938:
[----:B------:R-:W-:Y:S05]  /*3ae0*/  BSYNC B0 ;  /* 0x0000000000007941 */ /* 0x000fea0003800000 */
.L_x_1937:
        /* <DEDUP_REMOVED lines=124> */
.L_x_1924:
        /* <DEDUP_REMOVED lines=27> */
.L_x_1928:
[----:B------:R-:W-:Y:S05]  /*4460*/  BSYNC B1 ;  /* 0x0000000000017941 */ /* 0x000fea0003800000 */
.L_x_1923:
        /* <DEDUP_REMOVED lines=61> */
.L_x_1940:
[----:B-1-3--:R-:W-:Y:S05]  /*4840*/  BSYNC B0 ;  /* 0x0000000000007941 */ /* 0x00afea0003800000 */
.L_x_1939:
        /* <DEDUP_REMOVED lines=25> */
.L_x_1920:
[----:B-1----:R-:W-:Y:S01]  /*49e0*/  UISETP.GE.AND UP0, UPT, UR11, 0x1, UPT ;  /* 0x000000010b00788c */ /* 0x002fe2000bf06270 */
[----:B------:R-:W-:Y:S01]  /*49f0*/  PLOP3.LUT P2, PT, PT, PT, PT, 0x80, 0x0 ;  /* 0x000000000000781c */ /* 0x000fe20003f4f070 */
[----:B------:R-:W-:Y:S01]  /*4a00*/  CS2R R134, SRZ ;  /* 0x0000000000867805 */ /* 0x000fe2000001ff00 */
[----:B------:R-:W-:Y:S01]  /*4a10*/  CS2R R132, SRZ ;  /* 0x0000000000847805 */ /* 0x000fe2000001ff00 */
[----:B------:R-:W-:Y:S01]  /*4a20*/  CS2R R138, SRZ ;  /* 0x00000000008a7805 */ /* 0x000fe2000001ff00 */
[----:B------:R-:W-:Y:S01]  /*4a30*/  CS2R R136, SRZ ;  /* 0x0000000000887805 */ /* 0x000fe2000001ff00 */
[----:B------:R-:W-:Y:S01]  /*4a40*/  PLOP3.LUT P0, PT, PT, PT, UP0, 0x80, 0x0 ;  /* 0x000000000000781c */ /* 0x000fe20003f0f008 */
[----:B------:R-:W-:Y:S01]  /*4a50*/  CS2R R130, SRZ ;  /* 0x0000000000827805 */ /* 0x000fe2000001ff00 */
[----:B------:R-:W-:Y:S01]  /*4a60*/  CS2R R128, SRZ ;  /* 0x0000000000807805 */ /* 0x000fe2000001ff00 */
[----:B----4-:R-:W-:Y:S01]  /*4a70*/  CS2R R126, SRZ ;  /* 0x00000000007e7805 */ /* 0x010fe2000001ff00 */
        /* <DEDUP_REMOVED lines=182> */
.L_x_1944:
[----:B-123--:R-:W-:Y:S05]  /*55e0*/  BSYNC B0 ;  /* 0x0000000000007941 */ /* 0x00efea0003800000 */
.L_x_1943:
        /* <DEDUP_REMOVED lines=25> */
.L_x_1946:
[----:B------:R-:W-:Y:S05]  /*5780*/  BSYNC B0 ;  /* 0x0000000000007941 */ /* 0x000fea0003800000 */
.L_x_1945:
        /* <DEDUP_REMOVED lines=25> */
.L_x_1948:
[----:B------:R-:W-:Y:S05]  /*5920*/  BSYNC B0 ;  /* 0x0000000000007941 */ /* 0x000fea0003800000 */
.L_x_1947:
        /* <DEDUP_REMOVED lines=111> */
.L_x_1949:
        /* <DEDUP_REMOVED lines=70> */
.L_x_1953:
[----:B------:R-:W-:Y:S05]  /*6480*/  BSYNC B0 ;  /* 0x0000000000007941 */ /* 0x000fea0003800000 */
.L_x_1952:
        /* <DEDUP_REMOVED lines=97> */
.L_x_1957:
[----:B------:R-:W-:Y:S05]  /*6aa0*/  BSYNC B0 ;  /* 0x0000000000007941 */ /* 0x000fea0003800000 */
.L_x_1956:
        /* <DEDUP_REMOVED lines=42> */
.L_x_1959:
[----:B------:R-:W-:Y:S05]  /*6d50*/  BSYNC B0 ;  /* 0x0000000000007941 */ /* 0x000fea0003800000 */
.L_x_1958:
        /* <DEDUP_REMOVED lines=42> */
.L_x_1961:
[----:B------:R-:W-:Y:S05]  /*7000*/  BSYNC B0 ;  /* 0x0000000000007941 */ /* 0x000fea0003800000 */
.L_x_1960:
        /* <DEDUP_REMOVED lines=41> */
.L_x_1955:
[----:B------:R-:W-:Y:S05]  /*72a0*/  BSYNC B1 ;  /* 0x0000000000017941 */ /* 0x000fea0003800000 */
.L_x_1954:
        /* <DEDUP_REMOVED lines=45> */
.L_x_1965:
[----:B------:R-:W-:Y:S05]  /*7580*/  BSYNC B0 ;  /* 0x0000000000007941 */ /* 0x000fea0003800000 */
.L_x_1964:
        /* <DEDUP_REMOVED lines=42> */
.L_x_1967:
[----:B------:R-:W-:Y:S05]  /*7830*/  BSYNC B0 ;  /* 0x0000000000007941 */ /* 0x000fea0003800000 */
.L_x_1966:
        /* <DEDUP_REMOVED lines=42> */
.L_x_1969:
[----:B------:R-:W-:Y:S05]  /*7ae0*/  BSYNC B0 ;  /* 0x0000000000007941 */ /* 0x000fea0003800000 */
.L_x_1968:
        /* <DEDUP_REMOVED lines=41> */
.L_x_1963:
[----:B------:R-:W-:Y:S05]  /*7d80*/  BSYNC B1 ;  /* 0x0000000000017941 */ /* 0x000fea0003800000 */
.L_x_1962:
        /* <DEDUP_REMOVED lines=45> */
.L_x_1973:
[----:B------:R-:W-:Y:S05]  /*8060*/  BSYNC B0 ;  /* 0x0000000000007941 */ /* 0x000fea0003800000 */
.L_x_1972:
        /* <DEDUP_REMOVED lines=42> */
.L_x_1975:
[----:B------:R-:W-:Y:S05]  /*8310*/  BSYNC B0 ;  /* 0x0000000000007941 */ /* 0x000fea0003800000 */
.L_x_1974:
        /* <DEDUP_REMOVED lines=42> */
.L_x_1977:
[----:B------:R-:W-:Y:S05]  /*85c0*/  BSYNC B0 ;  /* 0x0000000000007941 */ /* 0x000fea0003800000 */
.L_x_1976:
        /* <DEDUP_REMOVED lines=41> */
.L_x_1971:
[----:B------:R-:W-:Y:S05]  /*8860*/  BSYNC B1 ;  /* 0x0000000000017941 */ /* 0x000fea0003800000 */
.L_x_1970:
        /* <DEDUP_REMOVED lines=44> */
.L_x_1980:
[----:B------:R-:W-:Y:S05]  /*8b30*/  BSYNC B0 ;  /* 0x0000000000007941 */ /* 0x000fea0003800000 */
.L_x_1979:
        /* <DEDUP_REMOVED lines=42> */
.L_x_1982:
[----:B------:R-:W-:Y:S05]  /*8de0*/  BSYNC B0 ;  /* 0x0000000000007941 */ /* 0x000fea0003800000 */
.L_x_1981:
        /* <DEDUP_REMOVED lines=42> */
.L_x_1984:
[----:B------:R-:W-:Y:S05]  /*9090*/  BSYNC B0 ;  /* 0x0000000000007941 */ /* 0x000fea0003800000 */
.L_x_1983:
        /* <DEDUP_REMOVED lines=42> */
.L_x_1951:
        /* <DEDUP_REMOVED lines=28> */
.L_x_1986:
[----:B------:R-:W-:Y:S05]  /*9500*/  BSYNC B0 ;  /* 0x0000000000007941 */ /* 0x000fea0003800000 */
.L_x_1985:
        /* <DEDUP_REMOVED lines=146> */
.L_x_1990:
[----:B------:R-:W-:Y:S05]  /*9e30*/  BSYNC B0 ;  /* 0x0000000000007941 */ /* 0x000fea0003800000 */
.L_x_1989:
        /* <DEDUP_REMOVED lines=99> */
.L_x_1988:
[----:B------:R-:W-:Y:S05]  /*a470*/  BSYNC B1 ;  /* 0x0000000000017941 */ /* 0x000fea0003800000 */
.L_x_1987:
        /* <DEDUP_REMOVED lines=104> */
.L_x_1994:
[----:B------:R-:W-:Y:S05]  /*ab00*/  BSYNC B0 ;  /* 0x0000000000007941 */ /* 0x000fea0003800000 */
.L_x_1993:
        /* <DEDUP_REMOVED lines=106> */
.L_x_1992:
[----:B------:R-:W-:Y:S05]  /*b1b0*/  BSYNC B1 ;  /* 0x0000000000017941 */ /* 0x000fea0003800000 */
.L_x_1991:
        /* <DEDUP_REMOVED lines=104> */
.L_x_1998:
[----:B------:R-:W-:Y:S05]  /*b840*/  BSYNC B0 ;  /* 0x0000000000007941 */ /* 0x000fea0003800000 */
.L_x_1997:
        /* <DEDUP_REMOVED lines=106> */
.L_x_1996:
[----:B------:R-:W-:Y:S05]  /*bef0*/  BSYNC B1 ;  /* 0x0000000000017941 */ /* 0x000fea0003800000 */
.L_x_1995:
        /* <DEDUP_REMOVED lines=103> */
.L_x_2000:
[----:B------:R-:W-:Y:S05]  /*c570*/  BSYNC B0 ;  /* 0x0000000000007941 */ /* 0x000fea0003800000 */
.L_x_1999:
        /* <DEDUP_REMOVED lines=106> */
.L_x_1978:
[----:B------:R-:W-:Y:S05]  /*cc20*/  BSYNC B2 ;  /* 0x0000000000027941 */ /* 0x000fea0003800000 */
.L_x_1950:
        /* <DEDUP_REMOVED lines=16> */
[----:B------:R-:W-:Y:S01]  /*cd30*/  IMAD.SHL.U32 R7, R7, 0x40, RZ ;  /* 0x0000004007077824 */ /* 0x000fe200078e00ff */
[----:B------:R-:W-:Y:S01]  /*cd40*/  LEA.HI R3, R3, R66, RZ, 0x5 ;  /* 0x0000004203037211 */ /* 0x000fe200078f28ff */
[----:B------:R-:W-:Y:S01]  /*cd50*/  IMAD.IADD R12, R9, 0x1, -R12 ;  /* 0x00000001090c7824 */ /* 0x000fe200078e0a0c */
[----:B------:R-:W-:Y:S01]  /*cd60*/  SHF.R.S32.HI R149, RZ, 0x1f, R20 ;  /* 0x0000001fff957819 */ /* 0x000fe20000011414 */
[----:B------:R-:W-:Y:S01]  /*cd70*/  IMAD.WIDE.U32 R8, R221, c[0x0][0x218], R10 ;  /* 0x00008600dd087a25 */ /* 0x000fe200078e000a */
[----:B------:R-:W-:Y:S01]  /*cd80*/  LOP3.LUT R7, R7, 0x1c0, RZ, 0xc0, !PT ;  /* 0x000001c007077812 */ /* 0x000fe200078ec0ff */
[----:B------:R-:W-:Y:S01]  /*cd90*/  UISETP.GE.AND UP0, UPT, UR11, 0x21, UPT ;  /* 0x000000210b00788c */ /* 0x000fe2000bf06270 */
[----:B------:R-:W-:Y:S01]  /*cda0*/  SHF.R.S32.HI R13, RZ, 0x1f, R6 ;  /* 0x0000001fff0d7819 */ /* 0x000fe20000011406 */
[C---:B------:R-:W-:Y:S01]  /*cdb0*/  IMAD R217, R12.reuse, 0x200, R15 ;  /* 0x000002000cd97824 */ /* 0x040fe200078e020f */
[----:B------:R-:W-:Y:S01]  /*cdc0*/  LEA.HI R149, R149, R20, RZ, 0x3 ;  /* 0x0000001495957211 */ /* 0x000fe200078f18ff */
[----:B------:R-:W-:Y:S01]  /*cdd0*/  IMAD R11, R221, c[0x0][0x21c], R18 ;  /* 0x00008700dd0b7a24 */ /* 0x000fe200078e0212 */
[----:B------:R-:W-:Y:S01]  /*cde0*/  LEA.HI R224, R13, R6, RZ, 0x3 ;  /* 0x000000060de07211 */ /* 0x000fe200078f18ff */
[----:B------:R-:W-:Y:S01]  /*cdf0*/  IMAD.SHL.U32 R217, R217, 0x2, RZ ;  /* 0x00000002d9d97824 */ /* 0x000fe200078e00ff */
[----:B------:R-:W-:Y:S01]  /*ce00*/  BAR.SYNC.DEFER_BLOCKING 0x0 ;  /* 0x0000000000007b1d */ /* 0x000fe20000010000 */
[----:B------:R-:W-:Y:S01]  /*ce10*/  IMAD.SHL.U32 R12, R12, 0x8, RZ ;  /* 0x000000080c0c7824 */ /* 0x000fe200078e00ff */
[----:B------:R-:W-:Y:S01]  /*ce20*/  LOP3.LUT R149, R149, 0xfffffff8, RZ, 0xc0, !PT ;  /* 0xfffffff895957812 */ /* 0x000fe200078ec0ff */
[----:B------:R-:W-:Y:S01]  /*ce30*/  IMAD.SHL.U32 R223, R16, 0x2, RZ ;  /* 0x0000000210df7824 */ /* 0x000fe200078e00ff */
[----:B------:R-:W-:-:S02]  /*ce40*/  IADD3 R10, R217, 0xc080, RZ ;  /* 0x0000c080d90a7810 */ /* 0x000fc40007ffe0ff */
[----:B------:R-:W-:Y:S02]  /*ce50*/  IADD3 R216, R217, 0xc0a0, RZ ;  /* 0x0000c0a0d9d87810 */ /* 0x000fe40007ffe0ff */
[----:B------:R-:W-:Y:S01]  /*ce60*/  @P0 IADD3 R216, R10, -0x20, RZ ;  /* 0xffffffe00ad80810 */ /* 0x000fe20007ffe0ff */
[----:B------:R-:W-:Y:S01]  /*ce70*/  IMAD.SHL.U32 R10, R4, 0x40, RZ ;  /* 0x00000040040a7824 */ /* 0x000fe200078e00ff */
[----:B------:R-:W-:Y:S02]  /*ce80*/  IADD3 R8, P0, R8, UR26, RZ ;  /* 0x0000001a08087c10 */ /* 0x000fe4000ff1e0ff */
[----:B------:R-:W-:Y:S02]  /*ce90*/  LOP3.LUT R12, R7, 0x8, R12, 0xf8, !PT ;  /* 0x00000008070c7812 */ /* 0x000fe400078ef80c */
[----:B------:R-:W-:Y:S02]  /*cea0*/  IADD3.X R11, R9, UR5, R11, P0, !PT ;  /* 0x00000005090b7c10 */ /* 0x000fe400087fe40b */
[----:B------:R-:W-:-:S02]  /*ceb0*/  LEA R9, P0, R8, c[0x0][0x1f8], 0x1 ;  /* 0x00007e0008097a11 */ /* 0x000fc400078008ff */
[----:B------:R-:W-:Y:S02]  /*cec0*/  SHF.R.U32.HI R7, RZ, 0x3, R7 ;  /* 0x00000003ff077819 */ /* 0x000fe40000011607 */
[----:B------:R-:W-:Y:S01]  /*ced0*/  LEA.HI.X R8, R8, c[0x0][0x1fc], R11, 0x1, P0 ;  /* 0x00007f0008087a11 */ /* 0x000fe200000f0c0b */
[----:B------:R-:W-:Y:S01]  /*cee0*/  SHFL.IDX PT, R28, R9, RZ, 0x181f ;  /* 0x00181fff091c7589 */ /* 0x000fe200000e0000 */
[----:B------:R-:W-:Y:S01]  /*cef0*/  LOP3.LUT P0, RZ, R2, 0x4, RZ, 0xc0, !PT ;  /* 0x0000000402ff7812 */ /* 0x000fe2000780c0ff */
[----:B------:R-:W-:Y:S01]  /*cf00*/  IMAD.SHL.U32 R2, R3, 0x20, RZ ;  /* 0x0000002003027824 */ /* 0x000fe200078e00ff */
[----:B------:R-:W-:Y:S01]  /*cf10*/  LOP3.LUT R4, R12, R7, RZ, 0x3c, !PT ;  /* 0x000000070c047212 */ /* 0x000fe200078e3cff */
[----:B------:R-:W1:Y:S01]  /*cf20*/  SHFL.IDX PT, R29, R8, RZ, 0x181f ;  /* 0x00181fff081d7589 */ /* 0x000e6200000e0000 */
[----:B------:R-:W-:Y:S01]  /*cf30*/  LOP3.LUT R7, R10, 0xfffffe00, RZ, 0xc0, !PT ;  /* 0xfffffe000a077812 */ /* 0x000fe200078ec0ff */
[----:B------:R-:W-:Y:S01]  /*cf40*/  IMAD.MOV.U32 R11, RZ, RZ, 0x40 ;  /* 0x00000040ff0b7424 */ /* 0x000fe200078e00ff */
[----:B------:R-:W-:Y:S01]  /*cf50*/  LOP3.LUT R218, R2, 0x7ffffc00, RZ, 0xc0, !PT ;  /* 0x7ffffc0002da7812 */ /* 0x000fe200078ec0ff */
[----:B------:R-:W-:Y:S01]  /*cf60*/  LDSM.16.M88.4 R24, [R217+0xc880] ;  /* 0x00c88000d918783b */ /* 0x000fe20000000200 */
[----:B------:R-:W-:-:S02]  /*cf70*/  SHF.R.S32.HI R12, RZ, 0x1f, R21 ;  /* 0x0000001fff0c7819 */ /* 0x000fc40000011415 */
[----:B------:R-:W-:Y:S01]  /*cf80*/  IADD3 R218, R4, R7, R218 ;  /* 0x0000000704da7210 */ /* 0x000fe20007ffe0da */
[----:B------:R-:W-:Y:S01]  /*cf90*/  LDSM.16.M88.4 R44, [R216] ;  /* 0x00000000d82c783b */ /* 0x000fe20000000200 */
[----:B------:R-:W-:Y:S02]  /*cfa0*/  SEL R2, R11, 0xffffffc0, !P0 ;  /* 0xffffffc00b027807 */ /* 0x000fe40004000000 */
[----:B------:R-:W-:Y:S01]  /*cfb0*/  ISETP.LT.AND P0, PT, R17, UR8, PT ;  /* 0x0000000811007c0c */ /* 0x000fe2000bf01270 */
[----:B------:R-:W-:Y:S01]  /*cfc0*/  IMAD.SHL.U32 R218, R218, 0x2, RZ ;  /* 0x00000002dada7824 */ /* 0x000fe200078e00ff */
[----:B------:R-:W-:Y:S01]  /*cfd0*/  LDSM.16.M88.4 R16, [R217+0xc080] ;  /* 0x00c08000d910783b */ /* 0x000fe20000000200 */
[----:B------:R-:W-:Y:S01]  /*cfe0*/  LEA.HI R151, R12, R21, RZ, 0x3 ;  /* 0x000000150c977211 */ /* 0x000fe200078f18ff */
[----:B------:R-:W-:Y:S01]  /*cff0*/  IMAD.IADD R212, R217, 0x1, R2 ;  /* 0x00000001d9d47824 */ /* 0x000fe200078e0202 */
[----:B------:R-:W-:Y:S01]  /*d000*/  ISETP.GE.OR P6, PT, R150, c[0x0][0x1d4], !P0 ;  /* 0x0000750096007a0c */ /* 0x000fe200047c6670 */
[----:B------:R-:W2:Y:S01]  /*d010*/  LDSM.16.M88.4 R8, [R218+0x10080] ;  /* 0x01008000da08783b */ /* 0x000ea20000000200 */
[--C-:B------:R-:W-:Y:S01]  /*d020*/  IMAD R214, R0, 0x2, R218.reuse ;  /* 0x0000000200d67824 */ /* 0x100fe200078e02da */
[----:B------:R-:W-:Y:S01]  /*d030*/  LOP3.LUT R151, R151, 0xfffffff8, RZ, 0xc0, !PT ;  /* 0xfffffff897977812 */ /* 0x000fe200078ec0ff */
[C---:B------:R-:W-:Y:S01]  /*d040*/  IMAD R213, R5.reuse, 0x2, R218 ;  /* 0x0000000205d57824 */ /* 0x040fe200078e02da */
[----:B------:R-:W-:Y:S01]  /*d050*/  LDSM.16.M88.4 R40, [R216+0x800] ;  /* 0x00080000d828783b */ /* 0x000fe20000000200 */
[----:B------:R-:W-:Y:S01]  /*d060*/  LOP3.LUT R224, R224, 0xfffffff8, RZ, 0xc0, !PT ;  /* 0xfffffff8e0e07812 */ /* 0x000fe200078ec0ff */
[----:B------:R-:W-:Y:S01]  /*d070*/  IMAD R211, R5, 0x2, R214 ;  /* 0x0000000205d37824 */ /* 0x000fe200078e02d6 */
[----:B------:R-:W-:Y:S01]  /*d080*/  SHF.R.S32.HI R197, RZ, 0x1f, R150 ;  /* 0x0000001fffc57819 */ /* 0x000fe20000011496 */
[----:B-1----:R-:W-:Y:S01]  /*d090*/  IMAD.WIDE R22, R150, 0x2, R28 ;  /* 0x0000000296167825 */ /* 0x002fe200078e021c */
        /* <DEDUP_REMOVED lines=8> */
[----:B------:R-:W-:Y:S01]  /*d120*/  IMAD.WIDE R30, R149, 0x2, R28 ;  /* 0x00000002951e7825 */ /* 0x000fe200078e021c */
[----:B------:R-:W-:Y:S02]  /*d130*/  SHF.R.S32.HI R196, RZ, 0x1f, R149 ;  /* 0x0000001fffc47819 */ /* 0x000fe40000011495 */
[----:B------:R-:W-:Y:S01]  /*d140*/  IADD3 R207, R216, 0x800, RZ ;  /* 0x00000800d8cf7810 */ /* 0x000fe20007ffe0ff */
[----:B------:R-:W-:Y:S01]  /*d150*/  IMAD.WIDE R48, R224, 0x2, R28 ;  /* 0x00000002e0307825 */ /* 0x000fe200078e021c */
[C---:B------:R-:W-:Y:S02]  /*d160*/  IADD3 R205, R216.reuse, 0x1000, RZ ;  /* 0x00001000d8cd7810 */ /* 0x040fe40007ffe0ff */
[----:B------:R-:W-:Y:S01]  /*d170*/  IADD3 R204, R216, 0x1800, RZ ;  /* 0x00001800d8cc7810 */ /* 0x000fe20007ffe0ff */
[----:B------:R-:W-:Y:S01]  /*d180*/  IMAD.IADD R206, R2, 0x1, R216 ;  /* 0x0000000102ce7824 */ /* 0x000fe200078e02d8 */
[----:B------:R-:W-:-:S02]  /*d190*/  LOP3.LUT R2, R4, R7, RZ, 0xfc, !PT ;  /* 0x0000000704027212 */ /* 0x000fc400078efcff */
[----:B------:R3:W-:Y:S01]  /*d1a0*/  LDGSTS.E.BYPASS.LTC128B.128 [R223+0x9080], [R14.64], !P6 ;  /* 0x090800000edf7fae */ /* 0x0007e2000f101d56 */
[----:B------:R-:W-:Y:S02]  /*d1b0*/  ISETP.GE.OR P6, PT, R20, c[0x0][0x1d4], !P0 ;  /* 0x0000750014007a0c */ /* 0x000fe400047c6670 */
[----:B------:R-:W-:Y:S02]  /*d1c0*/  ISETP.GE.OR P0, PT, R6, c[0x0][0x1d4], !P0 ;  /* 0x0000750006007a0c */ /* 0x000fe40004706670 */
[----:B------:R-:W-:Y:S02]  /*d1d0*/  SHF.R.S32.HI R7, RZ, 0x1f, R224 ;  /* 0x0000001fff077819 */ /* 0x000fe400000114e0 */
[C---:B------:R-:W-:Y:S02]  /*d1e0*/  IADD3 R203, R216.reuse, 0x2000, RZ ;  /* 0x00002000d8cb7810 */ /* 0x040fe40007ffe0ff */
[C---:B------:R-:W-:Y:S02]  /*d1f0*/  IADD3 R202, R216.reuse, 0x2800, RZ ;  /* 0x00002800d8ca7810 */ /* 0x040fe40007ffe0ff */
[C---:B------:R-:W-:Y:S01]  /*d200*/  IADD3 R201, R216.reuse, 0x3000, RZ ;  /* 0x00003000d8c97810 */ /* 0x040fe20007ffe0ff */
[----:B--2---:R-:W-:Y:S02]  /*d210*/  HMMA.16816.F32.BF16 R20, R8, R16, RZ ;  /* 0x000000100814723c */ /* 0x004fe400000418ff */
[----:B------:R2:W-:Y:S01]  /*d220*/  LDGSTS.E.BYPASS.LTC128B.128 [R223+0xa080], [R30.64], !P6 ;  /* 0x0a0800001edf7fae */ /* 0x0005e2000f101d56 */
[----:B------:R-:W-:-:S03]  /*d230*/  IADD3 R200, R216, 0x3800, RZ ;  /* 0x00003800d8c87810 */ /* 0x000fc60007ffe0ff */
[----:B------:R4:W-:Y:S01]  /*d240*/  LDGSTS.E.BYPASS.LTC128B.128 [R223+0xb080], [R48.64], !P0 ;  /* 0x0b08000030df7fae */ /* 0x0009e2000c101d56 */
[----:B------:R-:W-:Y:S01]  /*d250*/  PLOP3.LUT P0, PT, PT, PT, UP0, 0x40, 0x0 ;  /* 0x000000000000781c */ /* 0x000fe20003f0e808 */
[C---:B------:R-:W-:Y:S02]  /*d260*/  HMMA.16816.F32.BF16 R16, R8.reuse, R18, RZ ;  /* 0x000000120810723c */ /* 0x040fe400000418ff */
[----:B------:R-:W-:Y:S04]  /*d270*/  LDSM.16.M88.4 R32, [R213+0x10080] ;  /* 0x01008000d520783b */ /* 0x000fe80000000200 */
[----:B------:R-:W0:Y:S02]  /*d280*/  LDGDEPBAR ;  /* 0x00000000000079af */ /* 0x000e240000000000 */
[C---:B---3--:R-:W-:Y:S08]  /*d290*/  HMMA.16816.F32.BF16 R12, R8.reuse, R24, RZ ;  /* 0x00000018080c723c */ /* 0x048ff000000418ff */
[----:B------:R-:W-:Y:S01]  /*d2a0*/  HMMA.16816.F32.BF16 R8, R8, R26, RZ ;  /* 0x0000001a0808723c */ /* 0x000fe200000418ff */
[----:B------:R-:W-:Y:S04]  /*d2b0*/  LDSM.16.M88.4 R24, [R212+0xc880] ;  /* 0x00c88000d418783b */ /* 0x000fe80000000200 */
[----:B--2---:R-:W2:Y:S03]  /*d2c0*/  LDSM.16.M88.4 R28, [R212+0xc080] ;  /* 0x00c08000d41c783b */ /* 0x004ea60000000200 */
[C---:B-1----:R-:W-:Y:S08]  /*d2d0*/  HMMA.16816.F32.BF16 R20, R36.reuse, R44, R20 ;  /* 0x0000002c2414723c */ /* 0x042ff00000041814 */
[C---:B------:R-:W-:Y:S01]  /*d2e0*/  HMMA.16816.F32.BF16 R16, R36.reuse, R46, R16 ;  /* 0x0000002e2410723c */ /* 0x040fe20000041810 */
[----:B------:R-:W-:Y:S07]  /*d2f0*/  LDSM.16.M88.4 R44, [R211+0x10080] ;  /* 0x01008000d32c783b */ /* 0x000fee0000000200 */
[C---:B------:R-:W-:Y:S08]  /*d300*/  HMMA.16816.F32.BF16 R12, R36.reuse, R40, R12 ;  /* 0x00000028240c723c */ /* 0x040ff0000004180c */
[----:B------:R-:W-:Y:S01]  /*d310*/  HMMA.16816.F32.BF16 R8, R36, R42, R8 ;  /* 0x0000002a2408723c */ /* 0x000fe20000041808 */
[----:B------:R-:W1:Y:S04]  /*d320*/  LDSM.16.M88.4 R40, [R206] ;  /* 0x00000000ce28783b */ /* 0x000e680000000200 */
[----:B------:R-:W3:Y:S03]  /*d330*/  LDSM.16.M88.4 R36, [R206+0x800] ;  /* 0x00080000ce24783b */ /* 0x000ee60000000200 */
[C---:B--2---:R-:W-:Y:S08]  /*d340*/  HMMA.16816.F32.BF16 R20, R32.reuse, R28, R20 ;  /* 0x0000001c2014723c */ /* 0x044ff00000041814 */
[C---:B------:R-:W-:Y:S01]  /*d350*/  HMMA.16816.F32.BF16 R16, R32.reuse, R30, R16 ;  /* 0x0000001e2010723c */ /* 0x040fe20000041810 */
[----:B------:R-:W-:Y:S07]  /*d360*/  LDSM.16.M88.4 R28, [R218+0x14080] ;  /* 0x01408000da1c783b */ /* 0x000fee0000000200 */
[C---:B------:R-:W-:Y:S08]  /*d370*/  HMMA.16816.F32.BF16 R12, R32.reuse, R24, R12 ;  /* 0x00000018200c723c */ /* 0x040ff0000004180c */
[----:B------:R-:W-:Y:S01]  /*d380*/  HMMA.16816.F32.BF16 R32, R32, R26, R8 ;  /* 0x0000001a2020723c */ /* 0x000fe20000041808 */
[----:B------:R-:W2:Y:S04]  /*d390*/  LDSM.16.M88.4 R24, [R217+0xd080] ;  /* 0x00d08000d918783b */ /* 0x000ea80000000200 */
[----:B------:R-:W5:Y:S03]  /*d3a0*/  LDSM.16.M88.4 R8, [R217+0xd880] ;  /* 0x00d88000d908783b */ /* 0x000f660000000200 */
[C---:B-1----:R-:W-:Y:S08]  /*d3b0*/  HMMA.16816.F32.BF16 R20, R44.reuse, R40, R20 ;  /* 0x000000282c14723c */ /* 0x042ff00000041814 */
[C---:B------:R-:W-:Y:S01]  /*d3c0*/  HMMA.16816.F32.BF16 R16, R44.reuse, R42, R16 ;  /* 0x0000002a2c10723c */ /* 0x040fe20000041810 */
[----:B------:R-:W-:Y:S07]  /*d3d0*/  LDSM.16.M88.4 R40, [R214+0x14080] ;  /* 0x01408000d628783b */ /* 0x000fee0000000200 */
[C---:B---3--:R-:W-:Y:S08]  /*d3e0*/  HMMA.16816.F32.BF16 R12, R44.reuse, R36, R12 ;  /* 0x000000242c0c723c */ /* 0x048ff0000004180c */
[----:B------:R-:W-:Y:S01]  /*d3f0*/  HMMA.16816.F32.BF16 R44, R44, R38, R32 ;  /* 0x000000262c2c723c */ /* 0x000fe20000041820 */
[----:B------:R-:W1:Y:S04]  /*d400*/  LDSM.16.M88.4 R36, [R216+0x1000] ;  /* 0x00100000d824783b */ /* 0x000e680000000200 */
[----:B------:R-:W3:Y:S03]  /*d410*/  LDSM.16.M88.4 R32, [R216+0x1800] ;  /* 0x00180000d820783b */ /* 0x000ee60000000200 */
[C---:B--2---:R-:W-:Y:S08]  /*d420*/  HMMA.16816.F32.BF16 R20, R28.reuse, R24, R20 ;  /* 0x000000181c14723c */ /* 0x044ff00000041814 */
[C---:B------:R-:W-:Y:S01]  /*d430*/  HMMA.16816.F32.BF16 R16, R28.reuse, R26, R16 ;  /* 0x0000001a1c10723c */ /* 0x040fe20000041810 */
[----:B------:R-:W-:Y:S07]  /*d440*/  LDSM.16.M88.4 R24, [R212+0xd080] ;  /* 0x00d08000d418783b */ /* 0x000fee0000000200 */
[C---:B-----5:R-:W-:Y:S08]  /*d450*/  HMMA.16816.F32.BF16 R12, R28.reuse, R8, R12 ;  /* 0x000000081c0c723c */ /* 0x060ff0000004180c */
        /* <DEDUP_REMOVED lines=65> */
[----:B------:R-:W3:Y:S01]  /*d870*/  LDSM.16.M88.4 R32, [R206+0x3800] ;  /* 0x00380000ce20783b */ /* 0x000ee20000000200 */
[----:B------:R-:W-:-:S04]  /*d880*/  DEPBAR.LE SB0, 0x0 ;  /* 0x000080000000791a */ /* 0x000fc80000000000 */
[C---:B--2---:R-:W-:Y:S08]  /*d890*/  HMMA.16816.F32.BF16 R20, R28.reuse, R24, R20 ;  /* 0x000000181c14723c */ /* 0x044ff00000041814 */
[C---:B------:R-:W-:Y:S08]  /*d8a0*/  HMMA.16816.F32.BF16 R16, R28.reuse, R26, R16 ;  /* 0x0000001a1c10723c */ /* 0x040ff00000041810 */
[C---:B-----5:R-:W-:Y:S08]  /*d8b0*/  HMMA.16816.F32.BF16 R12, R28.reuse, R8, R12 ;  /* 0x000000081c0c723c */ /* 0x060ff0000004180c */
[----:B------:R-:W-:Y:S08]  /*d8c0*/  HMMA.16816.F32.BF16 R44, R28, R10, R44 ;  /* 0x0000000a1c2c723c */ /* 0x000ff0000004182c */
[C---:B-1----:R-:W-:Y:S08]  /*d8d0*/  HMMA.16816.F32.BF16 R20, R40.reuse, R36, R20 ;  /* 0x000000242814723c */ /* 0x042ff00000041814 */
[C---:B------:R-:W-:Y:S08]  /*d8e0*/  HMMA.16816.F32.BF16 R16, R40.reuse, R38, R16 ;  /* 0x000000262810723c */ /* 0x040ff00000041810 */
[C---:B---3--:R-:W-:Y:S08]  /*d8f0*/  HMMA.16816.F32.BF16 R12, R40.reuse, R32, R12 ;  /* 0x00000020280c723c */ /* 0x048ff0000004180c */
[----:B------:R-:W-:Y:S01]  /*d900*/  HMMA.16816.F32.BF16 R44, R40, R34, R44 ;  /* 0x00000022282c723c */ /* 0x000fe2000004182c */
[----:B------:R-:W-:Y:S06]  /*d910*/  BAR.SYNC.DEFER_BLOCKING 0x0 ;  /* 0x0000000000007b1d */ /* 0x000fec0000010000 */
[----:B------:R-:W-:Y:S05]  /*d920*/  @P0 BRA `(.L_x_2001) ;  /* 0x000002b000000947 */ /* 0x000fea0003800000 */
[----:B----4-:R-:W-:Y:S01]  /*d930*/  IMAD.U32 R9, RZ, RZ, UR9 ;  /* 0x00000009ff097e24 */ /* 0x010fe2000f8e00ff */
        /* <DEDUP_REMOVED lines=27> */
[----:B------:R-:W1:Y:S04]  /*daf0*/  SHFL.IDX PT, R4, R4, RZ, 0x181f ;  /* 0x00181fff04047589 */ /* 0x000e6800000e0000 */
[----:B------:R-:W2:Y:S01]  /*db00*/  SHFL.IDX PT, R6, R6, RZ, 0x181f ;  /* 0x00181fff06067589 */ /* 0x000ea200000e0000 */
[----:B-1----:R-:W-:-:S04]  /*db10*/  LEA R24, P0, R150, R4, 0x1 ;  /* 0x0000000496187211 */ /* 0x002fc800078008ff */
        /* <DEDUP_REMOVED lines=12> */
.L_x_2001:
[----:B----4-:R-:W-:Y:S01]  /*dbe0*/  LOP3.LUT R3, R3, 0xffffffe0, RZ, 0xc0, !PT ;  /* 0xffffffe003037812 */ /* 0x010fe200078ec0ff */
[----:B-1----:R-:W-:Y:S01]  /*dbf0*/  IMAD.U32 R8, RZ, RZ, UR8 ;  /* 0x00000008ff087e24 */ /* 0x002fe2000f8e00ff */
        /* <DEDUP_REMOVED lines=90> */
[----:B------:R-:W-:Y:S01]  /*e1a0*/  MUFU.EX2 R228, R228 ;  /* 0x000000e400e47308 */ /* 0x000fe20000000800 */
[--C-:B------:R-:W-:Y:S02]  /*e1b0*/  FFMA.FTZ R199, R19, c[0x0][0x2d0], -R12.reuse ;  /* 0x0000b40013c77a23 */ /* 0x100fe4000001080c */
[--C-:B------:R-:W-:Y:S01]  /*e1c0*/  FFMA.FTZ R232, R7, c[0x0][0x2d0], -R12.reuse ;  /* 0x0000b40007e87a23 */ /* 0x100fe2000001080c */
[----:B------:R-:W-:Y:S01]  /*e1d0*/  FSEL R9, R9, RZ, P0 ;  /* 0x000000ff09097208 */ /* 0x000fe20000000000 */
[--C-:B------:R-:W-:Y:S01]  /*e1e0*/  FFMA.FTZ R230, R17, c[0x0][0x2d0], -R12.reuse ;  /* 0x0000b40011e67a23 */ /* 0x100fe2000001080c */
[----:B------:R-:W-:Y:S01]  /*e1f0*/  PLOP3.LUT P0, PT, PT, PT, UP0, 0x40, 0x0 ;  /* 0x000000000000781c */ /* 0x000fe20003f0e808 */
[----:B------:R-:W-:Y:S01]  /*e200*/  FFMA.FTZ R231, R13, c[0x0][0x2d0], -R12 ;  /* 0x0000b4000de77a23 */ /* 0x000fe2000001080c */
[----:B------:R-:W1:Y:S01]  /*e210*/  MUFU.EX2 R225, R225 ;  /* 0x000000e100e17308 */ /* 0x000e620000000800 */
[----:B------:R-:W-:-:S02]  /*e220*/  FFMA.FTZ R2, R22, c[0x0][0x2d0], -R9 ;  /* 0x0000b40016027a23 */ /* 0x000fc40000010809 */
[----:B------:R-:W2:Y:S01]  /*e230*/  LDSM.16.MT88.4 R20, [R215+0x8080] ;  /* 0x00808000d714783b */ /* 0x000ea20000004200 */
[--C-:B------:R-:W-:Y:S02]  /*e240*/  FFMA.FTZ R229, R6, c[0x0][0x2d0], -R9.reuse ;  /* 0x0000b40006e57a23 */ /* 0x100fe40000010809 */
[--C-:B------:R-:W-:Y:S02]  /*e250*/  FFMA.FTZ R227, R18, c[0x0][0x2d0], -R9.reuse ;  /* 0x0000b40012e37a23 */ /* 0x100fe40000010809 */
[--C-:B------:R-:W-:Y:S01]  /*e260*/  FFMA.FTZ R0, R4, c[0x0][0x2d0], -R9.reuse ;  /* 0x0000b40004007a23 */ /* 0x100fe20000010809 */
[----:B------:R-:W-:Y:S01]  /*e270*/  MUFU.EX2 R226, R226 ;  /* 0x000000e200e27308 */ /* 0x000fe20000000800 */
[----:B------:R-:W3:Y:S01]  /*e280*/  LDSM.16.MT88.4 R4, [R208+0xb080] ;  /* 0x00b08000d004783b */ /* 0x000ee20000004200 */
[----:B------:R-:W-:Y:S02]  /*e290*/  FFMA.FTZ R235, R11, c[0x0][0x2d0], -R12 ;  /* 0x0000b4000beb7a23 */ /* 0x000fe4000001080c */
[----:B------:R-:W-:-:S02]  /*e2a0*/  FFMA.FTZ R233, R14, c[0x0][0x2d0], -R9 ;  /* 0x0000b4000ee97a23 */ /* 0x000fc40000010809 */
[--C-:B------:R-:W-:Y:S01]  /*e2b0*/  FFMA.FTZ R234, R16, c[0x0][0x2d0], -R9.reuse ;  /* 0x0000b40010ea7a23 */ /* 0x100fe20000010809 */
[----:B------:R-:W4:Y:S01]  /*e2c0*/  LDSM.16.MT88.4 R12, [R215+0x8880] ;  /* 0x00888000d70c783b */ /* 0x000f220000004200 */
[----:B------:R-:W5:Y:S01]  /*e2d0*/  MUFU.EX2 R199, R199 ;  /* 0x000000c700c77308 */ /* 0x000f620000000800 */
[--C-:B------:R-:W-:Y:S01]  /*e2e0*/  FFMA.FTZ R236, R10, c[0x0][0x2d0], -R9.reuse ;  /* 0x0000b4000aec7a23 */ /* 0x100fe20000010809 */
[----:B-1----:R-:W-:Y:S01]  /*e2f0*/  F2FP.BF16.PACK_AB R132, R225, R228 ;  /* 0x000000e4e184723e */ /* 0x002fe200000010ff */
[----:B------:R-:W-:Y:S01]  /*e300*/  FFMA.FTZ R237, R8, c[0x0][0x2d0], -R9 ;  /* 0x0000b40008ed7a23 */ /* 0x000fe20000010809 */
[----:B------:R-:W-:Y:S01]  /*e310*/  LDSM.16.MT88.4 R16, [R210+0xb880] ;  /* 0x00b88000d210783b */ /* 0x000fe20000004200 */
[----:B------:R-:W-:-:S03]  /*e320*/  FADD.FTZ R225, R228, R225 ;  /* 0x000000e1e4e17221 */ /* 0x000fc60000010000 */
[----:B------:R-:W-:Y:S01]  /*e330*/  MUFU.EX2 R2, R2 ;  /* 0x0000000200027308 */ /* 0x000fe20000000800 */
[----:B------:R-:W1:Y:S07]  /*e340*/  LDSM.16.MT88.4 R8, [R210+0x8880] ;  /* 0x00888000d208783b */ /* 0x000e6e0000004200 */
[----:B------:R-:W2:Y:S01]  /*e350*/  MUFU.EX2 R229, R229 ;  /* 0x000000e500e57308 */ /* 0x000ea20000000800 */
[----:B-----5:R-:W-:Y:S01]  /*e360*/  F2FP.BF16.PACK_AB R134, R199, R226 ;  /* 0x000000e2c786723e */ /* 0x020fe200000010ff */
[----:B------:R-:W-:-:S04]  /*e370*/  FADD.FTZ R226, R226, R225 ;  /* 0x000000e1e2e27221 */ /* 0x000fc80000010000 */
[----:B------:R-:W-:Y:S02]  /*e380*/  FADD.FTZ R199, R199, R226 ;  /* 0x000000e2c7c77221 */ /* 0x000fe40000010000 */
[----:B------:R-:W-:Y:S08]  /*e390*/  MUFU.EX2 R227, R227 ;  /* 0x000000e300e37308 */ /* 0x000ff00000000800 */
[----:B------:R-:W5:Y:S01]  /*e3a0*/  MUFU.EX2 R0, R0 ;  /* 0x0000000000007308 */ /* 0x000f620000000800 */
[----:B--2---:R-:W-:Y:S01]  /*e3b0*/  F2FP.BF16.PACK_AB R133, R229, R2 ;  /* 0x00000002e585723e */ /* 0x004fe200000010ff */
[----:B------:R-:W-:-:S06]  /*e3c0*/  FADD.FTZ R2, R2, R229 ;  /* 0x000000e502027221 */ /* 0x000fcc0000010000 */
[----:B------:R-:W-:Y:S01]  /*e3d0*/  MUFU.EX2 R230, R230 ;  /* 0x000000e600e67308 */ /* 0x000fe20000000800 */
[----:B-----5:R-:W-:-:S07]  /*e3e0*/  F2FP.BF16.PACK_AB R135, R0, R227 ;  /* 0x000000e30087723e */ /* 0x020fce00000010ff */
        /* <DEDUP_REMOVED lines=39> */
[C---:B---3--:R-:W-:Y:S07]  /*e660*/  HMMA.16816.F32.BF16 R136, R132.reuse, R4, RZ ;  /* 0x000000048488723c */ /* 0x048fee00000418ff */
[----:B--2---:R-:W-:Y:S01]  /*e670*/  F2FP.BF16.PACK_AB R4, R231, R230 ;  /* 0x000000e6e704723e */ /* 0x004fe200000010ff */
        /* <DEDUP_REMOVED lines=48> */
[C---:B------:R-:W-:Y:S01]  /*e980*/  IMAD.SHL.U32 R227, R150.reuse, 0x2, RZ ;  /* 0x0000000296e37824 */ /* 0x040fe200078e00ff */
[----:B------:R-:W-:Y:S01]  /*e990*/  SHF.L.U32 R231, R149, 0x1, RZ ;  /* 0x0000000195e77819 */ /* 0x000fe200000006ff */
[C---:B------:R-:W-:Y:S01]  /*e9a0*/  IMAD.SHL.U32 R229, R151.reuse, 0x2, RZ ;  /* 0x0000000297e57824 */ /* 0x040fe200078e00ff */
[----:B------:R-:W-:Y:S01]  /*e9b0*/  SHF.L.U64.HI R226, R150, 0x1, R197 ;  /* 0x0000000196e27819 */ /* 0x000fe200000102c5 */
        /* <DEDUP_REMOVED lines=11> */
.L_x_2005:
        /* <DEDUP_REMOVED lines=44> */
.L_x_2003:
        /* <DEDUP_REMOVED lines=9> */
[----:B------:R-:W-:Y:S02]  /*edc0*/  IMAD R150, R221, c[0x0][0x21c], R150 ;  /* 0x00008700dd967a24 */ /* 0x000fe400078e0296 */
[----:B------:R-:W-:Y:S04]  /*edd0*/  IMAD.IADD R177, R177, 0x1, R3 ;  /* 0x00000001b1b17824 */ /* 0x000fe800078e0203 */
[----:B------:R-:W-:Y:S05]  /*ede0*/  IMAD.WIDE.U32 R176, R221, c[0x0][0x218], R176 ;  /* 0x00008600ddb07a25 */ /* 0x000fea00078e00b0 */
[----:B------:R-:W-:Y:S01]  /*edf0*/  IADD3 R148, P0, R176, UR8, RZ ;  /* 0x00000008b0947c10 */ /* 0x000fe2000ff1e0ff */
[----:B------:R-:W-:Y:S03]  /*ee00*/  LDSM.16.M88.4 R152, [R218+0x10080] ;  /* 0x01008000da98783b */ /* 0x000fe60000000200 */
[----:B------:R-:W-:Y:S01]  /*ee10*/  IADD3.X R177, R177, UR5, R150, P0, !PT ;  /* 0x00000005b1b17c10 */ /* 0x000fe200087fe496 */
[----:B------:R-:W1:Y:S01]  /*ee20*/  LDSM.16.M88.4 R156, [R217+0xc080] ;  /* 0x00c08000d99c783b */ /* 0x000e620000000200 */
[C---:B------:R-:W-:Y:S03]  /*ee30*/  LEA R2, P0, R148.reuse, c[0x0][0x1f8], 0x1 ;  /* 0x00007e0094027a11 */ /* 0x040fe600078008ff */
[----:B------:R-:W-:Y:S01]  /*ee40*/  LDSM.16.M88.4 R160, [R217+0xc880] ;  /* 0x00c88000d9a0783b */ /* 0x000fe20000000200 */
[----:B------:R-:W-:Y:S03]  /*ee50*/  LEA.HI.X R3, R148, c[0x0][0x1fc], R177, 0x1, P0 ;  /* 0x00007f0094037a11 */ /* 0x000fe600000f0cb1 */
[----:B------:R-:W2:Y:S04]  /*ee60*/  SHFL.IDX PT, R2, R2, RZ, 0x181f ;  /* 0x00181fff02027589 */ /* 0x000ea800000e0000 */
[----:B------:R-:W3:Y:S04]  /*ee70*/  SHFL.IDX PT, R3, R3, RZ, 0x181f ;  /* 0x00181fff03037589 */ /* 0x000ee800000e0000 */
[----:B------:R-:W-:Y:S04]  /*ee80*/  LDSM.16.M88.4 R164, [R216] ;  /* 0x00000000d8a4783b */ /* 0x000fe80000000200 */
[----:B------:R-:W-:Y:S01]  /*ee90*/  LDSM.16.M88.4 R168, [R207] ;  /* 0x00000000cfa8783b */ /* 0x000fe20000000200 */
[C---:B-1----:R-:W-:Y:S03]  /*eea0*/  HMMA.16816.F32.BF16 R4, R152.reuse, R156, RZ ;  /* 0x0000009c9804723c */ /* 0x042fe600000418ff */
[C---:B--2---:R-:W-:Y:S05]  /*eeb0*/  IADD3 R176, P0, R2.reuse, R227, RZ ;  /* 0x000000e302b07210 */ /* 0x044fea0007f1e0ff */
[C---:B------:R-:W-:Y:S01]  /*eec0*/  HMMA.16816.F32.BF16 R8, R152.reuse, R158, RZ ;  /* 0x0000009e9808723c */ /* 0x040fe200000418ff */
[----:B------:R-:W1:Y:S03]  /*eed0*/  LDSM.16.M88.4 R156, [R214+0x10080] ;  /* 0x01008000d69c783b */ /* 0x000e660000000200 */
[C---:B---3--:R-:W-:Y:S01]  /*eee0*/  IMAD.X R177, R3.reuse, 0x1, R226, P0 ;  /* 0x0000000103b17824 */ /* 0x048fe200000e06e2 */
[C---:B------:R-:W-:Y:S03]  /*eef0*/  IADD3 R150, P0, R2.reuse, R229, RZ ;  /* 0x000000e502967210 */ /* 0x040fe60007f1e0ff */
[C---:B------:R-:W-:Y:S01]  /*ef00*/  HMMA.16816.F32.BF16 R12, R152.reuse, R160, RZ ;  /* 0x000000a0980c723c */ /* 0x040fe200000418ff */
[----:B------:R-:W-:Y:S01]  /*ef10*/  @!PT LDS RZ, [RZ] ;  /* 0x00000000fffff984 */ /* 0x000fe20000000800 */
[----:B------:R-:W-:Y:S01]  /*ef20*/  @!PT LDS RZ, [RZ] ;  /* 0x00000000fffff984 */ /* 0x000fe20000000800 */
[----:B------:R-:W-:Y:S01]  /*ef30*/  @!PT LDS RZ, [RZ] ;  /* 0x00000000fffff984 */ /* 0x000fe20000000800 */
[----:B------:R2:W-:Y:S03]  /*ef40*/  LDGSTS.E.BYPASS.LTC128B.128 [R223+0x8080], [R176.64], !P4 ;  /* 0x08080000b0df7fae */ /* 0x0005e6000e101d52 */
[C---:B------:R-:W-:Y:S01]  /*ef50*/  IMAD.X R151, R3.reuse, 0x1, R228, P0 ;  /* 0x0000000103977824 */ /* 0x040fe200000e06e4 */
[----:B------:R-:W-:Y:S03]  /*ef60*/  IADD3 R178, P0, R2, R231, RZ ;  /* 0x000000e702b27210 */ /* 0x000fe60007f1e0ff */
[----:B------:R-:W-:Y:S01]  /*ef70*/  HMMA.16816.F32.BF16 R16, R152, R162, RZ ;  /* 0x000000a29810723c */ /* 0x000fe200000418ff */
[----:B------:R2:W-:Y:S03]  /*ef80*/  LDGSTS.E.BYPASS.LTC128B.128 [R223+0x9080], [R150.64], !P5 ;  /* 0x0908000096df7fae */ /* 0x0005e6000e901d52 */
[----:B------:R-:W-:Y:S01]  /*ef90*/  IMAD.X R179, R3, 0x1, R230, P0 ;  /* 0x0000000103b37824 */ /* 0x000fe200000e06e6 */
[C---:B------:R-:W-:Y:S04]  /*efa0*/  LEA R2, P0, R224.reuse, R2, 0x1 ;  /* 0x00000002e0027211 */ /* 0x040fe800078008ff */
[----:B------:R-:W-:Y:S01]  /*efb0*/  LEA.HI.X R3, R224, R3, R225, 0x1, P0 ;  /* 0x00000003e0037211 */ /* 0x000fe200000f0ce1 */
[----:B------:R2:W-:Y:S01]  /*efc0*/  LDGSTS.E.BYPASS.LTC128B.128 [R223+0xa080], [R178.64], !P3 ;  /* 0x0a080000b2df7fae */ /* 0x0005e2000d901d52 */
[----:B------:R-:W-:Y:S03]  /*efd0*/  PLOP3.LUT P0, PT, PT, PT, UP0, 0x80, 0x0 ;  /* 0x000000000000781c */ /* 0x000fe60003f0f008 */
[----:B------:R2:W-:Y:S04]  /*efe0*/  LDGSTS.E.BYPASS.LTC128B.128 [R223+0xb080], [R2.64], !P2 ;  /* 0x0b08000002df7fae */ /* 0x0005e8000d101d52 */
[----:B------:R-:W-:Y:S04]  /*eff0*/  LDSM.16.M88.4 R152, [R213+0x10080] ;  /* 0x01008000d598783b */ /* 0x000fe80000000200 */
[----:B------:R-:W3:Y:S01]  /*f000*/  LDSM.16.M88.4 R160, [R212+0xc080] ;  /* 0x00c08000d4a0783b */ /* 0x000ee20000000200 */
[C---:B-1----:R-:W-:Y:S03]  /*f010*/  HMMA.16816.F32.BF16 R4, R156.reuse, R164, R4 ;  /* 0x000000a49c04723c */ /* 0x042fe60000041804 */
[----:B------:R-:W0:Y:S04]  /*f020*/  LDGDEPBAR ;  /* 0x00000000000079af */ /* 0x000e280000000000 */
[----:B------:R-:W1:Y:S01]  /*f030*/  LDSM.16.M88.4 R172, [R212+0xc880] ;  /* 0x00c88000d4ac783b */ /* 0x000e620000000200 */
[C---:B------:R-:W-:Y:S03]  /*f040*/  HMMA.16816.F32.BF16 R8, R156.reuse, R166, R8 ;  /* 0x000000a69c08723c */ /* 0x040fe60000041808 */
[----:B------:R-:W-:Y:S05]  /*f050*/  LDSM.16.M88.4 R164, [R206] ;  /* 0x00000000cea4783b */ /* 0x000fea0000000200 */
[C---:B------:R-:W-:Y:S08]  /*f060*/  HMMA.16816.F32.BF16 R12, R156.reuse, R168, R12 ;  /* 0x000000a89c0c723c */ /* 0x040ff0000004180c */
[----:B------:R-:W-:Y:S01]  /*f070*/  HMMA.16816.F32.BF16 R16, R156, R170, R16 ;  /* 0x000000aa9c10723c */ /* 0x000fe20000041810 */
[----:B------:R-:W4:Y:S04]  /*f080*/  LDSM.16.M88.4 R156, [R211+0x10080] ;  /* 0x01008000d39c783b */ /* 0x000f280000000200 */
[----:B------:R-:W5:Y:S03]  /*f090*/  LDSM.16.M88.4 R168, [R206+0x800] ;  /* 0x00080000cea8783b */ /* 0x000f660000000200 */
[C---:B---3--:R-:W-:Y:S08]  /*f0a0*/  HMMA.16816.F32.BF16 R4, R152.reuse, R160, R4 ;  /* 0x000000a09804723c */ /* 0x048ff00000041804 */
[C---:B------:R-:W-:Y:S01]  /*f0b0*/  HMMA.16816.F32.BF16 R8, R152.reuse, R162, R8 ;  /* 0x000000a29808723c */ /* 0x040fe20000041808 */
[----:B------:R-:W-:Y:S07]  /*f0c0*/  LDSM.16.M88.4 R160, [R217+0xd080] ;  /* 0x00d08000d9a0783b */ /* 0x000fee0000000200 */
[C---:B-1----:R-:W-:Y:S08]  /*f0d0*/  HMMA.16816.F32.BF16 R12, R152.reuse, R172, R12 ;  /* 0x000000ac980c723c */ /* 0x042ff0000004180c */
[----:B------:R-:W-:Y:S01]  /*f0e0*/  HMMA.16816.F32.BF16 R16, R152, R174, R16 ;  /* 0x000000ae9810723c */ /* 0x000fe20000041810 */
[----:B------:R-:W1:Y:S04]  /*f0f0*/  LDSM.16.M88.4 R152, [R218+0x14080] ;  /* 0x01408000da98783b */ /* 0x000e680000000200 */
[----:B------:R-:W3:Y:S03]  /*f100*/  LDSM.16.M88.4 R172, [R217+0xd880] ;  /* 0x00d88000d9ac783b */ /* 0x000ee60000000200 */
[C---:B----4-:R-:W-:Y:S08]  /*f110*/  HMMA.16816.F32.BF16 R4, R156.reuse, R164, R4 ;  /* 0x000000a49c04723c */ /* 0x050ff00000041804 */
[C---:B------:R-:W-:Y:S01]  /*f120*/  HMMA.16816.F32.BF16 R8, R156.reuse, R166, R8 ;  /* 0x000000a69c08723c */ /* 0x040fe20000041808 */
[----:B------:R-:W-:Y:S07]  /*f130*/  LDSM.16.M88.4 R164, [R205] ;  /* 0x00000000cda4783b */ /* 0x000fee0000000200 */
[C---:B-----5:R-:W-:Y:S08]  /*f140*/  HMMA.16816.F32.BF16 R12, R156.reuse, R168, R12 ;  /* 0x000000a89c0c723c */ /* 0x060ff0000004180c */
[----:B------:R-:W-:Y:S01]  /*f150*/  HMMA.16816.F32.BF16 R16, R156, R170, R16 ;  /* 0x000000aa9c10723c */ /* 0x000fe20000041810 */
[----:B------:R-:W4:Y:S04]  /*f160*/  LDSM.16.M88.4 R156, [R214+0x14080] ;  /* 0x01408000d69c783b */ /* 0x000f280000000200 */
[----:B------:R-:W5:Y:S03]  /*f170*/  LDSM.16.M88.4 R168, [R204] ;  /* 0x00000000cca8783b */ /* 0x000f660000000200 */
[C---:B-1----:R-:W-:Y:S08]  /*f180*/  HMMA.16816.F32.BF16 R4, R152.reuse, R160, R4 ;  /* 0x000000a09804723c */ /* 0x042ff00000041804 */
[C---:B------:R-:W-:Y:S01]  /*f190*/  HMMA.16816.F32.BF16 R8, R152.reuse, R162, R8 ;  /* 0x000000a29808723c */ /* 0x040fe20000041808 */
[----:B------:R-:W-:Y:S07]  /*f1a0*/  LDSM.16.M88.4 R160, [R212+0xd080] ;  /* 0x00d08000d4a0783b */ /* 0x000fee0000000200 */
[C---:B---3--:R-:W-:Y:S08]  /*f1b0*/  HMMA.16816.F32.BF16 R12, R152.reuse, R172, R12 ;  /* 0x000000ac980c723c */ /* 0x048ff0000004180c */
[----:B------:R-:W-:Y:S01]  /*f1c0*/  HMMA.16816.F32.BF16 R16, R152, R174, R16 ;  /* 0x000000ae9810723c */ /* 0x000fe20000041810 */
[----:B------:R-:W1:Y:S04]  /*f1d0*/  LDSM.16.M88.4 R152, [R213+0x14080] ;  /* 0x01408000d598783b */ /* 0x000e680000000200 */
[----:B------:R-:W3:Y:S03]  /*f1e0*/  LDSM.16.M88.4 R172, [R212+0xd880] ;  /* 0x00d88000d4ac783b */ /* 0x000ee60000000200 */
[C---:B----4-:R-:W-:Y:S08]  /*f1f0*/  HMMA.16816.F32.BF16 R4, R156.reuse, R164, R4 ;  /* 0x000000a49c04723c */ /* 0x050ff00000041804 */
[C---:B------:R-:W-:Y:S01]  /*f200*/  HMMA.16816.F32.BF16 R8, R156.reuse, R166, R8 ;  /* 0x000000a69c08723c */ /* 0x040fe20000041808 */
[----:B------:R-:W-:Y:S07]  /*f210*/  LDSM.16.M88.4 R164, [R206+0x1000] ;  /* 0x00100000cea4783b */ /* 0x000fee0000000200 */
[C---:B-----5:R-:W-:Y:S08]  /*f220*/  HMMA.16816.F32.BF16 R12, R156.reuse, R168, R12 ;  /* 0x000000a89c0c723c */ /* 0x060ff0000004180c */
[----:B------:R-:W-:Y:S01]  /*f230*/  HMMA.16816.F32.BF16 R16, R156, R170, R16 ;  /* 0x000000aa9c10723c */ /* 0x000fe20000041810 */
[----:B------:R-:W4:Y:S04]  /*f240*/  LDSM.16.M88.4 R156, [R211+0x14080] ;  /* 0x01408000d39c783b */ /* 0x000f280000000200 */
        /* <DEDUP_REMOVED lines=57> */
[----:B------:R-:W-:Y:S04]  /*f5e0*/  DEPBAR.LE SB0, 0x0 ;  /* 0x000080000000791a */ /* 0x000fe80000000000 */
[C---:B-1----:R-:W-:Y:S01]  /*f5f0*/  HMMA.16816.F32.BF16 R4, R152.reuse, R160, R4 ;  /* 0x000000a09804723c */ /* 0x042fe20000041804 */
[----:B------:R-:W-:Y:S07]  /*f600*/  BAR.SYNC.DEFER_BLOCKING 0x0 ;  /* 0x0000000000007b1d */ /* 0x000fee0000010000 */
[C---:B------:R-:W-:Y:S08]  /*f610*/  HMMA.16816.F32.BF16 R8, R152.reuse, R162, R8 ;  /* 0x000000a29808723c */ /* 0x040ff00000041808 */
[C---:B---3--:R-:W-:Y:S08]  /*f620*/  HMMA.16816.F32.BF16 R12, R152.reuse, R172, R12 ;  /* 0x000000ac980c723c */ /* 0x048ff0000004180c */
[----:B------:R-:W-:Y:S08]  /*f630*/  HMMA.16816.F32.BF16 R16, R152, R174, R16 ;  /* 0x000000ae9810723c */ /* 0x000ff00000041810 */
[C---:B----4-:R-:W-:Y:S08]  /*f640*/  HMMA.16816.F32.BF16 R4, R156.reuse, R164, R4 ;  /* 0x000000a49c04723c */ /* 0x050ff00000041804 */
[C---:B------:R-:W-:Y:S08]  /*f650*/  HMMA.16816.F32.BF16 R8, R156.reuse, R166, R8 ;  /* 0x000000a69c08723c */ /* 0x040ff00000041808 */
[C---:B-----5:R-:W-:Y:S08]  /*f660*/  HMMA.16816.F32.BF16 R12, R156.reuse, R168, R12 ;  /* 0x000000a89c0c723c */ /* 0x060ff0000004180c */
[----:B------:R-:W-:Y:S01]  /*f670*/  HMMA.16816.F32.BF16 R16, R156, R170, R16 ;  /* 0x000000aa9c10723c */ /* 0x000fe20000041810 */
[----:B--2---:R-:W-:-:S07]  /*f680*/  @P0 BRA `(.L_x_2005) ;  /* 0xfffff3e000000947 */ /* 0x004fce000383ffff */
.L_x_2004:
        /* <DEDUP_REMOVED lines=14> */
[----:B------:R-:W-:Y:S01]  /*f770*/  ISETP.LT.AND P0, PT, RZ, UR10, PT ;  /* 0x0000000aff007c0c */ /* 0x000fe2000bf01270 */
[----:B------:R-:W-:Y:S01]  /*f780*/  UIADD3 UR10, UR10, -0x1, URZ ;  /* 0xffffffff0a0a7890 */ /* 0x000fe2000fffe03f */
[----:B------:R-:W-:Y:S01]  /*f790*/  FMNMX.FTZ R2, R16, R3, !PT ;  /* 0x0000000310027209 */ /* 0x000fe20007810000 */
[----:B------:R-:W-:Y:S01]  /*f7a0*/  LDSM.16.MT88.4 R172, [R215+0xa880] ;  /* 0x00a88000d7ac783b */ /* 0x000fe20000004200 */
[----:B------:R-:W-:Y:S02]  /*f7b0*/  FMNMX.FTZ R3, R15, R148, !PT ;  /* 0x000000940f037209 */ /* 0x000fe40007810000 */
        /* <DEDUP_REMOVED lines=20> */
[--C-:B------:R-:W-:Y:S02]  /*f900*/  FFMA.FTZ R152, R4, c[0x0][0x2d0], -R165.reuse ;  /* 0x0000b40004987a23 */ /* 0x100fe400000108a5 */
[----:B------:R-:W-:Y:S02]  /*f910*/  FMUL.FTZ R151, R2, c[0x0][0x2d0] ;  /* 0x0000b40002977a20 */ /* 0x000fe40000410000 */
[----:B------:R1:W-:Y:S01]  /*f920*/  MUFU.EX2 R150, R152 ;  /* 0x0000009800967308 */ /* 0x0003e20000000800 */
[C---:B------:R-:W-:Y:S02]  /*f930*/  FMUL.FTZ R164, R3.reuse, c[0x0][0x2d0] ;  /* 0x0000b40003a47a20 */ /* 0x040fe40000410000 */
[----:B------:R-:W-:Y:S02]  /*f940*/  FADD.FTZ R149, -R3, R0 ;  /* 0x0000000003957221 */ /* 0x000fe40000010100 */
[--C-:B------:R-:W-:Y:S02]  /*f950*/  FFMA.FTZ R5, R5, c[0x0][0x2d0], -R165.reuse ;  /* 0x0000b40005057a23 */ /* 0x100fe400000108a5 */
[--C-:B------:R-:W-:Y:S02]  /*f960*/  FFMA.FTZ R232, R8, c[0x0][0x2d0], -R165.reuse ;  /* 0x0000b40008e87a23 */ /* 0x100fe400000108a5 */
[--C-:B------:R-:W-:Y:S01]  /*f970*/  FFMA.FTZ R6, R6, c[0x0][0x2d0], -R164.reuse ;  /* 0x0000b40006067a23 */ /* 0x100fe200000108a4 */
[----:B------:R2:W3:Y:S01]  /*f980*/  MUFU.EX2 R2, R151 ;  /* 0x0000009700027308 */ /* 0x0004e20000000800 */
[--C-:B------:R-:W-:Y:S02]  /*f990*/  FFMA.FTZ R7, R7, c[0x0][0x2d0], -R164.reuse ;  /* 0x0000b40007077a23 */ /* 0x100fe400000108a4 */
[--C-:B------:R-:W-:Y:S02]  /*f9a0*/  FFMA.FTZ R234, R10, c[0x0][0x2d0], -R164.reuse ;  /* 0x0000b4000aea7a23 */ /* 0x100fe400000108a4 */
[--C-:B------:R-:W-:Y:S02]  /*f9b0*/  FFMA.FTZ R237, R11, c[0x0][0x2d0], -R164.reuse ;  /* 0x0000b4000bed7a23 */ /* 0x100fe400000108a4 */
[----:B------:R-:W-:Y:S01]  /*f9c0*/  FMUL.FTZ R0, R149, c[0x0][0x2d0] ;  /* 0x0000b40095007a20 */ /* 0x000fe20000410000 */
[----:B------:R-:W-:Y:S01]  /*f9d0*/  MOV R149, R148 ;  /* 0x0000009400957202 */ /* 0x000fe20000000f00 */
[--C-:B------:R-:W-:Y:S01]  /*f9e0*/  FFMA.FTZ R236, R12, c[0x0][0x2d0], -R165.reuse ;  /* 0x0000b4000cec7a23 */ /* 0x100fe200000108a5 */
[----:B------:R-:W4:Y:S01]  /*f9f0*/  MUFU.EX2 R5, R5 ;  /* 0x0000000500057308 */ /* 0x000f220000000800 */
[--C-:B------:R-:W-:Y:S02]  /*fa00*/  FFMA.FTZ R239, R13, c[0x0][0x2d0], -R165.reuse ;  /* 0x0000b4000def7a23 */ /* 0x100fe400000108a5 */
[--C-:B------:R-:W-:Y:S01]  /*fa10*/  FFMA.FTZ R238, R14, c[0x0][0x2d0], -R164.reuse ;  /* 0x0000b4000eee7a23 */ /* 0x100fe200000108a4 */
[----:B-1----:R-:W1:Y:S01]  /*fa20*/  LDSM.16.MT88.4 R152, [R215+0x8080] ;  /* 0x00808000d798783b */ /* 0x002e620000004200 */
[--C-:B------:R-:W-:Y:S02]  /*fa30*/  FFMA.FTZ R241, R15, c[0x0][0x2d0], -R164.reuse ;  /* 0x0000b4000ff17a23 */ /* 0x100fe400000108a4 */
[--C-:B------:R-:W-:Y:S02]  /*fa40*/  FFMA.FTZ R240, R16, c[0x0][0x2d0], -R165.reuse ;  /* 0x0000b40010f07a23 */ /* 0x100fe400000108a5 */
[--C-:B------:R-:W-:Y:S01]  /*fa50*/  FFMA.FTZ R242, R18, c[0x0][0x2d0], -R164.reuse ;  /* 0x0000b40012f27a23 */ /* 0x100fe200000108a4 */
[----:B------:R-:W5:Y:S01]  /*fa60*/  MUFU.EX2 R0, R0 ;  /* 0x0000000000007308 */ /* 0x000f620000000800 */
[----:B------:R-:W-:Y:S02]  /*fa70*/  FFMA.FTZ R164, R19, c[0x0][0x2d0], -R164 ;  /* 0x0000b40013a47a23 */ /* 0x000fe400000108a4 */
[--C-:B--2---:R-:W-:Y:S02]  /*fa80*/  FFMA.FTZ R151, R9, c[0x0][0x2d0], -R165.reuse ;  /* 0x0000b40009977a23 */ /* 0x104fe400000108a5 */
[C---:B---3--:R-:W-:Y:S02]  /*fa90*/  FMUL.FTZ R8, R2.reuse, R144 ;  /* 0x0000009002087220 */ /* 0x048fe40000410000 */
[C---:B------:R-:W-:Y:S03]  /*faa0*/  FMUL.FTZ R9, R2.reuse, R145 ;  /* 0x0000009102097220 */ /* 0x040fe60000410000 */
[----:B------:R-:W-:Y:S01]  /*fab0*/  MUFU.EX2 R232, R232 ;  /* 0x000000e800e87308 */ /* 0x000fe20000000800 */
[C---:B------:R-:W-:Y:S02]  /*fac0*/  FMUL.FTZ R20, R2.reuse, R20 ;  /* 0x0000001402147220 */ /* 0x040fe40000410000 */
[C---:B------:R-:W-:Y:S01]  /*fad0*/  FMUL.FTZ R21, R2.reuse, R21 ;  /* 0x0000001502157220 */ /* 0x040fe20000410000 */
[----:B----4-:R-:W-:Y:S01]  /*fae0*/  F2FP.BF16.PACK_AB R144, R5, R150 ;  /* 0x000000960590723e */ /* 0x010fe200000010ff */
[C---:B------:R-:W-:Y:S02]  /*faf0*/  FMUL.FTZ R24, R2.reuse, R24 ;  /* 0x0000001802187220 */ /* 0x040fe40000410000 */
[C---:B------:R-:W-:Y:S02]  /*fb00*/  FMUL.FTZ R25, R2.reuse, R25 ;  /* 0x0000001902197220 */ /* 0x040fe40000410000 */
[C---:B------:R-:W-:Y:S01]  /*fb10*/  FMUL.FTZ R12, R2.reuse, R140 ;  /* 0x0000008c020c7220 */ /* 0x040fe20000410000 */
[----:B------:R-:W2:Y:S01]  /*fb20*/  MUFU.EX2 R151, R151 ;  /* 0x0000009700977308 */ /* 0x000ea20000000800 */
[----:B------:R-:W-:Y:S02]  /*fb30*/  FMUL.FTZ R13, R2, R141 ;  /* 0x0000008d020d7220 */ /* 0x000fe40000410000 */
[----:B------:R-:W-:Y:S02]  /*fb40*/  FFMA.FTZ R165, R17, c[0x0][0x2d0], -R165 ;  /* 0x0000b40011a57a23 */ /* 0x000fe400000108a5 */
[C---:B-----5:R-:W-:Y:S02]  /*fb50*/  FMUL.FTZ R10, R0.reuse, R146 ;  /* 0x00000092000a7220 */ /* 0x060fe40000410000 */
        /* <DEDUP_REMOVED lines=8> */
[----:B------:R-:W3:Y:S01]  /*fbe0*/  MUFU.EX2 R7, R7 ;  /* 0x0000000700077308 */ /* 0x000ee20000000800 */
[----:B------:R-:W-:Y:S01]  /*fbf0*/  LDSM.16.MT88.4 R140, [R208+0xb080] ;  /* 0x00b08000d08c783b */ /* 0x000fe20000004200 */
[C---:B------:R-:W-:Y:S01]  /*fc00*/  FMUL.FTZ R16, R2.reuse, R136 ;  /* 0x0000008802107220 */ /* 0x040fe20000410000 */
[----:B--2---:R-:W-:Y:S01]  /*fc10*/  F2FP.BF16.PACK_AB R146, R151, R232 ;  /* 0x000000e89792723e */ /* 0x004fe200000010ff */
[----:B------:R-:W-:Y:S02]  /*fc20*/  FMUL.FTZ R17, R2, R137 ;  /* 0x0000008902117220 */ /* 0x000fe40000410000 */
[C---:B------:R-:W-:Y:S02]  /*fc30*/  FMUL.FTZ R18, R0.reuse, R138 ;  /* 0x0000008a00127220 */ /* 0x040fe40000410000 */
[----:B------:R-:W-:Y:S02]  /*fc40*/  FMUL.FTZ R19, R0, R139 ;  /* 0x0000008b00137220 */ /* 0x000fe40000410000 */
[----:B------:R-:W-:Y:S01]  /*fc50*/  MUFU.EX2 R234, R234 ;  /* 0x000000ea00ea7308 */ /* 0x000fe20000000800 */
[----:B------:R-:W-:Y:S01]  /*fc60*/  LDSM.16.MT88.4 R136, [R210+0x8880] ;  /* 0x00888000d288783b */ /* 0x000fe20000004200 */
[C---:B------:R-:W-:Y:S02]  /*fc70*/  FMUL.FTZ R28, R2.reuse, R28 ;  /* 0x0000001c021c7220 */ /* 0x040fe40000410000 */
[----:B------:R-:W-:Y:S02]  /*fc80*/  FMUL.FTZ R29, R2, R29 ;  /* 0x0000001d021d7220 */ /* 0x000fe40000410000 */
[C---:B------:R-:W-:Y:S02]  /*fc90*/  FMUL.FTZ R30, R0.reuse, R30 ;  /* 0x0000001e001e7220 */ /* 0x040fe40000410000 */
[----:B------:R-:W-:Y:S02]  /*fca0*/  FMUL.FTZ R31, R0, R31 ;  /* 0x0000001f001f7220 */ /* 0x000fe40000410000 */
[----:B------:R-:W2:Y:S01]  /*fcb0*/  MUFU.EX2 R237, R237 ;  /* 0x000000ed00ed7308 */ /* 0x000ea20000000800 */
[C---:B------:R-:W-:Y:S02]  /*fcc0*/  FMUL.FTZ R32, R2.reuse, R32 ;  /* 0x0000002002207220 */ /* 0x040fe40000410000 */
[----:B------:R-:W-:Y:S01]  /*fcd0*/  FMUL.FTZ R33, R2, R33 ;  /* 0x0000002102217220 */ /* 0x000fe20000410000 */
[----:B---3--:R-:W-:Y:S01]  /*fce0*/  F2FP.BF16.PACK_AB R145, R7, R6 ;  /* 0x000000060791723e */ /* 0x008fe200000010ff */
[C---:B------:R-:W-:Y:S02]  /*fcf0*/  FMUL.FTZ R34, R0.reuse, R34 ;  /* 0x0000002200227220 */ /* 0x040fe40000410000 */
[----:B------:R-:W-:Y:S02]  /*fd00*/  FMUL.FTZ R35, R0, R35 ;  /* 0x0000002300237220 */ /* 0x000fe40000410000 */
[C---:B------:R-:W-:Y:S01]  /*fd10*/  FMUL.FTZ R36, R2.reuse, R36 ;  /* 0x0000002402247220 */ /* 0x040fe20000410000 */
[----:B------:R-:W-:Y:S01]  /*fd20*/  MUFU.EX2 R243, R165 ;  /* 0x000000a500f37308 */ /* 0x000fe20000000800 */
[----:B------:R-:W-:Y:S02]  /*fd30*/  FMUL.FTZ R37, R2, R37 ;  /* 0x0000002502257220 */ /* 0x000fe40000410000 */
[C---:B------:R-:W-:Y:S02]  /*fd40*/  FMUL.FTZ R38, R0.reuse, R38 ;  /* 0x0000002600267220 */ /* 0x040fe40000410000 */
[----:B------:R-:W-:Y:S02]  /*fd50*/  FMUL.FTZ R39, R0, R39 ;  /* 0x0000002700277220 */ /* 0x000fe40000410000 */
[C---:B------:R-:W-:Y:S02]  /*fd60*/  FMUL.FTZ R40, R2.reuse, R40 ;  /* 0x0000002802287220 */ /* 0x040fe40000410000 */
[----:B------:R-:W-:Y:S01]  /*fd70*/  FMUL.FTZ R41, R2, R41 ;  /* 0x0000002902297220 */ /* 0x000fe20000410000 */
[----:B------:R3:W-:Y:S01]  /*fd80*/  MUFU.EX2 R245, R164 ;  /* 0x000000a400f57308 */ /* 0x0007e20000000800 */
[C---:B------:R-:W-:Y:S02]  /*fd90*/  FMUL.FTZ R42, R0.reuse, R42 ;  /* 0x0000002a002a7220 */ /* 0x040fe40000410000 */
[----:B------:R-:W-:Y:S01]  /*fda0*/  FMUL.FTZ R43, R0, R43 ;  /* 0x0000002b002b7220 */ /* 0x000fe20000410000 */
[----:B--2---:R-:W-:Y:S01]  /*fdb0*/  F2FP.BF16.PACK_AB R147, R237, R234 ;  /* 0x000000eaed93723e */ /* 0x004fe200000010ff */
[C---:B------:R-:W-:Y:S02]  /*fdc0*/  FMUL.FTZ R44, R2.reuse, R44 ;  /* 0x0000002c022c7220 */ /* 0x040fe40000410000 */
[----:B------:R-:W-:Y:S02]  /*fdd0*/  FMUL.FTZ R45, R2, R45 ;  /* 0x0000002d022d7220 */ /* 0x000fe40000410000 */
[C---:B------:R-:W-:Y:S01]  /*fde0*/  FMUL.FTZ R46, R0.reuse, R46 ;  /* 0x0000002e002e7220 */ /* 0x040fe20000410000 */
[----:B------:R-:W-:Y:S01]  /*fdf0*/  MUFU.EX2 R236, R236 ;  /* 0x000000ec00ec7308 */ /* 0x000fe20000000800 */
[C---:B-1----:R-:W-:Y:S05]  /*fe00*/  HMMA.16816.F32.BF16 R8, R144.reuse, R152, R8 ;  /* 0x000000989008723c */ /* 0x042fea0000041808 */
[----:B------:R-:W-:Y:S02]  /*fe10*/  FMUL.FTZ R47, R0, R47 ;  /* 0x0000002f002f7220 */ /* 0x000fe40000410000 */
[C---:B------:R-:W-:Y:S01]  /*fe20*/  FMUL.FTZ R48, R2.reuse, R48 ;  /* 0x0000003002307220 */ /* 0x040fe20000410000 */
[C---:B------:R-:W-:Y:S01]  /*fe30*/  HMMA.16816.F32.BF16 R20, R144.reuse, R154, R20 ;  /* 0x0000009a9014723c */ /* 0x040fe20000041814 */
[----:B------:R-:W1:Y:S01]  /*fe40*/  LDSM.16.MT88.4 R152, [R208+0x8080] ;  /* 0x00808000d098783b */ /* 0x000e620000004200 */
[----:B------:R-:W2:Y:S02]  /*fe50*/  MUFU.EX2 R239, R239 ;  /* 0x000000ef00ef7308 */ /* 0x000ea40000000800 */
[----:B------:R-:W-:Y:S02]  /*fe60*/  FMUL.FTZ R49, R2, R49 ;  /* 0x0000003102317220 */ /* 0x000fe40000410000 */
[C---:B------:R-:W-:Y:S02]  /*fe70*/  FMUL.FTZ R50, R0.reuse, R50 ;  /* 0x0000003200327220 */ /* 0x040fe40000410000 */
[C---:B------:R-:W-:Y:S01]  /*fe80*/  HMMA.16816.F32.BF16 R24, R144.reuse, R156, R24 ;  /* 0x0000009c9018723c */ /* 0x040fe20000041818 */
[----:B---3--:R-:W-:Y:S03]  /*fe90*/  LDSM.16.MT88.4 R164, [R210+0x9880] ;  /* 0x00988000d2a4783b */ /* 0x008fe60000004200 */
[----:B------:R-:W-:Y:S01]  /*fea0*/  FMUL.FTZ R51, R0, R51 ;  /* 0x0000003300337220 */ /* 0x000fe20000410000 */
[----:B------:R-:W-:Y:S01]  /*feb0*/  MUFU.EX2 R238, R238 ;  /* 0x000000ee00ee7308 */ /* 0x000fe20000000800 */
[C---:B------:R-:W-:Y:S02]  /*fec0*/  FMUL.FTZ R52, R2.reuse, R52 ;  /* 0x0000003402347220 */ /* 0x040fe40000410000 */
[C---:B------:R-:W-:Y:S01]  /*fed0*/  HMMA.16816.F32.BF16 R28, R144.reuse, R158, R28 ;  /* 0x0000009e901c723c */ /* 0x040fe2000004181c */
[----:B------:R-:W3:Y:S03]  /*fee0*/  LDSM.16.MT88.4 R156, [R215+0x9080] ;  /* 0x00908000d79c783b */ /* 0x000ee60000004200 */
[----:B------:R-:W-:Y:S02]  /*fef0*/  FMUL.FTZ R53, R2, R53 ;  /* 0x0000003502357220 */ /* 0x000fe40000410000 */
[C---:B------:R-:W-:Y:S01]  /*ff00*/  FMUL.FTZ R54, R0.reuse, R54 ;  /* 0x0000003600367220 */ /* 0x040fe20000410000 */
[----:B------:R-:W4:Y:S01]  /*ff10*/  MUFU.EX2 R241, R241 ;  /* 0x000000f100f17308 */ /* 0x000f220000000800 */
[C---:B------:R-:W-:Y:S04]  /*ff20*/  HMMA.16816.F32.BF16 R32, R144.reuse, R160, R32 ;  /* 0x000000a09020723c */ /* 0x040fe80000041820 */
[----:B------:R-:W-:Y:S02]  /*ff30*/  FMUL.FTZ R55, R0, R55 ;  /* 0x0000003700377220 */ /* 0x000fe40000410000 */
[C---:B------:R-:W-:Y:S02]  /*ff40*/  FMUL.FTZ R56, R2.reuse, R56 ;  /* 0x0000003802387220 */ /* 0x040fe40000410000 */
[C---:B------:R-:W-:Y:S01]  /*ff50*/  HMMA.16816.F32.BF16 R36, R144.reuse, R162, R36 ;  /* 0x000000a29024723c */ /* 0x040fe20000041824 */
[----:B------:R-:W5:Y:S01]  /*ff60*/  LDSM.16.MT88.4 R160, [R210+0x9080] ;  /* 0x00908000d2a0783b */ /* 0x000f620000004200 */
[----:B------:R-:W2:Y:S02]  /*ff70*/  MUFU.EX2 R240, R240 ;  /* 0x000000f000f07308 */ /* 0x000ea40000000800 */
[----:B------:R-:W-:Y:S02]  /*ff80*/  FMUL.FTZ R57, R2, R57 ;  /* 0x0000003902397220 */ /* 0x000fe40000410000 */
[C---:B------:R-:W-:Y:S02]  /*ff90*/  FMUL.FTZ R58, R0.reuse, R58 ;  /* 0x0000003a003a7220 */ /* 0x040fe40000410000 */
[----:B------:R-:W-:Y:S01]  /*ffa0*/  FMUL.FTZ R59, R0, R59 ;  /* 0x0000003b003b7220 */ /* 0x000fe20000410000 */
[C---:B-1----:R-:W-:Y:S03]  /*ffb0*/  HMMA.16816.F32.BF16 R40, R144.reuse, R152, R40 ;  /* 0x000000989028723c */ /* 0x042fe60000041828 */
[C---:B------:R-:W-:Y:S01]  /*ffc0*/  FMUL.FTZ R60, R2.reuse, R60 ;  /* 0x0000003c023c7220 */ /* 0x040fe20000410000 */
[----:B------:R-:W1:Y:S01]  /*ffd0*/  MUFU.EX2 R242, R242 ;  /* 0x000000f200f27308 */ /* 0x000e620000000800 */
[----:B------:R-:W-:Y:S02]  /*ffe0*/  FMUL.FTZ R61, R2, R61 ;  /* 0x0000003d023d7220 */ /* 0x000fe40000410000 */
[C---:B------:R-:W-:Y:S01]  /*fff0*/  FMUL.FTZ R62, R0.reuse, R62 ;  /* 0x0000003e003e7220 */ /* 0x040fe20000410000 */
[C---:B------:R-:W-:Y:S01]  /*10000*/  HMMA.16816.F32.BF16 R44, R144.reuse, R154, R44 ;  /* 0x0000009a902c723c */ /* 0x040fe2000004182c */
[----:B------:R-:W1:Y:S03]  /*10010*/  LDSM.16.MT88.4 R152, [R209+0x9080] ;  /* 0x00908000d198783b */ /* 0x000e660000004200 */
        /* <DEDUP_REMOVED lines=9> */
[C---:B-----5:R-:W-:Y:S04]  /*100b0*/  HMMA.16816.F32.BF16 R56, R144.reuse, R160, R56 ;  /* 0x000000a09038723c */ /* 0x060fe80000041838 */
[----:B------:R-:W-:Y:S02]  /*100c0*/  FMUL.FTZ R69, R2, R69 ;  /* 0x0000004502457220 */ /* 0x000fe40000410000 */
[C---:B------:R-:W-:Y:S02]  /*100d0*/  FMUL.FTZ R70, R0.reuse, R70 ;  /* 0x0000004600467220 */ /* 0x040fe40000410000 */
[C---:B------:R-:W-:Y:S01]  /*100e0*/  HMMA.16816.F32.BF16 R60, R144.reuse, R162, R60 ;  /* 0x000000a2903c723c */ /* 0x040fe2000004183c */
[----:B------:R-:W5:Y:S03]  /*100f0*/  LDSM.16.MT88.4 R160, [R215+0xa080] ;  /* 0x00a08000d7a0783b */ /* 0x000f660000004200 */
        /* <DEDUP_REMOVED lines=58> */
[C---:B------:R-:W-:Y:S03]  /*104a0*/  FMUL.FTZ R121, R2.reuse, R121 ;  /* 0x0000007902797220 */ /* 0x040fe60000410000 */
[C---:B------:R-:W-:Y:S01]  /*104b0*/  HMMA.16816.F32.BF16 R108, R144.reuse, R162, R108 ;  /* 0x000000a2906c723c */ /* 0x040fe2000004186c */
[----:B------:R-:W5:Y:S02]  /*104c0*/  LDSM.16.MT88.4 R160, [R209+0xb080] ;  /* 0x00b08000d1a0783b */ /* 0x000f640000004200 */
[C---:B------:R-:W-:Y:S02]  /*104d0*/  FMUL.FTZ R112, R2.reuse, R112 ;  /* 0x0000007002707220 */ /* 0x040fe40000410000 */
[----:B------:R-:W-:Y:S02]  /*104e0*/  FMUL.FTZ R113, R2, R113 ;  /* 0x0000007102717220 */ /* 0x000fe40000410000 */
[C---:B------:R-:W-:Y:S02]  /*104f0*/  FMUL.FTZ R114, R0.reuse, R114 ;  /* 0x0000007200727220 */ /* 0x040fe40000410000 */
[C---:B------:R-:W-:Y:S03]  /*10500*/  FMUL.FTZ R115, R0.reuse, R115 ;  /* 0x0000007300737220 */ /* 0x040fe60000410000 */
[C---:B------:R-:W-:Y:S02]  /*10510*/  FMUL.FTZ R122, R0.reuse, R122 ;  /* 0x0000007a007a7220 */ /* 0x040fe40000410000 */
[----:B------:R-:W-:Y:S02]  /*10520*/  FMUL.FTZ R123, R0, R123 ;  /* 0x0000007b007b7220 */ /* 0x000fe40000410000 */
[C---:B-1----:R-:W-:Y:S03]  /*10530*/  HMMA.16816.F32.BF16 R112, R144.reuse, R152, R112 ;  /* 0x000000989070723c */ /* 0x042fe60000041870 */
[C---:B------:R-:W-:Y:S02]  /*10540*/  FMUL.FTZ R116, R2.reuse, R116 ;  /* 0x0000007402747220 */ /* 0x040fe40000410000 */
[----:B------:R-:W-:Y:S02]  /*10550*/  FMUL.FTZ R117, R2, R117 ;  /* 0x0000007502757220 */ /* 0x000fe40000410000 */
[C---:B------:R-:W-:Y:S01]  /*10560*/  FMUL.FTZ R118, R0.reuse, R118 ;  /* 0x0000007600767220 */ /* 0x040fe20000410000 */
[----:B--2---:R-:W-:Y:S01]  /*10570*/  F2FP.BF16.PACK_AB R152, R239, R236 ;  /* 0x000000ecef98723e */ /* 0x004fe200000010ff */
[----:B------:R-:W-:Y:S03]  /*10580*/  FMUL.FTZ R119, R0, R119 ;  /* 0x0000007700777220 */ /* 0x000fe60000410000 */
[C---:B------:R-:W-:Y:S01]  /*10590*/  FMUL.FTZ R124, R2.reuse, R124 ;  /* 0x0000007c027c7220 */ /* 0x040fe20000410000 */
[----:B----4-:R-:W-:Y:S01]  /*105a0*/  F2FP.BF16.PACK_AB R153, R241, R238 ;  /* 0x000000eef199723e */ /* 0x010fe200000010ff */
[----:B------:R-:W-:Y:S02]  /*105b0*/  FMUL.FTZ R125, R2, R125 ;  /* 0x0000007d027d7220 */ /* 0x000fe40000410000 */
[C---:B------:R-:W-:Y:S03]  /*105c0*/  HMMA.16816.F32.BF16 R116, R144.reuse, R154, R116 ;  /* 0x0000009a9074723c */ /* 0x040fe60000041874 */
[C---:B------:R-:W-:Y:S02]  /*105d0*/  FMUL.FTZ R126, R0.reuse, R126 ;  /* 0x0000007e007e7220 */ /* 0x040fe40000410000 */
[----:B------:R-:W-:Y:S02]  /*105e0*/  FMUL.FTZ R127, R0, R127 ;  /* 0x0000007f007f7220 */ /* 0x000fe40000410000 */
[C---:B------:R-:W-:Y:S01]  /*105f0*/  FMUL.FTZ R128, R2.reuse, R128 ;  /* 0x0000008002807220 */ /* 0x040fe20000410000 */
[C---:B---3--:R-:W-:Y:S04]  /*10600*/  HMMA.16816.F32.BF16 R12, R144.reuse, R156, R12 ;  /* 0x0000009c900c723c */ /* 0x048fe8000004180c */
[----:B------:R-:W-:Y:S01]  /*10610*/  FMUL.FTZ R129, R2, R129 ;  /* 0x0000008102817220 */ /* 0x000fe20000410000 */
[----:B------:R-:W-:Y:S01]  /*10620*/  F2FP.BF16.PACK_AB R154, R243, R240 ;  /* 0x000000f0f39a723e */ /* 0x000fe200000010ff */
[C---:B------:R-:W-:Y:S01]  /*10630*/  FMUL.FTZ R130, R0.reuse, R130 ;  /* 0x0000008200827220 */ /* 0x040fe20000410000 */
[----:B------:R-:W-:Y:S01]  /*10640*/  F2FP.BF16.PACK_AB R155, R245, R242 ;  /* 0x000000f2f59b723e */ /* 0x000fe200000010ff */
[C---:B------:R-:W-:Y:S01]  /*10650*/  HMMA.16816.F32.BF16 R120, R144.reuse, R158, R120 ;  /* 0x0000009e9078723c */ /* 0x040fe20000041878 */
[----:B------:R-:W1:Y:S03]  /*10660*/  LDSM.16.MT88.4 R156, [R215+0x8880] ;  /* 0x00888000d79c783b */ /* 0x000e660000004200 */
[----:B------:R-:W-:Y:S02]  /*10670*/  FMUL.FTZ R131, R0, R131 ;  /* 0x0000008300837220 */ /* 0x000fe40000410000 */
[C---:B------:R-:W-:Y:S02]  /*10680*/  FMUL.FTZ R132, R2.reuse, R132 ;  /* 0x0000008402847220 */ /* 0x040fe40000410000 */
[C---:B-----5:R-:W-:Y:S04]  /*10690*/  HMMA.16816.F32.BF16 R124, R144.reuse, R160, R124 ;  /* 0x000000a0907c723c */ /* 0x060fe8000004187c */
[----:B------:R-:W-:Y:S02]  /*106a0*/  FMUL.FTZ R133, R2, R133 ;  /* 0x0000008502857220 */ /* 0x000fe40000410000 */
[C---:B------:R-:W-:Y:S02]  /*106b0*/  FMUL.FTZ R134, R0.reuse, R134 ;  /* 0x0000008600867220 */ /* 0x040fe40000410000 */
[C---:B------:R-:W-:Y:S01]  /*106c0*/  HMMA.16816.F32.BF16 R128, R144.reuse, R162, R128 ;  /* 0x000000a29080723c */ /* 0x040fe20000041880 */
[----:B------:R-:W-:Y:S03]  /*106d0*/  LDSM.16.MT88.4 R160, [R215+0x9880] ;  /* 0x00988000d7a0783b */ /* 0x000fe60000004200 */
[----:B------:R-:W-:Y:S02]  /*106e0*/  FMUL.FTZ R135, R0, R135 ;  /* 0x0000008700877220 */ /* 0x000fe40000410000 */
[----:B------:R-:W-:Y:S02]  /*106f0*/  FFMA.FTZ R150, R2, R235, R150 ;  /* 0x000000eb02967223 */ /* 0x000fe40000010096 */
[C---:B------:R-:W-:Y:S04]  /*10700*/  HMMA.16816.F32.BF16 R16, R144.reuse, R140, R16 ;  /* 0x0000008c9010723c */ /* 0x040fe80000041810 */
[----:B------:R-:W-:Y:S01]  /*10710*/  FFMA.FTZ R6, R0, R233, R6 ;  /* 0x000000e900067223 */ /* 0x000fe20000010006 */
[----:B------:R-:W-:Y:S01]  /*10720*/  MOV R0, R3 ;  /* 0x0000000300007202 */ /* 0x000fe20000000f00 */
[----:B------:R-:W-:Y:S02]  /*10730*/  FADD.FTZ R5, R5, R150 ;  /* 0x0000009605057221 */ /* 0x000fe40000010000 */
[----:B------:R-:W-:Y:S01]  /*10740*/  HMMA.16816.F32.BF16 R132, R144, R142, R132 ;  /* 0x0000008e9084723c */ /* 0x000fe20000041884 */
[----:B------:R-:W2:Y:S03]  /*10750*/  LDSM.16.MT88.4 R140, [R209+0x8880] ;  /* 0x00888000d18c783b */ /* 0x000ea60000004200 */
[----:B------:R-:W-:Y:S02]  /*10760*/  FADD.FTZ R7, R7, R6 ;  /* 0x0000000607077221 */ /* 0x000fe40000010000 */
[----:B------:R-:W-:Y:S02]  /*10770*/  FADD.FTZ R232, R232, R5 ;  /* 0x00000005e8e87221 */ /* 0x000fe40000010000 */
[----:B------:R-:W-:Y:S01]  /*10780*/  FADD.FTZ R234, R234, R7 ;  /* 0x00000007eaea7221 */ /* 0x000fe20000010000 */
[C---:B-1----:R-:W-:Y:S01]  /*10790*/  HMMA.16816.F32.BF16 R144, R152.reuse, R156, R8 ;  /* 0x0000009c9890723c */ /* 0x042fe20000041808 */
[----:B------:R-:W1:Y:S04]  /*107a0*/  LDSM.16.MT88.4 R8, [R208+0x8880] ;  /* 0x00888000d008783b */ /* 0x000e680000004200 */
[----:B------:R-:W-:Y:S02]  /*107b0*/  FADD.FTZ R151, R151, R232 ;  /* 0x000000e897977221 */ /* 0x000fe40000010000 */
[----:B------:R-:W-:Y:S01]  /*107c0*/  FADD.FTZ R237, R237, R234 ;  /* 0x000000eaeded7221 */ /* 0x000fe20000010000 */
        /* <DEDUP_REMOVED lines=11> */
[C---:B--2---:R-:W-:Y:S04]  /*10880*/  HMMA.16816.F32.BF16 R32, R152.reuse, R140, R32 ;  /* 0x0000008c9820723c */ /* 0x044fe80000041820 */
[----:B------:R-:W-:Y:S02]  /*10890*/  FADD.FTZ R235, R243, R240 ;  /* 0x000000f0f3eb7221 */ /* 0x000fe40000010000 */
[----:B------:R-:W-:Y:S02]  /*108a0*/  FADD.FTZ R233, R245, R242 ;  /* 0x000000f2f5e97221 */ /* 0x000fe40000010000 */
[C---:B------:R-:W-:Y:S08]  /*108b0*/  HMMA.16816.F32.BF16 R36, R152.reuse, R142, R36 ;  /* 0x0000008e9824723c */ /* 0x040ff00000041824 */
[C---:B-1----:R-:W-:Y:S08]  /*108c0*/  HMMA.16816.F32.BF16 R40, R152.reuse, R8, R40 ;  /* 0x000000089828723c */ /* 0x042ff00000041828 */
        /* <DEDUP_REMOVED lines=24> */
[----:B------:R-:W-:Y:S01]  /*10a50*/  HMMA.16816.F32.BF16 R132, R152, R198, R132 ;  /* 0x000000c69884723c */ /* 0x000fe20000041884 */
[----:B------:R-:W-:-:S07]  /*10a60*/  @P0 BRA `(.L_x_2003) ;  /* 0xffffe2c000000947 */ /* 0x000fce000383ffff */
.L_x_2002:
        /* <DEDUP_REMOVED lines=155> */
.L_x_1942:
        /* <DEDUP_REMOVED lines=198> */
.L_x_2007:
        /* <DEDUP_REMOVED lines=157> */
.L_x_2009:
[----:B--234-:R-:W-:Y:S05]  /*12a50*/  BSYNC B0 ;  /* 0x0000000000007941 */ /* 0x01cfea0003800000 */
.L_x_2008:
        /* <DEDUP_REMOVED lines=30> */
.L_x_2011:
[----:B------:R-:W-:Y:S05]  /*12c40*/  BSYNC B0 ;  /* 0x0000000000007941 */ /* 0x000fea0003800000 */
.L_x_2010:
        /* <DEDUP_REMOVED lines=30> */
.L_x_2013:
[----:B------:R-:W-:Y:S05]  /*12e30*/  BSYNC B0 ;  /* 0x0000000000007941 */ /* 0x000fea0003800000 */
.L_x_2012:
        /* <DEDUP_REMOVED lines=31> */
.L_x_2006:
        /* <DEDUP_REMOVED lines=31> */
.L_x_2014:
        /* <DEDUP_REMOVED lines=43> */
.L_x_2016:
[----:B------:R-:W-:Y:S05]  /*134d0*/  BSYNC B0 ;  /* 0x0000000000007941 */ /* 0x000fea0003800000 */
.L_x_2015:
        /* <DEDUP_REMOVED lines=77> */
.L_x_2018:
[----:B------:R-:W-:Y:S05]  /*139b0*/  BSYNC B0 ;  /* 0x0000000000007941 */ /* 0x000fea0003800000 */
.L_x_2017:
        /* <DEDUP_REMOVED lines=27> */
.L_x_2020:
[----:B------:R-:W-:Y:S05]  /*13b70*/  BSYNC B0 ;  /* 0x0000000000007941 */ /* 0x000fea0003800000 */
.L_x_2019:
        /* <DEDUP_REMOVED lines=27> */
.L_x_2022:
[----:B------:R-:W-:Y:S05]  /*13d30*/  BSYNC B0 ;  /* 0x0000000000007941 */ /* 0x000fea0003800000 */
.L_x_2021:
        /* <DEDUP_REMOVED lines=28> */
.L_x_2023:
        /* <DEDUP_REMOVED lines=16> */
.L_x_3660:


//--------------------- .text._ZN7cutlass13device_kernelIN5flash19enable_sm80_to_sm89INS1_16FlashAttnFwdSm80INS1_25CollectiveMainloopFwdSm80ILi8ELi1ELb1EN4cute5tupleIJNS5_1CILi128EEENS7_ILi48EEENS7_ILi256EEEEEELi256ENS_10bfloat16_tEfNS_4arch4Sm80ELb0ELb1ELb0ELb0ELb1ELb0ELb1ELb0EEENS1_21CollectiveEpilogueFwdINS6_IJS8_SA_S9_EEENS6_IJNS7_ILi1EEESI_SI_EEESC_SE_Li256ELb0ELb1ELb0ELb0EEENS1_19SingleTileSchedulerILb0ELb0ELb1ELi128EEEEEEEEEvNT_6ParamsE --------------------------
	.section	.text._ZN7cutlass13device_kernelIN5flash19enable_sm80_to_sm89INS1_16FlashAttnFwdSm80INS1_25CollectiveMainloopFwdSm80ILi8ELi1ELb1EN4cute5tupleIJNS5_1CILi128EEENS7_ILi48EEENS7_ILi256EEEEEELi256ENS_10bfloat16_tEfNS_4arch4Sm80ELb0ELb1ELb0ELb0ELb1ELb0ELb1ELb0EEENS1_21CollectiveEpilogueFwdINS6_IJS8_SA_S9_EEENS6_IJNS7_ILi1EEESI_SI_EEESC_SE_Li256ELb0ELb1ELb0ELb0EEENS1_19SingleTileSchedulerILb0ELb0ELb1ELi128EEEEEEEEEvNT_6ParamsE,"ax",@progbits
	.sectioninfo	@"SHI_REGISTERS=255"
	.align	128
.text._ZN7cutlass13device_kernelIN5flash19enable_sm80_to_sm89INS1_16FlashAttnFwdSm80INS1_25CollectiveMainloopFwdSm80ILi8ELi1ELb1EN4cute5tupleIJNS5_1CILi128EEENS7_ILi48EEENS7_ILi256EEEEEELi256ENS_10bfloat16_tEfNS_4arch4Sm80ELb0ELb1ELb0ELb0ELb1ELb0ELb1ELb0EEENS1_21CollectiveEpilogueFwdINS6_IJS8_SA_S9_EEENS6_IJNS7_ILi1EEESI_SI_EEESC_SE_Li256ELb0ELb1ELb0ELb0EEENS1_19SingleTileSchedulerILb0ELb0ELb1ELi128EEEEEEEEEvNT_6ParamsE:
        .type           _ZN7cutlass13device_kernelIN5flash19enable_sm80_to_sm89INS1_16FlashAttnFwdSm80INS1_25CollectiveMainloopFwdSm80ILi8ELi1ELb1EN4cute5tupleIJNS5_1CILi128EEENS7_ILi48EEENS7_ILi256EEEEEELi256ENS_10bfloat16_tEfNS_4arch4Sm80ELb0ELb1ELb0ELb0ELb1ELb0ELb1ELb0EEENS1_21CollectiveEpilogueFwdINS6_IJS8_SA_S9_EEENS6_IJNS7_ILi1EEESI_SI_EEESC_SE_Li256ELb0ELb1ELb0ELb0EEENS1_19SingleTileSchedulerILb0ELb0ELb1ELi128EEEEEEEEEvNT_6ParamsE,@function
        .size           _ZN7cutlass13device_kernelIN5flash19enable_sm80_to_sm89INS1_16FlashAttnFwdSm80INS1_25CollectiveMainloopFwdSm80ILi8ELi1ELb1EN4cute5tupleIJNS5_1CILi128EEENS7_ILi48EEENS7_ILi256EEEEEELi256ENS_10bfloat16_tEfNS_4arch4Sm80ELb0ELb1ELb0ELb0ELb1ELb0ELb1ELb0EEENS1_21CollectiveEpilogueFwdINS6_IJS8_SA_S9_EEENS6_IJNS7_ILi1EEESI_SI_EEESC_SE_Li256ELb0ELb1ELb0ELb0EEENS1_19SingleTileSchedulerILb0ELb0ELb1ELi128EEEEEEEEEvNT_6ParamsE,(.L_x_3661 - _ZN7cutlass13device_kernelIN5flash19enable_sm80_to_sm89INS1_16FlashAttnFwdSm80INS1_25CollectiveMainloopFwdSm80ILi8ELi1ELb1EN4cute5tupleIJNS5_1CILi128EEENS7_ILi48EEENS7_ILi256EEEEEELi256ENS_10bfloat16_tEfNS_4arch4Sm80ELb0ELb1ELb0ELb0ELb1ELb0ELb1ELb0EEENS1_21CollectiveEpilogueFwdINS6_IJS8_SA_S9_EEENS6_IJNS7_ILi1EEESI_SI_EEESC_SE_Li256ELb0ELb1ELb0ELb0EEENS1_19SingleTileSchedulerILb0ELb0ELb1ELi128EEEEEEEEEvNT_6ParamsE)
        .other          _ZN7cutlass13device_kernelIN5flash19enable_sm80_to_sm89INS1_16FlashAttnFwdSm80INS1_25CollectiveMainloopFwdSm80ILi8ELi1ELb1EN4cute5tupleIJNS5_1CILi128EEENS7_ILi48EEENS7_ILi256EEEEEELi256ENS_10bfloat16_tEfNS_4arch4Sm80ELb0ELb1ELb0ELb0ELb1ELb0ELb1ELb0EEENS1_21CollectiveEpilogueFwdINS6_IJS8_SA_S9_EEENS6_IJNS7_ILi1EEESI_SI_EEESC_SE_Li256ELb0ELb1ELb0ELb0EEENS1_19SingleTileSchedulerILb0ELb0ELb1ELi128EEEEEEEEEvNT_6ParamsE,@"STO_CUDA_ENTRY STV_DEFAULT"
_ZN7cutlass13device_kernelIN5flash19enable_sm80_to_sm89INS1_16FlashAttnFwdSm80INS1_25CollectiveMainloopFwdSm80ILi8ELi1ELb1EN4cute5tupleIJNS5_1CILi128EEENS7_ILi48EEENS7_ILi256EEEEEELi256ENS_10bfloat16_tEfNS_4arch4Sm80ELb0ELb1ELb0ELb0ELb1ELb0ELb1ELb0EEENS1_21CollectiveEpilogueFwdINS6_IJS8_SA_S9_EEENS6_IJNS7_ILi1EEESI_SI_EEESC_SE_Li256ELb0ELb1ELb0ELb0EEENS1_19SingleTileSchedulerILb0ELb0ELb1ELi128EEEEEEEEEvNT_6ParamsE:
        /* <DEDUP_REMOVED lines=57> */
.L_x_2025:
[----:B------:R-:W-:Y:S02]  /*0390*/  ULDC UR4, c[0x0][0x32c] ;  /* 0x0000cb0000047ab9 */ /* 0x000fe40000000800 */
[----:B------:R-:W-:-:S03]  /*03a0*/  UISETP.NE.AND UP0, UPT, UR7, UR4, UPT ;  /* 0x000000040700728c */ /* 0x000fc6000bf05270 */
[----:B------:R-:W-:Y:S02]  /*03b0*/  ULDC.64 UR4, c[0x0][0x330] ;  /* 0x0000cc0000047ab9 */ /* 0x000fe40000000a00 */
[----:B------:R-:W-:-:S07]  /*03c0*/  UIMAD.WIDE.U32 UR20, UR16, UR4, URZ ;  /* 0x00000004101472a5 */ /* 0x000fce000f8e003f */
[----:B------:R-:W-:Y:S02]  /*03d0*/  @UP0 UMOV UR7, UR21 ;  /* 0x0000001500070c82 */ /* 0x000fe40008000000 */
[----:B------:R-:W-:Y:S02]  /*03e0*/  @UP0 USHF.R.U32.HI UR16, URZ, UR5, UR7 ;  /* 0x000000053f100299 */ /* 0x000fe40008011607 */
.L_x_2026:
[----:B------:R-:W-:Y:S02]  /*03f0*/  ULDC UR4, c[0x0][0x32c] ;  /* 0x0000cb0000047ab9 */ /* 0x000fe40000000800 */
[----:B------:R-:W-:-:S04]  /*0400*/  UIMAD UR4, UR16, UR4, UR4 ;  /* 0x00000004100472a4 */ /* 0x000fc8000f8e0204 */
[----:B------:R-:W-:-:S04]  /*0410*/  UISETP.LT.AND UP0, UPT, UR6, UR4, UPT ;  /* 0x000000040600728c */ /* 0x000fc8000bf01270 */
[----:B------:R-:W-:Y:S02]  /*0420*/  USEL UR6, UR6, UR4, UP0 ;  /* 0x0000000406067287 */ /* 0x000fe40008000000 */
.L_x_2024:
        /* <DEDUP_REMOVED lines=36> */
.L_x_2028:
[----:B------:R-:W-:Y:S02]  /*0670*/  ULDC UR4, c[0x0][0x32c] ;  /* 0x0000cb0000047ab9 */ /* 0x000fe40000000800 */
[----:B------:R-:W-:-:S03]  /*0680*/  UISETP.NE.AND UP0, UPT, UR4, 0x1, UPT ;  /* 0x000000010400788c */ /* 0x000fc6000bf05270 */
[----:B------:R-:W-:Y:S02]  /*0690*/  ULDC.64 UR4, c[0x0][0x330] ;  /* 0x0000cc0000047ab9 */ /* 0x000fe40000000a00 */
[----:B------:R-:W-:-:S06]  /*06a0*/  UIMAD.WIDE.U32 UR16, UR7, UR4, URZ ;  /* 0x00000004071072a5 */ /* 0x000fcc000f8e003f */
[----:B------:R-:W-:Y:S02]  /*06b0*/  @UP0 USHF.R.U32.HI UR7, URZ, UR5, UR17 ;  /* 0x000000053f070299 */ /* 0x000fe40008011611 */
.L_x_2029:
[----:B------:R-:W-:Y:S02]  /*06c0*/  ULDC UR4, c[0x0][0x32c] ;  /* 0x0000cb0000047ab9 */ /* 0x000fe40000000800 */
[----:B------:R-:W-:-:S04]  /*06d0*/  UIMAD UR4, UR7, UR4, URZ ;  /* 0x00000004070472a4 */ /* 0x000fc8000f8e023f */
[----:B------:R-:W-:-:S04]  /*06e0*/  UISETP.LT.AND UP0, UPT, UR6, UR4, UPT ;  /* 0x000000040600728c */ /* 0x000fc8000bf01270 */
[----:B------:R-:W-:-:S04]  /*06f0*/  USEL UR6, UR6, UR4, !UP0 ;  /* 0x0000000406067287 */ /* 0x000fc8000c000000 */
.L_x_2027:
        /* <DEDUP_REMOVED lines=91> */
[----:B------:R-:W-:Y:S01]  /*0cb0*/  SHF.R.S32.HI R66, RZ, 0x1f, R44 ;  /* 0x0000001fff427819 */ /* 0x000fe2000001142c */
[----:B------:R-:W-:Y:S02]  /*0cc0*/  UMOV UR29, 0x30 ;  /* 0x00000030001d7882 */ /* 0x000fe40000000000 */
[----:B------:R-:W-:Y:S01]  /*0cd0*/  UIMAD UR22, UR23, UR29, -0x30 ;  /* 0xffffffd0171674a4 */ /* 0x000fe2000f8e021d */
[----:B------:R-:W3:Y:S01]  /*0ce0*/  @P0 LDG.E R2, [R2.64] ;  /* 0x0000001202020981 */ /* 0x000ee2000c1e1900 */
[----:B------:R-:W-:Y:S01]  /*0cf0*/  IMAD.MOV.U32 R4, RZ, RZ, c[0x0][0x2b8] ;  /* 0x0000ae00ff047624 */ /* 0x000fe200078e00ff */
[----:B------:R-:W-:Y:S01]  /*0d00*/  ULDC.64 UR4, c[0x0][0x2b0] ;  /* 0x0000ac0000047ab9 */ /* 0x000fe20000000a00 */
[----:B------:R-:W-:Y:S01]  /*0d10*/  IMAD.MOV.U32 R22, RZ, RZ, RZ ;  /* 0x000000ffff167224 */ /* 0x000fe200078e00ff */
[----:B------:R-:W-:Y:S02]  /*0d20*/  BAR.SYNC.DEFER_BLOCKING 0x0 ;  /* 0x0000000000007b1d */ /* 0x000fe40000010000 */
[----:B------:R-:W-:Y:S01]  /*0d30*/  ISETP.NE.AND P1, PT, R4, 0x1, PT ;  /* 0x000000010400780c */ /* 0x000fe20003f25270 */
[----:B------:R-:W-:-:S03]  /*0d40*/  USHF.R.S32.HI UR21, URZ, 0x1f, UR15 ;  /* 0x0000001f3f157899 */ /* 0x000fc6000801140f */
        /* <DEDUP_REMOVED lines=13> */
[C---:B------:R-:W-:Y:S01]  /*0e20*/  IADD3 R0, R31.reuse, UR22, RZ ;  /* 0x000000161f007c10 */ /* 0x040fe2000fffe0ff */
[----:B------:R-:W-:Y:S01]  /*0e30*/  UIMAD UR20, UR9, UR4, URZ ;  /* 0x00000004091472a4 */ /* 0x000fe2000f8e023f */
[----:B------:R-:W-:Y:S01]  /*0e40*/  IADD3 R5, R31, UR27, RZ ;  /* 0x0000001b1f057c10 */ /* 0x000fe2000fffe0ff */
[----:B------:R-:W-:Y:S01]  /*0e50*/  UIMAD.WIDE.U32 UR24, UR11, UR4, URZ ;  /* 0x000000040b1872a5 */ /* 0x000fe2000f8e003f */
[C---:B------:R-:W-:Y:S01]  /*0e60*/  ISETP.GE.AND P0, PT, R0.reuse, UR10, PT ;  /* 0x0000000a00007c0c */ /* 0x040fe2000bf06270 */
[----:B------:R-:W-:Y:S01]  /*0e70*/  IMAD.SHL.U32 R39, R19, 0x8, RZ ;  /* 0x0000000813277824 */ /* 0x000fe200078e00ff */
[----:B--2---:R-:W-:Y:S01]  /*0e80*/  IADD3 R10, R0, UR12, RZ ;  /* 0x0000000c000a7c10 */ /* 0x004fe2000fffe0ff */
[----:B------:R-:W-:Y:S01]  /*0e90*/  UIMAD UR29, UR23, -0x30, UR29 ;  /* 0xffffffd0171d78a4 */ /* 0x000fe2000f8e021d */
[----:B------:R-:W-:Y:S01]  /*0ea0*/  ISETP.GT.OR P0, PT, R31, 0x2f, P0 ;  /* 0x0000002f1f00780c */ /* 0x000fe20000704670 */
[----:B------:R-:W-:Y:S02]  /*0eb0*/  STL [R1+0x48], R31 ;  /* 0x0000481f01007387 */ /* 0x000fe40000100800 */
        /* <DEDUP_REMOVED lines=11> */
[--C-:B------:R-:W-:Y:S01]  /*0f70*/  IMAD.MOV.U32 R4, RZ, RZ, R5.reuse ;  /* 0x000000ffff047224 */ /* 0x100fe200078e0005 */
[----:B------:R-:W-:Y:S01]  /*0f80*/  ULDC.64 UR4, c[0x0][0x1c0] ;  /* 0x0000700000047ab9 */ /* 0x000fe20000000a00 */
[----:B------:R-:W-:Y:S01]  /*0f90*/  IADD3 R29, R39, 0x80, RZ ;  /* 0x00000080271d7810 */ /* 0x000fe20007ffe0ff */
[----:B------:R-:W-:Y:S01]  /*0fa0*/  UIADD3 UR25, UR25, UR20, URZ ;  /* 0x0000001419197290 */ /* 0x000fe2000fffe03f */
[----:B------:R-:W-:Y:S01]  /*0fb0*/  IADD3 R17, R21, UR27, RZ ;  /* 0x0000001b15117c10 */ /* 0x000fe2000fffe0ff */
[----:B------:R-:W-:Y:S01]  /*0fc0*/  UIMAD UR21, UR21, UR4, URZ ;  /* 0x00000004151572a4 */ /* 0x000fe2000f8e023f */
[C---:B------:R-:W-:Y:S01]  /*0fd0*/  IADD3 R30, R39.reuse, 0x40, RZ ;  /* 0x00000040271e7810 */ /* 0x040fe20007ffe0ff */
[----:B------:R-:W-:Y:S01]  /*0fe0*/  UIMAD.WIDE.U32 UR24, UR15, UR4, UR24 ;  /* 0x000000040f1872a5 */ /* 0x000fe2000f8e0018 */
[----:B------:R-:W-:Y:S01]  /*0ff0*/  ISETP.GE.AND P3, PT, R39, c[0x0][0x198], PT ;  /* 0x0000660027007a0c */ /* 0x000fe20003f66270 */
[----:B------:R-:W-:Y:S01]  /*1000*/  UIMAD UR5, UR15, UR5, UR21 ;  /* 0x000000050f0572a4 */ /* 0x000fe2000f8e0215 */
[----:B------:R-:W-:Y:S01]  /*1010*/  @P1 IMAD.HI.U32 R0, R5, c[0x0][0x2c8], RZ ;  /* 0x0000b20005001a27 */ /* 0x000fe200078e00ff */
[----:B------:R-:W-:Y:S01]  /*1020*/  IADD3 R28, R39, 0xc0, RZ ;  /* 0x000000c0271c7810 */ /* 0x000fe20007ffe0ff */
[----:B------:R-:W-:Y:S01]  /*1030*/  ULDC UR15, c[0x0][0x168] ;  /* 0x00005a00000f7ab9 */ /* 0x000fe20000000800 */
[----:B------:R-:W-:Y:S01]  /*1040*/  ISETP.GE.AND P4, PT, R30, c[0x0][0x198], PT ;  /* 0x000066001e007a0c */ /* 0x000fe20003f86270 */
[----:B------:R-:W-:Y:S01]  /*1050*/  UIADD3 UR5, UR25, UR5, URZ ;  /* 0x0000000519057290 */ /* 0x000fe2000fffe03f */
[----:B------:R-:W-:Y:S01]  /*1060*/  @P0 SHF.R.U32.HI R4, RZ, c[0x0][0x2cc], R0 ;  /* 0x0000b300ff040a19 */ /* 0x000fe20000011600 */
[----:B------:R-:W-:Y:S01]  /*1070*/  UIMAD UR15, UR8, UR15, URZ ;  /* 0x0000000f080f72a4 */ /* 0x000fe2000f8e023f */
[----:B------:R-:W-:Y:S01]  /*1080*/  SHF.R.S32.HI R8, RZ, 0x1f, R28 ;  /* 0x0000001fff087819 */ /* 0x000fe2000001141c */
[----:B------:R-:W-:Y:S01]  /*1090*/  UIADD3 UR28, UR29, UR10, URZ ;  /* 0x0000000a1d1c7290 */ /* 0x000fe2000fffe03f */
[--C-:B------:R-:W-:Y:S01]  /*10a0*/  SHF.R.S32.HI R6, RZ, 0x1f, R4.reuse ;  /* 0x0000001fff067819 */ /* 0x100fe20000011404 */
[----:B------:R-:W-:Y:S01]  /*10b0*/  IMAD.MOV R0, RZ, RZ, -R4 ;  /* 0x000000ffff007224 */ /* 0x000fe200078e0a04 */
[----:B------:R-:W-:Y:S01]  /*10c0*/  ISETP.GE.AND P5, PT, R29, c[0x0][0x198], PT ;  /* 0x000066001d007a0c */ /* 0x000fe20003fa6270 */
[----:B-1----:R-:W-:Y:S01]  /*10d0*/  IMAD.U32 R3, RZ, RZ, UR25 ;  /* 0x00000019ff037e24 */ /* 0x002fe2000f8e00ff */
[----:B------:R-:W-:Y:S01]  /*10e0*/  LEA.HI R8, R8, R28, RZ, 0x3 ;  /* 0x0000001c08087211 */ /* 0x000fe200078f18ff */
[----:B------:R-:W-:Y:S01]  /*10f0*/  IMAD.U32 R2, RZ, RZ, UR24 ;  /* 0x00000018ff027e24 */ /* 0x000fe2000f8e00ff */
[----:B------:R-:W-:Y:S01]  /*1100*/  ISETP.GE.AND P6, PT, R28, c[0x0][0x198], PT ;  /* 0x000066001c007a0c */ /* 0x000fe20003fc6270 */
[----:B------:R-:W-:Y:S01]  /*1110*/  IMAD.U32 R3, RZ, RZ, UR5 ;  /* 0x00000005ff037e24 */ /* 0x000fe2000f8e00ff */
[----:B------:R-:W-:Y:S01]  /*1120*/  LOP3.LUT R36, R8, 0xfffffff8, RZ, 0xc0, !PT ;  /* 0xfffffff808247812 */ /* 0x000fe200078ec0ff */
[----:B------:R-:W-:Y:S01]  /*1130*/  IMAD R0, R0, c[0x0][0x2c4], R5 ;  /* 0x0000b10000007a24 */ /* 0x000fe200078e0205 */
[----:B------:R-:W-:Y:S01]  /*1140*/  ULDC.64 UR4, c[0x0][0x1e8] ;  /* 0x00007a0000047ab9 */ /* 0x000fe20000000a00 */
[----:B------:R-:W-:Y:S01]  /*1150*/  IMAD R6, R6, c[0x0][0x1b0], RZ ;  /* 0x00006c0006067a24 */ /* 0x000fe200078e02ff */
[----:B------:R-:W-:Y:S01]  /*1160*/  UIMAD UR8, UR9, UR4, URZ ;  /* 0x00000004090872a4 */ /* 0x000fe2000f8e023f */
[----:B------:R-:W-:Y:S01]  /*1170*/  IMAD.WIDE.U32 R2, R4, c[0x0][0x1b0], R2 ;  /* 0x00006c0004027a25 */ /* 0x000fe200078e0002 */
[----:B------:R-:W-:Y:S01]  /*1180*/  SHF.R.S32.HI R5, RZ, 0x1f, R0 ;  /* 0x0000001fff057819 */ /* 0x000fe20000011400 */
[----:B------:R-:W-:Y:S01]  /*1190*/  UIMAD.WIDE.U32 UR20, UR11, UR4, URZ ;  /* 0x000000040b1472a5 */ /* 0x000fe2000f8e003f */
[----:B------:R-:W-:Y:S01]  /*11a0*/  LEA.HI R65, R66, R44, RZ, 0x5 ;  /* 0x0000002c42417211 */ /* 0x000fe200078f28ff */
[----:B------:R-:W-:Y:S01]  /*11b0*/  IMAD R4, R4, c[0x0][0x1b4], R6 ;  /* 0x00006d0004047a24 */ /* 0x000fe200078e0206 */
[----:B------:R-:W-:Y:S01]  /*11c0*/  UIMAD UR8, UR11, UR5, UR8 ;  /* 0x000000050b0872a4 */ /* 0x000fe2000f8e0208 */
[----:B------:R-:W-:Y:S01]  /*11d0*/  BSSY B0, `(.L_x_2031) ;  /* 0x0000121000007945 */ /* 0x000fe20003800000 */
[----:B------:R-:W-:Y:S01]  /*11e0*/  UISETP.LT.AND UP0, UPT, UR28, 0x30, UPT ;  /* 0x000000301c00788c */ /* 0x000fe2000bf01270 */
[----:B------:R-:W-:Y:S01]  /*11f0*/  IMAD.IADD R3, R3, 0x1, R4 ;  /* 0x0000000103037824 */ /* 0x000fe200078e0204 */
[----:B------:R-:W-:Y:S01]  /*1200*/  UIADD3 UR8, UR21, UR8, URZ ;  /* 0x0000000815087290 */ /* 0x000fe2000fffe03f */
[----:B------:R-:W-:Y:S01]  /*1210*/  IMAD R4, R5, c[0x0][0x1a8], RZ ;  /* 0x00006a0005047a24 */ /* 0x000fe200078e02ff */
[----:B------:R-:W-:Y:S01]  /*1220*/  USEL UR4, UR28, 0x30, UP0 ;  /* 0x000000301c047887 */ /* 0x000fe20008000000 */
[----:B------:R-:W-:Y:S01]  /*1230*/  IMAD.SHL.U32 R5, R21, 0x40, RZ ;  /* 0x0000004015057824 */ /* 0x000fe200078e00ff */
[----:B------:R-:W-:Y:S01]  /*1240*/  SHF.R.S32.HI R64, RZ, 0x5, R65 ;  /* 0x00000005ff407819 */ /* 0x000fe20000011441 */
[----:B------:R-:W-:-:S02]  /*1250*/  IMAD R4, R0, c[0x0][0x1ac], R4 ;  /* 0x00006b0000047a24 */ /* 0x000fc400078e0204 */
[----:B------:R-:W-:Y:S01]  /*1260*/  IMAD.WIDE.U32 R2, R0, c[0x0][0x1a8], R2 ;  /* 0x00006a0000027a25 */ /* 0x000fe200078e0002 */
[----:B------:R-:W-:-:S03]  /*1270*/  LOP3.LUT R0, R5, 0x1c0, RZ, 0xc0, !PT ;  /* 0x000001c005007812 */ /* 0x000fc600078ec0ff */
[----:B------:R-:W-:Y:S01]  /*1280*/  IMAD.IADD R3, R3, 0x1, R4 ;  /* 0x0000000103037824 */ /* 0x000fe200078e0204 */
[C---:B------:R-:W-:Y:S02]  /*1290*/  LEA R14, P0, R2.reuse, c[0x0][0x160], 0x1 ;  /* 0x00005800020e7a11 */ /* 0x040fe400078008ff */
[----:B------:R-:W-:Y:S02]  /*12a0*/  SHF.R.U32.HI R4, RZ, 0x3, R0 ;  /* 0x00000003ff047819 */ /* 0x000fe40000011600 */
[----:B------:R-:W-:Y:S01]  /*12b0*/  LEA.HI.X R15, R2, c[0x0][0x164], R3, 0x1, P0 ;  /* 0x00005900020f7a11 */ /* 0x000fe200000f0c03 */
[----:B------:R-:W-:Y:S01]  /*12c0*/  SHFL.IDX PT, R6, R14, 0x1, 0x181f ;  /* 0x00381f000e067f89 */ /* 0x000fe200000e0000 */
[----:B------:R-:W-:Y:S02]  /*12d0*/  LOP3.LUT R0, R0, 0x38, R39, 0xf8, !PT ;  /* 0x0000003800007812 */ /* 0x000fe400078ef827 */
[----:B------:R-:W-:Y:S01]  /*12e0*/  LEA.HI R2, R66, R44, RZ, 0x6 ;  /* 0x0000002c42027211 */ /* 0x000fe200078f30ff */
[----:B------:R-:W-:Y:S01]  /*12f0*/  SHFL.IDX PT, R3, R15, RZ, 0x181f ;  /* 0x00181fff0f037589 */ /* 0x000fe200000e0000 */
[----:B------:R-:W-:-:S02]  /*1300*/  LOP3.LUT R0, R0, R4, RZ, 0x3c, !PT ;  /* 0x0000000400007212 */ /* 0x000fc400078e3cff */
[----:B------:R-:W-:Y:S01]  /*1310*/  ISETP.GE.AND P0, PT, R17, UR15, PT ;  /* 0x0000000f11007c0c */ /* 0x000fe2000bf06270 */
[----:B------:R-:W-:Y:S02]  /*1320*/  IMAD.SHL.U32 R4, R2, 0x8, RZ ;  /* 0x0000000802047824 */ /* 0x000fe400078e00ff */
[----:B------:R-:W1:Y:S03]  /*1330*/  SHFL.IDX PT, R2, R14, RZ, 0x181f ;  /* 0x00181fff0e027589 */ /* 0x000e6600000e0000 */
[----:B------:R-:W-:Y:S02]  /*1340*/  LOP3.LUT R5, R0, 0xfffffe00, R4, 0xf8, !PT ;  /* 0xfffffe0000057812 */ /* 0x000fe400078ef804 */
[----:B------:R-:W-:Y:S02]  /*1350*/  SHF.R.S32.HI R0, RZ, 0x1f, R29 ;  /* 0x0000001fff007819 */ /* 0x000fe4000001141d */
[----:B------:R-:W-:Y:S01]  /*1360*/  SHF.R.S32.HI R4, RZ, 0x1f, R30 ;  /* 0x0000001fff047819 */ /* 0x000fe2000001141e */
[----:B------:R-:W-:Y:S01]  /*1370*/  IMAD.SHL.U32 R45, R5, 0x2, RZ ;  /* 0x00000002052d7824 */ /* 0x000fe200078e00ff */
[----:B------:R-:W-:-:S02]  /*1380*/  LEA.HI R0, R0, R29, RZ, 0x3 ;  /* 0x0000001d00007211 */ /* 0x000fc400078f18ff */
[----:B------:R-:W-:Y:S02]  /*1390*/  LEA.HI R4, R4, R30, RZ, 0x3 ;  /* 0x0000001e04047211 */ /* 0x000fe400078f18ff */
[----:B------:R-:W-:Y:S01]  /*13a0*/  LOP3.LUT R37, R0, 0xfffffff8, RZ, 0xc0, !PT ;  /* 0xfffffff800257812 */ /* 0x000fe200078ec0ff */
[----:B------:R-:W-:Y:S01]  /*13b0*/  IMAD.MOV R0, RZ, RZ, -R7 ;  /* 0x000000ffff007224 */ /* 0x000fe200078e0a07 */
[----:B------:R-:W-:Y:S01]  /*13c0*/  LOP3.LUT R38, R4, 0xfffffff8, RZ, 0xc0, !PT ;  /* 0xfffffff804267812 */ /* 0x000fe200078ec0ff */
[----:B------:R-:W3:Y:S02]  /*13d0*/  SHFL.IDX PT, R7, R15, 0x1, 0x181f ;  /* 0x00381f000f077f89 */ /* 0x000ee400000e0000 */
[----:B------:R-:W-:Y:S01]  /*13e0*/  IMAD R23, R0, c[0x0][0x2b8], R10 ;  /* 0x0000ae0000177a24 */ /* 0x000fe200078e020a */
[----:B------:R-:W-:-:S04]  /*13f0*/  IADD3 R0, R17, 0x20, RZ ;  /* 0x0000002011007810 */ /* 0x000fc80007ffe0ff */
[----:B------:R-:W-:Y:S01]  /*1400*/  ISETP.GE.AND P1, PT, R0, UR15, PT ;  /* 0x0000000f00007c0c */ /* 0x000fe2000bf26270 */
[----:B-1----:R-:W-:Y:S01]  /*1410*/  @!P0 IMAD.WIDE R4, R39, 0x2, R2 ;  /* 0x0000000227048825 */ /* 0x002fe200078e0202 */
[----:B------:R-:W-:Y:S02]  /*1420*/  SHF.R.S32.HI R18, RZ, 0x1f, R23 ;  /* 0x0000001fff127819 */ /* 0x000fe40000011417 */
[----:B------:R-:W-:Y:S01]  /*1430*/  IADD3 R0, R17, 0x40, RZ ;  /* 0x0000004011007810 */ /* 0x000fe20007ffe0ff */
[----:B------:R-:W-:Y:S01]  /*1440*/  @!P0 IMAD.WIDE R8, R38, 0x2, R2 ;  /* 0x0000000226088825 */ /* 0x000fe200078e0202 */
[----:B------:R1:W-:Y:S04]  /*1450*/  @!P0 LDGSTS.E.BYPASS.LTC128B.128 [R45+0x4080], [R4.64], !P3 ;  /* 0x04080000042d8fae */ /* 0x0003e8000d901d52 */
[----:B------:R4:W-:Y:S03]  /*1460*/  @!P0 LDGSTS.E.BYPASS.LTC128B.128 [R45+0x8080], [R8.64], !P4 ;  /* 0x08080000082d8fae */ /* 0x0009e6000e101d52 */
[----:B---3--:R-:W-:-:S04]  /*1470*/  @!P1 IMAD.WIDE R12, R39, 0x2, R6 ;  /* 0x00000002270c9825 */ /* 0x008fc800078e0206 */
[----:B------:R-:W-:-:S04]  /*1480*/  @!P1 IMAD.WIDE R10, R38, 0x2, R6 ;  /* 0x00000002260a9825 */ /* 0x000fc800078e0206 */
[----:B-1----:R-:W-:-:S04]  /*1490*/  @!P0 IMAD.WIDE R4, R37, 0x2, R2 ;  /* 0x0000000225048825 */ /* 0x002fc800078e0202 */
[----:B------:R-:W-:Y:S01]  /*14a0*/  @!P0 IMAD.WIDE R2, R36, 0x2, R2 ;  /* 0x0000000224028825 */ /* 0x000fe200078e0202 */
[----:B------:R1:W-:Y:S03]  /*14b0*/  @!P0 LDGSTS.E.BYPASS.LTC128B.128 [R45+0xc080], [R4.64], !P5 ;  /* 0x0c080000042d8fae */ /* 0x0003e6000e901d52 */
[----:B----4-:R-:W-:Y:S01]  /*14c0*/  @!P1 IMAD.WIDE R8, R37, 0x2, R6 ;  /* 0x0000000225089825 */ /* 0x010fe200078e0206 */
[----:B------:R3:W-:Y:S01]  /*14d0*/  @!P0 LDGSTS.E.BYPASS.LTC128B.128 [R45+0x10080], [R2.64], !P6 ;  /* 0x10080000022d8fae */ /* 0x0007e2000f101d52 */
[----:B------:R-:W-:-:S03]  /*14e0*/  ISETP.GE.AND P0, PT, R0, UR15, PT ;  /* 0x0000000f00007c0c */ /* 0x000fc6000bf06270 */
[----:B------:R4:W-:Y:S04]  /*14f0*/  @!P1 LDGSTS.E.BYPASS.LTC128B.128 [R45+0x5080], [R12.64], !P3 ;  /* 0x050800000c2d9fae */ /* 0x0009e8000d901d52 */
[----:B------:R5:W-:Y:S04]  /*1500*/  @!P1 LDGSTS.E.BYPASS.LTC128B.128 [R45+0x9080], [R10.64], !P4 ;  /* 0x090800000a2d9fae */ /* 0x000be8000e101d52 */
[----:B------:R4:W-:Y:S01]  /*1510*/  @!P1 LDGSTS.E.BYPASS.LTC128B.128 [R45+0xd080], [R8.64], !P5 ;  /* 0x0d080000082d9fae */ /* 0x0009e2000e901d52 */
[----:B-1----:R-:W-:Y:S02]  /*1520*/  IMAD R4, R18, c[0x0][0x1e0], RZ ;  /* 0x0000780012047a24 */ /* 0x002fe400078e02ff */
[----:B---3--:R-:W-:-:S04]  /*1530*/  IMAD.WIDE.U32 R2, R23, c[0x0][0x1e0], RZ ;  /* 0x0000780017027a25 */ /* 0x008fc800078e00ff */
[----:B------:R-:W-:-:S04]  /*1540*/  IMAD R4, R23, c[0x0][0x1e4], R4 ;  /* 0x0000790017047a24 */ /* 0x000fc800078e0204 */
[----:B------:R-:W-:Y:S02]  /*1550*/  IMAD.IADD R5, R3, 0x1, R4 ;  /* 0x0000000103057824 */ /* 0x000fe400078e0204 */
[----:B------:R-:W-:Y:S01]  /*1560*/  IMAD.MOV.U32 R4, RZ, RZ, R2 ;  /* 0x000000ffff047224 */ /* 0x000fe200078e0002 */
[----:B------:R-:W-:Y:S01]  /*1570*/  SHFL.IDX PT, R3, R15, 0x2, 0x181f ;  /* 0x00581f000f037f89 */ /* 0x000fe200000e0000 */
[----:B----4-:R-:W-:-:S03]  /*1580*/  @!P1 IMAD.WIDE R8, R36, 0x2, R6 ;  /* 0x0000000224089825 */ /* 0x010fc600078e0206 */
[----:B------:R-:W1:Y:S04]  /*1590*/  SHFL.IDX PT, R2, R14, 0x2, 0x181f ;  /* 0x00581f000e027f89 */ /* 0x000e6800000e0000 */
[----:B------:R-:W-:Y:S04]  /*15a0*/  SHFL.IDX PT, R6, R14, 0x3, 0x181f ;  /* 0x00781f000e067f89 */ /* 0x000fe800000e0000 */
[----:B------:R3:W4:Y:S04]  /*15b0*/  SHFL.IDX PT, R7, R15, 0x3, 0x181f ;  /* 0x00781f000f077f89 */ /* 0x00072800000e0000 */
[----:B------:R2:W-:Y:S01]  /*15c0*/  @!P1 LDGSTS.E.BYPASS.LTC128B.128 [R45+0x11080], [R8.64], !P6 ;  /* 0x11080000082d9fae */ /* 0x0005e2000f101d52 */
[----:B-1----:R-:W-:-:S04]  /*15d0*/  @!P0 IMAD.WIDE R12, R38, 0x2, R2 ;  /* 0x00000002260c8825 */ /* 0x002fc800078e0202 */
[----:B-----5:R-:W-:Y:S01]  /*15e0*/  @!P0 IMAD.WIDE R10, R37, 0x2, R2 ;  /* 0x00000002250a8825 */ /* 0x020fe200078e0202 */
[----:B--2---:R-:W-:-:S03]  /*15f0*/  SHF.R.S32.HI R20, RZ, 0x1f, R22 ;  /* 0x0000001fff147819 */ /* 0x004fc60000011416 */
[----:B------:R-:W-:Y:S01]  /*1600*/  IMAD.WIDE.U32 R4, R22, c[0x0][0x1f0], R4 ;  /* 0x00007c0016047a25 */ /* 0x000fe200078e0004 */
[----:B------:R-:W-:Y:S03]  /*1610*/  STL [R1+0x24], R22 ;  /* 0x0000241601007387 */ /* 0x000fe60000100800 */
[----:B------:R-:W-:Y:S01]  /*1620*/  IMAD R0, R20, c[0x0][0x1f0], RZ ;  /* 0x00007c0014007a24 */ /* 0x000fe200078e02ff */
[----:B------:R-:W-:Y:S03]  /*1630*/  STL [R1+0x30], R39 ;  /* 0x0000302701007387 */ /* 0x000fe60000100800 */
[----:B------:R-:W-:Y:S01]  /*1640*/  IMAD R8, R22, c[0x0][0x1f4], R0 ;  /* 0x00007d0016087a24 */ /* 0x000fe200078e0200 */
[----:B------:R-:W-:Y:S01]  /*1650*/  IADD3 R0, P1, R4, UR20, RZ ;  /* 0x0000001404007c10 */ /* 0x000fe2000ff3e0ff */
[----:B------:R-:W-:Y:S03]  /*1660*/  STL [R1+0x8], R45 ;  /* 0x0000082d01007387 */ /* 0x000fe60000100800 */
[----:B------:R-:W-:Y:S01]  /*1670*/  IADD3.X R4, R5, UR8, R8, P1, !PT ;  /* 0x0000000805047c10 */ /* 0x000fe20008ffe408 */
[----:B------:R-:W-:Y:S01]  /*1680*/  @!P0 IMAD.WIDE R8, R36, 0x2, R2 ;  /* 0x0000000224088825 */ /* 0x000fe200078e0202 */
[----:B------:R-:W-:Y:S01]  /*1690*/  IADD3 R5, R17, 0x60, RZ ;  /* 0x0000006011057810 */ /* 0x000fe20007ffe0ff */
[----:B------:R-:W-:Y:S01]  /*16a0*/  STL [R1+0x60], R38 ;  /* 0x0000602601007387 */ /* 0x000fe20000100800 */
[----:B---3--:R-:W-:-:S02]  /*16b0*/  LEA R15, P1, R0, c[0x0][0x1c8], 0x1 ;  /* 0x00007200000f7a11 */ /* 0x008fc400078208ff */
[----:B------:R-:W-:Y:S01]  /*16c0*/  ISETP.GE.AND P2, PT, R5, UR15, PT ;  /* 0x0000000f05007c0c */ /* 0x000fe2000bf46270 */
[----:B------:R-:W-:Y:S01]  /*16d0*/  STL [R1+0x5c], R37 ;  /* 0x00005c2501007387 */ /* 0x000fe20000100800 */
[----:B------:R-:W-:Y:S01]  /*16e0*/  LEA.HI.X R14, R0, c[0x0][0x1cc], R4, 0x1, P1 ;  /* 0x00007300000e7a11 */ /* 0x000fe200008f0c04 */
[----:B------:R-:W-:Y:S02]  /*16f0*/  @!P0 IMAD.WIDE R4, R39, 0x2, R2 ;  /* 0x0000000227048825 */ /* 0x000fe400078e0202 */
[----:B------:R-:W-:Y:S02]  /*1700*/  SHFL.IDX PT, R2, R15, RZ, 0x181f ;  /* 0x00181fff0f027589 */ /* 0x000fe400000e0000 */
[----:B------:R-:W-:Y:S02]  /*1710*/  IMAD R0, R18, c[0x0][0x208], RZ ;  /* 0x0000820012007a24 */ /* 0x000fe400078e02ff */
[----:B------:R-:W1:Y:S02]  /*1720*/  SHFL.IDX PT, R3, R14, RZ, 0x181f ;  /* 0x00181fff0e037589 */ /* 0x000e6400000e0000 */
[----:B------:R-:W-:-:S02]  /*1730*/  IMAD R0, R23, c[0x0][0x20c], R0 ;  /* 0x0000830017007a24 */ /* 0x000fc400078e0200 */
[----:B------:R4:W-:Y:S04]  /*1740*/  @!P0 LDGSTS.E.BYPASS.LTC128B.128 [R45+0x6080], [R4.64], !P3 ;  /* 0x06080000042d8fae */ /* 0x0009e8000d901d52 */
[----:B------:R2:W-:Y:S04]  /*1750*/  @!P0 LDGSTS.E.BYPASS.LTC128B.128 [R45+0xa080], [R12.64], !P4 ;  /* 0x0a0800000c2d8fae */ /* 0x0005e8000e101d52 */
[----:B------:R3:W-:Y:S04]  /*1760*/  @!P0 LDGSTS.E.BYPASS.LTC128B.128 [R45+0xe080], [R10.64], !P5 ;  /* 0x0e0800000a2d8fae */ /* 0x0007e8000e901d52 */
[----:B------:R5:W-:Y:S01]  /*1770*/  @!P0 LDGSTS.E.BYPASS.LTC128B.128 [R45+0x12080], [R8.64], !P6 ;  /* 0x12080000082d8fae */ /* 0x000be2000f101d52 */
[----:B------:R-:W-:-:S03]  /*1780*/  ISETP.GE.AND P6, PT, R30, c[0x0][0x1d4], PT ;  /* 0x000075001e007a0c */ /* 0x000fc60003fc6270 */
[----:B------:R-:W-:Y:S04]  /*1790*/  STL [R1+0x34], R36 ;  /* 0x0000342401007387 */ /* 0x000fe80000100800 */
[----:B------:R-:W-:Y:S01]  /*17a0*/  STL [R1+0x28], R23 ;  /* 0x0000281701007387 */ /* 0x000fe20000100800 */
[----:B----4-:R-:W-:Y:S01]  /*17b0*/  @!P2 IMAD.WIDE R4, R39, 0x2, R6 ;  /* 0x000000022704a825 */ /* 0x010fe200078e0206 */
[----:B--2---:R-:W-:-:S04]  /*17c0*/  IADD3 R12, -R21, UR4, RZ ;  /* 0x00000004150c7c10 */ /* 0x004fc8000fffe1ff */
[----:B------:R2:W-:Y:S01]  /*17d0*/  @!P2 LDGSTS.E.BYPASS.LTC128B.128 [R45+0x7080], [R4.64], !P3 ;  /* 0x07080000042dafae */ /* 0x0005e2000d901d52 */
[----:B------:R-:W-:Y:S01]  /*17e0*/  ISETP.GE.AND P3, PT, R39, c[0x0][0x1d4], PT ;  /* 0x0000750027007a0c */ /* 0x000fe20003f66270 */
[----:B------:R-:W-:Y:S01]  /*17f0*/  ULDC.64 UR4, c[0x0][0x210] ;  /* 0x0000840000047ab9 */ /* 0x000fe20000000a00 */
[C---:B------:R-:W-:Y:S01]  /*1800*/  ISETP.GE.AND P1, PT, R12.reuse, 0x1, PT ;  /* 0x000000010c00780c */ /* 0x040fe20003f26270 */
[--C-:B---3--:R-:W-:Y:S01]  /*1810*/  @!P2 IMAD.WIDE R10, R37, 0x2, R6.reuse ;  /* 0x00000002250aa825 */ /* 0x108fe200078e0206 */
[----:B------:R-:W-:Y:S01]  /*1820*/  UIMAD.WIDE.U32 UR24, UR11, UR4, URZ ;  /* 0x000000040b1872a5 */ /* 0x000fe2000f8e003f */
[----:B------:R-:W-:Y:S01]  /*1830*/  ISETP.GT.AND P0, PT, R12, 0x20, PT ;  /* 0x000000200c00780c */ /* 0x000fe20003f04270 */
[----:B------:R-:W-:Y:S01]  /*1840*/  UIMAD UR4, UR9, UR4, URZ ;  /* 0x00000004090472a4 */ /* 0x000fe2000f8e023f */
[----:B-----5:R-:W-:-:S03]  /*1850*/  @!P2 IMAD.WIDE R8, R38, 0x2, R6 ;  /* 0x000000022608a825 */ /* 0x020fc600078e0206 */
[----:B------:R-:W-:Y:S01]  /*1860*/  UIMAD UR4, UR11, UR5, UR4 ;  /* 0x000000050b0472a4 */ /* 0x000fe2000f8e0204 */
[----:B------:R-:W-:Y:S01]  /*1870*/  @!P2 IMAD.WIDE R6, R36, 0x2, R6 ;  /* 0x000000022406a825 */ /* 0x000fe200078e0206 */
[----:B------:R1:W-:Y:S01]  /*1880*/  @!P2 LDGSTS.E.BYPASS.LTC128B.128 [R45+0xb080], [R8.64], !P4 ;  /* 0x0b080000082dafae */ /* 0x0003e2000e101d52 */
[----:B------:R-:W-:Y:S01]  /*1890*/  ISETP.GE.AND P4, PT, R28, c[0x0][0x198], PT ;  /* 0x000066001c007a0c */ /* 0x000fe20003f86270 */
[----:B------:R-:W-:Y:S02]  /*18a0*/  UIADD3 UR15, UR25, UR4, URZ ;  /* 0x00000004190f7290 */ /* 0x000fe4000fffe03f */
[----:B------:R3:W-:Y:S01]  /*18b0*/  @!P2 LDGSTS.E.BYPASS.LTC128B.128 [R45+0xf080], [R10.64], !P5 ;  /* 0x0f0800000a2dafae */ /* 0x0007e2000e901d52 */
[----:B------:R-:W-:Y:S01]  /*18c0*/  ISETP.GE.AND P5, PT, R29, c[0x0][0x1d4], PT ;  /* 0x000075001d007a0c */ /* 0x000fe20003fa6270 */
[----:B------:R-:W-:-:S08]  /*18d0*/  UIADD3 UR4, UR23, -0x1, URZ ;  /* 0xffffffff17047890 */ /* 0x000fd0000fffe03f */
[----:B------:R4:W-:Y:S01]  /*18e0*/  @!P2 LDGSTS.E.BYPASS.LTC128B.128 [R45+0x13080], [R6.64], !P4 ;  /* 0x13080000062dafae */ /* 0x0009e2000e101d52 */
[----:B------:R-:W-:Y:S01]  /*18f0*/  ISETP.GE.AND P4, PT, R28, c[0x0][0x1d4], PT ;  /* 0x000075001c007a0c */ /* 0x000fe20003f86270 */
[----:B--2---:R-:W-:Y:S02]  /*1900*/  IMAD.WIDE.U32 R4, R23, c[0x0][0x208], RZ ;  /* 0x0000820017047a25 */ /* 0x004fe400078e00ff */
[----:B------:R-:W0:Y:S02]  /*1910*/  LDGDEPBAR ;  /* 0x00000000000079af */ /* 0x000e240000000000 */
[----:B------:R-:W-:-:S04]  /*1920*/  IMAD.IADD R5, R5, 0x1, R0 ;  /* 0x0000000105057824 */ /* 0x000fc800078e0200 */
[----:B------:R-:W-:-:S04]  /*1930*/  IMAD.WIDE.U32 R4, R22, c[0x0][0x218], R4 ;  /* 0x0000860016047a25 */ /* 0x000fc800078e0004 */
[----:B-1----:R-:W-:Y:S01]  /*1940*/  @P1 IMAD.WIDE R8, R39, 0x2, R2 ;  /* 0x0000000227081825 */ /* 0x002fe200078e0202 */
[----:B---3--:R-:W-:-:S03]  /*1950*/  LEA.HI R10, R66, R44, RZ, 0x4 ;  /* 0x0000002c420a7211 */ /* 0x008fc600078f20ff */
[----:B------:R-:W-:Y:S01]  /*1960*/  IMAD.SHL.U32 R11, R21, 0x8, RZ ;  /* 0x00000008150b7824 */ /* 0x000fe200078e00ff */
[----:B------:R1:W-:Y:S01]  /*1970*/  @P1 LDGSTS.E.BYPASS.LTC128B.128 [R45+0x14080], [R8.64], !P3 ;  /* 0x14080000082d1fae */ /* 0x0003e2000d901d52 */
[----:B------:R-:W-:-:S05]  /*1980*/  LOP3.LUT R0, R10, 0xfffffff0, RZ, 0xc0, !PT ;  /* 0xfffffff00a007812 */ /* 0x000fca00078ec0ff */
[----:B------:R-:W-:Y:S02]  /*1990*/  IMAD.IADD R0, R44, 0x1, -R0 ;  /* 0x000000012c007824 */ /* 0x000fe400078e0a00 */
[----:B----4-:R-:W-:-:S05]  /*19a0*/  @P1 IMAD.WIDE R6, R38, 0x2, R2 ;  /* 0x0000000226061825 */ /* 0x010fca00078e0202 */
[----:B------:R2:W-:Y:S01]  /*19b0*/  @P1 LDGSTS.E.BYPASS.LTC128B.128 [R45+0x15880], [R6.64], !P6 ;  /* 0x15880000062d1fae */ /* 0x0005e2000f101d52 */
[----:B-1----:R-:W-:-:S05]  /*19c0*/  @P1 IMAD.WIDE R8, R37, 0x2, R2 ;  /* 0x0000000225081825 */ /* 0x002fca00078e0202 */
[----:B------:R1:W-:Y:S01]  /*19d0*/  @P1 LDGSTS.E.BYPASS.LTC128B.128 [R45+0x17080], [R8.64], !P5 ;  /* 0x17080000082d1fae */ /* 0x0003e2000e901d52 */
[----:B--2---:R-:W-:-:S03]  /*19e0*/  @P1 IMAD.WIDE R6, R36, 0x2, R2 ;  /* 0x0000000224061825 */ /* 0x004fc600078e0202 */
[----:B------:R-:W-:Y:S04]  /*19f0*/  SHFL.IDX PT, R2, R15, 0x1, 0x181f ;  /* 0x00381f000f027f89 */ /* 0x000fe800000e0000 */
[----:B------:R2:W3:Y:S04]  /*1a00*/  SHFL.IDX PT, R3, R14, 0x1, 0x181f ;  /* 0x00381f000e037f89 */ /* 0x0004e800000e0000 */
[----:B------:R4:W-:Y:S01]  /*1a10*/  @P1 LDGSTS.E.BYPASS.LTC128B.128 [R45+0x18880], [R6.64], !P4 ;  /* 0x18880000062d1fae */ /* 0x0009e2000e101d52 */
[----:B-1----:R-:W-:-:S04]  /*1a20*/  SHF.R.S32.HI R9, RZ, 0x4, R10 ;  /* 0x00000004ff097819 */ /* 0x002fc8000001140a */
[----:B------:R-:W-:Y:S01]  /*1a30*/  LEA.HI R8, R10, R9, RZ, 0x1 ;  /* 0x000000090a087211 */ /* 0x000fe200078f08ff */
[----:B------:R-:W-:-:S03]  /*1a40*/  IMAD.SHL.U32 R10, R19, 0x40, RZ ;  /* 0x00000040130a7824 */ /* 0x000fc600078e00ff */
[----:B------:R-:W-:Y:S02]  /*1a50*/  LOP3.LUT R8, R8, 0xfffffffe, RZ, 0xc0, !PT ;  /* 0xfffffffe08087812 */ /* 0x000fe400078ec0ff */
[----:B--2---:R-:W-:-:S03]  /*1a60*/  SHF.R.S32.HI R14, RZ, 0x1f, R0 ;  /* 0x0000001fff0e7819 */ /* 0x004fc60000011400 */
[----:B------:R-:W-:Y:S01]  /*1a70*/  IMAD.IADD R8, R9, 0x1, -R8 ;  /* 0x0000000109087824 */ /* 0x000fe200078e0a08 */
[----:B------:R-:W-:Y:S01]  /*1a80*/  LEA.HI R14, R14, R0, RZ, 0x3 ;  /* 0x000000000e0e7211 */ /* 0x000fe200078f18ff */
[----:B----4-:R-:W-:Y:S01]  /*1a90*/  IMAD R6, R20, c[0x0][0x218], RZ ;  /* 0x0000860014067a24 */ /* 0x010fe200078e02ff */
[----:B------:R-:W-:Y:S02]  /*1aa0*/  IADD3 R7, P1, R4, UR24, RZ ;  /* 0x0000001804077c10 */ /* 0x000fe4000ff3e0ff */
[----:B------:R-:W-:Y:S01]  /*1ab0*/  LOP3.LUT R4, R10, 0x1c0, RZ, 0xc0, !PT ;  /* 0x000001c00a047812 */ /* 0x000fe200078ec0ff */
[----:B------:R-:W-:-:S03]  /*1ac0*/  IMAD R6, R22, c[0x0][0x21c], R6 ;  /* 0x0000870016067a24 */ /* 0x000fc600078e0206 */
[----:B------:R-:W-:Y:S02]  /*1ad0*/  LOP3.LUT R10, R4, 0x8, R11, 0xf8, !PT ;  /* 0x00000008040a7812 */ /* 0x000fe400078ef80b */
[----:B------:R-:W-:Y:S02]  /*1ae0*/  IADD3.X R12, R5, UR15, R6, P1, !PT ;  /* 0x0000000f050c7c10 */ /* 0x000fe40008ffe406 */
[----:B------:R-:W-:Y:S01]  /*1af0*/  SHF.R.U32.HI R6, RZ, 0x3, R4 ;  /* 0x00000003ff067819 */ /* 0x000fe20000011604 */
[----:B---3--:R-:W-:Y:S01]  /*1b00*/  @P0 IMAD.WIDE R4, R39, 0x2, R2 ;  /* 0x0000000227040825 */ /* 0x008fe200078e0202 */
[----:B------:R-:W-:Y:S02]  /*1b10*/  LOP3.LUT R11, R14, 0xfffffff8, RZ, 0xc0, !PT ;  /* 0xfffffff80e0b7812 */ /* 0x000fe400078ec0ff */
[----:B------:R-:W-:Y:S02]  /*1b20*/  LOP3.LUT R6, R10, R6, RZ, 0x3c, !PT ;  /* 0x000000060a067212 */ /* 0x000fe400078e3cff */
[C---:B------:R-:W-:Y:S01]  /*1b30*/  LEA R15, P1, R7.reuse, c[0x0][0x1f8], 0x1 ;  /* 0x00007e00070f7a11 */ /* 0x040fe200078208ff */
[----:B------:R-:W-:Y:S01]  /*1b40*/  IMAD.IADD R13, R0, 0x1, -R11 ;  /* 0x00000001000d7824 */ /* 0x000fe200078e0a0b */
[----:B------:R1:W-:Y:S01]  /*1b50*/  @P0 LDGSTS.E.BYPASS.LTC128B.128 [R45+0x15080], [R4.64], !P3 ;  /* 0x15080000042d0fae */ /* 0x0003e2000d901d52 */
[----:B------:R-:W-:Y:S01]  /*1b60*/  IMAD R0, R8, 0x200, R6 ;  /* 0x0000020008007824 */ /* 0x000fe200078e0206 */
[----:B------:R-:W-:Y:S01]  /*1b70*/  LEA.HI.X R12, R7, c[0x0][0x1fc], R12, 0x1, P1 ;  /* 0x00007f00070c7a11 */ /* 0x000fe200008f0c0c */
[----:B------:R-:W-:-:S04]  /*1b80*/  @P0 IMAD.WIDE R6, R38, 0x2, R2 ;  /* 0x0000000226060825 */ /* 0x000fc800078e0202 */
[----:B------:R-:W-:Y:S01]  /*1b90*/  IMAD.SHL.U32 R11, R8, 0x8, RZ ;  /* 0x00000008080b7824 */ /* 0x000fe200078e00ff */
[----:B------:R2:W-:Y:S01]  /*1ba0*/  @P0 LDGSTS.E.BYPASS.LTC128B.128 [R45+0x16880], [R6.64], !P6 ;  /* 0x16880000062d0fae */ /* 0x0005e2000f101d52 */
[----:B------:R-:W-:-:S04]  /*1bb0*/  @P0 IMAD.WIDE R8, R36, 0x2, R2 ;  /* 0x0000000224080825 */ /* 0x000fc800078e0202 */
[----:B------:R-:W-:Y:S02]  /*1bc0*/  IMAD.SHL.U32 R10, R13, 0x40, RZ ;  /* 0x000000400d0a7824 */ /* 0x000fe400078e00ff */
[----:B------:R-:W-:-:S03]  /*1bd0*/  IMAD.SHL.U32 R236, R0, 0x2, RZ ;  /* 0x0000000200ec7824 */ /* 0x000fc600078e00ff */
[----:B------:R-:W-:Y:S02]  /*1be0*/  LOP3.LUT R10, R10, 0x1c0, RZ, 0xc0, !PT ;  /* 0x000001c00a0a7812 */ /* 0x000fe400078ec0ff */
[C---:B------:R-:W-:Y:S02]  /*1bf0*/  IADD3 R0, R236.reuse, 0x14080, RZ ;  /* 0x00014080ec007810 */ /* 0x040fe40007ffe0ff */
[----:B------:R-:W-:Y:S01]  /*1c00*/  IADD3 R243, R236, 0x140a0, RZ ;  /* 0x000140a0ecf37810 */ /* 0x000fe20007ffe0ff */
[----:B-1----:R-:W-:Y:S01]  /*1c10*/  @P0 IMAD.WIDE R4, R37, 0x2, R2 ;  /* 0x0000000225040825 */ /* 0x002fe200078e0202 */
[----:B------:R-:W-:Y:S02]  /*1c20*/  LOP3.LUT R3, R10, 0x8, R11, 0xf8, !PT ;  /* 0x000000080a037812 */ /* 0x000fe400078ef80b */
[----:B------:R-:W-:Y:S02]  /*1c30*/  SHF.R.U32.HI R2, RZ, 0x3, R10 ;  /* 0x00000003ff027819 */ /* 0x000fe4000001160a */
[----:B------:R1:W-:Y:S02]  /*1c40*/  @P0 LDGSTS.E.BYPASS.LTC128B.128 [R45+0x18080], [R4.64], !P5 ;  /* 0x18080000042d0fae */ /* 0x0003e4000e901d52 */
[----:B------:R-:W-:-:S02]  /*1c50*/  LOP3.LUT R2, R3, R2, RZ, 0x3c, !PT ;  /* 0x0000000203027212 */ /* 0x000fc400078e3cff */
[----:B------:R3:W-:Y:S01]  /*1c60*/  @P0 LDGSTS.E.BYPASS.LTC128B.128 [R45+0x19880], [R8.64], !P4 ;  /* 0x19880000082d0fae */ /* 0x0007e2000e101d52 */
[----:B------:R-:W-:Y:S02]  /*1c70*/  LOP3.LUT P0, RZ, R19, 0x2, RZ, 0xc0, !PT ;  /* 0x0000000213ff7812 */ /* 0x000fe4000780c0ff */
[----:B--2---:R-:W-:Y:S01]  /*1c80*/  IADD3 R6, -R21, UR28, RZ ;  /* 0x0000001c15067c10 */ /* 0x004fe2000fffe1ff */
[----:B------:R-:W0:Y:S01]  /*1c90*/  LDGDEPBAR ;  /* 0x00000000000079af */ /* 0x000e220000000000 */
[----:B------:R-:W-:Y:S02]  /*1ca0*/  R2P PR, R13, 0x6 ;  /* 0x000000060d007804 */ /* 0x000fe40000000000 */
[----:B------:R-:W-:Y:S02]  /*1cb0*/  ISETP.GE.AND P3, PT, R39, c[0x0][0x1d4], PT ;  /* 0x0000750027007a0c */ /* 0x000fe40003f66270 */
[----:B------:R-:W-:-:S05]  /*1cc0*/  SHF.R.S32.HI R7, RZ, 0x1f, R39 ;  /* 0x0000001fff077819 */ /* 0x000fca0000011427 */
[----:B------:R-:W-:Y:S01]  /*1cd0*/  @P0 IADD3 R243, R0, -0x20, RZ ;  /* 0xffffffe000f30810 */ /* 0x000fe20007ffe0ff */
[----:B------:R-:W-:Y:S01]  /*1ce0*/  IMAD.MOV.U32 R0, RZ, RZ, 0x20 ;  /* 0x00000020ff007424 */ /* 0x000fe200078e00ff */
[----:B------:R-:W-:Y:S01]  /*1cf0*/  ISETP.LT.OR P0, PT, R6, 0x1, P3 ;  /* 0x000000010600780c */ /* 0x000fe20001f01670 */
[----:B------:R2:W-:Y:S01]  /*1d00*/  STL [R1+0x70], R7 ;  /* 0x0000700701007387 */ /* 0x0005e20000100800 */
[----:B------:R-:W-:Y:S02]  /*1d10*/  ISETP.GT.AND P3, PT, R31, 0x2f, PT ;  /* 0x0000002f1f00780c */ /* 0x000fe40003f64270 */
[----:B------:R-:W-:Y:S02]  /*1d20*/  SEL R0, R0, 0xffffffe0, !P2 ;  /* 0xffffffe000007807 */ /* 0x000fe40005000000 */
[----:B------:R-:W-:Y:S01]  /*1d30*/  ISETP.GE.AND P2, PT, R29, c[0x0][0x1d4], PT ;  /* 0x000075001d007a0c */ /* 0x000fe20003f46270 */
[----:B-1----:R-:W-:Y:S02]  /*1d40*/  IMAD.SHL.U32 R4, R14, 0x40, RZ ;  /* 0x000000400e047824 */ /* 0x002fe400078e00ff */
[----:B------:R-:W-:Y:S01]  /*1d50*/  IMAD.MOV.U32 R5, RZ, RZ, 0x10 ;  /* 0x00000010ff057424 */ /* 0x000fe200078e00ff */
[----:B---3--:R-:W-:Y:S01]  /*1d60*/  SHFL.IDX PT, R8, R15, RZ, 0x181f ;  /* 0x00181fff0f087589 */ /* 0x008fe200000e0000 */
[----:B------:R-:W-:-:S04]  /*1d70*/  DEPBAR.LE SB0, 0x1 ;  /* 0x000080400000791a */ /* 0x000fc80000000000 */
[----:B------:R-:W-:Y:S01]  /*1d80*/  LOP3.LUT R4, R2, 0xfffffe00, R4, 0xf8, !PT ;  /* 0xfffffe0002047812 */ /* 0x000fe200078ef804 */
[----:B------:R-:W1:Y:S01]  /*1d90*/  SHFL.IDX PT, R9, R12, RZ, 0x181f ;  /* 0x00181fff0c097589 */ /* 0x000e6200000e0000 */
[----:B------:R-:W-:-:S03]  /*1da0*/  SEL R5, R5, 0xfffffff0, !P1 ;  /* 0xfffffff005057807 */ /* 0x000fc60004800000 */
[----:B------:R-:W-:Y:S01]  /*1db0*/  BAR.SYNC.DEFER_BLOCKING 0x0 ;  /* 0x0000000000007b1d */ /* 0x000fe20000010000 */
[----:B------:R-:W-:Y:S01]  /*1dc0*/  IMAD R220, R64, 0x400, R4 ;  /* 0x0000040040dc7824 */ /* 0x000fe200078e0204 */
[----:B------:R-:W-:Y:S02]  /*1dd0*/  ISETP.GE.AND P1, PT, R30, c[0x0][0x1d4], PT ;  /* 0x000075001e007a0c */ /* 0x000fe40003f26270 */
[----:B--2---:R-:W-:Y:S02]  /*1de0*/  SHF.R.S32.HI R7, RZ, 0x1f, R36 ;  /* 0x0000001fff077819 */ /* 0x004fe40000011424 */
[C---:B------:R-:W-:Y:S01]  /*1df0*/  LEA R228, R220.reuse, 0x4080, 0x1 ;  /* 0x00004080dce47811 */ /* 0x040fe200078e08ff */
[----:B------:R-:W-:-:S04]  /*1e00*/  IMAD.SHL.U32 R220, R220, 0x2, RZ ;  /* 0x00000002dcdc7824 */ /* 0x000fc800078e00ff */
[--C-:B------:R-:W-:Y:S02]  /*1e10*/  IMAD R224, R5, 0x2, R228.reuse ;  /* 0x0000000205e07824 */ /* 0x100fe400078e02e4 */
[C---:B------:R-:W-:Y:S02]  /*1e20*/  IMAD R228, R0.reuse, 0x2, R228 ;  /* 0x0000000200e47824 */ /* 0x040fe400078e02e4 */
[----:B------:R-:W-:Y:S02]  /*1e30*/  IMAD R232, R0, 0x2, R224 ;  /* 0x0000000200e87824 */ /* 0x000fe400078e02e0 */
[----:B-1----:R-:W-:Y:S01]  /*1e40*/  IMAD.WIDE R2, R39, 0x2, R8 ;  /* 0x0000000227027825 */ /* 0x002fe200078e0208 */
[----:B------:R-:W1:Y:S04]  /*1e50*/  LDSM.16.M88.4 R160, [R220+0x4080] ;  /* 0x00408000dca0783b */ /* 0x000e680000000200 */
[----:B------:R-:W2:Y:S04]  /*1e60*/  LDSM.16.M88.4 R188, [R220+0x8080] ;  /* 0x00808000dcbc783b */ /* 0x000ea80000000200 */
[----:B------:R-:W3:Y:S04]  /*1e70*/  LDSM.16.M88.4 R204, [R220+0xc080] ;  /* 0x00c08000dccc783b */ /* 0x000ee80000000200 */
[----:B------:R-:W4:Y:S04]  /*1e80*/  LDSM.16.M88.4 R164, [R224] ;  /* 0x00000000e0a4783b */ /* 0x000f280000000200 */
[----:B------:R-:W1:Y:S04]  /*1e90*/  LDSM.16.M88.4 R192, [R224+0x4000] ;  /* 0x00400000e0c0783b */ /* 0x000e680000000200 */
[----:B------:R-:W1:Y:S04]  /*1ea0*/  LDSM.16.M88.4 R208, [R224+0x8000] ;  /* 0x00800000e0d0783b */ /* 0x000e680000000200 */
[----:B------:R-:W1:Y:S04]  /*1eb0*/  LDSM.16.M88.4 R180, [R228] ;  /* 0x00000000e4b4783b */ /* 0x000e680000000200 */
[----:B------:R-:W1:Y:S04]  /*1ec0*/  LDSM.16.M88.4 R196, [R228+0x4000] ;  /* 0x00400000e4c4783b */ /* 0x000e680000000200 */
[----:B------:R-:W1:Y:S04]  /*1ed0*/  LDSM.16.M88.4 R212, [R228+0x8000] ;  /* 0x00800000e4d4783b */ /* 0x000e680000000200 */
[----:B------:R-:W1:Y:S04]  /*1ee0*/  LDSM.16.M88.4 R184, [R232] ;  /* 0x00000000e8b8783b */ /* 0x000e680000000200 */
[----:B------:R-:W1:Y:S04]  /*1ef0*/  LDSM.16.M88.4 R200, [R232+0x4000] ;  /* 0x00400000e8c8783b */ /* 0x000e680000000200 */
[----:B------:R-:W1:Y:S04]  /*1f00*/  LDSM.16.M88.4 R216, [R232+0x8000] ;  /* 0x00800000e8d8783b */ /* 0x000e680000000200 */
[----:B------:R-:W1:Y:S04]  /*1f10*/  LDSM.16.M88.4 R220, [R220+0x10080] ;  /* 0x01008000dcdc783b */ /* 0x000e680000000200 */
[----:B------:R-:W1:Y:S04]  /*1f20*/  LDSM.16.M88.4 R224, [R224+0xc000] ;  /* 0x00c00000e0e0783b */ /* 0x000e680000000200 */
[----:B------:R-:W1:Y:S04]  /*1f30*/  LDSM.16.M88.4 R228, [R228+0xc000] ;  /* 0x00c00000e4e4783b */ /* 0x000e680000000200 */
[----:B------:R-:W1:Y:S04]  /*1f40*/  LDSM.16.M88.4 R232, [R232+0xc000] ;  /* 0x00c00000e8e8783b */ /* 0x000e680000000200 */
[----:B------:R-:W-:Y:S06]  /*1f50*/  BAR.SYNC.DEFER_BLOCKING 0x0 ;  /* 0x0000000000007b1d */ /* 0x000fec0000010000 */
[----:B------:R-:W-:-:S04]  /*1f60*/  DEPBAR.LE SB0, 0x0 ;  /* 0x000080000000791a */ /* 0x000fc80000000000 */
[----:B------:R-:W-:Y:S06]  /*1f70*/  BAR.SYNC.DEFER_BLOCKING 0x0 ;  /* 0x0000000000007b1d */ /* 0x000fec0000010000 */
[----:B------:R-:W1:Y:S04]  /*1f80*/  LDSM.16.M88.4 R20, [R236+0x14080] ;  /* 0x01408000ec14783b */ /* 0x000e680000000200 */
[----:B------:R-:W1:Y:S04]  /*1f90*/  LDSM.16.M88.4 R24, [R236+0x14880] ;  /* 0x01488000ec18783b */ /* 0x000e680000000200 */
[----:B------:R-:W1:Y:S04]  /*1fa0*/  LDSM.16.M88.4 R32, [R236+0x15080] ;  /* 0x01508000ec20783b */ /* 0x000e680000000200 */
[----:B------:R-:W1:Y:S04]  /*1fb0*/  LDSM.16.M88.4 R40, [R243] ;  /* 0x00000000f328783b */ /* 0x000e680000000200 */
[----:B------:R-:W1:Y:S04]  /*1fc0*/  LDSM.16.M88.4 R48, [R243+0x800] ;  /* 0x00080000f330783b */ /* 0x000e680000000200 */
[----:B------:R-:W1:Y:S04]  /*1fd0*/  LDSM.16.M88.4 R56, [R243+0x1000] ;  /* 0x00100000f338783b */ /* 0x000e680000000200 */
[----:B------:R-:W-:Y:S01]  /*1fe0*/  @!PT LDS RZ, [RZ] ;  /* 0x00000000fffff984 */ /* 0x000fe20000000800 */
[----:B------:R-:W-:Y:S01]  /*1ff0*/  @!PT LDS RZ, [RZ] ;  /* 0x00000000fffff984 */ /* 0x000fe20000000800 */
[----:B------:R-:W-:Y:S01]  /*2000*/  @!PT LDS RZ, [RZ] ;  /* 0x00000000fffff984 */ /* 0x000fe20000000800 */
[----:B------:R5:W-:Y:S01]  /*2010*/  LDGSTS.E.BYPASS.LTC128B.128 [R45+0x4080], [R2.64], !P0 ;  /* 0x04080000022d7fae */ /* 0x000be2000c101d52 */
[----:B------:R-:W-:-:S02]  /*2020*/  ISETP.LT.OR P0, PT, R6, 0x1, P1 ;  /* 0x000000010600780c */ /* 0x000fc40000f01670 */
[----:B------:R-:W-:Y:S01]  /*2030*/  ISETP.GE.AND P1, PT, R28, c[0x0][0x1d4], PT ;  /* 0x000075001c007a0c */ /* 0x000fe20003f26270 */
[----:B-----5:R-:W-:-:S10]  /*2040*/  IMAD.WIDE R2, R38, 0x2, R8 ;  /* 0x0000000226027825 */ /* 0x020fd400078e0208 */
[----:B------:R5:W-:Y:S01]  /*2050*/  LDGSTS.E.BYPASS.LTC128B.128 [R45+0x5880], [R2.64], !P0 ;  /* 0x05880000022d7fae */ /* 0x000be2000c101d52 */
[----:B------:R-:W-:Y:S01]  /*2060*/  ISETP.LT.OR P0, PT, R6, 0x1, P2 ;  /* 0x000000010600780c */ /* 0x000fe20001701670 */
[----:B-----5:R-:W-:-:S12]  /*2070*/  IMAD.WIDE R2, R37, 0x2, R8 ;  /* 0x0000000225027825 */ /* 0x020fd800078e0208 */
[----:B------:R5:W-:Y:S01]  /*2080*/  LDGSTS.E.BYPASS.LTC128B.128 [R45+0x7080], [R2.64], !P0 ;  /* 0x07080000022d7fae */ /* 0x000be2000c101d52 */
[----:B------:R-:W-:Y:S01]  /*2090*/  ISETP.LT.OR P0, PT, R6, 0x1, P1 ;  /* 0x000000010600780c */ /* 0x000fe20000f01670 */
[----:B-----5:R-:W-:-:S12]  /*20a0*/  IMAD.WIDE R2, R36, 0x2, R8 ;  /* 0x0000000224027825 */ /* 0x020fd800078e0208 */
[----:B------:R5:W-:Y:S01]  /*20b0*/  LDGSTS.E.BYPASS.LTC128B.128 [R45+0x8880], [R2.64], !P0 ;  /* 0x08880000022d7fae */ /* 0x000be2000c101d52 */
[----:B------:R-:W-:Y:S02]  /*20c0*/  ISETP.GT.AND P0, PT, R44, 0x7f, PT ;  /* 0x0000007f2c00780c */ /* 0x000fe40003f04270 */
[----:B-----5:R-:W-:Y:S02]  /*20d0*/  SHF.R.S32.HI R3, RZ, 0x1f, R38 ;  /* 0x0000001fff037819 */ /* 0x020fe40000011426 */
[----:B------:R-:W-:-:S03]  /*20e0*/  SHF.R.S32.HI R2, RZ, 0x1f, R37 ;  /* 0x0000001fff027819 */ /* 0x000fc60000011425 */
[----:B------:R5:W-:Y:S04]  /*20f0*/  STL [R1+0x68], R3 ;  /* 0x0000680301007387 */ /* 0x000be80000100800 */
[----:B------:R1:W-:Y:S04]  /*2100*/  STL [R1+0x64], R2 ;  /* 0x0000640201007387 */ /* 0x0003e80000100800 */
[----:B------:R2:W-:Y:S01]  /*2110*/  STL [R1+0x50], R7 ;  /* 0x0000500701007387 */ /* 0x0005e20000100800 */
[C---:B-----5:R-:W-:Y:S02]  /*2120*/  IADD3 R3, R243.reuse, 0x800, RZ ;  /* 0x00000800f3037810 */ /* 0x060fe40007ffe0ff */
[----:B-1----:R-:W-:-:S03]  /*2130*/  IADD3 R2, R243, 0x1000, RZ ;  /* 0x00001000f3027810 */ /* 0x002fc60007ffe0ff */
[----:B------:R1:W-:Y:S04]  /*2140*/  STL [R1+0x4], R3 ;  /* 0x0000040301007387 */ /* 0x0003e80000100800 */
[----:B------:R1:W-:Y:S01]  /*2150*/  STL [R1], R2 ;  /* 0x0000000201007387 */ /* 0x0003e20000100800 */
[----:B------:R-:W-:Y:S05]  /*2160*/  @P0 BRA `(.L_x_2032) ;  /* 0x0000027000000947 */ /* 0x000fea0003800000 */
[----:B--234-:R-:W-:Y:S05]  /*2170*/  BRA.DIV ~URZ, `(.L_x_2033) ;  /* 0x000117627f007947 */ /* 0x01cfea000b800000 */
[----:B------:R2:W3:Y:S04]  /*2180*/  SHFL.IDX PT, R7, R12, 0x1, 0x181f ;  /* 0x00381f000c077f89 */ /* 0x0004e800000e0000 */
[----:B-1----:R2:W1:Y:S02]  /*2190*/  SHFL.IDX PT, R2, R15, 0x1, 0x181f ;  /* 0x00381f000f027f89 */ /* 0x00246400000e0000 */
.L_x_2098:
[----:B------:R-:W4:Y:S04]  /*21a0*/  LDL R8, [R1+0x5c] ;  /* 0x00005c0001087983 */ /* 0x000f280000100800 */
[----:B------:R-:W5:Y:S04]  /*21b0*/  LDL R9, [R1+0x64] ;  /* 0x0000640001097983 */ /* 0x000f680000100800 */
[----:B--2---:R-:W2:Y:S04]  /*21c0*/  LDL R14, [R1+0x8] ;  /* 0x00000800010e7983 */ /* 0x004ea80000100800 */
[----:B---3--:R-:W3:Y:S04]  /*21d0*/  LDL R15, [R1+0x34] ;  /* 0x00003400010f7983 */ /* 0x008ee80000100800 */
[----:B------:R-:W2:Y:S01]  /*21e0*/  LDL R16, [R1+0x50] ;  /* 0x0000500001107983 */ /* 0x000ea20000100800 */
[----:B------:R-:W-:-:S02]  /*21f0*/  SHF.R.S32.HI R10, RZ, 0x1f, R30 ;  /* 0x0000001fff0a7819 */ /* 0x000fc4000001141e */
[----:B------:R-:W-:Y:S02]  /*2200*/  SHF.R.S32.HI R11, RZ, 0x1f, R30 ;  /* 0x0000001fff0b7819 */ /* 0x000fe4000001141e */
[-C--:B------:R-:W-:Y:S02]  /*2210*/  LEA.HI R10, R10, R30.reuse, RZ, 0x3 ;  /* 0x0000001e0a0a7211 */ /* 0x080fe400078f18ff */
[----:B------:R-:W-:Y:S02]  /*2220*/  LEA.HI R11, R11, R30, RZ, 0x3 ;  /* 0x0000001e0b0b7211 */ /* 0x000fe400078f18ff */
[----:B------:R-:W-:Y:S02]  /*2230*/  LOP3.LUT R10, R10, 0xfffffff8, RZ, 0xc0, !PT ;  /* 0xfffffff80a0a7812 */ /* 0x000fe400078ec0ff */
[----:B------:R-:W-:Y:S02]  /*2240*/  LOP3.LUT R11, R11, 0xfffffff8, RZ, 0xc0, !PT ;  /* 0xfffffff80b0b7812 */ /* 0x000fe400078ec0ff */
[----:B-1----:R-:W-:-:S02]  /*2250*/  LEA R12, P0, R10, R2, 0x1 ;  /* 0x000000020a0c7211 */ /* 0x002fc400078008ff */
[----:B------:R-:W-:Y:S01]  /*2260*/  SHF.R.S32.HI R11, RZ, 0x1f, R11 ;  /* 0x0000001fff0b7819 */ /* 0x000fe2000001140b */
[C---:B------:R-:W-:Y:S02]  /*2270*/  IMAD.SHL.U32 R3, R19.reuse, 0x8, RZ ;  /* 0x0000000813037824 */ /* 0x040fe400078e00ff */
[----:B------:R-:W-:Y:S01]  /*2280*/  IMAD.SHL.U32 R17, R19, 0x8, RZ ;  /* 0x0000000813117824 */ /* 0x000fe200078e00ff */
[----:B------:R-:W-:-:S04]  /*2290*/  LEA.HI.X R13, R10, R7, R11, 0x1, P0 ;  /* 0x000000070a0d7211 */ /* 0x000fc800000f0c0b */
[----:B------:R-:W-:Y:S02]  /*22a0*/  SHF.R.S32.HI R17, RZ, 0x1f, R17 ;  /* 0x0000001fff117819 */ /* 0x000fe40000011411 */
[----:B----4-:R-:W-:-:S04]  /*22b0*/  LEA R10, P0, R8, R2, 0x1 ;  /* 0x00000002080a7211 */ /* 0x010fc800078008ff */
[----:B-----5:R-:W-:Y:S02]  /*22c0*/  LEA.HI.X R11, R8, R7, R9, 0x1, P0 ;  /* 0x00000007080b7211 */ /* 0x020fe400000f0c09 */
[----:B------:R-:W-:-:S04]  /*22d0*/  LEA R8, P0, R3, R2, 0x1 ;  /* 0x0000000203087211 */ /* 0x000fc800078008ff */
[C---:B------:R-:W-:Y:S02]  /*22e0*/  LEA.HI.X R9, R3.reuse, R7, R17, 0x1, P0 ;  /* 0x0000000703097211 */ /* 0x040fe400000f0c11 */
[----:B------:R-:W-:-:S04]  /*22f0*/  ISETP.GE.AND P0, PT, R3, c[0x0][0x1d4], PT ;  /* 0x0000750003007a0c */ /* 0x000fc80003f06270 */
[----:B------:R-:W-:-:S13]  /*2300*/  ISETP.LT.OR P0, PT, R6, 0x21, P0 ;  /* 0x000000210600780c */ /* 0x000fda0000701670 */
[----:B------:R-:W-:Y:S01]  /*2310*/  @!PT LDS RZ, [RZ] ;  /* 0x00000000fffff984 */ /* 0x000fe20000000800 */
[----:B------:R-:W-:Y:S01]  /*2320*/  @!PT LDS RZ, [RZ] ;  /* 0x00000000fffff984 */ /* 0x000fe20000000800 */
[----:B------:R-:W-:Y:S01]  /*2330*/  @!PT LDS RZ, [RZ] ;  /* 0x00000000fffff984 */ /* 0x000fe20000000800 */
[----:B--2---:R1:W-:Y:S01]  /*2340*/  LDGSTS.E.BYPASS.LTC128B.128 [R14+0x5080], [R8.64], !P0 ;  /* 0x05080000080e7fae */ /* 0x0043e2000c101d52 */
[----:B---3--:R-:W-:-:S04]  /*2350*/  LEA R2, P0, R15, R2, 0x1 ;  /* 0x000000020f027211 */ /* 0x008fc800078008ff */
        /* <DEDUP_REMOVED lines=8> */
.L_x_2032:
[----:B--234-:R-:W-:Y:S05]  /*23e0*/  BSYNC B0 ;  /* 0x0000000000007941 */ /* 0x01cfea0003800000 */
.L_x_2031:
[----:B-1----:R-:W-:Y:S01]  /*23f0*/  IMAD.MOV.U32 R2, RZ, RZ, 0x40 ;  /* 0x00000040ff027424 */ /* 0x002fe200078e00ff */
[----:B------:R-:W-:Y:S01]  /*2400*/  LOP3.LUT P0, RZ, R19, 0x4, RZ, 0xc0, !PT ;  /* 0x0000000413ff7812 */ /* 0x000fe2000780c0ff */
[----:B------:R-:W0:Y:S01]  /*2410*/  LDGDEPBAR ;  /* 0x00000000000079af */ /* 0x000e220000000000 */
[----:B------:R-:W-:Y:S01]  /*2420*/  WARPSYNC 0xffffffff ;  /* 0xffffffff00007948 */ /* 0x000fe20003800000 */
[C---:B------:R-:W-:Y:S01]  /*2430*/  HMMA.16816.F32.BF16 R8, R160.reuse, R22, RZ ;  /* 0x00000016a008723c */ /* 0x040fe200000418ff */
[----:B------:R-:W-:Y:S01]  /*2440*/  SEL R2, R2, 0xffffffc0, !P0 ;  /* 0xffffffc002027807 */ /* 0x000fe20004000000 */
[----:B------:R-:W-:Y:S01]  /*2450*/  LDSM.16.M88.4 R60, [R243+0x5800] ;  /* 0x00580000f33c783b */ /* 0x000fe20000000200 */
[----:B------:R-:W-:Y:S01]  /*2460*/  UISETP.GT.AND UP0, UPT, UR4, UR7, UPT ;  /* 0x000000070400728c */ /* 0x000fe2000bf04270 */
[C---:B------:R-:W-:Y:S02]  /*2470*/  IADD3 R252, R243.reuse, 0x1800, RZ ;  /* 0x00001800f3fc7810 */ /* 0x040fe40007ffe0ff */
[--C-:B------:R-:W-:Y:S01]  /*2480*/  IMAD.IADD R242, R236, 0x1, R2.reuse ;  /* 0x00000001ecf27824 */ /* 0x100fe200078e0202 */
[C---:B------:R-:W-:Y:S01]  /*2490*/  IADD3 R251, R243.reuse, 0x2000, RZ ;  /* 0x00002000f3fb7810 */ /* 0x040fe20007ffe0ff */
[----:B------:R-:W-:Y:S01]  /*24a0*/  HMMA.16816.F32.BF16 R12, R160, R20, RZ ;  /* 0x00000014a00c723c */ /* 0x000fe200000418ff */
[C---:B------:R-:W-:Y:S01]  /*24b0*/  IMAD.IADD R239, R243.reuse, 0x1, R2 ;  /* 0x00000001f3ef7824 */ /* 0x040fe200078e0202 */
[----:B------:R-:W-:Y:S01]  /*24c0*/  PLOP3.LUT P0, PT, PT, PT, UP0, 0x40, 0x0 ;  /* 0x000000000000781c */ /* 0x000fe20003f0e808 */
[----:B------:R-:W1:Y:S01]  /*24d0*/  LDSM.16.M88.4 R36, [R242+0x14080] ;  /* 0x01408000f224783b */ /* 0x000e620000000200 */
[----:B------:R-:W-:-:S02]  /*24e0*/  IADD3 R250, R243, 0x2800, RZ ;  /* 0x00002800f3fa7810 */ /* 0x000fc40007ffe0ff */
[C---:B------:R-:W-:Y:S01]  /*24f0*/  IADD3 R249, R243.reuse, 0x3000, RZ ;  /* 0x00003000f3f97810 */ /* 0x040fe20007ffe0ff */
[----:B------:R-:W2:Y:S01]  /*2500*/  LDSM.16.M88.4 R44, [R242+0x14880] ;  /* 0x01488000f22c783b */ /* 0x000ea20000000200 */
[C---:B------:R-:W-:Y:S01]  /*2510*/  HMMA.16816.F32.BF16 R16, R160.reuse, R24, RZ ;  /* 0x00000018a010723c */ /* 0x040fe200000418ff */
[C---:B------:R-:W-:Y:S02]  /*2520*/  IADD3 R248, R243.reuse, 0x3800, RZ ;  /* 0x00003800f3f87810 */ /* 0x040fe40007ffe0ff */
[----:B------:R-:W3:Y:S01]  /*2530*/  LDSM.16.M88.4 R52, [R242+0x15080] ;  /* 0x01508000f234783b */ /* 0x000ee20000000200 */
[C---:B------:R-:W-:Y:S02]  /*2540*/  IADD3 R247, R243.reuse, 0x4000, RZ ;  /* 0x00004000f3f77810 */ /* 0x040fe40007ffe0ff */
[C---:B------:R-:W-:Y:S02]  /*2550*/  IADD3 R246, R243.reuse, 0x4800, RZ ;  /* 0x00004800f3f67810 */ /* 0x040fe40007ffe0ff */
[----:B------:R-:W-:Y:S01]  /*2560*/  HMMA.16816.F32.BF16 R20, R160, R26, RZ ;  /* 0x0000001aa014723c */ /* 0x000fe200000418ff */
[----:B------:R-:W-:-:S02]  /*2570*/  IADD3 R245, R243, 0x5000, RZ ;  /* 0x00005000f3f57810 */ /* 0x000fc40007ffe0ff */
[----:B------:R-:W-:-:S05]  /*2580*/  IADD3 R244, R243, 0x5800, RZ ;  /* 0x00005800f3f47810 */ /* 0x000fca0007ffe0ff */
[C---:B------:R-:W-:Y:S08]  /*2590*/  HMMA.16816.F32.BF16 R24, R160.reuse, R32, RZ ;  /* 0x00000020a018723c */ /* 0x040ff000000418ff */
[----:B------:R-:W-:Y:S08]  /*25a0*/  HMMA.16816.F32.BF16 R32, R160, R34, RZ ;  /* 0x00000022a020723c */ /* 0x000ff000000418ff */
[C---:B------:R-:W-:Y:S08]  /*25b0*/  HMMA.16816.F32.BF16 R8, R164.reuse, R42, R8 ;  /* 0x0000002aa408723c */ /* 0x040ff00000041808 */
[C---:B------:R-:W-:Y:S01]  /*25c0*/  HMMA.16816.F32.BF16 R12, R164.reuse, R40, R12 ;  /* 0x00000028a40c723c */ /* 0x040fe2000004180c */
[----:B------:R-:W4:Y:S07]  /*25d0*/  LDSM.16.M88.4 R40, [R239] ;  /* 0x00000000ef28783b */ /* 0x000f2e0000000200 */
[C---:B------:R-:W-:Y:S08]  /*25e0*/  HMMA.16816.F32.BF16 R16, R164.reuse, R48, R16 ;  /* 0x00000030a410723c */ /* 0x040ff00000041810 */
[C---:B------:R-:W-:Y:S01]  /*25f0*/  HMMA.16816.F32.BF16 R20, R164.reuse, R50, R20 ;  /* 0x00000032a414723c */ /* 0x040fe20000041814 */
[----:B------:R-:W5:Y:S07]  /*2600*/  LDSM.16.M88.4 R48, [R239+0x800] ;  /* 0x00080000ef30783b */ /* 0x000f6e0000000200 */
[C---:B------:R-:W-:Y:S08]  /*2610*/  HMMA.16816.F32.BF16 R24, R164.reuse, R56, R24 ;  /* 0x00000038a418723c */ /* 0x040ff00000041818 */
[----:B------:R-:W-:Y:S01]  /*2620*/  HMMA.16816.F32.BF16 R32, R164, R58, R32 ;  /* 0x0000003aa420723c */ /* 0x000fe20000041820 */
[----:B------:R-:W4:Y:S07]  /*2630*/  LDSM.16.M88.4 R56, [R239+0x1000] ;  /* 0x00100000ef38783b */ /* 0x000f2e0000000200 */
[C---:B-1----:R-:W-:Y:S08]  /*2640*/  HMMA.16816.F32.BF16 R8, R180.reuse, R38, R8 ;  /* 0x00000026b408723c */ /* 0x042ff00000041808 */
[C---:B------:R-:W-:Y:S01]  /*2650*/  HMMA.16816.F32.BF16 R28, R180.reuse, R36, R12 ;  /* 0x00000024b41c723c */ /* 0x040fe2000004180c */
[----:B------:R-:W1:Y:S04]  /*2660*/  LDSM.16.M88.4 R12, [R236+0x15880] ;  /* 0x01588000ec0c783b */ /* 0x000e680000000200 */
[----:B------:R-:W-:Y:S03]  /*2670*/  LDSM.16.M88.4 R36, [R243+0x1800] ;  /* 0x00180000f324783b */ /* 0x000fe60000000200 */
[C---:B--2---:R-:W-:Y:S08]  /*2680*/  HMMA.16816.F32.BF16 R16, R180.reuse, R44, R16 ;  /* 0x0000002cb410723c */ /* 0x044ff00000041810 */
[C---:B------:R-:W-:Y:S01]  /*2690*/  HMMA.16816.F32.BF16 R20, R180.reuse, R46, R20 ;  /* 0x0000002eb414723c */ /* 0x040fe20000041814 */
[----:B------:R-:W2:Y:S07]  /*26a0*/  LDSM.16.M88.4 R44, [R236+0x16080] ;  /* 0x01608000ec2c783b */ /* 0x000eae0000000200 */
[C---:B---3--:R-:W-:Y:S08]  /*26b0*/  HMMA.16816.F32.BF16 R24, R180.reuse, R52, R24 ;  /* 0x00000034b418723c */ /* 0x048ff00000041818 */
[----:B------:R-:W-:Y:S01]  /*26c0*/  HMMA.16816.F32.BF16 R32, R180, R54, R32 ;  /* 0x00000036b420723c */ /* 0x000fe20000041820 */
[----:B------:R-:W3:Y:S07]  /*26d0*/  LDSM.16.M88.4 R52, [R236+0x16880] ;  /* 0x01688000ec34783b */ /* 0x000eee0000000200 */
[C---:B----4-:R-:W-:Y:S08]  /*26e0*/  HMMA.16816.F32.BF16 R8, R184.reuse, R42, R8 ;  /* 0x0000002ab808723c */ /* 0x050ff00000041808 */
[C---:B------:R-:W-:Y:S01]  /*26f0*/  HMMA.16816.F32.BF16 R28, R184.reuse, R40, R28 ;  /* 0x00000028b81c723c */ /* 0x040fe2000004181c */
[----:B------:R-:W-:Y:S07]  /*2700*/  LDSM.16.M88.4 R40, [R242+0x16080] ;  /* 0x01608000f228783b */ /* 0x000fee0000000200 */
[C---:B-----5:R-:W-:Y:S08]  /*2710*/  HMMA.16816.F32.BF16 R16, R184.reuse, R48, R16 ;  /* 0x00000030b810723c */ /* 0x060ff00000041810 */
[C---:B------:R-:W-:Y:S01]  /*2720*/  HMMA.16816.F32.BF16 R20, R184.reuse, R50, R20 ;  /* 0x00000032b814723c */ /* 0x040fe20000041814 */
[----:B------:R-:W4:Y:S07]  /*2730*/  LDSM.16.M88.4 R48, [R243+0x2000] ;  /* 0x00200000f330783b */ /* 0x000f2e0000000200 */
[C---:B------:R-:W-:Y:S08]  /*2740*/  HMMA.16816.F32.BF16 R24, R184.reuse, R56, R24 ;  /* 0x00000038b818723c */ /* 0x040ff00000041818 */
[----:B------:R-:W-:Y:S01]  /*2750*/  HMMA.16816.F32.BF16 R32, R184, R58, R32 ;  /* 0x0000003ab820723c */ /* 0x000fe20000041820 */
[----:B------:R-:W5:Y:S07]  /*2760*/  LDSM.16.M88.4 R56, [R243+0x2800] ;  /* 0x00280000f338783b */ /* 0x000f6e0000000200 */
[C---:B-1----:R-:W-:Y:S08]  /*2770*/  HMMA.16816.F32.BF16 R8, R188.reuse, R14, R8 ;  /* 0x0000000ebc08723c */ /* 0x042ff00000041808 */
[C---:B------:R-:W-:Y:S01]  /*2780*/  HMMA.16816.F32.BF16 R28, R188.reuse, R12, R28 ;  /* 0x0000000cbc1c723c */ /* 0x040fe2000004181c */
[----:B------:R-:W1:Y:S07]  /*2790*/  LDSM.16.M88.4 R12, [R242+0x15880] ;  /* 0x01588000f20c783b */ /* 0x000e6e0000000200 */
[C---:B--2---:R-:W-:Y:S08]  /*27a0*/  HMMA.16816.F32.BF16 R16, R188.reuse, R44, R16 ;  /* 0x0000002cbc10723c */ /* 0x044ff00000041810 */
[C---:B------:R-:W-:Y:S01]  /*27b0*/  HMMA.16816.F32.BF16 R20, R188.reuse, R46, R20 ;  /* 0x0000002ebc14723c */ /* 0x040fe20000041814 */
[----:B------:R-:W-:Y:S07]  /*27c0*/  LDSM.16.M88.4 R44, [R239+0x2000] ;  /* 0x00200000ef2c783b */ /* 0x000fee0000000200 */
[C---:B---3--:R-:W-:Y:S08]  /*27d0*/  HMMA.16816.F32.BF16 R24, R188.reuse, R52, R24 ;  /* 0x00000034bc18723c */ /* 0x048ff00000041818 */
[----:B------:R-:W-:Y:S01]  /*27e0*/  HMMA.16816.F32.BF16 R32, R188, R54, R32 ;  /* 0x00000036bc20723c */ /* 0x000fe20000041820 */
[----:B------:R-:W2:Y:S07]  /*27f0*/  LDSM.16.M88.4 R52, [R242+0x16880] ;  /* 0x01688000f234783b */ /* 0x000eae0000000200 */
[C---:B------:R-:W-:Y:S08]  /*2800*/  HMMA.16816.F32.BF16 R8, R192.reuse, R38, R8 ;  /* 0x00000026c008723c */ /* 0x040ff00000041808 */
[C---:B------:R-:W-:Y:S01]  /*2810*/  HMMA.16816.F32.BF16 R28, R192.reuse, R36, R28 ;  /* 0x00000024c01c723c */ /* 0x040fe2000004181c */
[----:B------:R-:W3:Y:S07]  /*2820*/  LDSM.16.M88.4 R36, [R239+0x1800] ;  /* 0x00180000ef24783b */ /* 0x000eee0000000200 */
[C---:B----4-:R-:W-:Y:S08]  /*2830*/  HMMA.16816.F32.BF16 R16, R192.reuse, R48, R16 ;  /* 0x00000030c010723c */ /* 0x050ff00000041810 */
[C---:B------:R-:W-:Y:S01]  /*2840*/  HMMA.16816.F32.BF16 R20, R192.reuse, R50, R20 ;  /* 0x00000032c014723c */ /* 0x040fe20000041814 */
[----:B------:R-:W-:Y:S07]  /*2850*/  LDSM.16.M88.4 R48, [R236+0x18080] ;  /* 0x01808000ec30783b */ /* 0x000fee0000000200 */
[C---:B-----5:R-:W-:Y:S08]  /*2860*/  HMMA.16816.F32.BF16 R24, R192.reuse, R56, R24 ;  /* 0x00000038c018723c */ /* 0x060ff00000041818 */
[----:B------:R-:W-:Y:S01]  /*2870*/  HMMA.16816.F32.BF16 R32, R192, R58, R32 ;  /* 0x0000003ac020723c */ /* 0x000fe20000041820 */
[----:B------:R-:W4:Y:S07]  /*2880*/  LDSM.16.M88.4 R56, [R239+0x2800] ;  /* 0x00280000ef38783b */ /* 0x000f2e0000000200 */
[C---:B-1----:R-:W-:Y:S08]  /*2890*/  HMMA.16816.F32.BF16 R8, R196.reuse, R14, R8 ;  /* 0x0000000ec408723c */ /* 0x042ff00000041808 */
[C---:B------:R-:W-:Y:S01]  /*28a0*/  HMMA.16816.F32.BF16 R28, R196.reuse, R12, R28 ;  /* 0x0000000cc41c723c */ /* 0x040fe2000004181c */
[----:B------:R-:W1:Y:S07]  /*28b0*/  LDSM.16.M88.4 R12, [R236+0x17080] ;  /* 0x01708000ec0c783b */ /* 0x000e6e0000000200 */
[C---:B------:R-:W-:Y:S08]  /*28c0*/  HMMA.16816.F32.BF16 R16, R196.reuse, R40, R16 ;  /* 0x00000028c410723c */ /* 0x040ff00000041810 */
[C---:B------:R-:W-:Y:S01]  /*28d0*/  HMMA.16816.F32.BF16 R20, R196.reuse, R42, R20 ;  /* 0x0000002ac414723c */ /* 0x040fe20000041814 */
[----:B------:R-:W5:Y:S07]  /*28e0*/  LDSM.16.M88.4 R40, [R236+0x17880] ;  /* 0x01788000ec28783b */ /* 0x000f6e0000000200 */
[C---:B--2---:R-:W-:Y:S08]  /*28f0*/  HMMA.16816.F32.BF16 R24, R196.reuse, R52, R24 ;  /* 0x00000034c418723c */ /* 0x044ff00000041818 */
[----:B------:R-:W-:Y:S01]  /*2900*/  HMMA.16816.F32.BF16 R32, R196, R54, R32 ;  /* 0x00000036c420723c */ /* 0x000fe20000041820 */
[----:B------:R-:W-:Y:S07]  /*2910*/  LDSM.16.M88.4 R52, [R243+0x4000] ;  /* 0x00400000f334783b */ /* 0x000fee0000000200 */
[C---:B---3--:R-:W-:Y:S08]  /*2920*/  HMMA.16816.F32.BF16 R8, R200.reuse, R38, R8 ;  /* 0x00000026c808723c */ /* 0x048ff00000041808 */
[C---:B------:R-:W-:Y:S01]  /*2930*/  HMMA.16816.F32.BF16 R28, R200.reuse, R36, R28 ;  /* 0x00000024c81c723c */ /* 0x040fe2000004181c */
[----:B------:R-:W2:Y:S07]  /*2940*/  LDSM.16.M88.4 R36, [R243+0x3000] ;  /* 0x00300000f324783b */ /* 0x000eae0000000200 */
[C---:B------:R-:W-:Y:S08]  /*2950*/  HMMA.16816.F32.BF16 R16, R200.reuse, R44, R16 ;  /* 0x0000002cc810723c */ /* 0x040ff00000041810 */
[C---:B------:R-:W-:Y:S01]  /*2960*/  HMMA.16816.F32.BF16 R20, R200.reuse, R46, R20 ;  /* 0x0000002ec814723c */ /* 0x040fe20000041814 */
[----:B------:R-:W3:Y:S07]  /*2970*/  LDSM.16.M88.4 R44, [R243+0x3800] ;  /* 0x00380000f32c783b */ /* 0x000eee0000000200 */
[C---:B----4-:R-:W-:Y:S08]  /*2980*/  HMMA.16816.F32.BF16 R24, R200.reuse, R56, R24 ;  /* 0x00000038c818723c */ /* 0x050ff00000041818 */
[----:B------:R-:W-:Y:S01]  /*2990*/  HMMA.16816.F32.BF16 R32, R200, R58, R32 ;  /* 0x0000003ac820723c */ /* 0x000fe20000041820 */
[----:B------:R-:W-:Y:S07]  /*29a0*/  LDSM.16.M88.4 R56, [R239+0x4000] ;  /* 0x00400000ef38783b */ /* 0x000fee0000000200 */
        /* <DEDUP_REMOVED lines=8> */
[----:B------:R-:W5:Y:S07]  /*2a30*/  LDSM.16.M88.4 R48, [R242+0x18080] ;  /* 0x01808000f230783b */ /* 0x000f6e0000000200 */
[C---:B--2---:R-:W-:Y:S08]  /*2a40*/  HMMA.16816.F32.BF16 R8, R208.reuse, R38, R8 ;  /* 0x00000026d008723c */ /* 0x044ff00000041808 */
[C---:B------:R-:W-:Y:S01]  /*2a50*/  HMMA.16816.F32.BF16 R28, R208.reuse, R36, R28 ;  /* 0x00000024d01c723c */ /* 0x040fe2000004181c */
[----:B------:R-:W2:Y:S07]  /*2a60*/  LDSM.16.M88.4 R36, [R239+0x3000] ;  /* 0x00300000ef24783b */ /* 0x000eae0000000200 */
[C---:B---3--:R-:W-:Y:S08]  /*2a70*/  HMMA.16816.F32.BF16 R16, R208.reuse, R44, R16 ;  /* 0x0000002cd010723c */ /* 0x048ff00000041810 */
[C---:B------:R-:W-:Y:S01]  /*2a80*/  HMMA.16816.F32.BF16 R20, R208.reuse, R46, R20 ;  /* 0x0000002ed014723c */ /* 0x040fe20000041814 */
[----:B------:R-:W3:Y:S07]  /*2a90*/  LDSM.16.M88.4 R44, [R239+0x3800] ;  /* 0x00380000ef2c783b */ /* 0x000eee0000000200 */
[C---:B------:R-:W-:Y:S08]  /*2aa0*/  HMMA.16816.F32.BF16 R24, R208.reuse, R52, R24 ;  /* 0x00000034d018723c */ /* 0x040ff00000041818 */
[----:B------:R-:W-:Y:S01]  /*2ab0*/  HMMA.16816.F32.BF16 R32, R208, R54, R32 ;  /* 0x00000036d020723c */ /* 0x000fe20000041820 */
[----:B------:R-:W-:Y:S07]  /*2ac0*/  LDSM.16.M88.4 R52, [R236+0x19880] ;  /* 0x01988000ec34783b */ /* 0x000fee0000000200 */
[C---:B-1----:R-:W-:Y:S08]  /*2ad0*/  HMMA.16816.F32.BF16 R8, R212.reuse, R14, R8 ;  /* 0x0000000ed408723c */ /* 0x042ff00000041808 */
[C---:B------:R-:W-:Y:S08]  /*2ae0*/  HMMA.16816.F32.BF16 R28, R212.reuse, R12, R28 ;  /* 0x0000000cd41c723c */ /* 0x040ff0000004181c */
[C---:B----4-:R-:W-:Y:S08]  /*2af0*/  HMMA.16816.F32.BF16 R16, R212.reuse, R40, R16 ;  /* 0x00000028d410723c */ /* 0x050ff00000041810 */
[C---:B------:R-:W-:Y:S01]  /*2b00*/  HMMA.16816.F32.BF16 R20, R212.reuse, R42, R20 ;  /* 0x0000002ad414723c */ /* 0x040fe20000041814 */
[----:B------:R-:W1:Y:S07]  /*2b10*/  LDSM.16.M88.4 R40, [R236+0x18880] ;  /* 0x01888000ec28783b */ /* 0x000e6e0000000200 */
[C---:B-----5:R-:W-:Y:S08]  /*2b20*/  HMMA.16816.F32.BF16 R24, R212.reuse, R48, R24 ;  /* 0x00000030d418723c */ /* 0x060ff00000041818 */
[----:B------:R-:W-:Y:S01]  /*2b30*/  HMMA.16816.F32.BF16 R32, R212, R50, R32 ;  /* 0x00000032d420723c */ /* 0x000fe20000041820 */
[----:B------:R-:W4:Y:S07]  /*2b40*/  LDSM.16.M88.4 R48, [R236+0x19080] ;  /* 0x01908000ec30783b */ /* 0x000f2e0000000200 */
        /* <DEDUP_REMOVED lines=10> */
[C---:B------:R-:W-:Y:S01]  /*2bf0*/  HMMA.16816.F32.BF16 R28, R220.reuse, R40, R28 ;  /* 0x00000028dc1c723c */ /* 0x040fe2000004181c */
[----:B------:R-:W-:Y:S07]  /*2c00*/  LDSM.16.M88.4 R40, [R239+0x5000] ;  /* 0x00500000ef28783b */ /* 0x000fee0000000200 */
[C---:B----4-:R-:W-:Y:S08]  /*2c10*/  HMMA.16816.F32.BF16 R12, R220.reuse, R48, R8 ;  /* 0x00000030dc0c723c */ /* 0x050ff00000041808 */
[C---:B------:R-:W-:Y:S01]  /*2c20*/  HMMA.16816.F32.BF16 R8, R220.reuse, R50, R20 ;  /* 0x00000032dc08723c */ /* 0x040fe20000041814 */
[----:B------:R-:W1:Y:S07]  /*2c30*/  LDSM.16.M88.4 R48, [R242+0x18880] ;  /* 0x01888000f230783b */ /* 0x000e6e0000000200 */
[C---:B------:R-:W-:Y:S08]  /*2c40*/  HMMA.16816.F32.BF16 R24, R220.reuse, R52, R24 ;  /* 0x00000034dc18723c */ /* 0x040ff00000041818 */
[----:B------:R-:W-:Y:S01]  /*2c50*/  HMMA.16816.F32.BF16 R32, R220, R54, R32 ;  /* 0x00000036dc20723c */ /* 0x000fe20000041820 */
[----:B------:R-:W4:Y:S07]  /*2c60*/  LDSM.16.M88.4 R52, [R242+0x19080] ;  /* 0x01908000f234783b */ /* 0x000f2e0000000200 */
[C---:B--2---:R-:W-:Y:S08]  /*2c70*/  HMMA.16816.F32.BF16 R20, R224.reuse, R38, R16 ;  /* 0x00000026e014723c */ /* 0x044ff00000041810 */
[C---:B------:R-:W-:Y:S01]  /*2c80*/  HMMA.16816.F32.BF16 R28, R224.reuse, R36, R28 ;  /* 0x00000024e01c723c */ /* 0x040fe2000004181c */
[----:B------:R-:W-:Y:S07]  /*2c90*/  LDSM.16.M88.4 R36, [R239+0x5800] ;  /* 0x00580000ef24783b */ /* 0x000fee0000000200 */
[C---:B---3--:R-:W-:Y:S08]  /*2ca0*/  HMMA.16816.F32.BF16 R16, R224.reuse, R44, R12 ;  /* 0x0000002ce010723c */ /* 0x048ff0000004180c */
[----:B------:R-:W-:Y:S01]  /*2cb0*/  HMMA.16816.F32.BF16 R12, R224, R46, R8 ;  /* 0x0000002ee00c723c */ /* 0x000fe20000041808 */
[----:B------:R-:W2:Y:S01]  /*2cc0*/  LDSM.16.M88.4 R44, [R239+0x4800] ;  /* 0x00480000ef2c783b */ /* 0x000ea20000000200 */
[----:B------:R-:W-:-:S06]  /*2cd0*/  DEPBAR.LE SB0, 0x0 ;  /* 0x000080000000791a */ /* 0x000fcc0000000000 */
[C---:B------:R-:W-:Y:S08]  /*2ce0*/  HMMA.16816.F32.BF16 R8, R224.reuse, R60, R24 ;  /* 0x0000003ce008723c */ /* 0x040ff00000041818 */
[----:B------:R-:W-:Y:S08]  /*2cf0*/  HMMA.16816.F32.BF16 R32, R224, R62, R32 ;  /* 0x0000003ee020723c */ /* 0x000ff00000041820 */
[C---:B-1----:R-:W-:Y:S08]  /*2d00*/  HMMA.16816.F32.BF16 R24, R228.reuse, R50, R20 ;  /* 0x00000032e418723c */ /* 0x042ff00000041814 */
[C---:B------:R-:W-:Y:S08]  /*2d10*/  HMMA.16816.F32.BF16 R28, R228.reuse, R48, R28 ;  /* 0x00000030e41c723c */ /* 0x040ff0000004181c */
[C---:B----4-:R-:W-:Y:S08]  /*2d20*/  HMMA.16816.F32.BF16 R20, R228.reuse, R52, R16 ;  /* 0x00000034e414723c */ /* 0x050ff00000041810 */
        /* <DEDUP_REMOVED lines=8> */
[----:B------:R-:W-:Y:S01]  /*2db0*/  HMMA.16816.F32.BF16 R36, R232, R38, R8 ;  /* 0x00000026e824723c */ /* 0x000fe20000041808 */
[----:B------:R-:W-:Y:S06]  /*2dc0*/  BAR.SYNC.DEFER_BLOCKING 0x0 ;  /* 0x0000000000007b1d */ /* 0x000fec0000010000 */
[----:B------:R-:W-:Y:S05]  /*2dd0*/  @P0 BRA `(.L_x_2034) ;  /* 0x0000058000000947 */ /* 0x000fea0003800000 */
[----:B------:R-:W2:Y:S04]  /*2de0*/  LDL R3, [R1+0x70] ;  /* 0x0000700001037983 */ /* 0x000ea80000100800 */
[----:B------:R-:W3:Y:S04]  /*2df0*/  LDL R6, [R1+0x68] ;  /* 0x0000680001067983 */ /* 0x000ee80000100800 */
[----:B------:R-:W4:Y:S04]  /*2e00*/  LDL R7, [R1+0x60] ;  /* 0x0000600001077983 */ /* 0x000f280000100800 */
[----:B------:R-:W1:Y:S01]  /*2e10*/  S2R R75, SR_TID.X ;  /* 0x00000000004b7919 */ /* 0x000e620000002100 */
[----:B------:R-:W-:-:S02]  /*2e20*/  IMAD.MOV.U32 R74, RZ, RZ, c[0x0][0x2b8] ;  /* 0x0000ae00ff4a7624 */ /* 0x000fc400078e00ff */
[----:B------:R-:W-:Y:S01]  /*2e30*/  IMAD.U32 R2, RZ, RZ, UR12 ;  /* 0x0000000cff027e24 */ /* 0x000fe2000f8e00ff */
[----:B------:R-:W5:Y:S02]  /*2e40*/  LDL R70, [R1+0x5c] ;  /* 0x00005c0001467983 */ /* 0x000f640000100800 */
[----:B------:R-:W-:Y:S02]  /*2e50*/  ISETP.NE.AND P1, PT, R74, 0x1, PT ;  /* 0x000000014a00780c */ /* 0x000fe40003f25270 */
[----:B------:R-:W5:Y:S04]  /*2e60*/  LDL R71, [R1+0x64] ;  /* 0x0000640001477983 */ /* 0x000f680000100800 */
[----:B------:R-:W5:Y:S04]  /*2e70*/  LDL R68, [R1+0x34] ;  /* 0x0000340001447983 */ /* 0x000f680000100800 */
[----:B------:R-:W5:Y:S04]  /*2e80*/  LDL R69, [R1+0x50] ;  /* 0x0000500001457983 */ /* 0x000f680000100800 */
[----:B------:R-:W5:Y:S01]  /*2e90*/  LDL R67, [R1+0x8] ;  /* 0x0000080001437983 */ /* 0x000f620000100800 */
[----:B-1----:R-:W-:-:S02]  /*2ea0*/  LEA.HI R72, R66, R75, RZ, 0x3 ;  /* 0x0000004b42487211 */ /* 0x002fc400078f18ff */
[----:B------:R-:W-:Y:S02]  /*2eb0*/  LEA.HI R73, R66, R75, RZ, 0x3 ;  /* 0x0000004b42497211 */ /* 0x000fe400078f18ff */
[----:B------:R-:W-:Y:S02]  /*2ec0*/  LOP3.LUT R72, R72, 0xfffffff8, RZ, 0xc0, !PT ;  /* 0xfffffff848487812 */ /* 0x000fe400078ec0ff */
[----:B------:R-:W-:-:S03]  /*2ed0*/  SHF.R.S32.HI R73, RZ, 0x3, R73 ;  /* 0x00000003ff497819 */ /* 0x000fc60000011449 */
[----:B------:R-:W-:-:S04]  /*2ee0*/  IMAD.IADD R72, R75, 0x1, -R72 ;  /* 0x000000014b487824 */ /* 0x000fc800078e0a48 */
[----:B------:R-:W-:-:S05]  /*2ef0*/  IMAD R72, R72, 0x20, R73 ;  /* 0x0000002048487824 */ /* 0x000fca00078e0249 */
[----:B------:R-:W-:Y:S01]  /*2f00*/  IADD3 R2, R72, UR22, R2 ;  /* 0x0000001648027c10 */ /* 0x000fe2000fffe002 */
[----:B------:R-:W-:Y:S02]  /*2f10*/  IMAD.MOV.U32 R9, RZ, RZ, RZ ;  /* 0x000000ffff097224 */ /* 0x000fe400078e00ff */
[----:B--2---:R-:W-:Y:S01]  /*2f20*/  IMAD.MOV.U32 R75, RZ, RZ, R3 ;  /* 0x000000ffff4b7224 */ /* 0x004fe200078e0003 */
[----:B------:R-:W-:Y:S01]  /*2f30*/  IADD3 R3, R2, -0x30, RZ ;  /* 0xffffffd002037810 */ /* 0x000fe20007ffe0ff */
[----:B---3--:R-:W-:-:S04]  /*2f40*/  IMAD.MOV.U32 R74, RZ, RZ, R6 ;  /* 0x000000ffff4a7224 */ /* 0x008fc800078e0006 */
[----:B------:R-:W-:-:S04]  /*2f50*/  @P1 IMAD.HI.U32 R6, R3, c[0x0][0x2bc], RZ ;  /* 0x0000af0003061a27 */ /* 0x000fc800078e00ff */
[----:B------:R-:W-:Y:S01]  /*2f60*/  IMAD.MOV.U32 R2, RZ, RZ, R3 ;  /* 0x000000ffff027224 */ /* 0x000fe200078e0003 */
[----:B------:R-:W-:Y:S01]  /*2f70*/  @P1 SHF.R.U32.HI R2, RZ, c[0x0][0x2c0], R6 ;  /* 0x0000b000ff021a19 */ /* 0x000fe20000011606 */
[----:B----4-:R-:W-:-:S03]  /*2f80*/  IMAD.MOV.U32 R73, RZ, RZ, R7 ;  /* 0x000000ffff497224 */ /* 0x010fc600078e0007 */
[----:B------:R-:W-:-:S04]  /*2f90*/  @!P3 IADD3 R7, P0, R2, UR16, RZ ;  /* 0x000000100207bc10 */ /* 0x000fc8000ff1e0ff */
[----:B------:R-:W-:Y:S02]  /*2fa0*/  @!P3 LEA.HI.X.SX32 R8, R2, UR6, 0x1, P0 ;  /* 0x000000060208bc11 */ /* 0x000fe400080f0eff */
[----:B------:R-:W-:-:S04]  /*2fb0*/  @!P3 LEA R6, P0, R7, c[0x0][0x2a0], 0x2 ;  /* 0x0000a8000706ba11 */ /* 0x000fc800078010ff */
[----:B------:R-:W-:-:S05]  /*2fc0*/  @!P3 LEA.HI.X R7, R7, c[0x0][0x2a4], R8, 0x2, P0 ;  /* 0x0000a9000707ba11 */ /* 0x000fca00000f1408 */
[----:B------:R1:W2:Y:S01]  /*2fd0*/  @!P3 LDG.E R9, [R6.64] ;  /* 0x000000120609b981 */ /* 0x0002a2000c1e1900 */
[----:B------:R-:W-:-:S04]  /*2fe0*/  IMAD.MOV R2, RZ, RZ, -R2 ;  /* 0x000000ffff027224 */ /* 0x000fc800078e0a02 */
[----:B------:R-:W-:-:S05]  /*2ff0*/  IMAD R10, R2, c[0x0][0x2b8], R3 ;  /* 0x0000ae00020a7a24 */ /* 0x000fca00078e0203 */
[----:B------:R-:W-:Y:S01]  /*3000*/  SHF.R.S32.HI R2, RZ, 0x1f, R10 ;  /* 0x0000001fff027819 */ /* 0x000fe2000001140a */
[----:B------:R-:W3:Y:S04]  /*3010*/  S2R R76, SR_TID.X ;  /* 0x00000000004c7919 */ /* 0x000ee80000002100 */
[----:B-1----:R-:W-:Y:S02]  /*3020*/  IMAD R6, R2, c[0x0][0x1e0], RZ ;  /* 0x0000780002067a24 */ /* 0x002fe400078e02ff */
[----:B------:R-:W-:-:S04]  /*3030*/  IMAD.WIDE.U32 R2, R10, c[0x0][0x1e0], RZ ;  /* 0x000078000a027a25 */ /* 0x000fc800078e00ff */
[----:B------:R-:W-:-:S04]  /*3040*/  IMAD R6, R10, c[0x0][0x1e4], R6 ;  /* 0x000079000a067a24 */ /* 0x000fc800078e0206 */
[----:B------:R-:W-:Y:S01]  /*3050*/  IMAD.IADD R3, R3, 0x1, R6 ;  /* 0x0000000103037824 */ /* 0x000fe200078e0206 */
[----:B------:R1:W-:Y:S01]  /*3060*/  STL [R1+0x28], R10 ;  /* 0x0000280a01007387 */ /* 0x0003e20000100800 */
[----:B---3--:R-:W-:-:S04]  /*3070*/  LEA.HI R72, R66, R76, RZ, 0x3 ;  /* 0x0000004c42487211 */ /* 0x008fc800078f18ff */
[----:B------:R-:W-:Y:S02]  /*3080*/  LOP3.LUT R72, R72, 0xfffffff8, RZ, 0xc0, !PT ;  /* 0xfffffff848487812 */ /* 0x000fe400078ec0ff */
[----:B-1----:R-:W-:-:S04]  /*3090*/  LEA.HI R10, R66, R76, RZ, 0x3 ;  /* 0x0000004c420a7211 */ /* 0x002fc800078f18ff */
[----:B------:R-:W-:-:S04]  /*30a0*/  SHF.R.S32.HI R10, RZ, 0x3, R10 ;  /* 0x00000003ff0a7819 */ /* 0x000fc8000001140a */
[----:B------:R-:W-:-:S04]  /*30b0*/  IADD3 R10, -R10, 0x30, RZ ;  /* 0x000000300a0a7810 */ /* 0x000fc80007ffe1ff */
[----:B------:R-:W-:Y:S01]  /*30c0*/  ISETP.GE.AND P1, PT, R10, 0x1, PT ;  /* 0x000000010a00780c */ /* 0x000fe20003f26270 */
        /* <DEDUP_REMOVED lines=9> */
[----:B-1----:R-:W-:-:S04]  /*3160*/  LEA R9, P0, R2, c[0x0][0x1c8], 0x1 ;  /* 0x0000720002097a11 */ /* 0x002fc800078008ff */
[----:B------:R-:W-:Y:S02]  /*3170*/  LEA.HI.X R8, R2, c[0x0][0x1cc], R3, 0x1, P0 ;  /* 0x0000730002087a11 */ /* 0x000fe400000f0c03 */
[----:B------:R-:W1:Y:S04]  /*3180*/  SHFL.IDX PT, R2, R9, RZ, 0x181f ;  /* 0x00181fff09027589 */ /* 0x000e6800000e0000 */
[----:B------:R-:W2:Y:S01]  /*3190*/  SHFL.IDX PT, R3, R8, RZ, 0x181f ;  /* 0x00181fff08037589 */ /* 0x000ea200000e0000 */
[----:B-1----:R-:W-:-:S04]  /*31a0*/  @P1 LEA R16, P0, R72, R2, 0x1 ;  /* 0x0000000248101211 */ /* 0x002fc800078008ff */
[----:B--2---:R-:W-:Y:S02]  /*31b0*/  @P1 LEA.HI.X R17, R72, R3, R75, 0x1, P0 ;  /* 0x0000000348111211 */ /* 0x004fe400000f0c4b */
[----:B------:R-:W-:-:S04]  /*31c0*/  @P1 LEA R14, P0, R73, R2, 0x1 ;  /* 0x00000002490e1211 */ /* 0x000fc800078008ff */
[----:B------:R-:W-:Y:S02]  /*31d0*/  @P1 LEA.HI.X R15, R73, R3, R74, 0x1, P0 ;  /* 0x00000003490f1211 */ /* 0x000fe400000f0c4a */
[----:B-----5:R-:W-:-:S04]  /*31e0*/  @P1 LEA R12, P0, R70, R2, 0x1 ;  /* 0x00000002460c1211 */ /* 0x020fc800078008ff */
[-C--:B------:R-:W-:Y:S02]  /*31f0*/  @P1 LEA.HI.X R13, R70, R3.reuse, R71, 0x1, P0 ;  /* 0x00000003460d1211 */ /* 0x080fe400000f0c47 */
[C---:B------:R-:W-:Y:S02]  /*3200*/  @P1 LEA R6, P0, R68.reuse, R2, 0x1 ;  /* 0x0000000244061211 */ /* 0x040fe400078008ff */
[----:B------:R-:W1:Y:S02]  /*3210*/  SHFL.IDX PT, R2, R9, 0x1, 0x181f ;  /* 0x00381f0009027f89 */ /* 0x000e6400000e0000 */
[----:B------:R-:W-:Y:S02]  /*3220*/  @P1 LEA.HI.X R7, R68, R3, R69, 0x1, P0 ;  /* 0x0000000344071211 */ /* 0x000fe400000f0c45 */
[----:B------:R-:W2:Y:S01]  /*3230*/  SHFL.IDX PT, R3, R8, 0x1, 0x181f ;  /* 0x00381f0008037f89 */ /* 0x000ea200000e0000 */
        /* <DEDUP_REMOVED lines=12> */
[----:B--2---:R-:W-:-:S04]  /*3300*/  @P0 LEA R6, P1, R70, R2, 0x1 ;  /* 0x0000000246060211 */ /* 0x004fc800078208ff */
[----:B------:R-:W-:Y:S02]  /*3310*/  @P0 LEA.HI.X R7, R70, R3, R71, 0x1, P1 ;  /* 0x0000000346070211 */ /* 0x000fe400008f0c47 */
[----:B------:R-:W-:-:S03]  /*3320*/  @P0 LEA R2, P1, R68, R2, 0x1 ;  /* 0x0000000244020211 */ /* 0x000fc600078208ff */
[----:B------:R1:W-:Y:S01]  /*3330*/  @P0 LDGSTS.E.BYPASS.LTC128B.128 [R67+0x18080], [R6.64], !P5 ;  /* 0x1808000006430fae */ /* 0x0003e2000e901d52 */
[----:B------:R-:W-:-:S05]  /*3340*/  @P0 LEA.HI.X R3, R68, R3, R69, 0x1, P1 ;  /* 0x0000000344030211 */ /* 0x000fca00008f0c45 */
[----:B------:R1:W-:Y:S04]  /*3350*/  @P0 LDGSTS.E.BYPASS.LTC128B.128 [R67+0x19880], [R2.64], !P4 ;  /* 0x1988000002430fae */ /* 0x0003e8000e101d52 */
.L_x_2034:
[----:B-1----:R-:W1:Y:S01]  /*3360*/  S2R R8, SR_TID.X ;  /* 0x0000000000087919 */ /* 0x002e620000002100 */
[----:B------:R-:W-:Y:S01]  /*3370*/  LOP3.LUT R2, R65, 0xffffffe0, RZ, 0xc0, !PT ;  /* 0xffffffe041027812 */ /* 0x000fe200078ec0ff */
[----:B------:R-:W-:Y:S01]  /*3380*/  UISETP.NE.AND UP1, UPT, UR14, URZ, UPT ;  /* 0x0000003f0e00728c */ /* 0x000fe2000bf25270 */
[----:B------:R-:W-:Y:S01]  /*3390*/  SHF.R.S32.HI R7, RZ, 0x1f, R64 ;  /* 0x0000001fff077819 */ /* 0x000fe20000011440 */
[----:B------:R-:W-:Y:S01]  /*33a0*/  UISETP.NE.AND UP0, UPT, UR13, URZ, UPT ;  /* 0x0000003f0d00728c */ /* 0x000fe2000bf05270 */
[----:B------:R-:W0:Y:S01]  /*33b0*/  LDGDEPBAR ;  /* 0x00000000000079af */ /* 0x000e220000000000 */
[----:B------:R-:W-:Y:S01]  /*33c0*/  ULDC UR22, c[0x0][0x324] ;  /* 0x0000c90000167ab9 */ /* 0x000fe20000000800 */
[----:B------:R-:W-:Y:S01]  /*33d0*/  LEA.HI R7, R7, R64, RZ, 0x3 ;  /* 0x0000004007077211 */ /* 0x000fe200078f18ff */
[----:B------:R-:W-:Y:S01]  /*33e0*/  ULDC UR4, c[0x0][0x1d0] ;  /* 0x0000740000047ab9 */ /* 0x000fe20000000800 */
[----:B------:R-:W-:Y:S01]  /*33f0*/  PLOP3.LUT P0, PT, PT, PT, UP1, 0x80, 0x0 ;  /* 0x000000000000781c */ /* 0x000fe20003f0f018 */
[----:B------:R-:W-:Y:S01]  /*3400*/  ULOP3.LUT UR22, URZ, UR22, URZ, 0x33, !UPT ;  /* 0x000000163f167292 */ /* 0x000fe2000f8e333f */
[----:B------:R-:W-:-:S05]  /*3410*/  LOP3.LUT R7, R7, 0xffffff8, RZ, 0xc0, !PT ;  /* 0x0ffffff807077812 */ /* 0x000fca00078ec0ff */
[----:B------:R-:W-:Y:S01]  /*3420*/  IMAD.IADD R9, R64, 0x1, -R7 ;  /* 0x0000000140097824 */ /* 0x000fe200078e0a07 */
[----:B-1----:R-:W-:Y:S01]  /*3430*/  LEA.HI R3, R66, R8, RZ, 0x2 ;  /* 0x0000000842037211 */ /* 0x002fe200078f10ff */
[----:B------:R-:W-:-:S03]  /*3440*/  IMAD.IADD R2, R8, 0x1, -R2 ;  /* 0x0000000108027824 */ /* 0x000fc600078e0a02 */
[----:B------:R-:W-:Y:S02]  /*3450*/  LOP3.LUT R3, R3, 0xfffffffc, RZ, 0xc0, !PT ;  /* 0xfffffffc03037812 */ /* 0x000fe400078ec0ff */
[----:B------:R-:W-:-:S03]  /*3460*/  SHF.R.S32.HI R6, RZ, 0x1f, R2 ;  /* 0x0000001fff067819 */ /* 0x000fc60000011402 */
[----:B------:R-:W-:Y:S01]  /*3470*/  IMAD.IADD R3, R8, 0x1, -R3 ;  /* 0x0000000108037824 */ /* 0x000fe200078e0a03 */
[----:B------:R-:W-:-:S04]  /*3480*/  LEA.HI R6, R6, R2, RZ, 0x2 ;  /* 0x0000000206067211 */ /* 0x000fc800078f10ff */
[----:B------:R-:W-:Y:S02]  /*3490*/  LEA.HI R8, R3, R3, RZ, 0x1 ;  /* 0x0000000303087211 */ /* 0x000fe400078f08ff */
[----:B------:R-:W-:Y:S02]  /*34a0*/  LEA.HI.SX32 R7, R6, UR27, 0x1e ;  /* 0x0000001b06077c11 */ /* 0x000fe4000f8ff2ff */
[----:B------:R-:W-:-:S03]  /*34b0*/  LOP3.LUT R8, R8, 0x1ffffffe, RZ, 0xc0, !PT ;  /* 0x1ffffffe08087812 */ /* 0x000fc600078ec0ff */
[----:B------:R-:W-:Y:S02]  /*34c0*/  IMAD R7, R9, 0x10, R7 ;  /* 0x0000001009077824 */ /* 0x000fe400078e0207 */
[----:B------:R-:W-:-:S04]  /*34d0*/  IMAD.IADD R3, R3, 0x1, -R8 ;  /* 0x0000000103037824 */ /* 0x000fc800078e0a08 */
[----:B------:R-:W-:-:S04]  /*34e0*/  IMAD R10, R3, 0x8, R7 ;  /* 0x00000008030a7824 */ /* 0x000fc800078e0207 */
[----:B------:R-:W-:Y:S01]  /*34f0*/  @P0 IMAD.HI.U32 R3, R10, c[0x0][0x2c8], RZ ;  /* 0x0000b2000a030a27 */ /* 0x000fe200078e00ff */
[----:B------:R-:W-:Y:S01]  /*3500*/  PLOP3.LUT P0, PT, PT, PT, UP1, 0x80, 0x0 ;  /* 0x000000000000781c */ /* 0x000fe20003f0f018 */
[----:B------:R1:W-:Y:S02]  /*3510*/  STL [R1+0x58], R10 ;  /* 0x0000580a01007387 */ /* 0x0003e40000100800 */
[----:B------:R-:W-:-:S10]  /*3520*/  IMAD.MOV.U32 R7, RZ, RZ, R10 ;  /* 0x000000ffff077224 */ /* 0x000fd400078e000a */
[----:B------:R-:W-:Y:S02]  /*3530*/  @P0 SHF.R.U32.HI R7, RZ, c[0x0][0x2cc], R3 ;  /* 0x0000b300ff070a19 */ /* 0x000fe40000011603 */
[----:B------:R-:W-:Y:S02]  /*3540*/  LOP3.LUT R3, R6, 0x7ffffffc, RZ, 0xc0, !PT ;  /* 0x7ffffffc06037812 */ /* 0x000fe400078ec0ff */
[----:B------:R-:W-:Y:S01]  /*3550*/  PLOP3.LUT P0, PT, PT, PT, UP0, 0x40, 0x0 ;  /* 0x000000000000781c */ /* 0x000fe20003f0e808 */
[----:B------:R-:W2:Y:S02]  /*3560*/  SHFL.IDX PT, R6, R7, RZ, 0x1c1f ;  /* 0x001c1fff07067589 */ /* 0x000ea400000e0000 */
[----:B------:R-:W-:Y:S02]  /*3570*/  IMAD.IADD R3, R2, 0x1, -R3 ;  /* 0x0000000102037824 */ /* 0x000fe400078e0a03 */
[----:B------:R-:W-:Y:S01]  /*3580*/  IMAD.U32 R2, RZ, RZ, UR28 ;  /* 0x0000001cff027e24 */ /* 0x000fe2000f8e00ff */
[----:B------:R-:W-:Y:S01]  /*3590*/  ULDC UR28, c[0x0][0x2ac] ;  /* 0x0000ab00001c7ab9 */ /* 0x000fe20000000800 */
[----:B------:R-:W-:Y:S01]  /*35a0*/  IMAD.SHL.U32 R11, R3, 0x2, RZ ;  /* 0x00000002030b7824 */ /* 0x000fe200078e00ff */
[----:B------:R-:W-:-:S04]  /*35b0*/  UIMAD UR4, UR28, UR4, UR29 ;  /* 0x000000041c0472a4 */ /* 0x000fc8000f8e021d */
[C---:B------:R-:W-:Y:S01]  /*35c0*/  IADD3 R2, -R11.reuse, 0x1, R2 ;  /* 0x000000010b027810 */ /* 0x040fe20007ffe102 */
[----:B------:R3:W-:Y:S01]  /*35d0*/  STL [R1+0x54], R11 ;  /* 0x0000540b01007387 */ /* 0x0007e20000100800 */
[----:B------:R-:W-:Y:S02]  /*35e0*/  IADD3 R9, -R11, UR4, RZ ;  /* 0x000000040b097c10 */ /* 0x000fe4000fffe1ff */
[----:B------:R-:W-:-:S04]  /*35f0*/  IADD3 R2, R2, -c[0x0][0x168], RZ ;  /* 0x80005a0002027a10 */ /* 0x000fc80007ffe0ff */
[C---:B------:R-:W-:Y:S02]  /*3600*/  IADD3 R8, R2.reuse, c[0x0][0x328], RZ ;  /* 0x0000ca0002087a10 */ /* 0x040fe40007ffe0ff */
[----:B-1----:R-:W-:-:S03]  /*3610*/  IADD3 R10, R2, UR22, RZ ;  /* 0x00000016020a7c10 */ /* 0x002fc6000fffe0ff */
[--C-:B--2---:R-:W-:Y:S02]  /*3620*/  IMAD.IADD R3, R8, 0x1, R6.reuse ;  /* 0x0000000108037824 */ /* 0x104fe400078e0206 */
[----:B------:R-:W-:-:S03]  /*3630*/  IMAD.IADD R2, R10, 0x1, R6 ;  /* 0x000000010a027824 */ /* 0x000fc600078e0206 */
[----:B------:R-:W-:Y:S02]  /*3640*/  IMNMX R3, R3, R9, PT ;  /* 0x0000000903037217 */ /* 0x000fe40003800200 */
[----:B---3--:R-:W-:Y:S01]  /*3650*/  IADD3 R11, -R11, UR29, RZ ;  /* 0x0000001d0b0b7c10 */ /* 0x008fe2000fffe1ff */
[----:B------:R-:W-:Y:S05]  /*3660*/  @P0 BRA `(.L_x_2035) ;  /* 0x0000015000000947 */ /* 0x000fea0003800000 */
[----:B------:R-:W-:Y:S01]  /*3670*/  IMAD.U32 R12, RZ, RZ, UR10 ;  /* 0x0000000aff0c7e24 */ /* 0x000fe2000f8e00ff */
        /* <DEDUP_REMOVED lines=11> */
.L_x_2037:
[----:B------:R-:W-:-:S04]  /*3730*/  MOV R12, c[0x0][0x32c] ;  /* 0x0000cb00000c7a02 */ /* 0x000fc80000000f00 */
[----:B------:R-:W-:-:S13]  /*3740*/  ISETP.NE.AND P0, PT, R12, 0x1, PT ;  /* 0x000000010c00780c */ /* 0x000fda0003f05270 */
[----:B------:R-:W-:-:S05]  /*3750*/  @P0 IMAD.HI.U32 R12, R6, c[0x0][0x330], RZ ;  /* 0x0000cc00060c0a27 */ /* 0x000fca00078e00ff */
[----:B------:R-:W-:Y:S02]  /*3760*/  @P0 SHF.R.U32.HI R6, RZ, c[0x0][0x334], R12 ;  /* 0x0000cd00ff060a19 */ /* 0x000fe4000001160c */
.L_x_2038:
[----:B------:R-:W-:Y:S05]  /*3770*/  BSYNC B0 ;  /* 0x0000000000007941 */ /* 0x000fea0003800000 */
.L_x_2036:
[----:B------:R-:W-:-:S05]  /*3780*/  IMAD R6, R6, c[0x0][0x32c], R11 ;  /* 0x0000cb0006067a24 */ /* 0x000fca00078e020b */
[----:B------:R-:W-:Y:S02]  /*3790*/  IADD3 R12, R6, c[0x0][0x32c], RZ ;  /* 0x0000cb00060c7a10 */ /* 0x000fe40007ffe0ff */
[----:B------:R-:W-:Y:S02]  /*37a0*/  IMNMX R2, R2, R6, !PT ;  /* 0x0000000602027217 */ /* 0x000fe40007800200 */
[----:B------:R-:W-:Y:S02]  /*37b0*/  IMNMX R3, R3, R12, PT ;  /* 0x0000000c03037217 */ /* 0x000fe40003800200 */
.L_x_2035:
[----:B------:R-:W-:Y:S01]  /*37c0*/  UISETP.GE.AND UP0, UPT, UR29, 0x1, UPT ;  /* 0x000000011d00788c */ /* 0x000fe2000bf06270 */
[----:B------:R-:W1:Y:S01]  /*37d0*/  SHFL.IDX PT, R6, R7, 0x1, 0x1c1f ;  /* 0x003c1f0007067f89 */ /* 0x000e6200000e0000 */
[----:B------:R-:W-:Y:S02]  /*37e0*/  UISETP.GE.AND UP6, UPT, UR29, 0x12, UPT ;  /* 0x000000121d00788c */ /* 0x000fe4000bfc6270 */
[----:B------:R-:W-:Y:S02]  /*37f0*/  UP2UR UR32, UPR, URZ, 0x1 ;  /* 0x000000013f207883 */ /* 0x000fe40008000000 */
[----:B------:R-:W-:Y:S01]  /*3800*/  PLOP3.LUT P0, PT, PT, PT, UP0, 0x40, 0x0 ;  /* 0x000000000000781c */ /* 0x000fe20003f0e808 */
[----:B------:R-:W-:-:S02]  /*3810*/  UISETP.GE.AND UP0, UPT, UR29, 0x2, UPT ;  /* 0x000000021d00788c */ /* 0x000fc4000bf06270 */
[----:B------:R-:W-:Y:S01]  /*3820*/  UISETP.GE.AND UP5, UPT, UR29, 0x19, UPT ;  /* 0x000000191d00788c */ /* 0x000fe2000bfa6270 */
[----:B------:R-:W-:Y:S01]  /*3830*/  ISETP.GT.AND P0, PT, R2, RZ, P0 ;  /* 0x000000ff0200720c */ /* 0x000fe20000704270 */
[----:B------:R-:W-:Y:S02]  /*3840*/  UP2UR UR31, UPR, URZ, 0x1 ;  /* 0x000000013f1f7883 */ /* 0x000fe40008000000 */
[----:B------:R-:W-:Y:S01]  /*3850*/  UISETP.GE.AND UP4, UPT, UR29, 0x1a, UPT ;  /* 0x0000001a1d00788c */ /* 0x000fe2000bf86270 */
[----:B------:R-:W-:Y:S01]  /*3860*/  ISETP.LT.OR P0, PT, R3, 0x1, P0 ;  /* 0x000000010300780c */ /* 0x000fe20000701670 */
[----:B------:R-:W-:Y:S02]  /*3870*/  UISETP.GE.AND UP3, UPT, UR29, 0x21, UPT ;  /* 0x000000211d00788c */ /* 0x000fe4000bf66270 */
[----:B------:R-:W-:Y:S01]  /*3880*/  UISETP.GE.AND UP2, UPT, UR29, 0x22, UPT ;  /* 0x000000221d00788c */ /* 0x000fe2000bf46270 */
[----:B------:R-:W-:Y:S01]  /*3890*/  FSEL R15, R32, -INF , !P0 ;  /* 0xff800000200f7808 */ /* 0x000fe20004000000 */
[----:B------:R-:W-:Y:S01]  /*38a0*/  UISETP.GE.AND UP1, UPT, UR29, 0x29, UPT ;  /* 0x000000291d00788c */ /* 0x000fe2000bf26270 */
[----:B------:R-:W-:Y:S01]  /*38b0*/  PLOP3.LUT P0, PT, PT, PT, UP0, 0x40, 0x0 ;  /* 0x000000000000781c */ /* 0x000fe20003f0e808 */
[----:B------:R-:W-:-:S02]  /*38c0*/  UISETP.GE.AND UP0, UPT, UR29, 0x9, UPT ;  /* 0x000000091d00788c */ /* 0x000fc4000bf06270 */
[----:B------:R-:W-:Y:S01]  /*38d0*/  UP2UR UR33, UPR, URZ, 0x40 ;  /* 0x000000403f217883 */ /* 0x000fe20008000000 */
[----:B------:R-:W-:Y:S01]  /*38e0*/  ISETP.GT.AND P0, PT, R2, 0x1, P0 ;  /* 0x000000010200780c */ /* 0x000fe20000704270 */
[----:B------:R-:W-:-:S03]  /*38f0*/  UP2UR UR30, UPR, URZ, 0x1 ;  /* 0x000000013f1e7883 */ /* 0x000fc60008000000 */
[----:B------:R-:W-:-:S04]  /*3900*/  ISETP.LT.OR P0, PT, R3, 0x2, P0 ;  /* 0x000000020300780c */ /* 0x000fc80000701670 */
[----:B------:R-:W-:Y:S02]  /*3910*/  FSEL R14, R33, -INF , !P0 ;  /* 0xff800000210e7808 */ /* 0x000fe40004000000 */
[----:B------:R-:W-:Y:S01]  /*3920*/  PLOP3.LUT P0, PT, PT, PT, UP0, 0x40, 0x0 ;  /* 0x000000000000781c */ /* 0x000fe20003f0e808 */
[----:B------:R-:W-:-:S03]  /*3930*/  UISETP.GE.AND UP0, UPT, UR29, 0xa, UPT ;  /* 0x0000000a1d00788c */ /* 0x000fc6000bf06270 */
        /* <DEDUP_REMOVED lines=12> */
[----:B------:R-:W-:-:S04]  /*3a00*/  ISETP.GT.AND P0, PT, R2, 0x10, P0 ;  /* 0x000000100200780c */ /* 0x000fc80000704270 */
[----:B------:R-:W-:-:S04]  /*3a10*/  ISETP.LT.OR P0, PT, R3, 0x11, P0 ;  /* 0x000000110300780c */ /* 0x000fc80000701670 */
[----:B------:R-:W-:Y:S02]  /*3a20*/  FSEL R19, R28, -INF , !P0 ;  /* 0xff8000001c137808 */ /* 0x000fe40004000000 */
[----:B------:R-:W-:Y:S01]  /*3a30*/  PLOP3.LUT P0, PT, PT, PT, UP6, 0x40, 0x0 ;  /* 0x000000000000781c */ /* 0x000fe20003f0e868 */
[----:B------:R-:W-:-:S03]  /*3a40*/  UISETP.NE.AND UP6, UPT, UR13, URZ, UPT ;  /* 0x0000003f0d00728c */ /* 0x000fc6000bfc5270 */
        /* <DEDUP_REMOVED lines=25> */
[----:B-1----:R-:W-:-:S03]  /*3be0*/  IMAD.IADD R2, R10, 0x1, R6 ;  /* 0x000000010a027824 */ /* 0x002fc600078e0206 */
[----:B------:R-:W-:Y:S01]  /*3bf0*/  ISETP.LT.OR P0, PT, R3, 0x2a, P0 ;  /* 0x0000002a0300780c */ /* 0x000fe20000701670 */
[----:B------:R-:W-:-:S03]  /*3c00*/  IMAD.IADD R3, R8, 0x1, R6 ;  /* 0x0000000108037824 */ /* 0x000fc600078e0206 */
[----:B------:R-:W-:Y:S02]  /*3c10*/  FSEL R93, R37, -INF , !P0 ;  /* 0xff800000255d7808 */ /* 0x000fe40004000000 */
[----:B------:R-:W-:Y:S01]  /*3c20*/  PLOP3.LUT P0, PT, PT, PT, UP6, 0x40, 0x0 ;  /* 0x000000000000781c */ /* 0x000fe20003f0e868 */
[----:B------:R-:W-:Y:S01]  /*3c30*/  UISETP.NE.AND UP6, UPT, UR33, URZ, UPT ;  /* 0x0000003f2100728c */ /* 0x000fe2000bfc5270 */
[----:B------:R-:W-:-:S11]  /*3c40*/  IMNMX R3, R3, R9, PT ;  /* 0x0000000903037217 */ /* 0x000fd60003800200 */
        /* <DEDUP_REMOVED lines=13> */
.L_x_2041:
[----:B------:R-:W-:-:S04]  /*3d20*/  MOV R7, c[0x0][0x32c] ;  /* 0x0000cb0000077a02 */ /* 0x000fc80000000f00 */
[----:B------:R-:W-:-:S13]  /*3d30*/  ISETP.NE.AND P0, PT, R7, 0x1, PT ;  /* 0x000000010700780c */ /* 0x000fda0003f05270 */
[----:B------:R-:W-:-:S05]  /*3d40*/  @P0 IMAD.HI.U32 R7, R6, c[0x0][0x330], RZ ;  /* 0x0000cc0006070a27 */ /* 0x000fca00078e00ff */
[----:B------:R-:W-:Y:S02]  /*3d50*/  @P0 SHF.R.U32.HI R6, RZ, c[0x0][0x334], R7 ;  /* 0x0000cd00ff060a19 */ /* 0x000fe40000011607 */
.L_x_2042:
[----:B------:R-:W-:Y:S05]  /*3d60*/  BSYNC B0 ;  /* 0x0000000000007941 */ /* 0x000fea0003800000 */
.L_x_2040:
[----:B------:R-:W-:-:S05]  /*3d70*/  IMAD R6, R6, c[0x0][0x32c], R11 ;  /* 0x0000cb0006067a24 */ /* 0x000fca00078e020b */
[----:B------:R-:W-:Y:S02]  /*3d80*/  IADD3 R7, R6, c[0x0][0x32c], RZ ;  /* 0x0000cb0006077a10 */ /* 0x000fe40007ffe0ff */
[----:B------:R-:W-:Y:S02]  /*3d90*/  IMNMX R2, R2, R6, !PT ;  /* 0x0000000602027217 */ /* 0x000fe40007800200 */
[----:B------:R-:W-:Y:S02]  /*3da0*/  IMNMX R3, R3, R7, PT ;  /* 0x0000000703037217 */ /* 0x000fe40003800200 */
.L_x_2039:
[----:B------:R-:W-:Y:S01]  /*3db0*/  UP2UR UR29, UPR, URZ, 0x10 ;  /* 0x000000103f1d7883 */ /* 0x000fe20008000000 */
[----:B------:R-:W-:Y:S01]  /*3dc0*/  FMNMX.FTZ R133, R15, R14, !PT ;  /* 0x0000000e0f857209 */ /* 0x000fe20007810000 */
[----:B------:R-:W-:Y:S01]  /*3dd0*/  UISETP.NE.AND UP4, UPT, UR32, URZ, UPT ;  /* 0x0000003f2000728c */ /* 0x000fe2000bf85270 */
[----:B------:R-:W-:Y:S01]  /*3de0*/  IMAD.SHL.U32 R237, R4, 0x2, RZ ;  /* 0x0000000204ed7824 */ /* 0x000fe200078e00ff */
[----:B------:R-:W-:Y:S01]  /*3df0*/  UP2UR UR32, UPR, URZ, 0x8 ;  /* 0x000000083f207883 */ /* 0x000fe20008000000 */
[----:B------:R-:W-:Y:S01]  /*3e00*/  FMNMX.FTZ R133, R21, R133, !PT ;  /* 0x0000008515857209 */ /* 0x000fe20007810000 */
[----:B------:R-:W-:Y:S01]  /*3e10*/  UISETP.NE.AND UP3, UPT, UR31, URZ, UPT ;  /* 0x0000003f1f00728c */ /* 0x000fe2000bf65270 */
[----:B------:R-:W-:Y:S01]  /*3e20*/  IMAD R238, R5, 0x2, R237 ;  /* 0x0000000205ee7824 */ /* 0x000fe200078e02ed */
[----:B------:R-:W-:Y:S01]  /*3e30*/  PLOP3.LUT P0, PT, PT, PT, UP4, 0x40, 0x0 ;  /* 0x000000000000781c */ /* 0x000fe20003f0e848 */
[----:B------:R-:W-:Y:S01]  /*3e40*/  UP2UR UR31, UPR, URZ, 0x4 ;  /* 0x000000043f1f7883 */ /* 0x000fe20008000000 */
[----:B------:R-:W-:Y:S01]  /*3e50*/  FMNMX.FTZ R133, R20, R133, !PT ;  /* 0x0000008514857209 */ /* 0x000fe20007810000 */
[----:B------:R-:W-:Y:S01]  /*3e60*/  UISETP.NE.AND UP2, UPT, UR30, URZ, UPT ;  /* 0x0000003f1e00728c */ /* 0x000fe2000bf45270 */
[----:B------:R-:W-:Y:S01]  /*3e70*/  ISETP.GT.AND P0, PT, R2, RZ, P0 ;  /* 0x000000ff0200720c */ /* 0x000fe20000704270 */
[----:B------:R-:W-:Y:S01]  /*3e80*/  UP2UR UR30, UPR, URZ, 0x2 ;  /* 0x000000023f1e7883 */ /* 0x000fe20008000000 */
[----:B------:R-:W-:Y:S01]  /*3e90*/  FMNMX.FTZ R133, R19, R133, !PT ;  /* 0x0000008513857209 */ /* 0x000fe20007810000 */
[----:B------:R-:W-:Y:S01]  /*3ea0*/  UISETP.NE.AND UP1, UPT, UR5, URZ, UPT ;  /* 0x0000003f0500728c */ /* 0x000fe2000bf25270 */
[----:B------:R-:W-:Y:S01]  /*3eb0*/  ISETP.LT.OR P0, PT, R3, 0x1, P0 ;  /* 0x000000010300780c */ /* 0x000fe20000701670 */
[----:B------:R-:W-:Y:S01]  /*3ec0*/  UP2UR UR5, UPR, URZ, 0x1 ;  /* 0x000000013f057883 */ /* 0x000fe20008000000 */
[----:B------:R-:W-:Y:S01]  /*3ed0*/  FMNMX.FTZ R133, R18, R133, !PT ;  /* 0x0000008512857209 */ /* 0x000fe20007810000 */
[----:B------:R-:W-:Y:S01]  /*3ee0*/  UISETP.NE.AND UP0, UPT, UR4, URZ, UPT ;  /* 0x0000003f0400728c */ /* 0x000fe2000bf05270 */
[----:B------:R-:W-:Y:S01]  /*3ef0*/  FSEL R6, R34, -INF , !P0 ;  /* 0xff80000022067808 */ /* 0x000fe20004000000 */
[----:B------:R-:W-:Y:S01]  /*3f00*/  UISETP.NE.AND UP4, UPT, UR29, URZ, UPT ;  /* 0x0000003f1d00728c */ /* 0x000fe2000bf85270 */
[----:B------:R-:W-:Y:S01]  /*3f10*/  PLOP3.LUT P0, PT, PT, PT, UP3, 0x40, 0x0 ;  /* 0x000000000000781c */ /* 0x000fe20003f0e838 */
[----:B------:R-:W-:Y:S01]  /*3f20*/  UISETP.NE.AND UP3, UPT, UR32, URZ, UPT ;  /* 0x0000003f2000728c */ /* 0x000fe2000bf65270 */
[----:B------:R-:W-:Y:S01]  /*3f30*/  FMNMX.FTZ R133, R17, R133, !PT ;  /* 0x0000008511857209 */ /* 0x000fe20007810000 */
[----:B------:R-:W-:Y:S01]  /*3f40*/  IMAD R240, R0, 0x2, R238 ;  /* 0x0000000200f07824 */ /* 0x000fe200078e02ee */
[----:B------:R-:W-:Y:S01]  /*3f50*/  ISETP.GT.AND P0, PT, R2, 0x1, P0 ;  /* 0x000000010200780c */ /* 0x000fe20000704270 */
[----:B------:R-:W-:Y:S01]  /*3f60*/  LDSM.16.MT88.4 R64, [R237+0x5880] ;  /* 0x00588000ed40783b */ /* 0x000fe20000004200 */
[----:B------:R-:W-:-:S02]  /*3f70*/  FMNMX.FTZ R133, R16, R133, !PT ;  /* 0x0000008510857209 */ /* 0x000fc40007810000 */
[----:B------:R-:W-:Y:S01]  /*3f80*/  ISETP.LT.OR P0, PT, R3, 0x2, P0 ;  /* 0x000000020300780c */ /* 0x000fe20000701670 */
[----:B------:R-:W-:Y:S01]  /*3f90*/  LDSM.16.MT88.4 R60, [R240+0x4880] ;  /* 0x00488000f03c783b */ /* 0x000fe20000004200 */
[----:B------:R-:W-:Y:S02]  /*3fa0*/  FMNMX.FTZ R133, R98, R133, !PT ;  /* 0x0000008562857209 */ /* 0x000fe40007810000 */
[----:B------:R-:W-:Y:S01]  /*3fb0*/  FSEL R9, R35, -INF , !P0 ;  /* 0xff80000023097808 */ /* 0x000fe20004000000 */
[----:B------:R-:W-:Y:S01]  /*3fc0*/  LDSM.16.MT88.4 R68, [R238+0x5880] ;  /* 0x00588000ee44783b */ /* 0x000fe20000004200 */
[----:B------:R-:W-:Y:S01]  /*3fd0*/  PLOP3.LUT P0, PT, PT, PT, UP2, 0x40, 0x0 ;  /* 0x000000000000781c */ /* 0x000fe20003f0e828 */
[----:B------:R-:W-:Y:S01]  /*3fe0*/  UISETP.NE.AND UP2, UPT, UR31, URZ, UPT ;  /* 0x0000003f1f00728c */ /* 0x000fe2000bf45270 */
[----:B------:R-:W-:Y:S01]  /*3ff0*/  FMNMX.FTZ R133, R97, R133, !PT ;  /* 0x0000008561857209 */ /* 0x000fe20007810000 */
[----:B------:R-:W-:Y:S01]  /*4000*/  LDSM.16.MT88.4 R32, [R238+0x4080] ;  /* 0x00408000ee20783b */ /* 0x000fe20000004200 */
[----:B------:R-:W-:-:S02]  /*4010*/  ISETP.GT.AND P0, PT, R2, 0x8, P0 ;  /* 0x000000080200780c */ /* 0x000fc40000704270 */
[----:B------:R-:W-:Y:S01]  /*4020*/  FMNMX.FTZ R133, R96, R133, !PT ;  /* 0x0000008560857209 */ /* 0x000fe20007810000 */
[----:B------:R-:W-:Y:S01]  /*4030*/  LDSM.16.MT88.4 R56, [R237+0x6080] ;  /* 0x00608000ed38783b */ /* 0x000fe20000004200 */
[----:B------:R-:W-:Y:S02]  /*4040*/  ISETP.LT.OR P0, PT, R3, 0x9, P0 ;  /* 0x000000090300780c */ /* 0x000fe40000701670 */
[----:B------:R-:W-:Y:S01]  /*4050*/  FMNMX.FTZ R133, R93, R133, !PT ;  /* 0x000000855d857209 */ /* 0x000fe20007810000 */
[----:B------:R-:W-:Y:S01]  /*4060*/  LDSM.16.MT88.4 R52, [R238+0x6080] ;  /* 0x00608000ee34783b */ /* 0x000fe20000004200 */
[----:B------:R-:W-:Y:S02]  /*4070*/  FSEL R8, R46, -INF , !P0 ;  /* 0xff8000002e087808 */ /* 0x000fe40004000000 */
[----:B------:R-:W-:Y:S01]  /*4080*/  PLOP3.LUT P0, PT, PT, PT, UP1, 0x40, 0x0 ;  /* 0x000000000000781c */ /* 0x000fe20003f0e818 */
[----:B------:R-:W-:Y:S01]  /*4090*/  UISETP.NE.AND UP1, UPT, UR30, URZ, UPT ;  /* 0x0000003f1e00728c */ /* 0x000fe2000bf25270 */
[----:B------:R-:W-:Y:S01]  /*40a0*/  FMNMX.FTZ R132, R6, R9, !PT ;  /* 0x0000000906847209 */ /* 0x000fe20007810000 */
[----:B------:R-:W-:Y:S01]  /*40b0*/  STL [R1+0x74], R160 ;  /* 0x000074a001007387 */ /* 0x000fe20000100800 */
[----:B------:R-:W-:-:S02]  /*40c0*/  ISETP.GT.AND P0, PT, R2, 0x9, P0 ;  /* 0x000000090200780c */ /* 0x000fc40000704270 */
[----:B------:R-:W-:Y:S02]  /*40d0*/  FMNMX.FTZ R132, R8, R132, !PT ;  /* 0x0000008408847209 */ /* 0x000fe40007810000 */
[----:B------:R-:W-:Y:S02]  /*40e0*/  ISETP.LT.OR P0, PT, R3, 0xa, P0 ;  /* 0x0000000a0300780c */ /* 0x000fe40000701670 */
[----:B------:R-:W-:Y:S02]  /*40f0*/  LEA R241, R0, R237, 0x1 ;  /* 0x000000ed00f17211 */ /* 0x000fe400078e08ff */
[----:B------:R-:W-:Y:S02]  /*4100*/  FSEL R7, R47, -INF , !P0 ;  /* 0xff8000002f077808 */ /* 0x000fe40004000000 */
[----:B------:R-:W-:Y:S01]  /*4110*/  PLOP3.LUT P0, PT, PT, PT, UP0, 0x40, 0x0 ;  /* 0x000000000000781c */ /* 0x000fe20003f0e808 */
[----:B------:R-:W-:Y:S01]  /*4120*/  UISETP.NE.AND UP0, UPT, UR5, URZ, UPT ;  /* 0x0000003f0500728c */ /* 0x000fe2000bf05270 */
[----:B------:R-:W-:Y:S01]  /*4130*/  FMNMX.FTZ R132, R7, R132, !PT ;  /* 0x0000008407847209 */ /* 0x000fe20007810000 */
[----:B------:R-:W-:Y:S01]  /*4140*/  LDSM.16.MT88.4 R44, [R240+0x4080] ;  /* 0x00408000f02c783b */ /* 0x000fe20000004200 */
[----:B------:R-:W-:Y:S01]  /*4150*/  ISETP.GT.AND P0, PT, R2, 0x10, P0 ;  /* 0x000000100200780c */ /* 0x000fe20000704270 */
[----:B------:R-:W-:-:S02]  /*4160*/  ULDC.64 UR4, c[0x0][0x2c8] ;  /* 0x0000b20000047ab9 */ /* 0x000fc40000000a00 */
[----:B------:R-:W-:Y:S01]  /*4170*/  LDSM.16.MT88.4 R76, [R241+0x5880] ;  /* 0x00588000f14c783b */ /* 0x000fe20000004200 */
[----:B------:R-:W-:-:S03]  /*4180*/  ISETP.LT.OR P0, PT, R3, 0x11, P0 ;  /* 0x000000110300780c */ /* 0x000fc60000701670 */
[----:B------:R-:W-:Y:S01]  /*4190*/  LDSM.16.MT88.4 R72, [R241+0x4880] ;  /* 0x00488000f148783b */ /* 0x000fe20000004200 */
[----:B------:R-:W-:Y:S02]  /*41a0*/  FSEL R12, R30, -INF , !P0 ;  /* 0xff8000001e0c7808 */ /* 0x000fe40004000000 */
[----:B------:R-:W-:Y:S01]  /*41b0*/  PLOP3.LUT P0, PT, PT, PT, UP6, 0x40, 0x0 ;  /* 0x000000000000781c */ /* 0x000fe20003f0e868 */
[----:B------:R-:W-:Y:S01]  /*41c0*/  LDSM.16.MT88.4 R80, [R241+0x6080] ;  /* 0x00608000f150783b */ /* 0x000fe20000004200 */
[----:B------:R-:W-:Y:S01]  /*41d0*/  FMNMX.FTZ R132, R12, R132, !PT ;  /* 0x000000840c847209 */ /* 0x000fe20007810000 */
[----:B------:R-:W-:Y:S01]  /*41e0*/  UISETP.NE.AND UP6, UPT, UR13, URZ, UPT ;  /* 0x0000003f0d00728c */ /* 0x000fe2000bfc5270 */
[----:B------:R-:W-:-:S04]  /*41f0*/  ISETP.GT.AND P0, PT, R2, 0x11, P0 ;  /* 0x000000110200780c */ /* 0x000fc80000704270 */
[----:B------:R-:W-:-:S04]  /*4200*/  ISETP.LT.OR P0, PT, R3, 0x12, P0 ;  /* 0x000000120300780c */ /* 0x000fc80000701670 */
        /* <DEDUP_REMOVED lines=8> */
[----:B------:R-:W-:Y:S02]  /*4290*/  PLOP3.LUT P0, PT, PT, PT, UP4, 0x40, 0x0 ;  /* 0x000000000000781c */ /* 0x000fe40003f0e848 */
[----:B------:R-:W-:Y:S02]  /*42a0*/  FMNMX.FTZ R132, R10, R132, !PT ;  /* 0x000000840a847209 */ /* 0x000fe40007810000 */
        /* <DEDUP_REMOVED lines=13> */
[----:B------:R-:W-:Y:S01]  /*4380*/  PLOP3.LUT P0, PT, PT, PT, UP1, 0x40, 0x0 ;  /* 0x000000000000781c */ /* 0x000fe20003f0e818 */
[----:B------:R-:W-:Y:S01]  /*4390*/  LDSM.16.MT88.4 R24, [R241+0x4080] ;  /* 0x00408000f118783b */ /* 0x000fe20000004200 */
[----:B------:R-:W-:Y:S02]  /*43a0*/  FMNMX.FTZ R132, R95, R132, !PT ;  /* 0x000000845f847209 */ /* 0x000fe40007810000 */
[----:B------:R-:W-:-:S04]  /*43b0*/  ISETP.GT.AND P0, PT, R2, 0x28, P0 ;  /* 0x000000280200780c */ /* 0x000fc80000704270 */
[----:B------:R-:W-:-:S04]  /*43c0*/  ISETP.LT.OR P0, PT, R3, 0x29, P0 ;  /* 0x000000290300780c */ /* 0x000fc80000701670 */
[----:B------:R-:W-:Y:S02]  /*43d0*/  FSEL R99, R38, -INF , !P0 ;  /* 0xff80000026637808 */ /* 0x000fe40004000000 */
[----:B------:R-:W-:Y:S02]  /*43e0*/  PLOP3.LUT P0, PT, PT, PT, UP0, 0x40, 0x0 ;  /* 0x000000000000781c */ /* 0x000fe40003f0e808 */
[----:B------:R-:W-:Y:S02]  /*43f0*/  FMNMX.FTZ R132, R99, R132, !PT ;  /* 0x0000008463847209 */ /* 0x000fe40007810000 */
[----:B------:R-:W-:Y:S02]  /*4400*/  ISETP.GT.AND P0, PT, R2, 0x29, P0 ;  /* 0x000000290200780c */ /* 0x000fe40000704270 */
[----:B------:R-:W1:Y:S02]  /*4410*/  SHFL.BFLY PT, R2, R133, 0x2, 0x1f ;  /* 0x0c401f0085027f89 */ /* 0x000e6400000e0000 */
[----:B------:R-:W-:-:S04]  /*4420*/  ISETP.LT.OR P0, PT, R3, 0x2a, P0 ;  /* 0x0000002a0300780c */ /* 0x000fc80000701670 */
[----:B------:R-:W-:Y:S02]  /*4430*/  FSEL R94, R39, -INF , !P0 ;  /* 0xff800000275e7808 */ /* 0x000fe40004000000 */
[----:B------:R-:W-:Y:S02]  /*4440*/  LDSM.16.MT88.4 R36, [R237+0x4880] ;  /* 0x00488000ed24783b */ /* 0x000fe40000004200 */
        /* <DEDUP_REMOVED lines=10> */
[--C-:B------:R-:W-:Y:S01]  /*44f0*/  FFMA.FTZ R17, R17, c[0x0][0x2d0], -R3.reuse ;  /* 0x0000b40011117a23 */ /* 0x100fe20000010803 */
[----:B------:R-:W-:Y:S01]  /*4500*/  MUFU.EX2 R116, R19 ;  /* 0x0000001300747308 */ /* 0x000fe20000000800 */
[--C-:B------:R-:W-:Y:S02]  /*4510*/  FFMA.FTZ R16, R16, c[0x0][0x2d0], -R3.reuse ;  /* 0x0000b40010107a23 */ /* 0x100fe40000010803 */
[--C-:B------:R-:W-:Y:S02]  /*4520*/  FFMA.FTZ R15, R15, c[0x0][0x2d0], -R3.reuse ;  /* 0x0000b4000f0f7a23 */ /* 0x100fe40000010803 */
[--C-:B------:R-:W-:Y:S01]  /*4530*/  FFMA.FTZ R14, R14, c[0x0][0x2d0], -R3.reuse ;  /* 0x0000b4000e0e7a23 */ /* 0x100fe20000010803 */
[----:B-1----:R-:W-:Y:S01]  /*4540*/  FMNMX.FTZ R132, R132, R2, !PT ;  /* 0x0000000284847209 */ /* 0x002fe20007810000 */
[--C-:B------:R-:W-:Y:S01]  /*4550*/  FFMA.FTZ R21, R21, c[0x0][0x2d0], -R3.reuse ;  /* 0x0000b40015157a23 */ /* 0x100fe20000010803 */
[----:B------:R-:W-:Y:S01]  /*4560*/  MUFU.EX2 R124, R18 ;  /* 0x00000012007c7308 */ /* 0x000fe20000000800 */
[----:B------:R-:W-:-:S02]  /*4570*/  FFMA.FTZ R20, R20, c[0x0][0x2d0], -R3 ;  /* 0x0000b40014147a23 */ /* 0x000fc40000010803 */
[----:B------:R-:W1:Y:S05]  /*4580*/  SHFL.BFLY PT, R2, R132, 0x1, 0x1f ;  /* 0x0c201f0084027f89 */ /* 0x000e6a00000e0000 */
[----:B------:R-:W-:Y:S08]  /*4590*/  MUFU.EX2 R125, R17 ;  /* 0x00000011007d7308 */ /* 0x000ff00000000800 */
[----:B------:R2:W-:Y:S08]  /*45a0*/  MUFU.EX2 R128, R16 ;  /* 0x0000001000807308 */ /* 0x0005f00000000800 */
[----:B------:R-:W-:Y:S01]  /*45b0*/  MUFU.EX2 R110, R15 ;  /* 0x0000000f006e7308 */ /* 0x000fe20000000800 */
[----:B-1----:R-:W-:-:S04]  /*45c0*/  FMNMX.FTZ R132, R132, R2, !PT ;  /* 0x0000000284847209 */ /* 0x002fc80007810000 */
[C---:B------:R-:W-:Y:S01]  /*45d0*/  FSETP.NEU.FTZ.AND P0, PT, R132.reuse, -INF , PT ;  /* 0xff8000008400780b */ /* 0x040fe20003f1d000 */
[----:B--2---:R-:W1:Y:S01]  /*45e0*/  LDSM.16.MT88.4 R16, [R237+0x4080] ;  /* 0x00408000ed10783b */ /* 0x004e620000004200 */
[----:B------:R-:W-:Y:S01]  /*45f0*/  FMUL.FTZ R2, R132, c[0x0][0x2d0] ;  /* 0x0000b40084027a20 */ /* 0x000fe20000410000 */
[----:B------:R-:W2:Y:S04]  /*4600*/  MUFU.EX2 R109, R14 ;  /* 0x0000000e006d7308 */ /* 0x000ea80000000800 */
[----:B------:R-:W-:-:S04]  /*4610*/  FSEL R2, R2, RZ, P0 ;  /* 0x000000ff02027208 */ /* 0x000fc80000000000 */
[----:B------:R-:W-:Y:S01]  /*4620*/  MUFU.EX2 R108, R21 ;  /* 0x00000015006c7308 */ /* 0x000fe20000000800 */
[--C-:B------:R-:W-:Y:S02]  /*4630*/  FFMA.FTZ R6, R6, c[0x0][0x2d0], -R2.reuse ;  /* 0x0000b40006067a23 */ /* 0x100fe40000010802 */
[--C-:B------:R-:W-:Y:S02]  /*4640*/  FFMA.FTZ R9, R9, c[0x0][0x2d0], -R2.reuse ;  /* 0x0000b40009097a23 */ /* 0x100fe40000010802 */
[--C-:B------:R-:W-:Y:S02]  /*4650*/  FFMA.FTZ R4, R8, c[0x0][0x2d0], -R2.reuse ;  /* 0x0000b40008047a23 */ /* 0x100fe40000010802 */
[----:B------:R-:W-:Y:S01]  /*4660*/  FFMA.FTZ R7, R7, c[0x0][0x2d0], -R2 ;  /* 0x0000b40007077a23 */ /* 0x000fe20000010802 */
[----:B------:R-:W-:Y:S01]  /*4670*/  MUFU.EX2 R117, R20 ;  /* 0x0000001400757308 */ /* 0x000fe20000000800 */
[----:B--2---:R-:W-:-:S07]  /*4680*/  F2FP.BF16.PACK_AB R8, R109, R110 ;  /* 0x0000006e6d08723e */ /* 0x004fce00000010ff */
[----:B------:R2:W-:Y:S08]  /*4690*/  MUFU.EX2 R86, R6 ;  /* 0x0000000600567308 */ /* 0x0005f00000000800 */
[----:B------:R-:W3:Y:S08]  /*46a0*/  MUFU.EX2 R85, R9 ;  /* 0x0000000900557308 */ /* 0x000ef00000000800 */
[----:B------:R4:W-:Y:S01]  /*46b0*/  MUFU.EX2 R84, R4 ;  /* 0x0000000400547308 */ /* 0x0009e20000000800 */
[----:B--2---:R-:W-:-:S07]  /*46c0*/  F2FP.BF16.PACK_AB R6, R128, R125 ;  /* 0x0000007d8006723e */ /* 0x004fce00000010ff */
[----:B------:R-:W2:Y:S01]  /*46d0*/  MUFU.EX2 R87, R7 ;  /* 0x0000000700577308 */ /* 0x000ea20000000800 */
[----:B---3--:R-:W-:Y:S01]  /*46e0*/  F2FP.BF16.PACK_AB R9, R85, R86 ;  /* 0x000000565509723e */ /* 0x008fe200000010ff */
[----:B----4-:R-:W-:-:S06]  /*46f0*/  FFMA.FTZ R4, R12, c[0x0][0x2d0], -R2 ;  /* 0x0000b4000c047a23 */ /* 0x010fcc0000010802 */
[----:B------:R3:W-:Y:S02]  /*4700*/  MUFU.EX2 R88, R4 ;  /* 0x0000000400587308 */ /* 0x0007e40000000800 */
[----:B---3--:R-:W-:Y:S01]  /*4710*/  FFMA.FTZ R4, R11, c[0x0][0x2d0], -R2 ;  /* 0x0000b4000b047a23 */ /* 0x008fe20000010802 */
[----:B--2---:R-:W-:-:S05]  /*4720*/  F2FP.BF16.PACK_AB R11, R87, R84 ;  /* 0x00000054570b723e */ /* 0x004fca00000010ff */
[----:B------:R2:W3:Y:S02]  /*4730*/  MUFU.EX2 R89, R4 ;  /* 0x0000000400597308 */ /* 0x0004e40000000800 */
[----:B--2---:R-:W-:Y:S01]  /*4740*/  FFMA.FTZ R4, R10, c[0x0][0x2d0], -R2 ;  /* 0x0000b4000a047a23 */ /* 0x004fe20000010802 */
[----:B------:R-:W-:Y:S02]  /*4750*/  F2FP.BF16.PACK_AB R10, R117, R108 ;  /* 0x0000006c750a723e */ /* 0x000fe400000010ff */
[----:B---3--:R-:W-:-:S03]  /*4760*/  F2FP.BF16.PACK_AB R5, R89, R88 ;  /* 0x000000585905723e */ /* 0x008fc600000010ff */
[----:B------:R2:W-:Y:S02]  /*4770*/  MUFU.EX2 R91, R4 ;  /* 0x00000004005b7308 */ /* 0x0005e40000000800 */
[C---:B-1----:R-:W-:Y:S08]  /*4780*/  HMMA.16816.F32.BF16 R20, R8.reuse, R18, RZ ;  /* 0x000000120814723c */ /* 0x042ff000000418ff */
[----:B------:R-:W-:Y:S01]  /*4790*/  HMMA.16816.F32.BF16 R40, R8, R26, RZ ;  /* 0x0000001a0828723c */ /* 0x000fe200000418ff */
[----:B--2---:R-:W-:-:S07]  /*47a0*/  FFMA.FTZ R4, R13, c[0x0][0x2d0], -R2 ;  /* 0x0000b4000d047a23 */ /* 0x004fce0000010802 */
[C---:B------:R-:W-:Y:S01]  /*47b0*/  HMMA.16816.F32.BF16 R12, R8.reuse, R16, RZ ;  /* 0x00000010080c723c */ /* 0x040fe200000418ff */
[----:B------:R1:W2:Y:S07]  /*47c0*/  MUFU.EX2 R90, R4 ;  /* 0x00000004005a7308 */ /* 0x0002ae0000000800 */
[----:B------:R-:W-:Y:S01]  /*47d0*/  HMMA.16816.F32.BF16 R16, R8, R32, RZ ;  /* 0x000000200810723c */ /* 0x000fe200000418ff */
[----:B-1----:R-:W-:Y:S02]  /*47e0*/  F2FP.BF16.PACK_AB R4, R124, R116 ;  /* 0x000000747c04723e */ /* 0x002fe400000010ff */
[----:B--2---:R-:W-:Y:S11]  /*47f0*/  F2FP.BF16.PACK_AB R7, R90, R91 ;  /* 0x0000005b5a07723e */ /* 0x004ff600000010ff */
[----:B------:R-:W-:Y:S02]  /*4800*/  @!UPT UIADD3 URZ, URZ, URZ, URZ ;  /* 0x0000003f3f3ff290 */ /* 0x000fe4000fffe03f */
[----:B------:R-:W-:Y:S08]  /*4810*/  HMMA.16816.F32.BF16 R156, R4, R36, R12 ;  /* 0x00000024049c723c */ /* 0x000ff0000004180c */
[----:B------:R-:W-:Y:S08]  /*4820*/  HMMA.16816.F32.BF16 R12, R8, R34, RZ ;  /* 0x00000022080c723c */ /* 0x000ff000000418ff */
[----:B------:R-:W-:Y:S08]  /*4830*/  HMMA.16816.F32.BF16 R48, R4, R38, R20 ;  /* 0x000000260430723c */ /* 0x000ff00000041814 */
[----:B------:R-:W-:Y:S08]  /*4840*/  HMMA.16816.F32.BF16 R36, R8, R44, RZ ;  /* 0x0000002c0824723c */ /* 0x000ff000000418ff */
[C---:B------:R-:W-:Y:S08]  /*4850*/  HMMA.16816.F32.BF16 R148, R4.reuse, R28, R16 ;  /* 0x0000001c0494723c */ /* 0x040ff00000041810 */
[----:B------:R-:W-:Y:S01]  /*4860*/  HMMA.16816.F32.BF16 R136, R4, R30, R12 ;  /* 0x0000001e0488723c */ /* 0x000fe2000004180c */
[----:B------:R-:W-:Y:S01]  /*4870*/  IMAD.MOV.U32 R178, RZ, RZ, R49 ;  /* 0x000000ffffb27224 */ /* 0x000fe200078e0031 */
[----:B------:R-:W-:Y:S01]  /*4880*/  MOV R177, R50 ;  /* 0x0000003200b17202 */ /* 0x000fe20000000f00 */
[----:B------:R-:W-:-:S02]  /*4890*/  IMAD.MOV.U32 R176, RZ, RZ, R51 ;  /* 0x000000ffffb07224 */ /* 0x000fc400078e0033 */
[----:B------:R-:W-:-:S03]  /*48a0*/  IMAD.MOV.U32 R175, RZ, RZ, R48 ;  /* 0x000000ffffaf7224 */ /* 0x000fc600078e0030 */
[C---:B------:R-:W-:Y:S08]  /*48b0*/  HMMA.16816.F32.BF16 R28, R8.reuse, R64, RZ ;  /* 0x00000040081c723c */ /* 0x040ff000000418ff */
[C---:B------:R-:W-:Y:S08]  /*48c0*/  HMMA.16816.F32.BF16 R48, R8.reuse, R24, RZ ;  /* 0x000000180830723c */ /* 0x040ff000000418ff */
[----:B------:R-:W-:Y:S01]  /*48d0*/  HMMA.16816.F32.BF16 R24, R8, R66, RZ ;  /* 0x000000420818723c */ /* 0x000fe200000418ff */
[----:B------:R-:W1:Y:S07]  /*48e0*/  LDSM.16.MT88.4 R64, [R237+0x7080] ;  /* 0x00708000ed40783b */ /* 0x000e6e0000004200 */
[----:B------:R-:W-:Y:S08]  /*48f0*/  HMMA.16816.F32.BF16 R36, R4, R60, R36 ;  /* 0x0000003c0424723c */ /* 0x000ff00000041824 */
[----:B------:R-:W-:Y:S08]  /*4900*/  HMMA.16816.F32.BF16 R20, R8, R68, RZ ;  /* 0x000000440814723c */ /* 0x000ff000000418ff */
[----:B------:R-:W-:Y:S08]  /*4910*/  HMMA.16816.F32.BF16 R28, R4, R56, R28 ;  /* 0x00000038041c723c */ /* 0x000ff0000004181c */
[----:B------:R-:W-:Y:S01]  /*4920*/  HMMA.16816.F32.BF16 R32, R8, R46, RZ ;  /* 0x0000002e0820723c */ /* 0x000fe200000418ff */
[----:B------:R-:W-:Y:S01]  /*4930*/  IMAD.MOV.U32 R154, RZ, RZ, R36 ;  /* 0x000000ffff9a7224 */ /* 0x000fe200078e0024 */
[----:B------:R-:W-:Y:S01]  /*4940*/  MOV R152, R38 ;  /* 0x0000002600987202 */ /* 0x000fe20000000f00 */
[----:B------:R-:W-:Y:S01]  /*4950*/  IMAD.MOV.U32 R153, RZ, RZ, R37 ;  /* 0x000000ffff997224 */ /* 0x000fe200078e0025 */
[----:B------:R-:W-:Y:S01]  /*4960*/  LDSM.16.MT88.4 R44, [R240+0x5880] ;  /* 0x00588000f02c783b */ /* 0x000fe20000004200 */
[----:B------:R-:W-:-:S03]  /*4970*/  IMAD.MOV.U32 R147, RZ, RZ, R39 ;  /* 0x000000ffff937224 */ /* 0x000fc600078e0027 */
[----:B------:R-:W-:Y:S01]  /*4980*/  HMMA.16816.F32.BF16 R12, R8, R76, RZ ;  /* 0x0000004c080c723c */ /* 0x000fe200000418ff */
[----:B------:R-:W2:Y:S07]  /*4990*/  LDSM.16.MT88.4 R36, [R237+0x7880] ;  /* 0x00788000ed24783b */ /* 0x000eae0000004200 */
[C---:B------:R-:W-:Y:S01]  /*49a0*/  HMMA.16816.F32.BF16 R100, R4.reuse, R74, R40 ;  /* 0x0000004a0464723c */ /* 0x040fe20000041828 */
[----:B------:R-:W-:Y:S01]  /*49b0*/  MOV R146, R28 ;  /* 0x0000001c00927202 */ /* 0x000fe20000000f00 */
[----:B------:R-:W-:Y:S01]  /*49c0*/  IMAD.MOV.U32 R145, RZ, RZ, R29 ;  /* 0x000000ffff917224 */ /* 0x000fe200078e001d */
[----:B------:R-:W-:Y:S01]  /*49d0*/  MOV R135, R31 ;  /* 0x0000001f00877202 */ /* 0x000fe20000000f00 */
[----:B------:R-:W-:Y:S01]  /*49e0*/  IMAD.MOV.U32 R144, RZ, RZ, R30 ;  /* 0x000000ffff907224 */ /* 0x000fe200078e001e */
[----:B------:R-:W-:Y:S03]  /*49f0*/  LDSM.16.MT88.4 R40, [R238+0x7080] ;  /* 0x00708000ee28783b */ /* 0x000fe60000004200 */
[C---:B------:R-:W-:Y:S08]  /*4a00*/  HMMA.16816.F32.BF16 R20, R4.reuse, R52, R20 ;  /* 0x000000340414723c */ /* 0x040ff00000041814 */
[C---:B------:R-:W-:Y:S08]  /*4a10*/  HMMA.16816.F32.BF16 R32, R4.reuse, R62, R32 ;  /* 0x0000003e0420723c */ /* 0x040ff00000041820 */
[----:B------:R-:W-:Y:S01]  /*4a20*/  HMMA.16816.F32.BF16 R12, R4, R80, R12 ;  /* 0x00000050040c723c */ /* 0x000fe2000004180c */
[----:B------:R-:W-:Y:S01]  /*4a30*/  IMAD.MOV.U32 R0, RZ, RZ, R102 ;  /* 0x000000ffff007224 */ /* 0x000fe200078e0066 */
[----:B------:R-:W-:Y:S01]  /*4a40*/  MOV R155, R103 ;  /* 0x00000067009b7202 */ /* 0x000fe20000000f00 */
[----:B------:R-:W-:-:S05]  /*4a50*/  IMAD.MOV.U32 R179, RZ, RZ, R101 ;  /* 0x000000ffffb37224 */ /* 0x000fca00078e0065 */
[----:B-1----:R-:W-:Y:S01]  /*4a60*/  HMMA.16816.F32.BF16 R28, R8, R64, RZ ;  /* 0x00000040081c723c */ /* 0x002fe200000418ff */
[----:B------:R-:W-:Y:S01]  /*4a70*/  IMAD.MOV.U32 R126, RZ, RZ, R21 ;  /* 0x000000ffff7e7224 */ /* 0x000fe200078e0015 */
[----:B------:R-:W-:Y:S01]  /*4a80*/  MOV R123, R22 ;  /* 0x00000016007b7202 */ /* 0x000fe20000000f00 */
[----:B------:R-:W-:Y:S02]  /*4a90*/  IMAD.MOV.U32 R122, RZ, RZ, R23 ;  /* 0x000000ffff7a7224 */ /* 0x000fe400078e0017 */
[----:B------:R-:W-:Y:S02]  /*4aa0*/  IMAD.MOV.U32 R121, RZ, RZ, R20 ;  /* 0x000000ffff797224 */ /* 0x000fe400078e0014 */
[----:B------:R-:W1:Y:S01]  /*4ab0*/  LDSM.16.MT88.4 R20, [R240+0x6080] ;  /* 0x00608000f014783b */ /* 0x000e620000004200 */
[----:B------:R-:W-:Y:S01]  /*4ac0*/  HMMA.16816.F32.BF16 R140, R4, R72, R48 ;  /* 0x00000048048c723c */ /* 0x000fe20000041830 */
[----:B------:R-:W-:Y:S01]  /*4ad0*/  IMAD.MOV.U32 R174, RZ, RZ, R33 ;  /* 0x000000ffffae7224 */ /* 0x000fe200078e0021 */
[----:B------:R-:W-:Y:S01]  /*4ae0*/  MOV R173, R34 ;  /* 0x0000002200ad7202 */ /* 0x000fe20000000f00 */
[----:B------:R-:W-:-:S02]  /*4af0*/  IMAD.MOV.U32 R172, RZ, RZ, R35 ;  /* 0x000000ffffac7224 */ /* 0x000fc400078e0023 */
[----:B------:R-:W-:Y:S02]  /*4b00*/  IMAD.MOV.U32 R171, RZ, RZ, R32 ;  /* 0x000000ffffab7224 */ /* 0x000fe400078e0020 */
[----:B------:R-:W-:Y:S01]  /*4b10*/  MOV R48, R100 ;  /* 0x0000006400307202 */ /* 0x000fe20000000f00 */
[----:B------:R-:W-:Y:S01]  /*4b20*/  HMMA.16816.F32.BF16 R16, R8, R70, RZ ;  /* 0x000000460810723c */ /* 0x000fe200000418ff */
[----:B------:R-:W-:Y:S01]  /*4b30*/  MOV R134, R12 ;  /* 0x0000000c00867202 */ /* 0x000fe20000000f00 */
[----:B------:R-:W-:Y:S01]  /*4b40*/  IMAD.MOV.U32 R131, RZ, RZ, R13 ;  /* 0x000000ffff837224 */ /* 0x000fe200078e000d */
[----:B------:R-:W-:Y:S01]  /*4b50*/  MOV R129, R15 ;  /* 0x0000000f00817202 */ /* 0x000fe20000000f00 */
[----:B------:R-:W-:Y:S02]  /*4b60*/  IMAD.MOV.U32 R65, RZ, RZ, R48 ;  /* 0x000000ffff417224 */ /* 0x000fe400078e0030 */
[----:B------:R-:W3:Y:S01]  /*4b70*/  LDSM.16.MT88.4 R48, [R241+0x7080] ;  /* 0x00708000f130783b */ /* 0x000ee20000004200 */
[----:B------:R-:W-:Y:S01]  /*4b80*/  IMAD.MOV.U32 R130, RZ, RZ, R14 ;  /* 0x000000ffff827224 */ /* 0x000fe200078e000e */
[C---:B------:R-:W-:Y:S01]  /*4b90*/  HMMA.16816.F32.BF16 R24, R4.reuse, R58, R24 ;  /* 0x0000003a0418723c */ /* 0x040fe20000041818 */
[----:B------:R-:W-:Y:S01]  /*4ba0*/  IMAD.MOV.U32 R64, RZ, RZ, R0 ;  /* 0x000000ffff407224 */ /* 0x000fe200078e0000 */
[----:B------:R-:W-:Y:S06]  /*4bb0*/  LDSM.16.MT88.4 R56, [R240+0x7080] ;  /* 0x00708000f038783b */ /* 0x000fec0000004200 */
[----:B--2---:R-:W-:Y:S08]  /*4bc0*/  HMMA.16816.F32.BF16 R28, R4, R36, R28 ;  /* 0x00000024041c723c */ /* 0x004ff0000004181c */
[C---:B------:R-:W-:Y:S08]  /*4bd0*/  HMMA.16816.F32.BF16 R12, R8.reuse, R44, RZ ;  /* 0x0000002c080c723c */ /* 0x040ff000000418ff */
[----:B------:R-:W-:Y:S01]  /*4be0*/  HMMA.16816.F32.BF16 R32, R8, R46, RZ ;  /* 0x0000002e0820723c */ /* 0x000fe200000418ff */
[----:B------:R-:W-:Y:S01]  /*4bf0*/  LDSM.16.MT88.4 R44, [R241+0x7880] ;  /* 0x00788000f12c783b */ /* 0x000fe20000004200 */
[----:B------:R-:W-:Y:S01]  /*4c00*/  IMAD.MOV.U32 R170, RZ, RZ, R25 ;  /* 0x000000ffffaa7224 */ /* 0x000fe200078e0019 */
[----:B------:R-:W-:Y:S01]  /*4c10*/  MOV R168, R27 ;  /* 0x0000001b00a87202 */ /* 0x000fe20000000f00 */
[----:B------:R-:W-:-:S02]  /*4c20*/  IMAD.MOV.U32 R169, RZ, RZ, R26 ;  /* 0x000000ffffa97224 */ /* 0x000fc400078e001a */
[----:B------:R-:W-:Y:S02]  /*4c30*/  IMAD.MOV.U32 R127, RZ, RZ, R24 ;  /* 0x000000ffff7f7224 */ /* 0x000fe400078e0018 */
[----:B------:R-:W-:Y:S01]  /*4c40*/  HMMA.16816.F32.BF16 R72, R4, R54, R16 ;  /* 0x000000360448723c */ /* 0x000fe20000041810 */
[----:B------:R-:W2:Y:S01]  /*4c50*/  LDSM.16.MT88.4 R52, [R238+0x7880] ;  /* 0x00788000ee34783b */ /* 0x000ea20000004200 */
[----:B------:R-:W-:Y:S01]  /*4c60*/  MOV R120, R29 ;  /* 0x0000001d00787202 */ /* 0x000fe20000000f00 */
[----:B------:R-:W-:Y:S01]  /*4c70*/  IMAD.MOV.U32 R119, RZ, RZ, R30 ;  /* 0x000000ffff777224 */ /* 0x000fe200078e001e */
[----:B------:R-:W-:Y:S01]  /*4c80*/  MOV R111, R28 ;  /* 0x0000001c006f7202 */ /* 0x000fe20000000f00 */
[----:B------:R-:W-:-:S03]  /*4c90*/  IMAD.MOV.U32 R118, RZ, RZ, R31 ;  /* 0x000000ffff767224 */ /* 0x000fc600078e001f */
[C---:B------:R-:W-:Y:S08]  /*4ca0*/  HMMA.16816.F32.BF16 R16, R8.reuse, R78, RZ ;  /* 0x0000004e0810723c */ /* 0x040ff000000418ff */
[----:B------:R-:W-:Y:S07]  /*4cb0*/  HMMA.16816.F32.BF16 R24, R8, R66, RZ ;  /* 0x000000420818723c */ /* 0x000fee00000418ff */
[----:B------:R-:W-:Y:S01]  /*4cc0*/  IMAD.MOV.U32 R66, RZ, RZ, R123 ;  /* 0x000000ffff427224 */ /* 0x000fe200078e007b */
[----:B-1----:R-:W-:Y:S01]  /*4cd0*/  HMMA.16816.F32.BF16 R60, R4, R20, R12 ;  /* 0x00000014043c723c */ /* 0x002fe2000004180c */
[----:B------:R-:W-:-:S07]  /*4ce0*/  MOV R67, R122 ;  /* 0x0000007a00437202 */ /* 0x000fce0000000f00 */
[----:B------:R-:W-:Y:S01]  /*4cf0*/  HMMA.16816.F32.BF16 R68, R4, R22, R32 ;  /* 0x000000160444723c */ /* 0x000fe20000041820 */
[----:B------:R-:W1:Y:S07]  /*4d00*/  LDSM.16.MT88.4 R32, [R240+0x7880] ;  /* 0x00788000f020783b */ /* 0x000e6e0000004200 */
[C---:B------:R-:W-:Y:S07]  /*4d10*/  HMMA.16816.F32.BF16 R28, R8.reuse, R42, RZ ;  /* 0x0000002a081c723c */ /* 0x040fee00000418ff */
[----:B------:R-:W-:Y:S01]  /*4d20*/  MOV R42, R173 ;  /* 0x000000ad002a7202 */ /* 0x000fe20000000f00 */
[----:B---3--:R-:W-:Y:S01]  /*4d30*/  HMMA.16816.F32.BF16 R20, R8, R50, RZ ;  /* 0x000000320814723c */ /* 0x008fe200000418ff */
[----:B------:R-:W-:-:S06]  /*4d40*/  IMAD.MOV.U32 R43, RZ, RZ, R172 ;  /* 0x000000ffff2b7224 */ /* 0x000fcc00078e00ac */
[----:B------:R-:W-:Y:S01]  /*4d50*/  IMAD.MOV.U32 R50, RZ, RZ, R178 ;  /* 0x000000ffff327224 */ /* 0x000fe200078e00b2 */
[----:B------:R-:W-:Y:S01]  /*4d60*/  HMMA.16816.F32.BF16 R12, R8, R40, RZ ;  /* 0x00000028080c723c */ /* 0x000fe200000418ff */
[----:B------:R-:W-:-:S06]  /*4d70*/  IMAD.MOV.U32 R51, RZ, RZ, R177 ;  /* 0x000000ffff337224 */ /* 0x000fcc00078e00b1 */
[----:B------:R-:W-:Y:S01]  /*4d80*/  IMAD.MOV.U32 R41, RZ, RZ, R174 ;  /* 0x000000ffff297224 */ /* 0x000fe200078e00ae */
[----:B------:R-:W-:Y:S01]  /*4d90*/  HMMA.16816.F32.BF16 R80, R4, R82, R16 ;  /* 0x000000520450723c */ /* 0x000fe20000041810 */
[----:B------:R-:W-:-:S07]  /*4da0*/  IMAD.MOV.U32 R40, RZ, RZ, R171 ;  /* 0x000000ffff287224 */ /* 0x000fce00078e00ab */
[----:B------:R-:W-:Y:S01]  /*4db0*/  HMMA.16816.F32.BF16 R16, R4, R38, R24 ;  /* 0x000000260410723c */ /* 0x000fe20000041818 */
[----:B------:R-:W3:Y:S07]  /*4dc0*/  LDSM.16.MT88.4 R36, [R237+0x8880] ;  /* 0x00888000ed24783b */ /* 0x000eee0000004200 */
[----:B------:R-:W-:Y:S07]  /*4dd0*/  HMMA.16816.F32.BF16 R24, R8, R48, RZ ;  /* 0x000000300818723c */ /* 0x000fee00000418ff */
[----:B------:R-:W-:Y:S01]  /*4de0*/  MOV R48, R176 ;  /* 0x000000b000307202 */ /* 0x000fe20000000f00 */
[----:B--2---:R-:W-:Y:S01]  /*4df0*/  HMMA.16816.F32.BF16 R104, R4, R54, R28 ;  /* 0x000000360468723c */ /* 0x004fe2000004181c */
[----:B------:R-:W-:-:S02]  /*4e00*/  IMAD.MOV.U32 R49, RZ, RZ, R65 ;  /* 0x000000ffff317224 */ /* 0x000fc400078e0041 */
[----:B------:R-:W-:-:S04]  /*4e10*/  IMAD.MOV.U32 R65, RZ, RZ, R126 ;  /* 0x000000ffff417224 */ /* 0x000fc800078e007e */
[----:B------:R-:W-:Y:S01]  /*4e20*/  IMAD.MOV.U32 R55, RZ, RZ, R111 ;  /* 0x000000ffff377224 */ /* 0x000fe200078e006f */
[C---:B------:R-:W-:Y:S01]  /*4e30*/  HMMA.16816.F32.BF16 R28, R4.reuse, R46, R20 ;  /* 0x0000002e041c723c */ /* 0x040fe20000041814 */
[----:B------:R-:W-:Y:S01]  /*4e40*/  IMAD.MOV.U32 R103, RZ, RZ, R17 ;  /* 0x000000ffff677224 */ /* 0x000fe200078e0011 */
[----:B------:R-:W-:Y:S01]  /*4e50*/  MOV R101, R19 ;  /* 0x0000001300657202 */ /* 0x000fe20000000f00 */
[----:B------:R-:W-:Y:S02]  /*4e60*/  IMAD.MOV.U32 R102, RZ, RZ, R18 ;  /* 0x000000ffff667224 */ /* 0x000fe400078e0012 */
[----:B------:R-:W-:Y:S02]  /*4e70*/  IMAD.MOV.U32 R100, RZ, RZ, R16 ;  /* 0x000000ffff647224 */ /* 0x000fe400078e0010 */
[----:B------:R-:W-:Y:S01]  /*4e80*/  IMAD.MOV.U32 R54, RZ, RZ, R101 ;  /* 0x000000ffff367224 */ /* 0x000fe200078e0065 */
[----:B------:R-:W-:Y:S02]  /*4e90*/  HMMA.16816.F32.BF16 R76, R4, R52, R12 ;  /* 0x00000034044c723c */ /* 0x000fe4000004180c */
[----:B------:R-:W-:-:S05]  /*4ea0*/  MOV R47, R100 ;  /* 0x00000064002f7202 */ /* 0x000fca0000000f00 */
[----:B------:R-:W-:Y:S01]  /*4eb0*/  MOV R52, R179 ;  /* 0x000000b300347202 */ /* 0x000fe20000000f00 */
[----:B------:R-:W-:Y:S01]  /*4ec0*/  HMMA.16816.F32.BF16 R12, R8, R58, RZ ;  /* 0x0000003a080c723c */ /* 0x000fe200000418ff */
[----:B------:R-:W-:Y:S02]  /*4ed0*/  IMAD.MOV.U32 R53, RZ, RZ, R64 ;  /* 0x000000ffff357224 */ /* 0x000fe400078e0040 */
[----:B------:R-:W-:-:S04]  /*4ee0*/  IMAD.MOV.U32 R64, RZ, RZ, R121 ;  /* 0x000000ffff407224 */ /* 0x000fc800078e0079 */
[----:B------:R-:W-:Y:S01]  /*4ef0*/  IMAD.MOV.U32 R58, RZ, RZ, R169 ;  /* 0x000000ffff3a7224 */ /* 0x000fe200078e00a9 */
[----:B------:R-:W-:Y:S01]  /*4f00*/  HMMA.16816.F32.BF16 R112, R4, R44, R24 ;  /* 0x0000002c0470723c */ /* 0x000fe20000041818 */
[----:B------:R-:W-:Y:S01]  /*4f10*/  MOV R21, R30 ;  /* 0x0000001e00157202 */ /* 0x000fe20000000f00 */
[----:B------:R-:W-:Y:S01]  /*4f20*/  IMAD.MOV.U32 R20, RZ, RZ, R31 ;  /* 0x000000ffff147224 */ /* 0x000fe200078e001f */
[----:B------:R-:W-:Y:S01]  /*4f30*/  MOV R0, R28 ;  /* 0x0000001c00007202 */ /* 0x000fe20000000f00 */
[----:B------:R-:W-:Y:S02]  /*4f40*/  IMAD.MOV.U32 R28, RZ, RZ, R120 ;  /* 0x000000ffff1c7224 */ /* 0x000fe400078e0078 */
[----:B------:R-:W-:Y:S01]  /*4f50*/  IMAD.MOV.U32 R30, RZ, RZ, R118 ;  /* 0x000000ffff1e7224 */ /* 0x000fe200078e0076 */
[----:B------:R-:W-:Y:S01]  /*4f60*/  MOV R44, R103 ;  /* 0x00000067002c7202 */ /* 0x000fe20000000f00 */
[----:B------:R-:W-:Y:S01]  /*4f70*/  HMMA.16816.F32.BF16 R16, R8, R56, RZ ;  /* 0x000000380810723c */ /* 0x000fe200000418ff */
[----:B------:R-:W-:-:S02]  /*4f80*/  IMAD.MOV.U32 R45, RZ, RZ, R102 ;  /* 0x000000ffff2d7224 */ /* 0x000fc400078e0066 */
[----:B------:R-:W-:Y:S01]  /*4f90*/  IMAD.MOV.U32 R24, RZ, RZ, R29 ;  /* 0x000000ffff187224 */ /* 0x000fe200078e001d */
[----:B------:R-:W-:Y:S01]  /*4fa0*/  MOV R29, R119 ;  /* 0x00000077001d7202 */ /* 0x000fe20000000f00 */
[----:B------:R-:W-:Y:S02]  /*4fb0*/  IMAD.MOV.U32 R31, RZ, RZ, R175 ;  /* 0x000000ffff1f7224 */ /* 0x000fe400078e00af */
[----:B------:R-:W-:Y:S01]  /*4fc0*/  MOV R57, R170 ;  /* 0x000000aa00397202 */ /* 0x000fe20000000f00 */
[----:B-1----:R-:W-:Y:S01]  /*4fd0*/  HMMA.16816.F32.BF16 R100, R4, R34, R12 ;  /* 0x000000220464723c */ /* 0x002fe2000004180c */
[----:B------:R-:W-:Y:S01]  /*4fe0*/  IMAD.MOV.U32 R59, RZ, RZ, R168 ;  /* 0x000000ffff3b7224 */ /* 0x000fe200078e00a8 */
[----:B------:R-:W-:-:S05]  /*4ff0*/  MOV R56, R127 ;  /* 0x0000007f00387202 */ /* 0x000fca0000000f00 */
[----:B------:R-:W-:Y:S01]  /*5000*/  IMAD.MOV.U32 R34, RZ, RZ, R21 ;  /* 0x000000ffff227224 */ /* 0x000fe200078e0015 */
[----:B------:R-:W-:Y:S01]  /*5010*/  MOV R26, R113 ;  /* 0x00000071001a7202 */ /* 0x000fe20000000f00 */
[----:B------:R-:W-:Y:S01]  /*5020*/  IMAD.MOV.U32 R35, RZ, RZ, R20 ;  /* 0x000000ffff237224 */ /* 0x000fe200078e0014 */
[----:B---3--:R-:W-:Y:S01]  /*5030*/  HMMA.16816.F32.BF16 R12, R8, R38, RZ ;  /* 0x00000026080c723c */ /* 0x008fe200000418ff */
[----:B------:R-:W1:Y:S01]  /*5040*/  LDSM.16.MT88.4 R20, [R237+0x9080] ;  /* 0x00908000ed14783b */ /* 0x000e620000004200 */
[----:B------:R-:W-:Y:S02]  /*5050*/  IMAD.MOV.U32 R27, RZ, RZ, R114 ;  /* 0x000000ffff1b7224 */ /* 0x000fe400078e0072 */
[----:B------:R-:W-:Y:S02]  /*5060*/  IMAD.MOV.U32 R25, RZ, RZ, R112 ;  /* 0x000000ffff197224 */ /* 0x000fe400078e0070 */
[----:B------:R-:W-:Y:S02]  /*5070*/  IMAD.MOV.U32 R160, RZ, RZ, R115 ;  /* 0x000000ffffa07224 */ /* 0x000fe400078e0073 */
[----:B------:R-:W-:Y:S01]  /*5080*/  HMMA.16816.F32.BF16 R112, R4, R32, R16 ;  /* 0x000000200470723c */ /* 0x000fe20000041810 */
[----:B------:R-:W-:-:S06]  /*5090*/  IMAD.MOV.U32 R46, RZ, RZ, R27 ;  /* 0x000000ffff2e7224 */ /* 0x000fcc00078e001b */
[----:B------:R-:W-:Y:S01]  /*50a0*/  IMAD.MOV.U32 R33, RZ, RZ, R26 ;  /* 0x000000ffff217224 */ /* 0x000fe200078e001a */
[----:B------:R-:W-:Y:S01]  /*50b0*/  HMMA.16816.F32.BF16 R16, R8, R36, RZ ;  /* 0x000000240810723c */ /* 0x000fe200000418ff */
[----:B------:R-:W-:-:S06]  /*50c0*/  MOV R32, R25 ;  /* 0x0000001900207202 */ /* 0x000fcc0000000f00 */
[----:B------:R-:W-:Y:S01]  /*50d0*/  MOV R37, R24 ;  /* 0x0000001800257202 */ /* 0x000fe20000000f00 */
[----:B------:R-:W-:Y:S01]  /*50e0*/  IMAD.MOV.U32 R36, RZ, RZ, R0 ;  /* 0x000000ffff247224 */ /* 0x000fe200078e0000 */
[----:B------:R-:W2:Y:S01]  /*50f0*/  LDSM.16.MT88.4 R24, [R238+0x8880] ;  /* 0x00888000ee18783b */ /* 0x000ea20000004200 */
[----:B------:R-:W-:-:S04]  /*5100*/  FADD.FTZ R0, R110, R109 ;  /* 0x0000006d6e007221 */ /* 0x000fc80000010000 */
[----:B------:R-:W-:-:S10]  /*5110*/  FADD.FTZ R0, R108, R0 ;  /* 0x000000006c007221 */ /* 0x000fd40000010000 */
[C---:B-1----:R-:W-:Y:S01]  /*5120*/  HMMA.16816.F32.BF16 R176, R4.reuse, R20, R16 ;  /* 0x0000001404b0723c */ /* 0x042fe20000041810 */
[----:B------:R-:W1:Y:S07]  /*5130*/  LDSM.16.MT88.4 R16, [R238+0x9080] ;  /* 0x00908000ee10783b */ /* 0x000e6e0000004200 */
[----:B------:R-:W-:Y:S01]  /*5140*/  HMMA.16816.F32.BF16 R120, R4, R22, R12 ;  /* 0x000000160478723c */ /* 0x000fe2000004180c */
[----:B------:R-:W3:Y:S07]  /*5150*/  LDSM.16.MT88.4 R20, [R241+0x8880] ;  /* 0x00888000f114783b */ /* 0x000eee0000004200 */
[----:B--2---:R-:W-:Y:S11]  /*5160*/  HMMA.16816.F32.BF16 R12, R8, R24, RZ ;  /* 0x00000018080c723c */ /* 0x004ff600000418ff */
[----:B------:R-:W-:Y:S11]  /*5170*/  @!UPT UIADD3 URZ, URZ, URZ, URZ ;  /* 0x0000003f3f3ff290 */ /* 0x000ff6000fffe03f */
[----:B------:R-:W-:Y:S02]  /*5180*/  @!UPT UIADD3 URZ, URZ, URZ, URZ ;  /* 0x0000003f3f3ff290 */ /* 0x000fe4000fffe03f */
[----:B-1----:R-:W-:Y:S07]  /*5190*/  HMMA.16816.F32.BF16 R108, R4, R16, R12 ;  /* 0x00000010046c723c */ /* 0x002fee000004180c */
[----:B------:R-:W-:Y:S02]  /*51a0*/  FADD.FTZ R12, R117, R0 ;  /* 0x00000000750c7221 */ /* 0x000fe40000010000 */
[----:B------:R-:W-:Y:S02]  /*51b0*/  FADD.FTZ R0, R86, R85 ;  /* 0x0000005556007221 */ /* 0x000fe40000010000 */
[----:B------:R-:W-:-:S02]  /*51c0*/  FADD.FTZ R16, R116, R12 ;  /* 0x0000000c74107221 */ /* 0x000fc40000010000 */
[----:B------:R-:W-:Y:S01]  /*51d0*/  HMMA.16816.F32.BF16 R12, R8, R26, RZ ;  /* 0x0000001a080c723c */ /* 0x000fe200000418ff */
[----:B------:R-:W-:Y:S01]  /*51e0*/  FADD.FTZ R0, R84, R0 ;  /* 0x0000000054007221 */ /* 0x000fe20000010000 */
[----:B------:R-:W-:Y:S01]  /*51f0*/  MOV R84, R32 ;  /* 0x0000002000547202 */ /* 0x000fe20000000f00 */
[----:B------:R-:W-:Y:S02]  /*5200*/  FADD.FTZ R24, R124, R16 ;  /* 0x000000107c187221 */ /* 0x000fe40000010000 */
[----:B------:R-:W-:Y:S02]  /*5210*/  FADD.FTZ R0, R87, R0 ;  /* 0x0000000057007221 */ /* 0x000fe40000010000 */
[----:B------:R-:W-:Y:S02]  /*5220*/  IMAD.MOV.U32 R86, RZ, RZ, R46 ;  /* 0x000000ffff567224 */ /* 0x000fe400078e002e */
[----:B------:R-:W-:Y:S11]  /*5230*/  IMAD.MOV.U32 R85, RZ, RZ, R33 ;  /* 0x000000ffff557224 */ /* 0x000ff600078e0021 */
[----:B------:R-:W-:Y:S04]  /*5240*/  @!UPT UIADD3 URZ, URZ, URZ, URZ ;  /* 0x0000003f3f3ff290 */ /* 0x000fe8000fffe03f */
[----:B------:R-:W-:Y:S01]  /*5250*/  HMMA.16816.F32.BF16 R116, R4, R18, R12 ;  /* 0x000000120474723c */ /* 0x000fe2000004180c */
[----:B------:R-:W1:Y:S01]  /*5260*/  LDSM.16.MT88.4 R16, [R241+0x9080] ;  /* 0x00908000f110783b */ /* 0x000e620000004200 */
[----:B------:R-:W-:Y:S01]  /*5270*/  FADD.FTZ R0, R88, R0 ;  /* 0x0000000058007221 */ /* 0x000fe20000010000 */
[----:B------:R-:W-:Y:S01]  /*5280*/  MOV R32, R31 ;  /* 0x0000001f00207202 */ /* 0x000fe20000000f00 */
[----:B------:R-:W-:Y:S01]  /*5290*/  FADD.FTZ R24, R125, R24 ;  /* 0x000000187d187221 */ /* 0x000fe20000010000 */
[----:B------:R-:W-:-:S03]  /*52a0*/  MOV R87, R160 ;  /* 0x000000a000577202 */ /* 0x000fc60000000f00 */
[----:B---3--:R-:W-:Y:S01]  /*52b0*/  HMMA.16816.F32.BF16 R12, R8, R20, RZ ;  /* 0x00000014080c723c */ /* 0x008fe200000418ff */
[----:B------:R-:W-:Y:S01]  /*52c0*/  IMAD.MOV.U32 R46, RZ, RZ, R144 ;  /* 0x000000ffff2e7224 */ /* 0x000fe200078e0090 */
[----:B------:R2:W5:Y:S01]  /*52d0*/  LDL.LU R160, [R1+0x74] ;  /* 0x0000740001a07983 */ /* 0x0005620000300800 */
[----:B------:R-:W-:-:S04]  /*52e0*/  IMAD.MOV.U32 R33, RZ, RZ, R50 ;  /* 0x000000ffff217224 */ /* 0x000fc800078e0032 */
[--C-:B------:R-:W-:Y:S02]  /*52f0*/  FFMA.FTZ R21, R97, c[0x0][0x2d0], -R3.reuse ;  /* 0x0000b40061157a23 */ /* 0x100fe40000010803 */
[----:B------:R-:W-:Y:S11]  /*5300*/  FFMA.FTZ R20, R96, c[0x0][0x2d0], -R3 ;  /* 0x0000b40060147a23 */ /* 0x000ff60000010803 */
[----:B------:R-:W-:Y:S04]  /*5310*/  @!UPT UIADD3 URZ, URZ, URZ, URZ ;  /* 0x0000003f3f3ff290 */ /* 0x000fe8000fffe03f */
[----:B-1----:R-:W-:Y:S08]  /*5320*/  HMMA.16816.F32.BF16 R172, R4, R16, R12 ;  /* 0x0000001004ac723c */ /* 0x002ff0000004180c */
[----:B------:R-:W-:Y:S01]  /*5330*/  HMMA.16816.F32.BF16 R12, R8, R22, RZ ;  /* 0x00000016080c723c */ /* 0x000fe200000418ff */
[----:B------:R-:W-:-:S06]  /*5340*/  IMAD.MOV.U32 R97, RZ, RZ, R44 ;  /* 0x000000ffff617224 */ /* 0x000fcc00078e002c */
[--C-:B------:R-:W-:Y:S02]  /*5350*/  FFMA.FTZ R22, R98, c[0x0][0x2d0], -R3.reuse ;  /* 0x0000b40062167a23 */ /* 0x100fe40000010803 */
[----:B------:R-:W-:Y:S11]  /*5360*/  FADD.FTZ R23, R89, R0 ;  /* 0x0000000059177221 */ /* 0x000ff60000010000 */
[----:B------:R-:W-:Y:S04]  /*5370*/  @!UPT UIADD3 URZ, URZ, URZ, URZ ;  /* 0x0000003f3f3ff290 */ /* 0x000fe8000fffe03f */
[----:B------:R-:W-:Y:S01]  /*5380*/  HMMA.16816.F32.BF16 R168, R4, R18, R12 ;  /* 0x0000001204a8723c */ /* 0x000fe2000004180c */
[----:B------:R-:W1:Y:S01]  /*5390*/  LDSM.16.MT88.4 R12, [R240+0x8880] ;  /* 0x00888000f00c783b */ /* 0x000e620000004200 */
[----:B------:R-:W-:Y:S01]  /*53a0*/  FFMA.FTZ R3, R93, c[0x0][0x2d0], -R3 ;  /* 0x0000b4005d037a23 */ /* 0x000fe20000010803 */
[----:B------:R-:W-:Y:S01]  /*53b0*/  MOV R98, R45 ;  /* 0x0000002d00627202 */ /* 0x000fe20000000f00 */
[----:B------:R-:W-:Y:S01]  /*53c0*/  IMAD.MOV.U32 R31, RZ, RZ, R155 ;  /* 0x000000ffff1f7224 */ /* 0x000fe200078e009b */
[----:B------:R-:W-:Y:S01]  /*53d0*/  MOV R44, R146 ;  /* 0x00000092002c7202 */ /* 0x000fe20000000f00 */
[----:B------:R-:W-:Y:S02]  /*53e0*/  IMAD.MOV.U32 R50, RZ, RZ, R152 ;  /* 0x000000ffff327224 */ /* 0x000fe400078e0098 */
[----:B------:R-:W-:Y:S01]  /*53f0*/  FFMA.FTZ R0, R92, c[0x0][0x2d0], -R2 ;  /* 0x0000b4005c007a23 */ /* 0x000fe20000010802 */
[----:B-1----:R-:W-:Y:S01]  /*5400*/  HMMA.16816.F32.BF16 R16, R8, R12, RZ ;  /* 0x0000000c0810723c */ /* 0x002fe200000418ff */
[----:B------:R-:W-:Y:S01]  /*5410*/  MOV R93, R28 ;  /* 0x0000001c005d7202 */ /* 0x000fe20000000f00 */
[----:B------:R-:W-:-:S03]  /*5420*/  IMAD.MOV.U32 R45, RZ, RZ, R145 ;  /* 0x000000ffff2d7224 */ /* 0x000fc600078e0091 */
[----:B------:R-:W-:Y:S03]  /*5430*/  MUFU.EX2 R0, R0 ;  /* 0x0000000000007308 */ /* 0x000fe60000000800 */
[----:B------:R-:W-:Y:S01]  /*5440*/  HMMA.16816.F32.BF16 R8, R8, R14, RZ ;  /* 0x0000000e0808723c */ /* 0x000fe200000418ff */
[----:B------:R-:W1:Y:S01]  /*5450*/  LDSM.16.MT88.4 R12, [R240+0x9080] ;  /* 0x00908000f00c783b */ /* 0x000e620000004200 */
[----:B------:R-:W-:Y:S01]  /*5460*/  IMAD.MOV.U32 R28, RZ, RZ, R49 ;  /* 0x000000ffff1c7224 */ /* 0x000fe200078e0031 */
[----:B------:R-:W-:Y:S01]  /*5470*/  MOV R49, R153 ;  /* 0x0000009900317202 */ /* 0x000fe20000000f00 */
[----:B------:R-:W-:Y:S11]  /*5480*/  IMAD.MOV.U32 R92, RZ, RZ, R55 ;  /* 0x000000ffff5c7224 */ /* 0x000ff600078e0037 */
[----:B------:R-:W-:Y:S01]  /*5490*/  @!UPT UIADD3 URZ, URZ, URZ, URZ ;  /* 0x0000003f3f3ff290 */ /* 0x000fe2000fffe03f */
[C---:B-1----:R-:W-:Y:S01]  /*54a0*/  HMMA.16816.F32.BF16 R124, R4.reuse, R12, R16 ;  /* 0x0000000c047c723c */ /* 0x042fe20000041810 */
[----:B------:R1:W-:Y:S07]  /*54b0*/  MUFU.EX2 R13, R3 ;  /* 0x00000003000d7308 */ /* 0x0003ee0000000800 */
[----:B------:R-:W-:Y:S01]  /*54c0*/  HMMA.16816.F32.BF16 R16, R4, R14, R8 ;  /* 0x0000000e0410723c */ /* 0x000fe20000041808 */
[----:B------:R3:W-:Y:S06]  /*54d0*/  MUFU.EX2 R9, R22 ;  /* 0x0000001600097308 */ /* 0x0007ec0000000800 */
[----:B------:R-:W-:-:S02]  /*54e0*/  FADD.FTZ R4, R91, R23 ;  /* 0x000000175b047221 */ /* 0x000fc40000010000 */
[----:B------:R-:W-:Y:S01]  /*54f0*/  IMAD.MOV.U32 R23, RZ, RZ, R35 ;  /* 0x000000ffff177224 */ /* 0x000fe200078e0023 */
[----:B------:R-:W-:Y:S01]  /*5500*/  MOV R35, R48 ;  /* 0x0000003000237202 */ /* 0x000fe20000000f00 */
[----:B------:R-:W-:Y:S01]  /*5510*/  IMAD.MOV.U32 R48, RZ, RZ, R154 ;  /* 0x000000ffff307224 */ /* 0x000fe200078e009a */
[----:B------:R4:W2:Y:S01]  /*5520*/  MUFU.EX2 R8, R21 ;  /* 0x0000001500087308 */ /* 0x0008a20000000800 */
[----:B------:R-:W-:Y:S01]  /*5530*/  LDSM.16.MT88.4 R152, [R237+0x5080] ;  /* 0x00508000ed98783b */ /* 0x000fe20000004200 */
[----:B-1----:R-:W-:Y:S02]  /*5540*/  FFMA.FTZ R3, R95, c[0x0][0x2d0], -R2 ;  /* 0x0000b4005f037a23 */ /* 0x002fe40000010802 */
[----:B---3--:R-:W-:Y:S02]  /*5550*/  IMAD.MOV.U32 R22, RZ, RZ, R34 ;  /* 0x000000ffff167224 */ /* 0x008fe400078e0022 */
[----:B------:R-:W-:Y:S02]  /*5560*/  IMAD.MOV.U32 R34, RZ, RZ, R51 ;  /* 0x000000ffff227224 */ /* 0x000fe400078e0033 */
[----:B------:R1:W-:Y:S01]  /*5570*/  MUFU.EX2 R6, R3 ;  /* 0x0000000300067308 */ /* 0x0003e20000000800 */
[----:B------:R-:W-:-:S02]  /*5580*/  IMAD.MOV.U32 R51, RZ, RZ, R147 ;  /* 0x000000ffff337224 */ /* 0x000fc400078e0093 */
[----:B------:R-:W3:Y:S01]  /*5590*/  LDSM.16.MT88.4 R144, [R238+0x5080] ;  /* 0x00508000ee90783b */ /* 0x000ee20000004200 */
[----:B------:R-:W-:-:S04]  /*55a0*/  FFMA.FTZ R5, R99, c[0x0][0x2d0], -R2 ;  /* 0x0000b40063057a23 */ /* 0x000fc80000010802 */
[----:B------:R2:W2:Y:S01]  /*55b0*/  MUFU.EX2 R7, R20 ;  /* 0x0000001400077308 */ /* 0x0004a20000000800 */
[----:B------:R-:W-:Y:S01]  /*55c0*/  MOV R55, R129 ;  /* 0x0000008100377202 */ /* 0x000fe20000000f00 */
[----:B------:R-:W-:Y:S01]  /*55d0*/  IMAD.MOV.U32 R96, RZ, RZ, R47 ;  /* 0x000000ffff607224 */ /* 0x000fe200078e002f */
[----:B----4-:R-:W-:Y:S01]  /*55e0*/  MOV R21, R37 ;  /* 0x0000002500157202 */ /* 0x010fe20000000f00 */
[----:B-1----:R-:W-:-:S04]  /*55f0*/  FFMA.FTZ R3, R94, c[0x0][0x2d0], -R2 ;  /* 0x0000b4005e037a23 */ /* 0x002fc80000010802 */
[----:B------:R-:W-:Y:S01]  /*5600*/  MUFU.EX2 R5, R5 ;  /* 0x0000000500057308 */ /* 0x000fe20000000800 */
[----:B------:R-:W-:Y:S02]  /*5610*/  IMAD.MOV.U32 R95, RZ, RZ, R30 ;  /* 0x000000ffff5f7224 */ /* 0x000fe400078e001e */
[----:B------:R-:W-:Y:S02]  /*5620*/  IMAD.MOV.U32 R99, RZ, RZ, R54 ;  /* 0x000000ffff637224 */ /* 0x000fe400078e0036 */
[----:B--2---:R-:W-:-:S03]  /*5630*/  IMAD.MOV.U32 R20, RZ, RZ, R36 ;  /* 0x000000ffff147224 */ /* 0x004fc600078e0024 */
[----:B------:R-:W1:Y:S01]  /*5640*/  MUFU.EX2 R3, R3 ;  /* 0x0000000300037308 */ /* 0x000e620000000800 */
[----:B------:R-:W-:Y:S01]  /*5650*/  MOV R30, R53 ;  /* 0x00000035001e7202 */ /* 0x000fe20000000f00 */
[----:B------:R-:W-:Y:S01]  /*5660*/  IMAD.MOV.U32 R54, RZ, RZ, R130 ;  /* 0x000000ffff367224 */ /* 0x000fe200078e0082 */
[----:B------:R-:W-:Y:S01]  /*5670*/  MOV R53, R131 ;  /* 0x0000008300357202 */ /* 0x000fe20000000f00 */
[----:B------:R-:W-:Y:S01]  /*5680*/  FADD.FTZ R2, R128, R24 ;  /* 0x0000001880027221 */ /* 0x000fe20000010000 */
[----:B------:R-:W-:Y:S02]  /*5690*/  F2FP.BF16.PACK_AB R128, R8, R9 ;  /* 0x000000090880723e */ /* 0x000fe400000010ff */
[----:B------:R-:W-:Y:S02]  /*56a0*/  F2FP.BF16.PACK_AB R130, R13, R7 ;  /* 0x000000070d82723e */ /* 0x000fe400000010ff */
[----:B------:R-:W-:Y:S02]  /*56b0*/  F2FP.BF16.PACK_AB R129, R6, R0 ;  /* 0x000000000681723e */ /* 0x000fe400000010ff */
[----:B-1----:R-:W-:-:S07]  /*56c0*/  F2FP.BF16.PACK_AB R131, R3, R5 ;  /* 0x000000050383723e */ /* 0x002fce00000010ff */
[C---:B---3--:R-:W-:Y:S08]  /*56d0*/  HMMA.16816.F32.BF16 R148, R128.reuse, R144, R148 ;  /* 0x000000908094723c */ /* 0x048ff00000041894 */
[C---:B------:R-:W-:Y:S01]  /*56e0*/  HMMA.16816.F32.BF16 R144, R128.reuse, R146, R136 ;  /* 0x000000928090723c */ /* 0x040fe20000041888 */
[----:B------:R-:W1:Y:S07]  /*56f0*/  LDSM.16.MT88.4 R136, [R241+0x5080] ;  /* 0x00508000f188783b */ /* 0x000e6e0000004200 */
[C---:B------:R-:W-:Y:S08]  /*5700*/  HMMA.16816.F32.BF16 R156, R128.reuse, R152, R156 ;  /* 0x00000098809c723c */ /* 0x040ff0000004189c */
[----:B------:R-:W-:Y:S01]  /*5710*/  HMMA.16816.F32.BF16 R152, R128, R154, R32 ;  /* 0x0000009a8098723c */ /* 0x000fe20000041820 */
[----:B------:R-:W2:Y:S01]  /*5720*/  LDSM.16.MT88.4 R32, [R240+0x5080] ;  /* 0x00508000f020783b */ /* 0x000ea20000004200 */
[----:B------:R-:W-:-:S02]  /*5730*/  IMAD.MOV.U32 R94, RZ, RZ, R29 ;  /* 0x000000ffff5e7224 */ /* 0x000fc400078e001d */
[----:B------:R-:W-:-:S04]  /*5740*/  IMAD.MOV.U32 R29, RZ, RZ, R52 ;  /* 0x000000ffff1d7224 */ /* 0x000fc800078e0034 */
[C---:B-1----:R-:W-:Y:S08]  /*5750*/  HMMA.16816.F32.BF16 R140, R128.reuse, R136, R140 ;  /* 0x00000088808c723c */ /* 0x042ff0000004188c */
[C---:B------:R-:W-:Y:S08]  /*5760*/  HMMA.16816.F32.BF16 R136, R128.reuse, R138, R28 ;  /* 0x0000008a8088723c */ /* 0x040ff0000004181c */
[C---:B--2---:R-:W-:Y:S01]  /*5770*/  HMMA.16816.F32.BF16 R28, R128.reuse, R32, R48 ;  /* 0x00000020801c723c */ /* 0x044fe20000041830 */
[----:B------:R-:W-:Y:S01]  /*5780*/  MOV R47, R135 ;  /* 0x00000087002f7202 */ /* 0x000fe20000000f00 */
[----:B------:R-:W-:Y:S06]  /*5790*/  LDSM.16.MT88.4 R48, [R238+0x6880] ;  /* 0x00688000ee30783b */ /* 0x000fec0000004200 */
[----:B------:R-:W-:Y:S01]  /*57a0*/  HMMA.16816.F32.BF16 R32, R128, R34, R40 ;  /* 0x000000228020723c */ /* 0x000fe20000041828 */
[----:B------:R-:W1:Y:S01]  /*57b0*/  LDSM.16.MT88.4 R40, [R237+0x6880] ;  /* 0x00688000ed28783b */ /* 0x000e620000004200 */
[----:B------:R-:W-:-:S06]  /*57c0*/  IMAD.MOV.U32 R52, RZ, RZ, R134 ;  /* 0x000000ffff347224 */ /* 0x000fcc00078e0086 */
[C---:B-1----:R-:W-:Y:S08]  /*57d0*/  HMMA.16816.F32.BF16 R36, R128.reuse, R40, R44 ;  /* 0x000000288024723c */ /* 0x042ff0000004182c */
[C---:B------:R-:W-:Y:S01]  /*57e0*/  HMMA.16816.F32.BF16 R40, R128.reuse, R42, R56 ;  /* 0x0000002a8028723c */ /* 0x040fe20000041838 */
[----:B------:R-:W1:Y:S07]  /*57f0*/  LDSM.16.MT88.4 R56, [R241+0x6880] ;  /* 0x00688000f138783b */ /* 0x000e6e0000004200 */
[C---:B------:R-:W-:Y:S01]  /*5800*/  HMMA.16816.F32.BF16 R44, R128.reuse, R48, R64 ;  /* 0x00000030802c723c */ /* 0x040fe20000041840 */
[----:B------:R-:W2:Y:S07]  /*5810*/  LDSM.16.MT88.4 R64, [R240+0x6880] ;  /* 0x00688000f040783b */ /* 0x000eae0000004200 */
        /* <DEDUP_REMOVED lines=8> */
[C---:B------:R-:W-:Y:S01]  /*58a0*/  HMMA.16816.F32.BF16 R72, R128.reuse, R74, R96 ;  /* 0x0000004a8048723c */ /* 0x040fe20000041860 */
[----:B------:R-:W2:Y:S07]  /*58b0*/  LDSM.16.MT88.4 R96, [R240+0x8080] ;  /* 0x00808000f060783b */ /* 0x000eae0000004200 */
[C---:B-1----:R-:W-:Y:S08]  /*58c0*/  HMMA.16816.F32.BF16 R76, R128.reuse, R80, R76 ;  /* 0x00000050804c723c */ /* 0x042ff0000004184c */
[----:B------:R-:W-:Y:S01]  /*58d0*/  HMMA.16816.F32.BF16 R80, R128, R82, R104 ;  /* 0x000000528050723c */ /* 0x000fe20000041868 */
[----:B------:R-:W1:Y:S01]  /*58e0*/  LDSM.16.MT88.4 R104, [R237+0x9880] ;  /* 0x00988000ed68783b */ /* 0x000e620000004200 */
[----:B------:R-:W-:-:S02]  /*58f0*/  FADD.FTZ R2, R9, R2 ;  /* 0x0000000209027221 */ /* 0x000fc40000010000 */
[----:B------:R-:W-:Y:S02]  /*5900*/  FADD.FTZ R4, R90, R4 ;  /* 0x000000045a047221 */ /* 0x000fe40000010000 */
[----:B------:R-:W-:Y:S01]  /*5910*/  FADD.FTZ R2, R8, R2 ;  /* 0x0000000208027221 */ /* 0x000fe20000010000 */
[----:B------:R-:W-:Y:S04]  /*5920*/  LDSM.16.MT88.4 R88, [R241+0x8080] ;  /* 0x00808000f158783b */ /* 0x000fe80000004200 */
[----:B------:R-:W-:Y:S01]  /*5930*/  LDSM.16.MT88.4 R8, [R240+0x9880] ;  /* 0x00988000f008783b */ /* 0x000fe20000004200 */
[----:B------:R-:W-:Y:S01]  /*5940*/  FADD.FTZ R12, R7, R2 ;  /* 0x00000002070c7221 */ /* 0x000fe20000010000 */
[C---:B--2---:R-:W-:Y:S02]  /*5950*/  HMMA.16816.F32.BF16 R92, R128.reuse, R96, R112 ;  /* 0x00000060805c723c */ /* 0x044fe40000041870 */
[----:B------:R-:W2:Y:S06]  /*5960*/  LDSM.16.MT88.4 R112, [R238+0x9880] ;  /* 0x00988000ee70783b */ /* 0x000eac0000004200 */
[C---:B------:R-:W-:Y:S08]  /*5970*/  HMMA.16816.F32.BF16 R96, R128.reuse, R98, R100 ;  /* 0x000000628060723c */ /* 0x040ff00000041864 */
[C---:B-1----:R-:W-:Y:S08]  /*5980*/  HMMA.16816.F32.BF16 R100, R128.reuse, R104, R176 ;  /* 0x000000688064723c */ /* 0x042ff000000418b0 */
[----:B------:R-:W-:Y:S01]  /*5990*/  HMMA.16816.F32.BF16 R104, R128, R106, R120 ;  /* 0x0000006a8068723c */ /* 0x000fe20000041878 */
[----:B------:R-:W1:Y:S01]  /*59a0*/  LDSM.16.MT88.4 R120, [R241+0x9880] ;  /* 0x00988000f178783b */ /* 0x000e620000004200 */
[----:B------:R-:W-:-:S02]  /*59b0*/  FADD.FTZ R2, R0, R4 ;  /* 0x0000000400027221 */ /* 0x000fc40000010000 */
[----:B------:R-:W-:Y:S02]  /*59c0*/  FADD.FTZ R0, R13, R12 ;  /* 0x0000000c0d007221 */ /* 0x000fe40000010000 */
[----:B------:R-:W-:-:S04]  /*59d0*/  FADD.FTZ R6, R6, R2 ;  /* 0x0000000206067221 */ /* 0x000fc80000010000 */
[----:B------:R-:W-:Y:S01]  /*59e0*/  FADD.FTZ R5, R5, R6 ;  /* 0x0000000605057221 */ /* 0x000fe20000010000 */
[----:B------:R3:W-:Y:S01]  /*59f0*/  STL [R1+0x44], R0 ;  /* 0x0000440001007387 */ /* 0x0007e20000100800 */
[----:B------:R-:W-:Y:S01]  /*5a00*/  UIMAD.WIDE.U32 UR30, UR27, UR4, URZ ;  /* 0x000000041b1e72a5 */ /* 0x000fe2000f8e003f */
[----:B------:R-:W-:-:S06]  /*5a10*/  PLOP3.LUT P0, PT, PT, PT, UP6, 0x40, 0x0 ;  /* 0x000000000000781c */ /* 0x000fcc0003f0e868 */
[----:B------:R-:W-:Y:S02]  /*5a20*/  @UP5 UMOV UR29, UR31 ;  /* 0x0000001f001d5c82 */ /* 0x000fe40008000000 */
[----:B------:R-:W-:Y:S01]  /*5a30*/  @UP5 USHF.R.U32.HI UR27, URZ, UR5, UR29 ;  /* 0x000000053f1b5299 */ /* 0x000fe2000801161d */
[----:B---3--:R-:W-:-:S05]  /*5a40*/  FADD.FTZ R0, R3, R5 ;  /* 0x0000000503007221 */ /* 0x008fca0000010000 */
[----:B------:R3:W-:Y:S01]  /*5a50*/  STL [R1+0x4c], R0 ;  /* 0x00004c0001007387 */ /* 0x0007e20000100800 */
[----:B--2---:R-:W-:Y:S01]  /*5a60*/  HMMA.16816.F32.BF16 R108, R128, R112, R108 ;  /* 0x00000070806c723c */ /* 0x004fe2000004186c */
[----:B------:R-:W-:-:S03]  /*5a70*/  UIADD3 UR4, UR26, UR27, URZ ;  /* 0x0000001b1a047290 */ /* 0x000fc6000fffe03f */
[----:B------:R-:W-:-:S04]  /*5a80*/  ULDC UR27, c[0x0][0x328] ;  /* 0x0000ca00001b7ab9 */ /* 0x000fc80000000800 */
[----:B------:R-:W-:Y:S01]  /*5a90*/  HMMA.16816.F32.BF16 R112, R128, R114, R116 ;  /* 0x000000728070723c */ /* 0x000fe20000041874 */
[----:B------:R-:W-:Y:S02]  /*5aa0*/  UIADD3 UR23, UR23, -0x2, URZ ;  /* 0xfffffffe17177890 */ /* 0x000fe4000fffe03f */
[----:B------:R-:W-:-:S05]  /*5ab0*/  UIADD3 UR27, UR4, UR27, URZ ;  /* 0x0000001b041b7290 */ /* 0x000fca000fffe03f */
[C---:B------:R-:W-:Y:S08]  /*5ac0*/  HMMA.16816.F32.BF16 R84, R128.reuse, R88, R84 ;  /* 0x000000588054723c */ /* 0x040ff00000041854 */
[C---:B-1----:R-:W-:Y:S08]  /*5ad0*/  HMMA.16816.F32.BF16 R116, R128.reuse, R120, R172 ;  /* 0x000000788074723c */ /* 0x042ff000000418ac */
[C---:B------:R-:W-:Y:S08]  /*5ae0*/  HMMA.16816.F32.BF16 R88, R128.reuse, R90, R20 ;  /* 0x0000005a8058723c */ /* 0x040ff00000041814 */
[C---:B------:R-:W-:Y:S08]  /*5af0*/  HMMA.16816.F32.BF16 R120, R128.reuse, R122, R168 ;  /* 0x0000007a8078723c */ /* 0x040ff000000418a8 */
[C---:B------:R-:W-:Y:S08]  /*5b00*/  HMMA.16816.F32.BF16 R124, R128.reuse, R8, R124 ;  /* 0x00000008807c723c */ /* 0x040ff0000004187c */
[----:B------:R-:W-:Y:S01]  /*5b10*/  HMMA.16816.F32.BF16 R128, R128, R10, R16 ;  /* 0x0000000a8080723c */ /* 0x000fe20000041810 */
[----:B------:R-:W-:Y:S07]  /*5b20*/  @P0 BRA `(.L_x_2043) ;  /* 0x0000013000000947 */ /* 0x000fee0003800000 */
[----:B---3--:R-:W-:Y:S01]  /*5b30*/  ISETP.LT.AND P0, PT, RZ, UR4, PT ;  /* 0x00000004ff007c0c */ /* 0x008fe2000bf01270 */
        /* <DEDUP_REMOVED lines=10> */
.L_x_2044:
[----:B------:R-:W-:Y:S02]  /*5be0*/  UISETP.NE.AND UP0, UPT, UR26, 0x1, UPT ;  /* 0x000000011a00788c */ /* 0x000fe4000bf05270 */
[----:B------:R-:W-:Y:S02]  /*5bf0*/  ULDC.64 UR4, c[0x0][0x330] ;  /* 0x0000cc0000047ab9 */ /* 0x000fe40000000a00 */
[----:B------:R-:W-:-:S07]  /*5c00*/  UIMAD.WIDE.U32 UR30, UR29, UR4, URZ ;  /* 0x000000041d1e72a5 */ /* 0x000fce000f8e003f */
[----:B------:R-:W-:Y:S02]  /*5c10*/  @UP0 USHF.R.U32.HI UR29, URZ, UR5, UR31 ;  /* 0x000000053f1d0299 */ /* 0x000fe4000801161f */
.L_x_2045:
[----:B------:R-:W-:Y:S02]  /*5c20*/  ULDC UR4, c[0x0][0x32c] ;  /* 0x0000cb0000047ab9 */ /* 0x000fe40000000800 */
[----:B------:R-:W-:-:S04]  /*5c30*/  UIMAD UR4, UR29, UR26, UR4 ;  /* 0x0000001a1d0472a4 */ /* 0x000fc8000f8e0204 */
[----:B------:R-:W-:-:S04]  /*5c40*/  UISETP.LT.AND UP0, UPT, UR27, UR4, UPT ;  /* 0x000000041b00728c */ /* 0x000fc8000bf01270 */
[----:B------:R-:W-:-:S04]  /*5c50*/  USEL UR27, UR27, UR4, UP0 ;  /* 0x000000041b1b7287 */ /* 0x000fc80008000000 */
.L_x_2043:
[----:B---3--:R-:W-:-:S04]  /*5c60*/  UIMAD.WIDE UR4, UR27, 0x2aaaaaab, URZ ;  /* 0x2aaaaaab1b0478a5 */ /* 0x008fc8000f8e023f */
        /* <DEDUP_REMOVED lines=13> */
[----:B------:R-:W-:-:S02]  /*5d40*/  IMAD.MOV.U32 R135, RZ, RZ, R132 ;  /* 0x000000ffff877224 */ /* 0x000fc400078e0084 */
[----:B------:R-:W-:Y:S01]  /*5d50*/  IMAD.MOV.U32 R134, RZ, RZ, R133 ;  /* 0x000000ffff867224 */ /* 0x000fe200078e0085 */
[----:B------:R-:W-:Y:S01]  /*5d60*/  UMOV UR5, UR23 ;  /* 0x0000001700057c82 */ /* 0x000fe20008000000 */
[C---:B--2---:R-:W-:Y:S02]  /*5d70*/  SHF.L.U64.HI R6, R5.reuse, 0x1, R6 ;  /* 0x0000000105067819 */ /* 0x044fe40000010206 */
[----:B------:R-:W-:-:S03]  /*5d80*/  SHF.L.U32 R5, R5, 0x1, RZ ;  /* 0x0000000105057819 */ /* 0x000fc600000006ff */
[----:B------:R1:W-:Y:S01]  /*5d90*/  STL [R1+0x1c], R6 ;  /* 0x00001c0601007387 */ /* 0x0003e20000100800 */
[C---:B---3--:R-:W-:Y:S01]  /*5da0*/  SHF.L.U64.HI R4, R3.reuse, 0x1, R4 ;  /* 0x0000000103047819 */ /* 0x048fe20000010204 */
[----:B------:R-:W-:Y:S02]  /*5db0*/  IMAD.SHL.U32 R3, R3, 0x2, RZ ;  /* 0x0000000203037824 */ /* 0x000fe400078e00ff */
[----:B------:R1:W-:Y:S01]  /*5dc0*/  STL [R1+0x6c], R5 ;  /* 0x00006c0501007387 */ /* 0x0003e20000100800 */
[C---:B----4-:R-:W-:Y:S02]  /*5dd0*/  SHF.L.U64.HI R2, R0.reuse, 0x1, R2 ;  /* 0x0000000100027819 */ /* 0x050fe40000010202 */
[----:B------:R-:W-:Y:S01]  /*5de0*/  SHF.L.U32 R0, R0, 0x1, RZ ;  /* 0x0000000100007819 */ /* 0x000fe200000006ff */
[----:B------:R1:W-:Y:S04]  /*5df0*/  STL [R1+0x20], R4 ;  /* 0x0000200401007387 */ /* 0x0003e80000100800 */
[----:B------:R1:W-:Y:S04]  /*5e00*/  STL [R1+0x2c], R3 ;  /* 0x00002c0301007387 */ /* 0x0003e80000100800 */
[----:B------:R1:W-:Y:S04]  /*5e10*/  STL [R1+0x38], R2 ;  /* 0x0000380201007387 */ /* 0x0003e80000100800 */
[----:B------:R1:W-:Y:S02]  /*5e20*/  STL [R1+0x3c], R0 ;  /* 0x00003c0001007387 */ /* 0x0003e40000100800 */
.L_x_2059:
[----:B-1----:R-:W2:Y:S01]  /*5e30*/  LDL R2, [R1+0x4] ;  /* 0x0000040001027983 */ /* 0x002ea20000100800 */
[----:B------:R-:W-:Y:S04]  /*5e40*/  DEPBAR.LE SB0, 0x0 ;  /* 0x000080000000791a */ /* 0x000fe80000000000 */
[----:B------:R-:W3:Y:S01]  /*5e50*/  LDL R0, [R1] ;  /* 0x0000000001007983 */ /* 0x000ee20000100800 */
[----:B------:R-:W-:Y:S03]  /*5e60*/  UISETP.GT.AND UP0, UPT, UR7, UR5, UPT ;  /* 0x000000050700728c */ /* 0x000fe6000bf04270 */
[----:B------:R-:W-:Y:S03]  /*5e70*/  BAR.SYNC.DEFER_BLOCKING 0x0 ;  /* 0x0000000000007b1d */ /* 0x000fe60000010000 */
[----:B------:R-:W-:Y:S03]  /*5e80*/  PLOP3.LUT P0, PT, PT, PT, UP0, 0x80, 0x0 ;  /* 0x000000000000781c */ /* 0x000fe60003f0f008 */
[----:B------:R1:W4:Y:S04]  /*5e90*/  LDSM.16.M88.4 R8, [R236+0x14080] ;  /* 0x01408000ec08783b */ /* 0x0003280000000200 */
[----:B------:R1:W1:Y:S04]  /*5ea0*/  LDSM.16.M88.4 R16, [R236+0x14880] ;  /* 0x01488000ec10783b */ /* 0x0002680000000200 */
[----:B------:R1:W1:Y:S04]  /*5eb0*/  LDSM.16.M88.4 R24, [R236+0x15080] ;  /* 0x01508000ec18783b */ /* 0x0002680000000200 */
[----:B------:R1:W1:Y:S04]  /*5ec0*/  LDSM.16.M88.4 R168, [R243] ;  /* 0x00000000f3a8783b */ /* 0x0002680000000200 */
[----:B--2---:R2:W1:Y:S04]  /*5ed0*/  LDSM.16.M88.4 R172, [R2] ;  /* 0x0000000002ac783b */ /* 0x0044680000000200 */
[----:B---3--:R2:W3:Y:S01]  /*5ee0*/  LDSM.16.M88.4 R176, [R0] ;  /* 0x0000000000b0783b */ /* 0x0084e20000000200 */
[----:B------:R-:W-:-:S05]  /*5ef0*/  @P0 BRA `(.L_x_2047) ;  /* 0x000004b000000947 */ /* 0x000fca0003800000 */
[----:B----4-:R-:W4:Y:S01]  /*5f00*/  LDL R4, [R1+0x28] ;  /* 0x0000280001047983 */ /* 0x010f220000100800 */
[----:B------:R-:W-:Y:S03]  /*5f10*/  BSSY B0, `(.L_x_2047) ;  /* 0x0000049000007945 */ /* 0x000fe60003800000 */
[----:B--2---:R-:W2:Y:S04]  /*5f20*/  LDL R12, [R1+0x24] ;  /* 0x00002400010c7983 */ /* 0x004ea80000100800 */
[----:B---3--:R-:W3:Y:S04]  /*5f30*/  LDL R7, [R1+0x30] ;  /* 0x0000300001077983 */ /* 0x008ee80000100800 */
        /* <DEDUP_REMOVED lines=8> */
[----:B------:R-:W2:Y:S01]  /*5fc0*/  LDL R21, [R1+0x50] ;  /* 0x0000500001157983 */ /* 0x000ea20000100800 */
[----:B----4-:R-:W-:Y:S01]  /*5fd0*/  SHF.R.S32.HI R0, RZ, 0x1f, R4 ;  /* 0x0000001fff007819 */ /* 0x010fe20000011404 */
[----:B------:R-:W-:Y:S04]  /*5fe0*/  IMAD.WIDE.U32 R2, R4, c[0x0][0x208], RZ ;  /* 0x0000820004027a25 */ /* 0x000fe800078e00ff */
[----:B------:R-:W-:Y:S01]  /*5ff0*/  IMAD R0, R0, c[0x0][0x208], RZ ;  /* 0x0000820000007a24 */ /* 0x000fe200078e02ff */
[----:B---3--:R-:W-:Y:S03]  /*6000*/  ISETP.GE.AND P1, PT, R7, c[0x0][0x1d4], PT ;  /* 0x0000750007007a0c */ /* 0x008fe60003f26270 */
        /* <DEDUP_REMOVED lines=12> */
[----:B--2---:R-:W-:Y:S05]  /*60d0*/  IADD3 R6, P0, R0, R6, RZ ;  /* 0x0000000600067210 */ /* 0x004fea0007f1e0ff */
[----:B---3--:R-:W-:Y:S01]  /*60e0*/  IMAD.X R7, R2, 0x1, R132, P0 ;  /* 0x0000000102077824 */ /* 0x008fe200000e0684 */
[----:B------:R-:W-:Y:S04]  /*60f0*/  IADD3 R4, P0, R0, R5, RZ ;  /* 0x0000000500047210 */ /* 0x000fe80007f1e0ff */
[----:B------:R-:W-:Y:S01]  /*6100*/  @!PT LDS RZ, [RZ] ;  /* 0x00000000fffff984 */ /* 0x000fe20000000800 */
[----:B------:R2:W-:Y:S01]  /*6110*/  LDGSTS.E.BYPASS.LTC128B.128 [R15+0x4080], [R6.64], !P1 ;  /* 0x04080000060f7fae */ /* 0x0005e2000c901d52 */
[----:B------:R-:W-:Y:S05]  /*6120*/  IMAD.X R5, R2, 0x1, R23, P0 ;  /* 0x0000000102057824 */ /* 0x000fea00000e0617 */
[----:B------:R3:W-:Y:S01]  /*6130*/  LDGSTS.E.BYPASS.LTC128B.128 [R15+0x5880], [R4.64], !P6 ;  /* 0x05880000040f7fae */ /* 0x0007e2000f101d52 */
[C---:B--2---:R-:W-:Y:S01]  /*6140*/  IMAD.SHL.U32 R7, R13.reuse, 0x2, RZ ;  /* 0x000000020d077824 */ /* 0x044fe200078e00ff */
[----:B------:R-:W-:Y:S02]  /*6150*/  SHF.L.U64.HI R13, R13, 0x1, R21 ;  /* 0x000000010d0d7819 */ /* 0x000fe40000010215 */
[----:B---3--:R-:W-:Y:S05]  /*6160*/  IADD3 R4, P0, R0, R22, RZ ;  /* 0x0000001600047210 */ /* 0x008fea0007f1e0ff */
[----:B------:R-:W-:Y:S02]  /*6170*/  IMAD.X R5, R2, 0x1, R20, P0 ;  /* 0x0000000102057824 */ /* 0x000fe400000e0614 */
[----:B------:R-:W2:Y:S04]  /*6180*/  S2R R20, SR_TID.X ;  /* 0x0000000000147919 */ /* 0x000ea80000002100 */
[----:B------:R3:W-:Y:S01]  /*6190*/  LDGSTS.E.BYPASS.LTC128B.128 [R15+0x7080], [R4.64], !P5 ;  /* 0x07080000040f7fae */ /* 0x0007e2000e901d52 */
[----:B--2---:R-:W-:Y:S02]  /*61a0*/  ISETP.GT.AND P1, PT, R20, 0x7f, PT ;  /* 0x0000007f1400780c */ /* 0x004fe40003f24270 */
[----:B---3--:R-:W-:Y:S05]  /*61b0*/  IADD3 R4, P0, R0, R7, RZ ;  /* 0x0000000700047210 */ /* 0x008fea0007f1e0ff */
[----:B------:R-:W-:Y:S05]  /*61c0*/  IMAD.X R5, R2, 0x1, R13, P0 ;  /* 0x0000000102057824 */ /* 0x000fea00000e060d */
[----:B------:R2:W-:Y:S01]  /*61d0*/  LDGSTS.E.BYPASS.LTC128B.128 [R15+0x8880], [R4.64], !P4 ;  /* 0x08880000040f7fae */ /* 0x0005e2000e101d52 */
[----:B------:R-:W-:-:S05]  /*61e0*/  @P1 BRA `(.L_x_2048) ;  /* 0x000001b000001947 */ /* 0x000fca0003800000 */
[----:B------:R-:W-:-:S05]  /*61f0*/  BRA.DIV ~URZ, `(.L_x_2049) ;  /* 0x0000d7727f007947 */ /* 0x000fca000b800000 */
[----:B--2---:R2:W3:Y:S04]  /*6200*/  SHFL.IDX PT, R4, R3, 0x1, 0x181f ;  /* 0x00381f0003047f89 */ /* 0x0044e800000e0000 */
[----:B------:R2:W4:Y:S02]  /*6210*/  SHFL.IDX PT, R0, R12, 0x1, 0x181f ;  /* 0x00381f000c007f89 */ /* 0x00052400000e0000 */
.L_x_2099:
[----:B--2---:R-:W2:Y:S04]  /*6220*/  LDL R3, [R1+0x30] ;  /* 0x0000300001037983 */ /* 0x004ea80000100800 */
[----:B----4-:R-:W4:Y:S04]  /*6230*/  LDL R2, [R1+0x6c] ;  /* 0x00006c0001027983 */ /* 0x010f280000100800 */
[----:B---3--:R-:W3:Y:S04]  /*6240*/  LDL R20, [R1+0x1c] ;  /* 0x00001c0001147983 */ /* 0x008ee80000100800 */
[----:B------:R-:W3:Y:S04]  /*6250*/  LDL R5, [R1+0x8] ;  /* 0x0000080001057983 */ /* 0x000ee80000100800 */
[----:B------:R-:W3:Y:S04]  /*6260*/  LDL R15, [R1+0x2c] ;  /* 0x00002c00010f7983 */ /* 0x000ee80000100800 */
[----:B------:R-:W3:Y:S04]  /*6270*/  LDL R14, [R1+0x20] ;  /* 0x00002000010e7983 */ /* 0x000ee80000100800 */
[----:B------:R-:W3:Y:S04]  /*6280*/  LDL R6, [R1+0x3c] ;  /* 0x00003c0001067983 */ /* 0x000ee80000100800 */
[----:B------:R-:W3:Y:S01]  /*6290*/  LDL R12, [R1+0x38] ;  /* 0x00003800010c7983 */ /* 0x000ee20000100800 */
[----:B--2---:R-:W-:Y:S02]  /*62a0*/  ISETP.GE.AND P1, PT, R3, c[0x0][0x1d4], PT ;  /* 0x0000750003007a0c */ /* 0x004fe40003f26270 */
[----:B----4-:R-:W-:Y:S05]  /*62b0*/  IADD3 R2, P0, R0, R2, RZ ;  /* 0x0000000200027210 */ /* 0x010fea0007f1e0ff */
[----:B---3--:R-:W-:Y:S06]  /*62c0*/  IMAD.X R3, R4, 0x1, R20, P0 ;  /* 0x0000000104037824 */ /* 0x008fec00000e0614 */
[----:B------:R-:W-:Y:S01]  /*62d0*/  @!PT LDS RZ, [RZ] ;  /* 0x00000000fffff984 */ /* 0x000fe20000000800 */
[----:B------:R-:W-:Y:S01]  /*62e0*/  @!PT LDS RZ, [RZ] ;  /* 0x00000000fffff984 */ /* 0x000fe20000000800 */
[----:B------:R-:W-:Y:S01]  /*62f0*/  @!PT LDS RZ, [RZ] ;  /* 0x00000000fffff984 */ /* 0x000fe20000000800 */
[----:B------:R2:W-:Y:S01]  /*6300*/  LDGSTS.E.BYPASS.LTC128B.128 [R5+0x5080], [R2.64], !P1 ;  /* 0x0508000002057fae */ /* 0x0005e2000c901d52 */
[C---:B------:R-:W-:Y:S02]  /*6310*/  IADD3 R6, P1, R0.reuse, R6, RZ ;  /* 0x0000000600067210 */ /* 0x040fe40007f3e0ff */
[----:B--2---:R-:W-:Y:S05]  /*6320*/  IADD3 R2, P0, R0, R15, RZ ;  /* 0x0000000f00027210 */ /* 0x004fea0007f1e0ff */
[----:B------:R-:W-:Y:S05]  /*6330*/  IMAD.X R3, R4, 0x1, R14, P0 ;  /* 0x0000000104037824 */ /* 0x000fea00000e060e */
[----:B------:R2:W-:Y:S02]  /*6340*/  LDGSTS.E.BYPASS.LTC128B.128 [R5+0x6880], [R2.64], !P6 ;  /* 0x0688000002057fae */ /* 0x0005e4000f101d52 */
[----:B--2---:R-:W-:Y:S01]  /*6350*/  IADD3 R2, P0, R0, R7, RZ ;  /* 0x0000000700027210 */ /* 0x004fe20007f1e0ff */
[C---:B------:R-:W-:Y:S04]  /*6360*/  IMAD.X R7, R4.reuse, 0x1, R12, P1 ;  /* 0x0000000104077824 */ /* 0x040fe800008e060c */
[----:B------:R-:W-:Y:S01]  /*6370*/  IMAD.X R3, R4, 0x1, R13, P0 ;  /* 0x0000000104037824 */ /* 0x000fe200000e060d */
[----:B------:R2:W-:Y:S04]  /*6380*/  LDGSTS.E.BYPASS.LTC128B.128 [R5+0x8080], [R6.64], !P5 ;  /* 0x0808000006057fae */ /* 0x0005e8000e901d52 */
[----:B------:R2:W-:Y:S03]  /*6390*/  LDGSTS.E.BYPASS.LTC128B.128 [R5+0x9880], [R2.64], !P4 ;  /* 0x0988000002057fae */ /* 0x0005e6000e101d52 */
.L_x_2048:
[----:B------:R-:W-:Y:S05]  /*63a0*/  BSYNC B0 ;  /* 0x0000000000007941 */ /* 0x000fea0003800000 */
.L_x_2047:
[----:B----4-:R-:W0:Y:S01]  /*63b0*/  LDGDEPBAR ;  /* 0x00000000000079af */ /* 0x010e220000000000 */
[----:B------:R-:W-:Y:S01]  /*63c0*/  WARPSYNC 0xffffffff ;  /* 0xffffffff00007948 */ /* 0x000fe20003800000 */
[C---:B--2--5:R-:W-:Y:S01]  /*63d0*/  HMMA.16816.F32.BF16 R4, R160.reuse, R8, RZ ;  /* 0x00000008a004723c */ /* 0x064fe200000418ff */
[----:B------:R-:W-:Y:S06]  /*63e0*/  UISETP.GT.AND UP0, UPT, UR5, UR7, UPT ;  /* 0x000000070500728c */ /* 0x000fec000bf04270 */
[----:B------:R-:W-:Y:S01]  /*63f0*/  PLOP3.LUT P0, PT, PT, PT, UP0, 0x40, 0x0 ;  /* 0x000000000000781c */ /* 0x000fe20003f0e808 */
[C---:B------:R-:W-:Y:S08]  /*6400*/  HMMA.16816.F32.BF16 R8, R160.reuse, R10, RZ ;  /* 0x0000000aa008723c */ /* 0x040ff000000418ff */
[C---:B-1----:R-:W-:Y:S08]  /*6410*/  HMMA.16816.F32.BF16 R12, R160.reuse, R16, RZ ;  /* 0x00000010a00c723c */ /* 0x042ff000000418ff */
        /* <DEDUP_REMOVED lines=9> */
[C---:B---3--:R-:W-:Y:S08]  /*64b0*/  HMMA.16816.F32.BF16 R20, R164.reuse, R176, R20 ;  /* 0x000000b0a414723c */ /* 0x048ff00000041814 */
        /* <DEDUP_REMOVED lines=120> */
[----:B------:R-:W2:Y:S01]  /*6c40*/  LDSM.16.M88.4 R172, [R239+0x5800] ;  /* 0x00580000efac783b */ /* 0x000ea20000000200 */
[----:B------:R-:W-:Y:S06]  /*6c50*/  DEPBAR.LE SB0, 0x0 ;  /* 0x000080000000791a */ /* 0x000fec0000000000 */
[----:B------:R-:W-:Y:S01]  /*6c60*/  BAR.SYNC.DEFER_BLOCKING 0x0 ;  /* 0x0000000000007b1d */ /* 0x000fe20000010000 */
[C---:B-1----:R-:W-:Y:S08]  /*6c70*/  HMMA.16816.F32.BF16 R12, R232.reuse, R168, R12 ;  /* 0x000000a8e80c723c */ /* 0x042ff0000004180c */
[C---:B------:R-:W-:Y:S08]  /*6c80*/  HMMA.16816.F32.BF16 R16, R232.reuse, R170, R16 ;  /* 0x000000aae810723c */ /* 0x040ff00000041810 */
[C---:B--2---:R-:W-:Y:S08]  /*6c90*/  HMMA.16816.F32.BF16 R20, R232.reuse, R172, R20 ;  /* 0x000000ace814723c */ /* 0x044ff00000041814 */
[----:B------:R-:W-:Y:S01]  /*6ca0*/  HMMA.16816.F32.BF16 R24, R232, R174, R24 ;  /* 0x000000aee818723c */ /* 0x000fe20000041818 */
[----:B------:R-:W-:-:S07]  /*6cb0*/  @P0 BRA `(.L_x_2050) ;  /* 0x0000053000000947 */ /* 0x000fce0003800000 */
[----:B------:R-:W2:Y:S01]  /*6cc0*/  LDL R0, [R1+0x48] ;  /* 0x0000480001007983 */ /* 0x000ea20000100800 */
[----:B------:R-:W-:Y:S01]  /*6cd0*/  IMAD.MOV.U32 R2, RZ, RZ, c[0x0][0x2b8] ;  /* 0x0000ae00ff027624 */ /* 0x000fe200078e00ff */
[----:B------:R-:W-:Y:S01]  /*6ce0*/  UIMAD UR23, UR5, 0x30, UR12 ;  /* 0x00000030051778a4 */ /* 0x000fe2000f8e020c */
[----:B------:R-:W-:Y:S01]  /*6cf0*/  IMAD.MOV.U32 R168, RZ, RZ, RZ ;  /* 0x000000ffffa87224 */ /* 0x000fe200078e00ff */
[----:B------:R1:W-:Y:S02]  /*6d00*/  STL [R1+0x74], R4 ;  /* 0x0000740401007387 */ /* 0x0003e40000100800 */
[----:B------:R-:W-:Y:S02]  /*6d10*/  ISETP.NE.AND P1, PT, R2, 0x1, PT ;  /* 0x000000010200780c */ /* 0x000fe40003f25270 */
[----:B------:R-:W3:Y:S01]  /*6d20*/  LDL R169, [R1+0x30] ;  /* 0x0000300001a97983 */ /* 0x000ee20000100800 */
[----:B------:R-:W-:Y:S03]  /*6d30*/  IMAD.U32 R2, RZ, RZ, UR23 ;  /* 0x00000017ff027e24 */ /* 0x000fe6000f8e00ff */
[----:B------:R-:W4:Y:S04]  /*6d40*/  LDL R174, [R1+0x1c] ;  /* 0x00001c0001ae7983 */ /* 0x000f280000100800 */
[----:B------:R-:W4:Y:S04]  /*6d50*/  LDL R177, [R1+0x8] ;  /* 0x0000080001b17983 */ /* 0x000f280000100800 */
[----:B------:R-:W4:Y:S04]  /*6d60*/  LDL R175, [R1+0x2c] ;  /* 0x00002c0001af7983 */ /* 0x000f280000100800 */
[----:B------:R-:W4:Y:S04]  /*6d70*/  LDL R178, [R1+0x20] ;  /* 0x0000200001b27983 */ /* 0x000f280000100800 */
[----:B------:R-:W4:Y:S04]  /*6d80*/  LDL R179, [R1+0x3c] ;  /* 0x00003c0001b37983 */ /* 0x000f280000100800 */
[----:B-1----:R-:W4:Y:S04]  /*6d90*/  LDL R4, [R1+0x6c] ;  /* 0x00006c0001047983 */ /* 0x002f280000100800 */
[----:B------:R-:W4:Y:S01]  /*6da0*/  LDL R176, [R1+0x38] ;  /* 0x0000380001b07983 */ /* 0x000f220000100800 */
[----:B--2---:R-:W-:Y:S05]  /*6db0*/  IADD3 R2, R2, -0x30, R0 ;  /* 0xffffffd002027810 */ /* 0x004fea0007ffe000 */
[----:B------:R-:W-:Y:S01]  /*6dc0*/  @P1 IMAD.HI.U32 R3, R2, c[0x0][0x2bc], RZ ;  /* 0x0000af0002031a27 */ /* 0x000fe200078e00ff */
[----:B---3--:R-:W-:Y:S03]  /*6dd0*/  ISETP.GE.AND P2, PT, R169, c[0x0][0x1d4], PT ;  /* 0x00007500a9007a0c */ /* 0x008fe60003f46270 */
        /* <DEDUP_REMOVED lines=9> */
[----:B------:R1:W-:Y:S01]  /*6e70*/  STL [R1+0x28], R170 ;  /* 0x000028aa01007387 */ /* 0x0003e20000100800 */
[----:B------:R-:W-:Y:S03]  /*6e80*/  SHF.R.S32.HI R0, RZ, 0x1f, R170 ;  /* 0x0000001fff007819 */ /* 0x000fe600000114aa */
[----:B------:R2:W3:Y:S02]  /*6e90*/  @!P3 LDG.E R168, [R132.64] ;  /* 0x0000001284a8b981 */ /* 0x0004e4000c1e1900 */
[----:B------:R-:W-:Y:S04]  /*6ea0*/  IMAD R0, R0, c[0x0][0x1e0], RZ ;  /* 0x0000780000007a24 */ /* 0x000fe800078e02ff */
[----:B------:R-:W-:Y:S04]  /*6eb0*/  IMAD R0, R170, c[0x0][0x1e4], R0 ;  /* 0x00007900aa007a24 */ /* 0x000fe800078e0200 */
[----:B------:R-:W-:Y:S01]  /*6ec0*/  IMAD.IADD R3, R3, 0x1, R0 ;  /* 0x0000000103037824 */ /* 0x000fe200078e0200 */
[----:B--2---:R-:W2:Y:S04]  /*6ed0*/  S2R R133, SR_TID.X ;  /* 0x0000000000857919 */ /* 0x004ea80000002100 */
[----:B---3--:R2:W-:Y:S01]  /*6ee0*/  STL [R1+0x24], R168 ;  /* 0x000024a801007387 */ /* 0x0085e20000100800 */
[----:B-1----:R-:W-:Y:S01]  /*6ef0*/  SHF.R.S32.HI R170, RZ, 0x1f, R168 ;  /* 0x0000001fffaa7819 */ /* 0x002fe200000114a8 */
[----:B------:R-:W-:Y:S02]  /*6f00*/  IMAD.WIDE.U32 R2, R168, c[0x0][0x1f0], R2 ;  /* 0x00007c00a8027a25 */ /* 0x000fe400078e0002 */
[----:B------:R-:W3:Y:S02]  /*6f10*/  LDL R172, [R1+0x34] ;  /* 0x0000340001ac7983 */ /* 0x000ee40000100800 */
[----:B------:R-:W-:Y:S01]  /*6f20*/  IMAD R170, R170, c[0x0][0x1f0], RZ ;  /* 0x00007c00aaaa7a24 */ /* 0x000fe200078e02ff */
[----:B------:R-:W-:Y:S01]  /*6f30*/  IADD3 R0, P0, R2, UR20, RZ ;  /* 0x0000001402007c10 */ /* 0x000fe2000ff1e0ff */
[----:B------:R-:W3:Y:S02]  /*6f40*/  LDL R173, [R1+0x50] ;  /* 0x0000500001ad7983 */ /* 0x000ee40000100800 */
[----:B------:R-:W-:Y:S05]  /*6f50*/  IMAD R170, R168, c[0x0][0x1f4], R170 ;  /* 0x00007d00a8aa7a24 */ /* 0x000fea00078e02aa */
[----:B------:R-:W-:Y:S02]  /*6f60*/  IADD3.X R170, R3, UR8, R170, P0, !PT ;  /* 0x0000000803aa7c10 */ /* 0x000fe400087fe4aa */
[C---:B------:R-:W-:Y:S04]  /*6f70*/  LEA R171, P0, R0.reuse, c[0x0][0x1c8], 0x1 ;  /* 0x0000720000ab7a11 */ /* 0x040fe800078008ff */
[----:B------:R-:W-:Y:S02]  /*6f80*/  LEA.HI.X R170, R0, c[0x0][0x1cc], R170, 0x1, P0 ;  /* 0x0000730000aa7a11 */ /* 0x000fe400000f0caa */
[----:B------:R-:W4:Y:S01]  /*6f90*/  SHFL.IDX PT, R0, R171, RZ, 0x181f ;  /* 0x00181fffab007589 */ /* 0x000f2200000e0000 */
[----:B--2---:R-:W-:Y:S03]  /*6fa0*/  SHF.R.S32.HI R168, RZ, 0x1f, R133 ;  /* 0x0000001fffa87819 */ /* 0x004fe60000011485 */
[----:B------:R-:W1:Y:S01]  /*6fb0*/  SHFL.IDX PT, R2, R170, RZ, 0x181f ;  /* 0x00181fffaa027589 */ /* 0x000e6200000e0000 */
[----:B------:R-:W-:Y:S04]  /*6fc0*/  LEA.HI R168, R168, R133, RZ, 0x3 ;  /* 0x00000085a8a87211 */ /* 0x000fe800078f18ff */
[----:B------:R-:W-:Y:S04]  /*6fd0*/  SHF.R.S32.HI R168, RZ, 0x3, R168 ;  /* 0x00000003ffa87819 */ /* 0x000fe800000114a8 */
[----:B------:R-:W-:Y:S04]  /*6fe0*/  IADD3 R3, -R168, 0x30, RZ ;  /* 0x00000030a8037810 */ /* 0x000fe80007ffe1ff */
[C---:B------:R-:W-:Y:S11]  /*6ff0*/  ISETP.GE.AND P0, PT, R3.reuse, 0x1, PT ;  /* 0x000000010300780c */ /* 0x040ff60003f06270 */
[----:B------:R-:W-:Y:S02]  /*7000*/  @!UPT UIADD3 URZ, URZ, URZ, URZ ;  /* 0x0000003f3f3ff290 */ /* 0x000fe4000fffe03f */
[----:B----4-:R-:W-:Y:S05]  /*7010*/  @P0 IADD3 R132, P1, R0, R4, RZ ;  /* 0x0000000400840210 */ /* 0x010fea0007f3e0ff */
[----:B-1----:R-:W-:Y:S01]  /*7020*/  @P0 IMAD.X R133, R2, 0x1, R174, P1 ;  /* 0x0000000102850824 */ /* 0x002fe200008e06ae */
[----:B------:R-:W-:Y:S04]  /*7030*/  @P0 IADD3 R168, P1, R0, R175, RZ ;  /* 0x000000af00a80210 */ /* 0x000fe80007f3e0ff */
[----:B------:R-:W-:Y:S01]  /*7040*/  @!PT LDS RZ, [RZ] ;  /* 0x00000000fffff984 */ /* 0x000fe20000000800 */
[----:B------:R1:W-:Y:S01]  /*7050*/  @P0 LDGSTS.E.BYPASS.LTC128B.128 [R177+0x14080], [R132.64], !P2 ;  /* 0x1408000084b10fae */ /* 0x0003e2000d101d52 */
[----:B------:R-:W-:Y:S05]  /*7060*/  @P0 IMAD.X R169, R2, 0x1, R178, P1 ;  /* 0x0000000102a90824 */ /* 0x000fea00008e06b2 */
[----:B------:R2:W-:Y:S01]  /*7070*/  @P0 LDGSTS.E.BYPASS.LTC128B.128 [R177+0x15880], [R168.64], !P6 ;  /* 0x15880000a8b10fae */ /* 0x0005e2000f101d52 */
[----:B-1----:R-:W-:Y:S05]  /*7080*/  @P0 IADD3 R132, P1, R0, R179, RZ ;  /* 0x000000b300840210 */ /* 0x002fea0007f3e0ff */
[----:B------:R-:W-:Y:S05]  /*7090*/  @P0 IMAD.X R133, R2, 0x1, R176, P1 ;  /* 0x0000000102850824 */ /* 0x000fea00008e06b0 */
[----:B------:R3:W-:Y:S02]  /*70a0*/  @P0 LDGSTS.E.BYPASS.LTC128B.128 [R177+0x17080], [R132.64], !P5 ;  /* 0x1708000084b10fae */ /* 0x0007e4000e901d52 */
[C---:B---3--:R-:W-:Y:S02]  /*70b0*/  @P0 LEA R132, P1, R172.reuse, R0, 0x1 ;  /* 0x00000000ac840211 */ /* 0x048fe400078208ff */
[----:B------:R-:W1:Y:S02]  /*70c0*/  SHFL.IDX PT, R0, R171, 0x1, 0x181f ;  /* 0x00381f00ab007f89 */ /* 0x000e6400000e0000 */
[--C-:B------:R-:W-:Y:S02]  /*70d0*/  @P0 LEA.HI.X R133, R172, R2, R173.reuse, 0x1, P1 ;  /* 0x00000002ac850211 */ /* 0x100fe400008f0cad */
[----:B------:R-:W3:Y:S04]  /*70e0*/  SHFL.IDX PT, R2, R170, 0x1, 0x181f ;  /* 0x00381f00aa027f89 */ /* 0x000ee800000e0000 */
[----:B------:R1:W-:Y:S01]  /*70f0*/  @P0 LDGSTS.E.BYPASS.LTC128B.128 [R177+0x18880], [R132.64], !P4 ;  /* 0x1888000084b10fae */ /* 0x0003e2000e101d52 */
[----:B------:R-:W-:Y:S11]  /*7100*/  ISETP.GE.AND P0, PT, R3, 0x21, PT ;  /* 0x000000210300780c */ /* 0x000ff60003f06270 */
[----:B------:R-:W-:Y:S02]  /*7110*/  @!UPT UIADD3 URZ, URZ, URZ, URZ ;  /* 0x0000003f3f3ff290 */ /* 0x000fe4000fffe03f */
[----:B-1----:R-:W-:Y:S02]  /*7120*/  @P0 IADD3 R132, P1, R0, R4, RZ ;  /* 0x0000000400840210 */ /* 0x002fe40007f3e0ff */
[----:B------:R1:W5:Y:S03]  /*7130*/  LDL.LU R4, [R1+0x74] ;  /* 0x0000740001047983 */ /* 0x0003660000300800 */
[----:B---3--:R-:W-:Y:S05]  /*7140*/  @P0 IMAD.X R133, R2, 0x1, R174, P1 ;  /* 0x0000000102850824 */ /* 0x008fea00008e06ae */
[----:B------:R3:W-:Y:S02]  /*7150*/  @P0 LDGSTS.E.BYPASS.LTC128B.128 [R177+0x15080], [R132.64], !P2 ;  /* 0x1508000084b10fae */ /* 0x0007e4000d101d52 */
[----:B---3--:R-:W-:Y:S05]  /*7160*/  @P0 IADD3 R132, P1, R0, R175, RZ ;  /* 0x000000af00840210 */ /* 0x008fea0007f3e0ff */
[----:B------:R-:W-:Y:S01]  /*7170*/  @P0 IMAD.X R133, R2, 0x1, R178, P1 ;  /* 0x0000000102850824 */ /* 0x000fe200008e06b2 */
[----:B--2---:R-:W-:Y:S04]  /*7180*/  @P0 IADD3 R168, P1, R0, R179, RZ ;  /* 0x000000b300a80210 */ /* 0x004fe80007f3e0ff */
[----:B------:R2:W-:Y:S01]  /*7190*/  @P0 LDGSTS.E.BYPASS.LTC128B.128 [R177+0x16880], [R132.64], !P6 ;  /* 0x1688000084b10fae */ /* 0x0005e2000f101d52 */
[----:B------:R-:W-:Y:S05]  /*71a0*/  @P0 IMAD.X R169, R2, 0x1, R176, P1 ;  /* 0x0000000102a90824 */ /* 0x000fea00008e06b0 */
[----:B------:R1:W-:Y:S01]  /*71b0*/  @P0 LDGSTS.E.BYPASS.LTC128B.128 [R177+0x18080], [R168.64], !P5 ;  /* 0x18080000a8b10fae */ /* 0x0003e2000e901d52 */
[C---:B--2---:R-:W-:Y:S04]  /*71c0*/  @P0 LEA R132, P1, R172.reuse, R0, 0x1 ;  /* 0x00000000ac840211 */ /* 0x044fe800078208ff */
[----:B------:R-:W-:Y:S05]  /*71d0*/  @P0 LEA.HI.X R133, R172, R2, R173, 0x1, P1 ;  /* 0x00000002ac850211 */ /* 0x000fea00008f0cad */
[----:B------:R1:W-:Y:S04]  /*71e0*/  @P0 LDGSTS.E.BYPASS.LTC128B.128 [R177+0x19880], [R132.64], !P4 ;  /* 0x1988000084b10fae */ /* 0x0003e8000e101d52 */
.L_x_2050:
[----:B------:R-:W2:Y:S01]  /*71f0*/  LDL R2, [R1+0x58] ;  /* 0x0000580001027983 */ /* 0x000ea20000100800 */
        /* <DEDUP_REMOVED lines=10> */
[----:B------:R-:W-:Y:S08]  /*72a0*/  IMAD.U32 R2, RZ, RZ, UR28 ;  /* 0x0000001cff027e24 */ /* 0x000ff0000f8e00ff */
[----:B------:R-:W-:Y:S01]  /*72b0*/  @P0 SHF.R.U32.HI R132, RZ, c[0x0][0x2cc], R0 ;  /* 0x0000b300ff840a19 */ /* 0x000fe20000011600 */
[----:B------:R-:W-:Y:S01]  /*72c0*/  IMAD.U32 R0, RZ, RZ, UR23 ;  /* 0x00000017ff007e24 */ /* 0x000fe2000f8e00ff */
[----:B------:R-:W-:Y:S03]  /*72d0*/  PLOP3.LUT P0, PT, PT, PT, UP0, 0x40, 0x0 ;  /* 0x000000000000781c */ /* 0x000fe60003f0e808 */
[----:B------:R-:W1:Y:S01]  /*72e0*/  SHFL.IDX PT, R3, R132, RZ, 0x1c1f ;  /* 0x001c1fff84037589 */ /* 0x000e6200000e0000 */
[----:B---3--:R-:W-:Y:S05]  /*72f0*/  IADD3 R0, -R170, 0x1, R0 ;  /* 0x00000001aa007810 */ /* 0x008fea0007ffe100 */
        /* <DEDUP_REMOVED lines=22> */
.L_x_2053:
[----:B------:R-:W-:Y:S04]  /*7460*/  MOV R168, 0x1 ;  /* 0x0000000100a87802 */ /* 0x000fe80000000f00 */
[----:B------:R-:W-:Y:S11]  /*7470*/  ISETP.NE.AND P0, PT, R168, c[0x0][0x32c], PT ;  /* 0x0000cb00a8007a0c */ /* 0x000ff60003f05270 */
[----:B------:R-:W-:Y:S02]  /*7480*/  @!UPT UIADD3 URZ, URZ, URZ, URZ ;  /* 0x0000003f3f3ff290 */ /* 0x000fe4000fffe03f */
[----:B------:R-:W-:Y:S05]  /*7490*/  @P0 IMAD.HI.U32 R168, R3, c[0x0][0x330], RZ ;  /* 0x0000cc0003a80a27 */ /* 0x000fea00078e00ff */
[----:B------:R-:W-:Y:S02]  /*74a0*/  @P0 SHF.R.U32.HI R3, RZ, c[0x0][0x334], R168 ;  /* 0x0000cd00ff030a19 */ /* 0x000fe400000116a8 */
.L_x_2054:
[----:B------:R-:W-:Y:S05]  /*74b0*/  BSYNC B0 ;  /* 0x0000000000007941 */ /* 0x000fea0003800000 */
.L_x_2052:
[----:B------:R-:W-:Y:S05]  /*74c0*/  IADD3 R168, -R170, UR23, RZ ;  /* 0x00000017aaa87c10 */ /* 0x000fea000fffe1ff */
[----:B------:R-:W-:Y:S05]  /*74d0*/  IMAD R3, R3, c[0x0][0x32c], R168 ;  /* 0x0000cb0003037a24 */ /* 0x000fea00078e02a8 */
[----:B------:R-:W-:Y:S02]  /*74e0*/  IMNMX R0, R0, R3, !PT ;  /* 0x0000000300007217 */ /* 0x000fe40007800200 */
[----:B------:R-:W-:Y:S04]  /*74f0*/  IADD3 R3, R3, c[0x0][0x32c], RZ ;  /* 0x0000cb0003037a10 */ /* 0x000fe80007ffe0ff */
[----:B------:R-:W-:Y:S02]  /*7500*/  IMNMX R2, R2, R3, PT ;  /* 0x0000000302027217 */ /* 0x000fe40003800200 */
.L_x_2051:
        /* <DEDUP_REMOVED lines=9> */
[----:B------:R-:W-:Y:S01]  /*75a0*/  ISETP.LT.OR P0, PT, R2, 0x1, P0 ;  /* 0x000000010200780c */ /* 0x000fe20000701670 */
[----:B------:R-:W-:Y:S02]  /*75b0*/  UISETP.GE.AND UP3, UPT, UR23, 0x21, UPT ;  /* 0x000000211700788c */ /* 0x000fe4000bf66270 */
[----:B------:R-:W-:Y:S01]  /*75c0*/  UISETP.GE.AND UP2, UPT, UR23, 0x22, UPT ;  /* 0x000000221700788c */ /* 0x000fe2000bf46270 */
[----:B-----5:R-:W-:Y:S01]  /*75d0*/  FSEL R168, R4, -INF , !P0 ;  /* 0xff80000004a87808 */ /* 0x020fe20004000000 */
[----:B------:R-:W-:Y:S01]  /*75e0*/  UISETP.GE.AND UP1, UPT, UR23, 0x29, UPT ;  /* 0x000000291700788c */ /* 0x000fe2000bf26270 */
[----:B------:R-:W-:Y:S01]  /*75f0*/  PLOP3.LUT P0, PT, PT, PT, UP0, 0x40, 0x0 ;  /* 0x000000000000781c */ /* 0x000fe20003f0e808 */
[----:B------:R-:W-:Y:S02]  /*7600*/  UISETP.GE.AND UP0, UPT, UR23, 0x9, UPT ;  /* 0x000000091700788c */ /* 0x000fe4000bf06270 */
[----:B------:R-:W-:Y:S01]  /*7610*/  UP2UR UR32, UPR, URZ, 0x40 ;  /* 0x000000403f207883 */ /* 0x000fe20008000000 */
[----:B------:R-:W-:Y:S01]  /*7620*/  ISETP.GT.AND P0, PT, R0, 0x1, P0 ;  /* 0x000000010000780c */ /* 0x000fe20000704270 */
[----:B------:R-:W-:Y:S03]  /*7630*/  UP2UR UR29, UPR, URZ, 0x1 ;  /* 0x000000013f1d7883 */ /* 0x000fe60008000000 */
[----:B------:R-:W-:Y:S04]  /*7640*/  ISETP.LT.OR P0, PT, R2, 0x2, P0 ;  /* 0x000000020200780c */ /* 0x000fe80000701670 */
[----:B------:R-:W-:Y:S02]  /*7650*/  FSEL R5, R5, -INF , !P0 ;  /* 0xff80000005057808 */ /* 0x000fe40004000000 */
[----:B------:R-:W-:Y:S01]  /*7660*/  PLOP3.LUT P0, PT, PT, PT, UP0, 0x40, 0x0 ;  /* 0x000000000000781c */ /* 0x000fe20003f0e808 */
[----:B------:R-:W-:Y:S03]  /*7670*/  UISETP.GE.AND UP0, UPT, UR23, 0xa, UPT ;  /* 0x0000000a1700788c */ /* 0x000fe6000bf06270 */
        /* <DEDUP_REMOVED lines=12> */
[----:B------:R-:W-:Y:S04]  /*7740*/  ISETP.GT.AND P0, PT, R0, 0x10, P0 ;  /* 0x000000100000780c */ /* 0x000fe80000704270 */
[----:B------:R-:W-:Y:S04]  /*7750*/  ISETP.LT.OR P0, PT, R2, 0x11, P0 ;  /* 0x000000110200780c */ /* 0x000fe80000701670 */
[----:B------:R-:W-:Y:S02]  /*7760*/  FSEL R12, R12, -INF , !P0 ;  /* 0xff8000000c0c7808 */ /* 0x000fe40004000000 */
[----:B------:R-:W-:Y:S01]  /*7770*/  PLOP3.LUT P0, PT, PT, PT, UP6, 0x40, 0x0 ;  /* 0x000000000000781c */ /* 0x000fe20003f0e868 */
[----:B------:R-:W-:Y:S03]  /*7780*/  UISETP.NE.AND UP6, UPT, UR13, URZ, UPT ;  /* 0x0000003f0d00728c */ /* 0x000fe6000bfc5270 */
        /* <DEDUP_REMOVED lines=24> */
[----:B------:R-:W-:Y:S02]  /*7910*/  ISETP.GT.AND P0, PT, R0, 0x29, P0 ;  /* 0x000000290000780c */ /* 0x000fe40000704270 */
[----:B------:R-:W1:Y:S02]  /*7920*/  SHFL.IDX PT, R0, R132, 0x1, 0x1c1f ;  /* 0x003c1f0084007f89 */ /* 0x000e6400000e0000 */
[----:B------:R-:W-:Y:S04]  /*7930*/  ISETP.LT.OR P0, PT, R2, 0x2a, P0 ;  /* 0x0000002a0200780c */ /* 0x000fe80000701670 */
[----:B------:R-:W-:Y:S02]  /*7940*/  FSEL R25, R25, -INF , !P0 ;  /* 0xff80000019197808 */ /* 0x000fe40004000000 */
[----:B------:R-:W-:Y:S01]  /*7950*/  PLOP3.LUT P0, PT, PT, PT, UP6, 0x40, 0x0 ;  /* 0x000000000000781c */ /* 0x000fe20003f0e868 */
[----:B------:R-:W-:Y:S01]  /*7960*/  UISETP.NE.AND UP6, UPT, UR32, URZ, UPT ;  /* 0x0000003f2000728c */ /* 0x000fe2000bfc5270 */
[--C-:B-1----:R-:W-:Y:S02]  /*7970*/  IMAD.IADD R3, R169, 0x1, R0.reuse ;  /* 0x00000001a9037824 */ /* 0x102fe400078e0200 */
[----:B------:R-:W-:Y:S09]  /*7980*/  IMAD.IADD R2, R133, 0x1, R0 ;  /* 0x0000000185027824 */ /* 0x000ff200078e0200 */
        /* <DEDUP_REMOVED lines=16> */
.L_x_2057:
[----:B------:R-:W-:Y:S04]  /*7a90*/  MOV R4, 0x1 ;  /* 0x0000000100047802 */ /* 0x000fe80000000f00 */
[----:B------:R-:W-:Y:S11]  /*7aa0*/  ISETP.NE.AND P0, PT, R4, c[0x0][0x32c], PT ;  /* 0x0000cb0004007a0c */ /* 0x000ff60003f05270 */
[----:B------:R-:W-:Y:S02]  /*7ab0*/  @!UPT UIADD3 URZ, URZ, URZ, URZ ;  /* 0x0000003f3f3ff290 */ /* 0x000fe4000fffe03f */
[----:B------:R-:W-:Y:S05]  /*7ac0*/  @P0 IMAD.HI.U32 R4, R0, c[0x0][0x330], RZ ;  /* 0x0000cc0000040a27 */ /* 0x000fea00078e00ff */
[----:B------:R-:W-:Y:S02]  /*7ad0*/  @P0 SHF.R.U32.HI R0, RZ, c[0x0][0x334], R4 ;  /* 0x0000cd00ff000a19 */ /* 0x000fe40000011604 */
.L_x_2058:
[----:B------:R-:W-:Y:S05]  /*7ae0*/  BSYNC B0 ;  /* 0x0000000000007941 */ /* 0x000fea0003800000 */
.L_x_2056:
[----:B------:R-:W-:Y:S05]  /*7af0*/  IADD3 R4, -R170, UR23, RZ ;  /* 0x00000017aa047c10 */ /* 0x000fea000fffe1ff */
[----:B------:R-:W-:Y:S05]  /*7b00*/  IMAD R0, R0, c[0x0][0x32c], R4 ;  /* 0x0000cb0000007a24 */ /* 0x000fea00078e0204 */
[----:B------:R-:W-:Y:S02]  /*7b10*/  IMNMX R2, R2, R0, !PT ;  /* 0x0000000002027217 */ /* 0x000fe40007800200 */
[----:B------:R-:W-:Y:S04]  /*7b20*/  IADD3 R0, R0, c[0x0][0x32c], RZ ;  /* 0x0000cb0000007a10 */ /* 0x000fe80007ffe0ff */
[----:B------:R-:W-:Y:S02]  /*7b30*/  IMNMX R3, R3, R0, PT ;  /* 0x0000000003037217 */ /* 0x000fe40003800200 */
.L_x_2055:
        /* <DEDUP_REMOVED lines=31> */
[----:B------:R-:W-:Y:S01]  /*7d30*/  FADD.FTZ R0, -R0, R134 ;  /* 0x0000008600007221 */ /* 0x000fe20000010100 */
[----:B------:R-:W-:Y:S01]  /*7d40*/  UISETP.NE.AND UP4, UPT, UR23, URZ, UPT ;  /* 0x0000003f1700728c */ /* 0x000fe2000bf85270 */
[----:B------:R-:W2:Y:S01]  /*7d50*/  LDL.LU R134, [R1+0x44] ;  /* 0x0000440001867983 */ /* 0x000ea20000300800 */
[----:B------:R-:W-:Y:S01]  /*7d60*/  ISETP.GT.AND P0, PT, R2, RZ, P0 ;  /* 0x000000ff0200720c */ /* 0x000fe20000704270 */
[--C-:B------:R-:W-:Y:S01]  /*7d70*/  FFMA.FTZ R168, R168, c[0x0][0x2d0], -R4.reuse ;  /* 0x0000b400a8a87a23 */ /* 0x100fe20000010804 */
[----:B------:R-:W-:Y:S01]  /*7d80*/  UIADD3 UR23, UR5, -0x1, URZ ;  /* 0xffffffff05177890 */ /* 0x000fe2000fffe03f */
[----:B------:R-:W-:Y:S01]  /*7d90*/  FMUL.FTZ R0, R0, c[0x0][0x2d0] ;  /* 0x0000b40000007a20 */ /* 0x000fe20000410000 */
[----:B------:R-:W-:Y:S01]  /*7da0*/  ISETP.LT.OR P0, PT, R3, 0x1, P0 ;  /* 0x000000010300780c */ /* 0x000fe20000701670 */
[--C-:B------:R-:W-:Y:S02]  /*7db0*/  FFMA.FTZ R5, R5, c[0x0][0x2d0], -R4.reuse ;  /* 0x0000b40005057a23 */ /* 0x100fe40000010804 */
[----:B------:R-:W-:Y:S01]  /*7dc0*/  MUFU.EX2 R168, R168 ;  /* 0x000000a800a87308 */ /* 0x000fe20000000800 */
[----:B------:R-:W-:Y:S01]  /*7dd0*/  FSEL R6, R6, -INF , !P0 ;  /* 0xff80000006067808 */ /* 0x000fe20004000000 */
[--C-:B------:R-:W-:Y:S01]  /*7de0*/  FFMA.FTZ R8, R8, c[0x0][0x2d0], -R4.reuse ;  /* 0x0000b40008087a23 */ /* 0x100fe20000010804 */
[----:B------:R-:W-:Y:S01]  /*7df0*/  PLOP3.LUT P0, PT, PT, PT, UP3, 0x40, 0x0 ;  /* 0x000000000000781c */ /* 0x000fe20003f0e838 */
[----:B------:R-:W-:Y:S01]  /*7e00*/  UISETP.NE.AND UP3, UPT, UR31, URZ, UPT ;  /* 0x0000003f1f00728c */ /* 0x000fe2000bf65270 */
[--C-:B------:R-:W-:Y:S02]  /*7e10*/  FFMA.FTZ R9, R9, c[0x0][0x2d0], -R4.reuse ;  /* 0x0000b40009097a23 */ /* 0x100fe40000010804 */
[----:B------:R-:W-:Y:S01]  /*7e20*/  ISETP.GT.AND P0, PT, R2, 0x1, P0 ;  /* 0x000000010200780c */ /* 0x000fe20000704270 */
[--C-:B------:R-:W-:Y:S02]  /*7e30*/  FFMA.FTZ R17, R17, c[0x0][0x2d0], -R4.reuse ;  /* 0x0000b40011117a23 */ /* 0x100fe40000010804 */
[----:B------:R-:W-:Y:S01]  /*7e40*/  MUFU.EX2 R5, R5 ;  /* 0x0000000500057308 */ /* 0x000fe20000000800 */
[----:B------:R-:W-:Y:S01]  /*7e50*/  ISETP.LT.OR P0, PT, R3, 0x2, P0 ;  /* 0x000000020300780c */ /* 0x000fe20000701670 */
[--C-:B------:R-:W-:Y:S02]  /*7e60*/  FFMA.FTZ R21, R21, c[0x0][0x2d0], -R4.reuse ;  /* 0x0000b40015157a23 */ /* 0x100fe40000010804 */
        /* <DEDUP_REMOVED lines=10> */
[C---:B------:R-:W-:Y:S01]  /*7f10*/  ISETP.LT.OR P0, PT, R3.reuse, 0x9, P0 ;  /* 0x000000090300780c */ /* 0x040fe20000701670 */
[----:B------:R-:W-:Y:S01]  /*7f20*/  FFMA.FTZ R169, R20, c[0x0][0x2d0], -R4 ;  /* 0x0000b40014a97a23 */ /* 0x000fe20000010804 */
[----:B------:R-:W-:Y:S02]  /*7f30*/  MOV R20, R17 ;  /* 0x0000001100147202 */ /* 0x000fe40000000f00 */
[----:B------:R-:W-:Y:S01]  /*7f40*/  FSEL R10, R10, -INF , !P0 ;  /* 0xff8000000a0a7808 */ /* 0x000fe20004000000 */
[----:B------:R-:W1:Y:S01]  /*7f50*/  MUFU.EX2 R9, R9 ;  /* 0x0000000900097308 */ /* 0x000e620000000800 */
[----:B------:R-:W-:Y:S01]  /*7f60*/  PLOP3.LUT P0, PT, PT, PT, UP1, 0x40, 0x0 ;  /* 0x000000000000781c */ /* 0x000fe20003f0e818 */
[----:B------:R-:W-:Y:S03]  /*7f70*/  UISETP.NE.AND UP1, UPT, UR29, URZ, UPT ;  /* 0x0000003f1d00728c */ /* 0x000fe6000bf25270 */
[C---:B------:R-:W-:Y:S04]  /*7f80*/  ISETP.GT.AND P0, PT, R2.reuse, 0x9, P0 ;  /* 0x000000090200780c */ /* 0x040fe80000704270 */
[----:B------:R-:W-:Y:S04]  /*7f90*/  ISETP.LT.OR P0, PT, R3, 0xa, P0 ;  /* 0x0000000a0300780c */ /* 0x000fe80000701670 */
[----:B------:R-:W-:Y:S02]  /*7fa0*/  FSEL R171, R11, -INF , !P0 ;  /* 0xff8000000bab7808 */ /* 0x000fe40004000000 */
[----:B------:R-:W-:Y:S01]  /*7fb0*/  PLOP3.LUT P0, PT, PT, PT, UP0, 0x40, 0x0 ;  /* 0x000000000000781c */ /* 0x000fe20003f0e808 */
[----:B------:R-:W-:Y:S01]  /*7fc0*/  UISETP.NE.AND UP0, UPT, UR27, URZ, UPT ;  /* 0x0000003f1b00728c */ /* 0x000fe2000bf05270 */
[----:B------:R-:W-:Y:S02]  /*7fd0*/  MOV R11, R16 ;  /* 0x00000010000b7202 */ /* 0x000fe40000000f00 */
[----:B------:R-:W-:Y:S04]  /*7fe0*/  ISETP.GT.AND P0, PT, R2, 0x10, P0 ;  /* 0x000000100200780c */ /* 0x000fe80000704270 */
[C---:B------:R-:W-:Y:S04]  /*7ff0*/  ISETP.LT.OR P0, PT, R3.reuse, 0x11, P0 ;  /* 0x000000110300780c */ /* 0x040fe80000701670 */
[----:B------:R-:W-:Y:S02]  /*8000*/  FSEL R172, R14, -INF , !P0 ;  /* 0xff8000000eac7808 */ /* 0x000fe40004000000 */
[----:B------:R-:W-:Y:S02]  /*8010*/  PLOP3.LUT P0, PT, PT, PT, UP6, 0x40, 0x0 ;  /* 0x000000000000781c */ /* 0x000fe40003f0e868 */
[----:B------:R-:W-:Y:S02]  /*8020*/  MOV R14, R179 ;  /* 0x000000b3000e7202 */ /* 0x000fe40000000f00 */
[C---:B------:R-:W-:Y:S04]  /*8030*/  ISETP.GT.AND P0, PT, R2.reuse, 0x11, P0 ;  /* 0x000000110200780c */ /* 0x040fe80000704270 */
[----:B------:R-:W-:Y:S04]  /*8040*/  ISETP.LT.OR P0, PT, R3, 0x12, P0 ;  /* 0x000000120300780c */ /* 0x000fe80000701670 */
[----:B------:R-:W-:Y:S02]  /*8050*/  FSEL R173, R15, -INF , !P0 ;  /* 0xff8000000fad7808 */ /* 0x000fe40004000000 */
[----:B------:R-:W-:Y:S02]  /*8060*/  PLOP3.LUT P0, PT, PT, PT, UP5, 0x40, 0x0 ;  /* 0x000000000000781c */ /* 0x000fe40003f0e858 */
[----:B------:R-:W-:Y:S02]  /*8070*/  MOV R15, R170 ;  /* 0x000000aa000f7202 */ /* 0x000fe40000000f00 */
[----:B------:R-:W-:Y:S02]  /*8080*/  ISETP.GT.AND P0, PT, R2, 0x18, P0 ;  /* 0x000000180200780c */ /* 0x000fe40000704270 */
[----:B-1----:R-:W-:Y:S02]  /*8090*/  F2FP.BF16.PACK_AB R170, R9, R8 ;  /* 0x0000000809aa723e */ /* 0x002fe400000010ff */
        /* <DEDUP_REMOVED lines=21> */
[----:B------:R-:W-:Y:S01]  /*81f0*/  UMOV UR5, UR23 ;  /* 0x0000001700057c82 */ /* 0x000fe20008000000 */
[----:B------:R-:W1:Y:S02]  /*8200*/  MUFU.EX2 R2, R0 ;  /* 0x0000000000027308 */ /* 0x000e640000000800 */
[----:B------:R-:W-:Y:S04]  /*8210*/  ISETP.LT.OR P0, PT, R3, 0x2a, P0 ;  /* 0x0000002a0300780c */ /* 0x000fe80000701670 */
[----:B------:R-:W-:Y:S01]  /*8220*/  FSEL R132, R27, -INF , !P0 ;  /* 0xff8000001b847808 */ /* 0x000fe20004000000 */
[C---:B-1----:R-:W-:Y:S02]  /*8230*/  FMUL.FTZ R16, R2.reuse, R144 ;  /* 0x0000009002107220 */ /* 0x042fe40000410000 */
[C---:B------:R-:W-:Y:S01]  /*8240*/  FMUL.FTZ R12, R2.reuse, R148 ;  /* 0x00000094020c7220 */ /* 0x040fe20000410000 */
[----:B------:R-:W-:Y:S01]  /*8250*/  MOV R148, R11 ;  /* 0x0000000b00947202 */ /* 0x000fe20000000f00 */
[C---:B------:R-:W-:Y:S01]  /*8260*/  FMUL.FTZ R13, R2.reuse, R149 ;  /* 0x00000095020d7220 */ /* 0x040fe20000410000 */
[----:B------:R-:W-:Y:S01]  /*8270*/  MOV R149, R14 ;  /* 0x0000000e00957202 */ /* 0x000fe20000000f00 */
        /* <DEDUP_REMOVED lines=56> */
[----:B------:R-:W-:Y:S01]  /*8600*/  FADD.FTZ R4, R5, R0 ;  /* 0x0000000005047221 */ /* 0x000fe20000010000 */
        /* <DEDUP_REMOVED lines=8> */
[C---:B------:R-:W-:Y:S01]  /*8690*/  FMUL.FTZ R4, R2.reuse, R156 ;  /* 0x0000009c02047220 */ /* 0x040fe20000410000 */
[----:B------:R-:W-:Y:S01]  /*86a0*/  MOV R156, R20 ;  /* 0x00000014009c7202 */ /* 0x000fe20000000f00 */
[C---:B------:R-:W-:Y:S01]  /*86b0*/  FMUL.FTZ R20, R2.reuse, R140 ;  /* 0x0000008c02147220 */ /* 0x040fe20000410000 */
[----:B------:R-:W-:Y:S01]  /*86c0*/  FMNMX.FTZ R0, R171, R0, !PT ;  /* 0x00000000ab007209 */ /* 0x000fe20007810000 */
[----:B------:R-:W2:Y:S01]  /*86d0*/  LDL.LU R140, [R1+0x4c] ;  /* 0x00004c00018c7983 */ /* 0x000ea20000300800 */
        /* <DEDUP_REMOVED lines=8> */
[----:B------:R-:W-:Y:S03]  /*8760*/  MUFU.EX2 R156, R156 ;  /* 0x0000009c009c7308 */ /* 0x000fe60000000800 */
[----:B------:R-:W-:Y:S04]  /*8770*/  FMNMX.FTZ R0, R174, R0, !PT ;  /* 0x00000000ae007209 */ /* 0x000fe80007810000 */
[----:B------:R-:W-:Y:S03]  /*8780*/  FMNMX.FTZ R0, R175, R0, !PT ;  /* 0x00000000af007209 */ /* 0x000fe60007810000 */
[----:B------:R-:W-:Y:S01]  /*8790*/  MUFU.EX2 R152, R152 ;  /* 0x0000009800987308 */ /* 0x000fe20000000800 */
        /* <DEDUP_REMOVED lines=14> */
[----:B------:R-:W-:Y:S01]  /*8880*/  MOV R135, R169 ;  /* 0x000000a900877202 */ /* 0x000fe20000000f00 */
[--C-:B------:R-:W-:Y:S02]  /*8890*/  FFMA.FTZ R169, R6, c[0x0][0x2d0], -R134.reuse ;  /* 0x0000b40006a97a23 */ /* 0x100fe40000010886 */
[----:B------:R-:W-:Y:S02]  /*88a0*/  FMUL.FTZ R0, R0, c[0x0][0x2d0] ;  /* 0x0000b40000007a20 */ /* 0x000fe40000410000 */
[--C-:B------:R-:W-:Y:S02]  /*88b0*/  FFMA.FTZ R7, R7, c[0x0][0x2d0], -R134.reuse ;  /* 0x0000b40007077a23 */ /* 0x100fe40000010886 */
[----:B------:R-:W-:Y:S01]  /*88c0*/  MUFU.EX2 R169, R169 ;  /* 0x000000a900a97308 */ /* 0x000fe20000000800 */
[--C-:B------:R-:W-:Y:S09]  /*88d0*/  FFMA.FTZ R2, R10, c[0x0][0x2d0], -R134.reuse ;  /* 0x0000b4000a027a23 */ /* 0x100ff20000010886 */
[----:B------:R-:W1:Y:S10]  /*88e0*/  MUFU.EX2 R0, R0 ;  /* 0x0000000000007308 */ /* 0x000e740000000800 */
[----:B------:R3:W4:Y:S01]  /*88f0*/  MUFU.EX2 R144, R7 ;  /* 0x0000000700907308 */ /* 0x0007220000000800 */
[C---:B-1----:R-:W-:Y:S02]  /*8900*/  FMUL.FTZ R26, R0.reuse, R138 ;  /* 0x0000008a001a7220 */ /* 0x042fe40000410000 */
[C---:B------:R-:W-:Y:S02]  /*8910*/  FMUL.FTZ R27, R0.reuse, R139 ;  /* 0x0000008b001b7220 */ /* 0x040fe40000410000 */
[----:B------:R-:W1:Y:S01]  /*8920*/  LDSM.16.MT88.4 R136, [R237+0x4080] ;  /* 0x00408000ed88783b */ /* 0x000e620000004200 */
[C---:B------:R-:W-:Y:S02]  /*8930*/  FMUL.FTZ R10, R0.reuse, R154 ;  /* 0x0000009a000a7220 */ /* 0x040fe40000410000 */
[C---:B------:R-:W-:Y:S02]  /*8940*/  FMUL.FTZ R11, R0.reuse, R155 ;  /* 0x0000009b000b7220 */ /* 0x040fe40000410000 */
[C---:B------:R-:W-:Y:S02]  /*8950*/  FMUL.FTZ R22, R0.reuse, R142 ;  /* 0x0000008e00167220 */ /* 0x040fe40000410000 */
[C---:B------:R-:W-:Y:S02]  /*8960*/  FMUL.FTZ R23, R0.reuse, R143 ;  /* 0x0000008f00177220 */ /* 0x040fe40000410000 */
[C---:B------:R-:W-:Y:S01]  /*8970*/  FMUL.FTZ R6, R0.reuse, R158 ;  /* 0x0000009e00067220 */ /* 0x040fe20000410000 */
[----:B------:R-:W-:Y:S01]  /*8980*/  MOV R158, R135 ;  /* 0x00000087009e7202 */ /* 0x000fe20000000f00 */
[C---:B---3--:R-:W-:Y:S02]  /*8990*/  FMUL.FTZ R7, R0.reuse, R159 ;  /* 0x0000009f00077220 */ /* 0x048fe40000410000 */
        /* <DEDUP_REMOVED lines=61> */
[C---:B----4-:R-:W-:Y:S01]  /*8d70*/  F2FP.BF16.PACK_AB R169, R144.reuse, R169 ;  /* 0x000000a990a9723e */ /* 0x050fe200000010ff */
[----:B------:R-:W-:Y:S01]  /*8d80*/  FFMA.FTZ R0, R171, c[0x0][0x2d0], -R134 ;  /* 0x0000b400ab007a23 */ /* 0x000fe20000010886 */
[----:B------:R-:W-:Y:S01]  /*8d90*/  LDSM.16.MT88.4 R140, [R237+0x4880] ;  /* 0x00488000ed8c783b */ /* 0x000fe20000004200 */
[----:B------:R-:W-:Y:S02]  /*8da0*/  FADD.FTZ R144, R144, R150 ;  /* 0x0000009690907221 */ /* 0x000fe40000010000 */
[----:B------:R-:W2:Y:S02]  /*8db0*/  MUFU.EX2 R146, R0 ;  /* 0x0000000000927308 */ /* 0x000ea40000000800 */
[----:B--2---:R-:W-:Y:S01]  /*8dc0*/  F2FP.BF16.PACK_AB R171, R146, R147 ;  /* 0x0000009392ab723e */ /* 0x004fe200000010ff */
[--C-:B------:R-:W-:Y:S07]  /*8dd0*/  FFMA.FTZ R0, R172, c[0x0][0x2d0], -R134.reuse ;  /* 0x0000b400ac007a23 */ /* 0x100fee0000010886 */
[----:B------:R2:W-:Y:S01]  /*8de0*/  MUFU.EX2 R148, R0 ;  /* 0x0000000000947308 */ /* 0x0005e20000000800 */
[C---:B-1----:R-:W-:Y:S08]  /*8df0*/  HMMA.16816.F32.BF16 R4, R168.reuse, R136, R4 ;  /* 0x00000088a804723c */ /* 0x042ff00000041804 */
[C---:B------:R-:W-:Y:S01]  /*8e00*/  HMMA.16816.F32.BF16 R8, R168.reuse, R138, R8 ;  /* 0x0000008aa808723c */ /* 0x040fe20000041808 */
[----:B------:R-:W1:Y:S03]  /*8e10*/  LDSM.16.MT88.4 R136, [R238+0x4080] ;  /* 0x00408000ee88783b */ /* 0x000e660000004200 */
[--C-:B--2---:R-:W-:Y:S04]  /*8e20*/  FFMA.FTZ R0, R173, c[0x0][0x2d0], -R134.reuse ;  /* 0x0000b400ad007a23 */ /* 0x104fe80000010886 */
[----:B------:R2:W3:Y:S01]  /*8e30*/  MUFU.EX2 R149, R0 ;  /* 0x0000000000957308 */ /* 0x0004e20000000800 */
[C---:B-1----:R-:W-:Y:S03]  /*8e40*/  HMMA.16816.F32.BF16 R12, R168.reuse, R136, R12 ;  /* 0x00000088a80c723c */ /* 0x042fe6000004180c */
[--C-:B--2---:R-:W-:Y:S06]  /*8e50*/  FFMA.FTZ R0, R174, c[0x0][0x2d0], -R134.reuse ;  /* 0x0000b400ae007a23 */ /* 0x104fec0000010886 */
[----:B------:R1:W-:Y:S01]  /*8e60*/  MUFU.EX2 R135, R0 ;  /* 0x0000000000877308 */ /* 0x0003e20000000800 */
[C---:B------:R-:W-:Y:S01]  /*8e70*/  HMMA.16816.F32.BF16 R16, R168.reuse, R138, R16 ;  /* 0x0000008aa810723c */ /* 0x040fe20000041810 */
[----:B------:R-:W2:Y:S02]  /*8e80*/  LDSM.16.MT88.4 R136, [R241+0x4080] ;  /* 0x00408000f188783b */ /* 0x000ea40000004200 */
[----:B-1----:R-:W-:Y:S06]  /*8e90*/  FFMA.FTZ R0, R175, c[0x0][0x2d0], -R134 ;  /* 0x0000b400af007a23 */ /* 0x002fec0000010886 */
[----:B------:R-:W-:Y:S10]  /*8ea0*/  MUFU.EX2 R175, R158 ;  /* 0x0000009e00af7308 */ /* 0x000ff40000000800 */
[----:B------:R1:W4:Y:S01]  /*8eb0*/  MUFU.EX2 R174, R0 ;  /* 0x0000000000ae7308 */ /* 0x0003220000000800 */
[C---:B--2---:R-:W-:Y:S08]  /*8ec0*/  HMMA.16816.F32.BF16 R20, R168.reuse, R136, R20 ;  /* 0x00000088a814723c */ /* 0x044ff00000041814 */
[C---:B------:R-:W-:Y:S01]  /*8ed0*/  HMMA.16816.F32.BF16 R24, R168.reuse, R138, R24 ;  /* 0x0000008aa818723c */ /* 0x040fe20000041818 */
[----:B------:R-:W2:Y:S03]  /*8ee0*/  LDSM.16.MT88.4 R136, [R240+0x4080] ;  /* 0x00408000f088783b */ /* 0x000ea60000004200 */
[----:B-1----:R-:W-:Y:S02]  /*8ef0*/  FADD.FTZ R0, R2, R179 ;  /* 0x000000b302007221 */ /* 0x002fe40000010000 */
[----:B------:R-:W-:Y:S02]  /*8f00*/  MUFU.EX2 R179, R153 ;  /* 0x0000009900b37308 */ /* 0x000fe40000000800 */
[----:B------:R-:W-:Y:S04]  /*8f10*/  FADD.FTZ R150, R145, R0 ;  /* 0x0000000091967221 */ /* 0x000fe80000010000 */
[----:B------:R-:W-:Y:S04]  /*8f20*/  FADD.FTZ R0, R147, R144 ;  /* 0x0000009093007221 */ /* 0x000fe80000010000 */
[----:B------:R-:W1:Y:S01]  /*8f30*/  MUFU.EX2 R153, R157 ;  /* 0x0000009d00997308 */ /* 0x000e620000000800 */
        /* <DEDUP_REMOVED lines=41> */
[----:B------:R-:W-:Y:S01]  /*91d0*/  F2FP.BF16.PACK_AB R138, R156, R151 ;  /* 0x000000979c8a723e */ /* 0x000fe200000010ff */
[----:B------:R-:W-:Y:S01]  /*91e0*/  LDSM.16.MT88.4 R144, [R240+0x9080] ;  /* 0x00908000f090783b */ /* 0x000fe20000004200 */
[----:B----4-:R-:W-:Y:S03]  /*91f0*/  F2FP.BF16.PACK_AB R139, R174, R135 ;  /* 0x00000087ae8b723e */ /* 0x010fe600000010ff */
[----:B------:R-:W-:Y:S01]  /*9200*/  FFMA.FTZ R0, R176, c[0x0][0x2d0], -R134 ;  /* 0x0000b400b0007a23 */ /* 0x000fe20000010886 */
[----:B-1----:R-:W-:Y:S01]  /*9210*/  MOV R176, R153 ;  /* 0x0000009900b07202 */ /* 0x002fe20000000f00 */
[----:B------:R-:W-:Y:S01]  /*9220*/  FADD.FTZ R2, R148, R2 ;  /* 0x0000000294027221 */ /* 0x000fe20000010000 */
[----:B------:R-:W-:Y:S01]  /*9230*/  F2FP.BF16.PACK_AB R168, R179, R175 ;  /* 0x000000afb3a8723e */ /* 0x000fe200000010ff */
[C---:B------:R-:W-:Y:S01]  /*9240*/  HMMA.16816.F32.BF16 R4, R136.reuse, R140, R4 ;  /* 0x0000008c8804723c */ /* 0x040fe20000041804 */
[----:B------:R1:W2:Y:S04]  /*9250*/  MUFU.EX2 R172, R0 ;  /* 0x0000000000ac7308 */ /* 0x0002a80000000800 */
[----:B------:R-:W-:Y:S03]  /*9260*/  FADD.FTZ R2, R149, R2 ;  /* 0x0000000295027221 */ /* 0x000fe60000010000 */
[C---:B------:R-:W-:Y:S01]  /*9270*/  HMMA.16816.F32.BF16 R8, R136.reuse, R142, R8 ;  /* 0x0000008e8808723c */ /* 0x040fe20000041808 */
[----:B------:R-:W3:Y:S03]  /*9280*/  LDSM.16.MT88.4 R140, [R238+0x4880] ;  /* 0x00488000ee8c783b */ /* 0x000ee60000004200 */
[----:B------:R-:W-:Y:S01]  /*9290*/  FADD.FTZ R2, R135, R2 ;  /* 0x0000000287027221 */ /* 0x000fe20000010000 */
[----:B------:R-:W-:Y:S03]  /*92a0*/  MOV R135, R3 ;  /* 0x0000000300877202 */ /* 0x000fe60000000f00 */
[----:B------:R-:W-:Y:S04]  /*92b0*/  FADD.FTZ R2, R174, R2 ;  /* 0x00000002ae027221 */ /* 0x000fe80000010000 */
[----:B-1----:R-:W-:Y:S01]  /*92c0*/  FFMA.FTZ R0, R177, c[0x0][0x2d0], -R134 ;  /* 0x0000b400b1007a23 */ /* 0x002fe20000010886 */
[----:B------:R-:W-:Y:S01]  /*92d0*/  MOV R177, R152 ;  /* 0x0000009800b17202 */ /* 0x000fe20000000f00 */
[----:B--2---:R-:W-:Y:S01]  /*92e0*/  FADD.FTZ R2, R172, R2 ;  /* 0x00000002ac027221 */ /* 0x004fe20000010000 */
[----:B------:R-:W-:Y:S01]  /*92f0*/  LDSM.16.MT88.4 R152, [R237+0x5080] ;  /* 0x00508000ed98783b */ /* 0x000fe20000004200 */
[----:B------:R-:W1:Y:S01]  /*9300*/  MUFU.EX2 R173, R0 ;  /* 0x0000000000ad7308 */ /* 0x000e620000000800 */
[----:B------:R-:W-:Y:S01]  /*9310*/  F2FP.BF16.PACK_AB R170, R176, R177 ;  /* 0x000000b1b0aa723e */ /* 0x000fe200000010ff */
[C---:B---3--:R-:W-:Y:S03]  /*9320*/  HMMA.16816.F32.BF16 R12, R136.reuse, R140, R12 ;  /* 0x0000008c880c723c */ /* 0x048fe6000004180c */
[----:B-1----:R-:W-:Y:S01]  /*9330*/  F2FP.BF16.PACK_AB R169, R173, R172 ;  /* 0x000000acada9723e */ /* 0x002fe200000010ff */
[--C-:B------:R-:W-:Y:S02]  /*9340*/  FFMA.FTZ R0, R178, c[0x0][0x2d0], -R134.reuse ;  /* 0x0000b400b2007a23 */ /* 0x100fe40000010886 */
[----:B------:R-:W-:Y:S02]  /*9350*/  FFMA.FTZ R134, R132, c[0x0][0x2d0], -R134 ;  /* 0x0000b40084867a23 */ /* 0x000fe40000010886 */
[C---:B------:R-:W-:Y:S01]  /*9360*/  HMMA.16816.F32.BF16 R16, R136.reuse, R142, R16 ;  /* 0x0000008e8810723c */ /* 0x040fe20000041810 */
[----:B------:R-:W1:Y:S01]  /*9370*/  LDSM.16.MT88.4 R140, [R241+0x4880] ;  /* 0x00488000f18c783b */ /* 0x000e620000004200 */
[----:B------:R2:W-:Y:S10]  /*9380*/  MUFU.EX2 R132, R0 ;  /* 0x0000000000847308 */ /* 0x0005f40000000800 */
[----:B------:R-:W3:Y:S01]  /*9390*/  MUFU.EX2 R134, R134 ;  /* 0x0000008600867308 */ /* 0x000ee20000000800 */
[----:B--2---:R-:W-:Y:S04]  /*93a0*/  FADD.FTZ R0, R151, R150 ;  /* 0x0000009697007221 */ /* 0x004fe80000010000 */
[----:B------:R-:W-:Y:S04]  /*93b0*/  FADD.FTZ R0, R156, R0 ;  /* 0x000000009c007221 */ /* 0x000fe80000010000 */
[----:B------:R-:W-:Y:S01]  /*93c0*/  FADD.FTZ R0, R175, R0 ;  /* 0x00000000af007221 */ /* 0x000fe20000010000 */
[----:B---3--:R-:W-:Y:S03]  /*93d0*/  F2FP.BF16.PACK_AB R171, R134, R132 ;  /* 0x0000008486ab723e */ /* 0x008fe600000010ff */
        /* <DEDUP_REMOVED lines=38> */
[C---:B------:R-:W-:Y:S08]  /*9640*/  HMMA.16816.F32.BF16 R120, R136.reuse, R142, R120 ;  /* 0x0000008e8878723c */ /* 0x040ff00000041878 */
[C---:B------:R-:W-:Y:S08]  /*9650*/  HMMA.16816.F32.BF16 R124, R136.reuse, R144, R124 ;  /* 0x00000090887c723c */ /* 0x040ff0000004187c */
[----:B------:R-:W-:Y:S01]  /*9660*/  HMMA.16816.F32.BF16 R128, R136, R146, R128 ;  /* 0x000000928880723c */ /* 0x000fe20000041880 */
[----:B------:R-:W1:Y:S07]  /*9670*/  LDSM.16.MT88.4 R144, [R238+0x5080] ;  /* 0x00508000ee90783b */ /* 0x000e6e0000004200 */
[C---:B------:R-:W-:Y:S01]  /*9680*/  HMMA.16816.F32.BF16 R156, R168.reuse, R152, R4 ;  /* 0x00000098a89c723c */ /* 0x040fe20000041804 */
[----:B------:R-:W2:Y:S07]  /*9690*/  LDSM.16.MT88.4 R136, [R241+0x5080] ;  /* 0x00508000f188783b */ /* 0x000eae0000004200 */
[C---:B------:R-:W-:Y:S01]  /*96a0*/  HMMA.16816.F32.BF16 R152, R168.reuse, R154, R8 ;  /* 0x0000009aa898723c */ /* 0x040fe20000041808 */
[----:B------:R-:W3:Y:S08]  /*96b0*/  LDSM.16.MT88.4 R4, [R240+0x5080] ;  /* 0x00508000f004783b */ /* 0x000ef00000004200 */
[----:B------:R-:W4:Y:S01]  /*96c0*/  LDSM.16.MT88.4 R8, [R237+0x6880] ;  /* 0x00688000ed08783b */ /* 0x000f220000004200 */
[C---:B-1----:R-:W-:Y:S07]  /*96d0*/  HMMA.16816.F32.BF16 R148, R168.reuse, R144, R12 ;  /* 0x00000090a894723c */ /* 0x042fee000004180c */
[----:B------:R-:W1:Y:S01]  /*96e0*/  LDSM.16.MT88.4 R12, [R238+0x6880] ;  /* 0x00688000ee0c783b */ /* 0x000e620000004200 */
[C---:B------:R-:W-:Y:S08]  /*96f0*/  HMMA.16816.F32.BF16 R144, R168.reuse, R146, R16 ;  /* 0x00000092a890723c */ /* 0x040ff00000041810 */
[C---:B--2---:R-:W-:Y:S08]  /*9700*/  HMMA.16816.F32.BF16 R140, R168.reuse, R136, R20 ;  /* 0x00000088a88c723c */ /* 0x044ff00000041814 */
[C---:B------:R-:W-:Y:S08]  /*9710*/  HMMA.16816.F32.BF16 R136, R168.reuse, R138, R24 ;  /* 0x0000008aa888723c */ /* 0x040ff00000041818 */
        /* <DEDUP_REMOVED lines=33> */
[C---:B------:R-:W-:Y:S08]  /*9930*/  HMMA.16816.F32.BF16 R120, R168.reuse, R14, R120 ;  /* 0x0000000ea878723c */ /* 0x040ff00000041878 */
[C---:B--2---:R-:W-:Y:S07]  /*9940*/  HMMA.16816.F32.BF16 R124, R168.reuse, R4, R124 ;  /* 0x00000004a87c723c */ /* 0x044fee000004187c */
[----:B------:R-:W-:Y:S01]  /*9950*/  FADD.FTZ R4, R177, R0 ;  /* 0x00000000b1047221 */ /* 0x000fe20000010000 */
[----:B------:R-:W-:Y:S04]  /*9960*/  HMMA.16816.F32.BF16 R128, R168, R6, R128 ;  /* 0x00000006a880723c */ /* 0x000fe80000041880 */
[----:B------:R-:W-:Y:S02]  /*9970*/  FADD.FTZ R0, R173, R2 ;  /* 0x00000002ad007221 */ /* 0x000fe40000010000 */
[----:B------:R-:W-:Y:S02]  /*9980*/  FADD.FTZ R2, R176, R4 ;  /* 0x00000004b0027221 */ /* 0x000fe40000010000 */
[----:B------:R-:W-:Y:S01]  /*9990*/  FADD.FTZ R0, R132, R0 ;  /* 0x0000000084007221 */ /* 0x000fe20000010000 */
[----:B------:R-:W-:Y:S02]  /*99a0*/  MOV R132, R3 ;  /* 0x0000000300847202 */ /* 0x000fe40000000f00 */
[----:B------:R1:W-:Y:S01]  /*99b0*/  STL [R1+0x44], R2 ;  /* 0x0000440201007387 */ /* 0x0003e20000100800 */
[----:B------:R-:W-:Y:S01]  /*99c0*/  FADD.FTZ R0, R134, R0 ;  /* 0x0000000086007221 */ /* 0x000fe20000010000 */
[----:B------:R-:W-:Y:S04]  /*99d0*/  MOV R134, R133 ;  /* 0x0000008500867202 */ /* 0x000fe80000000f00 */
[----:B------:R1:W-:Y:S02]  /*99e0*/  STL [R1+0x4c], R0 ;  /* 0x00004c0001007387 */ /* 0x0003e40000100800 */
[----:B-1----:R-:W-:-:S05]  /*99f0*/  @P0 BRA `(.L_x_2059) ;  /* 0xffffc43000000947 */ /* 0x002fca000383ffff */
.L_x_2046:
        /* <DEDUP_REMOVED lines=29> */
.L_x_2061:
[----:B------:R-:W-:Y:S02]  /*9bd0*/  ULDC UR4, c[0x0][0x32c] ;  /* 0x0000cb0000047ab9 */ /* 0x000fe40000000800 */
[----:B------:R-:W-:-:S03]  /*9be0*/  UISETP.NE.AND UP0, UPT, UR27, UR4, UPT ;  /* 0x000000041b00728c */ /* 0x000fc6000bf05270 */
[----:B------:R-:W-:Y:S02]  /*9bf0*/  ULDC.64 UR4, c[0x0][0x330] ;  /* 0x0000cc0000047ab9 */ /* 0x000fe40000000a00 */
[----:B------:R-:W-:-:S07]  /*9c00*/  UIMAD.WIDE.U32 UR30, UR28, UR4, URZ ;  /* 0x000000041c1e72a5 */ /* 0x000fce000f8e003f */
[----:B------:R-:W-:Y:S02]  /*9c10*/  @UP0 UMOV UR27, UR31 ;  /* 0x0000001f001b0c82 */ /* 0x000fe40008000000 */
[----:B------:R-:W-:Y:S02]  /*9c20*/  @UP0 USHF.R.U32.HI UR28, URZ, UR5, UR27 ;  /* 0x000000053f1c0299 */ /* 0x000fe4000801161b */
.L_x_2062:
[----:B------:R-:W-:Y:S02]  /*9c30*/  ULDC UR4, c[0x0][0x32c] ;  /* 0x0000cb0000047ab9 */ /* 0x000fe40000000800 */
[----:B------:R-:W-:-:S04]  /*9c40*/  UIMAD UR4, UR28, UR4, URZ ;  /* 0x000000041c0472a4 */ /* 0x000fc8000f8e023f */
[----:B------:R-:W-:-:S04]  /*9c50*/  UISETP.LT.AND UP0, UPT, UR26, UR4, UPT ;  /* 0x000000041a00728c */ /* 0x000fc8000bf01270 */
[----:B------:R-:W-:-:S04]  /*9c60*/  USEL UR26, UR26, UR4, !UP0 ;  /* 0x000000041a1a7287 */ /* 0x000fc8000c000000 */
.L_x_2060:
        /* <DEDUP_REMOVED lines=18> */
[C---:B---3--:R-:W-:Y:S01]  /*9d90*/  SHF.L.U64.HI R4, R3.reuse, 0x1, R4 ;  /* 0x0000000103047819 */ /* 0x048fe20000010204 */
[----:B------:R-:W-:Y:S02]  /*9da0*/  IMAD.SHL.U32 R3, R3, 0x2, RZ ;  /* 0x0000000203037824 */ /* 0x000fe400078e00ff */
[----:B------:R1:W-:Y:S04]  /*9db0*/  STL [R1+0x6c], R5 ;  /* 0x00006c0501007387 */ /* 0x0003e80000100800 */
[----:B------:R1:W-:Y:S01]  /*9dc0*/  STL [R1+0x20], R4 ;  /* 0x0000200401007387 */ /* 0x0003e20000100800 */
[C---:B----4-:R-:W-:Y:S01]  /*9dd0*/  SHF.L.U64.HI R2, R0.reuse, 0x1, R2 ;  /* 0x0000000100027819 */ /* 0x050fe20000010202 */
[----:B------:R-:W-:-:S02]  /*9de0*/  IMAD.SHL.U32 R0, R0, 0x2, RZ ;  /* 0x0000000200007824 */ /* 0x000fc400078e00ff */
[----:B------:R1:W-:Y:S04]  /*9df0*/  STL [R1+0x1c], R3 ;  /* 0x00001c0301007387 */ /* 0x0003e80000100800 */
[----:B------:R1:W-:Y:S04]  /*9e00*/  STL [R1+0x14], R0 ;  /* 0x0000140001007387 */ /* 0x0003e80000100800 */
[----:B------:R1:W-:Y:S02]  /*9e10*/  STL [R1+0x18], R2 ;  /* 0x0000180201007387 */ /* 0x0003e40000100800 */
.L_x_2068:
[----:B-1----:R-:W2:Y:S01]  /*9e20*/  LDL R2, [R1+0x4] ;  /* 0x0000040001027983 */ /* 0x002ea20000100800 */
[----:B------:R-:W-:Y:S04]  /*9e30*/  DEPBAR.LE SB0, 0x0 ;  /* 0x000080000000791a */ /* 0x000fe80000000000 */
[----:B------:R-:W3:Y:S01]  /*9e40*/  LDL R0, [R1] ;  /* 0x0000000001007983 */ /* 0x000ee20000100800 */
[----:B------:R-:W-:Y:S03]  /*9e50*/  UISETP.GT.AND UP0, UPT, UR7, UR23, UPT ;  /* 0x000000170700728c */ /* 0x000fe6000bf04270 */
[----:B------:R-:W-:Y:S03]  /*9e60*/  BAR.SYNC.DEFER_BLOCKING 0x0 ;  /* 0x0000000000007b1d */ /* 0x000fe60000010000 */
[----:B------:R-:W-:Y:S03]  /*9e70*/  PLOP3.LUT P0, PT, PT, PT, UP0, 0x80, 0x0 ;  /* 0x000000000000781c */ /* 0x000fe60003f0f008 */
[----:B------:R-:W1:Y:S04]  /*9e80*/  LDSM.16.M88.4 R8, [R236+0x14080] ;  /* 0x01408000ec08783b */ /* 0x000e680000000200 */
[----:B------:R-:W4:Y:S04]  /*9e90*/  LDSM.16.M88.4 R16, [R236+0x14880] ;  /* 0x01488000ec10783b */ /* 0x000f280000000200 */
[----:B------:R-:W1:Y:S04]  /*9ea0*/  LDSM.16.M88.4 R24, [R236+0x15080] ;  /* 0x01508000ec18783b */ /* 0x000e680000000200 */
[----:B------:R-:W1:Y:S04]  /*9eb0*/  LDSM.16.M88.4 R168, [R243] ;  /* 0x00000000f3a8783b */ /* 0x000e680000000200 */
[----:B--2---:R-:W2:Y:S04]  /*9ec0*/  LDSM.16.M88.4 R172, [R2] ;  /* 0x0000000002ac783b */ /* 0x004ea80000000200 */
[----:B---3--:R3:W1:Y:S02]  /*9ed0*/  LDSM.16.M88.4 R176, [R0] ;  /* 0x0000000000b0783b */ /* 0x0086640000000200 */
[----:B---3--:R-:W-:Y:S01]  /*9ee0*/  MOV R0, R133 ;  /* 0x0000008500007202 */ /* 0x008fe20000000f00 */
[----:B------:R-:W-:-:S05]  /*9ef0*/  @P0 BRA `(.L_x_2064) ;  /* 0x000004b000000947 */ /* 0x000fca0003800000 */
[----:B----4-:R-:W3:Y:S01]  /*9f00*/  LDL R5, [R1+0x28] ;  /* 0x0000280001057983 */ /* 0x010ee20000100800 */
[----:B------:R-:W-:Y:S03]  /*9f10*/  BSSY B0, `(.L_x_2064) ;  /* 0x0000049000007945 */ /* 0x000fe60003800000 */
[----:B------:R-:W4:Y:S04]  /*9f20*/  LDL R7, [R1+0x24] ;  /* 0x0000240001077983 */ /* 0x000f280000100800 */
[----:B--2---:R-:W2:Y:S04]  /*9f30*/  LDL R135, [R1+0x30] ;  /* 0x0000300001877983 */ /* 0x004ea80000100800 */
        /* <DEDUP_REMOVED lines=8> */
[----:B---3--:R-:W-:Y:S05]  /*9fc0*/  SHF.R.S32.HI R2, RZ, 0x1f, R5 ;  /* 0x0000001fff027819 */ /* 0x008fea0000011405 */
[----:B------:R-:W-:Y:S02]  /*9fd0*/  IMAD R4, R2, c[0x0][0x208], RZ ;  /* 0x0000820002047a24 */ /* 0x000fe400078e02ff */
[----:B------:R-:W-:Y:S01]  /*9fe0*/  IMAD.WIDE.U32 R2, R5, c[0x0][0x208], RZ ;  /* 0x0000820005027a25 */ /* 0x000fe200078e00ff */
[----:B--2---:R-:W-:Y:S03]  /*9ff0*/  ISETP.GE.AND P1, PT, R135, c[0x0][0x1d4], PT ;  /* 0x0000750087007a0c */ /* 0x004fe60003f26270 */
[----:B------:R-:W-:Y:S02]  /*a000*/  IMAD R4, R5, c[0x0][0x20c], R4 ;  /* 0x0000830005047a24 */ /* 0x000fe400078e0204 */
[----:B------:R-:W2:Y:S02]  /*a010*/  LDL R5, [R1+0x6c] ;  /* 0x00006c0001057983 */ /* 0x000ea40000100800 */
[----:B------:R-:W-:Y:S01]  /*a020*/  IMAD.IADD R3, R3, 0x1, R4 ;  /* 0x0000000103037824 */ /* 0x000fe200078e0204 */
[----:B----4-:R-:W-:Y:S03]  /*a030*/  SHF.R.S32.HI R4, RZ, 0x1f, R7 ;  /* 0x0000001fff047819 */ /* 0x010fe60000011407 */
        /* <DEDUP_REMOVED lines=10> */
[C---:B---3--:R-:W-:Y:S05]  /*a0e0*/  IMAD.X R5, R3.reuse, 0x1, R134, P0 ;  /* 0x0000000103057824 */ /* 0x048fea00000e0686 */
[----:B------:R-:W-:Y:S01]  /*a0f0*/  @!PT LDS RZ, [RZ] ;  /* 0x00000000fffff984 */ /* 0x000fe20000000800 */
[----:B------:R2:W-:Y:S02]  /*a100*/  LDGSTS.E.BYPASS.LTC128B.128 [R13+0x4080], [R4.64], !P1 ;  /* 0x04080000040d7fae */ /* 0x0005e4000c901d52 */
[C---:B--2---:R-:W-:Y:S05]  /*a110*/  IADD3 R4, P0, R2.reuse, R23, RZ ;  /* 0x0000001702047210 */ /* 0x044fea0007f1e0ff */
[C---:B------:R-:W-:Y:S05]  /*a120*/  IMAD.X R5, R3.reuse, 0x1, R22, P0 ;  /* 0x0000000103057824 */ /* 0x040fea00000e0616 */
[----:B------:R2:W-:Y:S02]  /*a130*/  LDGSTS.E.BYPASS.LTC128B.128 [R13+0x5880], [R4.64], !P6 ;  /* 0x05880000040d7fae */ /* 0x0005e4000f101d52 */
[----:B--2---:R-:W-:Y:S05]  /*a140*/  IADD3 R4, P0, R2, R21, RZ ;  /* 0x0000001502047210 */ /* 0x004fea0007f1e0ff */
[----:B------:R-:W-:Y:S02]  /*a150*/  IMAD.X R5, R3, 0x1, R15, P0 ;  /* 0x0000000103057824 */ /* 0x000fe400000e060f */
[----:B------:R-:W2:Y:S04]  /*a160*/  S2R R15, SR_TID.X ;  /* 0x00000000000f7919 */ /* 0x000ea80000002100 */
[----:B------:R3:W-:Y:S01]  /*a170*/  LDGSTS.E.BYPASS.LTC128B.128 [R13+0x7080], [R4.64], !P5 ;  /* 0x07080000040d7fae */ /* 0x0007e2000e901d52 */
[----:B--2---:R-:W-:Y:S01]  /*a180*/  ISETP.GT.AND P1, PT, R15, 0x7f, PT ;  /* 0x0000007f0f00780c */ /* 0x004fe20003f24270 */
[C---:B---3--:R-:W-:Y:S01]  /*a190*/  IMAD.SHL.U32 R5, R12.reuse, 0x2, RZ ;  /* 0x000000020c057824 */ /* 0x048fe200078e00ff */
[----:B------:R-:W-:Y:S04]  /*a1a0*/  SHF.L.U64.HI R12, R12, 0x1, R20 ;  /* 0x000000010c0c7819 */ /* 0x000fe80000010214 */
[----:B------:R-:W-:Y:S05]  /*a1b0*/  IADD3 R2, P0, R2, R5, RZ ;  /* 0x0000000502027210 */ /* 0x000fea0007f1e0ff */
[----:B------:R-:W-:Y:S05]  /*a1c0*/  IMAD.X R3, R3, 0x1, R12, P0 ;  /* 0x0000000103037824 */ /* 0x000fea00000e060c */
[----:B------:R2:W-:Y:S01]  /*a1d0*/  LDGSTS.E.BYPASS.LTC128B.128 [R13+0x8880], [R2.64], !P4 ;  /* 0x08880000020d7fae */ /* 0x0005e2000e101d52 */
[----:B------:R-:W-:-:S05]  /*a1e0*/  @P1 BRA `(.L_x_2065) ;  /* 0x000001b000001947 */ /* 0x000fca0003800000 */
[----:B------:R-:W-:-:S05]  /*a1f0*/  BRA.DIV ~URZ, `(.L_x_2066) ;  /* 0x000097f27f007947 */ /* 0x000fca000b800000 */
[----:B------:R3:W4:Y:S04]  /*a200*/  SHFL.IDX PT, R4, R6, 0x1, 0x181f ;  /* 0x00381f0006047f89 */ /* 0x00072800000e0000 */
[----:B--2---:R3:W2:Y:S02]  /*a210*/  SHFL.IDX PT, R2, R7, 0x1, 0x181f ;  /* 0x00381f0007027f89 */ /* 0x0046a400000e0000 */
.L_x_2100:
[----:B---3--:R-:W3:Y:S04]  /*a220*/  LDL R7, [R1+0x30] ;  /* 0x0000300001077983 */ /* 0x008ee80000100800 */
[----:B----4-:R-:W4:Y:S04]  /*a230*/  LDL R6, [R1+0x6c] ;  /* 0x00006c0001067983 */ /* 0x010f280000100800 */
[----:B--2---:R-:W2:Y:S04]  /*a240*/  LDL R21, [R1+0x2c] ;  /* 0x00002c0001157983 */ /* 0x004ea80000100800 */
[----:B------:R-:W2:Y:S04]  /*a250*/  LDL R13, [R1+0x8] ;  /* 0x00000800010d7983 */ /* 0x000ea80000100800 */
[----:B------:R-:W2:Y:S04]  /*a260*/  LDL R20, [R1+0x1c] ;  /* 0x00001c0001147983 */ /* 0x000ea80000100800 */
[----:B------:R-:W2:Y:S04]  /*a270*/  LDL R15, [R1+0x20] ;  /* 0x00002000010f7983 */ /* 0x000ea80000100800 */
[----:B------:R-:W2:Y:S04]  /*a280*/  LDL R3, [R1+0x14] ;  /* 0x0000140001037983 */ /* 0x000ea80000100800 */
[----:B------:R-:W2:Y:S01]  /*a290*/  LDL R14, [R1+0x18] ;  /* 0x00001800010e7983 */ /* 0x000ea20000100800 */
[----:B---3--:R-:W-:Y:S02]  /*a2a0*/  ISETP.GE.AND P1, PT, R7, c[0x0][0x1d4], PT ;  /* 0x0000750007007a0c */ /* 0x008fe40003f26270 */
[----:B----4-:R-:W-:Y:S05]  /*a2b0*/  IADD3 R6, P0, R2, R6, RZ ;  /* 0x0000000602067210 */ /* 0x010fea0007f1e0ff */
[----:B--2---:R-:W-:Y:S06]  /*a2c0*/  IMAD.X R7, R4, 0x1, R21, P0 ;  /* 0x0000000104077824 */ /* 0x004fec00000e0615 */
[----:B------:R-:W-:Y:S01]  /*a2d0*/  @!PT LDS RZ, [RZ] ;  /* 0x00000000fffff984 */ /* 0x000fe20000000800 */
[----:B------:R-:W-:Y:S01]  /*a2e0*/  @!PT LDS RZ, [RZ] ;  /* 0x00000000fffff984 */ /* 0x000fe20000000800 */
[----:B------:R-:W-:Y:S01]  /*a2f0*/  @!PT LDS RZ, [RZ] ;  /* 0x00000000fffff984 */ /* 0x000fe20000000800 */
[----:B------:R2:W-:Y:S02]  /*a300*/  LDGSTS.E.BYPASS.LTC128B.128 [R13+0x5080], [R6.64], !P1 ;  /* 0x05080000060d7fae */ /* 0x0005e4000c901d52 */
[----:B--2---:R-:W-:Y:S05]  /*a310*/  IADD3 R6, P0, R2, R20, RZ ;  /* 0x0000001402067210 */ /* 0x004fea0007f1e0ff */
[----:B------:R-:W-:Y:S05]  /*a320*/  IMAD.X R7, R4, 0x1, R15, P0 ;  /* 0x0000000104077824 */ /* 0x000fea00000e060f */
[----:B------:R2:W-:Y:S02]  /*a330*/  LDGSTS.E.BYPASS.LTC128B.128 [R13+0x6880], [R6.64], !P6 ;  /* 0x06880000060d7fae */ /* 0x0005e4000f101d52 */
[C---:B--2---:R-:W-:Y:S02]  /*a340*/  IADD3 R6, P1, R2.reuse, R3, RZ ;  /* 0x0000000302067210 */ /* 0x044fe40007f3e0ff */
[----:B------:R-:W-:Y:S03]  /*a350*/  IADD3 R2, P0, R2, R5, RZ ;  /* 0x0000000502027210 */ /* 0x000fe60007f1e0ff */
[C---:B------:R-:W-:Y:S02]  /*a360*/  IMAD.X R7, R4.reuse, 0x1, R14, P1 ;  /* 0x0000000104077824 */ /* 0x040fe400008e060e */
[----:B------:R-:W-:Y:S03]  /*a370*/  IMAD.X R3, R4, 0x1, R12, P0 ;  /* 0x0000000104037824 */ /* 0x000fe600000e060c */
[----:B------:R2:W-:Y:S04]  /*a380*/  LDGSTS.E.BYPASS.LTC128B.128 [R13+0x8080], [R6.64], !P5 ;  /* 0x08080000060d7fae */ /* 0x0005e8000e901d52 */
[----:B------:R2:W-:Y:S02]  /*a390*/  LDGSTS.E.BYPASS.LTC128B.128 [R13+0x9880], [R2.64], !P4 ;  /* 0x09880000020d7fae */ /* 0x0005e4000e101d52 */
.L_x_2065:
[----:B------:R-:W-:Y:S05]  /*a3a0*/  BSYNC B0 ;  /* 0x0000000000007941 */ /* 0x000fea0003800000 */
.L_x_2064:
[----:B----4-:R-:W0:Y:S01]  /*a3b0*/  LDGDEPBAR ;  /* 0x00000000000079af */ /* 0x010e220000000000 */
[----:B------:R-:W-:Y:S01]  /*a3c0*/  WARPSYNC 0xffffffff ;  /* 0xffffffff00007948 */ /* 0x000fe20003800000 */
[C---:B-12--5:R-:W-:Y:S01]  /*a3d0*/  HMMA.16816.F32.BF16 R4, R160.reuse, R8, RZ ;  /* 0x00000008a004723c */ /* 0x066fe200000418ff */
        /* <DEDUP_REMOVED lines=146> */
[----:B------:R-:W3:Y:S02]  /*ad00*/  LDL R169, [R1+0x30] ;  /* 0x0000300001a97983 */ /* 0x000ee40000100800 */
[----:B------:R-:W-:Y:S02]  /*ad10*/  ISETP.NE.AND P1, PT, R3, 0x1, PT ;  /* 0x000000010300780c */ /* 0x000fe40003f25270 */
[----:B------:R-:W4:Y:S01]  /*ad20*/  LDL R174, [R1+0x6c] ;  /* 0x00006c0001ae7983 */ /* 0x000f220000100800 */
[----:B------:R-:W-:Y:S03]  /*ad30*/  IMAD.U32 R3, RZ, RZ, UR5 ;  /* 0x00000005ff037e24 */ /* 0x000fe6000f8e00ff */
[----:B------:R-:W5:Y:S04]  /*ad40*/  LDL R175, [R1+0x2c] ;  /* 0x00002c0001af7983 */ /* 0x000f680000100800 */
[----:B------:R-:W4:Y:S04]  /*ad50*/  LDL R177, [R1+0x8] ;  /* 0x0000080001b17983 */ /* 0x000f280000100800 */
[----:B------:R-:W4:Y:S04]  /*ad60*/  LDL R173, [R1+0x1c] ;  /* 0x00001c0001ad7983 */ /* 0x000f280000100800 */
[----:B------:R-:W4:Y:S04]  /*ad70*/  LDL R178, [R1+0x20] ;  /* 0x0000200001b27983 */ /* 0x000f280000100800 */
[----:B------:R-:W4:Y:S04]  /*ad80*/  LDL R179, [R1+0x14] ;  /* 0x0000140001b37983 */ /* 0x000f280000100800 */
[----:B------:R-:W4:Y:S01]  /*ad90*/  LDL R176, [R1+0x18] ;  /* 0x0000180001b07983 */ /* 0x000f220000100800 */
[----:B--2---:R-:W-:Y:S02]  /*ada0*/  IADD3 R3, R3, -0x30, R2 ;  /* 0xffffffd003037810 */ /* 0x004fe40007ffe002 */
[----:B---3--:R-:W-:Y:S03]  /*adb0*/  ISETP.GE.AND P2, PT, R169, c[0x0][0x1d4], PT ;  /* 0x00007500a9007a0c */ /* 0x008fe60003f46270 */
        /* <DEDUP_REMOVED lines=12> */
[----:B--2---:R-:W-:Y:S02]  /*ae80*/  IMAD R134, R2, c[0x0][0x1e0], RZ ;  /* 0x0000780002867a24 */ /* 0x004fe400078e02ff */
[C---:B------:R-:W-:Y:S04]  /*ae90*/  IMAD.WIDE.U32 R2, R171.reuse, c[0x0][0x1e0], RZ ;  /* 0x00007800ab027a25 */ /* 0x040fe800078e00ff */
[----:B------:R-:W-:Y:S04]  /*aea0*/  IMAD R134, R171, c[0x0][0x1e4], R134 ;  /* 0x00007900ab867a24 */ /* 0x000fe800078e0286 */
[----:B------:R-:W-:Y:S02]  /*aeb0*/  IMAD.IADD R3, R3, 0x1, R134 ;  /* 0x0000000103037824 */ /* 0x000fe400078e0286 */
[----:B------:R-:W2:Y:S02]  /*aec0*/  S2R R134, SR_TID.X ;  /* 0x0000000000867919 */ /* 0x000ea40000002100 */
[----:B--2---:R-:W-:Y:S04]  /*aed0*/  SHF.R.S32.HI R168, RZ, 0x1f, R134 ;  /* 0x0000001fffa87819 */ /* 0x004fe80000011486 */
[----:B------:R-:W-:Y:S04]  /*aee0*/  LEA.HI R168, R168, R134, RZ, 0x3 ;  /* 0x00000086a8a87211 */ /* 0x000fe800078f18ff */
[----:B------:R-:W-:Y:S04]  /*aef0*/  SHF.R.S32.HI R168, RZ, 0x3, R168 ;  /* 0x00000003ffa87819 */ /* 0x000fe800000114a8 */
[----:B------:R-:W-:Y:S01]  /*af00*/  IADD3 R134, -R168, 0x30, RZ ;  /* 0x00000030a8867810 */ /* 0x000fe20007ffe1ff */
[----:B---3--:R2:W-:Y:S01]  /*af10*/  STL [R1+0x24], R170 ;  /* 0x000024aa01007387 */ /* 0x0085e20000100800 */
[----:B------:R-:W-:Y:S01]  /*af20*/  SHF.R.S32.HI R135, RZ, 0x1f, R170 ;  /* 0x0000001fff877819 */ /* 0x000fe200000114aa */
[----:B------:R-:W-:Y:S02]  /*af30*/  IMAD.WIDE.U32 R2, R170, c[0x0][0x1f0], R2 ;  /* 0x00007c00aa027a25 */ /* 0x000fe400078e0002 */
[----:B-1----:R-:W3:Y:S02]  /*af40*/  LDL R171, [R1+0x34] ;  /* 0x0000340001ab7983 */ /* 0x002ee40000100800 */
[----:B------:R-:W-:Y:S01]  /*af50*/  IMAD R135, R135, c[0x0][0x1f0], RZ ;  /* 0x00007c0087877a24 */ /* 0x000fe200078e02ff */
[----:B------:R-:W-:Y:S01]  /*af60*/  IADD3 R2, P0, R2, UR20, RZ ;  /* 0x0000001402027c10 */ /* 0x000fe2000ff1e0ff */
[----:B------:R-:W3:Y:S02]  /*af70*/  LDL R172, [R1+0x50] ;  /* 0x0000500001ac7983 */ /* 0x000ee40000100800 */
[----:B------:R-:W-:Y:S05]  /*af80*/  IMAD R135, R170, c[0x0][0x1f4], R135 ;  /* 0x00007d00aa877a24 */ /* 0x000fea00078e0287 */
[----:B------:R-:W-:Y:S02]  /*af90*/  IADD3.X R135, R3, UR8, R135, P0, !PT ;  /* 0x0000000803877c10 */ /* 0x000fe400087fe487 */
[C---:B--2---:R-:W-:Y:S04]  /*afa0*/  LEA R170, P0, R2.reuse, c[0x0][0x1c8], 0x1 ;  /* 0x0000720002aa7a11 */ /* 0x044fe800078008ff */
[----:B------:R-:W-:Y:S02]  /*afb0*/  LEA.HI.X R135, R2, c[0x0][0x1cc], R135, 0x1, P0 ;  /* 0x0000730002877a11 */ /* 0x000fe400000f0c87 */
[----:B------:R-:W4:Y:S01]  /*afc0*/  SHFL.IDX PT, R2, R170, RZ, 0x181f ;  /* 0x00181fffaa027589 */ /* 0x000f2200000e0000 */
[----:B------:R-:W-:Y:S03]  /*afd0*/  ISETP.GE.AND P0, PT, R134, 0x1, PT ;  /* 0x000000018600780c */ /* 0x000fe60003f06270 */
[----:B------:R-:W5:Y:S10]  /*afe0*/  SHFL.IDX PT, R3, R135, RZ, 0x181f ;  /* 0x00181fff87037589 */ /* 0x000f7400000e0000 */
[C---:B----4-:R-:W-:Y:S05]  /*aff0*/  @P0 IADD3 R168, P1, R2.reuse, R174, RZ ;  /* 0x000000ae02a80210 */ /* 0x050fea0007f3e0ff */
[C-C-:B-----5:R-:W-:Y:S05]  /*b000*/  @P0 IMAD.X R169, R3.reuse, 0x1, R175.reuse, P1 ;  /* 0x0000000103a90824 */ /* 0x160fea00008e06af */
[----:B------:R-:W-:Y:S01]  /*b010*/  @!PT LDS RZ, [RZ] ;  /* 0x00000000fffff984 */ /* 0x000fe20000000800 */
[----:B------:R1:W-:Y:S02]  /*b020*/  @P0 LDGSTS.E.BYPASS.LTC128B.128 [R177+0x14080], [R168.64], !P2 ;  /* 0x14080000a8b10fae */ /* 0x0003e4000d101d52 */
[C---:B-1----:R-:W-:Y:S05]  /*b030*/  @P0 IADD3 R168, P1, R2.reuse, R173, RZ ;  /* 0x000000ad02a80210 */ /* 0x042fea0007f3e0ff */
[C---:B------:R-:W-:Y:S05]  /*b040*/  @P0 IMAD.X R169, R3.reuse, 0x1, R178, P1 ;  /* 0x0000000103a90824 */ /* 0x040fea00008e06b2 */
[----:B------:R1:W-:Y:S02]  /*b050*/  @P0 LDGSTS.E.BYPASS.LTC128B.128 [R177+0x15880], [R168.64], !P6 ;  /* 0x15880000a8b10fae */ /* 0x0003e4000f101d52 */
[----:B-1----:R-:W-:Y:S05]  /*b060*/  @P0 IADD3 R168, P1, R2, R179, RZ ;  /* 0x000000b302a80210 */ /* 0x002fea0007f3e0ff */
[----:B------:R-:W-:Y:S05]  /*b070*/  @P0 IMAD.X R169, R3, 0x1, R176, P1 ;  /* 0x0000000103a90824 */ /* 0x000fea00008e06b0 */
[----:B------:R1:W-:Y:S01]  /*b080*/  @P0 LDGSTS.E.BYPASS.LTC128B.128 [R177+0x17080], [R168.64], !P5 ;  /* 0x17080000a8b10fae */ /* 0x0003e2000e901d52 */
[C---:B---3--:R-:W-:Y:S04]  /*b090*/  @P0 LEA R2, P1, R171.reuse, R2, 0x1 ;  /* 0x00000002ab020211 */ /* 0x048fe800078208ff */
[----:B------:R-:W-:Y:S05]  /*b0a0*/  @P0 LEA.HI.X R3, R171, R3, R172, 0x1, P1 ;  /* 0x00000003ab030211 */ /* 0x000fea00008f0cac */
[----:B------:R2:W-:Y:S01]  /*b0b0*/  @P0 LDGSTS.E.BYPASS.LTC128B.128 [R177+0x18880], [R2.64], !P4 ;  /* 0x1888000002b10fae */ /* 0x0005e2000e101d52 */
[----:B------:R-:W-:Y:S03]  /*b0c0*/  ISETP.GE.AND P0, PT, R134, 0x21, PT ;  /* 0x000000218600780c */ /* 0x000fe60003f06270 */
[----:B--2---:R-:W2:Y:S04]  /*b0d0*/  SHFL.IDX PT, R2, R170, 0x1, 0x181f ;  /* 0x00381f00aa027f89 */ /* 0x004ea800000e0000 */
[----:B------:R-:W3:Y:S06]  /*b0e0*/  SHFL.IDX PT, R3, R135, 0x1, 0x181f ;  /* 0x00381f0087037f89 */ /* 0x000eec00000e0000 */
[C---:B--2---:R-:W-:Y:S05]  /*b0f0*/  @P0 IADD3 R134, P1, R2.reuse, R174, RZ ;  /* 0x000000ae02860210 */ /* 0x044fea0007f3e0ff */
[C---:B---3--:R-:W-:Y:S05]  /*b100*/  @P0 IMAD.X R135, R3.reuse, 0x1, R175, P1 ;  /* 0x0000000103870824 */ /* 0x048fea00008e06af */
        /* <DEDUP_REMOVED lines=10> */
.L_x_2067:
[----:B-1----:R-:W2:Y:S01]  /*b1b0*/  LDL.LU R134, [R1+0x44] ;  /* 0x0000440001867983 */ /* 0x002ea20000300800 */
[----:B------:R-:W-:Y:S01]  /*b1c0*/  FMNMX.FTZ R133, R4, R133, !PT ;  /* 0x0000008504857209 */ /* 0x000fe20007810000 */
[----:B------:R-:W-:Y:S02]  /*b1d0*/  UISETP.GT.AND UP0, UPT, UR23, UR4, UPT ;  /* 0x000000041700728c */ /* 0x000fe4000bf04270 */
[----:B------:R-:W3:Y:S01]  /*b1e0*/  LDL.LU R169, [R1+0x4c] ;  /* 0x00004c0001a97983 */ /* 0x000ee20000300800 */
[----:B------:R-:W-:Y:S01]  /*b1f0*/  FMNMX.FTZ R133, R5, R133, !PT ;  /* 0x0000008505857209 */ /* 0x000fe20007810000 */
[----:B------:R-:W-:Y:S02]  /*b200*/  UIADD3 UR5, UR23, -0x1, URZ ;  /* 0xffffffff17057890 */ /* 0x000fe4000fffe03f */
[----:B------:R-:W0:Y:S01]  /*b210*/  LDGDEPBAR ;  /* 0x00000000000079af */ /* 0x000e220000000000 */
[----:B------:R-:W-:Y:S02]  /*b220*/  FMNMX.FTZ R133, R8, R133, !PT ;  /* 0x0000008508857209 */ /* 0x000fe40007810000 */
[----:B------:R-:W-:Y:S02]  /*b230*/  PLOP3.LUT P0, PT, PT, PT, UP0, 0x80, 0x0 ;  /* 0x000000000000781c */ /* 0x000fe40003f0f008 */
        /* <DEDUP_REMOVED lines=30> */
[----:B------:R-:W-:Y:S01]  /*b420*/  FFMA.FTZ R176, R17, c[0x0][0x2d0], -R2 ;  /* 0x0000b40011b07a23 */ /* 0x000fe20000010802 */
[----:B------:R-:W4:Y:S01]  /*b430*/  MUFU.EX2 R5, R5 ;  /* 0x0000000500057308 */ /* 0x000f220000000800 */
[C---:B-1----:R-:W-:Y:S02]  /*b440*/  FMUL.FTZ R28, R3.reuse, R28 ;  /* 0x0000001c031c7220 */ /* 0x042fe40000410000 */
[C---:B------:R-:W-:Y:S02]  /*b450*/  FMUL.FTZ R29, R3.reuse, R29 ;  /* 0x0000001d031d7220 */ /* 0x040fe40000410000 */
[C---:B------:R-:W-:Y:S05]  /*b460*/  FMUL.FTZ R32, R3.reuse, R32 ;  /* 0x0000002003207220 */ /* 0x040fea0000410000 */
        /* <DEDUP_REMOVED lines=83> */
[--C-:B------:R-:W-:Y:S01]  /*b9a0*/  FFMA.FTZ R172, R15, c[0x0][0x2d0], -R4.reuse ;  /* 0x0000b4000fac7a23 */ /* 0x100fe20000010804 */
[----:B------:R-:W-:Y:S01]  /*b9b0*/  MOV R15, R25 ;  /* 0x00000019000f7202 */ /* 0x000fe20000000f00 */
[----:B------:R-:W-:Y:S02]  /*b9c0*/  FMUL.FTZ R25, R3, R137 ;  /* 0x0000008903197220 */ /* 0x000fe40000410000 */
[--C-:B------:R-:W-:Y:S02]  /*b9d0*/  FFMA.FTZ R16, R26, c[0x0][0x2d0], -R4.reuse ;  /* 0x0000b4001a107a23 */ /* 0x100fe40000010804 */
[--C-:B------:R-:W-:Y:S02]  /*b9e0*/  FFMA.FTZ R17, R27, c[0x0][0x2d0], -R4.reuse ;  /* 0x0000b4001b117a23 */ /* 0x100fe40000010804 */
[--C-:B------:R-:W-:Y:S01]  /*b9f0*/  FFMA.FTZ R171, R10, c[0x0][0x2d0], -R4.reuse ;  /* 0x0000b4000aab7a23 */ /* 0x100fe20000010804 */
[----:B------:R-:W3:Y:S01]  /*ba00*/  MUFU.EX2 R6, R6 ;  /* 0x0000000600067308 */ /* 0x000ee20000000800 */
[----:B------:R-:W-:Y:S01]  /*ba10*/  MOV R10, R24 ;  /* 0x00000018000a7202 */ /* 0x000fe20000000f00 */
[----:B------:R-:W-:Y:S01]  /*ba20*/  FMUL.FTZ R24, R3, R136 ;  /* 0x0000008803187220 */ /* 0x000fe20000410000 */
[----:B------:R-:W-:Y:S01]  /*ba30*/  MOV R157, R16 ;  /* 0x00000010009d7202 */ /* 0x000fe20000000f00 */
[--C-:B------:R-:W-:Y:S01]  /*ba40*/  FFMA.FTZ R173, R14, c[0x0][0x2d0], -R4.reuse ;  /* 0x0000b4000ead7a23 */ /* 0x100fe20000010804 */
[----:B------:R-:W-:Y:S01]  /*ba50*/  MOV R14, R20 ;  /* 0x00000014000e7202 */ /* 0x000fe20000000f00 */
[--C-:B------:R-:W-:Y:S02]  /*ba60*/  FFMA.FTZ R174, R18, c[0x0][0x2d0], -R4.reuse ;  /* 0x0000b40012ae7a23 */ /* 0x100fe40000010804 */
[--C-:B------:R-:W-:Y:S02]  /*ba70*/  FFMA.FTZ R175, R19, c[0x0][0x2d0], -R4.reuse ;  /* 0x0000b40013af7a23 */ /* 0x100fe40000010804 */
[----:B------:R-:W2:Y:S01]  /*ba80*/  MUFU.EX2 R7, R7 ;  /* 0x0000000700077308 */ /* 0x000ea20000000800 */
[--C-:B------:R-:W-:Y:S02]  /*ba90*/  FFMA.FTZ R12, R22, c[0x0][0x2d0], -R4.reuse ;  /* 0x0000b400160c7a23 */ /* 0x100fe40000010804 */
[--C-:B------:R-:W-:Y:S02]  /*baa0*/  FFMA.FTZ R13, R23, c[0x0][0x2d0], -R4.reuse ;  /* 0x0000b400170d7a23 */ /* 0x100fe40000010804 */
[C---:B-1----:R-:W-:Y:S01]  /*bab0*/  FMUL.FTZ R26, R0.reuse, R138 ;  /* 0x0000008a001a7220 */ /* 0x042fe20000410000 */
[----:B------:R-:W-:Y:S01]  /*bac0*/  MOV R153, R12 ;  /* 0x0000000c00997202 */ /* 0x000fe20000000f00 */
[C---:B------:R-:W-:Y:S01]  /*bad0*/  FMUL.FTZ R27, R0.reuse, R139 ;  /* 0x0000008b001b7220 */ /* 0x040fe20000410000 */
[----:B------:R-:W-:Y:S01]  /*bae0*/  MOV R152, R13 ;  /* 0x0000000d00987202 */ /* 0x000fe20000000f00 */
[----:B------:R-:W1:Y:S01]  /*baf0*/  LDSM.16.MT88.4 R136, [R237+0x4080] ;  /* 0x00408000ed88783b */ /* 0x000e620000004200 */
[----:B------:R-:W-:Y:S01]  /*bb00*/  FFMA.FTZ R134, R11, c[0x0][0x2d0], -R4 ;  /* 0x0000b4000b867a23 */ /* 0x000fe20000010804 */
[----:B------:R-:W-:Y:S01]  /*bb10*/  MOV R11, R21 ;  /* 0x00000015000b7202 */ /* 0x000fe20000000f00 */
[----:B------:R-:W4:Y:S01]  /*bb20*/  MUFU.EX2 R171, R171 ;  /* 0x000000ab00ab7308 */ /* 0x000f220000000800 */
[C---:B------:R-:W-:Y:S02]  /*bb30*/  FMUL.FTZ R12, R3.reuse, R148 ;  /* 0x00000094030c7220 */ /* 0x040fe40000410000 */
[C---:B---3--:R-:W-:Y:S02]  /*bb40*/  FFMA.FTZ R4, R0.reuse, R169, R6 ;  /* 0x000000a900047223 */ /* 0x048fe40000010006 */
[C---:B------:R-:W-:Y:S02]  /*bb50*/  FMUL.FTZ R13, R3.reuse, R149 ;  /* 0x00000095030d7220 */ /* 0x040fe40000410000 */
[----:B------:R-:W-:Y:S02]  /*bb60*/  FMUL.FTZ R16, R3, R144 ;  /* 0x0000009003107220 */ /* 0x000fe40000410000 */
[C---:B------:R-:W-:Y:S01]  /*bb70*/  FMUL.FTZ R18, R0.reuse, R146 ;  /* 0x0000009200127220 */ /* 0x040fe20000410000 */
[----:B------:R-:W-:Y:S01]  /*bb80*/  MUFU.EX2 R149, R173 ;  /* 0x000000ad00957308 */ /* 0x000fe20000000800 */
[C---:B------:R-:W-:Y:S01]  /*bb90*/  FMUL.FTZ R19, R0.reuse, R147 ;  /* 0x0000009300137220 */ /* 0x040fe20000410000 */
[C---:B--2---:R-:W-:Y:S01]  /*bba0*/  F2FP.BF16.PACK_AB R169, R7.reuse, R6 ;  /* 0x0000000607a9723e */ /* 0x044fe200000010ff */
[----:B------:R-:W-:Y:S02]  /*bbb0*/  FADD.FTZ R132, R7, R4 ;  /* 0x0000000407847221 */ /* 0x000fe40000010000 */
        /* <DEDUP_REMOVED lines=9> */
[----:B------:R-:W-:Y:S01]  /*bc50*/  MOV R156, R17 ;  /* 0x00000011009c7202 */ /* 0x000fe20000000f00 */
[C---:B------:R-:W-:Y:S01]  /*bc60*/  FMUL.FTZ R6, R0.reuse, R158 ;  /* 0x0000009e00067220 */ /* 0x040fe20000410000 */
[----:B------:R-:W-:Y:S01]  /*bc70*/  MOV R158, R15 ;  /* 0x0000000f009e7202 */ /* 0x000fe20000000f00 */
[----:B----4-:R-:W-:Y:S02]  /*bc80*/  FADD.FTZ R148, R171, R132 ;  /* 0x00000084ab947221 */ /* 0x010fe40000010000 */
[C---:B------:R-:W-:Y:S02]  /*bc90*/  FMUL.FTZ R15, R0.reuse, R151 ;  /* 0x00000097000f7220 */ /* 0x040fe40000410000 */
[C---:B------:R-:W-:Y:S01]  /*bca0*/  FMUL.FTZ R17, R3.reuse, R145 ;  /* 0x0000009103117220 */ /* 0x040fe20000410000 */
[----:B------:R-:W2:Y:S01]  /*bcb0*/  MUFU.EX2 R150, R134 ;  /* 0x0000008600967308 */ /* 0x000ea20000000800 */
[C---:B------:R-:W-:Y:S01]  /*bcc0*/  FMUL.FTZ R20, R3.reuse, R140 ;  /* 0x0000008c03147220 */ /* 0x040fe20000410000 */
[----:B------:R-:W-:Y:S01]  /*bcd0*/  LDSM.16.MT88.4 R144, [R238+0x4880] ;  /* 0x00488000ee90783b */ /* 0x000fe20000004200 */
[----:B------:R-:W-:Y:S02]  /*bce0*/  FMUL.FTZ R21, R3, R141 ;  /* 0x0000008d03157220 */ /* 0x000fe40000410000 */
[C---:B------:R-:W-:Y:S02]  /*bcf0*/  FMUL.FTZ R22, R0.reuse, R142 ;  /* 0x0000008e00167220 */ /* 0x040fe40000410000 */
[C---:B------:R-:W-:Y:S02]  /*bd00*/  FMUL.FTZ R23, R0.reuse, R143 ;  /* 0x0000008f00177220 */ /* 0x040fe40000410000 */
[C---:B------:R-:W-:Y:S01]  /*bd10*/  FMUL.FTZ R30, R0.reuse, R30 ;  /* 0x0000001e001e7220 */ /* 0x040fe20000410000 */
[----:B------:R-:W-:Y:S01]  /*bd20*/  LDSM.16.MT88.4 R140, [R237+0x4880] ;  /* 0x00488000ed8c783b */ /* 0x000fe20000004200 */
[C---:B------:R-:W-:Y:S01]  /*bd30*/  FMUL.FTZ R31, R0.reuse, R31 ;  /* 0x0000001f001f7220 */ /* 0x040fe20000410000 */
[----:B------:R-:W3:Y:S01]  /*bd40*/  MUFU.EX2 R132, R178 ;  /* 0x000000b200847308 */ /* 0x000ee20000000800 */
[C---:B------:R-:W-:Y:S02]  /*bd50*/  FMUL.FTZ R34, R0.reuse, R34 ;  /* 0x0000002200227220 */ /* 0x040fe40000410000 */
[C---:B------:R-:W-:Y:S02]  /*bd60*/  FMUL.FTZ R35, R0.reuse, R35 ;  /* 0x0000002300237220 */ /* 0x040fe40000410000 */
[C---:B------:R-:W-:Y:S02]  /*bd70*/  FMUL.FTZ R38, R0.reuse, R38 ;  /* 0x0000002600267220 */ /* 0x040fe40000410000 */
[C---:B------:R-:W-:Y:S02]  /*bd80*/  FMUL.FTZ R39, R0.reuse, R39 ;  /* 0x0000002700277220 */ /* 0x040fe40000410000 */
[C---:B------:R-:W-:Y:S01]  /*bd90*/  FMUL.FTZ R42, R0.reuse, R42 ;  /* 0x0000002a002a7220 */ /* 0x040fe20000410000 */
[----:B------:R-:W4:Y:S01]  /*bda0*/  MUFU.EX2 R3, R177 ;  /* 0x000000b100037308 */ /* 0x000f220000000800 */
[----:B------:R-:W-:Y:S01]  /*bdb0*/  FMUL.FTZ R43, R0, R43 ;  /* 0x0000002b002b7220 */ /* 0x000fe20000410000 */
[----:B--2---:R-:W-:Y:S01]  /*bdc0*/  F2FP.BF16.PACK_AB R171, R150, R171 ;  /* 0x000000ab96ab723e */ /* 0x004fe200000010ff */
[C---:B------:R-:W-:Y:S02]  /*bdd0*/  FMUL.FTZ R46, R0.reuse, R46 ;  /* 0x0000002e002e7220 */ /* 0x040fe40000410000 */
[C---:B------:R-:W-:Y:S02]  /*bde0*/  FMUL.FTZ R47, R0.reuse, R47 ;  /* 0x0000002f002f7220 */ /* 0x040fe40000410000 */
[C---:B------:R-:W-:Y:S02]  /*bdf0*/  FMUL.FTZ R50, R0.reuse, R50 ;  /* 0x0000003200327220 */ /* 0x040fe40000410000 */
[C---:B-1----:R-:W-:Y:S01]  /*be00*/  HMMA.16816.F32.BF16 R4, R168.reuse, R136, R4 ;  /* 0x00000088a804723c */ /* 0x042fe20000041804 */
[----:B------:R-:W1:Y:S04]  /*be10*/  MUFU.EX2 R134, R176 ;  /* 0x000000b000867308 */ /* 0x000e680000000800 */
[C---:B------:R-:W-:Y:S02]  /*be20*/  FMUL.FTZ R51, R0.reuse, R51 ;  /* 0x0000003300337220 */ /* 0x040fe40000410000 */
[C---:B------:R-:W-:Y:S01]  /*be30*/  FMUL.FTZ R54, R0.reuse, R54 ;  /* 0x0000003600367220 */ /* 0x040fe20000410000 */
[C---:B------:R-:W-:Y:S01]  /*be40*/  HMMA.16816.F32.BF16 R8, R168.reuse, R138, R8 ;  /* 0x0000008aa808723c */ /* 0x040fe20000041808 */
[----:B------:R-:W2:Y:S02]  /*be50*/  LDSM.16.MT88.4 R136, [R238+0x4080] ;  /* 0x00408000ee88783b */ /* 0x000ea40000004200 */
[----:B------:R-:W5:Y:S01]  /*be60*/  MUFU.EX2 R176, R172 ;  /* 0x000000ac00b07308 */ /* 0x000f620000000800 */
        /* <DEDUP_REMOVED lines=45> */
[C---:B--2---:R-:W-:Y:S03]  /*c140*/  HMMA.16816.F32.BF16 R20, R168.reuse, R136, R20 ;  /* 0x00000088a814723c */ /* 0x044fe60000041814 */
[----:B---3--:R-:W-:Y:S04]  /*c150*/  FADD.FTZ R0, R132, R179 ;  /* 0x000000b384007221 */ /* 0x008fe80000010000 */
[----:B----4-:R-:W-:Y:S01]  /*c160*/  FADD.FTZ R0, R3, R0 ;  /* 0x0000000003007221 */ /* 0x010fe20000010000 */
[C---:B------:R-:W-:Y:S01]  /*c170*/  HMMA.16816.F32.BF16 R24, R168.reuse, R138, R24 ;  /* 0x0000008aa818723c */ /* 0x040fe20000041818 */
[----:B------:R-:W2:Y:S03]  /*c180*/  LDSM.16.MT88.4 R136, [R240+0x4080] ;  /* 0x00408000f088783b */ /* 0x000ea60000004200 */
[----:B------:R-:W-:Y:S04]  /*c190*/  FADD.FTZ R0, R135, R0 ;  /* 0x0000000087007221 */ /* 0x000fe80000010000 */
[----:B-1----:R-:W-:Y:S01]  /*c1a0*/  FADD.FTZ R0, R134, R0 ;  /* 0x0000000086007221 */ /* 0x002fe20000010000 */
        /* <DEDUP_REMOVED lines=40> */
[----:B-----5:R-:W-:Y:S03]  /*c430*/  F2FP.BF16.PACK_AB R137, R176, R149 ;  /* 0x00000095b089723e */ /* 0x020fe600000010ff */
[----:B------:R-:W-:Y:S02]  /*c440*/  F2FP.BF16.PACK_AB R138, R134, R135 ;  /* 0x00000087868a723e */ /* 0x000fe400000010ff */
[----:B------:R-:W-:Y:S02]  /*c450*/  F2FP.BF16.PACK_AB R139, R175, R174 ;  /* 0x000000aeaf8b723e */ /* 0x000fe400000010ff */
[----:B------:R2:W3:Y:S01]  /*c460*/  MUFU.EX2 R168, R154 ;  /* 0x0000009a00a87308 */ /* 0x0004e20000000800 */
[----:B------:R-:W-:Y:S04]  /*c470*/  F2FP.BF16.PACK_AB R169, R173, R172 ;  /* 0x000000acada9723e */ /* 0x000fe800000010ff */
[C---:B------:R-:W-:Y:S05]  /*c480*/  HMMA.16816.F32.BF16 R4, R136.reuse, R140, R4 ;  /* 0x0000008c8804723c */ /* 0x040fea0000041804 */
[----:B------:R-:W4:Y:S03]  /*c490*/  MUFU.EX2 R132, R159 ;  /* 0x0000009f00847308 */ /* 0x000f260000000800 */
[C---:B------:R-:W-:Y:S01]  /*c4a0*/  HMMA.16816.F32.BF16 R8, R136.reuse, R142, R8 ;  /* 0x0000008e8808723c */ /* 0x040fe20000041808 */
[----:B------:R-:W5:Y:S03]  /*c4b0*/  LDSM.16.MT88.4 R140, [R241+0x4880] ;  /* 0x00488000f18c783b */ /* 0x000f660000004200 */
[----:B-1----:R-:W-:Y:S03]  /*c4c0*/  FADD.FTZ R0, R3, R0 ;  /* 0x0000000003007221 */ /* 0x002fe60000010000 */
[----:B------:R-:W-:Y:S01]  /*c4d0*/  MUFU.EX2 R170, R158 ;  /* 0x0000009e00aa7308 */ /* 0x000fe20000000800 */
[C---:B------:R-:W-:Y:S01]  /*c4e0*/  HMMA.16816.F32.BF16 R12, R136.reuse, R144, R12 ;  /* 0x00000090880c723c */ /* 0x040fe2000004180c */
[----:B--2---:R-:W-:Y:S03]  /*c4f0*/  LDSM.16.MT88.4 R152, [R237+0x5080] ;  /* 0x00508000ed98783b */ /* 0x004fe60000004200 */
[C---:B---3--:R-:W-:Y:S01]  /*c500*/  FADD.FTZ R0, R168.reuse, R0 ;  /* 0x00000000a8007221 */ /* 0x048fe20000010000 */
[----:B------:R-:W-:Y:S01]  /*c510*/  F2FP.BF16.PACK_AB R168, R168, R3 ;  /* 0x00000003a8a8723e */ /* 0x000fe200000010ff */
[----:B------:R-:W-:Y:S02]  /*c520*/  FADD.FTZ R3, R150, R148 ;  /* 0x0000009496037221 */ /* 0x000fe40000010000 */
[C---:B------:R-:W-:Y:S01]  /*c530*/  HMMA.16816.F32.BF16 R16, R136.reuse, R146, R16 ;  /* 0x000000928810723c */ /* 0x040fe20000041810 */
[----:B------:R-:W-:Y:S01]  /*c540*/  MUFU.EX2 R134, R157 ;  /* 0x0000009d00867308 */ /* 0x000fe20000000800 */
[----:B------:R-:W1:Y:S02]  /*c550*/  LDSM.16.MT88.4 R144, [R240+0x4880] ;  /* 0x00488000f090783b */ /* 0x000e640000004200 */
[----:B----4-:R-:W-:Y:S07]  /*c560*/  FADD.FTZ R0, R132, R0 ;  /* 0x0000000084007221 */ /* 0x010fee0000010000 */
[----:B------:R-:W2:Y:S01]  /*c570*/  MUFU.EX2 R135, R156 ;  /* 0x0000009c00877308 */ /* 0x000ea20000000800 */
[C---:B-----5:R-:W-:Y:S08]  /*c580*/  HMMA.16816.F32.BF16 R20, R136.reuse, R140, R20 ;  /* 0x0000008c8814723c */ /* 0x060ff00000041814 */
[C---:B------:R-:W-:Y:S01]  /*c590*/  HMMA.16816.F32.BF16 R24, R136.reuse, R142, R24 ;  /* 0x0000008e8818723c */ /* 0x040fe20000041818 */
[----:B------:R-:W3:Y:S03]  /*c5a0*/  LDSM.16.MT88.4 R140, [R237+0x6080] ;  /* 0x00608000ed8c783b */ /* 0x000ee60000004200 */
[----:B--2---:R-:W-:Y:S04]  /*c5b0*/  F2FP.BF16.PACK_AB R171, R135, R134 ;  /* 0x0000008687ab723e */ /* 0x004fe800000010ff */
[C---:B-1----:R-:W-:Y:S08]  /*c5c0*/  HMMA.16816.F32.BF16 R28, R136.reuse, R144, R28 ;  /* 0x00000090881c723c */ /* 0x042ff0000004181c */
[C---:B------:R-:W-:Y:S01]  /*c5d0*/  HMMA.16816.F32.BF16 R32, R136.reuse, R146, R32 ;  /* 0x000000928820723c */ /* 0x040fe20000041820 */
[----:B------:R-:W1:Y:S07]  /*c5e0*/  LDSM.16.MT88.4 R144, [R238+0x6080] ;  /* 0x00608000ee90783b */ /* 0x000e6e0000004200 */
        /* <DEDUP_REMOVED lines=30> */
[C---:B--2---:R-:W-:Y:S07]  /*c7d0*/  HMMA.16816.F32.BF16 R116, R136.reuse, R140, R116 ;  /* 0x0000008c8874723c */ /* 0x044fee0000041874 */
[C---:B------:R-:W-:Y:S01]  /*c7e0*/  FADD.FTZ R140, R170.reuse, R0 ;  /* 0x00000000aa8c7221 */ /* 0x040fe20000010000 */
[C---:B------:R-:W-:Y:S04]  /*c7f0*/  HMMA.16816.F32.BF16 R120, R136.reuse, R142, R120 ;  /* 0x0000008e8878723c */ /* 0x040fe80000041878 */
[----:B------:R-:W-:Y:S01]  /*c800*/  STL [R1+0x44], R140 ;  /* 0x0000448c01007387 */ /* 0x000fe20000100800 */
[----:B------:R-:W-:Y:S01]  /*c810*/  F2FP.BF16.PACK_AB R170, R170, R132 ;  /* 0x00000084aaaa723e */ /* 0x000fe200000010ff */
[----:B------:R-:W-:Y:S01]  /*c820*/  FADD.FTZ R0, R149, R3 ;  /* 0x0000000395007221 */ /* 0x000fe20000010000 */
[----:B------:R-:W-:Y:S01]  /*c830*/  MOV R132, R2 ;  /* 0x0000000200847202 */ /* 0x000fe20000000f00 */
[C---:B-1----:R-:W-:Y:S04]  /*c840*/  HMMA.16816.F32.BF16 R124, R136.reuse, R144, R124 ;  /* 0x00000090887c723c */ /* 0x042fe8000004187c */
[----:B------:R-:W-:Y:S04]  /*c850*/  FADD.FTZ R0, R176, R0 ;  /* 0x00000000b0007221 */ /* 0x000fe80000010000 */
[----:B------:R-:W-:Y:S01]  /*c860*/  FADD.FTZ R0, R174, R0 ;  /* 0x00000000ae007221 */ /* 0x000fe20000010000 */
[----:B------:R-:W-:Y:S01]  /*c870*/  HMMA.16816.F32.BF16 R128, R136, R146, R128 ;  /* 0x000000928880723c */ /* 0x000fe20000041880 */
[----:B------:R-:W1:Y:S02]  /*c880*/  LDSM.16.MT88.4 R144, [R238+0x5080] ;  /* 0x00508000ee90783b */ /* 0x000e640000004200 */
[----:B------:R-:W-:Y:S05]  /*c890*/  FADD.FTZ R0, R175, R0 ;  /* 0x00000000af007221 */ /* 0x000fea0000010000 */
[C---:B------:R-:W-:Y:S01]  /*c8a0*/  HMMA.16816.F32.BF16 R156, R168.reuse, R152, R4 ;  /* 0x00000098a89c723c */ /* 0x040fe20000041804 */
[----:B------:R-:W2:Y:S04]  /*c8b0*/  LDSM.16.MT88.4 R136, [R241+0x5080] ;  /* 0x00508000f188783b */ /* 0x000ea80000004200 */
[----:B------:R-:W-:Y:S03]  /*c8c0*/  FADD.FTZ R0, R172, R0 ;  /* 0x00000000ac007221 */ /* 0x000fe60000010000 */
[C---:B------:R-:W-:Y:S01]  /*c8d0*/  HMMA.16816.F32.BF16 R152, R168.reuse, R154, R8 ;  /* 0x0000009aa898723c */ /* 0x040fe20000041808 */
[----:B------:R-:W3:Y:S03]  /*c8e0*/  LDSM.16.MT88.4 R4, [R240+0x5080] ;  /* 0x00508000f004783b */ /* 0x000ee60000004200 */
[----:B------:R-:W-:Y:S04]  /*c8f0*/  FADD.FTZ R0, R173, R0 ;  /* 0x00000000ad007221 */ /* 0x000fe80000010000 */
[----:B------:R-:W-:Y:S01]  /*c900*/  FADD.FTZ R0, R134, R0 ;  /* 0x0000000086007221 */ /* 0x000fe20000010000 */
[----:B------:R-:W4:Y:S03]  /*c910*/  LDSM.16.MT88.4 R8, [R237+0x6880] ;  /* 0x00688000ed08783b */ /* 0x000f260000004200 */
[----:B------:R-:W-:Y:S05]  /*c920*/  FADD.FTZ R0, R135, R0 ;  /* 0x0000000087007221 */ /* 0x000fea0000010000 */
[----:B------:R-:W-:Y:S01]  /*c930*/  STL [R1+0x4c], R0 ;  /* 0x00004c0001007387 */ /* 0x000fe20000100800 */
[C---:B-1----:R-:W-:Y:S03]  /*c940*/  HMMA.16816.F32.BF16 R148, R168.reuse, R144, R12 ;  /* 0x00000090a894723c */ /* 0x042fe6000004180c */
[----:B------:R-:W1:Y:S05]  /*c950*/  LDSM.16.MT88.4 R12, [R238+0x6880] ;  /* 0x00688000ee0c783b */ /* 0x000e6a0000004200 */
        /* <DEDUP_REMOVED lines=37> */
[C---:B--2---:R-:W-:Y:S08]  /*cbb0*/  HMMA.16816.F32.BF16 R124, R168.reuse, R4, R124 ;  /* 0x00000004a87c723c */ /* 0x044ff0000004187c */
[----:B------:R-:W-:Y:S01]  /*cbc0*/  HMMA.16816.F32.BF16 R128, R168, R6, R128 ;  /* 0x00000006a880723c */ /* 0x000fe20000041880 */
[----:B------:R-:W-:-:S07]  /*cbd0*/  @P0 BRA `(.L_x_2068) ;  /* 0xffffd24000000947 */ /* 0x000fce000383ffff */
.L_x_2063:
        /* <DEDUP_REMOVED lines=8> */
[----:B------:R-:W-:Y:S01]  /*cc60*/  SHF.R.S32.HI R3, RZ, 0x3, R3 ;  /* 0x00000003ff037819 */ /* 0x000fe20000011403 */
[----:B------:R-:W-:Y:S02]  /*cc70*/  IMAD.MOV.U32 R135, RZ, RZ, R132 ;  /* 0x000000ffff877224 */ /* 0x000fe400078e0084 */
[----:B------:R-:W-:Y:S01]  /*cc80*/  IMAD.MOV.U32 R134, RZ, RZ, R133 ;  /* 0x000000ffff867224 */ /* 0x000fe200078e0085 */
[----:B------:R-:W-:Y:S02]  /*cc90*/  IADD3 R3, -R3, 0x30, RZ ;  /* 0x0000003003037810 */ /* 0x000fe40007ffe1ff */
[C---:B--2---:R-:W-:Y:S01]  /*cca0*/  SHF.L.U64.HI R2, R0.reuse, 0x1, R2 ;  /* 0x0000000100027819 */ /* 0x044fe20000010202 */
[----:B------:R-:W-:-:S04]  /*ccb0*/  IMAD.SHL.U32 R0, R0, 0x2, RZ ;  /* 0x0000000200007824 */ /* 0x000fc800078e00ff */
[----:B------:R1:W-:Y:S04]  /*ccc0*/  STL [R1+0x38], R2 ;  /* 0x0000380201007387 */ /* 0x0003e80000100800 */
[----:B------:R1:W-:Y:S02]  /*ccd0*/  STL [R1+0x40], R0 ;  /* 0x0000400001007387 */ /* 0x0003e40000100800 */
.L_x_2082:
[----:B------:R-:W2:Y:S01]  /*cce0*/  LDL R4, [R1+0x28] ;  /* 0x0000280001047983 */ /* 0x000ea20000100800 */
[----:B------:R-:W-:Y:S04]  /*ccf0*/  DEPBAR.LE SB0, 0x0 ;  /* 0x000080000000791a */ /* 0x000fe80000000000 */
[----:B------:R-:W3:Y:S01]  /*cd00*/  LDL R168, [R1+0x30] ;  /* 0x0000300001a87983 */ /* 0x000ee20000100800 */
[----:B------:R-:W-:Y:S03]  /*cd10*/  BSSY B0, `(.L_x_2070) ;  /* 0x000005f000007945 */ /* 0x000fe60003800000 */
[----:B------:R-:W4:Y:S04]  /*cd20*/  LDL R6, [R1+0x24] ;  /* 0x0000240001067983 */ /* 0x000f280000100800 */
[----:B------:R-:W2:Y:S04]  /*cd30*/  LDL R8, [R1+0x38] ;  /* 0x0000380001087983 */ /* 0x000ea80000100800 */
[----:B------:R-:W2:Y:S04]  /*cd40*/  LDL R5, [R1+0x40] ;  /* 0x0000400001057983 */ /* 0x000ea80000100800 */
[----:B------:R-:W2:Y:S04]  /*cd50*/  LDL R133, [R1+0x4] ;  /* 0x0000040001857983 */ /* 0x000ea80000100800 */
[----:B------:R-:W4:Y:S04]  /*cd60*/  LDL R7, [R1+0x8] ;  /* 0x0000080001077983 */ /* 0x000f280000100800 */
[----:B------:R-:W4:Y:S04]  /*cd70*/  LDL R132, [R1] ;  /* 0x0000000001847983 */ /* 0x000f280000100800 */
[----:B------:R-:W4:Y:S04]  /*cd80*/  LDL R15, [R1+0x60] ;  /* 0x00006000010f7983 */ /* 0x000f280000100800 */
[----:B------:R-:W4:Y:S04]  /*cd90*/  LDL R23, [R1+0x68] ;  /* 0x0000680001177983 */ /* 0x000f280000100800 */
[----:B------:R-:W4:Y:S04]  /*cda0*/  LDL R13, [R1+0x5c] ;  /* 0x00005c00010d7983 */ /* 0x000f280000100800 */
[----:B------:R-:W4:Y:S04]  /*cdb0*/  LDL R21, [R1+0x64] ;  /* 0x0000640001157983 */ /* 0x000f280000100800 */
[----:B------:R-:W4:Y:S04]  /*cdc0*/  LDL R12, [R1+0x34] ;  /* 0x00003400010c7983 */ /* 0x000f280000100800 */
[----:B------:R-:W4:Y:S04]  /*cdd0*/  LDL R20, [R1+0x50] ;  /* 0x0000500001147983 */ /* 0x000f280000100800 */
[----:B------:R-:W-:Y:S06]  /*cde0*/  BAR.SYNC.DEFER_BLOCKING 0x0 ;  /* 0x0000000000007b1d */ /* 0x000fec0000010000 */
[----:B------:R-:W-:Y:S04]  /*cdf0*/  LDSM.16.M88.4 R16, [R236+0x14880] ;  /* 0x01488000ec10783b */ /* 0x000fe80000000200 */
[----:B------:R-:W-:Y:S04]  /*ce00*/  LDSM.16.M88.4 R24, [R236+0x15080] ;  /* 0x01508000ec18783b */ /* 0x000fe80000000200 */
[----:B--2---:R-:W-:Y:S01]  /*ce10*/  LDSM.16.M88.4 R172, [R133] ;  /* 0x0000000085ac783b */ /* 0x004fe20000000200 */
[----:B-1----:R-:W-:Y:S01]  /*ce20*/  SHF.R.S32.HI R0, RZ, 0x1f, R4 ;  /* 0x0000001fff007819 */ /* 0x002fe20000011404 */
[----:B------:R-:W-:Y:S01]  /*ce30*/  IMAD.WIDE.U32 R2, R4, c[0x0][0x208], RZ ;  /* 0x0000820004027a25 */ /* 0x000fe200078e00ff */
[----:B---3--:R-:W-:Y:S02]  /*ce40*/  ISETP.GE.AND P1, PT, R168, c[0x0][0x1d4], PT ;  /* 0x00007500a8007a0c */ /* 0x008fe40003f26270 */
[----:B------:R-:W-:Y:S01]  /*ce50*/  LDSM.16.M88.4 R168, [R243] ;  /* 0x00000000f3a8783b */ /* 0x000fe20000000200 */
[----:B------:R-:W-:Y:S03]  /*ce60*/  IMAD R0, R0, c[0x0][0x208], RZ ;  /* 0x0000820000007a24 */ /* 0x000fe600078e02ff */
[----:B----4-:R-:W-:Y:S01]  /*ce70*/  LDSM.16.M88.4 R176, [R132] ;  /* 0x0000000084b0783b */ /* 0x010fe20000000200 */
[----:B------:R-:W-:Y:S01]  /*ce80*/  IMAD R0, R4, c[0x0][0x20c], R0 ;  /* 0x0000830004007a24 */ /* 0x000fe200078e0200 */
[----:B------:R-:W-:Y:S01]  /*ce90*/  SHF.R.S32.HI R4, RZ, 0x1f, R6 ;  /* 0x0000001fff047819 */ /* 0x000fe20000011406 */
[----:B------:R-:W-:Y:S02]  /*cea0*/  IMAD.SHL.U32 R22, R15, 0x2, RZ ;  /* 0x000000020f167824 */ /* 0x000fe400078e00ff */
[----:B------:R-:W-:Y:S02]  /*ceb0*/  IMAD.IADD R3, R3, 0x1, R0 ;  /* 0x0000000103037824 */ /* 0x000fe400078e0200 */
[----:B------:R-:W-:Y:S01]  /*cec0*/  IMAD R4, R4, c[0x0][0x218], RZ ;  /* 0x0000860004047a24 */ /* 0x000fe200078e02ff */
[----:B------:R-:W-:Y:S01]  /*ced0*/  STL [R1+0x18], R22 ;  /* 0x0000181601007387 */ /* 0x000fe20000100800 */
[C---:B------:R-:W-:Y:S01]  /*cee0*/  IMAD.WIDE.U32 R2, R6.reuse, c[0x0][0x218], R2 ;  /* 0x0000860006027a25 */ /* 0x040fe200078e0002 */
[----:B------:R-:W-:Y:S03]  /*cef0*/  SHF.L.U64.HI R15, R15, 0x1, R23 ;  /* 0x000000010f0f7819 */ /* 0x000fe60000010217 */
[----:B------:R-:W-:Y:S01]  /*cf00*/  IMAD R4, R6, c[0x0][0x21c], R4 ;  /* 0x0000870006047a24 */ /* 0x000fe200078e0204 */
[----:B------:R-:W-:Y:S01]  /*cf10*/  IADD3 R0, P0, R2, UR24, RZ ;  /* 0x0000001802007c10 */ /* 0x000fe2000ff1e0ff */
[----:B------:R-:W-:Y:S03]  /*cf20*/  STL [R1+0x1c], R15 ;  /* 0x00001c0f01007387 */ /* 0x000fe60000100800 */
[----:B------:R-:W-:Y:S02]  /*cf30*/  IADD3.X R3, R3, UR15, R4, P0, !PT ;  /* 0x0000000f03037c10 */ /* 0x000fe400087fe404 */
[C---:B------:R-:W-:Y:S04]  /*cf40*/  LEA R6, P0, R0.reuse, c[0x0][0x1f8], 0x1 ;  /* 0x00007e0000067a11 */ /* 0x040fe800078008ff */
[----:B------:R-:W-:Y:S02]  /*cf50*/  LEA.HI.X R3, R0, c[0x0][0x1fc], R3, 0x1, P0 ;  /* 0x00007f0000037a11 */ /* 0x000fe400000f0c03 */
[----:B------:R-:W1:Y:S04]  /*cf60*/  SHFL.IDX PT, R0, R6, RZ, 0x181f ;  /* 0x00181fff06007589 */ /* 0x000e6800000e0000 */
[----:B------:R-:W2:Y:S01]  /*cf70*/  SHFL.IDX PT, R2, R3, RZ, 0x181f ;  /* 0x00181fff03027589 */ /* 0x000ea200000e0000 */
[----:B-1----:R-:W-:Y:S05]  /*cf80*/  IADD3 R4, P0, R0, R5, RZ ;  /* 0x0000000500047210 */ /* 0x002fea0007f1e0ff */
[----:B--2---:R-:W-:Y:S02]  /*cf90*/  IMAD.X R5, R2, 0x1, R8, P0 ;  /* 0x0000000102057824 */ /* 0x004fe400000e0608 */
[----:B------:R-:W1:Y:S04]  /*cfa0*/  LDSM.16.M88.4 R8, [R236+0x14080] ;  /* 0x01408000ec08783b */ /* 0x000e680000000200 */
[----:B------:R-:W-:Y:S01]  /*cfb0*/  @!PT LDS RZ, [RZ] ;  /* 0x00000000fffff984 */ /* 0x000fe20000000800 */
[----:B------:R-:W-:Y:S01]  /*cfc0*/  @!PT LDS RZ, [RZ] ;  /* 0x00000000fffff984 */ /* 0x000fe20000000800 */
[----:B------:R-:W-:Y:S01]  /*cfd0*/  @!PT LDS RZ, [RZ] ;  /* 0x00000000fffff984 */ /* 0x000fe20000000800 */
[----:B------:R2:W-:Y:S02]  /*cfe0*/  LDGSTS.E.BYPASS.LTC128B.128 [R7+0x4080], [R4.64], !P1 ;  /* 0x0408000004077fae */ /* 0x0005e4000c901d52 */
[----:B--2---:R-:W-:Y:S05]  /*cff0*/  IADD3 R4, P0, R0, R22, RZ ;  /* 0x0000001600047210 */ /* 0x004fea0007f1e0ff */
[----:B------:R-:W-:Y:S02]  /*d000*/  IMAD.X R5, R2, 0x1, R15, P0 ;  /* 0x0000000102057824 */ /* 0x000fe400000e060f */
[C---:B------:R-:W-:Y:S01]  /*d010*/  IMAD.SHL.U32 R15, R13.reuse, 0x2, RZ ;  /* 0x000000020d0f7824 */ /* 0x040fe200078e00ff */
[----:B------:R-:W-:Y:S02]  /*d020*/  SHF.L.U64.HI R13, R13, 0x1, R21 ;  /* 0x000000010d0d7819 */ /* 0x000fe40000010215 */
[----:B------:R2:W-:Y:S04]  /*d030*/  LDGSTS.E.BYPASS.LTC128B.128 [R7+0x5880], [R4.64], !P6 ;  /* 0x0588000004077fae */ /* 0x0005e8000f101d52 */
[----:B------:R3:W-:Y:S04]  /*d040*/  STL [R1+0xc], R15 ;  /* 0x00000c0f01007387 */ /* 0x0007e80000100800 */
[----:B------:R4:W-:Y:S01]  /*d050*/  STL [R1+0x14], R13 ;  /* 0x0000140d01007387 */ /* 0x0009e20000100800 */
[----:B--2---:R-:W-:Y:S01]  /*d060*/  IADD3 R4, P0, R0, R15, RZ ;  /* 0x0000000f00047210 */ /* 0x004fe20007f1e0ff */
[C---:B---3--:R-:W-:Y:S01]  /*d070*/  IMAD.SHL.U32 R15, R12.reuse, 0x2, RZ ;  /* 0x000000020c0f7824 */ /* 0x048fe200078e00ff */
[----:B------:R-:W-:Y:S03]  /*d080*/  SHF.L.U64.HI R12, R12, 0x1, R20 ;  /* 0x000000010c0c7819 */ /* 0x000fe60000010214 */
[----:B------:R-:W-:Y:S02]  /*d090*/  IMAD.X R5, R2, 0x1, R13, P0 ;  /* 0x0000000102057824 */ /* 0x000fe400000e060d */
[----:B----4-:R-:W2:Y:S04]  /*d0a0*/  S2R R13, SR_TID.X ;  /* 0x00000000000d7919 */ /* 0x010ea80000002100 */
[----:B------:R3:W-:Y:S04]  /*d0b0*/  LDGSTS.E.BYPASS.LTC128B.128 [R7+0x7080], [R4.64], !P5 ;  /* 0x0708000004077fae */ /* 0x0007e8000e901d52 */
[----:B------:R4:W-:Y:S04]  /*d0c0*/  STL [R1+0x10], R15 ;  /* 0x0000100f01007387 */ /* 0x0009e80000100800 */
[----:B------:R4:W-:Y:S01]  /*d0d0*/  STL [R1+0x20], R12 ;  /* 0x0000200c01007387 */ /* 0x0009e20000100800 */
[----:B--2---:R-:W-:Y:S02]  /*d0e0*/  ISETP.GT.AND P1, PT, R13, 0x7f, PT ;  /* 0x0000007f0d00780c */ /* 0x004fe40003f24270 */
[----:B---3--:R-:W-:Y:S05]  /*d0f0*/  IADD3 R4, P0, R0, R15, RZ ;  /* 0x0000000f00047210 */ /* 0x008fea0007f1e0ff */
[----:B------:R-:W-:Y:S05]  /*d100*/  IMAD.X R5, R2, 0x1, R12, P0 ;  /* 0x0000000102057824 */ /* 0x000fea00000e060c */
[----:B------:R4:W-:Y:S01]  /*d110*/  LDGSTS.E.BYPASS.LTC128B.128 [R7+0x8880], [R4.64], !P4 ;  /* 0x0888000004077fae */ /* 0x0009e2000e101d52 */
[----:B------:R-:W-:-:S05]  /*d120*/  @P1 BRA `(.L_x_2071) ;  /* 0x000001d000001947 */ /* 0x000fca0003800000 */
[----:B-1----:R-:W-:-:S05]  /*d130*/  BRA.DIV ~URZ, `(.L_x_2072) ;  /* 0x000069427f007947 */ /* 0x002fca000b800000 */
[----:B----4-:R1:W2:Y:S04]  /*d140*/  SHFL.IDX PT, R4, R3, 0x1, 0x181f ;  /* 0x00381f0003047f89 */ /* 0x0102a800000e0000 */
[----:B------:R1:W3:Y:S02]  /*d150*/  SHFL.IDX PT, R0, R6, 0x1, 0x181f ;  /* 0x00381f0006007f89 */ /* 0x0002e400000e0000 */
.L_x_2101:
[----:B------:R-:W4:Y:S04]  /*d160*/  LDL R7, [R1+0x30] ;  /* 0x0000300001077983 */ /* 0x000f280000100800 */
[----:B-1-3--:R-:W3:Y:S04]  /*d170*/  LDL R6, [R1+0x40] ;  /* 0x0000400001067983 */ /* 0x00aee80000100800 */
[----:B--2---:R-:W2:Y:S04]  /*d180*/  LDL R3, [R1+0x38] ;  /* 0x0000380001037983 */ /* 0x004ea80000100800 */
[----:B------:R-:W2:Y:S04]  /*d190*/  LDL R2, [R1+0x18] ;  /* 0x0000180001027983 */ /* 0x000ea80000100800 */
[----:B------:R-:W2:Y:S04]  /*d1a0*/  LDL R20, [R1+0x1c] ;  /* 0x00001c0001147983 */ /* 0x000ea80000100800 */
[----:B------:R-:W2:Y:S04]  /*d1b0*/  LDL R5, [R1+0x8] ;  /* 0x0000080001057983 */ /* 0x000ea80000100800 */
[----:B------:R-:W2:Y:S04]  /*d1c0*/  LDL R15, [R1+0xc] ;  /* 0x00000c00010f7983 */ /* 0x000ea80000100800 */
[----:B------:R-:W2:Y:S04]  /*d1d0*/  LDL R14, [R1+0x14] ;  /* 0x00001400010e7983 */ /* 0x000ea80000100800 */
[----:B------:R-:W2:Y:S04]  /*d1e0*/  LDL R13, [R1+0x10] ;  /* 0x00001000010d7983 */ /* 0x000ea80000100800 */
[----:B------:R-:W2:Y:S01]  /*d1f0*/  LDL R12, [R1+0x20] ;  /* 0x00002000010c7983 */ /* 0x000ea20000100800 */
[----:B----4-:R-:W-:Y:S02]  /*d200*/  ISETP.GE.AND P1, PT, R7, c[0x0][0x1d4], PT ;  /* 0x0000750007007a0c */ /* 0x010fe40003f26270 */
[----:B---3--:R-:W-:Y:S05]  /*d210*/  IADD3 R6, P0, R0, R6, RZ ;  /* 0x0000000600067210 */ /* 0x008fea0007f1e0ff */
[----:B--2---:R-:W-:Y:S01]  /*d220*/  IMAD.X R7, R4, 0x1, R3, P0 ;  /* 0x0000000104077824 */ /* 0x004fe200000e0603 */
[----:B------:R-:W-:Y:S05]  /*d230*/  IADD3 R2, P0, R0, R2, RZ ;  /* 0x0000000200027210 */ /* 0x000fea0007f1e0ff */
[----:B------:R-:W-:Y:S01]  /*d240*/  IMAD.X R3, R4, 0x1, R20, P0 ;  /* 0x0000000104037824 */ /* 0x000fe200000e0614 */
[----:B------:R-:W-:Y:S01]  /*d250*/  @!PT LDS RZ, [RZ] ;  /* 0x00000000fffff984 */ /* 0x000fe20000000800 */
[----:B------:R-:W-:Y:S01]  /*d260*/  @!PT LDS RZ, [RZ] ;  /* 0x00000000fffff984 */ /* 0x000fe20000000800 */
[----:B------:R-:W-:Y:S01]  /*d270*/  @!PT LDS RZ, [RZ] ;  /* 0x00000000fffff984 */ /* 0x000fe20000000800 */
[----:B------:R1:W-:Y:S04]  /*d280*/  LDGSTS.E.BYPASS.LTC128B.128 [R5+0x5080], [R6.64], !P1 ;  /* 0x0508000006057fae */ /* 0x0003e8000c901d52 */
[----:B------:R2:W-:Y:S02]  /*d290*/  LDGSTS.E.BYPASS.LTC128B.128 [R5+0x6880], [R2.64], !P6 ;  /* 0x0688000002057fae */ /* 0x0005e4000f101d52 */
[----:B--2---:R-:W-:Y:S05]  /*d2a0*/  IADD3 R2, P0, R0, R15, RZ ;  /* 0x0000000f00027210 */ /* 0x004fea0007f1e0ff */
[----:B------:R-:W-:Y:S05]  /*d2b0*/  IMAD.X R3, R4, 0x1, R14, P0 ;  /* 0x0000000104037824 */ /* 0x000fea00000e060e */
[----:B------:R2:W-:Y:S02]  /*d2c0*/  LDGSTS.E.BYPASS.LTC128B.128 [R5+0x8080], [R2.64], !P5 ;  /* 0x0808000002057fae */ /* 0x0005e4000e901d52 */
[----:B--2---:R-:W-:Y:S05]  /*d2d0*/  IADD3 R2, P0, R0, R13, RZ ;  /* 0x0000000d00027210 */ /* 0x004fea0007f1e0ff */
[----:B------:R-:W-:Y:S05]  /*d2e0*/  IMAD.X R3, R4, 0x1, R12, P0 ;  /* 0x0000000104037824 */ /* 0x000fea00000e060c */
[----:B------:R1:W-:Y:S03]  /*d2f0*/  LDGSTS.E.BYPASS.LTC128B.128 [R5+0x9880], [R2.64], !P4 ;  /* 0x0988000002057fae */ /* 0x0003e6000e101d52 */
.L_x_2071:
[----:B-1----:R-:W-:Y:S05]  /*d300*/  BSYNC B0 ;  /* 0x0000000000007941 */ /* 0x002fea0003800000 */
.L_x_2070:
[----:B------:R-:W0:Y:S01]  /*d310*/  LDGDEPBAR ;  /* 0x00000000000079af */ /* 0x000e220000000000 */
[----:B------:R-:W-:Y:S01]  /*d320*/  WARPSYNC 0xffffffff ;  /* 0xffffffff00007948 */ /* 0x000fe20003800000 */
[C---:B----45:R-:W-:Y:S01]  /*d330*/  HMMA.16816.F32.BF16 R4, R160.reuse, R8, RZ ;  /* 0x00000008a004723c */ /* 0x070fe200000418ff */
        /* <DEDUP_REMOVED lines=146> */
[----:B------:R-:W3:Y:S02]  /*dc60*/  LDL.LU R173, [R1+0x18] ;  /* 0x0000180001ad7983 */ /* 0x000ee40000300800 */
[----:B------:R-:W-:Y:S02]  /*dc70*/  ISETP.NE.AND P1, PT, R2, 0x1, PT ;  /* 0x000000010200780c */ /* 0x000fe40003f25270 */
[----:B------:R-:W4:Y:S01]  /*dc80*/  LDL.LU R170, [R1+0x1c] ;  /* 0x00001c0001aa7983 */ /* 0x000f220000300800 */
[----:B------:R-:W-:Y:S03]  /*dc90*/  IMAD.U32 R2, RZ, RZ, UR4 ;  /* 0x00000004ff027e24 */ /* 0x000fe6000f8e00ff */
[----:B------:R-:W5:Y:S04]  /*dca0*/  LDL.LU R171, [R1+0xc] ;  /* 0x00000c0001ab7983 */ /* 0x000f680000300800 */
[----:B------:R-:W3:Y:S04]  /*dcb0*/  LDL.LU R174, [R1+0x14] ;  /* 0x0000140001ae7983 */ /* 0x000ee80000300800 */
[----:B------:R-:W3:Y:S04]  /*dcc0*/  LDL R175, [R1+0x30] ;  /* 0x0000300001af7983 */ /* 0x000ee80000100800 */
[----:B------:R-:W4:Y:S04]  /*dcd0*/  LDL R169, [R1+0x40] ;  /* 0x0000400001a97983 */ /* 0x000f280000100800 */
[----:B------:R-:W4:Y:S04]  /*dce0*/  LDL R178, [R1+0x38] ;  /* 0x0000380001b27983 */ /* 0x000f280000100800 */
[----:B------:R-:W4:Y:S04]  /*dcf0*/  LDL.LU R179, [R1+0x10] ;  /* 0x0000100001b37983 */ /* 0x000f280000300800 */
[----:B------:R-:W4:Y:S04]  /*dd00*/  LDL.LU R176, [R1+0x20] ;  /* 0x0000200001b07983 */ /* 0x000f280000300800 */
[----:B------:R-:W4:Y:S01]  /*dd10*/  LDL R177, [R1+0x8] ;  /* 0x0000080001b17983 */ /* 0x000f220000100800 */
[----:B--2---:R-:W-:Y:S05]  /*dd20*/  IADD3 R2, R2, -0x30, R0 ;  /* 0xffffffd002027810 */ /* 0x004fea0007ffe000 */
[----:B------:R-:W-:Y:S04]  /*dd30*/  @P1 IMAD.HI.U32 R3, R2, c[0x0][0x2bc], RZ ;  /* 0x0000af0002031a27 */ /* 0x000fe800078e00ff */
[----:B------:R-:W-:Y:S01]  /*dd40*/  IMAD.MOV.U32 R0, RZ, RZ, R2 ;  /* 0x000000ffff007224 */ /* 0x000fe200078e0002 */
[----:B------:R-:W-:Y:S04]  /*dd50*/  @P1 SHF.R.U32.HI R0, RZ, c[0x0][0x2c0], R3 ;  /* 0x0000b000ff001a19 */ /* 0x000fe80000011603 */
[C---:B------:R-:W-:Y:S04]  /*dd60*/  @!P3 IADD3 R3, P0, R0.reuse, UR16, RZ ;  /* 0x000000100003bc10 */ /* 0x040fe8000ff1e0ff */
[----:B------:R-:W-:Y:S01]  /*dd70*/  @!P3 LEA.HI.X.SX32 R133, R0, UR6, 0x1, P0 ;  /* 0x000000060085bc11 */ /* 0x000fe200080f0eff */
[----:B------:R-:W-:Y:S01]  /*dd80*/  IMAD.MOV R0, RZ, RZ, -R0 ;  /* 0x000000ffff007224 */ /* 0x000fe200078e0a00 */
[----:B------:R-:W-:Y:S02]  /*dd90*/  @!P3 LEA R132, P0, R3, c[0x0][0x2a0], 0x2 ;  /* 0x0000a8000384ba11 */ /* 0x000fe400078010ff */
[----:B---3--:R-:W-:Y:S01]  /*dda0*/  ISETP.GE.AND P2, PT, R175, c[0x0][0x1d4], PT ;  /* 0x00007500af007a0c */ /* 0x008fe20003f46270 */
        /* <DEDUP_REMOVED lines=9> */
[----:B--2---:R-:W1:Y:S02]  /*de40*/  S2R R133, SR_TID.X ;  /* 0x0000000000857919 */ /* 0x004e640000002100 */
[----:B-1----:R-:W-:Y:S04]  /*de50*/  SHF.R.S32.HI R172, RZ, 0x1f, R133 ;  /* 0x0000001fffac7819 */ /* 0x002fe80000011485 */
[----:B------:R-:W-:Y:S04]  /*de60*/  LEA.HI R172, R172, R133, RZ, 0x3 ;  /* 0x00000085acac7211 */ /* 0x000fe800078f18ff */
[----:B------:R-:W-:Y:S04]  /*de70*/  SHF.R.S32.HI R172, RZ, 0x3, R172 ;  /* 0x00000003ffac7819 */ /* 0x000fe800000114ac */
[----:B------:R-:W-:Y:S04]  /*de80*/  IADD3 R172, -R172, 0x30, RZ ;  /* 0x00000030acac7810 */ /* 0x000fe80007ffe1ff */
[----:B------:R-:W-:Y:S01]  /*de90*/  ISETP.GE.AND P1, PT, R172, 0x1, PT ;  /* 0x00000001ac00780c */ /* 0x000fe20003f26270 */
[----:B---3--:R1:W-:Y:S01]  /*dea0*/  STL [R1+0x24], R168 ;  /* 0x000024a801007387 */ /* 0x0083e20000100800 */
[----:B------:R-:W-:Y:S01]  /*deb0*/  SHF.R.S32.HI R132, RZ, 0x1f, R168 ;  /* 0x0000001fff847819 */ /* 0x000fe200000114a8 */
[----:B------:R-:W-:Y:S04]  /*dec0*/  IMAD.WIDE.U32 R2, R168, c[0x0][0x1f0], R2 ;  /* 0x00007c00a8027a25 */ /* 0x000fe800078e0002 */
[----:B------:R-:W-:Y:S01]  /*ded0*/  IMAD R132, R132, c[0x0][0x1f0], RZ ;  /* 0x00007c0084847a24 */ /* 0x000fe200078e02ff */
[----:B------:R-:W-:Y:S03]  /*dee0*/  IADD3 R0, P0, R2, UR20, RZ ;  /* 0x0000001402007c10 */ /* 0x000fe6000ff1e0ff */
[----:B------:R-:W-:Y:S05]  /*def0*/  IMAD R132, R168, c[0x0][0x1f4], R132 ;  /* 0x00007d00a8847a24 */ /* 0x000fea00078e0284 */
[----:B------:R-:W-:Y:S02]  /*df00*/  IADD3.X R3, R3, UR8, R132, P0, !PT ;  /* 0x0000000803037c10 */ /* 0x000fe400087fe484 */
[C---:B-1----:R-:W-:Y:S04]  /*df10*/  LEA R168, P0, R0.reuse, c[0x0][0x1c8], 0x1 ;  /* 0x0000720000a87a11 */ /* 0x042fe800078008ff */
[----:B------:R-:W-:Y:S02]  /*df20*/  LEA.HI.X R3, R0, c[0x0][0x1cc], R3, 0x1, P0 ;  /* 0x0000730000037a11 */ /* 0x000fe400000f0c03 */
[----:B------:R-:W4:Y:S04]  /*df30*/  SHFL.IDX PT, R0, R168, RZ, 0x181f ;  /* 0x00181fffa8007589 */ /* 0x000f2800000e0000 */
[----:B------:R-:W1:Y:S01]  /*df40*/  SHFL.IDX PT, R2, R3, RZ, 0x181f ;  /* 0x00181fff03027589 */ /* 0x000e6200000e0000 */
[----:B----4-:R-:W-:Y:S05]  /*df50*/  @P1 IADD3 R132, P0, R0, R169, RZ ;  /* 0x000000a900841210 */ /* 0x010fea0007f1e0ff */
[----:B-1----:R-:W-:Y:S05]  /*df60*/  @P1 IMAD.X R133, R2, 0x1, R178, P0 ;  /* 0x0000000102851824 */ /* 0x002fea00000e06b2 */
[----:B------:R-:W-:Y:S01]  /*df70*/  @!PT LDS RZ, [RZ] ;  /* 0x00000000fffff984 */ /* 0x000fe20000000800 */
[----:B------:R1:W-:Y:S02]  /*df80*/  @P1 LDGSTS.E.BYPASS.LTC128B.128 [R177+0x14080], [R132.64], !P2 ;  /* 0x1408000084b11fae */ /* 0x0003e4000d101d52 */
[----:B-1----:R-:W-:Y:S05]  /*df90*/  @P1 IADD3 R132, P0, R0, R173, RZ ;  /* 0x000000ad00841210 */ /* 0x002fea0007f1e0ff */
[----:B------:R-:W-:Y:S05]  /*dfa0*/  @P1 IMAD.X R133, R2, 0x1, R170, P0 ;  /* 0x0000000102851824 */ /* 0x000fea00000e06aa */
[----:B------:R5:W-:Y:S02]  /*dfb0*/  @P1 LDGSTS.E.BYPASS.LTC128B.128 [R177+0x15880], [R132.64], !P6 ;  /* 0x1588000084b11fae */ /* 0x000be4000f101d52 */
[----:B-----5:R-:W-:Y:S05]  /*dfc0*/  @P1 IADD3 R132, P0, R0, R171, RZ ;  /* 0x000000ab00841210 */ /* 0x020fea0007f1e0ff */
[----:B------:R-:W-:Y:S05]  /*dfd0*/  @P1 IMAD.X R133, R2, 0x1, R174, P0 ;  /* 0x0000000102851824 */ /* 0x000fea00000e06ae */
[----:B------:R1:W-:Y:S02]  /*dfe0*/  @P1 LDGSTS.E.BYPASS.LTC128B.128 [R177+0x17080], [R132.64], !P5 ;  /* 0x1708000084b11fae */ /* 0x0003e4000e901d52 */
[----:B-1----:R-:W-:Y:S02]  /*dff0*/  @P1 IADD3 R132, P0, R0, R179, RZ ;  /* 0x000000b300841210 */ /* 0x002fe40007f1e0ff */
[----:B------:R-:W1:Y:S03]  /*e000*/  SHFL.IDX PT, R0, R168, 0x1, 0x181f ;  /* 0x00381f00a8007f89 */ /* 0x000e6600000e0000 */
[----:B------:R-:W-:Y:S01]  /*e010*/  @P1 IMAD.X R133, R2, 0x1, R176, P0 ;  /* 0x0000000102851824 */ /* 0x000fe200000e06b0 */
[----:B------:R-:W-:Y:S01]  /*e020*/  ISETP.GE.AND P0, PT, R172, 0x21, PT ;  /* 0x00000021ac00780c */ /* 0x000fe20003f06270 */
[----:B------:R-:W2:Y:S04]  /*e030*/  SHFL.IDX PT, R2, R3, 0x1, 0x181f ;  /* 0x00381f0003027f89 */ /* 0x000ea800000e0000 */
[----:B------:R3:W-:Y:S08]  /*e040*/  @P1 LDGSTS.E.BYPASS.LTC128B.128 [R177+0x18880], [R132.64], !P4 ;  /* 0x1888000084b11fae */ /* 0x0007f0000e101d52 */
[C---:B-1----:R-:W-:Y:S02]  /*e050*/  @P0 IADD3 R172, P2, R0.reuse, R173, RZ ;  /* 0x000000ad00ac0210 */ /* 0x042fe40007f5e0ff */
[----:B------:R-:W-:Y:S03]  /*e060*/  @P0 IADD3 R168, P1, R0, R169, RZ ;  /* 0x000000a900a80210 */ /* 0x000fe60007f3e0ff */
[----:B--2---:R-:W-:Y:S01]  /*e070*/  @P0 IMAD.X R173, R2, 0x1, R170, P2 ;  /* 0x0000000102ad0824 */ /* 0x004fe200010e06aa */
[----:B------:R-:W-:Y:S01]  /*e080*/  @P0 IADD3 R170, P2, R0, R171, RZ ;  /* 0x000000ab00aa0210 */ /* 0x000fe20007f5e0ff */
[C---:B------:R-:W-:Y:S04]  /*e090*/  @P0 IMAD.X R169, R2.reuse, 0x1, R178, P1 ;  /* 0x0000000102a90824 */ /* 0x040fe800008e06b2 */
[----:B------:R-:W-:Y:S01]  /*e0a0*/  @P0 IMAD.X R171, R2, 0x1, R174, P2 ;  /* 0x0000000102ab0824 */ /* 0x000fe200010e06ae */
[----:B------:R-:W-:Y:S02]  /*e0b0*/  ISETP.GE.AND P2, PT, R175, c[0x0][0x1d4], PT ;  /* 0x00007500af007a0c */ /* 0x000fe40003f46270 */
[----:B---3--:R-:W-:Y:S05]  /*e0c0*/  @P0 IADD3 R132, P1, R0, R179, RZ ;  /* 0x000000b300840210 */ /* 0x008fea0007f3e0ff */
[----:B------:R-:W-:Y:S06]  /*e0d0*/  @P0 IMAD.X R133, R2, 0x1, R176, P1 ;  /* 0x0000000102850824 */ /* 0x000fec00008e06b0 */
[----:B------:R1:W-:Y:S04]  /*e0e0*/  @P0 LDGSTS.E.BYPASS.LTC128B.128 [R177+0x15080], [R168.64], !P2 ;  /* 0x15080000a8b10fae */ /* 0x0003e8000d101d52 */
[----:B------:R1:W-:Y:S04]  /*e0f0*/  @P0 LDGSTS.E.BYPASS.LTC128B.128 [R177+0x16880], [R172.64], !P6 ;  /* 0x16880000acb10fae */ /* 0x0003e8000f101d52 */
[----:B------:R1:W-:Y:S04]  /*e100*/  @P0 LDGSTS.E.BYPASS.LTC128B.128 [R177+0x18080], [R170.64], !P5 ;  /* 0x18080000aab10fae */ /* 0x0003e8000e901d52 */
[----:B------:R1:W-:Y:S02]  /*e110*/  @P0 LDGSTS.E.BYPASS.LTC128B.128 [R177+0x19880], [R132.64], !P4 ;  /* 0x1988000084b10fae */ /* 0x0003e4000e101d52 */
.L_x_2073:
[----:B------:R-:W2:Y:S01]  /*e120*/  LDL R2, [R1+0x58] ;  /* 0x0000580001027983 */ /* 0x000ea20000100800 */
[----:B------:R-:W-:Y:S02]  /*e130*/  UISETP.NE.AND UP1, UPT, UR14, URZ, UPT ;  /* 0x0000003f0e00728c */ /* 0x000fe4000bf25270 */
[----:B------:R-:W-:Y:S01]  /*e140*/  UIMAD UR4, UR23, -0x30, URZ ;  /* 0xffffffd0170478a4 */ /* 0x000fe2000f8e023f */
[----:B-1----:R-:W3:Y:S01]  /*e150*/  LDL R168, [R1+0x54] ;  /* 0x0000540001a87983 */ /* 0x002ee20000100800 */
[----:B------:R-:W-:Y:S02]  /*e160*/  UISETP.NE.AND UP0, UPT, UR13, URZ, UPT ;  /* 0x0000003f0d00728c */ /* 0x000fe4000bf05270 */
[----:B------:R-:W-:Y:S01]  /*e170*/  PLOP3.LUT P0, PT, PT, PT, UP1, 0x80, 0x0 ;  /* 0x000000000000781c */ /* 0x000fe20003f0f018 */
[----:B------:R-:W0:Y:S01]  /*e180*/  LDGDEPBAR ;  /* 0x00000000000079af */ /* 0x000e220000000000 */
[----:B---3--:R-:W-:Y:S11]  /*e190*/  IADD3 R170, -R168, UR4, RZ ;  /* 0x00000004a8aa7c10 */ /* 0x008ff6000fffe1ff */
[----:B--2---:R-:W-:Y:S01]  /*e1a0*/  @P0 IMAD.HI.U32 R0, R2, c[0x0][0x2c8], RZ ;  /* 0x0000b20002000a27 */ /* 0x004fe200078e00ff */
[----:B------:R-:W-:Y:S03]  /*e1b0*/  PLOP3.LUT P0, PT, PT, PT, UP1, 0x80, 0x0 ;  /* 0x000000000000781c */ /* 0x000fe60003f0f018 */
[----:B------:R-:W-:Y:S02]  /*e1c0*/  IMAD.MOV.U32 R132, RZ, RZ, R2 ;  /* 0x000000ffff847224 */ /* 0x000fe400078e0002 */
[----:B------:R-:W-:Y:S08]  /*e1d0*/  IMAD.U32 R2, RZ, RZ, UR10 ;  /* 0x0000000aff027e24 */ /* 0x000ff0000f8e00ff */
[----:B------:R-:W-:Y:S01]  /*e1e0*/  @P0 SHF.R.U32.HI R132, RZ, c[0x0][0x2cc], R0 ;  /* 0x0000b300ff840a19 */ /* 0x000fe20000011600 */
[----:B------:R-:W-:Y:S01]  /*e1f0*/  IMAD.U32 R0, RZ, RZ, UR4 ;  /* 0x00000004ff007e24 */ /* 0x000fe2000f8e00ff */
[----:B------:R-:W-:Y:S03]  /*e200*/  PLOP3.LUT P0, PT, PT, PT, UP0, 0x40, 0x0 ;  /* 0x000000000000781c */ /* 0x000fe60003f0e808 */
[----:B------:R-:W1:Y:S01]  /*e210*/  SHFL.IDX PT, R3, R132, RZ, 0x1c1f ;  /* 0x001c1fff84037589 */ /* 0x000e6200000e0000 */
[----:B------:R-:W-:Y:S04]  /*e220*/  IADD3 R0, -R168, 0x1, R0 ;  /* 0x00000001a8007810 */ /* 0x000fe80007ffe100 */
[----:B------:R-:W-:Y:S04]  /*e230*/  IADD3 R0, R0, -c[0x0][0x168], R2 ;  /* 0x80005a0000007a10 */ /* 0x000fe80007ffe002 */
[C---:B------:R-:W-:Y:S02]  /*e240*/  IADD3 R169, R0.reuse, c[0x0][0x328], RZ ;  /* 0x0000ca0000a97a10 */ /* 0x040fe40007ffe0ff */
[----:B------:R-:W-:Y:S03]  /*e250*/  IADD3 R133, R0, UR22, RZ ;  /* 0x0000001600857c10 */ /* 0x000fe6000fffe0ff */
        /* <DEDUP_REMOVED lines=18> */
.L_x_2076:
[----:B------:R-:W-:Y:S04]  /*e380*/  MOV R168, 0x1 ;  /* 0x0000000100a87802 */ /* 0x000fe80000000f00 */
[----:B------:R-:W-:Y:S11]  /*e390*/  ISETP.NE.AND P0, PT, R168, c[0x0][0x32c], PT ;  /* 0x0000cb00a8007a0c */ /* 0x000ff60003f05270 */
[----:B------:R-:W-:Y:S02]  /*e3a0*/  @!UPT UIADD3 URZ, URZ, URZ, URZ ;  /* 0x0000003f3f3ff290 */ /* 0x000fe4000fffe03f */
[----:B------:R-:W-:Y:S05]  /*e3b0*/  @P0 IMAD.HI.U32 R168, R3, c[0x0][0x330], RZ ;  /* 0x0000cc0003a80a27 */ /* 0x000fea00078e00ff */
[----:B------:R-:W-:Y:S02]  /*e3c0*/  @P0 SHF.R.U32.HI R3, RZ, c[0x0][0x334], R168 ;  /* 0x0000cd00ff030a19 */ /* 0x000fe400000116a8 */
.L_x_2077:
[----:B------:R-:W-:Y:S05]  /*e3d0*/  BSYNC B0 ;  /* 0x0000000000007941 */ /* 0x000fea0003800000 */
.L_x_2075:
[----:B------:R-:W-:Y:S05]  /*e3e0*/  IMAD R3, R3, c[0x0][0x32c], R170 ;  /* 0x0000cb0003037a24 */ /* 0x000fea00078e02aa */
[----:B------:R-:W-:Y:S02]  /*e3f0*/  IMNMX R0, R0, R3, !PT ;  /* 0x0000000300007217 */ /* 0x000fe40007800200 */
[----:B------:R-:W-:Y:S04]  /*e400*/  IADD3 R3, R3, c[0x0][0x32c], RZ ;  /* 0x0000cb0003037a10 */ /* 0x000fe80007ffe0ff */
[----:B------:R-:W-:Y:S02]  /*e410*/  IMNMX R2, R2, R3, PT ;  /* 0x0000000302027217 */ /* 0x000fe40003800200 */
.L_x_2074:
        /* <DEDUP_REMOVED lines=88> */
.L_x_2080:
[----:B------:R-:W-:Y:S04]  /*e9a0*/  MOV R4, 0x1 ;  /* 0x0000000100047802 */ /* 0x000fe80000000f00 */
[----:B------:R-:W-:Y:S11]  /*e9b0*/  ISETP.NE.AND P0, PT, R4, c[0x0][0x32c], PT ;  /* 0x0000cb0004007a0c */ /* 0x000ff60003f05270 */
[----:B------:R-:W-:Y:S02]  /*e9c0*/  @!UPT UIADD3 URZ, URZ, URZ, URZ ;  /* 0x0000003f3f3ff290 */ /* 0x000fe4000fffe03f */
[----:B------:R-:W-:Y:S05]  /*e9d0*/  @P0 IMAD.HI.U32 R4, R0, c[0x0][0x330], RZ ;  /* 0x0000cc0000040a27 */ /* 0x000fea00078e00ff */
[----:B------:R-:W-:Y:S02]  /*e9e0*/  @P0 SHF.R.U32.HI R0, RZ, c[0x0][0x334], R4 ;  /* 0x0000cd00ff000a19 */ /* 0x000fe40000011604 */
.L_x_2081:
[----:B------:R-:W-:Y:S05]  /*e9f0*/  BSYNC B0 ;  /* 0x0000000000007941 */ /* 0x000fea0003800000 */
.L_x_2079:
[----:B------:R-:W-:Y:S05]  /*ea00*/  IMAD R0, R0, c[0x0][0x32c], R170 ;  /* 0x0000cb0000007a24 */ /* 0x000fea00078e02aa */
[----:B------:R-:W-:Y:S02]  /*ea10*/  IMNMX R2, R2, R0, !PT ;  /* 0x0000000002027217 */ /* 0x000fe40007800200 */
[----:B------:R-:W-:Y:S04]  /*ea20*/  IADD3 R0, R0, c[0x0][0x32c], RZ ;  /* 0x0000cb0000007a10 */ /* 0x000fe80007ffe0ff */
[----:B------:R-:W-:Y:S02]  /*ea30*/  IMNMX R3, R3, R0, PT ;  /* 0x0000000003037217 */ /* 0x000fe40003800200 */
.L_x_2078:
        /* <DEDUP_REMOVED lines=492> */
.L_x_2069:
[----:B------:R-:W2:Y:S04]  /*10900*/  LDL.LU R0, [R1+0x44] ;  /* 0x0000440001007983 */ /* 0x000ea80000300800 */
[----:B------:R-:W3:Y:S01]  /*10910*/  LDL.LU R3, [R1+0x4c] ;  /* 0x00004c0001037983 */ /* 0x000ee20000300800 */
[----:B------:R-:W-:-:S03]  /*10920*/  PLOP3.LUT P2, PT, PT, PT, PT, 0x8, 0x0 ;  /* 0x000000000000781c */ /* 0x000fc60003f4e170 */
        /* <DEDUP_REMOVED lines=154> */
.L_x_2030:
[----:B------:R-:W-:Y:S05]  /*112d0*/  @P2 BRA `(.L_x_2083) ;  /* 0x000019a000002947 */ /* 0x000fea0003800000 */
[----:B------:R-:W-:Y:S01]  /*112e0*/  F2FP.BF16.PACK_AB R109, R12, R13 ;  /* 0x0000000d0c6d723e */ /* 0x000fe200000010ff */
[----:B------:R-:W-:Y:S01]  /*112f0*/  ULDC.64 UR4, c[0x0][0x490] ;  /* 0x0001240000047ab9 */ /* 0x000fe20000000a00 */
[----:B------:R-:W3:Y:S01]  /*11300*/  S2R R13, SR_TID.X ;  /* 0x00000000000d7919 */ /* 0x000ee20000002100 */
[----:B------:R-:W-:Y:S01]  /*11310*/  UIMAD UR6, UR9, UR4, URZ ;  /* 0x00000004090672a4 */ /* 0x000fe2000f8e023f */
[----:B------:R-:W-:Y:S01]  /*11320*/  F2FP.BF16.PACK_AB R117, R14, R15 ;  /* 0x0000000f0e75723e */ /* 0x000fe200000010ff */
[----:B--2---:R-:W-:Y:S01]  /*11330*/  UIMAD.WIDE.U32 UR12, UR11, UR4, URZ ;  /* 0x000000040b0c72a5 */ /* 0x004fe2000f8e003f */
[----:B------:R-:W2:Y:S01]  /*11340*/  S2R R14, SR_CTAID.Z ;  /* 0x00000000000e7919 */ /* 0x000ea20000002700 */
[----:B------:R-:W-:Y:S01]  /*11350*/  UIMAD UR6, UR11, UR5, UR6 ;  /* 0x000000050b0672a4 */ /* 0x000fe2000f8e0206 */
[----:B------:R-:W-:Y:S01]  /*11360*/  F2FP.BF16.PACK_AB R65, R8, R9 ;  /* 0x000000090841723e */ /* 0x000fe200000010ff */
[----:B------:R-:W-:Y:S01]  /*11370*/  BSSY B0, `(.L_x_2084) ;  /* 0x0000133000007945 */ /* 0x000fe20003800000 */
[----:B------:R-:W-:Y:S01]  /*11380*/  ULDC.64 UR4, c[0x0][0x3e8] ;  /* 0x0000fa0000047ab9 */ /* 0x000fe20000000a00 */
[----:B------:R-:W-:Y:S01]  /*11390*/  F2FP.BF16.PACK_AB R45, R45, R7 ;  /* 0x000000072d2d723e */ /* 0x000fe200000010ff */
[----:B------:R-:W-:Y:S01]  /*113a0*/  UIMAD.WIDE.U32 UR14, UR11, UR4, URZ ;  /* 0x000000040b0e72a5 */ /* 0x000fe2000f8e003f */
[----:B------:R-:W-:Y:S01]  /*113b0*/  IMAD.U32 R3, RZ, RZ, UR13 ;  /* 0x0000000dff037e24 */ /* 0x000fe2000f8e00ff */
[----:B------:R-:W-:Y:S01]  /*113c0*/  F2FP.BF16.PACK_AB R89, R10, R11 ;  /* 0x0000000b0a59723e */ /* 0x000fe200000010ff */
[----:B-1----:R-:W-:Y:S01]  /*113d0*/  IMAD.U32 R2, RZ, RZ, UR12 ;  /* 0x0000000cff027e24 */ /* 0x002fe2000f8e00ff */
[----:B------:R-:W-:Y:S01]  /*113e0*/  F2FP.BF16.PACK_AB R105, R35, R34 ;  /* 0x000000222369723e */ /* 0x000fe200000010ff */
[----:B------:R-:W-:Y:S01]  /*113f0*/  UIMAD UR9, UR9, UR4, URZ ;  /* 0x00000004090972a4 */ /* 0x000fe2000f8e023f */
[----:B------:R-:W-:Y:S01]  /*11400*/  IMAD.U32 R7, RZ, RZ, UR15 ;  /* 0x0000000fff077e24 */ /* 0x000fe2000f8e00ff */
[----:B------:R-:W-:Y:S01]  /*11410*/  F2FP.BF16.PACK_AB R35, R81, R80 ;  /* 0x000000505123723e */ /* 0x000fe200000010ff */
[----:B------:R-:W-:Y:S01]  /*11420*/  IMAD.U32 R6, RZ, RZ, UR14 ;  /* 0x0000000eff067e24 */ /* 0x000fe2000f8e00ff */
[----:B------:R-:W1:Y:S01]  /*11430*/  S2R R81, SR_CTAID.X ;  /* 0x0000000000517919 */ /* 0x000e620000002500 */
[----:B------:R-:W-:Y:S01]  /*11440*/  UIMAD UR5, UR11, UR5, UR9 ;  /* 0x000000050b0572a4 */ /* 0x000fe2000f8e0209 */
[----:B------:R-:W-:Y:S01]  /*11450*/  IMAD.MOV.U32 R80, RZ, RZ, c[0x0][0x4e8] ;  /* 0x00013a00ff507624 */ /* 0x000fe200078e00ff */
[----:B------:R-:W-:Y:S01]  /*11460*/  UIADD3 UR6, UR13, UR6, URZ ;  /* 0x000000060d067290 */ /* 0x000fe2000fffe03f */
[----:B------:R-:W-:Y:S01]  /*11470*/  F2FP.BF16.PACK_AB R44, R157, R156 ;  /* 0x0000009c9d2c723e */ /* 0x000fe200000010ff */
[----:B------:R-:W-:Y:S01]  /*11480*/  UIADD3 UR5, UR15, UR5, URZ ;  /* 0x000000050f057290 */ /* 0x000fe2000fffe03f */
[----:B---3--:R-:W-:-:S02]  /*11490*/  SHF.R.S32.HI R21, RZ, 0x1f, R13 ;  /* 0x0000001fff157819 */ /* 0x008fc4000001140d */
[C---:B------:R-:W-:Y:S01]  /*114a0*/  ISETP.NE.AND P3, PT, R80.reuse, 0x1, PT ;  /* 0x000000015000780c */ /* 0x040fe20003f65270 */
[----:B------:R-:W-:Y:S01]  /*114b0*/  IMAD.U32 R5, RZ, RZ, UR6 ;  /* 0x00000006ff057e24 */ /* 0x000fe2000f8e00ff */
[CC--:B------:R-:W-:Y:S01]  /*114c0*/  LEA.HI R0, R21.reuse, R13.reuse, RZ, 0x2 ;  /* 0x0000000d15007211 */ /* 0x0c0fe200078f10ff */
[----:B------:R-:W-:Y:S01]  /*114d0*/  IMAD R80, R80, c[0x0][0x388], RZ ;  /* 0x0000e20050507a24 */ /* 0x000fe200078e02ff */
[----:B------:R-:W-:Y:S02]  /*114e0*/  LEA.HI R8, R21, R13, RZ, 0x5 ;  /* 0x0000000d15087211 */ /* 0x000fe400078f28ff */
[--C-:B------:R-:W-:Y:S02]  /*114f0*/  SHF.R.S32.HI R7, RZ, 0x2, R0.reuse ;  /* 0x00000002ff077819 */ /* 0x100fe40000011400 */
[----:B------:R-:W-:Y:S02]  /*11500*/  SHF.R.S32.HI R3, RZ, 0x1f, R0 ;  /* 0x0000001fff037819 */ /* 0x000fe40000011400 */
[----:B------:R-:W-:-:S02]  /*11510*/  LOP3.LUT R0, R0, 0xfffffffc, RZ, 0xc0, !PT ;  /* 0xfffffffc00007812 */ /* 0x000fc400078ec0ff */
[----:B------:R-:W-:Y:S02]  /*11520*/  LOP3.LUT R4, R8, 0xffffffe0, RZ, 0xc0, !PT ;  /* 0xffffffe008047812 */ /* 0x000fe400078ec0ff */
        /* <DEDUP_REMOVED lines=13> */
[----:B--2---:R-:W-:Y:S01]  /*11600*/  IMAD.WIDE.U32 R16, R14, c[0x0][0x498], R4 ;  /* 0x000126000e107a25 */ /* 0x004fe200078e0004 */
        /* <DEDUP_REMOVED lines=11> */
[----:B------:R-:W-:Y:S01]  /*116c0*/  LOP3.LUT R4, R0, 0xffffff8, RZ, 0xc0, !PT ;  /* 0x0ffffff800047812 */ /* 0x000fe200078ec0ff */
[----:B------:R-:W-:Y:S01]  /*116d0*/  IMAD.WIDE.U32 R12, R14, c[0x0][0x3f0], R2 ;  /* 0x0000fc000e0c7a25 */ /* 0x000fe200078e0002 */
[----:B------:R-:W-:-:S02]  /*116e0*/  LEA.HI R3, R10, R10, RZ, 0x1 ;  /* 0x0000000a0a037211 */ /* 0x000fc400078f08ff */
[----:B------:R-:W-:Y:S01]  /*116f0*/  LOP3.LUT R2, R7, 0x1c0, RZ, 0xc0, !PT ;  /* 0x000001c007027812 */ /* 0x000fe200078ec0ff */
[----:B------:R-:W-:Y:S01]  /*11700*/  IMAD.SHL.U32 R0, R11, 0x8, RZ ;  /* 0x000000080b007824 */ /* 0x000fe200078e00ff */
[----:B------:R-:W-:Y:S01]  /*11710*/  R2P PR, R9, 0x6 ;  /* 0x0000000609007804 */ /* 0x000fe20000000000 */
[----:B------:R-:W-:Y:S01]  /*11720*/  IMAD R7, R11, 0x20, R20 ;  /* 0x000000200b077824 */ /* 0x000fe200078e0214 */
[----:B------:R-:W-:Y:S01]  /*11730*/  LOP3.LUT R8, R5, 0x1c0, RZ, 0xc0, !PT ;  /* 0x000001c005087812 */ /* 0x000fe200078ec0ff */
[----:B------:R-:W-:Y:S01]  /*11740*/  IMAD.IADD R11, R6, 0x1, -R4 ;  /* 0x00000001060b7824 */ /* 0x000fe200078e0a04 */
[----:B------:R-:W-:Y:S01]  /*11750*/  LOP3.LUT R4, R3, 0x1ffffffe, RZ, 0xc0, !PT ;  /* 0x1ffffffe03047812 */ /* 0x000fe200078ec0ff */
[----:B-1----:R-:W-:Y:S01]  /*11760*/  IMAD R7, R81, 0x80, R7 ;  /* 0x0000008051077824 */ /* 0x002fe200078e0207 */
[----:B------:R-:W-:Y:S01]  /*11770*/  SHF.R.U32.HI R3, RZ, 0x3, R2 ;  /* 0x00000003ff037819 */ /* 0x000fe20000011602 */
[----:B------:R-:W-:Y:S01]  /*11780*/  IMAD R22, R14, c[0x0][0x49c], R22 ;  /* 0x000127000e167a24 */ /* 0x000fe200078e0216 */
[----:B------:R-:W-:Y:S01]  /*11790*/  LOP3.LUT R2, R2, 0x38, R0, 0xf8, !PT ;  /* 0x0000003802027812 */ /* 0x000fe200078ef800 */
[----:B------:R-:W-:Y:S01]  /*117a0*/  IMAD R19, R14, c[0x0][0x3f4], R19 ;  /* 0x0000fd000e137a24 */ /* 0x000fe200078e0213 */
[----:B------:R-:W-:Y:S01]  /*117b0*/  F2FP.BF16.PACK_AB R158, R159, R158 ;  /* 0x0000009e9f9e723e */ /* 0x000fe200000010ff */
        /* <DEDUP_REMOVED lines=12> */
[----:B------:R-:W-:Y:S02]  /*11880*/  SHF.R.S32.HI R4, RZ, 0x2, R18 ;  /* 0x00000002ff047819 */ /* 0x000fe40000011412 */
        /* <DEDUP_REMOVED lines=119> */
[----:B------:R-:W-:Y:S01]  /*12000*/  LEA R16, P0, R10, c[0x0][0x450], 0x2 ;  /* 0x000114000a107a11 */ /* 0x000fe200078010ff */
        /* <DEDUP_REMOVED lines=40> */
[----:B-1----:R-:W-:-:S03]  /*12290*/  LEA R30, P0, R12, c[0x0][0x380], 0x1 ;  /* 0x0000e0000c1e7a11 */ /* 0x002fc600078008ff */
[----:B------:R-:W-:Y:S01]  /*122a0*/  STS [R5+0xc400], R114 ;  /* 0x00c4007205007388 */ /* 0x000fe20000000800 */
[----:B--2---:R-:W-:-:S03]  /*122b0*/  IMAD.SHL.U32 R2, R18, 0x2, RZ ;  /* 0x0000000212027824 */ /* 0x004fc600078e00ff */
[----:B------:R-:W-:Y:S04]  /*122c0*/  STS [R7+0xc080], R26 ;  /* 0x00c0801a07007388 */ /* 0x000fe80000000800 */
[----:B------:R-:W-:Y:S01]  /*122d0*/  STS [R7+0xc480], R118 ;  /* 0x00c4807607007388 */ /* 0x000fe20000000800 */
[----:B---3--:R-:W-:-:S03]  /*122e0*/  IMAD.IADD R3, R13, 0x1, R17 ;  /* 0x000000010d037824 */ /* 0x008fc600078e0211 */
[----:B------:R-:W-:Y:S01]  /*122f0*/  STS [R9+0xc000], R25 ;  /* 0x00c0001909007388 */ /* 0x000fe20000000800 */
[----:B----4-:R-:W-:Y:S01]  /*12300*/  IMAD R28, R81, 0x80, R20 ;  /* 0x00000080511c7824 */ /* 0x010fe200078e0214 */
[----:B------:R-:W-:Y:S02]  /*12310*/  LEA.HI.X R29, R12, c[0x0][0x384], R3, 0x1, P0 ;  /* 0x0000e1000c1d7a11 */ /* 0x000fe400000f0c03 */
[----:B------:R-:W-:Y:S02]  /*12320*/  STS [R9+0xc400], R122 ;  /* 0x00c4007a09007388 */ /* 0x000fe40000000800 */
[----:B------:R-:W-:Y:S02]  /*12330*/  ISETP.GE.AND P0, PT, R28, R80, PT ;  /* 0x000000501c00720c */ /* 0x000fe40003f06270 */
        /* <DEDUP_REMOVED lines=9> */
[----:B------:R3:W4:Y:S04]  /*123d0*/  SHFL.IDX PT, R4, R30, RZ, 0x181f ;  /* 0x00181fff1e047589 */ /* 0x00072800000e0000 */
[----:B------:R3:W3:Y:S04]  /*123e0*/  SHFL.IDX PT, R5, R29, RZ, 0x181f ;  /* 0x00181fff1d057589 */ /* 0x0006e800000e0000 */
[----:B-1----:R1:W-:Y:S04]  /*123f0*/  @!P6 ST.E [R14.64], R36 ;  /* 0x000000240e00e985 */ /* 0x0023e8000c101912 */
[----:B--2---:R1:W-:Y:S04]  /*12400*/  @!P5 ST.E [R10.64], R37 ;  /* 0x000000250a00d985 */ /* 0x0043e8000c101912 */
[----:B------:R1:W2:Y:S04]  /*12410*/  LDS.128 R44, [R2+0x1080] ;  /* 0x00108000022c7984 */ /* 0x0002a80000000c00 */
        /* <DEDUP_REMOVED lines=21> */
[----:B-1----:R1:W3:Y:S01]  /*12570*/  LDS.128 R12, [R2+0xc080] ;  /* 0x00c08000020c7984 */ /* 0x0022e20000000c00 */
        /* <DEDUP_REMOVED lines=17> */
[----:B------:R1:W-:Y:S02]  /*12690*/  @!P0 ST.E.128 [R2.64], R12 ;  /* 0x0000000c02008985 */ /* 0x0003e4000c101d12 */
.L_x_2085:
[----:B--234-:R-:W-:Y:S05]  /*126a0*/  BSYNC B0 ;  /* 0x0000000000007941 */ /* 0x01cfea0003800000 */
.L_x_2084:
        /* <DEDUP_REMOVED lines=30> */
.L_x_2087:
[----:B------:R-:W-:Y:S05]  /*12890*/  BSYNC B0 ;  /* 0x0000000000007941 */ /* 0x000fea0003800000 */
.L_x_2086:
        /* <DEDUP_REMOVED lines=30> */
.L_x_2089:
[----:B------:R-:W-:Y:S05]  /*12a80*/  BSYNC B0 ;  /* 0x0000000000007941 */ /* 0x000fea0003800000 */
.L_x_2088:
        /* <DEDUP_REMOVED lines=31> */
.L_x_2083:
        /* <DEDUP_REMOVED lines=41> */
.L_x_2091:
[----:B------:R-:W-:Y:S05]  /*12f10*/  BSYNC B0 ;  /* 0x0000000000007941 */ /* 0x000fea0003800000 */
.L_x_2090:
        /* <DEDUP_REMOVED lines=44> */
[----:B------:R1:W3:Y:S03]  /*131e0*/  SHFL.IDX PT, R2, R16, RZ, 0x181f ;  /* 0x00181fff10027589 */ /* 0x0002e600000e0000 */
[C---:B------:R-:W-:Y:S01]  /*131f0*/  IADD3 R11, R0.reuse, 0x40, RZ ;  /* 0x00000040000b7810 */ /* 0x040fe20007ffe0ff */
[----:B------:R1:W4:Y:S01]  /*13200*/  SHFL.IDX PT, R3, R15, RZ, 0x181f ;  /* 0x00181fff0f037589 */ /* 0x00032200000e0000 */
        /* <DEDUP_REMOVED lines=24> */
.L_x_2093:
[----:B------:R-:W-:Y:S05]  /*13390*/  BSYNC B0 ;  /* 0x0000000000007941 */ /* 0x000fea0003800000 */
.L_x_2092:
[----:B---3--:R-:W-:Y:S01]  /*133a0*/  IADD3 R4, R14, 0x20, RZ ;  /* 0x000000200e047810 */ /* 0x008fe20007ffe0ff */
[----:B----4-:R3:W4:Y:S01]  /*133b0*/  SHFL.IDX PT, R3, R15, 0x1, 0x181f ;  /* 0x00381f000f037f89 */ /* 0x01072200000e0000 */
        /* <DEDUP_REMOVED lines=25> */
.L_x_2095:
[----:B------:R-:W-:Y:S05]  /*13550*/  BSYNC B0 ;  /* 0x0000000000007941 */ /* 0x000fea0003800000 */
.L_x_2094:
[----:B-1----:R-:W-:Y:S01]  /*13560*/  IADD3 R4, R14, 0x40, RZ ;  /* 0x000000400e047810 */ /* 0x002fe20007ffe0ff */
[----:B----4-:R1:W4:Y:S01]  /*13570*/  SHFL.IDX PT, R3, R15, 0x2, 0x181f ;  /* 0x00581f000f037f89 */ /* 0x01032200000e0000 */
        /* <DEDUP_REMOVED lines=25> */
.L_x_2097:
[----:B------:R-:W-:Y:S05]  /*13710*/  BSYNC B0 ;  /* 0x0000000000007941 */ /* 0x000fea0003800000 */
.L_x_2096:
[----:B---3--:R-:W-:Y:S01]  /*13720*/  IADD3 R4, R14, 0x60, RZ ;  /* 0x000000600e047810 */ /* 0x008fe20007ffe0ff */
[----:B----4-:R3:W4:Y:S03]  /*13730*/  SHFL.IDX PT, R3, R15, 0x3, 0x181f ;  /* 0x00781f000f037f89 */ /* 0x01072600000e0000 */
[----:B------:R-:W-:Y:S01]  /*13740*/  ISETP.GE.AND P0, PT, R4, R17, PT ;  /* 0x000000110400720c */ /* 0x000fe20003f06270 */
[----:B------:R3:W1:-:S12]  /*13750*/  SHFL.IDX PT, R2, R16, 0x3, 0x181f ;  /* 0x00781f0010027f89 */ /* 0x00065800000e0000 */
        /* <DEDUP_REMOVED lines=24> */
.L_x_2033:
[----:B-1----:R-:W-:Y:S02]  /*138e0*/  MOV R3, R12 ;  /* 0x0000000c00037202 */ /* 0x002fe40000000f00 */
[----:B------:R-:W-:Y:S02]  /*138f0*/  MOV R2, 0x13910 ;  /* 0x0001391000027802 */ /* 0x000fe40000000f00 */
[----:B------:R-:W-:Y:S05]  /*13900*/  CALL.REL.NOINC `($__internal_11_$__cuda_sm70_shflsync_idx_p) ;  /* 0x000001f000007944 */ /* 0x000fea0003c00000 */
[----:B------:R-:W-:Y:S01]  /*13910*/  IMAD.MOV.U32 R7, RZ, RZ, R14 ;  /* 0x000000ffff077224 */ /* 0x000fe200078e000e */
[----:B------:R-:W-:Y:S02]  /*13920*/  MOV R3, R15 ;  /* 0x0000000f00037202 */ /* 0x000fe40000000f00 */
[----:B------:R-:W-:Y:S02]  /*13930*/  MOV R2, 0x13950 ;  /* 0x0001395000027802 */ /* 0x000fe40000000f00 */
[----:B-1---5:R-:W-:Y:S05]  /*13940*/  CALL.REL.NOINC `($__internal_11_$__cuda_sm70_shflsync_idx_p) ;  /* 0x000001b000007944 */ /* 0x022fea0003c00000 */
[----:B------:R-:W-:Y:S01]  /*13950*/  MOV R2, R14 ;  /* 0x0000000e00027202 */ /* 0x000fe20000000f00 */
[----:B-1---5:R-:W-:Y:S05]  /*13960*/  BRA `(.L_x_2098) ;  /* 0xfffee83000007947 */ /* 0x022fea000383ffff */
.L_x_2049:
[----:B------:R-:W-:Y:S02]  /*13970*/  MOV R2, 0x13990 ;  /* 0x0001399000027802 */ /* 0x000fe40000000f00 */
[----:B-12--5:R-:W-:Y:S05]  /*13980*/  CALL.REL.NOINC `($__internal_11_$__cuda_sm70_shflsync_idx_p) ;  /* 0x0000017000007944 */ /* 0x026fea0003c00000 */
[----:B------:R-:W-:Y:S01]  /*13990*/  MOV R3, R12 ;  /* 0x0000000c00037202 */ /* 0x000fe20000000f00 */
[----:B-----5:R-:W-:Y:S01]  /*139a0*/  IMAD.MOV.U32 R4, RZ, RZ, R14 ;  /* 0x000000ffff047224 */ /* 0x020fe200078e000e */
[----:B------:R-:W-:Y:S02]  /*139b0*/  MOV R2, 0x139d0 ;  /* 0x000139d000027802 */ /* 0x000fe40000000f00 */
[----:B-1----:R-:W-:Y:S05]  /*139c0*/  CALL.REL.NOINC `($__internal_11_$__cuda_sm70_shflsync_idx_p) ;  /* 0x0000013000007944 */ /* 0x002fea0003c00000 */
[----:B-----5:R-:W-:Y:S01]  /*139d0*/  MOV R0, R14 ;  /* 0x0000000e00007202 */ /* 0x020fe20000000f00 */
[----:B-1----:R-:W-:-:S05]  /*139e0*/  BRA `(.L_x_2099) ;  /* 0xffff283000007947 */ /* 0x002fca000383ffff */
.L_x_2066:
[----:B--2---:R-:W-:Y:S02]  /*139f0*/  MOV R3, R6 ;  /* 0x0000000600037202 */ /* 0x004fe40000000f00 */
[----:B------:R-:W-:Y:S02]  /*13a00*/  MOV R2, 0x13a20 ;  /* 0x00013a2000027802 */ /* 0x000fe40000000f00 */
[----:B-1---5:R-:W-:Y:S05]  /*13a10*/  CALL.REL.NOINC `($__internal_11_$__cuda_sm70_shflsync_idx_p) ;  /* 0x000000e000007944 */ /* 0x022fea0003c00000 */
[----:B------:R-:W-:Y:S01]  /*13a20*/  MOV R3, R7 ;  /* 0x0000000700037202 */ /* 0x000fe20000000f00 */
[----:B-----5:R-:W-:Y:S01]  /*13a30*/  IMAD.MOV.U32 R4, RZ, RZ, R14 ;  /* 0x000000ffff047224 */ /* 0x020fe200078e000e */
[----:B------:R-:W-:Y:S02]  /*13a40*/  MOV R2, 0x13a60 ;  /* 0x00013a6000027802 */ /* 0x000fe40000000f00 */
[----:B-1----:R-:W-:Y:S05]  /*13a50*/  CALL.REL.NOINC `($__internal_11_$__cuda_sm70_shflsync_idx_p) ;  /* 0x000000a000007944 */ /* 0x002fea0003c00000 */
[----:B------:R-:W-:Y:S01]  /*13a60*/  MOV R2, R14 ;  /* 0x0000000e00027202 */ /* 0x000fe20000000f00 */
[----:B-1---5:R-:W-:-:S05]  /*13a70*/  BRA `(.L_x_2100) ;  /* 0xffff67a000007947 */ /* 0x022fca000383ffff */
.L_x_2072:
[----:B------:R-:W-:Y:S02]  /*13a80*/  MOV R2, 0x13aa0 ;  /* 0x00013aa000027802 */ /* 0x000fe40000000f00 */
[----:B----45:R-:W-:Y:S05]  /*13a90*/  CALL.REL.NOINC `($__internal_11_$__cuda_sm70_shflsync_idx_p) ;  /* 0x0000006000007944 */ /* 0x030fea0003c00000 */
[----:B------:R-:W-:Y:S01]  /*13aa0*/  MOV R3, R6 ;  /* 0x0000000600037202 */ /* 0x000fe20000000f00 */
[----:B-----5:R-:W-:Y:S01]  /*13ab0*/  IMAD.MOV.U32 R4, RZ, RZ, R14 ;  /* 0x000000ffff047224 */ /* 0x020fe200078e000e */
[----:B------:R-:W-:Y:S02]  /*13ac0*/  MOV R2, 0x13ae0 ;  /* 0x00013ae000027802 */ /* 0x000fe40000000f00 */
[----:B-1----:R-:W-:Y:S05]  /*13ad0*/  CALL.REL.NOINC `($__internal_11_$__cuda_sm70_shflsync_idx_p) ;  /* 0x0000002000007944 */ /* 0x002fea0003c00000 */
[----:B-----5:R-:W-:Y:S01]  /*13ae0*/  MOV R0, R14 ;  /* 0x0000000e00007202 */ /* 0x020fe20000000f00 */
[----:B-1----:R-:W-:-:S05]  /*13af0*/  BRA `(.L_x_2101) ;  /* 0xffff966000007947 */ /* 0x002fca000383ffff */
        .weak           $__internal_11_$__cuda_sm70_shflsync_idx_p
        .type           $__internal_11_$__cuda_sm70_shflsync_idx_p,@function
        .size           $__internal_11_$__cuda_sm70_shflsync_idx_p,(.L_x_3661 - $__internal_11_$__cuda_sm70_shflsync_idx_p)
$__internal_11_$__cuda_sm70_shflsync_idx_p:
[----:B------:R1:W-:Y:S01]  /*13b00*/  STL [R1+0x78], R4 ;  /* 0x0000780401007387 */ /* 0x0003e20000100800 */
[----:B------:R-:W-:-:S03]  /*13b10*/  MOV R14, 0x1 ;  /* 0x00000001000e7802 */ /* 0x000fc60000000f00 */
[----:B------:R2:W-:Y:S01]  /*13b20*/  STL [R1+0x74], R0 ;  /* 0x0000740001007387 */ /* 0x0005e20000100800 */
[----:B-1----:R-:W-:Y:S02]  /*13b30*/  IMAD.MOV.U32 R4, RZ, RZ, -0x1 ;  /* 0xffffffffff047424 */ /* 0x002fe400078e00ff */
[----:B--2---:R-:W-:Y:S02]  /*13b40*/  IMAD.MOV.U32 R0, RZ, RZ, 0x181f ;  /* 0x0000181fff007424 */ /* 0x004fe400078e00ff */
[----:B------:R-:W-:Y:S04]  /*13b50*/  WARPSYNC R4 ;  /* 0x0000000400007348 */ /* 0x000fe80003800000 */
[----:B------:R1:W2:Y:S04]  /*13b60*/  SHFL.IDX PT, R14, R3, R14, R0 ;  /* 0x0000000e030e7389 */ /* 0x0002a800000e0000 */
[----:B-1----:R1:W5:Y:S04]  /*13b70*/  LDL.LU R4, [R1+0x78] ;  /* 0x0000780001047983 */ /* 0x0023680000300800 */
[----:B------:R1:W5:Y:S01]  /*13b80*/  LDL.LU R0, [R1+0x74] ;  /* 0x0000740001007983 */ /* 0x0003620000300800 */
[----:B------:R-:W-:-:S04]  /*13b90*/  MOV R3, 0x0 ;  /* 0x0000000000037802 */ /* 0x000fc80000000f00 */
[----:B--2---:R-:W-:Y:S05]  /*13ba0*/  RET.REL.NODEC R2 `(_ZN7cutlass13device_kernelIN5flash19enable_sm80_to_sm89INS1_16FlashAttnFwdSm80INS1_25CollectiveMainloopFwdSm80ILi8ELi1ELb1EN4cute5tupleIJNS5_1CILi128EEENS7_ILi48EEENS7_ILi256EEEEEELi256ENS_10bfloat16_tEfNS_4arch4Sm80ELb0ELb1ELb0ELb0ELb1ELb0ELb1ELb0EEENS1_21CollectiveEpilogueFwdINS6_IJS8_SA_S9_EEENS6_IJNS7_ILi1EEESI_SI_EEESC_SE_Li256ELb0ELb1ELb0ELb0EEENS1_19SingleTileSchedulerILb0ELb0ELb1ELi128EEEEEEEEEvNT_6ParamsE) ;  /* 0xfffec45002007950 */ /* 0x004fea0003c3ffff */
.L_x_2102:
        /* <DEDUP_REMOVED lines=13> */
.L_x_3661:


//--------------------- .text._ZN7cutlass13device_kernelIN5flash19enable_sm80_to_sm89INS1_16FlashAttnFwdSm80INS1_25CollectiveMainloopFwdSm80ILi8ELi1ELb1EN4cute5tupleIJNS5_1CILi128EEENS7_ILi48EEENS7_ILi256EEEEEELi256ENS_10bfloat16_tEfNS_4arch4Sm80ELb0ELb1ELb0ELb1ELb1ELb0ELb1ELb0EEENS1_21CollectiveEpilogueFwdINS6_IJS8_SA_S9_EEENS6_IJNS7_ILi1EEESI_SI_EEESC_SE_Li256ELb1ELb1ELb0ELb0EEENS1_19SingleTileSchedulerILb1ELb0ELb1ELi128EEEEEEEEEvNT_6ParamsE --------------------------
	.section	.text._ZN7cutlass13device_kernelIN5flash19enable_sm80_to_sm89INS1_16FlashAttnFwdSm80INS1_25CollectiveMainloopFwdSm80ILi8ELi1ELb1EN4cute5tupleIJNS5_1CILi128EEENS7_ILi48EEENS7_ILi256EEEEEELi256ENS_10bfloat16_tEfNS_4arch4Sm80ELb0ELb1ELb0ELb1ELb1ELb0ELb1ELb0EEENS1_21CollectiveEpilogueFwdINS6_IJS8_SA_S9_EEENS6_IJNS7_ILi1EEESI_SI_EEESC_SE_Li256ELb1ELb1ELb0ELb0EEENS1_19SingleTileSchedulerILb1ELb0ELb1ELi128EEEEEEEEEvNT_6ParamsE,"ax",@progbits
	.sectioninfo	@"SHI_REGISTERS=255"
	.align	128
.text._ZN7cutlass13device_kernelIN5flash19enable_sm80_to_sm89INS1_16FlashAttnFwdSm80INS1_25CollectiveMainloopFwdSm80ILi8ELi1ELb1EN4cute5tupleIJNS5_1CILi128EEENS7_ILi48EEENS7_ILi256EEEEEELi256ENS_10bfloat16_tEfNS_4arch4Sm80ELb0ELb1ELb0ELb1ELb1ELb0ELb1ELb0EEENS1_21CollectiveEpilogueFwdINS6_IJS8_SA_S9_EEENS6_IJNS7_ILi1EEESI_SI_EEESC_SE_Li256ELb1ELb1ELb0ELb0EEENS1_19SingleTileSchedulerILb1ELb0ELb1ELi128EEEEEEEEEvNT_6ParamsE:
        .type           _ZN7cutlass13device_kernelIN5flash19enable_sm80_to_sm89INS1_16FlashAttnFwdSm80INS1_25CollectiveMainloopFwdSm80ILi8ELi1ELb1EN4cute5tupleIJNS5_1CILi128EEENS7_ILi48EEENS7_ILi256EEEEEELi256ENS_10bfloat16_tEfNS_4arch4Sm80ELb0ELb1ELb0ELb1ELb1ELb0ELb1ELb0EEENS1_21CollectiveEpilogueFwdINS6_IJS8_SA_S9_EEENS6_IJNS7_ILi1EEESI_SI_EEESC_SE_Li256ELb1ELb1ELb0ELb0EEENS1_19SingleTileSchedulerILb1ELb0ELb1ELi128EEEEEEEEEvNT_6ParamsE,@function
        .size           _ZN7cutlass13device_kernelIN5flash19enable_sm80_to_sm89INS1_16FlashAttnFwdSm80INS1_25CollectiveMainloopFwdSm80ILi8ELi1ELb1EN4cute5tupleIJNS5_1CILi128EEENS7_ILi48EEENS7_ILi256EEEEEELi256ENS_10bfloat16_tEfNS_4arch4Sm80ELb0ELb1ELb0ELb1ELb1ELb0ELb1ELb0EEENS1_21CollectiveEpilogueFwdINS6_IJS8_SA_S9_EEENS6_IJNS7_ILi1EEESI_SI_EEESC_SE_Li256ELb1ELb1ELb0ELb0EEENS1_19SingleTileSchedulerILb1ELb0ELb1ELi128EEEEEEEEEvNT_6ParamsE,(.L_x_3663 - _ZN7cutlass13device_kernelIN5flash19enable_sm80_to_sm89INS1_16FlashAttnFwdSm80INS1_25CollectiveMainloopFwdSm80ILi8ELi1ELb1EN4cute5tupleIJNS5_1CILi128EEENS7_ILi48EEENS7_ILi256EEEEEELi256ENS_10bfloat16_tEfNS_4arch4Sm80ELb0ELb1ELb0ELb1ELb1ELb0ELb1ELb0EEENS1_21CollectiveEpilogueFwdINS6_IJS8_SA_S9_EEENS6_IJNS7_ILi1EEESI_SI_EEESC_SE_Li256ELb1ELb1ELb0ELb0EEENS1_19SingleTileSchedulerILb1ELb0ELb1ELi128EEEEEEEEEvNT_6ParamsE)
        .other          _ZN7cutlass13device_kernelIN5flash19enable_sm80_to_sm89INS1_16FlashAttnFwdSm80INS1_25CollectiveMainloopFwdSm80ILi8ELi1ELb1EN4cute5tupleIJNS5_1CILi128EEENS7_ILi48EEENS7_ILi256EEEEEELi256ENS_10bfloat16_tEfNS_4arch4Sm80ELb0ELb1ELb0ELb1ELb1ELb0ELb1ELb0EEENS1_21CollectiveEpilogueFwdINS6_IJS8_SA_S9_EEENS6_IJNS7_ILi1EEESI_SI_EEESC_SE_Li256ELb1ELb1ELb0ELb0EEENS1_19SingleTileSchedulerILb1ELb0ELb1ELi128EEEEEEEEEvNT_6ParamsE,@"STO_CUDA_ENTRY STV_DEFAULT"
_ZN7cutlass13device_kernelIN5flash19enable_sm80_to_sm89INS1_16FlashAttnFwdSm80INS1_25CollectiveMainloopFwdSm80ILi8ELi1ELb1EN4cute5tupleIJNS5_1CILi128EEENS7_ILi48EEENS7_ILi256EEEEEELi256ENS_10bfloat16_tEfNS_4arch4Sm80ELb0ELb1ELb0ELb1ELb1ELb0ELb1ELb0EEENS1_21CollectiveEpilogueFwdINS6_IJS8_SA_S9_EEENS6_IJNS7_ILi1EEESI_SI_EEESC_SE_Li256ELb1ELb1ELb0ELb0EEENS1_19SingleTileSchedulerILb1ELb0ELb1ELi128EEEEEEEEEvNT_6ParamsE:
        /* <DEDUP_REMOVED lines=21> */
.L_x_2104:
        /* <DEDUP_REMOVED lines=13> */
.L_x_2106:
[----:B------:R-:W-:Y:S02]  /*0220*/  ULDC UR5, c[0x0][0x54c] ;  /* 0x0001530000057ab9 */ /* 0x000fe40000000800 */
.L_x_2105:
[----:B------:R-:W-:Y:S02]  /*0230*/  ULDC UR4, c[0x0][0x548] ;  /* 0x0001520000047ab9 */ /* 0x000fe40000000800 */
[----:B------:R-:W-:-:S02]  /*0240*/  USHF.L.U32 UR23, UR28, 0x7, URZ ;  /* 0x000000071c177899 */ /* 0x000fc4000800063f */
[----:B------:R-:W-:-:S04]  /*0250*/  UIMAD UR4, UR5, UR4, URZ ;  /* 0x00000004050472a4 */ /* 0x000fc8000f8e023f */
[----:B------:R-:W-:-:S04]  /*0260*/  UISETP.GE.AND UP0, UPT, UR23, UR4, UPT ;  /* 0x000000041700728c */ /* 0x000fc8000bf06270 */
[----:B------:R-:W-:Y:S01]  /*0270*/  USEL UR13, UR13, 0xffffffff, !UP0 ;  /* 0xffffffff0d0d7887 */ /* 0x000fe2000c000000 */
[----:B------:R-:W-:Y:S05]  /*0280*/  BRA `(.L_x_2107) ;  /* 0x000001b000007947 */ /* 0x000fea0003800000 */
.L_x_2103:
        /* <DEDUP_REMOVED lines=8> */
.L_x_2108:
        /* <DEDUP_REMOVED lines=13> */
.L_x_2110:
[----:B------:R-:W-:Y:S02]  /*03e0*/  ULDC UR5, c[0x0][0x54c] ;  /* 0x0001530000057ab9 */ /* 0x000fe40000000800 */
.L_x_2109:
[----:B------:R-:W-:Y:S02]  /*03f0*/  ULDC UR4, c[0x0][0x548] ;  /* 0x0001520000047ab9 */ /* 0x000fe40000000800 */
[----:B------:R-:W-:-:S02]  /*0400*/  USHF.L.U32 UR23, UR28, 0x7, URZ ;  /* 0x000000071c177899 */ /* 0x000fc4000800063f */
[----:B------:R-:W-:-:S04]  /*0410*/  UIMAD UR4, UR5, UR4, URZ ;  /* 0x00000004050472a4 */ /* 0x000fc8000f8e023f */
[----:B------:R-:W-:-:S04]  /*0420*/  UISETP.GE.AND UP0, UPT, UR23, UR4, UPT ;  /* 0x000000041700728c */ /* 0x000fc8000bf06270 */
[----:B------:R-:W-:-:S06]  /*0430*/  USEL UR13, UR13, 0xffffffff, !UP0 ;  /* 0xffffffff0d0d7887 */ /* 0x000fcc000c000000 */
.L_x_2107:
        /* <DEDUP_REMOVED lines=47> */
.L_x_2111:
        /* <DEDUP_REMOVED lines=10> */
.L_x_2112:
        /* <DEDUP_REMOVED lines=12> */
.L_x_2113:
        /* <DEDUP_REMOVED lines=27> */
.L_x_2115:
[----:B------:R-:W-:Y:S02]  /*0a40*/  UISETP.NE.AND UP0, UPT, UR5, 0x1, UPT ;  /* 0x000000010500788c */ /* 0x000fe4000bf05270 */
[----:B------:R-:W-:Y:S02]  /*0a50*/  ULDC.64 UR6, c[0x0][0x330] ;  /* 0x0000cc0000067ab9 */ /* 0x000fe40000000a00 */
[----:B------:R-:W-:-:S07]  /*0a60*/  UIMAD.WIDE.U32 UR20, UR17, UR6, URZ ;  /* 0x00000006111472a5 */ /* 0x000fce000f8e003f */
[----:B------:R-:W-:Y:S02]  /*0a70*/  @UP0 USHF.R.U32.HI UR17, URZ, UR7, UR21 ;  /* 0x000000073f110299 */ /* 0x000fe40008011615 */
.L_x_2116:
[----:B------:R-:W-:Y:S02]  /*0a80*/  ULDC UR6, c[0x0][0x32c] ;  /* 0x0000cb0000067ab9 */ /* 0x000fe40000000800 */
[----:B------:R-:W-:-:S04]  /*0a90*/  UIMAD UR6, UR17, UR5, UR6 ;  /* 0x00000005110672a4 */ /* 0x000fc8000f8e0206 */
[----:B------:R-:W-:-:S04]  /*0aa0*/  UISETP.LT.AND UP0, UPT, UR4, UR6, UPT ;  /* 0x000000060400728c */ /* 0x000fc8000bf01270 */
[----:B------:R-:W-:Y:S02]  /*0ab0*/  USEL UR4, UR4, UR6, UP0 ;  /* 0x0000000604047287 */ /* 0x000fe40008000000 */
.L_x_2114:
        /* <DEDUP_REMOVED lines=36> */
.L_x_2118:
[----:B------:R-:W-:-:S03]  /*0d00*/  UISETP.NE.AND UP0, UPT, UR5, 0x1, UPT ;  /* 0x000000010500788c */ /* 0x000fc6000bf05270 */
[----:B------:R-:W-:Y:S02]  /*0d10*/  ULDC.64 UR4, c[0x0][0x330] ;  /* 0x0000cc0000047ab9 */ /* 0x000fe40000000a00 */
[----:B------:R-:W-:-:S07]  /*0d20*/  UIMAD.WIDE.U32 UR24, UR7, UR4, URZ ;  /* 0x00000004071872a5 */ /* 0x000fce000f8e003f */
[----:B------:R-:W-:Y:S02]  /*0d30*/  @UP0 UMOV UR17, UR25 ;  /* 0x0000001900110c82 */ /* 0x000fe40008000000 */
[----:B------:R-:W-:Y:S02]  /*0d40*/  @UP0 USHF.R.U32.HI UR7, URZ, UR5, UR17 ;  /* 0x000000053f070299 */ /* 0x000fe40008011611 */
.L_x_2119:
[----:B------:R-:W-:Y:S02]  /*0d50*/  ULDC UR4, c[0x0][0x32c] ;  /* 0x0000cb0000047ab9 */ /* 0x000fe40000000800 */
[----:B------:R-:W-:-:S04]  /*0d60*/  UIMAD UR4, UR7, UR4, URZ ;  /* 0x00000004070472a4 */ /* 0x000fc8000f8e023f */
[----:B------:R-:W-:-:S04]  /*0d70*/  UISETP.LT.AND UP0, UPT, UR6, UR4, UPT ;  /* 0x000000040600728c */ /* 0x000fc8000bf01270 */
[----:B------:R-:W-:-:S04]  /*0d80*/  USEL UR6, UR6, UR4, !UP0 ;  /* 0x0000000406067287 */ /* 0x000fc8000c000000 */
.L_x_2117:
[----:B------:R-:W-:Y:S01]  /*0d90*/  UIMAD.WIDE UR4, UR6, 0x2aaaaaab, URZ ;  /* 0x2aaaaaab060478a5 */ /* 0x000fe2000f8e023f */
[----:B------:R-:W-:Y:S01]  /*0da0*/  PLOP3.LUT P2, PT, PT, PT, PT, 0x80, 0x0 ;  /* 0x000000000000781c */ /* 0x000fe20003f4f070 */
[----:B------:R-:W-:Y:S01]  /*0db0*/  CS2R R10, SRZ ;  /* 0x00000000000a7805 */ /* 0x000fe2000001ff00 */
[----:B------:R-:W-:Y:S01]  /*0dc0*/  IMAD.MOV.U32 R130, RZ, RZ, RZ ;  /* 0x000000ffff827224 */ /* 0x000fe200078e00ff */
[----:B------:R-:W-:Y:S01]  /*0dd0*/  USHF.R.U32.HI UR4, URZ, 0x1f, UR5 ;  /* 0x0000001f3f047899 */ /* 0x000fe20008011605 */
[----:B------:R-:W-:Y:S01]  /*0de0*/  CS2R R128, SRZ ;  /* 0x0000000000807805 */ /* 0x000fe2000001ff00 */
[----:B------:R-:W-:Y:S01]  /*0df0*/  CS2R R14, SRZ ;  /* 0x00000000000e7805 */ /* 0x000fe2000001ff00 */
[----:B------:R-:W-:Y:S01]  /*0e00*/  IMAD.MOV.U32 R126, RZ, RZ, RZ ;  /* 0x000000ffff7e7224 */ /* 0x000fe200078e00ff */
[----:B------:R-:W-:Y:S01]  /*0e10*/  ULEA.HI.SX32 UR4, UR5, UR4, 0x1d ;  /* 0x0000000405047291 */ /* 0x000fe2000f8fea3f */
        /* <DEDUP_REMOVED lines=81> */
[----:B------:R-:W-:Y:S01]  /*1330*/  SHF.R.S32.HI R66, RZ, 0x1f, R44 ;  /* 0x0000001fff427819 */ /* 0x000fe2000001142c */
[----:B------:R-:W-:Y:S01]  /*1340*/  UMOV UR25, 0x30 ;  /* 0x0000003000197882 */ /* 0x000fe20000000000 */
[----:B------:R-:W-:Y:S01]  /*1350*/  IMAD.MOV.U32 R4, RZ, RZ, c[0x0][0x2b8] ;  /* 0x0000ae00ff047624 */ /* 0x000fe200078e00ff */
[----:B------:R-:W-:Y:S01]  /*1360*/  ULDC.64 UR4, c[0x0][0x2b0] ;  /* 0x0000ac0000047ab9 */ /* 0x000fe20000000a00 */
[----:B------:R-:W-:Y:S01]  /*1370*/  LEA.HI R21, R66, R44, RZ, 0x3 ;  /* 0x0000002c42157211 */ /* 0x000fe200078f18ff */
[----:B------:R-:W2:Y:S01]  /*1380*/  @P0 LDG.E R0, [R2.64] ;  /* 0x0000001202000981 */ /* 0x000ea2000c1e1900 */
[----:B------:R-:W-:Y:S01]  /*1390*/  UIMAD UR24, UR21, UR25, -0x30 ;  /* 0xffffffd0151874a4 */ /* 0x000fe2000f8e0219 */
[----:B------:R-:W-:Y:S01]  /*13a0*/  ISETP.NE.AND P1, PT, R4, 0x1, PT ;  /* 0x000000010400780c */ /* 0x000fe20003f25270 */
[----:B------:R-:W-:Y:S01]  /*13b0*/  IMAD.MOV.U32 R24, RZ, RZ, RZ ;  /* 0x000000ffff187224 */ /* 0x000fe200078e00ff */
[----:B------:R-:W-:Y:S01]  /*13c0*/  SHF.R.S32.HI R23, RZ, 0x3, R21 ;  /* 0x00000003ff177819 */ /* 0x000fe20000011415 */
[----:B------:R-:W-:Y:S01]  /*13d0*/  BAR.SYNC.DEFER_BLOCKING 0x0 ;  /* 0x0000000000007b1d */ /* 0x000fe20000010000 */
[----:B------:R-:W-:-:S05]  /*13e0*/  USEL UR27, UR13, URZ, !UP1 ;  /* 0x0000003f0d1b7287 */ /* 0x000fca000c800000 */
        /* <DEDUP_REMOVED lines=10> */
[----:B------:R-:W-:-:S03]  /*1490*/  ULDC.64 UR4, c[0x0][0x178] ;  /* 0x00005e0000047ab9 */ /* 0x000fc60000000a00 */
[----:B------:R-:W-:-:S05]  /*14a0*/  IMAD R31, R17, 0x20, R23 ;  /* 0x00000020111f7824 */ /* 0x000fca00078e0217 */
[----:B------:R-:W-:Y:S01]  /*14b0*/  IADD3 R0, R31, UR24, RZ ;  /* 0x000000181f007c10 */ /* 0x000fe2000fffe0ff */
[----:B------:R-:W-:Y:S02]  /*14c0*/  UIMAD UR26, UR26, UR4, URZ ;  /* 0x000000041a1a72a4 */ /* 0x000fe4000f8e023f */
[----:B------:R-:W-:Y:S01]  /*14d0*/  UIMAD.WIDE.U32 UR30, UR22, UR4, URZ ;  /* 0x00000004161e72a5 */ /* 0x000fe2000f8e003f */
[C---:B------:R-:W-:Y:S01]  /*14e0*/  ISETP.GE.AND P0, PT, R0.reuse, UR8, PT ;  /* 0x0000000800007c0c */ /* 0x040fe2000bf06270 */
[----:B------:R-:W-:Y:S01]  /*14f0*/  IMAD.SHL.U32 R39, R17, 0x8, RZ ;  /* 0x0000000811277824 */ /* 0x000fe200078e00ff */
[----:B------:R-:W-:Y:S02]  /*1500*/  IADD3 R8, R0, UR11, RZ ;  /* 0x0000000b00087c10 */ /* 0x000fe4000fffe0ff */
[----:B------:R-:W-:Y:S01]  /*1510*/  LEA.HI R22, R66, R44, RZ, 0x4 ;  /* 0x0000002c42167211 */ /* 0x000fe200078f20ff */
[----:B------:R-:W-:Y:S01]  /*1520*/  UIMAD UR29, UR21, -0x30, UR25 ;  /* 0xffffffd0151d78a4 */ /* 0x000fe2000f8e0219 */
[C---:B------:R-:W-:Y:S01]  /*1530*/  ISETP.GT.OR P0, PT, R31.reuse, 0x2f, P0 ;  /* 0x0000002f1f00780c */ /* 0x040fe20000704670 */
[----:B------:R-:W-:Y:S01]  /*1540*/  @P1 IMAD.HI.U32 R0, R8, c[0x0][0x2bc], RZ ;  /* 0x0000af0008001a27 */ /* 0x000fe200078e00ff */
[----:B------:R-:W-:Y:S01]  /*1550*/  IADD3 R4, R31, UR23, RZ ;  /* 0x000000171f047c10 */ /* 0x000fe2000fffe0ff */
[----:B------:R-:W-:Y:S02]  /*1560*/  STL [R1+0x48], R31 ;  /* 0x0000481f01007387 */ /* 0x000fe40000100800 */
[----:B------:R-:W-:Y:S01]  /*1570*/  IMAD.MOV.U32 R7, RZ, RZ, R8 ;  /* 0x000000ffff077224 */ /* 0x000fe200078e0008 */
[----:B------:R-:W-:-:S07]  /*1580*/  @P1 SHF.R.U32.HI R7, RZ, c[0x0][0x2c0], R0 ;  /* 0x0000b000ff071a19 */ /* 0x000fce0000011600 */
[----:B------:R-:W-:-:S04]  /*1590*/  @!P0 IADD3 R0, P2, R7, UR16, RZ ;  /* 0x0000001007008c10 */ /* 0x000fc8000ff5e0ff */
[----:B------:R-:W-:Y:S02]  /*15a0*/  @!P0 LEA R2, P1, R0, c[0x0][0x2a0], 0x2 ;  /* 0x0000a80000028a11 */ /* 0x000fe400078210ff */
[----:B------:R-:W-:-:S04]  /*15b0*/  @!P0 LEA.HI.X.SX32 R3, R7, UR6, 0x1, P2 ;  /* 0x0000000607038c11 */ /* 0x000fc800090f0eff */
[----:B------:R-:W-:-:S05]  /*15c0*/  @!P0 LEA.HI.X R3, R0, c[0x0][0x2a4], R3, 0x2, P1 ;  /* 0x0000a90000038a11 */ /* 0x000fca00008f1403 */
[----:B------:R1:W2:Y:S01]  /*15d0*/  @!P0 LDG.E R24, [R2.64] ;  /* 0x0000001202188981 */ /* 0x0002a2000c1e1900 */
[----:B------:R-:W-:Y:S01]  /*15e0*/  UIMAD UR26, UR22, UR5, UR26 ;  /* 0x00000005161a72a4 */ /* 0x000fe2000f8e021a */
[----:B------:R-:W-:Y:S01]  /*15f0*/  PLOP3.LUT P1, PT, PT, PT, UP2, 0x80, 0x0 ;  /* 0x000000000000781c */ /* 0x000fe20003f2f028 */
[----:B------:R-:W-:Y:S01]  /*1600*/  IMAD.MOV.U32 R0, RZ, RZ, R4 ;  /* 0x000000ffff007224 */ /* 0x000fe200078e0004 */
[----:B------:R-:W-:Y:S01]  /*1610*/  ULDC.64 UR4, c[0x0][0x1b8] ;  /* 0x00006e0000047ab9 */ /* 0x000fe20000000a00 */
[----:B------:R-:W-:Y:S01]  /*1620*/  PLOP3.LUT P0, PT, PT, PT, UP2, 0x80, 0x0 ;  /* 0x000000000000781c */ /* 0x000fe20003f0f028 */
[----:B------:R-:W-:Y:S01]  /*1630*/  UIADD3 UR31, UR31, UR26, URZ ;  /* 0x0000001a1f1f7290 */ /* 0x000fe2000fffe03f */
[----:B------:R-:W-:Y:S01]  /*1640*/  IADD3 R15, R23, UR23, RZ ;  /* 0x00000017170f7c10 */ /* 0x000fe2000fffe0ff */
[----:B------:R-:W-:Y:S01]  /*1650*/  UIMAD UR22, UR9, UR4, URZ ;  /* 0x00000004091672a4 */ /* 0x000fe2000f8e023f */
[C---:B------:R-:W-:Y:S01]  /*1660*/  IADD3 R29, R39.reuse, 0x40, RZ ;  /* 0x00000040271d7810 */ /* 0x040fe20007ffe0ff */
[----:B------:R-:W-:Y:S01]  /*1670*/  USHF.R.S32.HI UR26, URZ, 0x1f, UR13 ;  /* 0x0000001f3f1a7899 */ /* 0x000fe2000801140d */
[C---:B------:R-:W-:Y:S01]  /*1680*/  IADD3 R30, R39.reuse, 0xc0, RZ ;  /* 0x000000c0271e7810 */ /* 0x040fe20007ffe0ff */
[----:B------:R-:W-:Y:S01]  /*1690*/  UIMAD UR22, UR10, UR5, UR22 ;  /* 0x000000050a1672a4 */ /* 0x000fe2000f8e0216 */
[C---:B------:R-:W-:Y:S01]  /*16a0*/  IADD3 R28, R39.reuse, 0x80, RZ ;  /* 0x00000080271c7810 */ /* 0x040fe20007ffe0ff */
[----:B------:R-:W-:Y:S01]  /*16b0*/  UIMAD.WIDE.U32 UR30, UR10, UR4, UR30 ;  /* 0x000000040a1e72a5 */ /* 0x000fe2000f8e001e */
[----:B------:R-:W-:Y:S01]  /*16c0*/  ISETP.GE.AND P3, PT, R39, c[0x0][0x198], PT ;  /* 0x0000660027007a0c */ /* 0x000fe20003f66270 */
[----:B------:R-:W-:Y:S01]  /*16d0*/  USEL UR26, UR26, URZ, !UP1 ;  /* 0x0000003f1a1a7287 */ /* 0x000fe2000c800000 */
[C---:B------:R-:W-:Y:S01]  /*16e0*/  ISETP.GE.AND P2, PT, R29.reuse, c[0x0][0x198], PT ;  /* 0x000066001d007a0c */ /* 0x040fe20003f46270 */
[----:B------:R-:W-:Y:S01]  /*16f0*/  ULDC.64 UR4, c[0x0][0x1c0] ;  /* 0x0000700000047ab9 */ /* 0x000fe20000000a00 */
[----:B------:R-:W-:Y:S01]  /*1700*/  ISETP.GE.AND P4, PT, R28, c[0x0][0x198], PT ;  /* 0x000066001c007a0c */ /* 0x000fe20003f86270 */
[----:B------:R-:W-:Y:S01]  /*1710*/  UIMAD UR26, UR26, UR4, URZ ;  /* 0x000000041a1a72a4 */ /* 0x000fe2000f8e023f */
[----:B------:R-:W-:Y:S01]  /*1720*/  ISETP.GE.AND P5, PT, R30, c[0x0][0x198], PT ;  /* 0x000066001e007a0c */ /* 0x000fe20003fa6270 */
[----:B------:R-:W-:Y:S01]  /*1730*/  UIADD3 UR31, UR31, UR22, URZ ;  /* 0x000000161f1f7290 */ /* 0x000fe2000fffe03f */
[----:B------:R-:W-:Y:S01]  /*1740*/  ISETP.GE.AND P6, PT, R29, c[0x0][0x1d4], PT ;  /* 0x000075001d007a0c */ /* 0x000fe20003fc6270 */
[----:B------:R-:W-:Y:S01]  /*1750*/  UIMAD UR5, UR27, UR5, UR26 ;  /* 0x000000051b0572a4 */ /* 0x000fe2000f8e021a */
[----:B-1----:R-:W-:Y:S01]  /*1760*/  @P1 IMAD.HI.U32 R2, R4, c[0x0][0x2c8], RZ ;  /* 0x0000b20004021a27 */ /* 0x002fe200078e00ff */
[----:B------:R-:W-:Y:S01]  /*1770*/  UIMAD.WIDE.U32 UR30, UR27, UR4, UR30 ;  /* 0x000000041b1e72a5 */ /* 0x000fe2000f8e001e */
[----:B------:R-:W-:Y:S01]  /*1780*/  LEA.HI R65, R66, R44, RZ, 0x5 ;  /* 0x0000002c42417211 */ /* 0x000fe200078f28ff */
[----:B------:R-:W-:Y:S01]  /*1790*/  UIADD3 UR32, UR8, UR29, URZ ;  /* 0x0000001d08207290 */ /* 0x000fe2000fffe03f */
[----:B------:R-:W-:Y:S01]  /*17a0*/  BSSY B0, `(.L_x_2121) ;  /* 0x0000138000007945 */ /* 0x000fe20003800000 */
[----:B------:R-:W-:Y:S01]  /*17b0*/  @P0 SHF.R.U32.HI R0, RZ, c[0x0][0x2cc], R2 ;  /* 0x0000b300ff000a19 */ /* 0x000fe20000011602 */
[----:B------:R-:W-:Y:S01]  /*17c0*/  UIADD3 UR5, UR31, UR5, URZ ;  /* 0x000000051f057290 */ /* 0x000fe2000fffe03f */
[----:B------:R-:W-:Y:S01]  /*17d0*/  IMAD.U32 R3, RZ, RZ, UR31 ;  /* 0x0000001fff037e24 */ /* 0x000fe2000f8e00ff */
[----:B------:R-:W-:Y:S01]  /*17e0*/  UISETP.LT.AND UP0, UPT, UR32, 0x30, UPT ;  /* 0x000000302000788c */ /* 0x000fe2000bf01270 */
[--C-:B------:R-:W-:Y:S01]  /*17f0*/  SHF.R.S32.HI R6, RZ, 0x1f, R0.reuse ;  /* 0x0000001fff067819 */ /* 0x100fe20000011400 */
[----:B------:R-:W-:Y:S01]  /*1800*/  IMAD.MOV R5, RZ, RZ, -R0 ;  /* 0x000000ffff057224 */ /* 0x000fe200078e0a00 */
[----:B------:R-:W-:Y:S01]  /*1810*/  SHF.R.S32.HI R64, RZ, 0x5, R65 ;  /* 0x00000005ff407819 */ /* 0x000fe20000011441 */
[----:B------:R-:W-:Y:S01]  /*1820*/  IMAD.U32 R2, RZ, RZ, UR30 ;  /* 0x0000001eff027e24 */ /* 0x000fe2000f8e00ff */
[----:B------:R-:W-:Y:S01]  /*1830*/  ULDC UR30, c[0x0][0x2c4] ;  /* 0x0000b100001e7ab9 */ /* 0x000fe20000000800 */
[----:B------:R-:W-:Y:S01]  /*1840*/  IMAD.U32 R3, RZ, RZ, UR5 ;  /* 0x00000005ff037e24 */ /* 0x000fe2000f8e00ff */
[----:B------:R-:W-:Y:S01]  /*1850*/  UIMAD UR30, UR12, UR30, URZ ;  /* 0x0000001e0c1e72a4 */ /* 0x000fe2000f8e023f */
[----:B------:R-:W-:Y:S01]  /*1860*/  IMAD R6, R6, c[0x0][0x1b0], RZ ;  /* 0x00006c0006067a24 */ /* 0x000fe200078e02ff */
[----:B------:R-:W-:Y:S01]  /*1870*/  ULDC.64 UR4, c[0x0][0x1e8] ;  /* 0x00007a0000047ab9 */ /* 0x000fe20000000a00 */
[----:B------:R-:W-:Y:S01]  /*1880*/  IMAD R4, R5, c[0x0][0x2c4], R4 ;  /* 0x0000b10005047a24 */ /* 0x000fe200078e0204 */
[----:B------:R-:W-:Y:S01]  /*1890*/  UIMAD.WIDE.U32 UR26, UR10, UR4, URZ ;  /* 0x000000040a1a72a5 */ /* 0x000fe2000f8e003f */
[C---:B------:R-:W-:Y:S01]  /*18a0*/  IMAD R5, R0.reuse, c[0x0][0x1b4], R6 ;  /* 0x00006d0000057a24 */ /* 0x040fe200078e0206 */
[----:B------:R-:W-:Y:S01]  /*18b0*/  UIMAD UR22, UR9, UR4, URZ ;  /* 0x00000004091672a4 */ /* 0x000fe2000f8e023f */
[----:B------:R-:W-:Y:S01]  /*18c0*/  IMAD.WIDE.U32 R2, R0, c[0x0][0x1b0], R2 ;  /* 0x00006c0000027a25 */ /* 0x000fe200078e0002 */
[----:B------:R-:W-:Y:S01]  /*18d0*/  SHF.R.S32.HI R0, RZ, 0x1f, R4 ;  /* 0x0000001fff007819 */ /* 0x000fe20000011404 */
[----:B------:R-:W-:-:S02]  /*18e0*/  USEL UR4, UR32, 0x30, UP0 ;  /* 0x0000003020047887 */ /* 0x000fc40008000000 */
[----:B------:R-:W-:Y:S01]  /*18f0*/  IMAD.IADD R3, R3, 0x1, R5 ;  /* 0x0000000103037824 */ /* 0x000fe200078e0205 */
[----:B------:R-:W-:Y:S01]  /*1900*/  UIMAD UR22, UR10, UR5, UR22 ;  /* 0x000000050a1672a4 */ /* 0x000fe2000f8e0216 */
[----:B------:R-:W-:Y:S02]  /*1910*/  IMAD R0, R0, c[0x0][0x1a8], RZ ;  /* 0x00006a0000007a24 */ /* 0x000fe400078e02ff */
[----:B------:R-:W-:Y:S01]  /*1920*/  IMAD.WIDE.U32 R2, R4, c[0x0][0x1a8], R2 ;  /* 0x00006a0004027a25 */ /* 0x000fe200078e0002 */
[----:B------:R-:W-:-:S03]  /*1930*/  UIADD3 UR22, UR27, UR22, URZ ;  /* 0x000000161b167290 */ /* 0x000fc6000fffe03f */
[----:B------:R-:W-:Y:S01]  /*1940*/  IMAD R5, R4, c[0x0][0x1ac], R0 ;  /* 0x00006b0004057a24 */ /* 0x000fe200078e0200 */
[----:B------:R-:W-:Y:S01]  /*1950*/  LEA R13, P0, R2, c[0x0][0x160], 0x1 ;  /* 0x00005800020d7a11 */ /* 0x000fe200078008ff */
[----:B------:R-:W-:Y:S02]  /*1960*/  IMAD.SHL.U32 R6, R23, 0x40, RZ ;  /* 0x0000004017067824 */ /* 0x000fe400078e00ff */
[----:B------:R-:W-:Y:S01]  /*1970*/  IMAD.IADD R3, R3, 0x1, R5 ;  /* 0x0000000103037824 */ /* 0x000fe200078e0205 */
[----:B------:R-:W-:Y:S02]  /*1980*/  LEA.HI R5, R66, R44, RZ, 0x6 ;  /* 0x0000002c42057211 */ /* 0x000fe400078f30ff */
[----:B------:R-:W-:Y:S02]  /*1990*/  LOP3.LUT R0, R6, 0x1c0, RZ, 0xc0, !PT ;  /* 0x000001c006007812 */ /* 0x000fe400078ec0ff */
[----:B------:R-:W-:Y:S01]  /*19a0*/  LEA.HI.X R12, R2, c[0x0][0x164], R3, 0x1, P0 ;  /* 0x00005900020c7a11 */ /* 0x000fe200000f0c03 */
[----:B------:R-:W-:Y:S01]  /*19b0*/  IMAD.SHL.U32 R5, R5, 0x8, RZ ;  /* 0x0000000805057824 */ /* 0x000fe200078e00ff */
[----:B------:R-:W-:Y:S01]  /*19c0*/  SHFL.IDX PT, R2, R13, RZ, 0x181f ;  /* 0x00181fff0d027589 */ /* 0x000fe200000e0000 */
[----:B------:R-:W-:-:S02]  /*19d0*/  SHF.R.U32.HI R4, RZ, 0x3, R0 ;  /* 0x00000003ff047819 */ /* 0x000fc40000011600 */
[----:B------:R-:W-:Y:S01]  /*19e0*/  LOP3.LUT R0, R0, 0x38, R39, 0xf8, !PT ;  /* 0x0000003800007812 */ /* 0x000fe200078ef827 */
[----:B------:R-:W1:Y:S01]  /*19f0*/  SHFL.IDX PT, R3, R12, RZ, 0x181f ;  /* 0x00181fff0c037589 */ /* 0x000e6200000e0000 */
[----:B------:R-:W-:Y:S02]  /*1a00*/  ISETP.GE.AND P0, PT, R15, UR30, PT ;  /* 0x0000001e0f007c0c */ /* 0x000fe4000bf06270 */
[----:B------:R-:W-:Y:S01]  /*1a10*/  LOP3.LUT R4, R0, R4, RZ, 0x3c, !PT ;  /* 0x0000000400047212 */ /* 0x000fe200078e3cff */
[----:B------:R-:W-:-:S03]  /*1a20*/  IMAD.MOV R0, RZ, RZ, -R7 ;  /* 0x000000ffff007224 */ /* 0x000fc600078e0a07 */
[----:B------:R-:W-:Y:S01]  /*1a30*/  LOP3.LUT R6, R4, 0xfffffe00, R5, 0xf8, !PT ;  /* 0xfffffe0004067812 */ /* 0x000fe200078ef805 */
[----:B------:R-:W-:Y:S01]  /*1a40*/  IMAD R25, R0, c[0x0][0x2b8], R8 ;  /* 0x0000ae0000197a24 */ /* 0x000fe200078e0208 */
[----:B------:R-:W-:Y:S02]  /*1a50*/  SHF.R.S32.HI R4, RZ, 0x1f, R29 ;  /* 0x0000001fff047819 */ /* 0x000fe4000001141d */
[----:B------:R-:W-:Y:S01]  /*1a60*/  SHF.R.S32.HI R5, RZ, 0x1f, R30 ;  /* 0x0000001fff057819 */ /* 0x000fe2000001141e */
[----:B------:R-:W-:Y:S01]  /*1a70*/  IMAD.SHL.U32 R45, R6, 0x2, RZ ;  /* 0x00000002062d7824 */ /* 0x000fe200078e00ff */
[----:B------:R-:W-:Y:S02]  /*1a80*/  SHF.R.S32.HI R0, RZ, 0x1f, R28 ;  /* 0x0000001fff007819 */ /* 0x000fe4000001141c */
[----:B------:R-:W-:Y:S02]  /*1a90*/  LEA.HI R4, R4, R29, RZ, 0x3 ;  /* 0x0000001d04047211 */ /* 0x000fe400078f18ff */
[----:B------:R-:W-:-:S02]  /*1aa0*/  LEA.HI R5, R5, R30, RZ, 0x3 ;  /* 0x0000001e05057211 */ /* 0x000fc400078f18ff */
[----:B------:R-:W-:Y:S02]  /*1ab0*/  LEA.HI R0, R0, R28, RZ, 0x3 ;  /* 0x0000001c00007211 */ /* 0x000fe400078f18ff */
[----:B------:R-:W-:Y:S02]  /*1ac0*/  LOP3.LUT R38, R4, 0xfffffff8, RZ, 0xc0, !PT ;  /* 0xfffffff804267812 */ /* 0x000fe400078ec0ff */
[----:B------:R-:W-:Y:S01]  /*1ad0*/  LOP3.LUT R37, R0, 0xfffffff8, RZ, 0xc0, !PT ;  /* 0xfffffff800257812 */ /* 0x000fe200078ec0ff */
[----:B-1----:R-:W-:Y:S01]  /*1ae0*/  @!P0 IMAD.WIDE R6, R39, 0x2, R2 ;  /* 0x0000000227068825 */ /* 0x002fe200078e0202 */
[----:B------:R-:W-:Y:S01]  /*1af0*/  LOP3.LUT R36, R5, 0xfffffff8, RZ, 0xc0, !PT ;  /* 0xfffffff805247812 */ /* 0x000fe200078ec0ff */
[----:B------:R-:W-:Y:S01]  /*1b00*/  SHFL.IDX PT, R4, R13, 0x1, 0x181f ;  /* 0x00381f000d047f89 */ /* 0x000fe200000e0000 */
[----:B------:R-:W-:Y:S01]  /*1b10*/  SHF.R.S32.HI R16, RZ, 0x1f, R25 ;  /* 0x0000001fff107819 */ /* 0x000fe20000011419 */
[----:B------:R-:W-:Y:S02]  /*1b20*/  @!P0 IMAD.WIDE R8, R38, 0x2, R2 ;  /* 0x0000000226088825 */ /* 0x000fe400078e0202 */
[----:B------:R-:W1:Y:S02]  /*1b30*/  SHFL.IDX PT, R5, R12, 0x1, 0x181f ;  /* 0x00381f000c057f89 */ /* 0x000e6400000e0000 */
[----:B------:R-:W-:-:S02]  /*1b40*/  IMAD R0, R16, c[0x0][0x1e0], RZ ;  /* 0x0000780010007a24 */ /* 0x000fc400078e02ff */
[----:B------:R3:W-:Y:S02]  /*1b50*/  @!P0 LDGSTS.E.BYPASS.LTC128B.128 [R45+0x4080], [R6.64], !P3 ;  /* 0x04080000062d8fae */ /* 0x0007e4000d901d52 */
[----:B------:R-:W-:Y:S02]  /*1b60*/  IMAD R0, R25, c[0x0][0x1e4], R0 ;  /* 0x0000790019007a24 */ /* 0x000fe400078e0200 */
[----:B------:R4:W-:Y:S01]  /*1b70*/  @!P0 LDGSTS.E.BYPASS.LTC128B.128 [R45+0x8080], [R8.64], !P2 ;  /* 0x08080000082d8fae */ /* 0x0009e2000d101d52 */
[----:B---3--:R-:W-:-:S04]  /*1b80*/  @!P0 IMAD.WIDE R6, R37, 0x2, R2 ;  /* 0x0000000225068825 */ /* 0x008fc800078e0202 */
[----:B------:R-:W-:Y:S01]  /*1b90*/  @!P0 IMAD.WIDE R2, R36, 0x2, R2 ;  /* 0x0000000224028825 */ /* 0x000fe200078e0202 */
[----:B----4-:R-:W-:Y:S01]  /*1ba0*/  IADD3 R8, R15, 0x20, RZ ;  /* 0x000000200f087810 */ /* 0x010fe20007ffe0ff */
[----:B------:R3:W-:Y:S04]  /*1bb0*/  @!P0 LDGSTS.E.BYPASS.LTC128B.128 [R45+0xc080], [R6.64], !P4 ;  /* 0x0c080000062d8fae */ /* 0x0007e8000e101d52 */
[----:B------:R4:W-:Y:S01]  /*1bc0*/  @!P0 LDGSTS.E.BYPASS.LTC128B.128 [R45+0x10080], [R2.64], !P5 ;  /* 0x10080000022d8fae */ /* 0x0009e2000e901d52 */
[----:B------:R-:W-:-:S13]  /*1bd0*/  ISETP.GE.AND P0, PT, R8, UR30, PT ;  /* 0x0000001e08007c0c */ /* 0x000fda000bf06270 */
[----:B-1----:R-:W-:-:S04]  /*1be0*/  @!P0 IMAD.WIDE R10, R39, 0x2, R4 ;  /* 0x00000002270a8825 */ /* 0x002fc800078e0204 */
[--C-:B------:R-:W-:Y:S01]  /*1bf0*/  @!P0 IMAD.WIDE R8, R38, 0x2, R4.reuse ;  /* 0x0000000226088825 */ /* 0x100fe200078e0204 */
[----:B------:R1:W-:Y:S03]  /*1c00*/  @!P0 LDGSTS.E.BYPASS.LTC128B.128 [R45+0x5080], [R10.64], !P3 ;  /* 0x050800000a2d8fae */ /* 0x0003e6000d901d52 */
[----:B---3--:R-:W-:Y:S01]  /*1c10*/  @!P0 IMAD.WIDE R6, R37, 0x2, R4 ;  /* 0x0000000225068825 */ /* 0x008fe200078e0204 */
[----:B------:R3:W-:Y:S03]  /*1c20*/  @!P0 LDGSTS.E.BYPASS.LTC128B.128 [R45+0x9080], [R8.64], !P2 ;  /* 0x09080000082d8fae */ /* 0x0007e6000d101d52 */
[----:B----4-:R-:W-:Y:S01]  /*1c30*/  IMAD.WIDE.U32 R2, R25, c[0x0][0x1e0], RZ ;  /* 0x0000780019027a25 */ /* 0x010fe200078e00ff */
[----:B------:R4:W-:Y:S03]  /*1c40*/  @!P0 LDGSTS.E.BYPASS.LTC128B.128 [R45+0xd080], [R6.64], !P4 ;  /* 0x0d080000062d8fae */ /* 0x0009e6000e101d52 */
[----:B------:R-:W-:-:S02]  /*1c50*/  IMAD.IADD R3, R3, 0x1, R0 ;  /* 0x0000000103037824 */ /* 0x000fc400078e0200 */
[----:B------:R-:W-:-:S05]  /*1c60*/  @!P0 IMAD.WIDE R4, R36, 0x2, R4 ;  /* 0x0000000224048825 */ /* 0x000fca00078e0204 */
[----:B------:R5:W-:Y:S01]  /*1c70*/  @!P0 LDGSTS.E.BYPASS.LTC128B.128 [R45+0x11080], [R4.64], !P5 ;  /* 0x11080000042d8fae */ /* 0x000be2000e901d52 */
[C---:B---3--:R-:W-:Y:S02]  /*1c80*/  IADD3 R8, R15.reuse, 0x40, RZ ;  /* 0x000000400f087810 */ /* 0x048fe40007ffe0ff */
[----:B------:R-:W-:Y:S02]  /*1c90*/  SHF.R.S32.HI R9, RZ, 0x4, R22 ;  /* 0x00000004ff097819 */ /* 0x000fe40000011416 */
[----:B------:R-:W-:Y:S02]  /*1ca0*/  ISETP.GE.AND P0, PT, R8, UR30, PT ;  /* 0x0000001e08007c0c */ /* 0x000fe4000bf06270 */
[----:B------:R-:W-:Y:S01]  /*1cb0*/  IADD3 R8, R15, 0x60, RZ ;  /* 0x000000600f087810 */ /* 0x000fe20007ffe0ff */
[----:B-----5:R-:W-:Y:S01]  /*1cc0*/  IMAD.SHL.U32 R4, R17, 0x40, RZ ;  /* 0x0000004011047824 */ /* 0x020fe200078e00ff */
[----:B------:R-:W-:Y:S02]  /*1cd0*/  LEA.HI R5, R22, R9, RZ, 0x1 ;  /* 0x0000000916057211 */ /* 0x000fe400078f08ff */
[----:B--2---:R-:W-:Y:S01]  /*1ce0*/  SHF.R.S32.HI R20, RZ, 0x1f, R24 ;  /* 0x0000001fff147819 */ /* 0x004fe20000011418 */
[----:B----4-:R-:W-:Y:S01]  /*1cf0*/  IMAD.WIDE.U32 R6, R24, c[0x0][0x1f0], R2 ;  /* 0x00007c0018067a25 */ /* 0x010fe200078e0002 */
[----:B------:R-:W-:Y:S03]  /*1d00*/  STL [R1+0x24], R24 ;  /* 0x0000241801007387 */ /* 0x000fe60000100800 */
[----:B------:R-:W-:Y:S01]  /*1d10*/  IMAD R3, R20, c[0x0][0x1f0], RZ ;  /* 0x00007c0014037a24 */ /* 0x000fe200078e02ff */
[----:B------:R-:W-:Y:S01]  /*1d20*/  IADD3 R0, P1, R6, UR26, RZ ;  /* 0x0000001a06007c10 */ /* 0x000fe2000ff3e0ff */
[----:B------:R-:W-:Y:S02]  /*1d30*/  SHFL.IDX PT, R2, R13, 0x2, 0x181f ;  /* 0x00581f000d027f89 */ /* 0x000fe400000e0000 */
[----:B------:R-:W-:-:S02]  /*1d40*/  IMAD R6, R24, c[0x0][0x1f4], R3 ;  /* 0x00007d0018067a24 */ /* 0x000fc400078e0203 */
[----:B------:R-:W1:Y:S03]  /*1d50*/  SHFL.IDX PT, R3, R12, 0x2, 0x181f ;  /* 0x00581f000c037f89 */ /* 0x000e6600000e0000 */
[----:B------:R-:W-:Y:S01]  /*1d60*/  IADD3.X R6, R7, UR22, R6, P1, !PT ;  /* 0x0000001607067c10 */ /* 0x000fe20008ffe406 */
[----:B------:R-:W-:Y:S01]  /*1d70*/  STL [R1+0x30], R39 ;  /* 0x0000302701007387 */ /* 0x000fe20000100800 */
[----:B------:R-:W-:-:S03]  /*1d80*/  LEA R19, P1, R0, c[0x0][0x1c8], 0x1 ;  /* 0x0000720000137a11 */ /* 0x000fc600078208ff */
[----:B------:R-:W-:Y:S01]  /*1d90*/  SHFL.IDX PT, R7, R12, 0x3, 0x181f ;  /* 0x00781f000c077f89 */ /* 0x000fe200000e0000 */
[----:B------:R-:W-:Y:S02]  /*1da0*/  LEA.HI.X R18, R0, c[0x0][0x1cc], R6, 0x1, P1 ;  /* 0x0000730000127a11 */ /* 0x000fe400008f0c06 */
[----:B------:R-:W-:Y:S01]  /*1db0*/  LOP3.LUT R0, R4, 0x1c0, RZ, 0xc0, !PT ;  /* 0x000001c004007812 */ /* 0x000fe200078ec0ff */
[----:B------:R2:W3:Y:S01]  /*1dc0*/  SHFL.IDX PT, R6, R13, 0x3, 0x181f ;  /* 0x00781f000d067f89 */ /* 0x0004e200000e0000 */
[----:B------:R-:W-:Y:S02]  /*1dd0*/  LOP3.LUT R4, R5, 0xfffffffe, RZ, 0xc0, !PT ;  /* 0xfffffffe05047812 */ /* 0x000fe400078ec0ff */
[----:B------:R-:W-:Y:S01]  /*1de0*/  ISETP.GE.AND P1, PT, R8, UR30, PT ;  /* 0x0000001e08007c0c */ /* 0x000fe2000bf26270 */
[----:B------:R-:W-:Y:S01]  /*1df0*/  STL [R1+0x28], R25 ;  /* 0x0000281901007387 */ /* 0x000fe20000100800 */
[----:B------:R-:W-:Y:S01]  /*1e00*/  LOP3.LUT R5, R0, 0x8, R21, 0xf8, !PT ;  /* 0x0000000800057812 */ /* 0x000fe200078ef815 */
[----:B------:R-:W-:Y:S01]  /*1e10*/  IMAD.IADD R15, R9, 0x1, -R4 ;  /* 0x00000001090f7824 */ /* 0x000fe200078e0a04 */
[----:B------:R-:W-:Y:S01]  /*1e20*/  SHF.R.U32.HI R0, RZ, 0x3, R0 ;  /* 0x00000003ff007819 */ /* 0x000fe20000011600 */
[----:B------:R-:W-:Y:S03]  /*1e30*/  SHFL.IDX PT, R4, R19, RZ, 0x181f ;  /* 0x00181fff13047589 */ /* 0x000fe600000e0000 */
[----:B------:R-:W-:Y:S01]  /*1e40*/  LOP3.LUT R21, R5, R0, RZ, 0x3c, !PT ;  /* 0x0000000005157212 */ /* 0x000fe200078e3cff */
[--C-:B-1----:R-:W-:Y:S01]  /*1e50*/  @!P0 IMAD.WIDE R10, R38, 0x2, R2.reuse ;  /* 0x00000002260a8825 */ /* 0x102fe200078e0202 */
[----:B------:R-:W1:Y:S03]  /*1e60*/  SHFL.IDX PT, R5, R18, RZ, 0x181f ;  /* 0x00181fff12057589 */ /* 0x000e6600000e0000 */
[--C-:B------:R-:W-:Y:S01]  /*1e70*/  @!P0 IMAD.WIDE R8, R37, 0x2, R2.reuse ;  /* 0x0000000225088825 */ /* 0x100fe200078e0202 */
[----:B------:R-:W-:Y:S03]  /*1e80*/  STL [R1+0x8], R45 ;  /* 0x0000082d01007387 */ /* 0x000fe60000100800 */
[----:B------:R-:W-:Y:S01]  /*1e90*/  IMAD R0, R16, c[0x0][0x208], RZ ;  /* 0x0000820010007a24 */ /* 0x000fe200078e02ff */
[----:B------:R-:W-:Y:S01]  /*1ea0*/  STL [R1+0x60], R38 ;  /* 0x0000602601007387 */ /* 0x000fe20000100800 */
[----:B--2---:R-:W-:-:S03]  /*1eb0*/  @!P0 IMAD.WIDE R12, R39, 0x2, R2 ;  /* 0x00000002270c8825 */ /* 0x004fc600078e0202 */
[----:B------:R-:W-:Y:S01]  /*1ec0*/  STL [R1+0x5c], R37 ;  /* 0x00005c2501007387 */ /* 0x000fe20000100800 */
[----:B------:R-:W-:-:S03]  /*1ed0*/  IMAD R0, R25, c[0x0][0x20c], R0 ;  /* 0x0000830019007a24 */ /* 0x000fc600078e0200 */
[----:B------:R2:W-:Y:S04]  /*1ee0*/  @!P0 LDGSTS.E.BYPASS.LTC128B.128 [R45+0x6080], [R12.64], !P3 ;  /* 0x060800000c2d8fae */ /* 0x0005e8000d901d52 */
[----:B------:R3:W-:Y:S04]  /*1ef0*/  @!P0 LDGSTS.E.BYPASS.LTC128B.128 [R45+0xa080], [R10.64], !P2 ;  /* 0x0a0800000a2d8fae */ /* 0x0007e8000d101d52 */
[----:B------:R4:W-:Y:S04]  /*1f00*/  @!P0 LDGSTS.E.BYPASS.LTC128B.128 [R45+0xe080], [R8.64], !P4 ;  /* 0x0e080000082d8fae */ /* 0x0009e8000e101d52 */
[----:B------:R-:W-:Y:S01]  /*1f10*/  STL [R1+0x34], R36 ;  /* 0x0000342401007387 */ /* 0x000fe20000100800 */
[----:B--2---:R-:W-:Y:S01]  /*1f20*/  IADD3 R13, -R23, UR4, RZ ;  /* 0x00000004170d7c10 */ /* 0x004fe2000fffe1ff */
[----:B------:R-:W-:-:S02]  /*1f30*/  ULDC.64 UR4, c[0x0][0x210] ;  /* 0x0000840000047ab9 */ /* 0x000fc40000000a00 */
[----:B------:R-:W-:Y:S01]  /*1f40*/  UIMAD UR25, UR9, UR4, URZ ;  /* 0x00000004091972a4 */ /* 0x000fe2000f8e023f */
[----:B---3--:R-:W-:Y:S01]  /*1f50*/  @!P1 IMAD.WIDE R10, R39, 0x2, R6 ;  /* 0x00000002270a9825 */ /* 0x008fe200078e0206 */
[----:B------:R-:W-:Y:S02]  /*1f60*/  UIMAD.WIDE.U32 UR30, UR10, UR4, URZ ;  /* 0x000000040a1e72a5 */ /* 0x000fe4000f8e003f */
[----:B------:R-:W-:Y:S01]  /*1f70*/  UIMAD UR25, UR10, UR5, UR25 ;  /* 0x000000050a1972a4 */ /* 0x000fe2000f8e0219 */
[----:B----4-:R-:W-:Y:S01]  /*1f80*/  @!P0 IMAD.WIDE R8, R36, 0x2, R2 ;  /* 0x0000000224088825 */ /* 0x010fe200078e0202 */
[----:B------:R-:W-:Y:S02]  /*1f90*/  UIADD3 UR4, UR21, -0x1, URZ ;  /* 0xffffffff15047890 */ /* 0x000fe4000fffe03f */
[----:B------:R-:W-:Y:S01]  /*1fa0*/  UIADD3 UR25, UR31, UR25, URZ ;  /* 0x000000191f197290 */ /* 0x000fe2000fffe03f */
[----:B------:R-:W-:Y:S01]  /*1fb0*/  IMAD.WIDE.U32 R2, R25, c[0x0][0x208], RZ ;  /* 0x0000820019027a25 */ /* 0x000fe200078e00ff */
[----:B------:R2:W-:Y:S01]  /*1fc0*/  @!P0 LDGSTS.E.BYPASS.LTC128B.128 [R45+0x12080], [R8.64], !P5 ;  /* 0x12080000082d8fae */ /* 0x0005e2000e901d52 */
[----:B------:R-:W-:-:S02]  /*1fd0*/  ISETP.GE.AND P0, PT, R13, 0x1, PT ;  /* 0x000000010d00780c */ /* 0x000fc40003f06270 */
[----:B------:R-:W-:Y:S01]  /*1fe0*/  ISETP.GE.AND P5, PT, R28, c[0x0][0x1d4], PT ;  /* 0x000075001c007a0c */ /* 0x000fe20003fa6270 */
[----:B------:R3:W-:Y:S01]  /*1ff0*/  @!P1 LDGSTS.E.BYPASS.LTC128B.128 [R45+0x7080], [R10.64], !P3 ;  /* 0x070800000a2d9fae */ /* 0x0007e2000d901d52 */
[----:B------:R-:W-:Y:S01]  /*2000*/  ISETP.GE.AND P3, PT, R39, c[0x0][0x1d4], PT ;  /* 0x0000750027007a0c */ /* 0x000fe20003f66270 */
[----:B------:R-:W-:Y:S01]  /*2010*/  IMAD.IADD R3, R3, 0x1, R0 ;  /* 0x0000000103037824 */ /* 0x000fe200078e0200 */
[----:B------:R-:W-:Y:S01]  /*2020*/  LOP3.LUT R0, R22, 0xfffffff0, RZ, 0xc0, !PT ;  /* 0xfffffff016007812 */ /* 0x000fe200078ec0ff */
[----:B--2---:R-:W-:-:S04]  /*2030*/  @!P1 IMAD.WIDE R8, R38, 0x2, R6 ;  /* 0x0000000226089825 */ /* 0x004fc800078e0206 */
[--C-:B---3--:R-:W-:Y:S01]  /*2040*/  @!P1 IMAD.WIDE R10, R37, 0x2, R6.reuse ;  /* 0x00000002250a9825 */ /* 0x108fe200078e0206 */
[----:B------:R1:W-:Y:S01]  /*2050*/  @!P1 LDGSTS.E.BYPASS.LTC128B.128 [R45+0xb080], [R8.64], !P2 ;  /* 0x0b080000082d9fae */ /* 0x0003e2000d101d52 */
[----:B------:R-:W-:Y:S02]  /*2060*/  ISETP.GE.AND P2, PT, R30, c[0x0][0x198], PT ;  /* 0x000066001e007a0c */ /* 0x000fe40003f46270 */
[----:B------:R-:W-:Y:S01]  /*2070*/  @!P1 IMAD.WIDE R6, R36, 0x2, R6 ;  /* 0x0000000224069825 */ /* 0x000fe200078e0206 */
[----:B------:R2:W-:Y:S01]  /*2080*/  @!P1 LDGSTS.E.BYPASS.LTC128B.128 [R45+0xf080], [R10.64], !P4 ;  /* 0x0f0800000a2d9fae */ /* 0x0005e2000e101d52 */
[----:B------:R-:W-:-:S09]  /*2090*/  ISETP.GE.AND P4, PT, R30, c[0x0][0x1d4], PT ;  /* 0x000075001e007a0c */ /* 0x000fd20003f86270 */
[----:B------:R3:W-:Y:S01]  /*20a0*/  @!P1 LDGSTS.E.BYPASS.LTC128B.128 [R45+0x13080], [R6.64], !P2 ;  /* 0x13080000062d9fae */ /* 0x0007e2000d101d52 */
[----:B------:R-:W-:Y:S02]  /*20b0*/  LOP3.LUT P1, RZ, R17, 0x2, RZ, 0xc0, !PT ;  /* 0x0000000211ff7812 */ /* 0x000fe4000782c0ff */
[C---:B------:R-:W-:Y:S01]  /*20c0*/  ISETP.GE.AND P2, PT, R39.reuse, c[0x0][0x1d4], PT ;  /* 0x0000750027007a0c */ /* 0x040fe20003f46270 */
[----:B------:R-:W0:Y:S01]  /*20d0*/  LDGDEPBAR ;  /* 0x00000000000079af */ /* 0x000e220000000000 */
[----:B-1----:R-:W-:-:S05]  /*20e0*/  @P0 IMAD.WIDE R8, R39, 0x2, R4 ;  /* 0x0000000227080825 */ /* 0x002fca00078e0204 */
[----:B------:R1:W-:Y:S01]  /*20f0*/  @P0 LDGSTS.E.BYPASS.LTC128B.128 [R45+0x14080], [R8.64], !P3 ;  /* 0x14080000082d0fae */ /* 0x0003e2000d901d52 */
[----:B---3--:R-:W-:-:S05]  /*2100*/  @P0 IMAD.WIDE R6, R38, 0x2, R4 ;  /* 0x0000000226060825 */ /* 0x008fca00078e0204 */
[----:B------:R3:W-:Y:S01]  /*2110*/  @P0 LDGSTS.E.BYPASS.LTC128B.128 [R45+0x15880], [R6.64], !P6 ;  /* 0x15880000062d0fae */ /* 0x0007e2000f101d52 */
[----:B-1----:R-:W-:-:S04]  /*2120*/  @P0 IMAD.WIDE R8, R37, 0x2, R4 ;  /* 0x0000000225080825 */ /* 0x002fc800078e0204 */
[----:B------:R-:W-:Y:S01]  /*2130*/  @P0 IMAD.WIDE R4, R36, 0x2, R4 ;  /* 0x0000000224040825 */ /* 0x000fe200078e0204 */
[----:B------:R1:W-:Y:S04]  /*2140*/  @P0 LDGSTS.E.BYPASS.LTC128B.128 [R45+0x17080], [R8.64], !P5 ;  /* 0x17080000082d0fae */ /* 0x0003e8000e901d52 */
[----:B------:R4:W-:Y:S01]  /*2150*/  @P0 LDGSTS.E.BYPASS.LTC128B.128 [R45+0x18880], [R4.64], !P4 ;  /* 0x18880000042d0fae */ /* 0x0009e2000e101d52 */
[----:B---3--:R-:W-:-:S05]  /*2160*/  IMAD.IADD R7, R44, 0x1, -R0 ;  /* 0x000000012c077824 */ /* 0x008fca00078e0a00 */
[----:B------:R-:W-:-:S04]  /*2170*/  SHF.R.S32.HI R0, RZ, 0x1f, R7 ;  /* 0x0000001fff007819 */ /* 0x000fc80000011407 */
[----:B------:R-:W-:Y:S01]  /*2180*/  LEA.HI R12, R0, R7, RZ, 0x3 ;  /* 0x00000007000c7211 */ /* 0x000fe200078f18ff */
[----:B------:R-:W-:-:S04]  /*2190*/  IMAD R0, R20, c[0x0][0x218], RZ ;  /* 0x0000860014007a24 */ /* 0x000fc800078e02ff */
[----:B------:R-:W-:Y:S02]  /*21a0*/  IMAD R6, R24, c[0x0][0x21c], R0 ;  /* 0x0000870018067a24 */ /* 0x000fe400078e0200 */
[----:B------:R-:W-:Y:S01]  /*21b0*/  IMAD R0, R15, 0x200, R21 ;  /* 0x000002000f007824 */ /* 0x000fe200078e0215 */
[----:B-1----:R-:W-:-:S03]  /*21c0*/  LOP3.LUT R8, R12, 0xfffffff8, RZ, 0xc0, !PT ;  /* 0xfffffff80c087812 */ /* 0x002fc600078ec0ff */
[----:B------:R-:W-:Y:S02]  /*21d0*/  IMAD.SHL.U32 R236, R0, 0x2, RZ ;  /* 0x0000000200ec7824 */ /* 0x000fe400078e00ff */
[----:B----4-:R-:W-:Y:S02]  /*21e0*/  IMAD.WIDE.U32 R4, R24, c[0x0][0x218], R2 ;  /* 0x0000860018047a25 */ /* 0x010fe400078e0002 */
[----:B------:R-:W-:Y:S01]  /*21f0*/  SHFL.IDX PT, R2, R19, 0x1, 0x181f ;  /* 0x00381f0013027f89 */ /* 0x000fe200000e0000 */
[----:B------:R-:W-:Y:S01]  /*2200*/  IADD3 R243, R236, 0x140a0, RZ ;  /* 0x000140a0ecf37810 */ /* 0x000fe20007ffe0ff */
[----:B------:R-:W-:Y:S01]  /*2210*/  IMAD.IADD R9, R7, 0x1, -R8 ;  /* 0x0000000107097824 */ /* 0x000fe200078e0a08 */
[----:B--2---:R-:W-:Y:S01]  /*2220*/  IADD3 R10, P0, R4, UR30, RZ ;  /* 0x0000001e040a7c10 */ /* 0x004fe2000ff1e0ff */
[----:B------:R-:W1:Y:S01]  /*2230*/  SHFL.IDX PT, R3, R18, 0x1, 0x181f ;  /* 0x00381f0012037f89 */ /* 0x000e6200000e0000 */
[----:B------:R-:W-:Y:S01]  /*2240*/  IADD3 R4, R236, 0x14080, RZ ;  /* 0x00014080ec047810 */ /* 0x000fe20007ffe0ff */
[----:B------:R-:W-:Y:S01]  /*2250*/  IMAD.SHL.U32 R0, R9, 0x40, RZ ;  /* 0x0000004009007824 */ /* 0x000fe200078e00ff */
[----:B------:R-:W-:Y:S01]  /*2260*/  IADD3.X R11, R5, UR25, R6, P0, !PT ;  /* 0x00000019050b7c10 */ /* 0x000fe200087fe406 */
[----:B------:R-:W-:Y:S01]  /*2270*/  IMAD.SHL.U32 R5, R15, 0x8, RZ ;  /* 0x000000080f057824 */ /* 0x000fe200078e00ff */
[----:B------:R-:W-:-:S02]  /*2280*/  ISETP.GT.AND P0, PT, R13, 0x20, PT ;  /* 0x000000200d00780c */ /* 0x000fc40003f04270 */
[----:B------:R-:W-:Y:S02]  /*2290*/  LOP3.LUT R0, R0, 0x1c0, RZ, 0xc0, !PT ;  /* 0x000001c000007812 */ /* 0x000fe400078ec0ff */
[----:B------:R-:W-:Y:S02]  /*22a0*/  @P1 IADD3 R243, R4, -0x20, RZ ;  /* 0xffffffe004f31810 */ /* 0x000fe40007ffe0ff */
[----:B------:R-:W-:Y:S02]  /*22b0*/  LOP3.LUT R8, R0, 0x8, R5, 0xf8, !PT ;  /* 0x0000000800087812 */ /* 0x000fe400078ef805 */
[----:B------:R-:W-:Y:S02]  /*22c0*/  SHF.R.U32.HI R0, RZ, 0x3, R0 ;  /* 0x00000003ff007819 */ /* 0x000fe40000011600 */
[----:B------:R-:W-:Y:S02]  /*22d0*/  LEA R13, P1, R10, c[0x0][0x1f8], 0x1 ;  /* 0x00007e000a0d7a11 */ /* 0x000fe400078208ff */
[----:B------:R-:W-:-:S02]  /*22e0*/  LOP3.LUT R0, R8, R0, RZ, 0x3c, !PT ;  /* 0x0000000008007212 */ /* 0x000fc400078e3cff */
[----:B------:R-:W-:Y:S02]  /*22f0*/  LEA.HI.X R8, R10, c[0x0][0x1fc], R11, 0x1, P1 ;  /* 0x00007f000a087a11 */ /* 0x000fe400008f0c0b */
[----:B------:R-:W-:Y:S01]  /*2300*/  LOP3.LUT P1, RZ, R9, 0x4, RZ, 0xc0, !PT ;  /* 0x0000000409ff7812 */ /* 0x000fe2000782c0ff */
[----:B------:R-:W-:Y:S01]  /*2310*/  SHFL.IDX PT, R10, R13, RZ, 0x181f ;  /* 0x00181fff0d0a7589 */ /* 0x000fe200000e0000 */
[----:B-1----:R-:W-:-:S03]  /*2320*/  @P0 IMAD.WIDE R4, R39, 0x2, R2 ;  /* 0x0000000227040825 */ /* 0x002fc600078e0202 */
[----:B------:R-:W1:Y:S01]  /*2330*/  SHFL.IDX PT, R11, R8, RZ, 0x181f ;  /* 0x00181fff080b7589 */ /* 0x000e6200000e0000 */
[----:B------:R-:W-:-:S03]  /*2340*/  @P0 IMAD.WIDE R6, R38, 0x2, R2 ;  /* 0x0000000226060825 */ /* 0x000fc600078e0202 */
[----:B------:R2:W-:Y:S01]  /*2350*/  @P0 LDGSTS.E.BYPASS.LTC128B.128 [R45+0x15080], [R4.64], !P3 ;  /* 0x15080000042d0fae */ /* 0x0005e2000d901d52 */
[----:B------:R-:W-:-:S03]  /*2360*/  ISETP.GT.AND P3, PT, R31, 0x2f, PT ;  /* 0x0000002f1f00780c */ /* 0x000fc60003f64270 */
[----:B------:R3:W-:Y:S01]  /*2370*/  @P0 LDGSTS.E.BYPASS.LTC128B.128 [R45+0x16880], [R6.64], !P6 ;  /* 0x16880000062d0fae */ /* 0x0007e2000f101d52 */
[----:B--2---:R-:W-:-:S04]  /*2380*/  @P0 IMAD.WIDE R4, R37, 0x2, R2 ;  /* 0x0000000225040825 */ /* 0x004fc800078e0202 */
[----:B------:R-:W-:Y:S01]  /*2390*/  @P0 IMAD.WIDE R2, R36, 0x2, R2 ;  /* 0x0000000224020825 */ /* 0x000fe200078e0202 */
[----:B------:R2:W-:Y:S01]  /*23a0*/  @P0 LDGSTS.E.BYPASS.LTC128B.128 [R45+0x18080], [R4.64], !P5 ;  /* 0x18080000042d0fae */ /* 0x0005e2000e901d52 */
[----:B---3--:R-:W-:Y:S02]  /*23b0*/  IADD3 R7, -R23, UR32, RZ ;  /* 0x0000002017077c10 */ /* 0x008fe4000fffe1ff */
[----:B------:R-:W-:Y:S01]  /*23c0*/  IMAD.MOV.U32 R6, RZ, RZ, 0x10 ;  /* 0x00000010ff067424 */ /* 0x000fe200078e00ff */
[----:B------:R1:W-:Y:S01]  /*23d0*/  @P0 LDGSTS.E.BYPASS.LTC128B.128 [R45+0x19880], [R2.64], !P4 ;  /* 0x19880000022d0fae */ /* 0x0003e2000e101d52 */
[----:B------:R-:W-:Y:S02]  /*23e0*/  LOP3.LUT P0, RZ, R9, 0x2, RZ, 0xc0, !PT ;  /* 0x0000000209ff7812 */ /* 0x000fe4000780c0ff */
[----:B------:R-:W-:Y:S01]  /*23f0*/  SHF.R.S32.HI R9, RZ, 0x1f, R39 ;  /* 0x0000001fff097819 */ /* 0x000fe20000011427 */
[----:B------:R-:W0:Y:S01]  /*2400*/  LDGDEPBAR ;  /* 0x00000000000079af */ /* 0x000e220000000000 */
[----:B------:R-:W-:-:S02]  /*2410*/  SEL R6, R6, 0xfffffff0, !P0 ;  /* 0xfffffff006067807 */ /* 0x000fc40004000000 */
[----:B------:R-:W-:Y:S01]  /*2420*/  ISETP.LT.OR P0, PT, R7, 0x1, P2 ;  /* 0x000000010700780c */ /* 0x000fe20001701670 */
[----:B------:R3:W-:Y:S01]  /*2430*/  STL [R1+0x70], R9 ;  /* 0x0000700901007387 */ /* 0x0007e20000100800 */
[----:B------:R-:W-:Y:S01]  /*2440*/  ISETP.GE.AND P2, PT, R28, c[0x0][0x1d4], PT ;  /* 0x000075001c007a0c */ /* 0x000fe20003f46270 */
[----:B--2---:R-:W-:Y:S02]  /*2450*/  IMAD.SHL.U32 R5, R12, 0x40, RZ ;  /* 0x000000400c057824 */ /* 0x004fe400078e00ff */
[----:B------:R-:W-:Y:S02]  /*2460*/  IMAD.MOV.U32 R4, RZ, RZ, 0x20 ;  /* 0x00000020ff047424 */ /* 0x000fe400078e00ff */
[----:B-1----:R-:W-:Y:S01]  /*2470*/  IMAD.WIDE R2, R39, 0x2, R10 ;  /* 0x0000000227027825 */ /* 0x002fe200078e020a */
[----:B------:R-:W-:-:S04]  /*2480*/  DEPBAR.LE SB0, 0x1 ;  /* 0x000080400000791a */ /* 0x000fc80000000000 */
[----:B------:R-:W-:Y:S02]  /*2490*/  LOP3.LUT R5, R0, 0xfffffe00, R5, 0xf8, !PT ;  /* 0xfffffe0000057812 */ /* 0x000fe400078ef805 */
[----:B------:R-:W-:Y:S01]  /*24a0*/  SEL R0, R4, 0xffffffe0, !P1 ;  /* 0xffffffe004007807 */ /* 0x000fe20004800000 */
[----:B------:R-:W-:Y:S01]  /*24b0*/  BAR.SYNC.DEFER_BLOCKING 0x0 ;  /* 0x0000000000007b1d */ /* 0x000fe20000010000 */
[----:B------:R-:W-:Y:S01]  /*24c0*/  ISETP.GE.AND P1, PT, R29, c[0x0][0x1d4], PT ;  /* 0x000075001d007a0c */ /* 0x000fe20003f26270 */
[----:B------:R-:W-:Y:S01]  /*24d0*/  IMAD R220, R64, 0x400, R5 ;  /* 0x0000040040dc7824 */ /* 0x000fe200078e0205 */
[----:B---3--:R-:W-:-:S04]  /*24e0*/  SHF.R.S32.HI R9, RZ, 0x1f, R36 ;  /* 0x0000001fff097819 */ /* 0x008fc80000011424 */
[C---:B------:R-:W-:Y:S01]  /*24f0*/  LEA R228, R220.reuse, 0x4080, 0x1 ;  /* 0x00004080dce47811 */ /* 0x040fe200078e08ff */
[----:B------:R-:W-:-:S04]  /*2500*/  IMAD.SHL.U32 R220, R220, 0x2, RZ ;  /* 0x00000002dcdc7824 */ /* 0x000fc800078e00ff */
[--C-:B------:R-:W-:Y:S02]  /*2510*/  IMAD R224, R6, 0x2, R228.reuse ;  /* 0x0000000206e07824 */ /* 0x100fe400078e02e4 */
[C---:B------:R-:W-:Y:S02]  /*2520*/  IMAD R228, R0.reuse, 0x2, R228 ;  /* 0x0000000200e47824 */ /* 0x040fe400078e02e4 */
[----:B------:R-:W-:Y:S01]  /*2530*/  IMAD R232, R0, 0x2, R224 ;  /* 0x0000000200e87824 */ /* 0x000fe200078e02e0 */
        /* <DEDUP_REMOVED lines=39> */
[----:B------:R-:W-:-:S04]  /*27b0*/  LOP3.LUT P0, RZ, R17, 0x4, RZ, 0xc0, !PT ;  /* 0x0000000411ff7812 */ /* 0x000fc8000780c0ff */
[----:B------:R-:W-:Y:S02]  /*27c0*/  SEL R4, R4, 0xffffffe0, !P0 ;  /* 0xffffffe004047807 */ /* 0x000fe40004000000 */
        /* <DEDUP_REMOVED lines=12> */
[----:B------:R-:W2:Y:S04]  /*2890*/  SHFL.IDX PT, R8, R8, 0x1, 0x181f ;  /* 0x00381f0008087f89 */ /* 0x000ea800000e0000 */
[----:B-1----:R1:W3:Y:S02]  /*28a0*/  SHFL.IDX PT, R2, R13, 0x1, 0x181f ;  /* 0x00381f000d027f89 */ /* 0x0022e400000e0000 */
.L_x_2193:
        /* <DEDUP_REMOVED lines=8> */
[----:B-1----:R-:W-:Y:S02]  /*2930*/  SHF.R.S32.HI R13, RZ, 0x1f, R29 ;  /* 0x0000001fff0d7819 */ /* 0x002fe4000001141d */
[-C--:B------:R-:W-:Y:S02]  /*2940*/  LEA.HI R12, R12, R29.reuse, RZ, 0x3 ;  /* 0x0000001d0c0c7211 */ /* 0x080fe400078f18ff */
[----:B------:R-:W-:Y:S02]  /*2950*/  LEA.HI R13, R13, R29, RZ, 0x3 ;  /* 0x0000001d0d0d7211 */ /* 0x000fe400078f18ff */
[----:B------:R-:W-:Y:S02]  /*2960*/  LOP3.LUT R12, R12, 0xfffffff8, RZ, 0xc0, !PT ;  /* 0xfffffff80c0c7812 */ /* 0x000fe400078ec0ff */
[----:B------:R-:W-:Y:S02]  /*2970*/  LOP3.LUT R13, R13, 0xfffffff8, RZ, 0xc0, !PT ;  /* 0xfffffff80d0d7812 */ /* 0x000fe400078ec0ff */
[----:B------:R-:W-:-:S02]  /*2980*/  LEA R14, P0, R12, R2, 0x1 ;  /* 0x000000020c0e7211 */ /* 0x000fc400078008ff */
[----:B------:R-:W-:Y:S02]  /*2990*/  SHF.R.S32.HI R13, RZ, 0x1f, R13 ;  /* 0x0000001fff0d7819 */ /* 0x000fe4000001140d */
[----:B------:R-:W-:-:S04]  /*29a0*/  LEA.HI R3, R66, R19, RZ, 0x3 ;  /* 0x0000001342037211 */ /* 0x000fc800078f18ff */
        /* <DEDUP_REMOVED lines=23> */
.L_x_2122:
[----:B--234-:R-:W-:Y:S05]  /*2b20*/  BSYNC B0 ;  /* 0x0000000000007941 */ /* 0x01cfea0003800000 */
.L_x_2121:
[----:B------:R-:W0:Y:S01]  /*2b30*/  LDGDEPBAR ;  /* 0x00000000000079af */ /* 0x000e220000000000 */
[----:B------:R-:W-:Y:S01]  /*2b40*/  WARPSYNC 0xffffffff ;  /* 0xffffffff00007948 */ /* 0x000fe20003800000 */
[C---:B-1----:R-:W-:Y:S01]  /*2b50*/  HMMA.16816.F32.BF16 R8, R160.reuse, R22, RZ ;  /* 0x00000016a008723c */ /* 0x042fe200000418ff */
[C---:B------:R-:W-:Y:S01]  /*2b60*/  IMAD R242, R4.reuse, 0x2, R236 ;  /* 0x0000000204f27824 */ /* 0x040fe200078e02ec */
[----:B------:R-:W-:Y:S01]  /*2b70*/  LDSM.16.M88.4 R60, [R243+0x5800] ;  /* 0x00580000f33c783b */ /* 0x000fe20000000200 */
[----:B------:R-:W-:Y:S01]  /*2b80*/  IMAD R239, R4, 0x2, R243 ;  /* 0x0000000204ef7824 */ /* 0x000fe200078e02f3 */
[----:B------:R-:W-:Y:S01]  /*2b90*/  UISETP.GT.AND UP0, UPT, UR4, UR7, UPT ;  /* 0x000000070400728c */ /* 0x000fe2000bf04270 */
[C---:B------:R-:W-:Y:S01]  /*2ba0*/  IADD3 R252, R243.reuse, 0x1800, RZ ;  /* 0x00001800f3fc7810 */ /* 0x040fe20007ffe0ff */
[----:B------:R-:W1:Y:S01]  /*2bb0*/  LDSM.16.M88.4 R36, [R242+0x14080] ;  /* 0x01408000f224783b */ /* 0x000e620000000200 */
[C---:B------:R-:W-:Y:S01]  /*2bc0*/  IADD3 R251, R243.reuse, 0x2000, RZ ;  /* 0x00002000f3fb7810 */ /* 0x040fe20007ffe0ff */
[----:B------:R-:W-:Y:S01]  /*2bd0*/  HMMA.16816.F32.BF16 R12, R160, R20, RZ ;  /* 0x00000014a00c723c */ /* 0x000fe200000418ff */
[----:B------:R-:W-:Y:S01]  /*2be0*/  IADD3 R250, R243, 0x2800, RZ ;  /* 0x00002800f3fa7810 */ /* 0x000fe20007ffe0ff */
[----:B------:R-:W2:Y:S01]  /*2bf0*/  LDSM.16.M88.4 R44, [R242+0x14880] ;  /* 0x01488000f22c783b */ /* 0x000ea20000000200 */
[----:B------:R-:W-:-:S02]  /*2c00*/  PLOP3.LUT P0, PT, PT, PT, UP0, 0x40, 0x0 ;  /* 0x000000000000781c */ /* 0x000fc40003f0e808 */
[C---:B------:R-:W-:Y:S01]  /*2c10*/  IADD3 R249, R243.reuse, 0x3000, RZ ;  /* 0x00003000f3f97810 */ /* 0x040fe20007ffe0ff */
[----:B------:R-:W3:Y:S01]  /*2c20*/  LDSM.16.M88.4 R52, [R242+0x15080] ;  /* 0x01508000f234783b */ /* 0x000ee20000000200 */
[C---:B------:R-:W-:Y:S01]  /*2c30*/  IADD3 R248, R243.reuse, 0x3800, RZ ;  /* 0x00003800f3f87810 */ /* 0x040fe20007ffe0ff */
[C---:B------:R-:W-:Y:S01]  /*2c40*/  HMMA.16816.F32.BF16 R16, R160.reuse, R24, RZ ;  /* 0x00000018a010723c */ /* 0x040fe200000418ff */
[C---:B------:R-:W-:Y:S02]  /*2c50*/  IADD3 R247, R243.reuse, 0x4000, RZ ;  /* 0x00004000f3f77810 */ /* 0x040fe40007ffe0ff */
[C---:B------:R-:W-:Y:S02]  /*2c60*/  IADD3 R246, R243.reuse, 0x4800, RZ ;  /* 0x00004800f3f67810 */ /* 0x040fe40007ffe0ff */
[C---:B------:R-:W-:Y:S02]  /*2c70*/  IADD3 R245, R243.reuse, 0x5000, RZ ;  /* 0x00005000f3f57810 */ /* 0x040fe40007ffe0ff */
[----:B------:R-:W-:Y:S01]  /*2c80*/  IADD3 R244, R243, 0x5800, RZ ;  /* 0x00005800f3f47810 */ /* 0x000fe20007ffe0ff */
[C---:B------:R-:W-:Y:S08]  /*2c90*/  HMMA.16816.F32.BF16 R20, R160.reuse, R26, RZ ;  /* 0x0000001aa014723c */ /* 0x040ff000000418ff */
        /* <DEDUP_REMOVED lines=136> */
[----:B------:R-:W1:Y:S04]  /*3520*/  S2R R75, SR_TID.X ;  /* 0x00000000004b7919 */ /* 0x000e680000002100 */
[----:B------:R2:W5:Y:S04]  /*3530*/  LDL R71, [R1+0x64] ;  /* 0x0000640001477983 */ /* 0x0005680000100800 */
[----:B------:R2:W5:Y:S04]  /*3540*/  LDL R67, [R1+0x8] ;  /* 0x0000080001437983 */ /* 0x0005680000100800 */
[----:B------:R2:W5:Y:S04]  /*3550*/  LDL R68, [R1+0x34] ;  /* 0x0000340001447983 */ /* 0x0005680000100800 */
[----:B------:R2:W5:Y:S04]  /*3560*/  LDL R69, [R1+0x50] ;  /* 0x0000500001457983 */ /* 0x0005680000100800 */
[----:B------:R2:W5:Y:S01]  /*3570*/  LDL R70, [R1+0x5c] ;  /* 0x00005c0001467983 */ /* 0x0005620000100800 */
[----:B-1----:R-:W-:-:S02]  /*3580*/  LEA.HI R73, R66, R75, RZ, 0x3 ;  /* 0x0000004b42497211 */ /* 0x002fc400078f18ff */
[----:B------:R-:W-:Y:S02]  /*3590*/  LEA.HI R74, R66, R75, RZ, 0x3 ;  /* 0x0000004b424a7211 */ /* 0x000fe400078f18ff */
[----:B------:R-:W-:Y:S02]  /*35a0*/  LOP3.LUT R73, R73, 0xfffffff8, RZ, 0xc0, !PT ;  /* 0xfffffff849497812 */ /* 0x000fe400078ec0ff */
[----:B------:R-:W-:-:S03]  /*35b0*/  SHF.R.S32.HI R74, RZ, 0x3, R74 ;  /* 0x00000003ff4a7819 */ /* 0x000fc6000001144a */
[----:B------:R-:W-:-:S04]  /*35c0*/  IMAD.IADD R73, R75, 0x1, -R73 ;  /* 0x000000014b497824 */ /* 0x000fc800078e0a49 */
[----:B------:R-:W-:Y:S02]  /*35d0*/  IMAD R73, R73, 0x20, R74 ;  /* 0x0000002049497824 */ /* 0x000fe400078e024a */
[----:B------:R-:W-:Y:S02]  /*35e0*/  IMAD.MOV.U32 R10, RZ, RZ, RZ ;  /* 0x000000ffff0a7224 */ /* 0x000fe400078e00ff */
[----:B--2---:R-:W-:Y:S02]  /*35f0*/  IMAD.MOV.U32 R72, RZ, RZ, R7 ;  /* 0x000000ffff487224 */ /* 0x004fe400078e0007 */
[----:B---3--:R-:W-:Y:S02]  /*3600*/  IMAD.MOV.U32 R7, RZ, RZ, R2 ;  /* 0x000000ffff077224 */ /* 0x008fe400078e0002 */
[----:B------:R-:W-:-:S05]  /*3610*/  IMAD.MOV.U32 R2, RZ, RZ, c[0x0][0x2b8] ;  /* 0x0000ae00ff027624 */ /* 0x000fca00078e00ff */
[----:B------:R-:W-:Y:S01]  /*3620*/  ISETP.NE.AND P1, PT, R2, 0x1, PT ;  /* 0x000000010200780c */ /* 0x000fe20003f25270 */
[----:B------:R-:W-:Y:S02]  /*3630*/  IMAD.U32 R2, RZ, RZ, UR11 ;  /* 0x0000000bff027e24 */ /* 0x000fe4000f8e00ff */
[----:B----4-:R-:W-:-:S03]  /*3640*/  IMAD.MOV.U32 R75, RZ, RZ, R3 ;  /* 0x000000ffff4b7224 */ /* 0x010fc600078e0003 */
[----:B------:R-:W-:-:S04]  /*3650*/  IADD3 R2, R73, UR24, R2 ;  /* 0x0000001849027c10 */ /* 0x000fc8000fffe002 */
[----:B------:R-:W-:-:S05]  /*3660*/  IADD3 R3, R2, -0x30, RZ ;  /* 0xffffffd002037810 */ /* 0x000fca0007ffe0ff */
[----:B------:R-:W-:-:S04]  /*3670*/  @P1 IMAD.HI.U32 R4, R3, c[0x0][0x2bc], RZ ;  /* 0x0000af0003041a27 */ /* 0x000fc800078e00ff */
[----:B------:R-:W-:Y:S01]  /*3680*/  IMAD.MOV.U32 R2, RZ, RZ, R3 ;  /* 0x000000ffff027224 */ /* 0x000fe200078e0003 */
[----:B------:R-:W-:Y:S01]  /*3690*/  @P1 SHF.R.U32.HI R2, RZ, c[0x0][0x2c0], R4 ;  /* 0x0000b000ff021a19 */ /* 0x000fe20000011604 */
[----:B------:R-:W-:-:S03]  /*36a0*/  IMAD.MOV.U32 R73, RZ, RZ, R7 ;  /* 0x000000ffff497224 */ /* 0x000fc600078e0007 */
[----:B------:R-:W-:-:S04]  /*36b0*/  @!P3 IADD3 R4, P0, R2, UR16, RZ ;  /* 0x000000100204bc10 */ /* 0x000fc8000ff1e0ff */
[----:B------:R-:W-:Y:S02]  /*36c0*/  @!P3 LEA.HI.X.SX32 R7, R2, UR6, 0x1, P0 ;  /* 0x000000060207bc11 */ /* 0x000fe400080f0eff */
[----:B------:R-:W-:-:S04]  /*36d0*/  @!P3 LEA R8, P0, R4, c[0x0][0x2a0], 0x2 ;  /* 0x0000a8000408ba11 */ /* 0x000fc800078010ff */
[----:B------:R-:W-:-:S05]  /*36e0*/  @!P3 LEA.HI.X R9, R4, c[0x0][0x2a4], R7, 0x2, P0 ;  /* 0x0000a9000409ba11 */ /* 0x000fca00000f1407 */
[----:B------:R-:W2:Y:S01]  /*36f0*/  @!P3 LDG.E R10, [R8.64] ;  /* 0x00000012080ab981 */ /* 0x000ea2000c1e1900 */
[----:B------:R-:W-:-:S04]  /*3700*/  IMAD.MOV R2, RZ, RZ, -R2 ;  /* 0x000000ffff027224 */ /* 0x000fc800078e0a02 */
[----:B------:R-:W-:Y:S01]  /*3710*/  IMAD R11, R2, c[0x0][0x2b8], R3 ;  /* 0x0000ae00020b7a24 */ /* 0x000fe200078e0203 */
[----:B------:R-:W1:Y:S04]  /*3720*/  S2R R76, SR_TID.X ;  /* 0x00000000004c7919 */ /* 0x000e680000002100 */
[----:B------:R-:W-:-:S05]  /*3730*/  SHF.R.S32.HI R2, RZ, 0x1f, R11 ;  /* 0x0000001fff027819 */ /* 0x000fca000001140b */
[----:B------:R-:W-:Y:S02]  /*3740*/  IMAD R4, R2, c[0x0][0x1e0], RZ ;  /* 0x0000780002047a24 */ /* 0x000fe400078e02ff */
[----:B------:R-:W-:-:S04]  /*3750*/  IMAD.WIDE.U32 R2, R11, c[0x0][0x1e0], RZ ;  /* 0x000078000b027a25 */ /* 0x000fc800078e00ff */
[----:B------:R-:W-:-:S04]  /*3760*/  IMAD R4, R11, c[0x0][0x1e4], R4 ;  /* 0x000079000b047a24 */ /* 0x000fc800078e0204 */
[----:B------:R-:W-:Y:S01]  /*3770*/  IMAD.IADD R3, R3, 0x1, R4 ;  /* 0x0000000103037824 */ /* 0x000fe200078e0204 */
[----:B------:R-:W-:Y:S01]  /*3780*/  STL [R1+0x28], R11 ;  /* 0x0000280b01007387 */ /* 0x000fe20000100800 */
[----:B-1----:R-:W-:-:S04]  /*3790*/  LEA.HI R74, R66, R76, RZ, 0x3 ;  /* 0x0000004c424a7211 */ /* 0x002fc800078f18ff */
[----:B------:R-:W-:-:S05]  /*37a0*/  LOP3.LUT R74, R74, 0xfffffff8, RZ, 0xc0, !PT ;  /* 0xfffffff84a4a7812 */ /* 0x000fca00078ec0ff */
[----:B------:R-:W-:Y:S01]  /*37b0*/  IMAD.IADD R74, R76, 0x1, -R74 ;  /* 0x000000014c4a7824 */ /* 0x000fe200078e0a4a */
[----:B------:R-:W-:Y:S03]  /*37c0*/  BSSY B0, `(.L_x_2125) ;  /* 0x0000020000007945 */ /* 0x000fe60003800000 */
[----:B------:R-:W-:-:S05]  /*37d0*/  IMAD.SHL.U32 R74, R74, 0x8, RZ ;  /* 0x000000084a4a7824 */ /* 0x000fca00078e00ff */
[----:B------:R-:W-:Y:S02]  /*37e0*/  ISETP.GE.AND P1, PT, R74, c[0x0][0x1d4], PT ;  /* 0x000075004a007a0c */ /* 0x000fe40003f26270 */
[----:B--2---:R-:W-:Y:S01]  /*37f0*/  SHF.R.S32.HI R4, RZ, 0x1f, R10 ;  /* 0x0000001fff047819 */ /* 0x004fe2000001140a */
        /* <DEDUP_REMOVED lines=17> */
[----:B------:R-:W-:-:S03]  /*3910*/  LEA R10, P0, R72, R2, 0x1 ;  /* 0x00000002480a7211 */ /* 0x000fc600078008ff */
[----:B------:R-:W-:Y:S01]  /*3920*/  @!PT LDS RZ, [RZ] ;  /* 0x00000000fffff984 */ /* 0x000fe20000000800 */
[----:B-----5:R2:W-:Y:S01]  /*3930*/  LDGSTS.E.BYPASS.LTC128B.128 [R67+0x14080], [R12.64], !P1 ;  /* 0x140800000c437fae */ /* 0x0205e2000c901d52 */
        /* <DEDUP_REMOVED lines=8> */
.L_x_2126:
[----:B------:R-:W-:Y:S05]  /*39c0*/  BSYNC B0 ;  /* 0x0000000000007941 */ /* 0x000fea0003800000 */
.L_x_2125:
[----:B------:R-:W-:Y:S01]  /*39d0*/  ISETP.GE.AND P0, PT, R14, 0x21, PT ;  /* 0x000000210e00780c */ /* 0x000fe20003f06270 */
[----:B--23--:R2:W3:Y:S01]  /*39e0*/  SHFL.IDX PT, R3, R4, 0x1, 0x181f ;  /* 0x00381f0004037f89 */ /* 0x00c4e200000e0000 */
[----:B------:R-:W-:Y:S03]  /*39f0*/  BSSY B0, `(.L_x_2124) ;  /* 0x0000010000007945 */ /* 0x000fe60003800000 */
[----:B------:R2:W4:Y:S08]  /*3a00*/  SHFL.IDX PT, R2, R7, 0x1, 0x181f ;  /* 0x00381f0007027f89 */ /* 0x00053000000e0000 */
[----:B------:R-:W-:Y:S05]  /*3a10*/  @!P0 BRA `(.L_x_2127) ;  /* 0x000000d000008947 */ /* 0x000fea0003800000 */
[----:B----4-:R-:W-:-:S04]  /*3a20*/  LEA R12, P0, R74, R2, 0x1 ;  /* 0x000000024a0c7211 */ /* 0x010fc800078008ff */
        /* <DEDUP_REMOVED lines=12> */
.L_x_2127:
[----:B------:R-:W-:Y:S05]  /*3af0*/  BSYNC B0 ;  /* 0x0000000000007941 */ /* 0x000fea0003800000 */
.L_x_2124:
[----:B---3--:R-:W3:Y:S01]  /*3b00*/  S2R R8, SR_TID.X ;  /* 0x0000000000087919 */ /* 0x008ee20000002100 */
[----:B----4-:R-:W-:Y:S01]  /*3b10*/  LOP3.LUT R2, R65, 0xffffffe0, RZ, 0xc0, !PT ;  /* 0xffffffe041027812 */ /* 0x010fe200078ec0ff */
[----:B------:R-:W-:Y:S01]  /*3b20*/  UISETP.NE.AND UP1, UPT, UR15, URZ, UPT ;  /* 0x0000003f0f00728c */ /* 0x000fe2000bf25270 */
[----:B-12---:R-:W-:Y:S01]  /*3b30*/  SHF.R.S32.HI R7, RZ, 0x1f, R64 ;  /* 0x0000001fff077819 */ /* 0x006fe20000011440 */
[----:B------:R-:W-:Y:S01]  /*3b40*/  UISETP.NE.AND UP0, UPT, UR14, URZ, UPT ;  /* 0x0000003f0e00728c */ /* 0x000fe2000bf05270 */
[----:B------:R-:W0:Y:S01]  /*3b50*/  LDGDEPBAR ;  /* 0x00000000000079af */ /* 0x000e220000000000 */
[----:B------:R-:W-:Y:S01]  /*3b60*/  ULDC UR24, c[0x0][0x324] ;  /* 0x0000c90000187ab9 */ /* 0x000fe20000000800 */
[----:B------:R-:W-:Y:S01]  /*3b70*/  LEA.HI R7, R7, R64, RZ, 0x3 ;  /* 0x0000004007077211 */ /* 0x000fe200078f18ff */
[----:B------:R-:W-:Y:S01]  /*3b80*/  ULOP3.LUT UR24, URZ, UR24, URZ, 0x33, !UPT ;  /* 0x000000183f187292 */ /* 0x000fe2000f8e333f */
[----:B------:R-:W-:Y:S02]  /*3b90*/  PLOP3.LUT P0, PT, PT, PT, UP1, 0x80, 0x0 ;  /* 0x000000000000781c */ /* 0x000fe40003f0f018 */
[----:B------:R-:W-:-:S05]  /*3ba0*/  LOP3.LUT R7, R7, 0xffffff8, RZ, 0xc0, !PT ;  /* 0x0ffffff807077812 */ /* 0x000fca00078ec0ff */
[----:B------:R-:W-:Y:S01]  /*3bb0*/  IMAD.IADD R9, R64, 0x1, -R7 ;  /* 0x0000000140097824 */ /* 0x000fe200078e0a07 */
[----:B---3--:R-:W-:Y:S01]  /*3bc0*/  LEA.HI R3, R66, R8, RZ, 0x2 ;  /* 0x0000000842037211 */ /* 0x008fe200078f10ff */
        /* <DEDUP_REMOVED lines=20> */
[----:B------:R-:W-:Y:S02]  /*3d10*/  IMAD.U32 R2, RZ, RZ, UR32 ;  /* 0x00000020ff027e24 */ /* 0x000fe4000f8e00ff */
[----:B------:R-:W-:-:S02]  /*3d20*/  IMAD.SHL.U32 R11, R3, 0x2, RZ ;  /* 0x00000002030b7824 */ /* 0x000fc400078e00ff */
[----:B------:R-:W-:-:S03]  /*3d30*/  IMAD.U32 R3, RZ, RZ, UR29 ;  /* 0x0000001dff037e24 */ /* 0x000fc6000f8e00ff */
[C---:B------:R-:W-:Y:S01]  /*3d40*/  IADD3 R2, -R11.reuse, 0x1, R2 ;  /* 0x000000010b027810 */ /* 0x040fe20007ffe102 */
[----:B------:R3:W-:Y:S01]  /*3d50*/  STL [R1+0x54], R11 ;  /* 0x0000540b01007387 */ /* 0x0007e20000100800 */
[----:B------:R-:W-:Y:S02]  /*3d60*/  IADD3 R9, -R11, UR8, R3 ;  /* 0x000000080b097c10 */ /* 0x000fe4000fffe103 */
[----:B------:R-:W-:-:S04]  /*3d70*/  IADD3 R2, R2, -UR12, RZ ;  /* 0x8000000c02027c10 */ /* 0x000fc8000fffe0ff */
        /* <DEDUP_REMOVED lines=19> */
.L_x_2130:
[----:B------:R-:W-:-:S04]  /*3eb0*/  MOV R12, 0x1 ;  /* 0x00000001000c7802 */ /* 0x000fc80000000f00 */
[----:B------:R-:W-:-:S13]  /*3ec0*/  ISETP.NE.AND P0, PT, R12, c[0x0][0x32c], PT ;  /* 0x0000cb000c007a0c */ /* 0x000fda0003f05270 */
[----:B------:R-:W-:-:S05]  /*3ed0*/  @P0 IMAD.HI.U32 R12, R4, c[0x0][0x330], RZ ;  /* 0x0000cc00040c0a27 */ /* 0x000fca00078e00ff */
[----:B------:R-:W-:Y:S02]  /*3ee0*/  @P0 SHF.R.U32.HI R4, RZ, c[0x0][0x334], R12 ;  /* 0x0000cd00ff040a19 */ /* 0x000fe4000001160c */
.L_x_2131:
[----:B------:R-:W-:Y:S05]  /*3ef0*/  BSYNC B0 ;  /* 0x0000000000007941 */ /* 0x000fea0003800000 */
.L_x_2129:
[----:B------:R-:W-:-:S05]  /*3f00*/  IMAD R4, R4, c[0x0][0x32c], R11 ;  /* 0x0000cb0004047a24 */ /* 0x000fca00078e020b */
[----:B------:R-:W-:Y:S02]  /*3f10*/  IADD3 R12, R4, c[0x0][0x32c], RZ ;  /* 0x0000cb00040c7a10 */ /* 0x000fe40007ffe0ff */
[----:B------:R-:W-:Y:S02]  /*3f20*/  IMNMX R2, R2, R4, !PT ;  /* 0x0000000402027217 */ /* 0x000fe40007800200 */
[----:B------:R-:W-:Y:S02]  /*3f30*/  IMNMX R3, R3, R12, PT ;  /* 0x0000000c03037217 */ /* 0x000fe40003800200 */
.L_x_2128:
        /* <DEDUP_REMOVED lines=86> */
.L_x_2134:
[----:B------:R-:W-:-:S04]  /*44a0*/  MOV R7, 0x1 ;  /* 0x0000000100077802 */ /* 0x000fc80000000f00 */
[----:B------:R-:W-:-:S13]  /*44b0*/  ISETP.NE.AND P0, PT, R7, c[0x0][0x32c], PT ;  /* 0x0000cb0007007a0c */ /* 0x000fda0003f05270 */
[----:B------:R-:W-:-:S05]  /*44c0*/  @P0 IMAD.HI.U32 R7, R4, c[0x0][0x330], RZ ;  /* 0x0000cc0004070a27 */ /* 0x000fca00078e00ff */
[----:B------:R-:W-:Y:S02]  /*44d0*/  @P0 SHF.R.U32.HI R4, RZ, c[0x0][0x334], R7 ;  /* 0x0000cd00ff040a19 */ /* 0x000fe40000011607 */
.L_x_2135:
[----:B------:R-:W-:Y:S05]  /*44e0*/  BSYNC B0 ;  /* 0x0000000000007941 */ /* 0x000fea0003800000 */
.L_x_2133:
[----:B------:R-:W-:-:S05]  /*44f0*/  IMAD R4, R4, c[0x0][0x32c], R11 ;  /* 0x0000cb0004047a24 */ /* 0x000fca00078e020b */
[----:B------:R-:W-:Y:S02]  /*4500*/  IADD3 R7, R4, c[0x0][0x32c], RZ ;  /* 0x0000cb0004077a10 */ /* 0x000fe40007ffe0ff */
[----:B------:R-:W-:Y:S02]  /*4510*/  IMNMX R2, R2, R4, !PT ;  /* 0x0000000402027217 */ /* 0x000fe40007800200 */
[----:B------:R-:W-:Y:S02]  /*4520*/  IMNMX R3, R3, R7, PT ;  /* 0x0000000703037217 */ /* 0x000fe40003800200 */
.L_x_2132:
        /* <DEDUP_REMOVED lines=25> */
[----:B-----5:R-:W-:Y:S01]  /*46c0*/  LDSM.16.MT88.4 R68, [R238+0x4880] ;  /* 0x00488000ee44783b */ /* 0x020fe20000004200 */
[----:B------:R-:W-:Y:S01]  /*46d0*/  ISETP.GT.AND P0, PT, R2, 0x1, P0 ;  /* 0x000000010200780c */ /* 0x000fe20000704270 */
[----:B------:R-:W-:Y:S01]  /*46e0*/  IMAD R240, R0, 0x2, R238 ;  /* 0x0000000200f07824 */ /* 0x000fe200078e02ee */
[----:B------:R-:W-:Y:S01]  /*46f0*/  FMNMX.FTZ R133, R22, R133, !PT ;  /* 0x0000008516857209 */ /* 0x000fe20007810000 */
[----:B------:R-:W-:Y:S01]  /*4700*/  LDSM.16.MT88.4 R72, [R238+0x5880] ;  /* 0x00588000ee48783b */ /* 0x000fe20000004200 */
[----:B------:R-:W-:-:S02]  /*4710*/  ISETP.LT.OR P0, PT, R3, 0x2, P0 ;  /* 0x000000020300780c */ /* 0x000fc40000701670 */
[----:B------:R-:W-:Y:S01]  /*4720*/  FMNMX.FTZ R133, R91, R133, !PT ;  /* 0x000000855b857209 */ /* 0x000fe20007810000 */
[----:B------:R-:W-:Y:S01]  /*4730*/  LDSM.16.MT88.4 R64, [R237+0x5880] ;  /* 0x00588000ed40783b */ /* 0x000fe20000004200 */
[----:B------:R-:W-:Y:S02]  /*4740*/  FSEL R7, R35, -INF , !P0 ;  /* 0xff80000023077808 */ /* 0x000fe40004000000 */
[----:B------:R-:W-:Y:S01]  /*4750*/  PLOP3.LUT P0, PT, PT, PT, UP2, 0x40, 0x0 ;  /* 0x000000000000781c */ /* 0x000fe20003f0e828 */
[----:B------:R-:W-:Y:S01]  /*4760*/  UISETP.NE.AND UP2, UPT, UR33, URZ, UPT ;  /* 0x0000003f2100728c */ /* 0x000fe2000bf45270 */
[----:B------:R-:W-:Y:S01]  /*4770*/  FMNMX.FTZ R133, R90, R133, !PT ;  /* 0x000000855a857209 */ /* 0x000fe20007810000 */
        /* <DEDUP_REMOVED lines=10> */
[----:B------:R-:W-:Y:S01]  /*4820*/  LEA R241, R0, R237, 0x1 ;  /* 0x000000ed00f17211 */ /* 0x000fe200078e08ff */
[----:B------:R-:W-:Y:S01]  /*4830*/  STL [R1+0x78], R161 ;  /* 0x000078a101007387 */ /* 0x000fe20000100800 */
[----:B------:R-:W-:-:S03]  /*4840*/  ISETP.GT.AND P0, PT, R2, 0x9, P0 ;  /* 0x000000090200780c */ /* 0x000fc60000704270 */
[----:B------:R-:W-:Y:S01]  /*4850*/  STL [R1+0x74], R160 ;  /* 0x000074a001007387 */ /* 0x000fe20000100800 */
[----:B------:R-:W-:-:S04]  /*4860*/  ISETP.LT.OR P0, PT, R3, 0xa, P0 ;  /* 0x0000000a0300780c */ /* 0x000fc80000701670 */
[----:B------:R-:W-:Y:S02]  /*4870*/  FSEL R10, R47, -INF , !P0 ;  /* 0xff8000002f0a7808 */ /* 0x000fe40004000000 */
[----:B------:R-:W-:Y:S01]  /*4880*/  PLOP3.LUT P0, PT, PT, PT, UP0, 0x40, 0x0 ;  /* 0x000000000000781c */ /* 0x000fe20003f0e808 */
[----:B------:R-:W-:Y:S01]  /*4890*/  UISETP.NE.AND UP0, UPT, UR5, URZ, UPT ;  /* 0x0000003f0500728c */ /* 0x000fe2000bf05270 */
[----:B------:R-:W-:Y:S02]  /*48a0*/  LDSM.16.MT88.4 R44, [R241+0x4880] ;  /* 0x00488000f12c783b */ /* 0x000fe40000004200 */
[----:B------:R-:W-:Y:S01]  /*48b0*/  ISETP.GT.AND P0, PT, R2, 0x10, P0 ;  /* 0x000000100200780c */ /* 0x000fe20000704270 */
[----:B------:R-:W-:-:S03]  /*48c0*/  ULDC.64 UR4, c[0x0][0x2c8] ;  /* 0x0000b20000047ab9 */ /* 0x000fc60000000a00 */
[----:B------:R-:W-:-:S04]  /*48d0*/  ISETP.LT.OR P0, PT, R3, 0x11, P0 ;  /* 0x000000110300780c */ /* 0x000fc80000701670 */
[----:B------:R-:W-:Y:S02]  /*48e0*/  FSEL R9, R30, -INF , !P0 ;  /* 0xff8000001e097808 */ /* 0x000fe40004000000 */
[----:B------:R-:W-:Y:S01]  /*48f0*/  PLOP3.LUT P0, PT, PT, PT, UP6, 0x40, 0x0 ;  /* 0x000000000000781c */ /* 0x000fe20003f0e868 */
[----:B------:R-:W-:-:S03]  /*4900*/  UISETP.NE.AND UP6, UPT, UR14, URZ, UPT ;  /* 0x0000003f0e00728c */ /* 0x000fc6000bfc5270 */
[----:B------:R-:W-:-:S04]  /*4910*/  ISETP.GT.AND P0, PT, R2, 0x11, P0 ;  /* 0x000000110200780c */ /* 0x000fc80000704270 */
[----:B------:R-:W-:-:S04]  /*4920*/  ISETP.LT.OR P0, PT, R3, 0x12, P0 ;  /* 0x000000120300780c */ /* 0x000fc80000701670 */
[----:B------:R-:W-:Y:S02]  /*4930*/  FSEL R12, R31, -INF , !P0 ;  /* 0xff8000001f0c7808 */ /* 0x000fe40004000000 */
[----:B------:R-:W-:Y:S01]  /*4940*/  PLOP3.LUT P0, PT, PT, PT, UP5, 0x40, 0x0 ;  /* 0x000000000000781c */ /* 0x000fe20003f0e858 */
[----:B------:R-:W-:Y:S01]  /*4950*/  LDSM.16.MT88.4 R28, [R237+0x4880] ;  /* 0x00488000ed1c783b */ /* 0x000fe20000004200 */
[----:B------:R-:W-:Y:S02]  /*4960*/  UISETP.NE.AND UP5, UPT, UR15, URZ, UPT ;  /* 0x0000003f0f00728c */ /* 0x000fe4000bfa5270 */
[----:B------:R-:W-:-:S04]  /*4970*/  ISETP.GT.AND P0, PT, R2, 0x18, P0 ;  /* 0x000000180200780c */ /* 0x000fc80000704270 */
[----:B------:R-:W-:-:S04]  /*4980*/  ISETP.LT.OR P0, PT, R3, 0x19, P0 ;  /* 0x000000190300780c */ /* 0x000fc80000701670 */
[----:B------:R-:W-:Y:S02]  /*4990*/  FSEL R13, R42, -INF , !P0 ;  /* 0xff8000002a0d7808 */ /* 0x000fe40004000000 */
[----:B------:R-:W-:-:S04]  /*49a0*/  PLOP3.LUT P0, PT, PT, PT, UP4, 0x40, 0x0 ;  /* 0x000000000000781c */ /* 0x000fc80003f0e848 */
[----:B------:R-:W-:-:S04]  /*49b0*/  ISETP.GT.AND P0, PT, R2, 0x19, P0 ;  /* 0x000000190200780c */ /* 0x000fc80000704270 */
[----:B------:R-:W-:-:S04]  /*49c0*/  ISETP.LT.OR P0, PT, R3, 0x1a, P0 ;  /* 0x0000001a0300780c */ /* 0x000fc80000701670 */
[----:B------:R-:W-:Y:S02]  /*49d0*/  FSEL R14, R43, -INF , !P0 ;  /* 0xff8000002b0e7808 */ /* 0x000fe40004000000 */
[----:B------:R-:W-:Y:S01]  /*49e0*/  PLOP3.LUT P0, PT, PT, PT, UP3, 0x40, 0x0 ;  /* 0x000000000000781c */ /* 0x000fe20003f0e838 */
[----:B------:R-:W-:Y:S03]  /*49f0*/  LDSM.16.MT88.4 R40, [R240+0x4880] ;  /* 0x00488000f028783b */ /* 0x000fe60000004200 */
        /* <DEDUP_REMOVED lines=13> */
[----:B------:R-:W-:Y:S02]  /*4ad0*/  ISETP.GT.AND P0, PT, R2, 0x29, P0 ;  /* 0x000000290200780c */ /* 0x000fe40000704270 */
[----:B------:R-:W1:Y:S02]  /*4ae0*/  SHFL.BFLY PT, R2, R133, 0x2, 0x1f ;  /* 0x0c401f0085027f89 */ /* 0x000e6400000e0000 */
[----:B------:R-:W-:-:S04]  /*4af0*/  ISETP.LT.OR P0, PT, R3, 0x2a, P0 ;  /* 0x0000002a0300780c */ /* 0x000fc80000701670 */
[----:B------:R-:W-:Y:S02]  /*4b00*/  FSEL R85, R39, -INF , !P0 ;  /* 0xff80000027557808 */ /* 0x000fe40004000000 */
[----:B------:R-:W-:Y:S01]  /*4b10*/  LDSM.16.MT88.4 R36, [R237+0x6080] ;  /* 0x00608000ed24783b */ /* 0x000fe20000004200 */
        /* <DEDUP_REMOVED lines=20> */
[----:B------:R-:W-:Y:S01]  /*4c60*/  FFMA.FTZ R20, R20, c[0x0][0x2d0], -R3 ;  /* 0x0000b40014147a23 */ /* 0x000fe20000010803 */
[----:B------:R-:W-:Y:S02]  /*4c70*/  FMNMX.FTZ R2, R84, R2, !PT ;  /* 0x0000000254027209 */ /* 0x000fe40007810000 */
[----:B------:R-:W-:Y:S02]  /*4c80*/  MUFU.EX2 R116, R19 ;  /* 0x0000001300747308 */ /* 0x000fe40000000800 */
[----:B------:R-:W-:-:S04]  /*4c90*/  FMNMX.FTZ R2, R86, R2, !PT ;  /* 0x0000000256027209 */ /* 0x000fc80007810000 */
[----:B------:R-:W-:Y:S02]  /*4ca0*/  FMNMX.FTZ R2, R88, R2, !PT ;  /* 0x0000000258027209 */ /* 0x000fe40007810000 */
[----:B------:R-:W-:Y:S02]  /*4cb0*/  MUFU.EX2 R124, R18 ;  /* 0x00000012007c7308 */ /* 0x000fe40000000800 */
[----:B------:R-:W-:-:S05]  /*4cc0*/  FMNMX.FTZ R2, R85, R2, !PT ;  /* 0x0000000255027209 */ /* 0x000fca0007810000 */
[----:B------:R-:W1:Y:S01]  /*4cd0*/  SHFL.BFLY PT, R11, R2, 0x2, 0x1f ;  /* 0x0c401f00020b7f89 */ /* 0x000e6200000e0000 */
[----:B------:R2:W-:Y:S08]  /*4ce0*/  MUFU.EX2 R128, R17 ;  /* 0x0000001100807308 */ /* 0x0005f00000000800 */
[----:B------:R-:W-:Y:S01]  /*4cf0*/  MUFU.EX2 R109, R15 ;  /* 0x0000000f006d7308 */ /* 0x000fe20000000800 */
[----:B--2---:R-:W-:Y:S07]  /*4d00*/  LDSM.16.MT88.4 R16, [R237+0x4080] ;  /* 0x00408000ed10783b */ /* 0x004fee0000004200 */
[----:B------:R-:W-:Y:S01]  /*4d10*/  MUFU.EX2 R108, R21 ;  /* 0x00000015006c7308 */ /* 0x000fe20000000800 */
[----:B-1----:R-:W-:-:S07]  /*4d20*/  FMNMX.FTZ R2, R2, R11, !PT ;  /* 0x0000000b02027209 */ /* 0x002fce0007810000 */
[----:B------:R-:W1:Y:S01]  /*4d30*/  MUFU.EX2 R117, R20 ;  /* 0x0000001400757308 */ /* 0x000e620000000800 */
[----:B------:R-:W2:Y:S02]  /*4d40*/  SHFL.BFLY PT, R132, R2, 0x1, 0x1f ;  /* 0x0c201f0002847f89 */ /* 0x000ea400000e0000 */
[----:B--2---:R-:W-:-:S04]  /*4d50*/  FMNMX.FTZ R132, R132, R2, !PT ;  /* 0x0000000284847209 */ /* 0x004fc80007810000 */
[C---:B------:R-:W-:Y:S01]  /*4d60*/  FSETP.NEU.FTZ.AND P0, PT, R132.reuse, -INF , PT ;  /* 0xff8000008400780b */ /* 0x040fe20003f1d000 */
[----:B------:R-:W-:-:S05]  /*4d70*/  FMUL.FTZ R2, R132, c[0x0][0x2d0] ;  /* 0x0000b40084027a20 */ /* 0x000fca0000410000 */
[----:B------:R-:W-:-:S05]  /*4d80*/  FSEL R2, R2, RZ, P0 ;  /* 0x000000ff02027208 */ /* 0x000fca0000000000 */
[--C-:B------:R-:W-:Y:S02]  /*4d90*/  FFMA.FTZ R4, R4, c[0x0][0x2d0], -R2.reuse ;  /* 0x0000b40004047a23 */ /* 0x100fe40000010802 */
[--C-:B------:R-:W-:Y:S02]  /*4da0*/  FFMA.FTZ R8, R8, c[0x0][0x2d0], -R2.reuse ;  /* 0x0000b40008087a23 */ /* 0x100fe40000010802 */
[----:B------:R2:W-:Y:S01]  /*4db0*/  MUFU.EX2 R78, R4 ;  /* 0x00000004004e7308 */ /* 0x0005e20000000800 */
[--C-:B------:R-:W-:Y:S02]  /*4dc0*/  FFMA.FTZ R7, R7, c[0x0][0x2d0], -R2.reuse ;  /* 0x0000b40007077a23 */ /* 0x100fe40000010802 */
[----:B------:R-:W-:-:S05]  /*4dd0*/  FFMA.FTZ R0, R14, c[0x0][0x2d0], -R2 ;  /* 0x0000b4000e007a23 */ /* 0x000fca0000010802 */
[----:B------:R3:W-:Y:S01]  /*4de0*/  MUFU.EX2 R77, R8 ;  /* 0x00000008004d7308 */ /* 0x0007e20000000800 */
[----:B--2---:R-:W-:-:S07]  /*4df0*/  FFMA.FTZ R4, R10, c[0x0][0x2d0], -R2 ;  /* 0x0000b4000a047a23 */ /* 0x004fce0000010802 */
[----:B------:R-:W-:Y:S01]  /*4e00*/  MUFU.EX2 R76, R7 ;  /* 0x00000007004c7308 */ /* 0x000fe20000000800 */
[----:B-1----:R-:W-:Y:S02]  /*4e10*/  F2FP.BF16.PACK_AB R10, R117, R108 ;  /* 0x0000006c750a723e */ /* 0x002fe400000010ff */
[----:B---3--:R-:W-:-:S05]  /*4e20*/  F2FP.BF16.PACK_AB R8, R109, R110 ;  /* 0x0000006e6d08723e */ /* 0x008fca00000010ff */
[----:B------:R1:W2:Y:S08]  /*4e30*/  MUFU.EX2 R79, R4 ;  /* 0x00000004004f7308 */ /* 0x0002b00000000800 */
[----:B------:R-:W-:Y:S01]  /*4e40*/  MUFU.EX2 R82, R0 ;  /* 0x0000000000527308 */ /* 0x000fe20000000800 */
[----:B-1----:R-:W-:Y:S01]  /*4e50*/  FFMA.FTZ R4, R22, c[0x0][0x2d0], -R3 ;  /* 0x0000b40016047a23 */ /* 0x002fe20000010803 */
[----:B--2---:R-:W-:-:S06]  /*4e60*/  F2FP.BF16.PACK_AB R11, R79, R78 ;  /* 0x0000004e4f0b723e */ /* 0x004fcc00000010ff */
[----:B------:R1:W2:Y:S02]  /*4e70*/  MUFU.EX2 R129, R4 ;  /* 0x0000000400817308 */ /* 0x0002a40000000800 */
[----:B-1----:R-:W-:Y:S01]  /*4e80*/  FFMA.FTZ R4, R9, c[0x0][0x2d0], -R2 ;  /* 0x0000b40009047a23 */ /* 0x002fe20000010802 */
[----:B------:R-:W-:Y:S02]  /*4e90*/  F2FP.BF16.PACK_AB R9, R76, R77 ;  /* 0x0000004d4c09723e */ /* 0x000fe400000010ff */
[----:B--2---:R-:W-:-:S03]  /*4ea0*/  F2FP.BF16.PACK_AB R6, R129, R128 ;  /* 0x000000808106723e */ /* 0x004fc600000010ff */
[----:B------:R1:W-:Y:S02]  /*4eb0*/  MUFU.EX2 R80, R4 ;  /* 0x0000000400507308 */ /* 0x0003e40000000800 */
[C---:B------:R-:W-:Y:S08]  /*4ec0*/  HMMA.16816.F32.BF16 R20, R8.reuse, R16, RZ ;  /* 0x000000100814723c */ /* 0x040ff000000418ff */
[----:B------:R-:W-:Y:S01]  /*4ed0*/  HMMA.16816.F32.BF16 R16, R8, R18, RZ ;  /* 0x000000120810723c */ /* 0x000fe200000418ff */
[----:B-1----:R-:W-:-:S04]  /*4ee0*/  FFMA.FTZ R4, R12, c[0x0][0x2d0], -R2 ;  /* 0x0000b4000c047a23 */ /* 0x002fc80000010802 */
[----:B------:R1:W2:Y:S03]  /*4ef0*/  MUFU.EX2 R81, R4 ;  /* 0x0000000400517308 */ /* 0x0002a60000000800 */
[----:B------:R-:W-:Y:S01]  /*4f00*/  HMMA.16816.F32.BF16 R60, R8, R34, RZ ;  /* 0x00000022083c723c */ /* 0x000fe200000418ff */
[----:B-1----:R-:W-:Y:S01]  /*4f10*/  FFMA.FTZ R4, R13, c[0x0][0x2d0], -R2 ;  /* 0x0000b4000d047a23 */ /* 0x002fe20000010802 */
[----:B--2---:R-:W-:-:S06]  /*4f20*/  F2FP.BF16.PACK_AB R5, R81, R80 ;  /* 0x000000505105723e */ /* 0x004fcc00000010ff */
[C---:B------:R-:W-:Y:S01]  /*4f30*/  HMMA.16816.F32.BF16 R12, R8.reuse, R32, RZ ;  /* 0x00000020080c723c */ /* 0x040fe200000418ff */
[----:B------:R1:W2:Y:S07]  /*4f40*/  MUFU.EX2 R83, R4 ;  /* 0x0000000400537308 */ /* 0x0002ae0000000800 */
[----:B------:R-:W-:Y:S01]  /*4f50*/  HMMA.16816.F32.BF16 R32, R8, R26, RZ ;  /* 0x0000001a0820723c */ /* 0x000fe200000418ff */
[----:B-1----:R-:W-:Y:S02]  /*4f60*/  F2FP.BF16.PACK_AB R4, R124, R116 ;  /* 0x000000747c04723e */ /* 0x002fe400000010ff */
[----:B--2---:R-:W-:-:S07]  /*4f70*/  F2FP.BF16.PACK_AB R7, R82, R83 ;  /* 0x000000535207723e */ /* 0x004fce00000010ff */
[C---:B------:R-:W-:Y:S08]  /*4f80*/  HMMA.16816.F32.BF16 R48, R4.reuse, R30, R16 ;  /* 0x0000001e0430723c */ /* 0x040ff00000041810 */
[----:B------:R-:W-:Y:S08]  /*4f90*/  HMMA.16816.F32.BF16 R148, R4, R68, R12 ;  /* 0x000000440494723c */ /* 0x000ff0000004180c */
[----:B------:R-:W-:Y:S08]  /*4fa0*/  HMMA.16816.F32.BF16 R12, R8, R72, RZ ;  /* 0x00000048080c723c */ /* 0x000ff000000418ff */
[----:B------:R-:W-:Y:S01]  /*4fb0*/  HMMA.16816.F32.BF16 R156, R4, R28, R20 ;  /* 0x0000001c049c723c */ /* 0x000fe20000041814 */
[----:B------:R-:W-:Y:S01]  /*4fc0*/  IMAD.MOV.U32 R123, RZ, RZ, R50 ;  /* 0x000000ffff7b7224 */ /* 0x000fe200078e0032 */
[----:B------:R-:W-:Y:S01]  /*4fd0*/  MOV R122, R51 ;  /* 0x00000033007a7202 */ /* 0x000fe20000000f00 */
[----:B------:R-:W-:-:S02]  /*4fe0*/  IMAD.MOV.U32 R121, RZ, RZ, R48 ;  /* 0x000000ffff797224 */ /* 0x000fc400078e0030 */
[----:B------:R-:W-:-:S03]  /*4ff0*/  IMAD.MOV.U32 R120, RZ, RZ, R49 ;  /* 0x000000ffff787224 */ /* 0x000fc600078e0031 */
[C---:B------:R-:W-:Y:S08]  /*5000*/  HMMA.16816.F32.BF16 R20, R8.reuse, R64, RZ ;  /* 0x000000400814723c */ /* 0x040ff000000418ff */
[C---:B------:R-:W-:Y:S08]  /*5010*/  HMMA.16816.F32.BF16 R48, R8.reuse, R24, RZ ;  /* 0x000000180830723c */ /* 0x040ff000000418ff */
[C---:B------:R-:W-:Y:S08]  /*5020*/  HMMA.16816.F32.BF16 R28, R8.reuse, R56, RZ ;  /* 0x00000038081c723c */ /* 0x040ff000000418ff */
[----:B------:R-:W-:Y:S08]  /*5030*/  HMMA.16816.F32.BF16 R24, R8, R58, RZ ;  /* 0x0000003a0818723c */ /* 0x000ff000000418ff */
[----:B------:R-:W-:Y:S08]  /*5040*/  HMMA.16816.F32.BF16 R12, R4, R52, R12 ;  /* 0x00000034040c723c */ /* 0x000ff0000004180c */
[C---:B------:R-:W-:Y:S08]  /*5050*/  HMMA.16816.F32.BF16 R56, R8.reuse, R74, RZ ;  /* 0x0000004a0838723c */ /* 0x040ff000000418ff */
[----:B------:R-:W-:Y:S01]  /*5060*/  HMMA.16816.F32.BF16 R16, R8, R66, RZ ;  /* 0x000000420810723c */ /* 0x000fe200000418ff */
[----:B------:R-:W1:Y:S07]  /*5070*/  LDSM.16.MT88.4 R64, [R241+0x5880] ;  /* 0x00588000f140783b */ /* 0x000e6e0000004200 */
[----:B------:R-:W-:Y:S01]  /*5080*/  HMMA.16816.F32.BF16 R20, R4, R36, R20 ;  /* 0x000000240414723c */ /* 0x000fe20000041814 */
[----:B------:R-:W-:Y:S01]  /*5090*/  IMAD.MOV.U32 R99, RZ, RZ, R13 ;  /* 0x000000ffff637224 */ /* 0x000fe200078e000d */
[----:B------:R-:W-:Y:S01]  /*50a0*/  MOV R98, R12 ;  /* 0x0000000c00627202 */ /* 0x000fe20000000f00 */
[----:B------:R-:W-:-:S02]  /*50b0*/  IMAD.MOV.U32 R161, RZ, RZ, R14 ;  /* 0x000000ffffa17224 */ /* 0x000fc400078e000e */
[----:B------:R-:W-:-:S03]  /*50c0*/  IMAD.MOV.U32 R160, RZ, RZ, R15 ;  /* 0x000000ffffa07224 */ /* 0x000fc600078e000f */
[C---:B------:R-:W-:Y:S01]  /*50d0*/  HMMA.16816.F32.BF16 R12, R4.reuse, R54, R56 ;  /* 0x00000036040c723c */ /* 0x040fe20000041838 */
[----:B------:R-:W-:Y:S04]  /*50e0*/  LDSM.16.MT88.4 R52, [R238+0x7080] ;  /* 0x00708000ee34783b */ /* 0x000fe80000004200 */
[----:B------:R-:W-:Y:S03]  /*50f0*/  LDSM.16.MT88.4 R56, [R241+0x7080] ;  /* 0x00708000f138783b */ /* 0x000fe60000004200 */
[C---:B------:R-:W-:Y:S08]  /*5100*/  HMMA.16816.F32.BF16 R24, R4.reuse, R42, R24 ;  /* 0x0000002a0418723c */ /* 0x040ff00000041818 */
[----:B------:R-:W-:Y:S01]  /*5110*/  MOV R147, R20 ;  /* 0x0000001400937202 */ /* 0x000fe20000000f00 */
[----:B------:R-:W-:Y:S01]  /*5120*/  IMAD.MOV.U32 R146, RZ, RZ, R21 ;  /* 0x000000ffff927224 */ /* 0x000fe200078e0015 */
[----:B------:R-:W-:Y:S01]  /*5130*/  MOV R144, R23 ;  /* 0x0000001700907202 */ /* 0x000fe20000000f00 */
[----:B------:R-:W-:Y:S01]  /*5140*/  IMAD.MOV.U32 R145, RZ, RZ, R22 ;  /* 0x000000ffff917224 */ /* 0x000fe200078e0016 */
[C---:B------:R-:W-:Y:S01]  /*5150*/  HMMA.16816.F32.BF16 R16, R4.reuse, R38, R16 ;  /* 0x000000260410723c */ /* 0x040fe20000041810 */
[----:B------:R-:W2:Y:S03]  /*5160*/  LDSM.16.MT88.4 R20, [R241+0x6080] ;  /* 0x00608000f114783b */ /* 0x000ea60000004200 */
[----:B------:R-:W-:Y:S01]  /*5170*/  MOV R135, R12 ;  /* 0x0000000c00877202 */ /* 0x000fe20000000f00 */
[----:B------:R-:W-:Y:S01]  /*5180*/  IMAD.MOV.U32 R134, RZ, RZ, R13 ;  /* 0x000000ffff867224 */ /* 0x000fe200078e000d */
[----:B------:R-:W-:Y:S01]  /*5190*/  MOV R130, R15 ;  /* 0x0000000f00827202 */ /* 0x000fe20000000f00 */
[----:B------:R-:W-:Y:S01]  /*51a0*/  IMAD.MOV.U32 R131, RZ, RZ, R14 ;  /* 0x000000ffff837224 */ /* 0x000fe200078e000e */
[----:B------:R-:W-:Y:S01]  /*51b0*/  HMMA.16816.F32.BF16 R136, R4, R70, R60 ;  /* 0x000000460488723c */ /* 0x000fe2000004183c */
[----:B------:R-:W3:Y:S03]  /*51c0*/  LDSM.16.MT88.4 R60, [R240+0x5880] ;  /* 0x00588000f03c783b */ /* 0x000ee60000004200 */
[----:B------:R-:W-:Y:S01]  /*51d0*/  IMAD.MOV.U32 R168, RZ, RZ, R26 ;  /* 0x000000ffffa87224 */ /* 0x000fe200078e001a */
[----:B------:R-:W-:Y:S01]  /*51e0*/  MOV R127, R27 ;  /* 0x0000001b007f7202 */ /* 0x000fe20000000f00 */
[----:B------:R-:W-:Y:S01]  /*51f0*/  IMAD.MOV.U32 R126, RZ, RZ, R24 ;  /* 0x000000ffff7e7224 */ /* 0x000fe200078e0018 */
[----:B------:R-:W-:Y:S01]  /*5200*/  LDSM.16.MT88.4 R36, [R237+0x7880] ;  /* 0x00788000ed24783b */ /* 0x000fe20000004200 */
[----:B-1----:R-:W-:Y:S01]  /*5210*/  HMMA.16816.F32.BF16 R12, R8, R66, RZ ;  /* 0x00000042080c723c */ /* 0x002fe200000418ff */
[----:B------:R-:W-:-:S02]  /*5220*/  IMAD.MOV.U32 R125, RZ, RZ, R25 ;  /* 0x000000ffff7d7224 */ /* 0x000fc400078e0019 */
[----:B------:R-:W1:Y:S05]  /*5230*/  LDSM.16.MT88.4 R24, [R237+0x7080] ;  /* 0x00708000ed18783b */ /* 0x000e6a0000004200 */
[----:B------:R-:W-:Y:S01]  /*5240*/  IMAD.MOV.U32 R172, RZ, RZ, R18 ;  /* 0x000000ffffac7224 */ /* 0x000fe200078e0012 */
[----:B------:R-:W-:Y:S01]  /*5250*/  MOV R170, R16 ;  /* 0x0000001000aa7202 */ /* 0x000fe20000000f00 */
[----:B------:R-:W-:Y:S01]  /*5260*/  IMAD.MOV.U32 R171, RZ, RZ, R19 ;  /* 0x000000ffffab7224 */ /* 0x000fe200078e0013 */
[----:B------:R-:W-:Y:S01]  /*5270*/  HMMA.16816.F32.BF16 R92, R4, R46, R32 ;  /* 0x0000002e045c723c */ /* 0x000fe20000041820 */
[----:B------:R-:W-:-:S07]  /*5280*/  IMAD.MOV.U32 R169, RZ, RZ, R17 ;  /* 0x000000ffffa97224 */ /* 0x000fce00078e0011 */
[----:B------:R-:W-:Y:S08]  /*5290*/  HMMA.16816.F32.BF16 R16, R8, R64, RZ ;  /* 0x000000400810723c */ /* 0x000ff000000418ff */
[C---:B--2---:R-:W-:Y:S08]  /*52a0*/  HMMA.16816.F32.BF16 R12, R4.reuse, R22, R12 ;  /* 0x00000016040c723c */ /* 0x044ff0000004180c */
[----:B------:R-:W-:Y:S01]  /*52b0*/  HMMA.16816.F32.BF16 R28, R4, R40, R28 ;  /* 0x00000028041c723c */ /* 0x000fe2000004181c */
[----:B------:R-:W2:Y:S01]  /*52c0*/  LDSM.16.MT88.4 R40, [R240+0x6080] ;  /* 0x00608000f028783b */ /* 0x000ea20000004200 */
[----:B------:R-:W-:Y:S01]  /*52d0*/  MOV R155, R92 ;  /* 0x0000005c009b7202 */ /* 0x000fe20000000f00 */
[----:B------:R-:W-:Y:S01]  /*52e0*/  IMAD.MOV.U32 R154, RZ, RZ, R93 ;  /* 0x000000ffff9a7224 */ /* 0x000fe200078e005d */
[----:B------:R-:W-:Y:S01]  /*52f0*/  MOV R152, R95 ;  /* 0x0000005f00987202 */ /* 0x000fe20000000f00 */
[----:B------:R-:W-:-:S03]  /*5300*/  IMAD.MOV.U32 R153, RZ, RZ, R94 ;  /* 0x000000ffff997224 */ /* 0x000fc600078e005e */
[C---:B------:R-:W-:Y:S01]  /*5310*/  HMMA.16816.F32.BF16 R140, R4.reuse, R44, R48 ;  /* 0x0000002c048c723c */ /* 0x040fe20000041830 */
[----:B------:R-:W-:Y:S07]  /*5320*/  LDSM.16.MT88.4 R48, [R238+0x7880] ;  /* 0x00788000ee30783b */ /* 0x000fee0000004200 */
[----:B------:R-:W-:Y:S01]  /*5330*/  HMMA.16816.F32.BF16 R44, R4, R20, R16 ;  /* 0x00000014042c723c */ /* 0x000fe20000041810 */
[----:B------:R-:W-:Y:S01]  /*5340*/  IMAD.MOV.U32 R93, RZ, RZ, R14 ;  /* 0x000000ffff5d7224 */ /* 0x000fe200078e000e */
[----:B------:R-:W-:Y:S01]  /*5350*/  MOV R92, R15 ;  /* 0x0000000f005c7202 */ /* 0x000fe20000000f00 */
[----:B------:R-:W-:-:S02]  /*5360*/  IMAD.MOV.U32 R67, RZ, RZ, R13 ;  /* 0x000000ffff437224 */ /* 0x000fc400078e000d */
[----:B------:R-:W-:-:S03]  /*5370*/  IMAD.MOV.U32 R66, RZ, RZ, R12 ;  /* 0x000000ffff427224 */ /* 0x000fc600078e000c */
[----:B---3--:R-:W-:Y:S01]  /*5380*/  HMMA.16816.F32.BF16 R32, R8, R60, RZ ;  /* 0x0000003c0820723c */ /* 0x008fe200000418ff */
[----:B------:R-:W-:Y:S01]  /*5390*/  IMAD.MOV.U32 R119, RZ, RZ, R30 ;  /* 0x000000ffff777224 */ /* 0x000fe200078e001e */
[----:B------:R-:W-:Y:S01]  /*53a0*/  MOV R111, R28 ;  /* 0x0000001c006f7202 */ /* 0x000fe20000000f00 */
[----:B------:R-:W-:Y:S02]  /*53b0*/  IMAD.MOV.U32 R118, RZ, RZ, R31 ;  /* 0x000000ffff767224 */ /* 0x000fe400078e001f */
[----:B------:R-:W-:-:S03]  /*53c0*/  IMAD.MOV.U32 R103, RZ, RZ, R29 ;  /* 0x000000ffff677224 */ /* 0x000fc600078e001d */
[C---:B-1----:R-:W-:Y:S08]  /*53d0*/  HMMA.16816.F32.BF16 R12, R8.reuse, R26, RZ ;  /* 0x0000001a080c723c */ /* 0x042ff000000418ff */
[----:B------:R-:W-:Y:S01]  /*53e0*/  HMMA.16816.F32.BF16 R16, R8, R24, RZ ;  /* 0x000000180810723c */ /* 0x000fe200000418ff */
[----:B------:R-:W-:Y:S01]  /*53f0*/  IMAD.MOV.U32 R97, RZ, RZ, R45 ;  /* 0x000000ffff617224 */ /* 0x000fe200078e002d */
[----:B------:R-:W-:Y:S01]  /*5400*/  MOV R95, R47 ;  /* 0x0000002f005f7202 */ /* 0x000fe20000000f00 */
[----:B------:R-:W-:-:S02]  /*5410*/  IMAD.MOV.U32 R96, RZ, RZ, R46 ;  /* 0x000000ffff607224 */ /* 0x000fc400078e002e */
[----:B------:R-:W-:Y:S02]  /*5420*/  IMAD.MOV.U32 R94, RZ, RZ, R44 ;  /* 0x000000ffff5e7224 */ /* 0x000fe400078e002c */
[----:B------:R-:W-:Y:S01]  /*5430*/  LDSM.16.MT88.4 R44, [R241+0x7880] ;  /* 0x00788000f12c783b */ /* 0x000fe20000004200 */
[----:B------:R-:W-:Y:S03]  /*5440*/  HMMA.16816.F32.BF16 R28, R8, R62, RZ ;  /* 0x0000003e081c723c */ /* 0x000fe600000418ff */
[----:B------:R-:W1:Y:S05]  /*5450*/  LDSM.16.MT88.4 R60, [R240+0x7080] ;  /* 0x00708000f03c783b */ /* 0x000e6a0000004200 */
[----:B--2---:R-:W-:Y:S01]  /*5460*/  HMMA.16816.F32.BF16 R72, R4, R40, R32 ;  /* 0x000000280448723c */ /* 0x004fe20000041820 */
[----:B------:R-:W2:Y:S07]  /*5470*/  LDSM.16.MT88.4 R32, [R237+0x8880] ;  /* 0x00888000ed20783b */ /* 0x000eae0000004200 */
[----:B------:R-:W-:Y:S07]  /*5480*/  HMMA.16816.F32.BF16 R24, R8, R54, RZ ;  /* 0x000000360818723c */ /* 0x000fee00000418ff */
[----:B------:R-:W-:Y:S01]  /*5490*/  MOV R55, R95 ;  /* 0x0000005f00377202 */ /* 0x000fe20000000f00 */
[----:B------:R-:W-:Y:S01]  /*54a0*/  HMMA.16816.F32.BF16 R12, R4, R38, R12 ;  /* 0x00000026040c723c */ /* 0x000fe2000004180c */
[----:B------:R-:W-:-:S06]  /*54b0*/  IMAD.MOV.U32 R54, RZ, RZ, R96 ;  /* 0x000000ffff367224 */ /* 0x000fcc00078e0060 */
[----:B------:R-:W-:Y:S01]  /*54c0*/  IMAD.MOV.U32 R38, RZ, RZ, R121 ;  /* 0x000000ffff267224 */ /* 0x000fe200078e0079 */
[----:B------:R-:W-:Y:S01]  /*54d0*/  HMMA.16816.F32.BF16 R20, R4, R36, R16 ;  /* 0x000000240414723c */ /* 0x000fe20000041810 */
[----:B------:R-:W-:-:S07]  /*54e0*/  MOV R39, R120 ;  /* 0x0000007800277202 */ /* 0x000fce0000000f00 */
[----:B------:R-:W-:Y:S01]  /*54f0*/  HMMA.16816.F32.BF16 R68, R4, R42, R28 ;  /* 0x0000002a0444723c */ /* 0x000fe2000004181c */
[----:B------:R-:W3:Y:S07]  /*5500*/  LDSM.16.MT88.4 R40, [R240+0x7880] ;  /* 0x00788000f028783b */ /* 0x000eee0000004200 */
[----:B------:R-:W-:Y:S01]  /*5510*/  HMMA.16816.F32.BF16 R16, R8, R58, RZ ;  /* 0x0000003a0810723c */ /* 0x000fe200000418ff */
[----:B------:R-:W-:Y:S01]  /*5520*/  IMAD.MOV.U32 R102, RZ, RZ, R14 ;  /* 0x000000ffff667224 */ /* 0x000fe200078e000e */
[----:B------:R-:W-:Y:S01]  /*5530*/  MOV R100, R12 ;  /* 0x0000000c00647202 */ /* 0x000fe20000000f00 */
[----:B------:R-:W-:-:S02]  /*5540*/  IMAD.MOV.U32 R101, RZ, RZ, R15 ;  /* 0x000000ffff657224 */ /* 0x000fc400078e000f */
[----:B------:R-:W-:Y:S02]  /*5550*/  IMAD.MOV.U32 R0, RZ, RZ, R13 ;  /* 0x000000ffff007224 */ /* 0x000fe400078e000d */
[----:B------:R-:W-:Y:S01]  /*5560*/  IMAD.MOV.U32 R58, RZ, RZ, R93 ;  /* 0x000000ffff3a7224 */ /* 0x000fe200078e005d */
[C---:B------:R-:W-:Y:S01]  /*5570*/  HMMA.16816.F32.BF16 R28, R8.reuse, R52, RZ ;  /* 0x00000034081c723c */ /* 0x040fe200000418ff */
[----:B------:R-:W-:Y:S01]  /*5580*/  MOV R59, R92 ;  /* 0x0000005c003b7202 */ /* 0x000fe20000000f00 */
[----:B------:R-:W-:Y:S01]  /*5590*/  IMAD.MOV.U32 R64, RZ, RZ, R23 ;  /* 0x000000ffff407224 */ /* 0x000fe200078e0017 */
[----:B------:R-:W-:Y:S01]  /*55a0*/  MOV R65, R22 ;  /* 0x0000001600417202 */ /* 0x000fe20000000f00 */
[----:B------:R-:W-:Y:S01]  /*55b0*/  IMAD.MOV.U32 R37, RZ, RZ, R21 ;  /* 0x000000ffff257224 */ /* 0x000fe200078e0015 */
[----:B------:R-:W-:Y:S02]  /*55c0*/  MOV R36, R20 ;  /* 0x0000001400247202 */ /* 0x000fe40000000f00 */
[----:B------:R-:W-:Y:S01]  /*55d0*/  IMAD.MOV.U32 R52, RZ, RZ, R94 ;  /* 0x000000ffff347224 */ /* 0x000fe200078e005e */
[----:B-1----:R-:W-:Y:S01]  /*55e0*/  HMMA.16816.F32.BF16 R12, R8, R60, RZ ;  /* 0x0000003c080c723c */ /* 0x002fe200000418ff */
[----:B------:R-:W-:-:S06]  /*55f0*/  IMAD.MOV.U32 R53, RZ, RZ, R97 ;  /* 0x000000ffff357224 */ /* 0x000fcc00078e0061 */
[----:B------:R-:W-:Y:S01]  /*5600*/  IMAD.MOV.U32 R60, RZ, RZ, R66 ;  /* 0x000000ffff3c7224 */ /* 0x000fe200078e0042 */
[----:B------:R-:W-:Y:S01]  /*5610*/  HMMA.16816.F32.BF16 R92, R4, R50, R24 ;  /* 0x00000032045c723c */ /* 0x000fe20000041818 */
[----:B------:R-:W1:Y:S01]  /*5620*/  LDSM.16.MT88.4 R24, [R237+0x9080] ;  /* 0x00908000ed18783b */ /* 0x000e620000004200 */
[----:B------:R-:W-:Y:S01]  /*5630*/  IMAD.MOV.U32 R61, RZ, RZ, R67 ;  /* 0x000000ffff3d7224 */ /* 0x000fe200078e0043 */
[----:B------:R-:W-:Y:S01]  /*5640*/  MOV R66, R111 ;  /* 0x0000006f00427202 */ /* 0x000fe20000000f00 */
[----:B------:R-:W-:-:S03]  /*5650*/  IMAD.MOV.U32 R67, RZ, RZ, R103 ;  /* 0x000000ffff437224 */ /* 0x000fc600078e0067 */
[----:B------:R-:W-:Y:S01]  /*5660*/  IMAD.MOV.U32 R50, RZ, RZ, R168 ;  /* 0x000000ffff327224 */ /* 0x000fe200078e00a8 */
[----:B------:R-:W-:Y:S01]  /*5670*/  HMMA.16816.F32.BF16 R20, R8, R56, RZ ;  /* 0x000000380814723c */ /* 0x000fe200000418ff */
[----:B------:R-:W-:-:S06]  /*5680*/  MOV R51, R127 ;  /* 0x0000007f00337202 */ /* 0x000fcc0000000f00 */
[----:B------:R-:W-:Y:S01]  /*5690*/  IMAD.MOV.U32 R57, RZ, RZ, R99 ;  /* 0x000000ffff397224 */ /* 0x000fe200078e0063 */
[----:B------:R-:W-:Y:S01]  /*56a0*/  MOV R56, R98 ;  /* 0x0000006200387202 */ /* 0x000fe20000000f00 */
[C---:B------:R-:W-:Y:S07]  /*56b0*/  HMMA.16816.F32.BF16 R112, R4.reuse, R46, R16 ;  /* 0x0000002e0470723c */ /* 0x040fee0000041810 */
[----:B------:R-:W-:Y:S01]  /*56c0*/  IMAD.MOV.U32 R46, RZ, RZ, R172 ;  /* 0x000000ffff2e7224 */ /* 0x000fe200078e00ac */
[----:B------:R-:W-:Y:S01]  /*56d0*/  HMMA.16816.F32.BF16 R96, R4, R48, R28 ;  /* 0x000000300460723c */ /* 0x000fe2000004181c */
[----:B------:R-:W4:Y:S01]  /*56e0*/  LDSM.16.MT88.4 R28, [R238+0x8880] ;  /* 0x00888000ee1c783b */ /* 0x000f220000004200 */
[----:B------:R-:W-:-:S05]  /*56f0*/  IMAD.MOV.U32 R47, RZ, RZ, R171 ;  /* 0x000000ffff2f7224 */ /* 0x000fca00078e00ab */
[----:B------:R-:W-:Y:S01]  /*5700*/  IMAD.MOV.U32 R48, RZ, RZ, R126 ;  /* 0x000000ffff307224 */ /* 0x000fe200078e007e */
[----:B--2---:R-:W-:Y:S01]  /*5710*/  HMMA.16816.F32.BF16 R16, R8, R32, RZ ;  /* 0x000000200810723c */ /* 0x004fe200000418ff */
[----:B------:R-:W-:-:S06]  /*5720*/  IMAD.MOV.U32 R49, RZ, RZ, R125 ;  /* 0x000000ffff317224 */ /* 0x000fcc00078e007d */
[----:B------:R-:W-:Y:S01]  /*5730*/  IMAD.MOV.U32 R32, RZ, RZ, R102 ;  /* 0x000000ffff207224 */ /* 0x000fe200078e0066 */
[----:B---3--:R-:W-:Y:S01]  /*5740*/  HMMA.16816.F32.BF16 R104, R4, R40, R12 ;  /* 0x000000280468723c */ /* 0x008fe2000004180c */
[----:B------:R-:W-:-:S06]  /*5750*/  MOV R33, R101 ;  /* 0x0000006500217202 */ /* 0x000fcc0000000f00 */
[----:B------:R-:W-:Y:S01]  /*5760*/  MOV R40, R65 ;  /* 0x0000004100287202 */ /* 0x000fe20000000f00 */
[----:B------:R-:W-:Y:S01]  /*5770*/  HMMA.16816.F32.BF16 R12, R8, R34, RZ ;  /* 0x00000022080c723c */ /* 0x000fe200000418ff */
[----:B------:R-:W-:Y:S02]  /*5780*/  IMAD.MOV.U32 R41, RZ, RZ, R64 ;  /* 0x000000ffff297224 */ /* 0x000fe400078e0040 */
[----:B------:R-:W-:Y:S02]  /*5790*/  IMAD.MOV.U32 R64, RZ, RZ, R119 ;  /* 0x000000ffff407224 */ /* 0x000fe400078e0077 */
[----:B------:R-:W-:Y:S02]  /*57a0*/  IMAD.MOV.U32 R65, RZ, RZ, R118 ;  /* 0x000000ffff417224 */ /* 0x000fe400078e0076 */
[----:B------:R-:W-:Y:S01]  /*57b0*/  IMAD.MOV.U32 R35, RZ, RZ, R0 ;  /* 0x000000ffff237224 */ /* 0x000fe200078e0000 */
[----:B-1----:R-:W-:Y:S01]  /*57c0*/  HMMA.16816.F32.BF16 R172, R4, R24, R16 ;  /* 0x0000001804ac723c */ /* 0x002fe20000041810 */
[----:B------:R-:W1:Y:S01]  /*57d0*/  LDSM.16.MT88.4 R16, [R238+0x9080] ;  /* 0x00908000ee10783b */ /* 0x000e620000004200 */
[----:B------:R-:W-:-:S02]  /*57e0*/  FADD.FTZ R0, R110, R109 ;  /* 0x0000006d6e007221 */ /* 0x000fc40000010000 */
[----:B------:R-:W-:Y:S02]  /*57f0*/  IMAD.MOV.U32 R34, RZ, RZ, R100 ;  /* 0x000000ffff227224 */ /* 0x000fe400078e0064 */
[----:B------:R-:W-:Y:S02]  /*5800*/  FADD.FTZ R0, R108, R0 ;  /* 0x000000006c007221 */ /* 0x000fe40000010000 */
[----:B------:R-:W-:Y:S02]  /*5810*/  HMMA.16816.F32.BF16 R176, R4, R44, R20 ;  /* 0x0000002c04b0723c */ /* 0x000fe40000041814 */
[----:B------:R-:W-:-:S04]  /*5820*/  FADD.FTZ R0, R117, R0 ;  /* 0x0000000075007221 */ /* 0x000fc80000010000 */
[----:B------:R-:W-:Y:S01]  /*5830*/  FADD.FTZ R0, R116, R0 ;  /* 0x0000000074007221 */ /* 0x000fe20000010000 */
[----:B------:R-:W-:Y:S01]  /*5840*/  MOV R44, R170 ;  /* 0x000000aa002c7202 */ /* 0x000fe20000000f00 */
[----:B------:R-:W-:Y:S01]  /*5850*/  HMMA.16816.F32.BF16 R20, R8, R62, RZ ;  /* 0x0000003e0814723c */ /* 0x000fe200000418ff */
[----:B------:R-:W-:Y:S02]  /*5860*/  IMAD.MOV.U32 R45, RZ, RZ, R169 ;  /* 0x000000ffff2d7224 */ /* 0x000fe400078e00a9 */
[----:B------:R-:W-:Y:S02]  /*5870*/  FADD.FTZ R24, R124, R0 ;  /* 0x000000007c187221 */ /* 0x000fe40000010000 */
[----:B------:R-:W-:Y:S01]  /*5880*/  FADD.FTZ R0, R77, R76 ;  /* 0x0000004c4d007221 */ /* 0x000fe20000010000 */
[----:B------:R-:W-:Y:S01]  /*5890*/  MOV R76, R34 ;  /* 0x00000022004c7202 */ /* 0x000fe20000000f00 */
[----:B------:R-:W-:Y:S01]  /*58a0*/  IMAD.MOV.U32 R63, RZ, RZ, R37 ;  /* 0x000000ffff3f7224 */ /* 0x000fe200078e0025 */
[----:B------:R-:W-:Y:S01]  /*58b0*/  MOV R62, R36 ;  /* 0x00000024003e7202 */ /* 0x000fe20000000f00 */
[----:B------:R-:W-:Y:S01]  /*58c0*/  IMAD.MOV.U32 R37, RZ, RZ, R122 ;  /* 0x000000ffff257224 */ /* 0x000fe200078e007a */
[----:B------:R-:W-:Y:S01]  /*58d0*/  MOV R36, R123 ;  /* 0x0000007b00247202 */ /* 0x000fe20000000f00 */
[----:B------:R-:W-:Y:S01]  /*58e0*/  FADD.FTZ R0, R78, R0 ;  /* 0x000000004e007221 */ /* 0x000fe20000010000 */
[----:B------:R-:W-:Y:S01]  /*58f0*/  HMMA.16816.F32.BF16 R120, R4, R26, R12 ;  /* 0x0000001a0478723c */ /* 0x000fe2000004180c */
[----:B------:R-:W-:-:S02]  /*5900*/  IMAD.MOV.U32 R78, RZ, RZ, R32 ;  /* 0x000000ffff4e7224 */ /* 0x000fc400078e0020 */
[----:B------:R-:W-:Y:S01]  /*5910*/  IMAD.MOV.U32 R32, RZ, RZ, R62 ;  /* 0x000000ffff207224 */ /* 0x000fe200078e003e */
[----:B------:R-:W-:Y:S01]  /*5920*/  MOV R62, R40 ;  /* 0x00000028003e7202 */ /* 0x000fe20000000f00 */
[----:B------:R-:W-:Y:S02]  /*5930*/  IMAD.MOV.U32 R77, RZ, RZ, R35 ;  /* 0x000000ffff4d7224 */ /* 0x000fe400078e0023 */
[----:B------:R-:W-:Y:S01]  /*5940*/  FADD.FTZ R24, R128, R24 ;  /* 0x0000001880187221 */ /* 0x000fe20000010000 */
[----:B----4-:R-:W-:Y:S08]  /*5950*/  HMMA.16816.F32.BF16 R12, R8, R28, RZ ;  /* 0x0000001c080c723c */ /* 0x010ff000000418ff */
[----:B------:R-:W-:Y:S01]  /*5960*/  HMMA.16816.F32.BF16 R100, R4, R42, R20 ;  /* 0x0000002a0464723c */ /* 0x000fe20000041814 */
[----:B------:R-:W2:Y:S01]  /*5970*/  LDSM.16.MT88.4 R20, [R241+0x8880] ;  /* 0x00888000f114783b */ /* 0x000ea20000004200 */
[----:B------:R-:W-:-:S02]  /*5980*/  IMAD.MOV.U32 R34, RZ, RZ, R36 ;  /* 0x000000ffff227224 */ /* 0x000fc400078e0024 */
[----:B------:R-:W-:Y:S11]  /*5990*/  IMAD.MOV.U32 R40, RZ, RZ, R58 ;  /* 0x000000ffff287224 */ /* 0x000ff600078e003a */
[----:B------:R-:W-:Y:S01]  /*59a0*/  @!UPT UIADD3 URZ, URZ, URZ, URZ ;  /* 0x0000003f3f3ff290 */ /* 0x000fe2000fffe03f */
[----:B-1----:R-:W-:Y:S01]  /*59b0*/  HMMA.16816.F32.BF16 R108, R4, R16, R12 ;  /* 0x00000010046c723c */ /* 0x002fe2000004180c */
[----:B------:R-:W-:Y:S01]  /*59c0*/  MOV R35, R37 ;  /* 0x0000002500237202 */ /* 0x000fe20000000f00 */
[----:B------:R-:W-:Y:S01]  /*59d0*/  IMAD.MOV.U32 R28, RZ, RZ, R155 ;  /* 0x000000ffff1c7224 */ /* 0x000fe200078e009b */
[----:B------:R-:W-:Y:S02]  /*59e0*/  MOV R36, R147 ;  /* 0x0000009300247202 */ /* 0x000fe40000000f00 */
[----:B------:R-:W-:Y:S01]  /*59f0*/  MOV R29, R154 ;  /* 0x0000009a001d7202 */ /* 0x000fe20000000f00 */
[----:B------:R-:W-:Y:S02]  /*5a00*/  IMAD.MOV.U32 R43, RZ, RZ, R65 ;  /* 0x000000ffff2b7224 */ /* 0x000fe400078e0041 */
[----:B------:R-:W-:Y:S01]  /*5a10*/  HMMA.16816.F32.BF16 R12, R8, R30, RZ ;  /* 0x0000001e080c723c */ /* 0x000fe200000418ff */
[----:B------:R-:W-:Y:S01]  /*5a20*/  MOV R42, R64 ;  /* 0x00000040002a7202 */ /* 0x000fe20000000f00 */
[----:B------:R-:W-:Y:S11]  /*5a30*/  IMAD.MOV.U32 R58, RZ, RZ, R161 ;  /* 0x000000ffff3a7224 */ /* 0x000ff600078e00a1 */
[----:B------:R-:W-:Y:S11]  /*5a40*/  @!UPT UIADD3 URZ, URZ, URZ, URZ ;  /* 0x0000003f3f3ff290 */ /* 0x000ff6000fffe03f */
[----:B------:R-:W-:Y:S01]  /*5a50*/  HMMA.16816.F32.BF16 R116, R4, R18, R12 ;  /* 0x000000120474723c */ /* 0x000fe2000004180c */
[----:B------:R-:W1:Y:S01]  /*5a60*/  LDSM.16.MT88.4 R16, [R241+0x9080] ;  /* 0x00908000f110783b */ /* 0x000e620000004200 */
[----:B------:R-:W-:Y:S02]  /*5a70*/  IMAD.MOV.U32 R37, RZ, RZ, R146 ;  /* 0x000000ffff257224 */ /* 0x000fe400078e0092 */
[----:B------:R-:W-:Y:S01]  /*5a80*/  IMAD.MOV.U32 R30, RZ, RZ, R153 ;  /* 0x000000ffff1e7224 */ /* 0x000fe200078e0099 */
[----:B------:R-:W-:Y:S01]  /*5a90*/  MOV R65, R134 ;  /* 0x0000008600417202 */ /* 0x000fe20000000f00 */
[----:B------:R-:W-:Y:S01]  /*5aa0*/  IMAD.MOV.U32 R31, RZ, RZ, R152 ;  /* 0x000000ffff1f7224 */ /* 0x000fe200078e0098 */
[----:B------:R3:W5:Y:S01]  /*5ab0*/  LDL.LU R161, [R1+0x78] ;  /* 0x0000780001a17983 */ /* 0x0007620000300800 */
[----:B--2---:R-:W-:Y:S03]  /*5ac0*/  HMMA.16816.F32.BF16 R12, R8, R20, RZ ;  /* 0x00000014080c723c */ /* 0x004fe600000418ff */
[----:B------:R-:W-:Y:S04]  /*5ad0*/  LDSM.16.MT88.4 R152, [R237+0x5080] ;  /* 0x00508000ed98783b */ /* 0x000fe80000004200 */
[----:B------:R-:W-:Y:S01]  /*5ae0*/  FADD.FTZ R20, R79, R0 ;  /* 0x000000004f147221 */ /* 0x000fe20000010000 */
[----:B------:R-:W-:Y:S01]  /*5af0*/  MOV R79, R33 ;  /* 0x00000021004f7202 */ /* 0x000fe20000000f00 */
[----:B------:R-:W-:-:S02]  /*5b00*/  IMAD.MOV.U32 R33, RZ, RZ, R63 ;  /* 0x000000ffff217224 */ /* 0x000fc400078e003f */
[----:B------:R-:W-:Y:S11]  /*5b10*/  FFMA.FTZ R21, R89, c[0x0][0x2d0], -R3 ;  /* 0x0000b40059157a23 */ /* 0x000ff60000010803 */
[----:B------:R-:W-:Y:S02]  /*5b20*/  @!UPT UIADD3 URZ, URZ, URZ, URZ ;  /* 0x0000003f3f3ff290 */ /* 0x000fe4000fffe03f */
[----:B-1----:R-:W-:Y:S01]  /*5b30*/  HMMA.16816.F32.BF16 R168, R4, R16, R12 ;  /* 0x0000001004a8723c */ /* 0x002fe2000004180c */
[----:B------:R-:W-:Y:S02]  /*5b40*/  FFMA.FTZ R0, R84, c[0x0][0x2d0], -R2 ;  /* 0x0000b40054007a23 */ /* 0x000fe40000010802 */
[----:B------:R-:W-:Y:S02]  /*5b50*/  IMAD.MOV.U32 R63, RZ, RZ, R41 ;  /* 0x000000ffff3f7224 */ /* 0x000fe400078e0029 */
[----:B------:R-:W-:Y:S01]  /*5b60*/  IMAD.MOV.U32 R89, RZ, RZ, R33 ;  /* 0x000000ffff597224 */ /* 0x000fe200078e0021 */
[----:B------:R-:W-:Y:S02]  /*5b70*/  MUFU.EX2 R21, R21 ;  /* 0x0000001500157308 */ /* 0x000fe40000000800 */
[----:B------:R-:W-:Y:S01]  /*5b80*/  HMMA.16816.F32.BF16 R12, R8, R22, RZ ;  /* 0x00000016080c723c */ /* 0x000fe200000418ff */
[----:B------:R-:W-:Y:S01]  /*5b90*/  IMAD.MOV.U32 R33, RZ, RZ, R39 ;  /* 0x000000ffff217224 */ /* 0x000fe200078e0027 */
[----:B------:R-:W-:-:S05]  /*5ba0*/  MOV R41, R59 ;  /* 0x0000003b00297202 */ /* 0x000fca0000000f00 */
[--C-:B------:R-:W-:Y:S02]  /*5bb0*/  FFMA.FTZ R22, R90, c[0x0][0x2d0], -R3.reuse ;  /* 0x0000b4005a167a23 */ /* 0x100fe40000010803 */
[--C-:B------:R-:W-:Y:S11]  /*5bc0*/  FFMA.FTZ R23, R91, c[0x0][0x2d0], -R3.reuse ;  /* 0x0000b4005b177a23 */ /* 0x100ff60000010803 */
[----:B------:R-:W-:Y:S04]  /*5bd0*/  @!UPT UIADD3 URZ, URZ, URZ, URZ ;  /* 0x0000003f3f3ff290 */ /* 0x000fe8000fffe03f */
[----:B------:R-:W-:Y:S01]  /*5be0*/  HMMA.16816.F32.BF16 R124, R4, R18, R12 ;  /* 0x00000012047c723c */ /* 0x000fe2000004180c */
[----:B------:R-:W1:Y:S01]  /*5bf0*/  LDSM.16.MT88.4 R12, [R240+0x8880] ;  /* 0x00888000f00c783b */ /* 0x000e620000004200 */
[----:B------:R-:W-:Y:S01]  /*5c00*/  MOV R39, R144 ;  /* 0x0000009000277202 */ /* 0x000fe20000000f00 */
[----:B------:R-:W-:-:S05]  /*5c10*/  FFMA.FTZ R3, R87, c[0x0][0x2d0], -R3 ;  /* 0x0000b40057037a23 */ /* 0x000fca0000010803 */
[C---:B-1----:R-:W-:Y:S08]  /*5c20*/  HMMA.16816.F32.BF16 R16, R8.reuse, R12, RZ ;  /* 0x0000000c0810723c */ /* 0x042ff000000418ff */
[----:B------:R-:W-:Y:S01]  /*5c30*/  HMMA.16816.F32.BF16 R8, R8, R14, RZ ;  /* 0x0000000e0808723c */ /* 0x000fe200000418ff */
[----:B------:R-:W1:Y:S01]  /*5c40*/  LDSM.16.MT88.4 R12, [R240+0x9080] ;  /* 0x00908000f00c783b */ /* 0x000e620000004200 */
[----:B------:R-:W-:Y:S01]  /*5c50*/  IMAD.MOV.U32 R90, RZ, RZ, R62 ;  /* 0x000000ffff5a7224 */ /* 0x000fe200078e003e */
[----:B------:R-:W-:Y:S01]  /*5c60*/  MOV R91, R63 ;  /* 0x0000003f005b7202 */ /* 0x000fe20000000f00 */
[----:B------:R-:W-:Y:S11]  /*5c70*/  IMAD.MOV.U32 R62, RZ, RZ, R40 ;  /* 0x000000ffff3e7224 */ /* 0x000ff600078e0028 */
[----:B------:R-:W-:Y:S01]  /*5c80*/  @!UPT UIADD3 URZ, URZ, URZ, URZ ;  /* 0x0000003f3f3ff290 */ /* 0x000fe2000fffe03f */
[C---:B-1----:R-:W-:Y:S08]  /*5c90*/  HMMA.16816.F32.BF16 R16, R4.reuse, R12, R16 ;  /* 0x0000000c0410723c */ /* 0x042ff00000041810 */
[----:B------:R-:W-:Y:S07]  /*5ca0*/  HMMA.16816.F32.BF16 R12, R4, R14, R8 ;  /* 0x0000000e040c723c */ /* 0x000fee0000041808 */
[----:B------:R-:W-:Y:S01]  /*5cb0*/  FFMA.FTZ R4, R88, c[0x0][0x2d0], -R2 ;  /* 0x0000b40058047a23 */ /* 0x000fe20000010802 */
[----:B------:R-:W-:-:S02]  /*5cc0*/  MOV R88, R32 ;  /* 0x0000002000587202 */ /* 0x000fc40000000f00 */
[----:B------:R-:W-:Y:S01]  /*5cd0*/  MOV R32, R38 ;  /* 0x0000002600207202 */ /* 0x000fe20000000f00 */
[----:B------:R-:W-:Y:S02]  /*5ce0*/  IMAD.MOV.U32 R38, RZ, RZ, R145 ;  /* 0x000000ffff267224 */ /* 0x000fe400078e0091 */
[----:B------:R-:W1:Y:S01]  /*5cf0*/  LDSM.16.MT88.4 R144, [R238+0x5080] ;  /* 0x00508000ee90783b */ /* 0x000e620000004200 */
[----:B------:R2:W-:Y:S08]  /*5d00*/  MUFU.EX2 R7, R0 ;  /* 0x0000000000077308 */ /* 0x0005f00000000800 */
[----:B------:R-:W-:Y:S01]  /*5d10*/  MUFU.EX2 R8, R22 ;  /* 0x0000001600087308 */ /* 0x000fe20000000800 */
[----:B--2---:R-:W-:-:S02]  /*5d20*/  FFMA.FTZ R0, R86, c[0x0][0x2d0], -R2 ;  /* 0x0000b40056007a23 */ /* 0x004fc40000010802 */
[----:B------:R-:W-:-:S05]  /*5d30*/  FFMA.FTZ R2, R85, c[0x0][0x2d0], -R2 ;  /* 0x0000b40055027a23 */ /* 0x000fca0000010802 */
[----:B------:R-:W-:Y:S08]  /*5d40*/  MUFU.EX2 R5, R4 ;  /* 0x0000000400057308 */ /* 0x000ff00000000800 */
[----:B------:R-:W2:Y:S08]  /*5d50*/  MUFU.EX2 R9, R23 ;  /* 0x0000001700097308 */ /* 0x000eb00000000800 */
[----:B------:R4:W1:Y:S08]  /*5d60*/  MUFU.EX2 R22, R3 ;  /* 0x0000000300167308 */ /* 0x0008700000000800 */
[----:B------:R-:W1:Y:S08]  /*5d70*/  MUFU.EX2 R6, R0 ;  /* 0x0000000000067308 */ /* 0x000e700000000800 */
[----:B------:R-:W3:Y:S01]  /*5d80*/  MUFU.EX2 R4, R2 ;  /* 0x0000000200047308 */ /* 0x000ee20000000800 */
[----:B------:R-:W-:-:S02]  /*5d90*/  IMAD.MOV.U32 R63, RZ, RZ, R41 ;  /* 0x000000ffff3f7224 */ /* 0x000fc400078e0029 */
[----:B------:R-:W-:Y:S02]  /*5da0*/  IMAD.MOV.U32 R40, RZ, RZ, R66 ;  /* 0x000000ffff287224 */ /* 0x000fe400078e0042 */
[----:B------:R-:W-:Y:S01]  /*5db0*/  IMAD.MOV.U32 R41, RZ, RZ, R67 ;  /* 0x000000ffff297224 */ /* 0x000fe200078e0043 */
[----:B------:R-:W-:Y:S01]  /*5dc0*/  MOV R67, R130 ;  /* 0x0000008200437202 */ /* 0x000fe20000000f00 */
[----:B------:R-:W-:Y:S01]  /*5dd0*/  IMAD.MOV.U32 R66, RZ, RZ, R131 ;  /* 0x000000ffff427224 */ /* 0x000fe200078e0083 */
[----:B--2---:R-:W-:Y:S01]  /*5de0*/  F2FP.BF16.PACK_AB R128, R8, R9 ;  /* 0x000000090880723e */ /* 0x004fe200000010ff */
[----:B----4-:R-:W-:Y:S01]  /*5df0*/  FADD.FTZ R3, R129, R24 ;  /* 0x0000001881037221 */ /* 0x010fe20000010000 */
[----:B-1----:R-:W-:Y:S02]  /*5e00*/  F2FP.BF16.PACK_AB R130, R22, R21 ;  /* 0x000000151682723e */ /* 0x002fe400000010ff */
[----:B------:R-:W-:Y:S02]  /*5e10*/  F2FP.BF16.PACK_AB R129, R6, R7 ;  /* 0x000000070681723e */ /* 0x000fe400000010ff */
[----:B---3--:R-:W-:-:S07]  /*5e20*/  F2FP.BF16.PACK_AB R131, R4, R5 ;  /* 0x000000050483723e */ /* 0x008fce00000010ff */
[C---:B------:R-:W-:Y:S08]  /*5e30*/  HMMA.16816.F32.BF16 R148, R128.reuse, R144, R148 ;  /* 0x000000908094723c */ /* 0x040ff00000041894 */
[C---:B------:R-:W-:Y:S01]  /*5e40*/  HMMA.16816.F32.BF16 R144, R128.reuse, R146, R136 ;  /* 0x000000928090723c */ /* 0x040fe20000041888 */
[----:B------:R-:W1:Y:S07]  /*5e50*/  LDSM.16.MT88.4 R136, [R241+0x5080] ;  /* 0x00508000f188783b */ /* 0x000e6e0000004200 */
[C---:B------:R-:W-:Y:S08]  /*5e60*/  HMMA.16816.F32.BF16 R156, R128.reuse, R152, R156 ;  /* 0x00000098809c723c */ /* 0x040ff0000004189c */
[C---:B------:R-:W-:Y:S01]  /*5e70*/  HMMA.16816.F32.BF16 R152, R128.reuse, R154, R32 ;  /* 0x0000009a8098723c */ /* 0x040fe20000041820 */
[----:B------:R-:W2:Y:S07]  /*5e80*/  LDSM.16.MT88.4 R32, [R240+0x5080] ;  /* 0x00508000f020783b */ /* 0x000eae0000004200 */
[C---:B-1----:R-:W-:Y:S08]  /*5e90*/  HMMA.16816.F32.BF16 R140, R128.reuse, R136, R140 ;  /* 0x00000088808c723c */ /* 0x042ff0000004188c */
[C---:B------:R-:W-:Y:S08]  /*5ea0*/  HMMA.16816.F32.BF16 R136, R128.reuse, R138, R28 ;  /* 0x0000008a8088723c */ /* 0x040ff0000004181c */
[C---:B--2---:R-:W-:Y:S01]  /*5eb0*/  HMMA.16816.F32.BF16 R28, R128.reuse, R32, R40 ;  /* 0x00000020801c723c */ /* 0x044fe20000041828 */
[----:B------:R-:W1:Y:S07]  /*5ec0*/  LDSM.16.MT88.4 R40, [R237+0x6880] ;  /* 0x00688000ed28783b */ /* 0x000e6e0000004200 */
[----:B------:R-:W-:Y:S01]  /*5ed0*/  HMMA.16816.F32.BF16 R32, R128, R34, R48 ;  /* 0x000000228020723c */ /* 0x000fe20000041830 */
[----:B------:R-:W2:Y:S01]  /*5ee0*/  LDSM.16.MT88.4 R48, [R238+0x6880] ;  /* 0x00688000ee30783b */ /* 0x000ea20000004200 */
[----:B------:R-:W-:-:S02]  /*5ef0*/  IMAD.MOV.U32 R59, RZ, RZ, R160 ;  /* 0x000000ffff3b7224 */ /* 0x000fc400078e00a0 */
[----:B------:R-:W-:Y:S01]  /*5f00*/  IMAD.MOV.U32 R64, RZ, RZ, R135 ;  /* 0x000000ffff407224 */ /* 0x000fe200078e0087 */
[----:B------:R3:W5:Y:S03]  /*5f10*/  LDL.LU R160, [R1+0x74] ;  /* 0x0000740001a07983 */ /* 0x0007660000300800 */
[C---:B-1----:R-:W-:Y:S08]  /*5f20*/  HMMA.16816.F32.BF16 R36, R128.reuse, R40, R36 ;  /* 0x000000288024723c */ /* 0x042ff00000041824 */
[C---:B------:R-:W-:Y:S08]  /*5f30*/  HMMA.16816.F32.BF16 R40, R128.reuse, R42, R44 ;  /* 0x0000002a8028723c */ /* 0x040ff0000004182c */
[C---:B--2---:R-:W-:Y:S01]  /*5f40*/  HMMA.16816.F32.BF16 R44, R128.reuse, R48, R56 ;  /* 0x00000030802c723c */ /* 0x044fe20000041838 */
[----:B------:R-:W1:Y:S07]  /*5f50*/  LDSM.16.MT88.4 R56, [R241+0x6880] ;  /* 0x00688000f138783b */ /* 0x000e6e0000004200 */
[----:B------:R-:W-:Y:S01]  /*5f60*/  HMMA.16816.F32.BF16 R48, R128, R50, R64 ;  /* 0x000000328030723c */ /* 0x000fe20000041840 */
[----:B------:R-:W2:Y:S01]  /*5f70*/  LDSM.16.MT88.4 R64, [R240+0x6880] ;  /* 0x00688000f040783b */ /* 0x000ea20000004200 */
[----:B------:R-:W-:-:S04]  /*5f80*/  FADD.FTZ R0, R80, R20 ;  /* 0x0000001450007221 */ /* 0x000fc80000010000 */
[----:B------:R-:W-:-:S04]  /*5f90*/  FADD.FTZ R0, R81, R0 ;  /* 0x0000000051007221 */ /* 0x000fc80000010000 */
[----:B------:R-:W-:-:S04]  /*5fa0*/  FADD.FTZ R2, R83, R0 ;  /* 0x0000000053027221 */ /* 0x000fc80000010000 */
[----:B------:R-:W-:Y:S02]  /*5fb0*/  FADD.FTZ R2, R82, R2 ;  /* 0x0000000252027221 */ /* 0x000fe40000010000 */
[----:B------:R-:W-:Y:S01]  /*5fc0*/  LDSM.16.MT88.4 R80, [R238+0x8080] ;  /* 0x00808000ee50783b */ /* 0x000fe20000004200 */
[C---:B-1----:R-:W-:Y:S08]  /*5fd0*/  HMMA.16816.F32.BF16 R52, R128.reuse, R56, R52 ;  /* 0x000000388034723c */ /* 0x042ff00000041834 */
[C---:B------:R-:W-:Y:S08]  /*5fe0*/  HMMA.16816.F32.BF16 R56, R128.reuse, R58, R60 ;  /* 0x0000003a8038723c */ /* 0x040ff0000004183c */
[C---:B--2---:R-:W-:Y:S01]  /*5ff0*/  HMMA.16816.F32.BF16 R60, R128.reuse, R64, R72 ;  /* 0x00000040803c723c */ /* 0x044fe20000041848 */
[----:B------:R-:W1:Y:S07]  /*6000*/  LDSM.16.MT88.4 R72, [R237+0x8080] ;  /* 0x00808000ed48783b */ /* 0x000e6e0000004200 */
[C---:B------:R-:W-:Y:S08]  /*6010*/  HMMA.16816.F32.BF16 R64, R128.reuse, R66, R68 ;  /* 0x000000428040723c */ /* 0x040ff00000041844 */
[C---:B-1----:R-:W-:Y:S01]  /*6020*/  HMMA.16816.F32.BF16 R68, R128.reuse, R72, R88 ;  /* 0x000000488044723c */ /* 0x042fe20000041858 */
[----:B------:R-:W-:Y:S07]  /*6030*/  LDSM.16.MT88.4 R88, [R241+0x8080] ;  /* 0x00808000f158783b */ /* 0x000fee0000004200 */
[C---:B------:R-:W-:Y:S08]  /*6040*/  HMMA.16816.F32.BF16 R72, R128.reuse, R74, R76 ;  /* 0x0000004a8048723c */ /* 0x040ff0000004184c */
[C---:B------:R-:W-:Y:S01]  /*6050*/  HMMA.16816.F32.BF16 R76, R128.reuse, R80, R96 ;  /* 0x00000050804c723c */ /* 0x040fe20000041860 */
[----:B------:R-:W1:Y:S07]  /*6060*/  LDSM.16.MT88.4 R96, [R240+0x8080] ;  /* 0x00808000f060783b */ /* 0x000e6e0000004200 */
[C---:B------:R-:W-:Y:S08]  /*6070*/  HMMA.16816.F32.BF16 R80, R128.reuse, R82, R92 ;  /* 0x000000528050723c */ /* 0x040ff0000004185c */
[----:B-1----:R-:W-:Y:S01]  /*6080*/  HMMA.16816.F32.BF16 R92, R128, R96, R104 ;  /* 0x00000060805c723c */ /* 0x002fe20000041868 */
[----:B------:R-:W1:Y:S01]  /*6090*/  LDSM.16.MT88.4 R104, [R237+0x9880] ;  /* 0x00988000ed68783b */ /* 0x000e620000004200 */
[----:B------:R-:W-:-:S06]  /*60a0*/  FADD.FTZ R0, R9, R3 ;  /* 0x0000000309007221 */ /* 0x000fcc0000010000 */
[C---:B------:R-:W-:Y:S01]  /*60b0*/  HMMA.16816.F32.BF16 R84, R128.reuse, R88, R176 ;  /* 0x000000588054723c */ /* 0x040fe200000418b0 */
[----:B------:R-:W-:Y:S02]  /*60c0*/  FADD.FTZ R0, R8, R0 ;  /* 0x0000000008007221 */ /* 0x000fe40000010000 */
[----:B------:R-:W-:Y:S05]  /*60d0*/  LDSM.16.MT88.4 R8, [R240+0x9880] ;  /* 0x00988000f008783b */ /* 0x000fea0000004200 */
[C---:B------:R-:W-:Y:S01]  /*60e0*/  HMMA.16816.F32.BF16 R88, R128.reuse, R90, R112 ;  /* 0x0000005a8058723c */ /* 0x040fe20000041870 */
[----:B------:R-:W2:Y:S07]  /*60f0*/  LDSM.16.MT88.4 R112, [R238+0x9880] ;  /* 0x00988000ee70783b */ /* 0x000eae0000004200 */
[----:B------:R-:W-:Y:S01]  /*6100*/  HMMA.16816.F32.BF16 R96, R128, R98, R100 ;  /* 0x000000628060723c */ /* 0x000fe20000041864 */
[----:B------:R-:W-:-:S07]  /*6110*/  FADD.FTZ R7, R7, R2 ;  /* 0x0000000207077221 */ /* 0x000fce0000010000 */
[C---:B-1----:R-:W-:Y:S08]  /*6120*/  HMMA.16816.F32.BF16 R100, R128.reuse, R104, R172 ;  /* 0x000000688064723c */ /* 0x042ff000000418ac */
[----:B------:R-:W-:Y:S01]  /*6130*/  HMMA.16816.F32.BF16 R104, R128, R106, R120 ;  /* 0x0000006a8068723c */ /* 0x000fe20000041878 */
[----:B------:R-:W1:Y:S01]  /*6140*/  LDSM.16.MT88.4 R120, [R241+0x9880] ;  /* 0x00988000f178783b */ /* 0x000e620000004200 */
[----:B------:R-:W-:-:S02]  /*6150*/  FADD.FTZ R6, R6, R7 ;  /* 0x0000000706067221 */ /* 0x000fc40000010000 */
[----:B------:R-:W-:Y:S02]  /*6160*/  FADD.FTZ R0, R21, R0 ;  /* 0x0000000015007221 */ /* 0x000fe40000010000 */
[----:B------:R-:W-:Y:S02]  /*6170*/  FADD.FTZ R5, R5, R6 ;  /* 0x0000000605057221 */ /* 0x000fe40000010000 */
[----:B------:R-:W-:Y:S02]  /*6180*/  FADD.FTZ R2, R22, R0 ;  /* 0x0000000016027221 */ /* 0x000fe40000010000 */
[----:B------:R-:W-:Y:S01]  /*6190*/  FADD.FTZ R0, R4, R5 ;  /* 0x0000000504007221 */ /* 0x000fe20000010000 */
[----:B------:R-:W-:Y:S02]  /*61a0*/  @UP5 USHF.L.U32 UR28, UR28, 0x7, URZ ;  /* 0x000000071c1c5899 */ /* 0x000fe4000800063f */
[----:B------:R3:W-:Y:S04]  /*61b0*/  STL [R1+0x44], R2 ;  /* 0x0000440201007387 */ /* 0x0007e80000100800 */
[----:B------:R3:W-:Y:S01]  /*61c0*/  STL [R1+0x4c], R0 ;  /* 0x00004c0001007387 */ /* 0x0007e20000100800 */
[----:B------:R-:W-:Y:S01]  /*61d0*/  UIMAD.WIDE.U32 UR28, UR28, UR4, URZ ;  /* 0x000000041c1c72a5 */ /* 0x000fe2000f8e003f */
[----:B------:R-:W-:-:S03]  /*61e0*/  PLOP3.LUT P0, PT, PT, PT, UP6, 0x40, 0x0 ;  /* 0x000000000000781c */ /* 0x000fc60003f0e868 */
[----:B------:R-:W-:Y:S01]  /*61f0*/  @UP5 USHF.R.U32.HI UR23, URZ, UR5, UR29 ;  /* 0x000000053f175299 */ /* 0x000fe2000801161d */
[----:B--2---:R-:W-:Y:S03]  /*6200*/  HMMA.16816.F32.BF16 R108, R128, R112, R108 ;  /* 0x00000070806c723c */ /* 0x004fe6000004186c */
[----:B------:R-:W-:-:S03]  /*6210*/  UIADD3 UR4, UR20, UR23, URZ ;  /* 0x0000001714047290 */ /* 0x000fc6000fffe03f */
[----:B------:R-:W-:Y:S02]  /*6220*/  ULDC UR20, c[0x0][0x328] ;  /* 0x0000ca0000147ab9 */ /* 0x000fe40000000800 */
[----:B------:R-:W-:Y:S01]  /*6230*/  HMMA.16816.F32.BF16 R112, R128, R114, R116 ;  /* 0x000000728070723c */ /* 0x000fe20000041874 */
[----:B------:R-:W-:Y:S02]  /*6240*/  UIADD3 UR21, UR21, -0x2, URZ ;  /* 0xfffffffe15157890 */ /* 0x000fe4000fffe03f */
[----:B------:R-:W-:-:S05]  /*6250*/  UIADD3 UR20, UR4, UR20, URZ ;  /* 0x0000001404147290 */ /* 0x000fca000fffe03f */
[C---:B-1----:R-:W-:Y:S08]  /*6260*/  HMMA.16816.F32.BF16 R116, R128.reuse, R120, R168 ;  /* 0x000000788074723c */ /* 0x042ff000000418a8 */
[C---:B------:R-:W-:Y:S08]  /*6270*/  HMMA.16816.F32.BF16 R120, R128.reuse, R122, R124 ;  /* 0x0000007a8078723c */ /* 0x040ff0000004187c */
[C---:B------:R-:W-:Y:S08]  /*6280*/  HMMA.16816.F32.BF16 R124, R128.reuse, R8, R16 ;  /* 0x00000008807c723c */ /* 0x040ff00000041810 */
[----:B------:R-:W-:Y:S01]  /*6290*/  HMMA.16816.F32.BF16 R128, R128, R10, R12 ;  /* 0x0000000a8080723c */ /* 0x000fe2000004180c */
[----:B------:R-:W-:Y:S07]  /*62a0*/  @P0 BRA `(.L_x_2136) ;  /* 0x0000016000000947 */ /* 0x000fee0003800000 */
[----:B---3--:R-:W-:Y:S01]  /*62b0*/  ISETP.LT.AND P0, PT, RZ, UR4, PT ;  /* 0x00000004ff007c0c */ /* 0x008fe2000bf01270 */
        /* <DEDUP_REMOVED lines=11> */
.L_x_2137:
[----:B------:R-:W-:Y:S02]  /*6370*/  UMOV UR5, 0x1 ;  /* 0x0000000100057882 */ /* 0x000fe40000000000 */
[----:B------:R-:W-:Y:S02]  /*6380*/  ULDC UR4, c[0x0][0x32c] ;  /* 0x0000cb0000047ab9 */ /* 0x000fe40000000800 */
[----:B------:R-:W-:-:S03]  /*6390*/  UISETP.NE.AND UP0, UPT, UR5, UR4, UPT ;  /* 0x000000040500728c */ /* 0x000fc6000bf05270 */
[----:B------:R-:W-:Y:S02]  /*63a0*/  ULDC.64 UR4, c[0x0][0x330] ;  /* 0x0000cc0000047ab9 */ /* 0x000fe40000000a00 */
[----:B------:R-:W-:-:S06]  /*63b0*/  UIMAD.WIDE.U32 UR28, UR23, UR4, URZ ;  /* 0x00000004171c72a5 */ /* 0x000fcc000f8e003f */
[----:B------:R-:W-:Y:S02]  /*63c0*/  @UP0 USHF.R.U32.HI UR23, URZ, UR5, UR29 ;  /* 0x000000053f170299 */ /* 0x000fe4000801161d */
.L_x_2138:
[----:B------:R-:W-:Y:S02]  /*63d0*/  ULDC UR4, c[0x0][0x32c] ;  /* 0x0000cb0000047ab9 */ /* 0x000fe40000000800 */
[----:B------:R-:W-:-:S04]  /*63e0*/  UIMAD UR4, UR23, UR4, UR4 ;  /* 0x00000004170472a4 */ /* 0x000fc8000f8e0204 */
[----:B------:R-:W-:-:S04]  /*63f0*/  UISETP.LT.AND UP0, UPT, UR20, UR4, UPT ;  /* 0x000000041400728c */ /* 0x000fc8000bf01270 */
[----:B------:R-:W-:-:S04]  /*6400*/  USEL UR20, UR20, UR4, UP0 ;  /* 0x0000000414147287 */ /* 0x000fc80008000000 */
.L_x_2136:
        /* <DEDUP_REMOVED lines=29> */
.L_x_2152:
        /* <DEDUP_REMOVED lines=63> */
.L_x_2194:
        /* <DEDUP_REMOVED lines=24> */
.L_x_2141:
[----:B------:R-:W-:Y:S05]  /*6b50*/  BSYNC B0 ;  /* 0x0000000000007941 */ /* 0x000fea0003800000 */
.L_x_2140:
        /* <DEDUP_REMOVED lines=228> */
.L_x_2143:
        /* <DEDUP_REMOVED lines=16> */
[----:B---3--:R-:W-:Y:S04]  /*7aa0*/  IADD3 R0, -R170, 0x1, R0 ;  /* 0x00000001aa007810 */ /* 0x008fe80007ffe100 */
        /* <DEDUP_REMOVED lines=20> */
.L_x_2146:
[----:B------:R-:W-:Y:S04]  /*7bf0*/  MOV R168, 0x1 ;  /* 0x0000000100a87802 */ /* 0x000fe80000000f00 */
[----:B------:R-:W-:Y:S11]  /*7c00*/  ISETP.NE.AND P0, PT, R168, c[0x0][0x32c], PT ;  /* 0x0000cb00a8007a0c */ /* 0x000ff60003f05270 */
[----:B------:R-:W-:Y:S02]  /*7c10*/  @!UPT UIADD3 URZ, URZ, URZ, URZ ;  /* 0x0000003f3f3ff290 */ /* 0x000fe4000fffe03f */
[----:B------:R-:W-:Y:S05]  /*7c20*/  @P0 IMAD.HI.U32 R168, R3, c[0x0][0x330], RZ ;  /* 0x0000cc0003a80a27 */ /* 0x000fea00078e00ff */
[----:B------:R-:W-:Y:S02]  /*7c30*/  @P0 SHF.R.U32.HI R3, RZ, c[0x0][0x334], R168 ;  /* 0x0000cd00ff030a19 */ /* 0x000fe400000116a8 */
.L_x_2147:
[----:B------:R-:W-:Y:S05]  /*7c40*/  BSYNC B0 ;  /* 0x0000000000007941 */ /* 0x000fea0003800000 */
.L_x_2145:
[----:B------:R-:W-:Y:S05]  /*7c50*/  IADD3 R168, -R170, UR20, RZ ;  /* 0x00000014aaa87c10 */ /* 0x000fea000fffe1ff */
[----:B------:R-:W-:Y:S05]  /*7c60*/  IMAD R3, R3, c[0x0][0x32c], R168 ;  /* 0x0000cb0003037a24 */ /* 0x000fea00078e02a8 */
[----:B------:R-:W-:Y:S02]  /*7c70*/  IMNMX R0, R0, R3, !PT ;  /* 0x0000000300007217 */ /* 0x000fe40007800200 */
[----:B------:R-:W-:Y:S04]  /*7c80*/  IADD3 R3, R3, c[0x0][0x32c], RZ ;  /* 0x0000cb0003037a10 */ /* 0x000fe80007ffe0ff */
[----:B------:R-:W-:Y:S02]  /*7c90*/  IMNMX R2, R2, R3, PT ;  /* 0x0000000302027217 */ /* 0x000fe40003800200 */
.L_x_2144:
        /* <DEDUP_REMOVED lines=87> */
.L_x_2150:
[----:B------:R-:W-:Y:S04]  /*8210*/  MOV R4, 0x1 ;  /* 0x0000000100047802 */ /* 0x000fe80000000f00 */
[----:B------:R-:W-:Y:S11]  /*8220*/  ISETP.NE.AND P0, PT, R4, c[0x0][0x32c], PT ;  /* 0x0000cb0004007a0c */ /* 0x000ff60003f05270 */
[----:B------:R-:W-:Y:S02]  /*8230*/  @!UPT UIADD3 URZ, URZ, URZ, URZ ;  /* 0x0000003f3f3ff290 */ /* 0x000fe4000fffe03f */
[----:B------:R-:W-:Y:S05]  /*8240*/  @P0 IMAD.HI.U32 R4, R0, c[0x0][0x330], RZ ;  /* 0x0000cc0000040a27 */ /* 0x000fea00078e00ff */
[----:B------:R-:W-:Y:S02]  /*8250*/  @P0 SHF.R.U32.HI R0, RZ, c[0x0][0x334], R4 ;  /* 0x0000cd00ff000a19 */ /* 0x000fe40000011604 */
.L_x_2151:
[----:B------:R-:W-:Y:S05]  /*8260*/  BSYNC B0 ;  /* 0x0000000000007941 */ /* 0x000fea0003800000 */
.L_x_2149:
[----:B------:R-:W-:Y:S05]  /*8270*/  IADD3 R4, -R170, UR20, RZ ;  /* 0x00000014aa047c10 */ /* 0x000fea000fffe1ff */
[----:B------:R-:W-:Y:S05]  /*8280*/  IMAD R0, R0, c[0x0][0x32c], R4 ;  /* 0x0000cb0000007a24 */ /* 0x000fea00078e0204 */
[----:B------:R-:W-:Y:S02]  /*8290*/  IMNMX R2, R2, R0, !PT ;  /* 0x0000000002027217 */ /* 0x000fe40007800200 */
[----:B------:R-:W-:Y:S04]  /*82a0*/  IADD3 R0, R0, c[0x0][0x32c], RZ ;  /* 0x0000cb0000007a10 */ /* 0x000fe80007ffe0ff */
[----:B------:R-:W-:Y:S02]  /*82b0*/  IMNMX R3, R3, R0, PT ;  /* 0x0000000003037217 */ /* 0x000fe40003800200 */
.L_x_2148:
        /* <DEDUP_REMOVED lines=36> */
[--C-:B------:R-:W-:Y:S02]  /*8500*/  FFMA.FTZ R168, R168, c[0x0][0x2d0], -R4.reuse ;  /* 0x0000b400a8a87a23 */ /* 0x100fe40000010804 */
        /* <DEDUP_REMOVED lines=455> */
.L_x_2139:
[----:B------:R-:W1:Y:S01]  /*a180*/  S2UR UR20, SR_CTAID.X ;  /* 0x00000000001479c3 */ /* 0x000e620000002500 */
[----:B------:R-:W-:-:S02]  /*a190*/  UISETP.NE.AND UP1, UPT, UR15, URZ, UPT ;  /* 0x0000003f0f00728c */ /* 0x000fc4000bf25270 */
[----:B------:R-:W-:Y:S02]  /*a1a0*/  ULDC.64 UR4, c[0x0][0x2c8] ;  /* 0x0000b20000047ab9 */ /* 0x000fe40000000a00 */
[----:B------:R-:W-:-:S06]  /*a1b0*/  UISETP.NE.AND UP0, UPT, UR14, URZ, UPT ;  /* 0x0000003f0e00728c */ /* 0x000fcc000bf05270 */
[----:B------:R-:W-:Y:S01]  /*a1c0*/  PLOP3.LUT P0, PT, PT, PT, UP0, 0x40, 0x0 ;  /* 0x000000000000781c */ /* 0x000fe20003f0e808 */
[----:B-1----:R-:W-:-:S04]  /*a1d0*/  ULEA UR20, UR20, 0x7f, 0x7 ;  /* 0x0000007f14147891 */ /* 0x002fc8000f8e383f */
        /* <DEDUP_REMOVED lines=20> */
.L_x_2154:
[----:B------:R-:W-:Y:S02]  /*a320*/  UMOV UR5, 0x1 ;  /* 0x0000000100057882 */ /* 0x000fe40000000000 */
[----:B------:R-:W-:Y:S02]  /*a330*/  ULDC UR4, c[0x0][0x32c] ;  /* 0x0000cb0000047ab9 */ /* 0x000fe40000000800 */
[----:B------:R-:W-:-:S03]  /*a340*/  UISETP.NE.AND UP0, UPT, UR5, UR4, UPT ;  /* 0x000000040500728c */ /* 0x000fc6000bf05270 */
[----:B------:R-:W-:Y:S02]  /*a350*/  ULDC.64 UR4, c[0x0][0x330] ;  /* 0x0000cc0000047ab9 */ /* 0x000fe40000000a00 */
[----:B------:R-:W-:-:S06]  /*a360*/  UIMAD.WIDE.U32 UR28, UR23, UR4, URZ ;  /* 0x00000004171c72a5 */ /* 0x000fcc000f8e003f */
[----:B------:R-:W-:Y:S02]  /*a370*/  @UP0 USHF.R.U32.HI UR23, URZ, UR5, UR29 ;  /* 0x000000053f170299 */ /* 0x000fe4000801161d */
.L_x_2155:
[----:B------:R-:W-:Y:S02]  /*a380*/  ULDC UR4, c[0x0][0x32c] ;  /* 0x0000cb0000047ab9 */ /* 0x000fe40000000800 */
[----:B------:R-:W-:-:S04]  /*a390*/  UIMAD UR4, UR23, UR4, URZ ;  /* 0x00000004170472a4 */ /* 0x000fc8000f8e023f */
[----:B------:R-:W-:-:S04]  /*a3a0*/  UISETP.LT.AND UP0, UPT, UR20, UR4, UPT ;  /* 0x000000041400728c */ /* 0x000fc8000bf01270 */
[----:B------:R-:W-:-:S04]  /*a3b0*/  USEL UR20, UR20, UR4, !UP0 ;  /* 0x0000000414147287 */ /* 0x000fc8000c000000 */
.L_x_2153:
        /* <DEDUP_REMOVED lines=27> */
.L_x_2161:
        /* <DEDUP_REMOVED lines=28> */
[C---:B------:R-:W-:Y:S01]  /*a730*/  IMAD.WIDE.U32 R2, R5.reuse, c[0x0][0x208], RZ ;  /* 0x0000820005027a25 */ /* 0x040fe200078e00ff */
        /* <DEDUP_REMOVED lines=22> */
[C---:B------:R-:W-:Y:S02]  /*a8a0*/  IMAD.X R5, R3.reuse, 0x1, R14, P0 ;  /* 0x0000000103057824 */ /* 0x040fe400000e060e */
        /* <DEDUP_REMOVED lines=12> */
.L_x_2195:
        /* <DEDUP_REMOVED lines=24> */
.L_x_2158:
[----:B------:R-:W-:Y:S05]  /*aaf0*/  BSYNC B0 ;  /* 0x0000000000007941 */ /* 0x000fea0003800000 */
.L_x_2157:
        /* <DEDUP_REMOVED lines=224> */
.L_x_2160:
        /* <DEDUP_REMOVED lines=419> */
.L_x_2156:
        /* <DEDUP_REMOVED lines=16> */
.L_x_2175:
[----:B------:R-:W2:Y:S01]  /*d430*/  LDL R4, [R1+0x28] ;  /* 0x0000280001047983 */ /* 0x000ea20000100800 */
[----:B------:R-:W-:Y:S04]  /*d440*/  DEPBAR.LE SB0, 0x0 ;  /* 0x000080000000791a */ /* 0x000fe80000000000 */
[----:B------:R-:W3:Y:S01]  /*d450*/  LDL R8, [R1+0x38] ;  /* 0x0000380001087983 */ /* 0x000ee20000100800 */
[----:B------:R-:W-:Y:S03]  /*d460*/  BSSY B0, `(.L_x_2163) ;  /* 0x000005f000007945 */ /* 0x000fe60003800000 */
[----:B------:R-:W4:Y:S04]  /*d470*/  LDL R6, [R1+0x24] ;  /* 0x0000240001067983 */ /* 0x000f280000100800 */
[----:B------:R-:W2:Y:S04]  /*d480*/  LDL R132, [R1+0x4] ;  /* 0x0000040001847983 */ /* 0x000ea80000100800 */
[----:B------:R-:W3:Y:S04]  /*d490*/  LDL R133, [R1+0x30] ;  /* 0x0000300001857983 */ /* 0x000ee80000100800 */
[----:B------:R-:W4:Y:S04]  /*d4a0*/  LDL R23, [R1] ;  /* 0x0000000001177983 */ /* 0x000f280000100800 */
        /* <DEDUP_REMOVED lines=11> */
[----:B------:R-:W-:Y:S04]  /*d560*/  LDSM.16.M88.4 R168, [R243] ;  /* 0x00000000f3a8783b */ /* 0x000fe80000000200 */
[----:B--2---:R-:W-:Y:S01]  /*d570*/  LDSM.16.M88.4 R172, [R132] ;  /* 0x0000000084ac783b */ /* 0x004fe20000000200 */
[----:B-1----:R-:W-:Y:S01]  /*d580*/  SHF.R.S32.HI R0, RZ, 0x1f, R4 ;  /* 0x0000001fff007819 */ /* 0x002fe20000011404 */
[----:B------:R-:W-:Y:S01]  /*d590*/  IMAD.WIDE.U32 R2, R4, c[0x0][0x208], RZ ;  /* 0x0000820004027a25 */ /* 0x000fe200078e00ff */
[----:B---3--:R-:W-:Y:S03]  /*d5a0*/  ISETP.GE.AND P1, PT, R133, c[0x0][0x1d4], PT ;  /* 0x0000750085007a0c */ /* 0x008fe60003f26270 */
[----:B------:R-:W-:Y:S01]  /*d5b0*/  IMAD R0, R0, c[0x0][0x208], RZ ;  /* 0x0000820000007a24 */ /* 0x000fe200078e02ff */
[----:B----4-:R-:W-:Y:S03]  /*d5c0*/  LDSM.16.M88.4 R176, [R23] ;  /* 0x0000000017b0783b */ /* 0x010fe60000000200 */
[----:B------:R-:W-:Y:S01]  /*d5d0*/  IMAD R0, R4, c[0x0][0x20c], R0 ;  /* 0x0000830004007a24 */ /* 0x000fe200078e0200 */
[----:B------:R-:W-:Y:S03]  /*d5e0*/  SHF.R.S32.HI R4, RZ, 0x1f, R6 ;  /* 0x0000001fff047819 */ /* 0x000fe60000011406 */
[----:B------:R-:W-:Y:S02]  /*d5f0*/  IMAD.IADD R3, R3, 0x1, R0 ;  /* 0x0000000103037824 */ /* 0x000fe400078e0200 */
[----:B------:R-:W-:Y:S02]  /*d600*/  IMAD R4, R4, c[0x0][0x218], RZ ;  /* 0x0000860004047a24 */ /* 0x000fe400078e02ff */
[C---:B------:R-:W-:Y:S04]  /*d610*/  IMAD.WIDE.U32 R2, R6.reuse, c[0x0][0x218], R2 ;  /* 0x0000860006027a25 */ /* 0x040fe800078e0002 */
[----:B------:R-:W-:Y:S01]  /*d620*/  IMAD R4, R6, c[0x0][0x21c], R4 ;  /* 0x0000870006047a24 */ /* 0x000fe200078e0204 */
[----:B------:R-:W-:Y:S01]  /*d630*/  IADD3 R0, P0, R2, UR30, RZ ;  /* 0x0000001e02007c10 */ /* 0x000fe2000ff1e0ff */
[C---:B------:R-:W-:Y:S01]  /*d640*/  IMAD.SHL.U32 R21, R14.reuse, 0x2, RZ ;  /* 0x000000020e157824 */ /* 0x040fe200078e00ff */
[----:B------:R-:W-:Y:S02]  /*d650*/  SHF.L.U64.HI R14, R14, 0x1, R22 ;  /* 0x000000010e0e7819 */ /* 0x000fe40000010216 */
[----:B------:R-:W-:Y:S02]  /*d660*/  IADD3.X R3, R3, UR25, R4, P0, !PT ;  /* 0x0000001903037c10 */ /* 0x000fe400087fe404 */
[----:B------:R-:W-:Y:S01]  /*d670*/  STL [R1+0x18], R21 ;  /* 0x0000181501007387 */ /* 0x000fe20000100800 */
[C---:B------:R-:W-:Y:S03]  /*d680*/  LEA R6, P0, R0.reuse, c[0x0][0x1f8], 0x1 ;  /* 0x00007e0000067a11 */ /* 0x040fe600078008ff */
[----:B------:R-:W-:Y:S01]  /*d690*/  STL [R1+0x1c], R14 ;  /* 0x00001c0e01007387 */ /* 0x000fe20000100800 */
[----:B------:R-:W-:Y:S03]  /*d6a0*/  LEA.HI.X R3, R0, c[0x0][0x1fc], R3, 0x1, P0 ;  /* 0x00007f0000037a11 */ /* 0x000fe600000f0c03 */
        /* <DEDUP_REMOVED lines=32> */
.L_x_2196:
        /* <DEDUP_REMOVED lines=26> */
.L_x_2164:
[----:B-1----:R-:W-:Y:S05]  /*da50*/  BSYNC B0 ;  /* 0x0000000000007941 */ /* 0x002fea0003800000 */
.L_x_2163:
        /* <DEDUP_REMOVED lines=225> */
.L_x_2166:
        /* <DEDUP_REMOVED lines=37> */
.L_x_2169:
[----:B------:R-:W-:Y:S04]  /*eac0*/  MOV R168, 0x1 ;  /* 0x0000000100a87802 */ /* 0x000fe80000000f00 */
[----:B------:R-:W-:Y:S11]  /*ead0*/  ISETP.NE.AND P0, PT, R168, c[0x0][0x32c], PT ;  /* 0x0000cb00a8007a0c */ /* 0x000ff60003f05270 */
[----:B------:R-:W-:Y:S02]  /*eae0*/  @!UPT UIADD3 URZ, URZ, URZ, URZ ;  /* 0x0000003f3f3ff290 */ /* 0x000fe4000fffe03f */
[----:B------:R-:W-:Y:S05]  /*eaf0*/  @P0 IMAD.HI.U32 R168, R3, c[0x0][0x330], RZ ;  /* 0x0000cc0003a80a27 */ /* 0x000fea00078e00ff */
[----:B------:R-:W-:Y:S02]  /*eb00*/  @P0 SHF.R.U32.HI R3, RZ, c[0x0][0x334], R168 ;  /* 0x0000cd00ff030a19 */ /* 0x000fe400000116a8 */
.L_x_2170:
[----:B------:R-:W-:Y:S05]  /*eb10*/  BSYNC B0 ;  /* 0x0000000000007941 */ /* 0x000fea0003800000 */
.L_x_2168:
[----:B------:R-:W-:Y:S05]  /*eb20*/  IMAD R3, R3, c[0x0][0x32c], R170 ;  /* 0x0000cb0003037a24 */ /* 0x000fea00078e02aa */
[----:B------:R-:W-:Y:S02]  /*eb30*/  IMNMX R0, R0, R3, !PT ;  /* 0x0000000300007217 */ /* 0x000fe40007800200 */
[----:B------:R-:W-:Y:S04]  /*eb40*/  IADD3 R3, R3, c[0x0][0x32c], RZ ;  /* 0x0000cb0003037a10 */ /* 0x000fe80007ffe0ff */
[----:B------:R-:W-:Y:S02]  /*eb50*/  IMNMX R2, R2, R3, PT ;  /* 0x0000000302027217 */ /* 0x000fe40003800200 */
.L_x_2167:
        /* <DEDUP_REMOVED lines=87> */
.L_x_2173:
[----:B------:R-:W-:Y:S04]  /*f0d0*/  MOV R4, 0x1 ;  /* 0x0000000100047802 */ /* 0x000fe80000000f00 */
[----:B------:R-:W-:Y:S11]  /*f0e0*/  ISETP.NE.AND P0, PT, R4, c[0x0][0x32c], PT ;  /* 0x0000cb0004007a0c */ /* 0x000ff60003f05270 */
[----:B------:R-:W-:Y:S02]  /*f0f0*/  @!UPT UIADD3 URZ, URZ, URZ, URZ ;  /* 0x0000003f3f3ff290 */ /* 0x000fe4000fffe03f */
[----:B------:R-:W-:Y:S05]  /*f100*/  @P0 IMAD.HI.U32 R4, R0, c[0x0][0x330], RZ ;  /* 0x0000cc0000040a27 */ /* 0x000fea00078e00ff */
[----:B------:R-:W-:Y:S02]  /*f110*/  @P0 SHF.R.U32.HI R0, RZ, c[0x0][0x334], R4 ;  /* 0x0000cd00ff000a19 */ /* 0x000fe40000011604 */
.L_x_2174:
[----:B------:R-:W-:Y:S05]  /*f120*/  BSYNC B0 ;  /* 0x0000000000007941 */ /* 0x000fea0003800000 */
.L_x_2172:
[----:B------:R-:W-:Y:S05]  /*f130*/  IMAD R0, R0, c[0x0][0x32c], R170 ;  /* 0x0000cb0000007a24 */ /* 0x000fea00078e02aa */
[----:B------:R-:W-:Y:S02]  /*f140*/  IMNMX R2, R2, R0, !PT ;  /* 0x0000000002027217 */ /* 0x000fe40007800200 */
[----:B------:R-:W-:Y:S04]  /*f150*/  IADD3 R0, R0, c[0x0][0x32c], RZ ;  /* 0x0000cb0000007a10 */ /* 0x000fe80007ffe0ff */
[----:B------:R-:W-:Y:S02]  /*f160*/  IMNMX R3, R3, R0, PT ;  /* 0x0000000003037217 */ /* 0x000fe40003800200 */
.L_x_2171:
        /* <DEDUP_REMOVED lines=492> */
.L_x_2162:
        /* <DEDUP_REMOVED lines=47> */
[----:B------:R-:W-:Y:S01]  /*11320*/  MOV R56, 0xff800000 ;  /* 0xff80000000387802 */ /* 0x000fe20000000f00 */
        /* <DEDUP_REMOVED lines=38> */
[----:B------:R-:W-:Y:S01]  /*11590*/  @P0 MOV R2, 0x3f317218 ;  /* 0x3f31721800020802 */ /* 0x000fe20000000f00 */
[----:B------:R-:W-:Y:S02]  /*115a0*/  @P1 FMUL.FTZ R4, R3, c[0x0][0x2d0] ;  /* 0x0000b40003041a20 */ /* 0x000fe40000410000 */
[----:B--2---:R-:W-:Y:S02]  /*115b0*/  @P1 FMUL.FTZ R5, R5, 0.69314718246459960938 ;  /* 0x3f31721805051820 */ /* 0x004fe40000410000 */
[----:B---3--:R-:W-:-:S02]  /*115c0*/  @P0 FMUL.FTZ R3, R6, 0.69314718246459960938 ;  /* 0x3f31721806030820 */ /* 0x008fc40000410000 */
[----:B------:R-:W-:Y:S02]  /*115d0*/  @P0 FMUL.FTZ R2, R2, c[0x0][0x2d0] ;  /* 0x0000b40002020a20 */ /* 0x000fe40000410000 */
[C---:B----4-:R-:W-:Y:S02]  /*115e0*/  FMUL.FTZ R158, R0.reuse, R158 ;  /* 0x0000009e009e7220 */ /* 0x050fe40000410000 */
        /* <DEDUP_REMOVED lines=63> */
[----:B------:R-:W-:-:S02]  /*119e0*/  @P1 FFMA.FTZ R56, R4, R133, R5 ;  /* 0x0000008504381223 */ /* 0x000fc40000010005 */
[----:B------:R-:W-:Y:S02]  /*119f0*/  @P0 FFMA.FTZ R57, R2, R132, R3 ;  /* 0x0000008402390223 */ /* 0x000fe40000010003 */
.L_x_2120:
        /* <DEDUP_REMOVED lines=10> */
[----:B------:R-:W-:Y:S02]  /*11aa0*/  F2FP.BF16.PACK_AB R37, R12, R22 ;  /* 0x000000160c25723e */ /* 0x000fe400000010ff */
[----:B------:R-:W-:Y:S01]  /*11ab0*/  F2FP.BF16.PACK_AB R38, R9, R40 ;  /* 0x000000280926723e */ /* 0x000fe200000010ff */
[----:B------:R-:W-:Y:S01]  /*11ac0*/  ULDC.64 UR4, c[0x0][0x500] ;  /* 0x0001400000047ab9 */ /* 0x000fe20000000a00 */
[----:B------:R-:W-:Y:S01]  /*11ad0*/  F2FP.BF16.PACK_AB R8, R8, R156 ;  /* 0x0000009c0808723e */ /* 0x000fe200000010ff */
[----:B------:R-:W-:Y:S01]  /*11ae0*/  UIMAD.WIDE UR4, UR13, UR6, UR4 ;  /* 0x000000060d0472a5 */ /* 0x000fe2000f8e0204 */
[----:B------:R-:W-:-:S02]  /*11af0*/  F2FP.BF16.PACK_AB R158, R159, R158 ;  /* 0x0000009e9f9e723e */ /* 0x000fc400000010ff */
[----:B------:R-:W-:Y:S02]  /*11b00*/  F2FP.BF16.PACK_AB R6, R153, R152 ;  /* 0x000000989906723e */ /* 0x000fe400000010ff */
[----:B------:R-:W-:Y:S02]  /*11b10*/  F2FP.BF16.PACK_AB R154, R155, R154 ;  /* 0x0000009a9b9a723e */ /* 0x000fe400000010ff */
[----:B------:R-:W-:Y:S02]  /*11b20*/  F2FP.BF16.PACK_AB R5, R149, R148 ;  /* 0x000000949505723e */ /* 0x000fe400000010ff */
[----:B------:R-:W-:Y:S02]  /*11b30*/  F2FP.BF16.PACK_AB R150, R151, R150 ;  /* 0x000000969796723e */ /* 0x000fe400000010ff */
[----:B-1----:R-:W-:Y:S02]  /*11b40*/  SHF.R.S32.HI R47, RZ, 0x1f, R65 ;  /* 0x0000001fff2f7819 */ /* 0x002fe40000011441 */
[----:B------:R-:W-:-:S02]  /*11b50*/  F2FP.BF16.PACK_AB R7, R7, R144 ;  /* 0x000000900707723e */ /* 0x000fc400000010ff */
[CC--:B------:R-:W-:Y:S02]  /*11b60*/  LEA.HI R2, R47.reuse, R65.reuse, RZ, 0x2 ;  /* 0x000000412f027211 */ /* 0x0c0fe400078f10ff */
[----:B------:R-:W-:Y:S02]  /*11b70*/  LEA.HI R43, R47, R65, RZ, 0x5 ;  /* 0x000000412f2b7211 */ /* 0x000fe400078f28ff */
[--C-:B------:R-:W-:Y:S02]  /*11b80*/  SHF.R.S32.HI R4, RZ, 0x2, R2.reuse ;  /* 0x00000002ff047819 */ /* 0x100fe40000011402 */
[----:B------:R-:W-:Y:S02]  /*11b90*/  SHF.R.S32.HI R0, RZ, 0x1f, R2 ;  /* 0x0000001fff007819 */ /* 0x000fe40000011402 */
[----:B------:R-:W-:Y:S02]  /*11ba0*/  SHF.R.S32.HI R40, RZ, 0x5, R43 ;  /* 0x00000005ff287819 */ /* 0x000fe4000001142b */
[----:B------:R-:W-:-:S02]  /*11bb0*/  LEA.HI R0, R0, R4, RZ, 0x3 ;  /* 0x0000000400007211 */ /* 0x000fc400078f18ff */
[----:B------:R-:W-:Y:S02]  /*11bc0*/  F2FP.BF16.PACK_AB R146, R147, R146 ;  /* 0x000000929392723e */ /* 0x000fe400000010ff */
[----:B------:R-:W-:Y:S02]  /*11bd0*/  LOP3.LUT R0, R0, 0xfffffff8, RZ, 0xc0, !PT ;  /* 0xfffffff800007812 */ /* 0x000fe400078ec0ff */
[----:B------:R-:W-:Y:S02]  /*11be0*/  F2FP.BF16.PACK_AB R53, R141, R140 ;  /* 0x0000008c8d35723e */ /* 0x000fe400000010ff */
[----:B------:R-:W-:Y:S01]  /*11bf0*/  F2FP.BF16.PACK_AB R142, R143, R142 ;  /* 0x0000008e8f8e723e */ /* 0x000fe200000010ff */
[----:B------:R-:W-:Y:S01]  /*11c00*/  IMAD.IADD R4, R4, 0x1, -R0 ;  /* 0x0000000104047824 */ /* 0x000fe200078e0a00 */
[----:B------:R-:W-:Y:S02]  /*11c10*/  LOP3.LUT R0, R2, 0xfffffffc, RZ, 0xc0, !PT ;  /* 0xfffffffc02007812 */ /* 0x000fe400078ec0ff */
[----:B------:R-:W-:Y:S01]  /*11c20*/  F2FP.BF16.PACK_AB R52, R137, R136 ;  /* 0x000000888934723e */ /* 0x000fe200000010ff */
[C---:B------:R-:W-:Y:S01]  /*11c30*/  IMAD.SHL.U32 R2, R4.reuse, 0x40, RZ ;  /* 0x0000004004027824 */ /* 0x040fe200078e00ff */
[----:B------:R-:W-:Y:S01]  /*11c40*/  LOP3.LUT R3, R4, 0x1, RZ, 0xc0, !PT ;  /* 0x0000000104037812 */ /* 0x000fe200078ec0ff */
[----:B------:R-:W-:Y:S01]  /*11c50*/  IMAD.IADD R22, R65, 0x1, -R0 ;  /* 0x0000000141167824 */ /* 0x000fe200078e0a00 */
[----:B------:R-:W-:-:S02]  /*11c60*/  F2FP.BF16.PACK_AB R138, R139, R138 ;  /* 0x0000008a8b8a723e */ /* 0x000fc400000010ff */
[----:B------:R-:W-:Y:S01]  /*11c70*/  LOP3.LUT R0, R2, 0x1c0, RZ, 0xc0, !PT ;  /* 0x000001c002007812 */ /* 0x000fe200078ec0ff */
[----:B------:R-:W-:Y:S01]  /*11c80*/  IMAD R2, R40, 0x200, R22 ;  /* 0x0000020028027824 */ /* 0x000fe200078e0216 */
[----:B------:R-:W-:Y:S02]  /*11c90*/  ISETP.NE.U32.AND P0, PT, R3, 0x1, PT ;  /* 0x000000010300780c */ /* 0x000fe40003f05070 */
[----:B------:R-:W-:Y:S02]  /*11ca0*/  LEA.HI R0, R0, R0, RZ, 0x1d ;  /* 0x0000000000007211 */ /* 0x000fe400078fe8ff */
[----:B------:R-:W-:Y:S01]  /*11cb0*/  R2P PR, R4, 0x6 ;  /* 0x0000000604007804 */ /* 0x000fe20000000000 */
[----:B------:R-:W-:Y:S01]  /*11cc0*/  IMAD.MOV.U32 R4, RZ, RZ, 0x20 ;  /* 0x00000020ff047424 */ /* 0x000fe200078e00ff */
[----:B------:R-:W-:Y:S01]  /*11cd0*/  F2FP.BF16.PACK_AB R49, R29, R18 ;  /* 0x000000121d31723e */ /* 0x000fe200000010ff */
[----:B------:R-:W-:Y:S01]  /*11ce0*/  IMAD.U32 R0, R2, 0x2, R0 ;  /* 0x0000000202007824 */ /* 0x000fe200078e0000 */
[----:B------:R-:W-:-:S02]  /*11cf0*/  F2FP.BF16.PACK_AB R48, R31, R30 ;  /* 0x0000001e1f30723e */ /* 0x000fc400000010ff */
[----:B------:R-:W-:Y:S01]  /*11d00*/  SEL R4, R4, 0xffffffe0, !P1 ;  /* 0xffffffe004047807 */ /* 0x000fe20004800000 */
[----:B------:R-:W-:Y:S01]  /*11d10*/  IMAD.SHL.U32 R0, R0, 0x2, RZ ;  /* 0x0000000200007824 */ /* 0x000fe200078e00ff */
[----:B------:R-:W-:Y:S01]  /*11d20*/  BAR.SYNC.DEFER_BLOCKING 0x1, 0x100 ;  /* 0x0044000000007b1d */ /* 0x000fe20000010000 */
[----:B------:R-:W-:Y:S02]  /*11d30*/  F2FP.BF16.PACK_AB R45, R33, R20 ;  /* 0x00000014212d723e */ /* 0x000fe400000010ff */
[----:B------:R-:W-:Y:S02]  /*11d40*/  F2FP.BF16.PACK_AB R44, R35, R34 ;  /* 0x00000022232c723e */ /* 0x000fe400000010ff */
[C---:B------:R-:W-:Y:S02]  /*11d50*/  IADD3 R3, R0.reuse, 0x80, RZ ;  /* 0x0000008000037810 */ /* 0x040fe40007ffe0ff */
[C---:B------:R-:W-:Y:S02]  /*11d60*/  IADD3 R2, R0.reuse, 0x70, RZ ;  /* 0x0000007000027810 */ /* 0x040fe40007ffe0ff */
[----:B------:R-:W-:Y:S01]  /*11d70*/  @P0 IADD3 R2, R3, 0x10, RZ ;  /* 0x0000001003020810 */ /* 0x000fe20007ffe0ff */
[----:B------:R-:W-:Y:S01]  /*11d80*/  IMAD.IADD R3, R0, 0x1, R4 ;  /* 0x0000000100037824 */ /* 0x000fe200078e0204 */
[----:B------:R-:W-:-:S02]  /*11d90*/  F2FP.BF16.PACK_AB R36, R36, R23 ;  /* 0x000000172424723e */ /* 0x000fc400000010ff */
[----:B------:R-:W-:Y:S02]  /*11da0*/  F2FP.BF16.PACK_AB R50, R51, R50 ;  /* 0x000000323332723e */ /* 0x000fe400000010ff */
        /* <DEDUP_REMOVED lines=137> */
.L_x_2177:
        /* <DEDUP_REMOVED lines=157> */
.L_x_2179:
[----:B--234-:R-:W-:Y:S05]  /*13010*/  BSYNC B0 ;  /* 0x0000000000007941 */ /* 0x01cfea0003800000 */
.L_x_2178:
        /* <DEDUP_REMOVED lines=30> */
.L_x_2181:
[----:B------:R-:W-:Y:S05]  /*13200*/  BSYNC B0 ;  /* 0x0000000000007941 */ /* 0x000fea0003800000 */
.L_x_2180:
        /* <DEDUP_REMOVED lines=30> */
.L_x_2183:
[----:B------:R-:W-:Y:S05]  /*133f0*/  BSYNC B0 ;  /* 0x0000000000007941 */ /* 0x000fea0003800000 */
.L_x_2182:
        /* <DEDUP_REMOVED lines=31> */
.L_x_2176:
        /* <DEDUP_REMOVED lines=31> */
.L_x_2184:
        /* <DEDUP_REMOVED lines=43> */
.L_x_2186:
[----:B------:R-:W-:Y:S05]  /*13a90*/  BSYNC B0 ;  /* 0x0000000000007941 */ /* 0x000fea0003800000 */
.L_x_2185:
        /* <DEDUP_REMOVED lines=77> */
.L_x_2188:
[----:B------:R-:W-:Y:S05]  /*13f70*/  BSYNC B0 ;  /* 0x0000000000007941 */ /* 0x000fea0003800000 */
.L_x_2187:
        /* <DEDUP_REMOVED lines=27> */
.L_x_2190:
[----:B------:R-:W-:Y:S05]  /*14130*/  BSYNC B0 ;  /* 0x0000000000007941 */ /* 0x000fea0003800000 */
.L_x_2189:
        /* <DEDUP_REMOVED lines=27> */
.L_x_2192:
[----:B------:R-:W-:Y:S05]  /*142f0*/  BSYNC B0 ;  /* 0x0000000000007941 */ /* 0x000fea0003800000 */
.L_x_2191:
        /* <DEDUP_REMOVED lines=28> */
.L_x_2123:
[----:B-1----:R-:W-:Y:S01]  /*144c0*/  IMAD.MOV.U32 R3, RZ, RZ, R8 ;  /* 0x000000ffff037224 */ /* 0x002fe200078e0008 */
[----:B------:R-:W-:Y:S01]  /*144d0*/  MOV R15, 0x1 ;  /* 0x00000001000f7802 */ /* 0x000fe20000000f00 */
[----:B------:R-:W-:Y:S01]  /*144e0*/  IMAD.MOV.U32 R14, RZ, RZ, 0x181f ;  /* 0x0000181fff0e7424 */ /* 0x000fe200078e00ff */
[----:B------:R-:W-:Y:S02]  /*144f0*/  MOV R2, 0x14510 ;  /* 0x0001451000027802 */ /* 0x000fe40000000f00 */
[----:B------:R-:W-:Y:S05]  /*14500*/  CALL.REL.NOINC `($__internal_12_$__cuda_sm70_shflsync_idx_p) ;  /* 0x000002d000007944 */ /* 0x000fea0003c00000 */
[----:B------:R-:W-:Y:S01]  /*14510*/  IMAD.MOV.U32 R8, RZ, RZ, R14 ;  /* 0x000000ffff087224 */ /* 0x000fe200078e000e */
[----:B------:R-:W-:Y:S01]  /*14520*/  MOV R15, 0x1 ;  /* 0x00000001000f7802 */ /* 0x000fe20000000f00 */
[----:B------:R-:W-:Y:S01]  /*14530*/  IMAD.MOV.U32 R3, RZ, RZ, R13 ;  /* 0x000000ffff037224 */ /* 0x000fe200078e000d */
[----:B------:R-:W-:Y:S02]  /*14540*/  MOV R14, 0x181f ;  /* 0x0000181f000e7802 */ /* 0x000fe40000000f00 */
[----:B------:R-:W-:Y:S02]  /*14550*/  MOV R2, 0x14570 ;  /* 0x0001457000027802 */ /* 0x000fe40000000f00 */
[----:B-1---5:R-:W-:Y:S05]  /*14560*/  CALL.REL.NOINC `($__internal_12_$__cuda_sm70_shflsync_idx_p) ;  /* 0x0000027000007944 */ /* 0x022fea0003c00000 */
[----:B------:R-:W-:Y:S01]  /*14570*/  MOV R2, R14 ;  /* 0x0000000e00027202 */ /* 0x000fe20000000f00 */
[----:B-1---5:R-:W-:Y:S05]  /*14580*/  BRA `(.L_x_2193) ;  /* 0xfffee32000007947 */ /* 0x022fea000383ffff */
.L_x_2142:
[----:B--2---:R-:W-:Y:S01]  /*14590*/  MOV R14, 0x181f ;  /* 0x0000181f000e7802 */ /* 0x004fe20000000f00 */
[----:B------:R-:W-:Y:S01]  /*145a0*/  IMAD.MOV.U32 R15, RZ, RZ, 0x1 ;  /* 0x00000001ff0f7424 */ /* 0x000fe200078e00ff */
[----:B------:R-:W-:Y:S02]  /*145b0*/  MOV R2, 0x145d0 ;  /* 0x000145d000027802 */ /* 0x000fe40000000f00 */
[----:B-1---5:R-:W-:Y:S05]  /*145c0*/  CALL.REL.NOINC `($__internal_12_$__cuda_sm70_shflsync_idx_p) ;  /* 0x0000021000007944 */ /* 0x022fea0003c00000 */
[----:B------:R-:W-:Y:S01]  /*145d0*/  MOV R15, 0x1 ;  /* 0x00000001000f7802 */ /* 0x000fe20000000f00 */
[----:B------:R-:W-:Y:S01]  /*145e0*/  IMAD.MOV.U32 R4, RZ, RZ, R14 ;  /* 0x000000ffff047224 */ /* 0x000fe200078e000e */
[----:B------:R-:W-:Y:S01]  /*145f0*/  MOV R14, 0x181f ;  /* 0x0000181f000e7802 */ /* 0x000fe20000000f00 */
[----:B------:R-:W-:Y:S01]  /*14600*/  IMAD.MOV.U32 R3, RZ, RZ, R12 ;  /* 0x000000ffff037224 */ /* 0x000fe200078e000c */
[----:B------:R-:W-:Y:S02]  /*14610*/  MOV R2, 0x14630 ;  /* 0x0001463000027802 */ /* 0x000fe40000000f00 */
[----:B-1---5:R-:W-:Y:S05]  /*14620*/  CALL.REL.NOINC `($__internal_12_$__cuda_sm70_shflsync_idx_p) ;  /* 0x000001b000007944 */ /* 0x022fea0003c00000 */
[----:B-----5:R-:W-:Y:S01]  /*14630*/  MOV R0, R14 ;  /* 0x0000000e00007202 */ /* 0x020fe20000000f00 */
[----:B-1----:R-:W-:-:S05]  /*14640*/  BRA `(.L_x_2194) ;  /* 0xffff238000007947 */ /* 0x002fca000383ffff */
.L_x_2159:
[----:B------:R-:W-:Y:S01]  /*14650*/  MOV R15, 0x1 ;  /* 0x00000001000f7802 */ /* 0x000fe20000000f00 */
[----:B--2---:R-:W-:Y:S01]  /*14660*/  IMAD.MOV.U32 R3, RZ, RZ, R6 ;  /* 0x000000ffff037224 */ /* 0x004fe200078e0006 */
[----:B------:R-:W-:Y:S01]  /*14670*/  MOV R2, 0x146a0 ;  /* 0x000146a000027802 */ /* 0x000fe20000000f00 */
[----:B------:R-:W-:Y:S02]  /*14680*/  IMAD.MOV.U32 R14, RZ, RZ, 0x181f ;  /* 0x0000181fff0e7424 */ /* 0x000fe400078e00ff */
[----:B-1---5:R-:W-:Y:S05]  /*14690*/  CALL.REL.NOINC `($__internal_12_$__cuda_sm70_shflsync_idx_p) ;  /* 0x0000014000007944 */ /* 0x022fea0003c00000 */
[----:B------:R-:W-:Y:S01]  /*146a0*/  MOV R15, 0x1 ;  /* 0x00000001000f7802 */ /* 0x000fe20000000f00 */
[----:B------:R-:W-:Y:S01]  /*146b0*/  IMAD.MOV.U32 R4, RZ, RZ, R14 ;  /* 0x000000ffff047224 */ /* 0x000fe200078e000e */
[----:B------:R-:W-:Y:S01]  /*146c0*/  MOV R14, 0x181f ;  /* 0x0000181f000e7802 */ /* 0x000fe20000000f00 */
[----:B------:R-:W-:Y:S01]  /*146d0*/  IMAD.MOV.U32 R3, RZ, RZ, R7 ;  /* 0x000000ffff037224 */ /* 0x000fe200078e0007 */
[----:B------:R-:W-:Y:S02]  /*146e0*/  MOV R2, 0x14700 ;  /* 0x0001470000027802 */ /* 0x000fe40000000f00 */
[----:B-1---5:R-:W-:Y:S05]  /*146f0*/  CALL.REL.NOINC `($__internal_12_$__cuda_sm70_shflsync_idx_p) ;  /* 0x000000e000007944 */ /* 0x022fea0003c00000 */
[----:B------:R-:W-:Y:S01]  /*14700*/  MOV R2, R14 ;  /* 0x0000000e00027202 */ /* 0x000fe20000000f00 */
[----:B-1---5:R-:W-:-:S05]  /*14710*/  BRA `(.L_x_2195) ;  /* 0xffff625000007947 */ /* 0x022fca000383ffff */
.L_x_2165:
[----:B----4-:R-:W-:Y:S01]  /*14720*/  MOV R14, 0x181f ;  /* 0x0000181f000e7802 */ /* 0x010fe20000000f00 */
[----:B------:R-:W-:Y:S01]  /*14730*/  IMAD.MOV.U32 R15, RZ, RZ, 0x1 ;  /* 0x00000001ff0f7424 */ /* 0x000fe200078e00ff */
[----:B------:R-:W-:Y:S02]  /*14740*/  MOV R2, 0x14760 ;  /* 0x0001476000027802 */ /* 0x000fe40000000f00 */
[----:B-----5:R-:W-:Y:S05]  /*14750*/  CALL.REL.NOINC `($__internal_12_$__cuda_sm70_shflsync_idx_p) ;  /* 0x0000008000007944 */ /* 0x020fea0003c00000 */
        /* <DEDUP_REMOVED lines=8> */
        .weak           $__internal_12_$__cuda_sm70_shflsync_idx_p
        .type           $__internal_12_$__cuda_sm70_shflsync_idx_p,@function
        .size           $__internal_12_$__cuda_sm70_shflsync_idx_p,(.L_x_3663 - $__internal_12_$__cuda_sm70_shflsync_idx_p)
$__internal_12_$__cuda_sm70_shflsync_idx_p:
[----:B------:R1:W-:Y:S02]  /*147e0*/  STL [R1+0x74], R0 ;  /* 0x0000740001007387 */ /* 0x0003e40000100800 */
[----:B-1----:R-:W-:-:S04]  /*147f0*/  MOV R0, 0xffffffff ;  /* 0xffffffff00007802 */ /* 0x002fc80000000f00 */
[----:B------:R-:W-:Y:S04]  /*14800*/  WARPSYNC R0 ;  /* 0x0000000000007348 */ /* 0x000fe80003800000 */
[----:B------:R1:W2:Y:S04]  /*14810*/  SHFL.IDX PT, R14, R3, R15, R14 ;  /* 0x0000000f030e7389 */ /* 0x0002a800000e000e */
[----:B-1----:R1:W5:Y:S01]  /*14820*/  LDL.LU R0, [R1+0x74] ;  /* 0x0000740001007983 */ /* 0x0023620000300800 */
[----:B------:R-:W-:-:S04]  /*14830*/  MOV R3, 0x0 ;  /* 0x0000000000037802 */ /* 0x000fc80000000f00 */
[----:B--2---:R-:W-:Y:S05]  /*14840*/  RET.REL.NODEC R2 `(_ZN7cutlass13device_kernelIN5flash19enable_sm80_to_sm89INS1_16FlashAttnFwdSm80INS1_25CollectiveMainloopFwdSm80ILi8ELi1ELb1EN4cute5tupleIJNS5_1CILi128EEENS7_ILi48EEENS7_ILi256EEEEEELi256ENS_10bfloat16_tEfNS_4arch4Sm80ELb0ELb1ELb0ELb1ELb1ELb0ELb1ELb0EEENS1_21CollectiveEpilogueFwdINS6_IJS8_SA_S9_EEENS6_IJNS7_ILi1EEESI_SI_EEESC_SE_Li256ELb1ELb1ELb0ELb0EEENS1_19SingleTileSchedulerILb1ELb0ELb1ELi128EEEEEEEEEvNT_6ParamsE) ;  /* 0xfffeb7b002007950 */ /* 0x004fea0003c3ffff */
.L_x_2197:
        /* <DEDUP_REMOVED lines=11> */
.L_x_3663:


//--------------------- .text._ZN7cutlass13device_kernelIN5flash19enable_sm80_to_sm89INS1_16FlashAttnFwdSm80INS1_25CollectiveMainloopFwdSm80ILi8ELi1ELb0EN4cute5tupleIJNS5_1CILi128EEENS7_ILi32EEENS7_ILi256EEEEEELi256ENS_10bfloat16_tEfNS_4arch4Sm80ELb0ELb1ELb0ELb1ELb1ELb1ELb1ELb0EEENS1_21CollectiveEpilogueFwdINS6_IJS8_SA_S9_EEENS6_IJNS7_ILi1EEESI_SI_EEESC_SE_Li256ELb1ELb1ELb0ELb0EEENS1_19SingleTileSchedulerILb1ELb0ELb1ELi128EEEEEEEEEvNT_6ParamsE --------------------------
	.section	.text._ZN7cutlass13device_kernelIN5flash19enable_sm80_to_sm89INS1_16FlashAttnFwdSm80INS1_25CollectiveMainloopFwdSm80ILi8ELi1ELb0EN4cute5tupleIJNS5_1CILi128EEENS7_ILi32EEENS7_ILi256EEEEEELi256ENS_10bfloat16_tEfNS_4arch4Sm80ELb0ELb1ELb0ELb1ELb1ELb1ELb1ELb0EEENS1_21CollectiveEpilogueFwdINS6_IJS8_SA_S9_EEENS6_IJNS7_ILi1EEESI_SI_EEESC_SE_Li256ELb1ELb1ELb0ELb0EEENS1_19SingleTileSchedulerILb1ELb0ELb1ELi128EEEEEEEEEvNT_6ParamsE,"ax",@progbits
	.sectioninfo	@"SHI_REGISTERS=249"
	.align	128
.text._ZN7cutlass13device_kernelIN5flash19enable_sm80_to_sm89INS1_16FlashAttnFwdSm80INS1_25CollectiveMainloopFwdSm80ILi8ELi1ELb0EN4cute5tupleIJNS5_1CILi128EEENS7_ILi32EEENS7_ILi256EEEEEELi256ENS_10bfloat16_tEfNS_4arch4Sm80ELb0ELb1ELb0ELb1ELb1ELb1ELb1ELb0EEENS1_21CollectiveEpilogueFwdINS6_IJS8_SA_S9_EEENS6_IJNS7_ILi1EEESI_SI_EEESC_SE_Li256ELb1ELb1ELb0ELb0EEENS1_19SingleTileSchedulerILb1ELb0ELb1ELi128EEEEEEEEEvNT_6ParamsE:
        .type           _ZN7cutlass13device_kernelIN5flash19enable_sm80_to_sm89INS1_16FlashAttnFwdSm80INS1_25CollectiveMainloopFwdSm80ILi8ELi1ELb0EN4cute5tupleIJNS5_1CILi128EEENS7_ILi32EEENS7_ILi256EEEEEELi256ENS_10bfloat16_tEfNS_4arch4Sm80ELb0ELb1ELb0ELb1ELb1ELb1ELb1ELb0EEENS1_21CollectiveEpilogueFwdINS6_IJS8_SA_S9_EEENS6_IJNS7_ILi1EEESI_SI_EEESC_SE_Li256ELb1ELb1ELb0ELb0EEENS1_19SingleTileSchedulerILb1ELb0ELb1ELi128EEEEEEEEEvNT_6ParamsE,@function
        .size           _ZN7cutlass13device_kernelIN5flash19enable_sm80_to_sm89INS1_16FlashAttnFwdSm80INS1_25CollectiveMainloopFwdSm80ILi8ELi1ELb0EN4cute5tupleIJNS5_1CILi128EEENS7_ILi32EEENS7_ILi256EEEEEELi256ENS_10bfloat16_tEfNS_4arch4Sm80ELb0ELb1ELb0ELb1ELb1ELb1ELb1ELb0EEENS1_21CollectiveEpilogueFwdINS6_IJS8_SA_S9_EEENS6_IJNS7_ILi1EEESI_SI_EEESC_SE_Li256ELb1ELb1ELb0ELb0EEENS1_19SingleTileSchedulerILb1ELb0ELb1ELi128EEEEEEEEEvNT_6ParamsE,(.L_x_3665 - _ZN7cutlass13device_kernelIN5flash19enable_sm80_to_sm89INS1_16FlashAttnFwdSm80INS1_25CollectiveMainloopFwdSm80ILi8ELi1ELb0EN4cute5tupleIJNS5_1CILi128EEENS7_ILi32EEENS7_ILi256EEEEEELi256ENS_10bfloat16_tEfNS_4arch4Sm80ELb0ELb1ELb0ELb1ELb1ELb1ELb1ELb0EEENS1_21CollectiveEpilogueFwdINS6_IJS8_SA_S9_EEENS6_IJNS7_ILi1EEESI_SI_EEESC_SE_Li256ELb1ELb1ELb0ELb0EEENS1_19SingleTileSchedulerILb1ELb0ELb1ELi128EEEEEEEEEvNT_6ParamsE)
        .other          _ZN7cutlass13device_kernelIN5flash19enable_sm80_to_sm89INS1_16FlashAttnFwdSm80INS1_25CollectiveMainloopFwdSm80ILi8ELi1ELb0EN4cute5tupleIJNS5_1CILi128EEENS7_ILi32EEENS7_ILi256EEEEEELi256ENS_10bfloat16_tEfNS_4arch4Sm80ELb0ELb1ELb0ELb1ELb1ELb1ELb1ELb0EEENS1_21CollectiveEpilogueFwdINS6_IJS8_SA_S9_EEENS6_IJNS7_ILi1EEESI_SI_EEESC_SE_Li256ELb1ELb1ELb0ELb0EEENS1_19SingleTileSchedulerILb1ELb0ELb1ELi128EEEEEEEEEvNT_6ParamsE,@"STO_CUDA_ENTRY STV_DEFAULT"
_ZN7cutlass13device_kernelIN5flash19enable_sm80_to_sm89INS1_16FlashAttnFwdSm80INS1_25CollectiveMainloopFwdSm80ILi8ELi1ELb0EN4cute5tupleIJNS5_1CILi128EEENS7_ILi32EEENS7_ILi256EEEEEELi256ENS_10bfloat16_tEfNS_4arch4Sm80ELb0ELb1ELb0ELb1ELb1ELb1ELb1ELb0EEENS1_21CollectiveEpilogueFwdINS6_IJS8_SA_S9_EEENS6_IJNS7_ILi1EEESI_SI_EEESC_SE_Li256ELb1ELb1ELb0ELb0EEENS1_19SingleTileSchedulerILb1ELb0ELb1ELi128EEEEEEEEEvNT_6ParamsE:
        /* <DEDUP_REMOVED lines=20> */
.L_x_2199:
        /* <DEDUP_REMOVED lines=13> */
.L_x_2201:
[----:B------:R-:W-:Y:S02]  /*0210*/  ULDC UR5, c[0x0][0x54c] ;  /* 0x0001530000057ab9 */ /* 0x000fe40000000800 */
.L_x_2200:
[----:B------:R-:W-:Y:S02]  /*0220*/  ULDC UR4, c[0x0][0x548] ;  /* 0x0001520000047ab9 */ /* 0x000fe40000000800 */
[----:B------:R-:W-:-:S02]  /*0230*/  USHF.L.U32 UR15, UR14, 0x7, URZ ;  /* 0x000000070e0f7899 */ /* 0x000fc4000800063f */
[----:B------:R-:W-:-:S04]  /*0240*/  UIMAD UR4, UR5, UR4, URZ ;  /* 0x00000004050472a4 */ /* 0x000fc8000f8e023f */
[----:B------:R-:W-:-:S04]  /*0250*/  UISETP.GE.AND UP0, UPT, UR15, UR4, UPT ;  /* 0x000000040f00728c */ /* 0x000fc8000bf06270 */
[----:B------:R-:W-:Y:S01]  /*0260*/  USEL UR21, UR21, 0xffffffff, !UP0 ;  /* 0xffffffff15157887 */ /* 0x000fe2000c000000 */
[----:B------:R-:W-:Y:S05]  /*0270*/  BRA `(.L_x_2202) ;  /* 0x000001b000007947 */ /* 0x000fea0003800000 */
.L_x_2198:
        /* <DEDUP_REMOVED lines=8> */
.L_x_2203:
        /* <DEDUP_REMOVED lines=13> */
.L_x_2205:
[----:B------:R-:W-:Y:S02]  /*03d0*/  ULDC UR5, c[0x0][0x54c] ;  /* 0x0001530000057ab9 */ /* 0x000fe40000000800 */
.L_x_2204:
[----:B------:R-:W-:Y:S02]  /*03e0*/  ULDC UR4, c[0x0][0x548] ;  /* 0x0001520000047ab9 */ /* 0x000fe40000000800 */
[----:B------:R-:W-:-:S02]  /*03f0*/  USHF.L.U32 UR15, UR14, 0x7, URZ ;  /* 0x000000070e0f7899 */ /* 0x000fc4000800063f */
[----:B------:R-:W-:-:S04]  /*0400*/  UIMAD UR4, UR5, UR4, URZ ;  /* 0x00000004050472a4 */ /* 0x000fc8000f8e023f */
[----:B------:R-:W-:-:S04]  /*0410*/  UISETP.GE.AND UP0, UPT, UR15, UR4, UPT ;  /* 0x000000040f00728c */ /* 0x000fc8000bf06270 */
[----:B------:R-:W-:-:S06]  /*0420*/  USEL UR21, UR21, 0xffffffff, !UP0 ;  /* 0xffffffff15157887 */ /* 0x000fcc000c000000 */
.L_x_2202:
        /* <DEDUP_REMOVED lines=64> */
.L_x_2206:
        /* <DEDUP_REMOVED lines=10> */
.L_x_2207:
[----:B------:R-:W-:Y:S05]  /*08d0*/  @!P4 BRA `(.L_x_2208) ;  /* 0x000000500000c947 */ /* 0x000fea0003800000 */
[----:B-1--4-:R-:W4:Y:S04]  /*08e0*/  LDG.E R2, [R8.64] ;  /* 0x0000001808027981 */ /* 0x012f28000c1e1900 */
[----:B---3--:R-:W3:Y:S01]  /*08f0*/  LDG.E R3, [R8.64+0x4] ;  /* 0x0000041808037981 */ /* 0x008ee2000c1e1900 */
[----:B----4-:R-:W1:Y:S08]  /*0900*/  R2UR UR19, R2 ;  /* 0x00000000021373c2 */ /* 0x010e7000000e0000 */
[----:B---3--:R-:W1:Y:S02]  /*0910*/  R2UR UR4, R3 ;  /* 0x00000000030473c2 */ /* 0x008e6400000e0000 */
[----:B-1----:R-:W-:-:S06]  /*0920*/  UIADD3 UR19, -UR19, UR4, URZ ;  /* 0x0000000413137290 */ /* 0x002fcc000fffe13f */
.L_x_2208:
        /* <DEDUP_REMOVED lines=42> */
.L_x_2210:
[----:B------:R-:W-:Y:S02]  /*0bd0*/  UISETP.NE.AND UP0, UPT, UR5, 0x1, UPT ;  /* 0x000000010500788c */ /* 0x000fe4000bf05270 */
[----:B------:R-:W-:Y:S02]  /*0be0*/  ULDC.64 UR6, c[0x0][0x330] ;  /* 0x0000cc0000067ab9 */ /* 0x000fe40000000a00 */
[----:B------:R-:W-:-:S07]  /*0bf0*/  UIMAD.WIDE.U32 UR8, UR4, UR6, URZ ;  /* 0x00000006040872a5 */ /* 0x000fce000f8e003f */
[----:B------:R-:W-:Y:S02]  /*0c00*/  @UP0 USHF.R.U32.HI UR4, URZ, UR7, UR9 ;  /* 0x000000073f040299 */ /* 0x000fe40008011609 */
.L_x_2211:
[----:B------:R-:W-:Y:S02]  /*0c10*/  ULDC UR6, c[0x0][0x32c] ;  /* 0x0000cb0000067ab9 */ /* 0x000fe40000000800 */
[----:B------:R-:W-:-:S06]  /*0c20*/  UIMAD UR6, UR4, UR5, UR6 ;  /* 0x00000005040672a4 */ /* 0x000fcc000f8e0206 */
[----:B------:R-:W-:Y:S02]  /*0c30*/  IMNMX R4, R4, UR6, PT ;  /* 0x0000000604047c17 */ /* 0x000fe4000b800200 */
.L_x_2209:
        /* <DEDUP_REMOVED lines=26> */
.L_x_2213:
[----:B------:R-:W-:-:S03]  /*0de0*/  UISETP.NE.AND UP0, UPT, UR5, 0x1, UPT ;  /* 0x000000010500788c */ /* 0x000fc6000bf05270 */
[----:B------:R-:W-:Y:S02]  /*0df0*/  ULDC.64 UR4, c[0x0][0x330] ;  /* 0x0000cc0000047ab9 */ /* 0x000fe40000000a00 */
[----:B------:R-:W-:-:S07]  /*0e00*/  UIMAD.WIDE.U32 UR26, UR6, UR4, URZ ;  /* 0x00000004061a72a5 */ /* 0x000fce000f8e003f */
[----:B------:R-:W-:Y:S02]  /*0e10*/  @UP0 UMOV UR7, UR27 ;  /* 0x0000001b00070c82 */ /* 0x000fe40008000000 */
[----:B------:R-:W-:Y:S02]  /*0e20*/  @UP0 USHF.R.U32.HI UR6, URZ, UR5, UR7 ;  /* 0x000000053f060299 */ /* 0x000fe40008011607 */
.L_x_2214:
[----:B------:R-:W-:Y:S02]  /*0e30*/  ULDC UR4, c[0x0][0x32c] ;  /* 0x0000cb0000047ab9 */ /* 0x000fe40000000800 */
[----:B------:R-:W-:-:S06]  /*0e40*/  UIMAD UR4, UR6, UR4, URZ ;  /* 0x00000004060472a4 */ /* 0x000fcc000f8e023f */
[----:B------:R-:W-:Y:S02]  /*0e50*/  IMNMX R5, R5, UR4, !PT ;  /* 0x0000000405057c17 */ /* 0x000fe4000f800200 */
.L_x_2212:
        /* <DEDUP_REMOVED lines=123> */
.L_x_2217:
[----:B------:R-:W-:Y:S05]  /*1610*/  BSYNC B0 ;  /* 0x0000000000007941 */ /* 0x000fea0003800000 */
.L_x_2216:
        /* <DEDUP_REMOVED lines=128> */
.L_x_2236:
        /* <DEDUP_REMOVED lines=85> */
.L_x_2222:
[----:B------:R-:W-:Y:S05]  /*2370*/  BSYNC B0 ;  /* 0x0000000000007941 */ /* 0x000fea0003800000 */
.L_x_2221:
        /* <DEDUP_REMOVED lines=87> */
.L_x_2225:
[----:B------:R-:W-:Y:S05]  /*28f0*/  BSYNC B0 ;  /* 0x0000000000007941 */ /* 0x000fea0003800000 */
.L_x_2224:
        /* <DEDUP_REMOVED lines=57> */
.L_x_2227:
[----:B------:R-:W-:Y:S05]  /*2c90*/  BSYNC B0 ;  /* 0x0000000000007941 */ /* 0x000fea0003800000 */
.L_x_2226:
        /* <DEDUP_REMOVED lines=57> */
.L_x_2229:
[----:B------:R-:W-:Y:S05]  /*3030*/  BSYNC B0 ;  /* 0x0000000000007941 */ /* 0x000fea0003800000 */
.L_x_2228:
        /* <DEDUP_REMOVED lines=57> */
.L_x_2220:
        /* <DEDUP_REMOVED lines=29> */
.L_x_2231:
[----:B------:R-:W-:Y:S05]  /*35a0*/  BSYNC B0 ;  /* 0x0000000000007941 */ /* 0x000fea0003800000 */
.L_x_2230:
        /* <DEDUP_REMOVED lines=149> */
.L_x_2233:
[----:B------:R-:W-:Y:S05]  /*3f00*/  BSYNC B0 ;  /* 0x0000000000007941 */ /* 0x000fea0003800000 */
.L_x_2232:
        /* <DEDUP_REMOVED lines=124> */
.L_x_2219:
        /* <DEDUP_REMOVED lines=27> */
.L_x_2223:
[----:B------:R-:W-:Y:S05]  /*4880*/  BSYNC B1 ;  /* 0x0000000000017941 */ /* 0x000fea0003800000 */
.L_x_2218:
        /* <DEDUP_REMOVED lines=61> */
.L_x_2235:
[----:B----4-:R-:W-:Y:S05]  /*4c60*/  BSYNC B0 ;  /* 0x0000000000007941 */ /* 0x010fea0003800000 */
.L_x_2234:
        /* <DEDUP_REMOVED lines=25> */
.L_x_2215:
        /* <DEDUP_REMOVED lines=20> */
.L_x_2238:
[----:B------:R-:W-:Y:S02]  /*4f40*/  UISETP.NE.AND UP0, UPT, UR6, 0x1, UPT ;  /* 0x000000010600788c */ /* 0x000fe4000bf05270 */
[----:B------:R-:W-:Y:S02]  /*4f50*/  ULDC.64 UR4, c[0x0][0x330] ;  /* 0x0000cc0000047ab9 */ /* 0x000fe40000000a00 */
[----:B------:R-:W-:-:S07]  /*4f60*/  UIMAD.WIDE.U32 UR18, UR10, UR4, URZ ;  /* 0x000000040a1272a5 */ /* 0x000fce000f8e003f */
[----:B------:R-:W-:Y:S02]  /*4f70*/  @UP0 USHF.R.U32.HI UR10, URZ, UR5, UR19 ;  /* 0x000000053f0a0299 */ /* 0x000fe40008011613 */
.L_x_2239:
[----:B------:R-:W-:Y:S02]  /*4f80*/  ULDC UR4, c[0x0][0x32c] ;  /* 0x0000cb0000047ab9 */ /* 0x000fe40000000800 */
[----:B------:R-:W-:-:S04]  /*4f90*/  UIMAD UR4, UR10, UR6, UR4 ;  /* 0x000000060a0472a4 */ /* 0x000fc8000f8e0204 */
[----:B------:R-:W-:-:S04]  /*4fa0*/  UISETP.LT.AND UP0, UPT, UR7, UR4, UPT ;  /* 0x000000040700728c */ /* 0x000fc8000bf01270 */
[----:B------:R-:W-:-:S04]  /*4fb0*/  USEL UR7, UR7, UR4, UP0 ;  /* 0x0000000407077287 */ /* 0x000fc80008000000 */
.L_x_2237:
        /* <DEDUP_REMOVED lines=27> */
.L_x_2241:
[----:B------:R-:W-:Y:S02]  /*5170*/  ULDC UR4, c[0x0][0x32c] ;  /* 0x0000cb0000047ab9 */ /* 0x000fe40000000800 */
[----:B------:R-:W-:-:S03]  /*5180*/  UISETP.NE.AND UP0, UPT, UR4, 0x1, UPT ;  /* 0x000000010400788c */ /* 0x000fc6000bf05270 */
[----:B------:R-:W-:Y:S02]  /*5190*/  ULDC.64 UR4, c[0x0][0x330] ;  /* 0x0000cc0000047ab9 */ /* 0x000fe40000000a00 */
[----:B------:R-:W-:-:S06]  /*51a0*/  UIMAD.WIDE.U32 UR18, UR7, UR4, URZ ;  /* 0x00000004071272a5 */ /* 0x000fcc000f8e003f */
[----:B------:R-:W-:Y:S02]  /*51b0*/  @UP0 USHF.R.U32.HI UR7, URZ, UR5, UR19 ;  /* 0x000000053f070299 */ /* 0x000fe40008011613 */
.L_x_2242:
[----:B------:R-:W-:Y:S02]  /*51c0*/  ULDC UR4, c[0x0][0x32c] ;  /* 0x0000cb0000047ab9 */ /* 0x000fe40000000800 */
[----:B------:R-:W-:-:S04]  /*51d0*/  UIMAD UR4, UR7, UR4, URZ ;  /* 0x00000004070472a4 */ /* 0x000fc8000f8e023f */
[----:B------:R-:W-:-:S04]  /*51e0*/  UISETP.LT.AND UP0, UPT, UR6, UR4, UPT ;  /* 0x000000040600728c */ /* 0x000fc8000bf01270 */
[----:B------:R-:W-:-:S04]  /*51f0*/  USEL UR6, UR6, UR4, !UP0 ;  /* 0x0000000406067287 */ /* 0x000fc8000c000000 */
.L_x_2240:
        /* <DEDUP_REMOVED lines=196> */
.L_x_2245:
[----:B-1-34-:R-:W-:Y:S05]  /*5e40*/  BSYNC B0 ;  /* 0x0000000000007941 */ /* 0x01afea0003800000 */
.L_x_2244:
        /* <DEDUP_REMOVED lines=26> */
.L_x_2247:
[----:B------:R-:W-:Y:S05]  /*5ff0*/  BSYNC B0 ;  /* 0x0000000000007941 */ /* 0x000fea0003800000 */
.L_x_2246:
        /* <DEDUP_REMOVED lines=26> */
.L_x_2249:
[----:B------:R-:W-:Y:S05]  /*61a0*/  BSYNC B0 ;  /* 0x0000000000007941 */ /* 0x000fea0003800000 */
.L_x_2248:
        /* <DEDUP_REMOVED lines=31> */
[----:B------:R-:W-:Y:S02]  /*63a0*/  @P1 LOP3.LUT R12, R12, 0x8, RZ, 0xfc, !PT ;  /* 0x000000080c0c1812 */ /* 0x000fe400078efcff */
[----:B------:R-:W-:Y:S01]  /*63b0*/  @!P6 IMAD.WIDE R16, R17, 0x2, R14 ;  /* 0x000000021110e825 */ /* 0x000fe200078e020e */
[----:B------:R-:W-:Y:S01]  /*63c0*/  @!P6 LOP3.LUT R8, R8, 0xfffffff8, RZ, 0xc0, !PT ;  /* 0xfffffff80808e812 */ /* 0x000fe200078ec0ff */
[----:B------:R1:W-:Y:S01]  /*63d0*/  @!P6 LDGSTS.E.BYPASS.LTC128B.128 [R10+0x17080], [R18.64], !P0 ;  /* 0x17080000120aefae */ /* 0x0003e2000c101d58 */
[----:B------:R-:W-:-:S02]  /*63e0*/  ISETP.GE.AND P0, PT, R218, UR11, PT ;  /* 0x0000000bda007c0c */ /* 0x000fc4000bf06270 */
[----:B------:R-:W-:Y:S01]  /*63f0*/  IADD3 R218, R218, UR16, RZ ;  /* 0x00000010dada7c10 */ /* 0x000fe2000fffe0ff */
[----:B------:R2:W-:Y:S01]  /*6400*/  @!P6 LDGSTS.E.BYPASS.LTC128B.128 [R10+0x1b080], [R16.64], !P3 ;  /* 0x1b080000100aefae */ /* 0x0005e2000d901d58 */
[----:B------:R-:W-:-:S03]  /*6410*/  ISETP.GT.OR P0, PT, R216, 0x1f, P0 ;  /* 0x0000001fd800780c */ /* 0x000fc60000704670 */
        /* <DEDUP_REMOVED lines=78> */
.L_x_2250:
        /* <DEDUP_REMOVED lines=91> */
.L_x_2254:
[----:B------:R-:W-:Y:S05]  /*6eb0*/  BSYNC B0 ;  /* 0x0000000000007941 */ /* 0x000fea0003800000 */
.L_x_2253:
        /* <DEDUP_REMOVED lines=86> */
.L_x_2256:
[----:B------:R-:W-:Y:S05]  /*7420*/  BSYNC B0 ;  /* 0x0000000000007941 */ /* 0x000fea0003800000 */
.L_x_2255:
        /* <DEDUP_REMOVED lines=88> */
.L_x_2258:
[----:B----4-:R-:W-:Y:S05]  /*79b0*/  BSYNC B0 ;  /* 0x0000000000007941 */ /* 0x010fea0003800000 */
.L_x_2257:
        /* <DEDUP_REMOVED lines=85> */
.L_x_2260:
[----:B----4-:R-:W-:Y:S05]  /*7f10*/  BSYNC B0 ;  /* 0x0000000000007941 */ /* 0x010fea0003800000 */
.L_x_2259:
        /* <DEDUP_REMOVED lines=89> */
.L_x_2264:
[----:B------:R-:W-:Y:S05]  /*84b0*/  BSYNC B0 ;  /* 0x0000000000007941 */ /* 0x000fea0003800000 */
.L_x_2263:
        /* <DEDUP_REMOVED lines=50> */
.L_x_2266:
[----:B------:R-:W-:Y:S05]  /*87e0*/  BSYNC B0 ;  /* 0x0000000000007941 */ /* 0x000fea0003800000 */
.L_x_2265:
        /* <DEDUP_REMOVED lines=50> */
.L_x_2268:
[----:B------:R-:W-:Y:S05]  /*8b10*/  BSYNC B0 ;  /* 0x0000000000007941 */ /* 0x000fea0003800000 */
.L_x_2267:
        /* <DEDUP_REMOVED lines=49> */
.L_x_2262:
[----:B------:R-:W-:Y:S05]  /*8e30*/  BSYNC B1 ;  /* 0x0000000000017941 */ /* 0x000fea0003800000 */
.L_x_2261:
        /* <DEDUP_REMOVED lines=53> */
.L_x_2272:
[----:B------:R-:W-:Y:S05]  /*9190*/  BSYNC B0 ;  /* 0x0000000000007941 */ /* 0x000fea0003800000 */
.L_x_2271:
        /* <DEDUP_REMOVED lines=50> */
.L_x_2274:
[----:B------:R-:W-:Y:S05]  /*94c0*/  BSYNC B0 ;  /* 0x0000000000007941 */ /* 0x000fea0003800000 */
.L_x_2273:
        /* <DEDUP_REMOVED lines=50> */
.L_x_2276:
[----:B------:R-:W-:Y:S05]  /*97f0*/  BSYNC B0 ;  /* 0x0000000000007941 */ /* 0x000fea0003800000 */
.L_x_2275:
        /* <DEDUP_REMOVED lines=23> */
[C---:B------:R-:W-:Y:S01]  /*9970*/  SHF.L.U32 R77, R5.reuse, 0x10, RZ ;  /* 0x00000010054d7819 */ /* 0x040fe200000006ff */
[-C--:B------:R-:W-:Y:S01]  /*9980*/  FMUL.FTZ R74, R74, R7.reuse ;  /* 0x000000074a4a7220 */ /* 0x080fe20000410000 */
[----:B------:R-:W-:Y:S01]  /*9990*/  LOP3.LUT R86, R5, 0xffff0000, RZ, 0xc0, !PT ;  /* 0xffff000005567812 */ /* 0x000fe200078ec0ff */
        /* <DEDUP_REMOVED lines=23> */
.L_x_2270:
[----:B------:R-:W-:Y:S05]  /*9b10*/  BSYNC B1 ;  /* 0x0000000000017941 */ /* 0x000fea0003800000 */
.L_x_2269:
        /* <DEDUP_REMOVED lines=53> */
.L_x_2280:
[----:B------:R-:W-:Y:S05]  /*9e70*/  BSYNC B0 ;  /* 0x0000000000007941 */ /* 0x000fea0003800000 */
.L_x_2279:
        /* <DEDUP_REMOVED lines=28> */
[C---:B------:R-:W-:Y:S02]  /*a040*/  FFMA.FTZ R57, R60.reuse, R7, -R57 ;  /* 0x000000073c397223 */ /* 0x040fe40000010839 */
[----:B------:R-:W-:Y:S02]  /*a050*/  FFMA.FTZ R4, R60, R4, R59 ;  /* 0x000000043c047223 */ /* 0x000fe4000001003b */
[-C--:B------:R-:W-:Y:S02]  /*a060*/  FMUL.FTZ R61, R61, R68.reuse ;  /* 0x000000443d3d7220 */ /* 0x080fe40000410000 */
[----:B------:R-:W-:Y:S01]  /*a070*/  FFMA.FTZ R5, R6, R68, -R5 ;  /* 0x0000004406057223 */ /* 0x000fe20000010805 */
[----:B------:R-:W-:Y:S01]  /*a080*/  SHF.L.U32 R68, R58, 0x10, RZ ;  /* 0x000000103a447819 */ /* 0x000fe200000006ff */
[C---:B------:R-:W-:Y:S01]  /*a090*/  IMAD.U32 R60, R56.reuse, 0x10000, RZ ;  /* 0x00010000383c7824 */ /* 0x040fe200078e00ff */
[----:B------:R-:W-:Y:S01]  /*a0a0*/  LOP3.LUT R56, R56, 0xffff0000, RZ, 0xc0, !PT ;  /* 0xffff000038387812 */ /* 0x000fe200078ec0ff */
[----:B------:R-:W-:Y:S01]  /*a0b0*/  FFMA.FTZ R74, R6, R55, R61 ;  /* 0x00000037064a7223 */ /* 0x000fe2000001003d */
[----:B------:R-:W-:Y:S01]  /*a0c0*/  LOP3.LUT R58, R58, 0xffff0000, RZ, 0xc0, !PT ;  /* 0xffff00003a3a7812 */ /* 0x000fe200078ec0ff */
[----:B------:R-:W-:-:S02]  /*a0d0*/  FMUL.FTZ R6, R63, R60 ;  /* 0x0000003c3f067220 */ /* 0x000fc40000410000 */
[----:B------:R-:W-:Y:S02]  /*a0e0*/  FMUL.FTZ R7, R69, R56 ;  /* 0x0000003845077220 */ /* 0x000fe40000410000 */
[----:B------:R-:W-:Y:S02]  /*a0f0*/  FMUL.FTZ R63, R63, R68 ;  /* 0x000000443f3f7220 */ /* 0x000fe40000410000 */
[----:B------:R-:W-:Y:S02]  /*a100*/  FMUL.FTZ R69, R69, R58 ;  /* 0x0000003a45457220 */ /* 0x000fe40000410000 */
[C---:B------:R-:W-:Y:S01]  /*a110*/  FFMA.FTZ R68, R67.reuse, R68, -R6 ;  /* 0x0000004443447223 */ /* 0x040fe20000010806 */
[----:B------:R-:W-:Y:S01]  /*a120*/  F2FP.BF16.PACK_AB R6, R4, R57 ;  /* 0x000000390406723e */ /* 0x000fe200000010ff */
[----:B------:R-:W-:Y:S02]  /*a130*/  FFMA.FTZ R63, R67, R60, R63 ;  /* 0x0000003c433f7223 */ /* 0x000fe4000001003f */
[----:B------:R-:W-:Y:S01]  /*a140*/  FFMA.FTZ R58, R62, R58, -R7 ;  /* 0x0000003a3e3a7223 */ /* 0x000fe20000010807 */
[----:B------:R-:W-:Y:S01]  /*a150*/  F2FP.BF16.PACK_AB R7, R74, R5 ;  /* 0x000000054a07723e */ /* 0x000fe200000010ff */
[----:B------:R-:W-:Y:S01]  /*a160*/  FFMA.FTZ R69, R62, R56, R69 ;  /* 0x000000383e457223 */ /* 0x000fe20000010045 */
[----:B------:R-:W-:-:S04]  /*a170*/  F2FP.BF16.PACK_AB R4, R63, R68 ;  /* 0x000000443f04723e */ /* 0x000fc800000010ff */
[----:B------:R-:W-:-:S05]  /*a180*/  F2FP.BF16.PACK_AB R5, R69, R58 ;  /* 0x0000003a4505723e */ /* 0x000fca00000010ff */
[----:B------:R1:W-:Y:S02]  /*a190*/  STS.128 [R147+0x16080], R4 ;  /* 0x0160800493007388 */ /* 0x0003e40000000c00 */
.L_x_2282:
[----:B------:R-:W-:Y:S05]  /*a1a0*/  BSYNC B0 ;  /* 0x0000000000007941 */ /* 0x000fea0003800000 */
.L_x_2281:
        /* <DEDUP_REMOVED lines=50> */
.L_x_2284:
[----:B------:R-:W-:Y:S05]  /*a4d0*/  BSYNC B0 ;  /* 0x0000000000007941 */ /* 0x000fea0003800000 */
.L_x_2283:
        /* <DEDUP_REMOVED lines=49> */
.L_x_2278:
[----:B------:R-:W-:Y:S05]  /*a7f0*/  BSYNC B1 ;  /* 0x0000000000017941 */ /* 0x000fea0003800000 */
.L_x_2277:
        /* <DEDUP_REMOVED lines=52> */
.L_x_2287:
[----:B------:R-:W-:Y:S05]  /*ab40*/  BSYNC B0 ;  /* 0x0000000000007941 */ /* 0x000fea0003800000 */
.L_x_2286:
        /* <DEDUP_REMOVED lines=50> */
.L_x_2289:
[----:B------:R-:W-:Y:S05]  /*ae70*/  BSYNC B0 ;  /* 0x0000000000007941 */ /* 0x000fea0003800000 */
.L_x_2288:
        /* <DEDUP_REMOVED lines=50> */
.L_x_2291:
[----:B------:R-:W-:Y:S05]  /*b1a0*/  BSYNC B0 ;  /* 0x0000000000007941 */ /* 0x000fea0003800000 */
.L_x_2290:
        /* <DEDUP_REMOVED lines=50> */
.L_x_2252:
        /* <DEDUP_REMOVED lines=57> */
.L_x_2293:
[----:B--2---:R-:W-:Y:S05]  /*b860*/  BSYNC B0 ;  /* 0x0000000000007941 */ /* 0x004fea0003800000 */
.L_x_2292:
        /* <DEDUP_REMOVED lines=67> */
.L_x_2295:
[----:B--2---:R-:W-:Y:S05]  /*bca0*/  BSYNC B0 ;  /* 0x0000000000007941 */ /* 0x004fea0003800000 */
.L_x_2294:
        /* <DEDUP_REMOVED lines=69> */
.L_x_2297:
[----:B--2---:R-:W-:Y:S05]  /*c100*/  BSYNC B0 ;  /* 0x0000000000007941 */ /* 0x004fea0003800000 */
.L_x_2296:
        /* <DEDUP_REMOVED lines=66> */
.L_x_2299:
[----:B------:R-:W-:Y:S05]  /*c530*/  BSYNC B0 ;  /* 0x0000000000007941 */ /* 0x000fea0003800000 */
.L_x_2298:
        /* <DEDUP_REMOVED lines=146> */
.L_x_2303:
[----:B------:R-:W-:Y:S05]  /*ce60*/  BSYNC B0 ;  /* 0x0000000000007941 */ /* 0x000fea0003800000 */
.L_x_2302:
        /* <DEDUP_REMOVED lines=115> */
.L_x_2301:
[----:B------:R-:W-:Y:S05]  /*d5a0*/  BSYNC B1 ;  /* 0x0000000000017941 */ /* 0x000fea0003800000 */
.L_x_2300:
        /* <DEDUP_REMOVED lines=120> */
.L_x_2307:
[----:B------:R-:W-:Y:S05]  /*dd30*/  BSYNC B0 ;  /* 0x0000000000007941 */ /* 0x000fea0003800000 */
.L_x_2306:
        /* <DEDUP_REMOVED lines=122> */
.L_x_2305:
[----:B------:R-:W-:Y:S05]  /*e4e0*/  BSYNC B1 ;  /* 0x0000000000017941 */ /* 0x000fea0003800000 */
.L_x_2304:
        /* <DEDUP_REMOVED lines=120> */
.L_x_2311:
[----:B------:R-:W-:Y:S05]  /*ec70*/  BSYNC B0 ;  /* 0x0000000000007941 */ /* 0x000fea0003800000 */
.L_x_2310:
        /* <DEDUP_REMOVED lines=122> */
.L_x_2309:
[----:B------:R-:W-:Y:S05]  /*f420*/  BSYNC B1 ;  /* 0x0000000000017941 */ /* 0x000fea0003800000 */
.L_x_2308:
        /* <DEDUP_REMOVED lines=119> */
.L_x_2313:
[----:B------:R-:W-:Y:S05]  /*fba0*/  BSYNC B0 ;  /* 0x0000000000007941 */ /* 0x000fea0003800000 */
.L_x_2312:
        /* <DEDUP_REMOVED lines=46> */
[----:B------:R-:W-:Y:S01]  /*fe90*/  IMAD.U32 R21, R78, 0x10000, RZ ;  /* 0x000100004e157824 */ /* 0x000fe200078e00ff */
[----:B------:R-:W-:Y:S02]  /*fea0*/  PRMT R76, R76, 0x5410, R23 ;  /* 0x000054104c4c7816 */ /* 0x000fe40000000017 */
[----:B------:R-:W-:Y:S02]  /*feb0*/  LOP3.LUT R78, R78, 0xffff0000, RZ, 0xc0, !PT ;  /* 0xffff00004e4e7812 */ /* 0x000fe400078ec0ff */
[----:B------:R-:W-:Y:S02]  /*fec0*/  SHF.R.U32.HI R26, RZ, 0x10, R27 ;  /* 0x00000010ff1a7819 */ /* 0x000fe4000001161b */
[----:B------:R-:W-:Y:S02]  /*fed0*/  LOP3.LUT R64, R64, 0xffff0000, RZ, 0xc0, !PT ;  /* 0xffff000040407812 */ /* 0x000fe400078ec0ff */
[----:B------:R-:W-:Y:S01]  /*fee0*/  PRMT R79, R79, 0x5410, R26 ;  /* 0x000054104f4f7816 */ /* 0x000fe2000000001a */
[----:B------:R-:W-:-:S03]  /*fef0*/  IMAD.U32 R26, R67, 0x10000, RZ ;  /* 0x00010000431a7824 */ /* 0x000fc600078e00ff */
        /* <DEDUP_REMOVED lines=69> */
.L_x_2285:
[----:B------:R-:W-:Y:S05]  /*10350*/  BSYNC B2 ;  /* 0x0000000000027941 */ /* 0x000fea0003800000 */
.L_x_2251:
        /* <DEDUP_REMOVED lines=17> */
[----:B------:R-:W-:Y:S01]  /*10470*/  ISETP.LT.AND P1, PT, R31, UR30, PT ;  /* 0x0000001e1f007c0c */ /* 0x000fe2000bf21270 */
[----:B------:R-:W-:Y:S01]  /*10480*/  IMAD.IADD R11, R4, 0x1, -R11 ;  /* 0x00000001040b7824 */ /* 0x000fe200078e0a0b */
[----:B------:R-:W-:Y:S01]  /*10490*/  SHF.R.S32.HI R228, RZ, 0x1f, R219 ;  /* 0x0000001fffe47819 */ /* 0x000fe200000114db */
[----:B------:R-:W-:Y:S01]  /*104a0*/  IMAD R4, R49, c[0x0][0x218], RZ ;  /* 0x0000860031047a24 */ /* 0x000fe200078e02ff */
[----:B------:R-:W-:Y:S01]  /*104b0*/  LOP3.LUT R47, R47, 0xfffffe00, RZ, 0xc0, !PT ;  /* 0xfffffe002f2f7812 */ /* 0x000fe200078ec0ff */
[----:B------:R-:W-:Y:S01]  /*104c0*/  IMAD R213, R11, 0x200, R8 ;  /* 0x000002000bd57824 */ /* 0x000fe200078e0208 */
[----:B------:R-:W-:Y:S01]  /*104d0*/  LEA.HI R228, R228, R219, RZ, 0x3 ;  /* 0x000000dbe4e47211 */ /* 0x000fe200078f18ff */
[----:B------:R-:W-:Y:S01]  /*104e0*/  IMAD.WIDE.U32 R6, R217, c[0x0][0x218], R6 ;  /* 0x00008600d9067a25 */ /* 0x000fe200078e0006 */
[----:B------:R-:W-:Y:S01]  /*104f0*/  SHF.R.S32.HI R8, RZ, 0x1f, R29 ;  /* 0x0000001fff087819 */ /* 0x000fe2000001141d */
[----:B------:R-:W-:Y:S01]  /*10500*/  UISETP.GT.AND UP0, UPT, UR17, UR8, UPT ;  /* 0x000000081100728c */ /* 0x000fe2000bf04270 */
[----:B------:R-:W-:Y:S01]  /*10510*/  LOP3.LUT R228, R228, 0xfffffff8, RZ, 0xc0, !PT ;  /* 0xfffffff8e4e47812 */ /* 0x000fe200078ec0ff */
[----:B------:R-:W-:Y:S01]  /*10520*/  IMAD.SHL.U32 R213, R213, 0x2, RZ ;  /* 0x00000002d5d57824 */ /* 0x000fe200078e00ff */
[----:B------:R-:W-:Y:S01]  /*10530*/  BAR.SYNC.DEFER_BLOCKING 0x0 ;  /* 0x0000000000007b1d */ /* 0x000fe20000010000 */
[----:B------:R-:W-:Y:S01]  /*10540*/  IMAD R4, R217, c[0x0][0x21c], R4 ;  /* 0x00008700d9047a24 */ /* 0x000fe200078e0204 */
[----:B------:R-:W-:Y:S01]  /*10550*/  LEA.HI R227, R8, R29, RZ, 0x3 ;  /* 0x0000001d08e37211 */ /* 0x000fe200078f18ff */
[----:B------:R-:W-:Y:S01]  /*10560*/  IMAD.SHL.U32 R11, R11, 0x8, RZ ;  /* 0x000000080b0b7824 */ /* 0x000fe200078e00ff */
[C---:B------:R-:W-:Y:S01]  /*10570*/  IADD3 R5, R213.reuse, 0xc080, RZ ;  /* 0x0000c080d5057810 */ /* 0x040fe20007ffe0ff */
[----:B------:R-:W-:Y:S01]  /*10580*/  IMAD.SHL.U32 R220, R30, 0x2, RZ ;  /* 0x000000021edc7824 */ /* 0x000fe200078e00ff */
[----:B------:R-:W-:-:S02]  /*10590*/  IADD3 R212, R213, 0xc0a0, RZ ;  /* 0x0000c0a0d5d47810 */ /* 0x000fc40007ffe0ff */
[----:B------:R-:W-:Y:S02]  /*105a0*/  @P0 IADD3 R212, R5, -0x20, RZ ;  /* 0xffffffe005d40810 */ /* 0x000fe40007ffe0ff */
[----:B------:R-:W-:Y:S02]  /*105b0*/  IADD3 R5, P0, R6, UR26, RZ ;  /* 0x0000001a06057c10 */ /* 0x000fe4000ff1e0ff */
[----:B------:R-:W-:Y:S02]  /*105c0*/  LOP3.LUT R227, R227, 0xfffffff8, RZ, 0xc0, !PT ;  /* 0xfffffff8e3e37812 */ /* 0x000fe400078ec0ff */
[----:B------:R-:W-:Y:S01]  /*105d0*/  IADD3.X R6, R7, UR12, R4, P0, !PT ;  /* 0x0000000c07067c10 */ /* 0x000fe200087fe404 */
[----:B------:R-:W-:Y:S01]  /*105e0*/  IMAD R7, R44, 0x400, R47 ;  /* 0x000004002c077824 */ /* 0x000fe200078e022f */
[----:B------:R-:W-:Y:S02]  /*105f0*/  LEA R4, P0, R5, c[0x0][0x1f8], 0x1 ;  /* 0x00007e0005047a11 */ /* 0x000fe400078008ff */
[----:B------:R-:W-:-:S02]  /*10600*/  SHF.R.S32.HI R9, RZ, 0x1f, R28 ;  /* 0x0000001fff097819 */ /* 0x000fc4000001141c */
[----:B------:R-:W-:Y:S01]  /*10610*/  LEA.HI.X R5, R5, c[0x0][0x1fc], R6, 0x1, P0 ;  /* 0x00007f0005057a11 */ /* 0x000fe200000f0c06 */
[----:B------:R-:W-:Y:S01]  /*10620*/  SHFL.IDX PT, R24, R4, RZ, 0x181f ;  /* 0x00181fff04187589 */ /* 0x000fe200000e0000 */
[----:B------:R-:W-:Y:S02]  /*10630*/  LOP3.LUT R6, R46, 0x1c0, RZ, 0xc0, !PT ;  /* 0x000001c02e067812 */ /* 0x000fe400078ec0ff */
[----:B------:R-:W-:Y:S01]  /*10640*/  LOP3.LUT P0, RZ, R0, 0x4, RZ, 0xc0, !PT ;  /* 0x0000000400ff7812 */ /* 0x000fe2000780c0ff */
[----:B------:R-:W1:Y:S01]  /*10650*/  SHFL.IDX PT, R25, R5, RZ, 0x181f ;  /* 0x00181fff05197589 */ /* 0x000e6200000e0000 */
[----:B------:R-:W-:Y:S01]  /*10660*/  LOP3.LUT R11, R6, 0x8, R11, 0xf8, !PT ;  /* 0x00000008060b7812 */ /* 0x000fe200078ef80b */
[----:B------:R-:W-:Y:S01]  /*10670*/  IMAD.MOV.U32 R0, RZ, RZ, 0x40 ;  /* 0x00000040ff007424 */ /* 0x000fe200078e00ff */
[----:B------:R-:W-:Y:S01]  /*10680*/  SHF.R.U32.HI R46, RZ, 0x3, R6 ;  /* 0x00000003ff2e7819 */ /* 0x000fe20000011606 */
[----:B------:R-:W-:Y:S01]  /*10690*/  LDSM.16.M88.4 R12, [R213+0xc080] ;  /* 0x00c08000d50c783b */ /* 0x000fe20000000200 */
[----:B------:R-:W-:-:S02]  /*106a0*/  LEA.HI R226, R9, R28, RZ, 0x3 ;  /* 0x0000001c09e27211 */ /* 0x000fc400078f18ff */
[----:B------:R-:W-:Y:S01]  /*106b0*/  LOP3.LUT R46, R11, R46, RZ, 0x3c, !PT ;  /* 0x0000002e0b2e7212 */ /* 0x000fe200078e3cff */
[----:B------:R-:W-:Y:S01]  /*106c0*/  LDSM.16.M88.4 R20, [R213+0xc880] ;  /* 0x00c88000d514783b */ /* 0x000fe20000000200 */
[----:B------:R-:W-:Y:S02]  /*106d0*/  SEL R0, R0, 0xffffffc0, !P0 ;  /* 0xffffffc000007807 */ /* 0x000fe40004000000 */
[----:B------:R-:W-:Y:S01]  /*106e0*/  ISETP.GE.OR P0, PT, R225, c[0x0][0x1d4], !P1 ;  /* 0x00007500e1007a0c */ /* 0x000fe20004f06670 */
[----:B------:R-:W-:Y:S01]  /*106f0*/  IMAD.IADD R214, R46, 0x1, R7 ;  /* 0x000000012ed67824 */ /* 0x000fe200078e0207 */
[----:B------:R-:W-:Y:S01]  /*10700*/  LDSM.16.M88.4 R40, [R212] ;  /* 0x00000000d428783b */ /* 0x000fe20000000200 */
[----:B------:R-:W-:Y:S01]  /*10710*/  LOP3.LUT R226, R226, 0xfffffff8, RZ, 0xc0, !PT ;  /* 0xfffffff8e2e27812 */ /* 0x000fe200078ec0ff */
[----:B------:R-:W-:Y:S01]  /*10720*/  IMAD.IADD R208, R213, 0x1, R0 ;  /* 0x00000001d5d07824 */ /* 0x000fe200078e0200 */
[----:B------:R-:W-:Y:S01]  /*10730*/  IADD3 R203, R212, 0x800, RZ ;  /* 0x00000800d4cb7810 */ /* 0x000fe20007ffe0ff */
[----:B------:R-:W-:Y:S01]  /*10740*/  IMAD.SHL.U32 R214, R214, 0x2, RZ ;  /* 0x00000002d6d67824 */ /* 0x000fe200078e00ff */
[----:B------:R-:W-:Y:S01]  /*10750*/  LDSM.16.M88.4 R36, [R212+0x800] ;  /* 0x00080000d424783b */ /* 0x000fe20000000200 */
[----:B------:R-:W-:Y:S01]  /*10760*/  IMAD.IADD R202, R0, 0x1, R212 ;  /* 0x0000000100ca7824 */ /* 0x000fe200078e02d4 */
[----:B------:R-:W-:Y:S01]  /*10770*/  SHF.R.S32.HI R0, RZ, 0x1f, R227 ;  /* 0x0000001fff007819 */ /* 0x000fe200000114e3 */
[--C-:B------:R-:W-:Y:S01]  /*10780*/  IMAD R210, R2, 0x2, R214.reuse ;  /* 0x0000000202d27824 */ /* 0x100fe200078e02d6 */
[----:B------:R-:W2:Y:S01]  /*10790*/  LDSM.16.M88.4 R4, [R214+0x10080] ;  /* 0x01008000d604783b */ /* 0x000ea20000000200 */
[----:B------:R-:W-:Y:S01]  /*107a0*/  IMAD R209, R3, 0x2, R214 ;  /* 0x0000000203d17824 */ /* 0x000fe200078e02d6 */
[----:B------:R-:W-:Y:S01]  /*107b0*/  SHF.R.S32.HI R229, RZ, 0x1f, R226 ;  /* 0x0000001fffe57819 */ /* 0x000fe200000114e2 */
[----:B-1----:R-:W-:Y:S01]  /*107c0*/  IMAD.WIDE R16, R225, 0x2, R24 ;  /* 0x00000002e1107825 */ /* 0x002fe200078e0218 */
[----:B------:R-:W1:Y:S01]  /*107d0*/  LDSM.16.M88.4 R32, [R210+0x10080] ;  /* 0x01008000d220783b */ /* 0x000e620000000200 */
[----:B------:R-:W-:-:S02]  /*107e0*/  IADD3 R201, R212, 0x1000, RZ ;  /* 0x00001000d4c97810 */ /* 0x000fc40007ffe0ff */
[--C-:B------:R-:W-:Y:S01]  /*107f0*/  IMAD.WIDE R10, R228, 0x2, R24.reuse ;  /* 0x00000002e40a7825 */ /* 0x100fe200078e0218 */
[----:B------:R-:W-:Y:S01]  /*10800*/  @!PT LDS RZ, [RZ] ;  /* 0x00000000fffff984 */ /* 0x000fe20000000800 */
[----:B------:R-:W-:Y:S01]  /*10810*/  @!PT LDS RZ, [RZ] ;  /* 0x00000000fffff984 */ /* 0x000fe20000000800 */
[----:B------:R-:W-:Y:S01]  /*10820*/  @!PT LDS RZ, [RZ] ;  /* 0x00000000fffff984 */ /* 0x000fe20000000800 */
[----:B------:R2:W-:Y:S01]  /*10830*/  LDGSTS.E.BYPASS.LTC128B.128 [R220+0x8080], [R16.64], !P0 ;  /* 0x0808000010dc7fae */ /* 0x0005e2000c101d58 */
[----:B------:R-:W-:Y:S02]  /*10840*/  ISETP.GE.OR P0, PT, R219, c[0x0][0x1d4], !P1 ;  /* 0x00007500db007a0c */ /* 0x000fe40004f06670 */
[--C-:B------:R-:W-:Y:S01]  /*10850*/  IMAD.WIDE R26, R227, 0x2, R24.reuse ;  /* 0x00000002e31a7825 */ /* 0x100fe200078e0218 */
[C---:B------:R-:W-:Y:S02]  /*10860*/  IADD3 R200, R212.reuse, 0x1800, RZ ;  /* 0x00001800d4c87810 */ /* 0x040fe40007ffe0ff */
[----:B------:R-:W-:Y:S01]  /*10870*/  IADD3 R199, R212, 0x2000, RZ ;  /* 0x00002000d4c77810 */ /* 0x000fe20007ffe0ff */
[----:B------:R-:W-:Y:S01]  /*10880*/  IMAD.WIDE R50, R226, 0x2, R24 ;  /* 0x00000002e2327825 */ /* 0x000fe200078e0218 */
[C---:B------:R-:W-:Y:S02]  /*10890*/  IADD3 R198, R212.reuse, 0x2800, RZ ;  /* 0x00002800d4c67810 */ /* 0x040fe40007ffe0ff */
[C---:B------:R-:W-:Y:S01]  /*108a0*/  IADD3 R197, R212.reuse, 0x3000, RZ ;  /* 0x00003000d4c57810 */ /* 0x040fe20007ffe0ff */
[----:B------:R-:W-:Y:S01]  /*108b0*/  IMAD R207, R3, 0x2, R210 ;  /* 0x0000000203cf7824 */ /* 0x000fe200078e02d2 */
[----:B------:R-:W-:-:S02]  /*108c0*/  IADD3 R196, R212, 0x3800, RZ ;  /* 0x00003800d4c47810 */ /* 0x000fc40007ffe0ff */
[----:B------:R3:W-:Y:S01]  /*108d0*/  LDGSTS.E.BYPASS.LTC128B.128 [R220+0x9080], [R10.64], !P0 ;  /* 0x090800000adc7fae */ /* 0x0007e2000c101d58 */
[----:B------:R-:W-:-:S13]  /*108e0*/  ISETP.GE.OR P0, PT, R29, c[0x0][0x1d4], !P1 ;  /* 0x000075001d007a0c */ /* 0x000fda0004f06670 */
[----:B------:R4:W-:Y:S01]  /*108f0*/  LDGSTS.E.BYPASS.LTC128B.128 [R220+0xa080], [R26.64], !P0 ;  /* 0x0a0800001adc7fae */ /* 0x0009e2000c101d58 */
[----:B------:R-:W-:Y:S01]  /*10900*/  ISETP.GE.OR P0, PT, R28, c[0x0][0x1d4], !P1 ;  /* 0x000075001c007a0c */ /* 0x000fe20004f06670 */
[C---:B--2---:R-:W-:Y:S08]  /*10910*/  HMMA.16816.F32.BF16 R16, R4.reuse, R12, RZ ;  /* 0x0000000c0410723c */ /* 0x044ff000000418ff */
[----:B------:R-:W-:Y:S04]  /*10920*/  HMMA.16816.F32.BF16 R12, R4, R14, RZ ;  /* 0x0000000e040c723c */ /* 0x000fe800000418ff */
[----:B------:R2:W-:Y:S01]  /*10930*/  LDGSTS.E.BYPASS.LTC128B.128 [R220+0xb080], [R50.64], !P0 ;  /* 0x0b08000032dc7fae */ /* 0x0005e2000c101d58 */
[----:B------:R-:W-:-:S03]  /*10940*/  PLOP3.LUT P0, PT, PT, PT, UP0, 0x40, 0x0 ;  /* 0x000000000000781c */ /* 0x000fc60003f0e808 */
[----:B------:R-:W-:Y:S01]  /*10950*/  LDSM.16.M88.4 R28, [R209+0x10080] ;  /* 0x01008000d11c783b */ /* 0x000fe20000000200 */
[C---:B---3--:R-:W-:Y:S03]  /*10960*/  HMMA.16816.F32.BF16 R8, R4.reuse, R20, RZ ;  /* 0x000000140408723c */ /* 0x048fe600000418ff */
[----:B------:R-:W0:Y:S04]  /*10970*/  LDGDEPBAR ;  /* 0x00000000000079af */ /* 0x000e280000000000 */
[----:B----4-:R-:W3:Y:S01]  /*10980*/  LDSM.16.M88.4 R24, [R208+0xc080] ;  /* 0x00c08000d018783b */ /* 0x010ee20000000200 */
[----:B------:R-:W-:Y:S03]  /*10990*/  HMMA.16816.F32.BF16 R4, R4, R22, RZ ;  /* 0x000000160404723c */ /* 0x000fe600000418ff */
[----:B------:R-:W4:Y:S05]  /*109a0*/  LDSM.16.M88.4 R20, [R208+0xc880] ;  /* 0x00c88000d014783b */ /* 0x000f2a0000000200 */
[C---:B-1----:R-:W-:Y:S08]  /*109b0*/  HMMA.16816.F32.BF16 R16, R32.reuse, R40, R16 ;  /* 0x000000282010723c */ /* 0x042ff00000041810 */
[C---:B------:R-:W-:Y:S01]  /*109c0*/  HMMA.16816.F32.BF16 R12, R32.reuse, R42, R12 ;  /* 0x0000002a200c723c */ /* 0x040fe2000004180c */
[----:B------:R-:W-:Y:S07]  /*109d0*/  LDSM.16.M88.4 R40, [R207+0x10080] ;  /* 0x01008000cf28783b */ /* 0x000fee0000000200 */
[C---:B------:R-:W-:Y:S08]  /*109e0*/  HMMA.16816.F32.BF16 R8, R32.reuse, R36, R8 ;  /* 0x000000242008723c */ /* 0x040ff00000041808 */
[----:B------:R-:W-:Y:S01]  /*109f0*/  HMMA.16816.F32.BF16 R4, R32, R38, R4 ;  /* 0x000000262004723c */ /* 0x000fe20000041804 */
[----:B------:R-:W1:Y:S04]  /*10a00*/  LDSM.16.M88.4 R36, [R202] ;  /* 0x00000000ca24783b */ /* 0x000e680000000200 */
[----:B------:R-:W5:Y:S03]  /*10a10*/  LDSM.16.M88.4 R32, [R202+0x800] ;  /* 0x00080000ca20783b */ /* 0x000f660000000200 */
[C---:B---3--:R-:W-:Y:S08]  /*10a20*/  HMMA.16816.F32.BF16 R16, R28.reuse, R24, R16 ;  /* 0x000000181c10723c */ /* 0x048ff00000041810 */
[C---:B------:R-:W-:Y:S01]  /*10a30*/  HMMA.16816.F32.BF16 R12, R28.reuse, R26, R12 ;  /* 0x0000001a1c0c723c */ /* 0x040fe2000004180c */
[----:B------:R-:W-:Y:S07]  /*10a40*/  LDSM.16.M88.4 R24, [R214+0x14080] ;  /* 0x01408000d618783b */ /* 0x000fee0000000200 */
[C---:B----4-:R-:W-:Y:S08]  /*10a50*/  HMMA.16816.F32.BF16 R8, R28.reuse, R20, R8 ;  /* 0x000000141c08723c */ /* 0x050ff00000041808 */
[----:B------:R-:W-:Y:S01]  /*10a60*/  HMMA.16816.F32.BF16 R28, R28, R22, R4 ;  /* 0x000000161c1c723c */ /* 0x000fe20000041804 */
[----:B------:R-:W3:Y:S04]  /*10a70*/  LDSM.16.M88.4 R20, [R213+0xd080] ;  /* 0x00d08000d514783b */ /* 0x000ee80000000200 */
[----:B------:R-:W4:Y:S03]  /*10a80*/  LDSM.16.M88.4 R4, [R213+0xd880] ;  /* 0x00d88000d504783b */ /* 0x000f260000000200 */
[C---:B-1----:R-:W-:Y:S08]  /*10a90*/  HMMA.16816.F32.BF16 R16, R40.reuse, R36, R16 ;  /* 0x000000242810723c */ /* 0x042ff00000041810 */
[C---:B------:R-:W-:Y:S01]  /*10aa0*/  HMMA.16816.F32.BF16 R12, R40.reuse, R38, R12 ;  /* 0x00000026280c723c */ /* 0x040fe2000004180c */
[----:B------:R-:W-:Y:S07]  /*10ab0*/  LDSM.16.M88.4 R36, [R210+0x14080] ;  /* 0x01408000d224783b */ /* 0x000fee0000000200 */
[C---:B-----5:R-:W-:Y:S08]  /*10ac0*/  HMMA.16816.F32.BF16 R8, R40.reuse, R32, R8 ;  /* 0x000000202808723c */ /* 0x060ff00000041808 */
[----:B------:R-:W-:Y:S01]  /*10ad0*/  HMMA.16816.F32.BF16 R40, R40, R34, R28 ;  /* 0x000000222828723c */ /* 0x000fe2000004181c */
[----:B------:R-:W1:Y:S04]  /*10ae0*/  LDSM.16.M88.4 R32, [R212+0x1000] ;  /* 0x00100000d420783b */ /* 0x000e680000000200 */
        /* <DEDUP_REMOVED lines=70> */
[----:B------:R-:W5:Y:S01]  /*10f50*/  LDSM.16.M88.4 R28, [R202+0x3800] ;  /* 0x00380000ca1c783b */ /* 0x000f620000000200 */
[----:B------:R-:W-:-:S04]  /*10f60*/  DEPBAR.LE SB0, 0x0 ;  /* 0x000080000000791a */ /* 0x000fc80000000000 */
[C---:B---3--:R-:W-:Y:S08]  /*10f70*/  HMMA.16816.F32.BF16 R16, R24.reuse, R20, R16 ;  /* 0x000000141810723c */ /* 0x048ff00000041810 */
[C---:B------:R-:W-:Y:S08]  /*10f80*/  HMMA.16816.F32.BF16 R12, R24.reuse, R22, R12 ;  /* 0x00000016180c723c */ /* 0x040ff0000004180c */
[C---:B----4-:R-:W-:Y:S07]  /*10f90*/  HMMA.16816.F32.BF16 R8, R24.reuse, R4, R8 ;  /* 0x000000041808723c */ /* 0x050fee0000041808 */
[----:B------:R-:W-:Y:S01]  /*10fa0*/  SHF.R.S32.HI R4, RZ, 0x1f, R225 ;  /* 0x0000001fff047819 */ /* 0x000fe200000114e1 */
[----:B------:R-:W-:Y:S01]  /*10fb0*/  HMMA.16816.F32.BF16 R40, R24, R6, R40 ;  /* 0x000000061828723c */ /* 0x000fe20000041828 */
[----:B------:R-:W-:-:S07]  /*10fc0*/  SHF.R.S32.HI R5, RZ, 0x1f, R228 ;  /* 0x0000001fff057819 */ /* 0x000fce00000114e4 */
[C---:B-1----:R-:W-:Y:S08]  /*10fd0*/  HMMA.16816.F32.BF16 R16, R36.reuse, R32, R16 ;  /* 0x000000202410723c */ /* 0x042ff00000041810 */
[C---:B------:R-:W-:Y:S08]  /*10fe0*/  HMMA.16816.F32.BF16 R12, R36.reuse, R34, R12 ;  /* 0x00000022240c723c */ /* 0x040ff0000004180c */
[C---:B-----5:R-:W-:Y:S08]  /*10ff0*/  HMMA.16816.F32.BF16 R8, R36.reuse, R28, R8 ;  /* 0x0000001c2408723c */ /* 0x060ff00000041808 */
[----:B------:R-:W-:Y:S01]  /*11000*/  HMMA.16816.F32.BF16 R40, R36, R30, R40 ;  /* 0x0000001e2428723c */ /* 0x000fe20000041828 */
[----:B------:R-:W-:Y:S06]  /*11010*/  BAR.SYNC.DEFER_BLOCKING 0x0 ;  /* 0x0000000000007b1d */ /* 0x000fec0000010000 */
[----:B------:R-:W-:Y:S05]  /*11020*/  @P0 BRA `(.L_x_2314) ;  /* 0x000002c000000947 */ /* 0x000fea0003800000 */
[----:B--2---:R-:W-:Y:S01]  /*11030*/  IMAD.U32 R7, RZ, RZ, UR28 ;  /* 0x0000001cff077e24 */ /* 0x004fe2000f8e00ff */
        /* <DEDUP_REMOVED lines=43> */
.L_x_2314:
[----:B-12---:R-:W-:Y:S01]  /*112f0*/  LOP3.LUT R5, R48, 0xffffffe0, RZ, 0xc0, !PT ;  /* 0xffffffe030057812 */ /* 0x006fe200078ec0ff */
[----:B------:R-:W-:Y:S01]  /*11300*/  UIADD3 UR4, UR11, 0x1, -UR28 ;  /* 0x000000010b047890 */ /* 0x000fe2000fffe81c */
[----:B------:R-:W-:Y:S01]  /*11310*/  LEA.HI R21, R45, R66, RZ, 0x2 ;  /* 0x000000422d157211 */ /* 0x000fe200078f10ff */
[----:B------:R-:W-:Y:S01]  /*11320*/  ULDC UR17, c[0x0][0x324] ;  /* 0x0000c90000117ab9 */ /* 0x000fe20000000800 */
[----:B------:R-:W-:Y:S01]  /*11330*/  SHF.R.S32.HI R7, RZ, 0x1f, R44 ;  /* 0x0000001fff077819 */ /* 0x000fe2000001142c */
[C---:B------:R-:W-:Y:S01]  /*11340*/  IMAD.IADD R0, R66.reuse, 0x1, -R5 ;  /* 0x0000000142007824 */ /* 0x040fe200078e0a05 */
[----:B------:R-:W-:Y:S01]  /*11350*/  LOP3.LUT R21, R21, 0xfffffffc, RZ, 0xc0, !PT ;  /* 0xfffffffc15157812 */ /* 0x000fe200078ec0ff */
[----:B------:R-:W-:Y:S01]  /*11360*/  ULOP3.LUT UR17, URZ, UR17, URZ, 0x33, !UPT ;  /* 0x000000113f117292 */ /* 0x000fe2000f8e333f */
[----:B------:R-:W-:Y:S01]  /*11370*/  LEA.HI R7, R7, R44, RZ, 0x3 ;  /* 0x0000002c07077211 */ /* 0x000fe200078f18ff */
[----:B------:R-:W-:Y:S01]  /*11380*/  IMAD.U32 R25, RZ, RZ, UR28 ;  /* 0x0000001cff197e24 */ /* 0x000fe2000f8e00ff */
[----:B------:R-:W-:Y:S01]  /*11390*/  SHF.R.S32.HI R5, RZ, 0x1f, R0 ;  /* 0x0000001fff057819 */ /* 0x000fe20000011400 */
[----:B------:R-:W-:Y:S01]  /*113a0*/  IMAD.IADD R66, R66, 0x1, -R21 ;  /* 0x0000000142427824 */ /* 0x000fe200078e0a15 */
[----:B------:R-:W-:Y:S01]  /*113b0*/  LOP3.LUT R7, R7, 0xffffff8, RZ, 0xc0, !PT ;  /* 0x0ffffff807077812 */ /* 0x000fe200078ec0ff */
[----:B------:R-:W0:Y:S01]  /*113c0*/  LDGDEPBAR ;  /* 0x00000000000079af */ /* 0x000e220000000000 */
[----:B------:R-:W-:-:S02]  /*113d0*/  LEA.HI R4, R5, R0, RZ, 0x2 ;  /* 0x0000000005047211 */ /* 0x000fc400078f10ff */
[----:B------:R-:W-:Y:S01]  /*113e0*/  LEA.HI R5, R66, R66, RZ, 0x1 ;  /* 0x0000004242057211 */ /* 0x000fe200078f08ff */
[----:B------:R-:W-:Y:S01]  /*113f0*/  IMAD.IADD R7, R44, 0x1, -R7 ;  /* 0x000000012c077824 */ /* 0x000fe200078e0a07 */
[----:B------:R-:W-:Y:S02]  /*11400*/  PLOP3.LUT P0, PT, PT, PT, UP3, 0x80, 0x0 ;  /* 0x000000000000781c */ /* 0x000fe40003f0f038 */
[----:B------:R-:W-:Y:S02]  /*11410*/  LEA.HI.SX32 R6, R4, UR15, 0x1e ;  /* 0x0000000f04067c11 */ /* 0x000fe4000f8ff2ff */
[----:B------:R-:W-:-:S03]  /*11420*/  LOP3.LUT R5, R5, 0x1ffffffe, RZ, 0xc0, !PT ;  /* 0x1ffffffe05057812 */ /* 0x000fc600078ec0ff */
[----:B------:R-:W-:Y:S01]  /*11430*/  IMAD R6, R7, 0x10, R6 ;  /* 0x0000001007067824 */ /* 0x000fe200078e0206 */
[----:B------:R-:W-:Y:S01]  /*11440*/  LOP3.LUT R7, R4, 0x7ffffffc, RZ, 0xc0, !PT ;  /* 0x7ffffffc04077812 */ /* 0x000fe200078ec0ff */
[----:B------:R-:W-:Y:S02]  /*11450*/  IMAD.IADD R5, R66, 0x1, -R5 ;  /* 0x0000000142057824 */ /* 0x000fe400078e0a05 */
[----:B------:R-:W-:Y:S02]  /*11460*/  IMAD.IADD R4, R47, 0x1, R46 ;  /* 0x000000012f047824 */ /* 0x000fe400078e022e */
[----:B------:R-:W-:Y:S02]  /*11470*/  IMAD R221, R5, 0x8, R6 ;  /* 0x0000000805dd7824 */ /* 0x000fe400078e0206 */
[----:B------:R-:W-:Y:S02]  /*11480*/  IMAD.IADD R222, R0, 0x1, -R7 ;  /* 0x0000000100de7824 */ /* 0x000fe400078e0a07 */
[----:B------:R-:W-:Y:S01]  /*11490*/  @P0 IMAD.HI.U32 R5, R221, c[0x0][0x2c8], RZ ;  /* 0x0000b200dd050a27 */ /* 0x000fe200078e00ff */
[----:B------:R-:W-:-:S03]  /*114a0*/  PLOP3.LUT P0, PT, PT, PT, UP3, 0x80, 0x0 ;  /* 0x000000000000781c */ /* 0x000fc60003f0f038 */
[----:B------:R-:W-:Y:S02]  /*114b0*/  IMAD.MOV.U32 R24, RZ, RZ, R221 ;  /* 0x000000ffff187224 */ /* 0x000fe400078e00dd */
[----:B------:R-:W-:Y:S02]  /*114c0*/  IMAD.U32 R7, RZ, RZ, UR4 ;  /* 0x00000004ff077e24 */ /* 0x000fe4000f8e00ff */
[----:B------:R-:W-:-:S05]  /*114d0*/  IMAD.SHL.U32 R222, R222, 0x2, RZ ;  /* 0x00000002dede7824 */ /* 0x000fca00078e00ff */
[----:B------:R-:W-:Y:S02]  /*114e0*/  IADD3 R6, R7, -UR20, -R222 ;  /* 0x8000001407067c10 */ /* 0x000fe4000fffe8de */
[----:B------:R-:W-:Y:S02]  /*114f0*/  @P0 SHF.R.U32.HI R24, RZ, c[0x0][0x2cc], R5 ;  /* 0x0000b300ff180a19 */ /* 0x000fe40000011605 */
[----:B------:R-:W-:Y:S02]  /*11500*/  PLOP3.LUT P0, PT, PT, PT, UP2, 0x40, 0x0 ;  /* 0x000000000000781c */ /* 0x000fe40003f0e828 */
[C---:B------:R-:W-:Y:S01]  /*11510*/  IADD3 R20, R6.reuse, c[0x0][0x328], RZ ;  /* 0x0000ca0006147a10 */ /* 0x040fe20007ffe0ff */
[----:B------:R-:W1:Y:S01]  /*11520*/  SHFL.IDX PT, R5, R24, RZ, 0x1c1f ;  /* 0x001c1fff18057589 */ /* 0x000e6200000e0000 */
[----:B------:R-:W-:Y:S02]  /*11530*/  IADD3 R6, R6, UR17, RZ ;  /* 0x0000001106067c10 */ /* 0x000fe4000fffe0ff */
[----:B------:R-:W-:Y:S01]  /*11540*/  IADD3 R0, -R222, UR11, -R25 ;  /* 0x0000000bde007c10 */ /* 0x000fe2000fffe919 */
[----:B-1----:R-:W-:-:S02]  /*11550*/  IMAD.IADD R27, R20, 0x1, R5 ;  /* 0x00000001141b7824 */ /* 0x002fc400078e0205 */
[----:B------:R-:W-:-:S03]  /*11560*/  IMAD.IADD R26, R6, 0x1, R5 ;  /* 0x00000001061a7824 */ /* 0x000fc600078e0205 */
[----:B------:R-:W-:Y:S01]  /*11570*/  IMNMX R27, R27, R0, PT ;  /* 0x000000001b1b7217 */ /* 0x000fe20003800200 */
[----:B------:R-:W-:Y:S05]  /*11580*/  @P0 BRA `(.L_x_2315) ;  /* 0x0000016000000947 */ /* 0x000fea0003800000 */
[----:B------:R-:W-:Y:S01]  /*11590*/  IMAD.U32 R22, RZ, RZ, UR20 ;  /* 0x00000014ff167e24 */ /* 0x000fe2000f8e00ff */
        /* <DEDUP_REMOVED lines=11> */
.L_x_2317:
[----:B------:R-:W-:-:S04]  /*11650*/  MOV R5, c[0x0][0x32c] ;  /* 0x0000cb0000057a02 */ /* 0x000fc80000000f00 */
[----:B------:R-:W-:-:S13]  /*11660*/  ISETP.NE.AND P0, PT, R5, 0x1, PT ;  /* 0x000000010500780c */ /* 0x000fda0003f05270 */
[----:B------:R-:W-:-:S05]  /*11670*/  @P0 IMAD.HI.U32 R5, R22, c[0x0][0x330], RZ ;  /* 0x0000cc0016050a27 */ /* 0x000fca00078e00ff */
[----:B------:R-:W-:Y:S02]  /*11680*/  @P0 SHF.R.U32.HI R22, RZ, c[0x0][0x334], R5 ;  /* 0x0000cd00ff160a19 */ /* 0x000fe40000011605 */
.L_x_2318:
[----:B------:R-:W-:Y:S05]  /*11690*/  BSYNC B0 ;  /* 0x0000000000007941 */ /* 0x000fea0003800000 */
.L_x_2316:
[----:B------:R-:W-:-:S04]  /*116a0*/  IMAD R5, R22, c[0x0][0x32c], -R25 ;  /* 0x0000cb0016057a24 */ /* 0x000fc800078e0a19 */
[----:B------:R-:W-:-:S05]  /*116b0*/  IMAD.IADD R5, R5, 0x1, -R222 ;  /* 0x0000000105057824 */ /* 0x000fca00078e0ade */
[----:B------:R-:W-:Y:S02]  /*116c0*/  IADD3 R22, R5, c[0x0][0x32c], RZ ;  /* 0x0000cb0005167a10 */ /* 0x000fe40007ffe0ff */
[----:B------:R-:W-:Y:S02]  /*116d0*/  IMNMX R26, R26, R5, !PT ;  /* 0x000000051a1a7217 */ /* 0x000fe40007800200 */
[----:B------:R-:W-:Y:S02]  /*116e0*/  IMNMX R27, R27, R22, PT ;  /* 0x000000161b1b7217 */ /* 0x000fe40003800200 */
.L_x_2315:
[----:B------:R-:W-:-:S04]  /*116f0*/  ISETP.LT.AND P1, PT, RZ, UR10, PT ;  /* 0x0000000aff007c0c */ /* 0x000fc8000bf21270 */
        /* <DEDUP_REMOVED lines=19> */
[----:B------:R-:W1:Y:S03]  /*11830*/  SHFL.IDX PT, R9, R24, 0x1, 0x1c1f ;  /* 0x003c1f0018097f89 */ /* 0x000e6600000e0000 */
[----:B------:R-:W-:-:S04]  /*11840*/  ISETP.LT.OR P0, PT, R27, 0x19, P0 ;  /* 0x000000191b00780c */ /* 0x000fc80000701670 */
[----:B------:R-:W-:Y:S02]  /*11850*/  FSEL R5, R40, -INF , !P0 ;  /* 0xff80000028057808 */ /* 0x000fe40004000000 */
[----:B------:R-:W-:-:S04]  /*11860*/  ISETP.GT.AND P0, PT, R26, 0x19, P1 ;  /* 0x000000191a00780c */ /* 0x000fc80000f04270 */
[----:B------:R-:W-:-:S04]  /*11870*/  ISETP.LT.OR P0, PT, R27, 0x1a, P0 ;  /* 0x0000001a1b00780c */ /* 0x000fc80000701670 */
[----:B------:R-:W-:Y:S02]  /*11880*/  FSEL R17, R41, -INF , !P0 ;  /* 0xff80000029117808 */ /* 0x000fe40004000000 */
[----:B------:R-:W-:Y:S01]  /*11890*/  PLOP3.LUT P0, PT, PT, PT, UP2, 0x40, 0x0 ;  /* 0x000000000000781c */ /* 0x000fe20003f0e828 */
[--C-:B-1----:R-:W-:Y:S02]  /*118a0*/  IMAD.IADD R27, R20, 0x1, R9.reuse ;  /* 0x00000001141b7824 */ /* 0x102fe400078e0209 */
[----:B------:R-:W-:-:S03]  /*118b0*/  IMAD.IADD R8, R6, 0x1, R9 ;  /* 0x0000000106087824 */ /* 0x000fc600078e0209 */
[----:B------:R-:W-:-:S07]  /*118c0*/  IMNMX R0, R27, R0, PT ;  /* 0x000000001b007217 */ /* 0x000fce0003800200 */
        /* <DEDUP_REMOVED lines=13> */
.L_x_2321:
[----:B------:R-:W-:-:S04]  /*119a0*/  MOV R6, c[0x0][0x32c] ;  /* 0x0000cb0000067a02 */ /* 0x000fc80000000f00 */
[----:B------:R-:W-:-:S13]  /*119b0*/  ISETP.NE.AND P0, PT, R6, 0x1, PT ;  /* 0x000000010600780c */ /* 0x000fda0003f05270 */
[----:B------:R-:W-:-:S05]  /*119c0*/  @P0 IMAD.HI.U32 R6, R12, c[0x0][0x330], RZ ;  /* 0x0000cc000c060a27 */ /* 0x000fca00078e00ff */
[----:B------:R-:W-:Y:S02]  /*119d0*/  @P0 SHF.R.U32.HI R12, RZ, c[0x0][0x334], R6 ;  /* 0x0000cd00ff0c0a19 */ /* 0x000fe40000011606 */
.L_x_2322:
[----:B------:R-:W-:Y:S05]  /*119e0*/  BSYNC B0 ;  /* 0x0000000000007941 */ /* 0x000fea0003800000 */
.L_x_2320:
[----:B------:R-:W-:-:S04]  /*119f0*/  IMAD R25, R12, c[0x0][0x32c], -R25 ;  /* 0x0000cb000c197a24 */ /* 0x000fc800078e0a19 */
[----:B------:R-:W-:-:S05]  /*11a00*/  IMAD.IADD R25, R25, 0x1, -R222 ;  /* 0x0000000119197824 */ /* 0x000fca00078e0ade */
[----:B------:R-:W-:Y:S02]  /*11a10*/  IADD3 R9, R25, c[0x0][0x32c], RZ ;  /* 0x0000cb0019097a10 */ /* 0x000fe40007ffe0ff */
[----:B------:R-:W-:Y:S02]  /*11a20*/  IMNMX R8, R8, R25, !PT ;  /* 0x0000001908087217 */ /* 0x000fe40007800200 */
[----:B------:R-:W-:Y:S02]  /*11a30*/  IMNMX R0, R0, R9, PT ;  /* 0x0000000900007217 */ /* 0x000fe40003800200 */
.L_x_2319:
[----:B------:R-:W-:Y:S01]  /*11a40*/  ISETP.GT.AND P0, PT, R8, 0x8, P1 ;  /* 0x000000080800780c */ /* 0x000fe20000f04270 */
        /* <DEDUP_REMOVED lines=24> */
[----:B------:R-:W-:Y:S01]  /*11bd0*/  ISETP.GT.AND P0, PT, R8, 0x11, P1 ;  /* 0x000000110800780c */ /* 0x000fe20000f04270 */
[----:B------:R-:W-:Y:S01]  /*11be0*/  LDSM.16.MT88.4 R72, [R211+0xa080] ;  /* 0x00a08000d348783b */ /* 0x000fe20000004200 */
[----:B------:R-:W-:Y:S01]  /*11bf0*/  FMNMX.FTZ R10, R22, R23, !PT ;  /* 0x00000017160a7209 */ /* 0x000fe20007810000 */
[----:B------:R-:W-:Y:S01]  /*11c00*/  UIADD3 UR10, UR10, -0x2, URZ ;  /* 0xfffffffe0a0a7890 */ /* 0x000fe2000fffe03f */
[----:B------:R-:W-:Y:S01]  /*11c10*/  ISETP.LT.OR P0, PT, R0, 0x12, P0 ;  /* 0x000000120000780c */ /* 0x000fe20000701670 */
[----:B------:R-:W-:Y:S01]  /*11c20*/  LDSM.16.MT88.4 R80, [R206+0xa080] ;  /* 0x00a08000ce50783b */ /* 0x000fe20000004200 */
[----:B------:R-:W-:Y:S01]  /*11c30*/  FMNMX.FTZ R10, R21, R10, !PT ;  /* 0x0000000a150a7209 */ /* 0x000fe20007810000 */
[----:B------:R-:W-:Y:S01]  /*11c40*/  UIADD3 UR9, UR15, UR9, URZ ;  /* 0x000000090f097290 */ /* 0x000fe2000fffe03f */
[----:B------:R-:W-:Y:S01]  /*11c50*/  FSEL R100, R11, -INF , !P0 ;  /* 0xff8000000b647808 */ /* 0x000fe20004000000 */
        /* <DEDUP_REMOVED lines=8> */
[----:B------:R-:W-:Y:S01]  /*11ce0*/  ISETP.GT.AND P0, PT, R8, RZ, P1 ;  /* 0x000000ff0800720c */ /* 0x000fe20000f04270 */
[----:B------:R-:W-:Y:S01]  /*11cf0*/  LDSM.16.MT88.4 R112, [R206+0xb080] ;  /* 0x00b08000ce70783b */ /* 0x000fe20000004200 */
        /* <DEDUP_REMOVED lines=21> */
[----:B------:R-:W-:Y:S02]  /*11e50*/  FMNMX.FTZ R9, R17, R10, !PT ;  /* 0x0000000a11097209 */ /* 0x000fe40007810000 */
[----:B------:R-:W-:Y:S01]  /*11e60*/  FSEL R12, R43, -INF , !P0 ;  /* 0xff8000002b0c7808 */ /* 0x000fe20004000000 */
[----:B------:R-:W-:Y:S01]  /*11e70*/  LDSM.16.MT88.4 R168, [R211+0xa880] ;  /* 0x00a88000d3a8783b */ /* 0x000fe20000004200 */
[----:B------:R-:W-:-:S03]  /*11e80*/  FMNMX.FTZ R15, R14, R15, !PT ;  /* 0x0000000f0e0f7209 */ /* 0x000fc60007810000 */
[----:B------:R-:W1:Y:S01]  /*11e90*/  SHFL.BFLY PT, R10, R9, 0x2, 0x1f ;  /* 0x0c401f00090a7f89 */ /* 0x000e6200000e0000 */
[----:B------:R-:W-:-:S03]  /*11ea0*/  FMNMX.FTZ R15, R12, R15, !PT ;  /* 0x0000000f0c0f7209 */ /* 0x000fc60007810000 */
[----:B------:R-:W-:Y:S04]  /*11eb0*/  LDSM.16.MT88.4 R40, [R211+0x9080] ;  /* 0x00908000d328783b */ /* 0x000fe80000004200 */
[----:B------:R-:W2:Y:S04]  /*11ec0*/  SHFL.BFLY PT, R0, R15, 0x2, 0x1f ;  /* 0x0c401f000f007f89 */ /* 0x000ea800000e0000 */
[----:B------:R-:W-:Y:S04]  /*11ed0*/  LDSM.16.MT88.4 R164, [R206+0xa880] ;  /* 0x00a88000cea4783b */ /* 0x000fe80000004200 */
[----:B------:R-:W-:Y:S04]  /*11ee0*/  LDSM.16.MT88.4 R160, [R205+0xa880] ;  /* 0x00a88000cda0783b */ /* 0x000fe80000004200 */
[----:B------:R-:W-:Y:S01]  /*11ef0*/  LDSM.16.MT88.4 R156, [R204+0xa880] ;  /* 0x00a88000cc9c783b */ /* 0x000fe20000004200 */
[----:B-1----:R-:W-:-:S03]  /*11f00*/  FMNMX.FTZ R10, R9, R10, !PT ;  /* 0x0000000a090a7209 */ /* 0x002fc60007810000 */
[----:B------:R-:W-:Y:S04]  /*11f10*/  LDSM.16.MT88.4 R152, [R211+0xb880] ;  /* 0x00b88000d398783b */ /* 0x000fe80000004200 */
[----:B------:R-:W1:Y:S01]  /*11f20*/  SHFL.BFLY PT, R19, R10, 0x1, 0x1f ;  /* 0x0c201f000a137f89 */ /* 0x000e6200000e0000 */
[----:B--2---:R-:W-:-:S03]  /*11f30*/  FMNMX.FTZ R9, R0, R15, !PT ;  /* 0x0000000f00097209 */ /* 0x004fc60007810000 */
[----:B------:R-:W-:Y:S04]  /*11f40*/  LDSM.16.MT88.4 R148, [R206+0xb880] ;  /* 0x00b88000ce94783b */ /* 0x000fe80000004200 */
        /* <DEDUP_REMOVED lines=12> */
[----:B------:R1:W-:Y:S01]  /*12010*/  MUFU.EX2 R9, R15 ;  /* 0x0000000f00097308 */ /* 0x0003e20000000800 */
[----:B------:R-:W-:Y:S01]  /*12020*/  FFMA.FTZ R10, R21, c[0x0][0x2d0], -R18 ;  /* 0x0000b400150a7a23 */ /* 0x000fe20000010812 */
[----:B------:R-:W-:Y:S01]  /*12030*/  PLOP3.LUT P0, PT, PT, PT, UP2, 0x40, 0x0 ;  /* 0x000000000000781c */ /* 0x000fe20003f0e828 */
[----:B------:R-:W-:-:S02]  /*12040*/  FFMA.FTZ R231, R11, c[0x0][0x2d0], -R13 ;  /* 0x0000b4000be77a23 */ /* 0x000fc4000001080d */
[--C-:B------:R-:W-:Y:S02]  /*12050*/  FFMA.FTZ R230, R24, c[0x0][0x2d0], -R13.reuse ;  /* 0x0000b40018e67a23 */ /* 0x100fe4000001080d */
[--C-:B------:R-:W-:Y:S01]  /*12060*/  FFMA.FTZ R11, R20, c[0x0][0x2d0], -R13.reuse ;  /* 0x0000b400140b7a23 */ /* 0x100fe2000001080d */
[----:B------:R-:W2:Y:S01]  /*12070*/  LDSM.16.MT88.4 R24, [R205+0x8080] ;  /* 0x00808000cd18783b */ /* 0x000ea20000004200 */
[----:B------:R-:W-:Y:S01]  /*12080*/  FFMA.FTZ R2, R6, c[0x0][0x2d0], -R13 ;  /* 0x0000b40006027a23 */ /* 0x000fe2000001080d */
[----:B------:R-:W-:Y:S01]  /*12090*/  MUFU.EX2 R224, R224 ;  /* 0x000000e000e07308 */ /* 0x000fe20000000800 */
[--C-:B------:R-:W-:Y:S02]  /*120a0*/  FFMA.FTZ R3, R7, c[0x0][0x2d0], -R18.reuse ;  /* 0x0000b40007037a23 */ /* 0x100fe40000010812 */
[--C-:B------:R-:W-:Y:S02]  /*120b0*/  FFMA.FTZ R232, R5, c[0x0][0x2d0], -R18.reuse ;  /* 0x0000b40005e87a23 */ /* 0x100fe40000010812 */
[----:B------:R-:W3:Y:S01]  /*120c0*/  LDSM.16.MT88.4 R4, [R204+0xb080] ;  /* 0x00b08000cc04783b */ /* 0x000ee20000004200 */
[----:B------:R-:W-:-:S02]  /*120d0*/  FFMA.FTZ R234, R85, c[0x0][0x2d0], -R18 ;  /* 0x0000b40055ea7a23 */ /* 0x000fc40000010812 */
[----:B------:R-:W4:Y:S01]  /*120e0*/  MUFU.EX2 R223, R223 ;  /* 0x000000df00df7308 */ /* 0x000f220000000800 */
[----:B------:R-:W-:Y:S02]  /*120f0*/  FFMA.FTZ R233, R17, c[0x0][0x2d0], -R18 ;  /* 0x0000b40011e97a23 */ /* 0x000fe40000010812 */
[--C-:B------:R-:W-:Y:S02]  /*12100*/  FFMA.FTZ R235, R16, c[0x0][0x2d0], -R13.reuse ;  /* 0x0000b40010eb7a23 */ /* 0x100fe4000001080d */
[--C-:B------:R-:W-:Y:S01]  /*12110*/  FFMA.FTZ R236, R100, c[0x0][0x2d0], -R13.reuse ;  /* 0x0000b40064ec7a23 */ /* 0x100fe2000001080d */
[----:B------:R-:W5:Y:S01]  /*12120*/  LDSM.16.MT88.4 R16, [R211+0x8880] ;  /* 0x00888000d310783b */ /* 0x000f620000004200 */
[--C-:B------:R-:W-:Y:S01]  /*12130*/  FFMA.FTZ R237, R14, c[0x0][0x2d0], -R13.reuse ;  /* 0x0000b4000eed7a23 */ /* 0x100fe2000001080d */
[----:B------:R-:W2:Y:S01]  /*12140*/  MUFU.EX2 R10, R10 ;  /* 0x0000000a000a7308 */ /* 0x000ea20000000800 */
[----:B------:R-:W-:Y:S02]  /*12150*/  FFMA.FTZ R238, R12, c[0x0][0x2d0], -R13 ;  /* 0x0000b4000cee7a23 */ /* 0x000fe4000001080d */
[----:B-1----:R-:W1:Y:S05]  /*12160*/  LDSM.16.MT88.4 R12, [R206+0x8880] ;  /* 0x00888000ce0c783b */ /* 0x002e6a0000004200 */
[----:B------:R-:W-:Y:S01]  /*12170*/  MUFU.EX2 R231, R231 ;  /* 0x000000e700e77308 */ /* 0x000fe20000000800 */
[----:B----4-:R-:W-:Y:S01]  /*12180*/  F2FP.BF16.PACK_AB R128, R223, R224 ;  /* 0x000000e0df80723e */ /* 0x010fe200000010ff */
[----:B------:R-:W-:-:S06]  /*12190*/  FADD.FTZ R223, R224, R223 ;  /* 0x000000dfe0df7221 */ /* 0x000fcc0000010000 */
[----:B------:R-:W4:Y:S01]  /*121a0*/  MUFU.EX2 R230, R230 ;  /* 0x000000e600e67308 */ /* 0x000f220000000800 */
[----:B--2---:R-:W-:Y:S01]  /*121b0*/  F2FP.BF16.PACK_AB R130, R9, R10 ;  /* 0x0000000a0982723e */ /* 0x004fe200000010ff */
[----:B------:R-:W-:-:S04]  /*121c0*/  FADD.FTZ R10, R10, R223 ;  /* 0x000000df0a0a7221 */ /* 0x000fc80000010000 */
[----:B------:R-:W-:Y:S02]  /*121d0*/  FADD.FTZ R9, R9, R10 ;  /* 0x0000000a09097221 */ /* 0x000fe40000010000 */
[----:B------:R-:W-:Y:S08]  /*121e0*/  MUFU.EX2 R11, R11 ;  /* 0x0000000b000b7308 */ /* 0x000ff00000000800 */
[----:B------:R-:W2:Y:S01]  /*121f0*/  MUFU.EX2 R2, R2 ;  /* 0x0000000200027308 */ /* 0x000ea20000000800 */
[----:B----4-:R-:W-:Y:S01]  /*12200*/  F2FP.BF16.PACK_AB R129, R230, R231 ;  /* 0x000000e7e681723e */ /* 0x010fe200000010ff */
        /* <DEDUP_REMOVED lines=13> */
[----:B------:R-:W4:Y:S06]  /*122e0*/  MUFU.EX2 R236, R236 ;  /* 0x000000ec00ec7308 */ /* 0x000f2c0000000800 */
        /* <DEDUP_REMOVED lines=31> */
[----:B----4-:R-:W-:Y:S01]  /*124e0*/  F2FP.BF16.PACK_AB R5, R236, R235 ;  /* 0x000000ebec05723e */ /* 0x010fe200000010ff */
        /* <DEDUP_REMOVED lines=9> */
[----:B-----5:R-:W-:Y:S01]  /*12580*/  HMMA.16816.F32.BF16 R144, R4, R16, R144 ;  /* 0x000000100490723c */ /* 0x020fe20000041890 */
        /* <DEDUP_REMOVED lines=48> */
.L_x_2324:
[----:B------:R-:W-:Y:S02]  /*12890*/  UMOV UR5, 0x1 ;  /* 0x0000000100057882 */ /* 0x000fe40000000000 */
[----:B------:R-:W-:Y:S02]  /*128a0*/  ULDC UR4, c[0x0][0x32c] ;  /* 0x0000cb0000047ab9 */ /* 0x000fe40000000800 */
[----:B------:R-:W-:-:S03]  /*128b0*/  UISETP.NE.AND UP0, UPT, UR5, UR4, UPT ;  /* 0x000000040500728c */ /* 0x000fc6000bf05270 */
[----:B------:R-:W-:Y:S02]  /*128c0*/  ULDC.64 UR4, c[0x0][0x330] ;  /* 0x0000cc0000047ab9 */ /* 0x000fe40000000a00 */
[----:B------:R-:W-:-:S07]  /*128d0*/  UIMAD.WIDE.U32 UR28, UR14, UR4, URZ ;  /* 0x000000040e1c72a5 */ /* 0x000fce000f8e003f */
[----:B------:R-:W-:Y:S02]  /*128e0*/  @UP0 UMOV UR15, UR29 ;  /* 0x0000001d000f0c82 */ /* 0x000fe40008000000 */
[----:B------:R-:W-:Y:S02]  /*128f0*/  @UP0 USHF.R.U32.HI UR14, URZ, UR5, UR15 ;  /* 0x000000053f0e0299 */ /* 0x000fe4000801160f */
.L_x_2325:
[----:B------:R-:W-:Y:S02]  /*12900*/  ULDC UR4, c[0x0][0x32c] ;  /* 0x0000cb0000047ab9 */ /* 0x000fe40000000800 */
[----:B------:R-:W-:-:S04]  /*12910*/  UIMAD UR4, UR14, UR4, UR4 ;  /* 0x000000040e0472a4 */ /* 0x000fc8000f8e0204 */
[----:B------:R-:W-:-:S04]  /*12920*/  UISETP.LT.AND UP0, UPT, UR9, UR4, UPT ;  /* 0x000000040900728c */ /* 0x000fc8000bf01270 */
[----:B------:R-:W-:-:S04]  /*12930*/  USEL UR9, UR9, UR4, UP0 ;  /* 0x0000000409097287 */ /* 0x000fc80008000000 */
.L_x_2323:
        /* <DEDUP_REMOVED lines=19> */
.L_x_2337:
        /* <DEDUP_REMOVED lines=40> */
.L_x_2327:
[C---:B--234-:R-:W-:Y:S01]  /*12cf0*/  HMMA.16816.F32.BF16 R4, R148.reuse, R152, RZ ;  /* 0x000000989404723c */ /* 0x05cfe200000418ff */
[----:B------:R-:W0:Y:S01]  /*12d00*/  LDGDEPBAR ;  /* 0x00000000000079af */ /* 0x000e220000000000 */
[----:B------:R-:W-:Y:S06]  /*12d10*/  UISETP.GT.AND UP0, UPT, UR10, UR8, UPT ;  /* 0x000000080a00728c */ /* 0x000fec000bf04270 */
[C---:B------:R-:W-:Y:S01]  /*12d20*/  HMMA.16816.F32.BF16 R8, R148.reuse, R154, RZ ;  /* 0x0000009a9408723c */ /* 0x040fe200000418ff */
[----:B------:R-:W-:Y:S01]  /*12d30*/  LDSM.16.M88.4 R152, [R208+0xc080] ;  /* 0x00c08000d098783b */ /* 0x000fe20000000200 */
[----:B------:R-:W-:Y:S06]  /*12d40*/  PLOP3.LUT P0, PT, PT, PT, UP0, 0x40, 0x0 ;  /* 0x000000000000781c */ /* 0x000fec0003f0e808 */
[C---:B------:R-:W-:Y:S08]  /*12d50*/  HMMA.16816.F32.BF16 R12, R148.reuse, R156, RZ ;  /* 0x0000009c940c723c */ /* 0x040ff000000418ff */
[----:B------:R-:W-:Y:S01]  /*12d60*/  HMMA.16816.F32.BF16 R16, R148, R158, RZ ;  /* 0x0000009e9410723c */ /* 0x000fe200000418ff */
[----:B------:R-:W2:Y:S05]  /*12d70*/  LDSM.16.M88.4 R148, [R209+0x10080] ;  /* 0x01008000d194783b */ /* 0x000eaa0000000200 */
[----:B------:R-:W3:Y:S02]  /*12d80*/  LDSM.16.M88.4 R156, [R208+0xc880] ;  /* 0x00c88000d09c783b */ /* 0x000ee40000000200 */
[C---:B-1----:R-:W-:Y:S08]  /*12d90*/  HMMA.16816.F32.BF16 R4, R160.reuse, R164, R4 ;  /* 0x000000a4a004723c */ /* 0x042ff00000041804 */
[C---:B------:R-:W-:Y:S01]  /*12da0*/  HMMA.16816.F32.BF16 R8, R160.reuse, R166, R8 ;  /* 0x000000a6a008723c */ /* 0x040fe20000041808 */
[----:B------:R-:W-:Y:S07]  /*12db0*/  LDSM.16.M88.4 R164, [R202] ;  /* 0x00000000caa4783b */ /* 0x000fee0000000200 */
[C---:B------:R-:W-:Y:S08]  /*12dc0*/  HMMA.16816.F32.BF16 R12, R160.reuse, R168, R12 ;  /* 0x000000a8a00c723c */ /* 0x040ff0000004180c */
[----:B------:R-:W-:Y:S01]  /*12dd0*/  HMMA.16816.F32.BF16 R16, R160, R170, R16 ;  /* 0x000000aaa010723c */ /* 0x000fe20000041810 */
[----:B------:R-:W1:Y:S05]  /*12de0*/  LDSM.16.M88.4 R160, [R207+0x10080] ;  /* 0x01008000cfa0783b */ /* 0x000e6a0000000200 */
[----:B------:R-:W4:Y:S02]  /*12df0*/  LDSM.16.M88.4 R168, [R202+0x800] ;  /* 0x00080000caa8783b */ /* 0x000f240000000200 */
[C---:B--2---:R-:W-:Y:S08]  /*12e00*/  HMMA.16816.F32.BF16 R4, R148.reuse, R152, R4 ;  /* 0x000000989404723c */ /* 0x044ff00000041804 */
[C---:B------:R-:W-:Y:S01]  /*12e10*/  HMMA.16816.F32.BF16 R8, R148.reuse, R154, R8 ;  /* 0x0000009a9408723c */ /* 0x040fe20000041808 */
[----:B------:R-:W-:Y:S07]  /*12e20*/  LDSM.16.M88.4 R152, [R213+0xd080] ;  /* 0x00d08000d598783b */ /* 0x000fee0000000200 */
[C---:B---3--:R-:W-:Y:S08]  /*12e30*/  HMMA.16816.F32.BF16 R12, R148.reuse, R156, R12 ;  /* 0x0000009c940c723c */ /* 0x048ff0000004180c */
[----:B------:R-:W-:Y:S01]  /*12e40*/  HMMA.16816.F32.BF16 R16, R148, R158, R16 ;  /* 0x0000009e9410723c */ /* 0x000fe20000041810 */
[----:B------:R-:W2:Y:S05]  /*12e50*/  LDSM.16.M88.4 R148, [R214+0x14080] ;  /* 0x01408000d694783b */ /* 0x000eaa0000000200 */
[----:B------:R-:W3:Y:S02]  /*12e60*/  LDSM.16.M88.4 R156, [R213+0xd880] ;  /* 0x00d88000d59c783b */ /* 0x000ee40000000200 */
[C---:B-1----:R-:W-:Y:S08]  /*12e70*/  HMMA.16816.F32.BF16 R4, R160.reuse, R164, R4 ;  /* 0x000000a4a004723c */ /* 0x042ff00000041804 */
[C---:B------:R-:W-:Y:S01]  /*12e80*/  HMMA.16816.F32.BF16 R8, R160.reuse, R166, R8 ;  /* 0x000000a6a008723c */ /* 0x040fe20000041808 */
[----:B------:R-:W-:Y:S07]  /*12e90*/  LDSM.16.M88.4 R164, [R201] ;  /* 0x00000000c9a4783b */ /* 0x000fee0000000200 */
[C---:B----4-:R-:W-:Y:S08]  /*12ea0*/  HMMA.16816.F32.BF16 R12, R160.reuse, R168, R12 ;  /* 0x000000a8a00c723c */ /* 0x050ff0000004180c */
[----:B------:R-:W-:Y:S01]  /*12eb0*/  HMMA.16816.F32.BF16 R16, R160, R170, R16 ;  /* 0x000000aaa010723c */ /* 0x000fe20000041810 */
[----:B------:R-:W1:Y:S05]  /*12ec0*/  LDSM.16.M88.4 R160, [R210+0x14080] ;  /* 0x01408000d2a0783b */ /* 0x000e6a0000000200 */
[----:B------:R-:W4:Y:S02]  /*12ed0*/  LDSM.16.M88.4 R168, [R200] ;  /* 0x00000000c8a8783b */ /* 0x000f240000000200 */
        /* <DEDUP_REMOVED lines=9> */
[----:B------:R-:W-:Y:S07]  /*12f70*/  LDSM.16.M88.4 R164, [R202+0x1000] ;  /* 0x00100000caa4783b */ /* 0x000fee0000000200 */
[C---:B----4-:R-:W-:Y:S08]  /*12f80*/  HMMA.16816.F32.BF16 R12, R160.reuse, R168, R12 ;  /* 0x000000a8a00c723c */ /* 0x050ff0000004180c */
        /* <DEDUP_REMOVED lines=59> */
[----:B------:R-:W-:Y:S04]  /*13340*/  DEPBAR.LE SB0, 0x0 ;  /* 0x000080000000791a */ /* 0x000fe80000000000 */
[C---:B--2---:R-:W-:Y:S01]  /*13350*/  HMMA.16816.F32.BF16 R4, R148.reuse, R152, R4 ;  /* 0x000000989404723c */ /* 0x044fe20000041804 */
[----:B------:R-:W-:Y:S07]  /*13360*/  BAR.SYNC.DEFER_BLOCKING 0x0 ;  /* 0x0000000000007b1d */ /* 0x000fee0000010000 */
[C---:B------:R-:W-:Y:S08]  /*13370*/  HMMA.16816.F32.BF16 R8, R148.reuse, R154, R8 ;  /* 0x0000009a9408723c */ /* 0x040ff00000041808 */
[C---:B---3--:R-:W-:Y:S08]  /*13380*/  HMMA.16816.F32.BF16 R12, R148.reuse, R156, R12 ;  /* 0x0000009c940c723c */ /* 0x048ff0000004180c */
[----:B------:R-:W-:Y:S08]  /*13390*/  HMMA.16816.F32.BF16 R16, R148, R158, R16 ;  /* 0x0000009e9410723c */ /* 0x000ff00000041810 */
[C---:B-1----:R-:W-:Y:S08]  /*133a0*/  HMMA.16816.F32.BF16 R4, R160.reuse, R164, R4 ;  /* 0x000000a4a004723c */ /* 0x042ff00000041804 */
[C---:B------:R-:W-:Y:S08]  /*133b0*/  HMMA.16816.F32.BF16 R8, R160.reuse, R166, R8 ;  /* 0x000000a6a008723c */ /* 0x040ff00000041808 */
[C---:B----4-:R-:W-:Y:S08]  /*133c0*/  HMMA.16816.F32.BF16 R12, R160.reuse, R168, R12 ;  /* 0x000000a8a00c723c */ /* 0x050ff0000004180c */
[----:B------:R-:W-:Y:S01]  /*133d0*/  HMMA.16816.F32.BF16 R16, R160, R170, R16 ;  /* 0x000000aaa010723c */ /* 0x000fe20000041810 */
[----:B------:R-:W-:-:S07]  /*133e0*/  @P0 BRA `(.L_x_2328) ;  /* 0x000002b000000947 */ /* 0x000fce0003800000 */
        /* <DEDUP_REMOVED lines=43> */
.L_x_2328:
[----:B------:R-:W-:Y:S01]  /*136a0*/  PLOP3.LUT P0, PT, PT, PT, UP3, 0x80, 0x0 ;  /* 0x000000000000781c */ /* 0x000fe20003f0f038 */
[----:B------:R-:W0:Y:S01]  /*136b0*/  LDGDEPBAR ;  /* 0x00000000000079af */ /* 0x000e220000000000 */
[----:B-1----:R-:W-:Y:S01]  /*136c0*/  IMAD.MOV.U32 R155, RZ, RZ, R221 ;  /* 0x000000ffff9b7224 */ /* 0x002fe200078e00dd */
        /* <DEDUP_REMOVED lines=29> */
.L_x_2331:
[----:B------:R-:W-:Y:S04]  /*138a0*/  MOV R150, c[0x0][0x32c] ;  /* 0x0000cb0000967a02 */ /* 0x000fe80000000f00 */
[----:B------:R-:W-:Y:S11]  /*138b0*/  ISETP.NE.AND P0, PT, R150, 0x1, PT ;  /* 0x000000019600780c */ /* 0x000ff60003f05270 */
[----:B------:R-:W-:Y:S02]  /*138c0*/  @!UPT UIADD3 URZ, URZ, URZ, URZ ;  /* 0x0000003f3f3ff290 */ /* 0x000fe4000fffe03f */
[----:B------:R-:W-:Y:S05]  /*138d0*/  @P0 IMAD.HI.U32 R150, R152, c[0x0][0x330], RZ ;  /* 0x0000cc0098960a27 */ /* 0x000fea00078e00ff */
[----:B------:R-:W-:Y:S02]  /*138e0*/  @P0 SHF.R.U32.HI R152, RZ, c[0x0][0x334], R150 ;  /* 0x0000cd00ff980a19 */ /* 0x000fe40000011696 */
.L_x_2332:
[----:B------:R-:W-:Y:S05]  /*138f0*/  BSYNC B0 ;  /* 0x0000000000007941 */ /* 0x000fea0003800000 */
.L_x_2330:
[----:B------:R-:W-:Y:S04]  /*13900*/  IMAD R157, R152, c[0x0][0x32c], -R149 ;  /* 0x0000cb00989d7a24 */ /* 0x000fe800078e0a95 */
[----:B------:R-:W-:Y:S05]  /*13910*/  IMAD.IADD R152, R157, 0x1, -R222 ;  /* 0x000000019d987824 */ /* 0x000fea00078e0ade */
[----:B------:R-:W-:Y:S02]  /*13920*/  IADD3 R150, R152, c[0x0][0x32c], RZ ;  /* 0x0000cb0098967a10 */ /* 0x000fe40007ffe0ff */
[----:B------:R-:W-:Y:S02]  /*13930*/  IMNMX R151, R151, R152, !PT ;  /* 0x0000009897977217 */ /* 0x000fe40007800200 */
[----:B------:R-:W-:Y:S02]  /*13940*/  IMNMX R153, R153, R150, PT ;  /* 0x0000009699997217 */ /* 0x000fe40003800200 */
.L_x_2329:
[----:B------:R-:W-:Y:S06]  /*13950*/  UISETP.GT.AND UP0, UPT, UR10, -0x1, UPT ;  /* 0xffffffff0a00788c */ /* 0x000fec000bf04270 */
        /* <DEDUP_REMOVED lines=8> */
[----:B------:R-:W-:Y:S01]  /*139e0*/  PLOP3.LUT P0, PT, PT, PT, UP0, 0x80, 0x0 ;  /* 0x000000000000781c */ /* 0x000fe20003f0f008 */
[----:B------:R-:W1:Y:S03]  /*139f0*/  SHFL.IDX PT, R5, R155, 0x1, 0x1c1f ;  /* 0x003c1f009b057f89 */ /* 0x000e6600000e0000 */
[----:B------:R-:W-:Y:S04]  /*13a00*/  ISETP.GT.AND P0, PT, R151, 0x8, P0 ;  /* 0x000000089700780c */ /* 0x000fe80000704270 */
        /* <DEDUP_REMOVED lines=41> */
.L_x_2335:
[----:B------:R-:W-:Y:S04]  /*13ca0*/  MOV R4, c[0x0][0x32c] ;  /* 0x0000cb0000047a02 */ /* 0x000fe80000000f00 */
[----:B------:R-:W-:Y:S11]  /*13cb0*/  ISETP.NE.AND P0, PT, R4, 0x1, PT ;  /* 0x000000010400780c */ /* 0x000ff60003f05270 */
[----:B------:R-:W-:Y:S02]  /*13cc0*/  @!UPT UIADD3 URZ, URZ, URZ, URZ ;  /* 0x0000003f3f3ff290 */ /* 0x000fe4000fffe03f */
[----:B------:R-:W-:Y:S05]  /*13cd0*/  @P0 IMAD.HI.U32 R4, R12, c[0x0][0x330], RZ ;  /* 0x0000cc000c040a27 */ /* 0x000fea00078e00ff */
[----:B------:R-:W-:Y:S02]  /*13ce0*/  @P0 SHF.R.U32.HI R12, RZ, c[0x0][0x334], R4 ;  /* 0x0000cd00ff0c0a19 */ /* 0x000fe40000011604 */
.L_x_2336:
[----:B------:R-:W-:Y:S05]  /*13cf0*/  BSYNC B0 ;  /* 0x0000000000007941 */ /* 0x000fea0003800000 */
.L_x_2334:
[----:B------:R-:W-:Y:S04]  /*13d00*/  IMAD R149, R12, c[0x0][0x32c], -R149 ;  /* 0x0000cb000c957a24 */ /* 0x000fe800078e0a95 */
[----:B------:R-:W-:Y:S05]  /*13d10*/  IMAD.IADD R149, R149, 0x1, -R222 ;  /* 0x0000000195957824 */ /* 0x000fea00078e0ade */
[----:B------:R-:W-:Y:S02]  /*13d20*/  IADD3 R5, R149, c[0x0][0x32c], RZ ;  /* 0x0000cb0095057a10 */ /* 0x000fe40007ffe0ff */
[----:B------:R-:W-:Y:S02]  /*13d30*/  IMNMX R0, R0, R149, !PT ;  /* 0x0000009500007217 */ /* 0x000fe40007800200 */
[----:B------:R-:W-:Y:S02]  /*13d40*/  IMNMX R148, R148, R5, PT ;  /* 0x0000000594947217 */ /* 0x000fe40003800200 */
.L_x_2333:
[----:B------:R-:W-:Y:S01]  /*13d50*/  PLOP3.LUT P0, PT, PT, PT, UP0, 0x80, 0x0 ;  /* 0x000000000000781c */ /* 0x000fe20003f0f008 */
[----:B------:R-:W-:Y:S01]  /*13d60*/  LDSM.16.MT88.4 R156, [R206+0x8080] ;  /* 0x00808000ce9c783b */ /* 0x000fe20000004200 */
[----:B------:R-:W-:Y:S02]  /*13d70*/  FMNMX.FTZ R5, R154, R3, !PT ;  /* 0x000000039a057209 */ /* 0x000fe40007810000 */
[----:B------:R-:W-:Y:S02]  /*13d80*/  ISETP.GT.AND P0, PT, R0, RZ, P0 ;  /* 0x000000ff0000720c */ /* 0x000fe40000704270 */
[----:B------:R-:W-:Y:S02]  /*13d90*/  FMNMX.FTZ R5, R152, R5, !PT ;  /* 0x0000000598057209 */ /* 0x000fe40007810000 */
[----:B------:R-:W-:Y:S01]  /*13da0*/  ISETP.LT.OR P0, PT, R148, 0x1, P0 ;  /* 0x000000019400780c */ /* 0x000fe20000701670 */
        /* <DEDUP_REMOVED lines=20> */
[----:B------:R-:W1:Y:S01]  /*13ef0*/  SHFL.BFLY PT, R5, R4, 0x2, 0x1f ;  /* 0x0c401f0004057f89 */ /* 0x000e6200000e0000 */
[----:B------:R-:W-:Y:S02]  /*13f00*/  PLOP3.LUT P0, PT, PT, PT, UP0, 0x80, 0x0 ;  /* 0x000000000000781c */ /* 0x000fe40003f0f008 */
[----:B------:R-:W-:Y:S02]  /*13f10*/  FMNMX.FTZ R6, R13, R6, !PT ;  /* 0x000000060d067209 */ /* 0x000fe40007810000 */
[----:B------:R-:W-:Y:S02]  /*13f20*/  ISETP.GT.AND P0, PT, R0, 0x9, P0 ;  /* 0x000000090000780c */ /* 0x000fe40000704270 */
[----:B------:R-:W-:Y:S01]  /*13f30*/  FMNMX.FTZ R6, R9, R6, !PT ;  /* 0x0000000609067209 */ /* 0x000fe20007810000 */
[----:B------:R-:W-:Y:S01]  /*13f40*/  LDSM.16.MT88.4 R188, [R206+0xb880] ;  /* 0x00b88000cebc783b */ /* 0x000fe20000004200 */
[----:B------:R-:W-:Y:S04]  /*13f50*/  ISETP.LT.OR P0, PT, R148, 0xa, P0 ;  /* 0x0000000a9400780c */ /* 0x000fe80000701670 */
        /* <DEDUP_REMOVED lines=66> */
[----:B------:R-:W-:Y:S02]  /*14380*/  FMUL.FTZ R2, R5, c[0x0][0x2d0] ;  /* 0x0000b40005027a20 */ /* 0x000fe40000410000 */
        /* <DEDUP_REMOVED lines=31> */
[----:B------:R-:W2:Y:S01]  /*14580*/  LDSM.16.MT88.4 R132, [R204+0x8080] ;  /* 0x00808000cc84783b */ /* 0x000ea20000004200 */
[C---:B------:R-:W-:Y:S02]  /*14590*/  FMUL.FTZ R19, R2.reuse, R143 ;  /* 0x0000008f02137220 */ /* 0x040fe40000410000 */
[----:B------:R5:W-:Y:S01]  /*145a0*/  MUFU.EX2 R149, R160 ;  /* 0x000000a000957308 */ /* 0x000be20000000800 */
[C---:B------:R-:W-:Y:S02]  /*145b0*/  FMUL.FTZ R30, R2.reuse, R30 ;  /* 0x0000001e021e7220 */ /* 0x040fe40000410000 */
[C---:B------:R-:W-:Y:S02]  /*145c0*/  FMUL.FTZ R31, R2.reuse, R31 ;  /* 0x0000001f021f7220 */ /* 0x040fe40000410000 */
[----:B------:R-:W-:Y:S01]  /*145d0*/  LDSM.16.MT88.4 R140, [R206+0x9080] ;  /* 0x00908000ce8c783b */ /* 0x000fe20000004200 */
[C---:B------:R-:W-:Y:S02]  /*145e0*/  FMUL.FTZ R34, R2.reuse, R34 ;  /* 0x0000002202227220 */ /* 0x040fe40000410000 */
[C---:B------:R-:W-:Y:S02]  /*145f0*/  FMUL.FTZ R35, R2.reuse, R35 ;  /* 0x0000002302237220 */ /* 0x040fe40000410000 */
[C---:B------:R-:W-:Y:S01]  /*14600*/  FMUL.FTZ R38, R2.reuse, R38 ;  /* 0x0000002602267220 */ /* 0x040fe20000410000 */
[----:B------:R-:W-:Y:S01]  /*14610*/  MUFU.EX2 R238, R238 ;  /* 0x000000ee00ee7308 */ /* 0x000fe20000000800 */
[----:B------:R-:W-:Y:S01]  /*14620*/  FMUL.FTZ R39, R2, R39 ;  /* 0x0000002702277220 */ /* 0x000fe20000410000 */
[----:B----4-:R-:W-:Y:S01]  /*14630*/  F2FP.BF16.PACK_AB R155, R234, R235 ;  /* 0x000000ebea9b723e */ /* 0x010fe200000010ff */
[C---:B------:R-:W-:Y:S02]  /*14640*/  FMUL.FTZ R42, R2.reuse, R42 ;  /* 0x0000002a022a7220 */ /* 0x040fe40000410000 */
[C---:B------:R-:W-:Y:S02]  /*14650*/  FMUL.FTZ R43, R2.reuse, R43 ;  /* 0x0000002b022b7220 */ /* 0x040fe40000410000 */
[C---:B------:R-:W-:Y:S02]  /*14660*/  FMUL.FTZ R45, R3.reuse, R45 ;  /* 0x0000002d032d7220 */ /* 0x040fe40000410000 */
[C---:B---3--:R-:W-:Y:S01]  /*14670*/  HMMA.16816.F32.BF16 R4, R152.reuse, R12, R4 ;  /* 0x0000000c9804723c */ /* 0x048fe20000041804 */
[----:B------:R-:W3:Y:S01]  /*14680*/  MUFU.EX2 R239, R239 ;  /* 0x000000ef00ef7308 */ /* 0x000ee20000000800 */
[----:B-----5:R-:W-:Y:S03]  /*14690*/  LDSM.16.MT88.4 R160, [R204+0x8880] ;  /* 0x00888000cca0783b */ /* 0x020fe60000004200 */
[C---:B------:R-:W-:Y:S02]  /*146a0*/  FMUL.FTZ R46, R2.reuse, R46 ;  /* 0x0000002e022e7220 */ /* 0x040fe40000410000 */
[C---:B------:R-:W-:Y:S01]  /*146b0*/  FMUL.FTZ R12, R3.reuse, R136 ;  /* 0x00000088030c7220 */ /* 0x040fe20000410000 */
[C---:B------:R-:W-:Y:S03]  /*146c0*/  HMMA.16816.F32.BF16 R8, R152.reuse, R14, R8 ;  /* 0x0000000e9808723c */ /* 0x040fe60000041808 */
[----:B------:R-:W4:Y:S01]  /*146d0*/  MUFU.EX2 R240, R240 ;  /* 0x000000f000f07308 */ /* 0x000f220000000800 */
[C---:B------:R-:W-:Y:S02]  /*146e0*/  FMUL.FTZ R13, R3.reuse, R137 ;  /* 0x00000089030d7220 */ /* 0x040fe40000410000 */
[C---:B------:R-:W-:Y:S02]  /*146f0*/  FMUL.FTZ R20, R3.reuse, R20 ;  /* 0x0000001403147220 */ /* 0x040fe40000410000 */
[C---:B------:R-:W-:Y:S04]  /*14700*/  FMUL.FTZ R14, R2.reuse, R138 ;  /* 0x0000008a020e7220 */ /* 0x040fe80000410000 */
[C---:B------:R-:W-:Y:S01]  /*14710*/  FMUL.FTZ R15, R2.reuse, R139 ;  /* 0x0000008b020f7220 */ /* 0x040fe20000410000 */
[----:B------:R-:W-:Y:S01]  /*14720*/  MUFU.EX2 R242, R242 ;  /* 0x000000f200f27308 */ /* 0x000fe20000000800 */
[----:B------:R-:W5:Y:S01]  /*14730*/  LDSM.16.MT88.4 R136, [R211+0x9080] ;  /* 0x00908000d388783b */ /* 0x000f620000004200 */
[C---:B------:R-:W-:Y:S02]  /*14740*/  FMUL.FTZ R47, R2.reuse, R47 ;  /* 0x0000002f022f7220 */ /* 0x040fe40000410000 */
[C---:B------:R-:W-:Y:S02]  /*14750*/  FMUL.FTZ R48, R3.reuse, R48 ;  /* 0x0000003003307220 */ /* 0x040fe40000410000 */
[C---:B------:R-:W-:Y:S03]  /*14760*/  HMMA.16816.F32.BF16 R12, R152.reuse, R156, R12 ;  /* 0x0000009c980c723c */ /* 0x040fe6000004180c */
[C---:B------:R-:W-:Y:S01]  /*14770*/  FMUL.FTZ R49, R3.reuse, R49 ;  /* 0x0000003103317220 */ /* 0x040fe20000410000 */
[----:B------:R-:W2:Y:S01]  /*14780*/  MUFU.EX2 R243, R243 ;  /* 0x000000f300f37308 */ /* 0x000ea20000000800 */
[C---:B------:R-:W-:Y:S02]  /*14790*/  FMUL.FTZ R50, R2.reuse, R50 ;  /* 0x0000003202327220 */ /* 0x040fe40000410000 */
[C---:B------:R-:W-:Y:S01]  /*147a0*/  FMUL.FTZ R51, R2.reuse, R51 ;  /* 0x0000003302337220 */ /* 0x040fe20000410000 */
[C---:B------:R-:W-:Y:S01]  /*147b0*/  HMMA.16816.F32.BF16 R16, R152.reuse, R158, R16 ;  /* 0x0000009e9810723c */ /* 0x040fe20000041810 */
[----:B------:R-:W-:Y:S03]  /*147c0*/  LDSM.16.MT88.4 R156, [R205+0x8880] ;  /* 0x00888000cd9c783b */ /* 0x000fe60000004200 */
[C---:B------:R-:W-:Y:S02]  /*147d0*/  FMUL.FTZ R21, R3.reuse, R21 ;  /* 0x0000001503157220 */ /* 0x040fe40000410000 */
[C---:B------:R-:W-:Y:S01]  /*147e0*/  FMUL.FTZ R22, R2.reuse, R22 ;  /* 0x0000001602167220 */ /* 0x040fe20000410000 */
[----:B------:R-:W2:Y:S01]  /*147f0*/  MUFU.EX2 R244, R244 ;  /* 0x000000f400f47308 */ /* 0x000ea20000000800 */
        /* <DEDUP_REMOVED lines=18> */
[----:B------:R-:W1:Y:S03]  /*14920*/  LDSM.16.MT88.4 R132, [R205+0x9080] ;  /* 0x00908000cd84783b */ /* 0x000e660000004200 */
[C---:B------:R-:W-:Y:S02]  /*14930*/  FMUL.FTZ R61, R3.reuse, R61 ;  /* 0x0000003d033d7220 */ /* 0x040fe40000410000 */
[C---:B------:R-:W-:Y:S02]  /*14940*/  FMUL.FTZ R62, R2.reuse, R62 ;  /* 0x0000003e023e7220 */ /* 0x040fe40000410000 */
[C---:B-----5:R-:W-:Y:S04]  /*14950*/  HMMA.16816.F32.BF16 R36, R152.reuse, R136, R36 ;  /* 0x000000889824723c */ /* 0x060fe80000041824 */
        /* <DEDUP_REMOVED lines=55> */
[C---:B-----5:R-:W-:Y:S03]  /*14cd0*/  HMMA.16816.F32.BF16 R92, R152.reuse, R140, R92 ;  /* 0x0000008c985c723c */ /* 0x060fe6000004185c */
[C---:B------:R-:W-:Y:S02]  /*14ce0*/  FMUL.FTZ R98, R2.reuse, R98 ;  /* 0x0000006202627220 */ /* 0x040fe40000410000 */
[C---:B------:R-:W-:Y:S02]  /*14cf0*/  FMUL.FTZ R99, R2.reuse, R99 ;  /* 0x0000006302637220 */ /* 0x040fe40000410000 */
[C---:B------:R-:W-:Y:S02]  /*14d00*/  FMUL.FTZ R100, R3.reuse, R100 ;  /* 0x0000006403647220 */ /* 0x040fe40000410000 */
[C---:B------:R-:W-:Y:S03]  /*14d10*/  FMUL.FTZ R101, R3.reuse, R101 ;  /* 0x0000006503657220 */ /* 0x040fe60000410000 */
[C---:B------:R-:W-:Y:S01]  /*14d20*/  HMMA.16816.F32.BF16 R96, R152.reuse, R142, R96 ;  /* 0x0000008e9860723c */ /* 0x040fe20000041860 */
[----:B------:R-:W5:Y:S02]  /*14d30*/  LDSM.16.MT88.4 R140, [R205+0xb080] ;  /* 0x00b08000cd8c783b */ /* 0x000f640000004200 */
        /* <DEDUP_REMOVED lines=46> */
[----:B---3--:R-:W-:Y:S01]  /*15020*/  F2FP.BF16.PACK_AB R152, R239, R238 ;  /* 0x000000eeef98723e */ /* 0x008fe200000010ff */
[----:B------:R-:W-:Y:S01]  /*15030*/  FADD.FTZ R150, R150, R151 ;  /* 0x0000009796967221 */ /* 0x000fe20000010000 */
[----:B----4-:R-:W-:Y:S03]  /*15040*/  F2FP.BF16.PACK_AB R154, R241, R240 ;  /* 0x000000f0f19a723e */ /* 0x010fe600000010ff */
[----:B------:R-:W-:Y:S01]  /*15050*/  F2FP.BF16.PACK_AB R153, R243, R242 ;  /* 0x000000f2f399723e */ /* 0x000fe200000010ff */
[----:B------:R-:W-:Y:S01]  /*15060*/  FADD.FTZ R3, R235, R236 ;  /* 0x000000eceb037221 */ /* 0x000fe20000010000 */
[----:B------:R-:W-:Y:S01]  /*15070*/  F2FP.BF16.PACK_AB R155, R149, R244 ;  /* 0x000000f4959b723e */ /* 0x000fe200000010ff */
[----:B------:R-:W-:Y:S02]  /*15080*/  FADD.FTZ R233, R233, R150 ;  /* 0x00000096e9e97221 */ /* 0x000fe40000010000 */
[----:B------:R-:W-:Y:S02]  /*15090*/  FADD.FTZ R3, R234, R3 ;  /* 0x00000003ea037221 */ /* 0x000fe40000010000 */
[----:B------:R-:W-:Y:S02]  /*150a0*/  FADD.FTZ R238, R238, R233 ;  /* 0x000000e9eeee7221 */ /* 0x000fe40000010000 */
[C---:B--2---:R-:W-:Y:S01]  /*150b0*/  HMMA.16816.F32.BF16 R144, R152.reuse, R136, R4 ;  /* 0x000000889890723c */ /* 0x044fe20000041804 */
        /* <DEDUP_REMOVED lines=9> */
[C---:B-----5:R-:W-:Y:S01]  /*15150*/  HMMA.16816.F32.BF16 R136, R152.reuse, R140, R12 ;  /* 0x0000008c9888723c */ /* 0x060fe2000004180c */
[----:B------:R-:W3:Y:S03]  /*15160*/  LDSM.16.MT88.4 R12, [R205+0xa880] ;  /* 0x00a88000cd0c783b */ /* 0x000ee60000004200 */
[----:B------:R-:W-:Y:S02]  /*15170*/  FADD.FTZ R224, R241, R224 ;  /* 0x000000e0f1e07221 */ /* 0x000fe40000010000 */
[----:B------:R-:W-:Y:S02]  /*15180*/  FADD.FTZ R223, R149, R244 ;  /* 0x000000f495df7221 */ /* 0x000fe40000010000 */
[C---:B------:R-:W-:Y:S01]  /*15190*/  HMMA.16816.F32.BF16 R140, R152.reuse, R142, R16 ;  /* 0x0000008e988c723c */ /* 0x040fe20000041810 */
[----:B------:R-:W4:Y:S07]  /*151a0*/  LDSM.16.MT88.4 R16, [R205+0xb880] ;  /* 0x00b88000cd10783b */ /* 0x000f2e0000004200 */
[C---:B------:R-:W-:Y:S08]  /*151b0*/  HMMA.16816.F32.BF16 R20, R152.reuse, R156, R20 ;  /* 0x0000009c9814723c */ /* 0x040ff00000041814 */
[C---:B------:R-:W-:Y:S01]  /*151c0*/  HMMA.16816.F32.BF16 R24, R152.reuse, R158, R24 ;  /* 0x0000009e9818723c */ /* 0x040fe20000041818 */
[----:B------:R-:W5:Y:S07]  /*151d0*/  LDSM.16.MT88.4 R156, [R204+0xb880] ;  /* 0x00b88000cc9c783b */ /* 0x000f6e0000004200 */
[C---:B------:R-:W-:Y:S08]  /*151e0*/  HMMA.16816.F32.BF16 R28, R152.reuse, R160, R28 ;  /* 0x000000a0981c723c */ /* 0x040ff0000004181c */
[C---:B------:R-:W-:Y:S08]  /*151f0*/  HMMA.16816.F32.BF16 R32, R152.reuse, R162, R32 ;  /* 0x000000a29820723c */ /* 0x040ff00000041820 */
[C---:B-1----:R-:W-:Y:S08]  /*15200*/  HMMA.16816.F32.BF16 R36, R152.reuse, R4, R36 ;  /* 0x000000049824723c */ /* 0x042ff00000041824 */
[C---:B------:R-:W-:Y:S08]  /*15210*/  HMMA.16816.F32.BF16 R40, R152.reuse, R6, R40 ;  /* 0x000000069828723c */ /* 0x040ff00000041828 */
[C---:B------:R-:W-:Y:S08]  /*15220*/  HMMA.16816.F32.BF16 R44, R152.reuse, R164, R44 ;  /* 0x000000a4982c723c */ /* 0x040ff0000004182c */
[C---:B------:R-:W-:Y:S08]  /*15230*/  HMMA.16816.F32.BF16 R48, R152.reuse, R166, R48 ;  /* 0x000000a69830723c */ /* 0x040ff00000041830 */
[C---:B--2---:R-:W-:Y:S07]  /*15240*/  HMMA.16816.F32.BF16 R52, R152.reuse, R8, R52 ;  /* 0x000000089834723c */ /* 0x044fee0000041834 */
[----:B------:R-:W-:Y:S01]  /*15250*/  MOV R8, R148 ;  /* 0x0000009400087202 */ /* 0x000fe20000000f00 */
        /* <DEDUP_REMOVED lines=20> */
.L_x_2326:
        /* <DEDUP_REMOVED lines=26> */
.L_x_2339:
[----:B------:R-:W-:Y:S02]  /*15540*/  UMOV UR5, 0x1 ;  /* 0x0000000100057882 */ /* 0x000fe40000000000 */
[----:B------:R-:W-:Y:S02]  /*15550*/  ULDC UR4, c[0x0][0x32c] ;  /* 0x0000cb0000047ab9 */ /* 0x000fe40000000800 */
[----:B------:R-:W-:-:S03]  /*15560*/  UISETP.NE.AND UP0, UPT, UR5, UR4, UPT ;  /* 0x000000040500728c */ /* 0x000fc6000bf05270 */
[----:B------:R-:W-:Y:S02]  /*15570*/  ULDC.64 UR4, c[0x0][0x330] ;  /* 0x0000cc0000047ab9 */ /* 0x000fe40000000a00 */
[----:B------:R-:W-:-:S07]  /*15580*/  UIMAD.WIDE.U32 UR28, UR14, UR4, URZ ;  /* 0x000000040e1c72a5 */ /* 0x000fce000f8e003f */
[----:B------:R-:W-:Y:S02]  /*15590*/  @UP0 UMOV UR15, UR29 ;  /* 0x0000001d000f0c82 */ /* 0x000fe40008000000 */
[----:B------:R-:W-:Y:S02]  /*155a0*/  @UP0 USHF.R.U32.HI UR14, URZ, UR5, UR15 ;  /* 0x000000053f0e0299 */ /* 0x000fe4000801160f */
.L_x_2340:
[----:B------:R-:W-:Y:S02]  /*155b0*/  ULDC UR4, c[0x0][0x32c] ;  /* 0x0000cb0000047ab9 */ /* 0x000fe40000000800 */
[----:B------:R-:W-:-:S04]  /*155c0*/  UIMAD UR4, UR14, UR4, URZ ;  /* 0x000000040e0472a4 */ /* 0x000fc8000f8e023f */
[----:B------:R-:W-:-:S04]  /*155d0*/  UISETP.LT.AND UP0, UPT, UR9, UR4, UPT ;  /* 0x000000040900728c */ /* 0x000fc8000bf01270 */
[----:B------:R-:W-:-:S04]  /*155e0*/  USEL UR9, UR9, UR4, !UP0 ;  /* 0x0000000409097287 */ /* 0x000fc8000c000000 */
.L_x_2338:
        /* <DEDUP_REMOVED lines=20> */
.L_x_2344:
        /* <DEDUP_REMOVED lines=40> */
.L_x_2342:
[C---:B--234-:R-:W-:Y:S01]  /*159b0*/  HMMA.16816.F32.BF16 R4, R152.reuse, R156, RZ ;  /* 0x0000009c9804723c */ /* 0x05cfe200000418ff */
[----:B------:R-:W-:Y:S01]  /*159c0*/  LDSM.16.M88.4 R172, [R208+0xc880] ;  /* 0x00c88000d0ac783b */ /* 0x000fe20000000200 */
[----:B------:R-:W-:Y:S04]  /*159d0*/  UISETP.GT.AND UP0, UPT, UR10, UR8, UPT ;  /* 0x000000080a00728c */ /* 0x000fe8000bf04270 */
[----:B------:R-:W0:Y:S02]  /*159e0*/  LDGDEPBAR ;  /* 0x00000000000079af */ /* 0x000e240000000000 */
[C---:B------:R-:W-:Y:S01]  /*159f0*/  HMMA.16816.F32.BF16 R8, R152.reuse, R158, RZ ;  /* 0x0000009e9808723c */ /* 0x040fe200000418ff */
[----:B------:R-:W-:Y:S02]  /*15a00*/  PLOP3.LUT P0, PT, PT, PT, UP0, 0x40, 0x0 ;  /* 0x000000000000781c */ /* 0x000fe40003f0e808 */
[----:B------:R-:W-:Y:S05]  /*15a10*/  LDSM.16.M88.4 R156, [R208+0xc080] ;  /* 0x00c08000d09c783b */ /* 0x000fea0000000200 */
[C---:B------:R-:W-:Y:S08]  /*15a20*/  HMMA.16816.F32.BF16 R12, R152.reuse, R16, RZ ;  /* 0x00000010980c723c */ /* 0x040ff000000418ff */
[----:B------:R-:W-:Y:S01]  /*15a30*/  HMMA.16816.F32.BF16 R16, R152, R18, RZ ;  /* 0x000000129810723c */ /* 0x000fe200000418ff */
[----:B------:R-:W2:Y:S07]  /*15a40*/  LDSM.16.M88.4 R152, [R209+0x10080] ;  /* 0x01008000d198783b */ /* 0x000eae0000000200 */
[C---:B-1----:R-:W-:Y:S08]  /*15a50*/  HMMA.16816.F32.BF16 R4, R160.reuse, R164, R4 ;  /* 0x000000a4a004723c */ /* 0x042ff00000041804 */
[C---:B------:R-:W-:Y:S01]  /*15a60*/  HMMA.16816.F32.BF16 R8, R160.reuse, R166, R8 ;  /* 0x000000a6a008723c */ /* 0x040fe20000041808 */
[----:B------:R-:W-:Y:S07]  /*15a70*/  LDSM.16.M88.4 R164, [R202] ;  /* 0x00000000caa4783b */ /* 0x000fee0000000200 */
[C---:B------:R-:W-:Y:S08]  /*15a80*/  HMMA.16816.F32.BF16 R12, R160.reuse, R168, R12 ;  /* 0x000000a8a00c723c */ /* 0x040ff0000004180c */
[----:B------:R-:W-:Y:S01]  /*15a90*/  HMMA.16816.F32.BF16 R16, R160, R170, R16 ;  /* 0x000000aaa010723c */ /* 0x000fe20000041810 */
[----:B------:R-:W1:Y:S05]  /*15aa0*/  LDSM.16.M88.4 R160, [R207+0x10080] ;  /* 0x01008000cfa0783b */ /* 0x000e6a0000000200 */
[----:B------:R-:W3:Y:S02]  /*15ab0*/  LDSM.16.M88.4 R168, [R202+0x800] ;  /* 0x00080000caa8783b */ /* 0x000ee40000000200 */
[C---:B--2---:R-:W-:Y:S08]  /*15ac0*/  HMMA.16816.F32.BF16 R4, R152.reuse, R156, R4 ;  /* 0x0000009c9804723c */ /* 0x044ff00000041804 */
[C---:B------:R-:W-:Y:S01]  /*15ad0*/  HMMA.16816.F32.BF16 R8, R152.reuse, R158, R8 ;  /* 0x0000009e9808723c */ /* 0x040fe20000041808 */
[----:B------:R-:W-:Y:S07]  /*15ae0*/  LDSM.16.M88.4 R156, [R213+0xd080] ;  /* 0x00d08000d59c783b */ /* 0x000fee0000000200 */
[C---:B------:R-:W-:Y:S08]  /*15af0*/  HMMA.16816.F32.BF16 R12, R152.reuse, R172, R12 ;  /* 0x000000ac980c723c */ /* 0x040ff0000004180c */
[----:B------:R-:W-:Y:S01]  /*15b00*/  HMMA.16816.F32.BF16 R16, R152, R174, R16 ;  /* 0x000000ae9810723c */ /* 0x000fe20000041810 */
[----:B------:R-:W2:Y:S05]  /*15b10*/  LDSM.16.M88.4 R152, [R214+0x14080] ;  /* 0x01408000d698783b */ /* 0x000eaa0000000200 */
[----:B------:R-:W4:Y:S02]  /*15b20*/  LDSM.16.M88.4 R172, [R213+0xd880] ;  /* 0x00d88000d5ac783b */ /* 0x000f240000000200 */
[C---:B-1----:R-:W-:Y:S08]  /*15b30*/  HMMA.16816.F32.BF16 R4, R160.reuse, R164, R4 ;  /* 0x000000a4a004723c */ /* 0x042ff00000041804 */
[C---:B------:R-:W-:Y:S01]  /*15b40*/  HMMA.16816.F32.BF16 R8, R160.reuse, R166, R8 ;  /* 0x000000a6a008723c */ /* 0x040fe20000041808 */
[----:B------:R-:W-:Y:S07]  /*15b50*/  LDSM.16.M88.4 R164, [R201] ;  /* 0x00000000c9a4783b */ /* 0x000fee0000000200 */
[C---:B---3--:R-:W-:Y:S08]  /*15b60*/  HMMA.16816.F32.BF16 R12, R160.reuse, R168, R12 ;  /* 0x000000a8a00c723c */ /* 0x048ff0000004180c */
[----:B------:R-:W-:Y:S01]  /*15b70*/  HMMA.16816.F32.BF16 R16, R160, R170, R16 ;  /* 0x000000aaa010723c */ /* 0x000fe20000041810 */
[----:B------:R-:W1:Y:S05]  /*15b80*/  LDSM.16.M88.4 R160, [R210+0x14080] ;  /* 0x01408000d2a0783b */ /* 0x000e6a0000000200 */
[----:B------:R-:W3:Y:S02]  /*15b90*/  LDSM.16.M88.4 R168, [R200] ;  /* 0x00000000c8a8783b */ /* 0x000ee40000000200 */
[C---:B--2---:R-:W-:Y:S08]  /*15ba0*/  HMMA.16816.F32.BF16 R4, R152.reuse, R156, R4 ;  /* 0x0000009c9804723c */ /* 0x044ff00000041804 */
[C---:B------:R-:W-:Y:S01]  /*15bb0*/  HMMA.16816.F32.BF16 R8, R152.reuse, R158, R8 ;  /* 0x0000009e9808723c */ /* 0x040fe20000041808 */
[----:B------:R-:W-:Y:S07]  /*15bc0*/  LDSM.16.M88.4 R156, [R208+0xd080] ;  /* 0x00d08000d09c783b */ /* 0x000fee0000000200 */
[C---:B----4-:R-:W-:Y:S08]  /*15bd0*/  HMMA.16816.F32.BF16 R12, R152.reuse, R172, R12 ;  /* 0x000000ac980c723c */ /* 0x050ff0000004180c */
[----:B------:R-:W-:Y:S01]  /*15be0*/  HMMA.16816.F32.BF16 R16, R152, R174, R16 ;  /* 0x000000ae9810723c */ /* 0x000fe20000041810 */
[----:B------:R-:W2:Y:S05]  /*15bf0*/  LDSM.16.M88.4 R152, [R209+0x14080] ;  /* 0x01408000d198783b */ /* 0x000eaa0000000200 */
[----:B------:R-:W4:Y:S02]  /*15c00*/  LDSM.16.M88.4 R172, [R208+0xd880] ;  /* 0x00d88000d0ac783b */ /* 0x000f240000000200 */
[C---:B-1----:R-:W-:Y:S08]  /*15c10*/  HMMA.16816.F32.BF16 R4, R160.reuse, R164, R4 ;  /* 0x000000a4a004723c */ /* 0x042ff00000041804 */
[C---:B------:R-:W-:Y:S01]  /*15c20*/  HMMA.16816.F32.BF16 R8, R160.reuse, R166, R8 ;  /* 0x000000a6a008723c */ /* 0x040fe20000041808 */
[----:B------:R-:W-:Y:S07]  /*15c30*/  LDSM.16.M88.4 R164, [R202+0x1000] ;  /* 0x00100000caa4783b */ /* 0x000fee0000000200 */
[C---:B---3--:R-:W-:Y:S08]  /*15c40*/  HMMA.16816.F32.BF16 R12, R160.reuse, R168, R12 ;  /* 0x000000a8a00c723c */ /* 0x048ff0000004180c */
[----:B------:R-:W-:Y:S01]  /*15c50*/  HMMA.16816.F32.BF16 R16, R160, R170, R16 ;  /* 0x000000aaa010723c */ /* 0x000fe20000041810 */
[----:B------:R-:W1:Y:S05]  /*15c60*/  LDSM.16.M88.4 R160, [R207+0x14080] ;  /* 0x01408000cfa0783b */ /* 0x000e6a0000000200 */
[----:B------:R-:W3:Y:S02]  /*15c70*/  LDSM.16.M88.4 R168, [R202+0x1800] ;  /* 0x00180000caa8783b */ /* 0x000ee40000000200 */
        /* <DEDUP_REMOVED lines=56> */
[----:B------:R-:W-:Y:S04]  /*16000*/  DEPBAR.LE SB0, 0x0 ;  /* 0x000080000000791a */ /* 0x000fe80000000000 */
[C---:B--2---:R-:W-:Y:S01]  /*16010*/  HMMA.16816.F32.BF16 R4, R152.reuse, R156, R4 ;  /* 0x0000009c9804723c */ /* 0x044fe20000041804 */
[----:B------:R-:W-:Y:S07]  /*16020*/  BAR.SYNC.DEFER_BLOCKING 0x0 ;  /* 0x0000000000007b1d */ /* 0x000fee0000010000 */
[C---:B------:R-:W-:Y:S08]  /*16030*/  HMMA.16816.F32.BF16 R8, R152.reuse, R158, R8 ;  /* 0x0000009e9808723c */ /* 0x040ff00000041808 */
[C---:B----4-:R-:W-:Y:S08]  /*16040*/  HMMA.16816.F32.BF16 R12, R152.reuse, R172, R12 ;  /* 0x000000ac980c723c */ /* 0x050ff0000004180c */
[----:B------:R-:W-:Y:S08]  /*16050*/  HMMA.16816.F32.BF16 R16, R152, R174, R16 ;  /* 0x000000ae9810723c */ /* 0x000ff00000041810 */
[C---:B-1----:R-:W-:Y:S08]  /*16060*/  HMMA.16816.F32.BF16 R4, R160.reuse, R164, R4 ;  /* 0x000000a4a004723c */ /* 0x042ff00000041804 */
[C---:B------:R-:W-:Y:S08]  /*16070*/  HMMA.16816.F32.BF16 R8, R160.reuse, R166, R8 ;  /* 0x000000a6a008723c */ /* 0x040ff00000041808 */
[C---:B---3--:R-:W-:Y:S08]  /*16080*/  HMMA.16816.F32.BF16 R12, R160.reuse, R168, R12 ;  /* 0x000000a8a00c723c */ /* 0x048ff0000004180c */
        /* <DEDUP_REMOVED lines=45> */
.L_x_2343:
[----:B------:R-:W-:Y:S01]  /*16360*/  FMNMX.FTZ R0, R4, R3, !PT ;  /* 0x0000000304007209 */ /* 0x000fe20007810000 */
        /* <DEDUP_REMOVED lines=18> */
[----:B------:R-:W-:Y:S02]  /*16490*/  PLOP3.LUT P0, PT, PT, PT, UP0, 0x80, 0x0 ;  /* 0x000000000000781c */ /* 0x000fe40003f0f008 */
        /* <DEDUP_REMOVED lines=15> */
[----:B-1----:R-:W-:Y:S07]  /*16590*/  FMNMX.FTZ R0, R152, R155, !PT ;  /* 0x0000009b98007209 */ /* 0x002fee0007810000 */
[----:B------:R-:W1:Y:S01]  /*165a0*/  LDSM.16.MT88.4 R152, [R211+0x8080] ;  /* 0x00808000d398783b */ /* 0x000e620000004200 */
[C---:B------:R-:W-:Y:S02]  /*165b0*/  FADD.FTZ R2, -R0.reuse, R3 ;  /* 0x0000000300027221 */ /* 0x040fe40000010100 */
[----:B------:R-:W-:Y:S01]  /*165c0*/  FMUL.FTZ R165, R0, c[0x0][0x2d0] ;  /* 0x0000b40000a57a20 */ /* 0x000fe20000410000 */
[----:B--2---:R-:W-:Y:S01]  /*165d0*/  FMNMX.FTZ R148, R148, R151, !PT ;  /* 0x0000009794947209 */ /* 0x004fe20007810000 */
[----:B------:R-:W-:Y:S02]  /*165e0*/  FMUL.FTZ R3, R2, c[0x0][0x2d0] ;  /* 0x0000b40002037a20 */ /* 0x000fe40000410000 */
[----:B------:R-:W-:Y:S02]  /*165f0*/  FFMA.FTZ R150, R4, c[0x0][0x2d0], -R165 ;  /* 0x0000b40004967a23 */ /* 0x000fe400000108a5 */
[C---:B------:R-:W-:Y:S02]  /*16600*/  FADD.FTZ R2, -R148.reuse, R149 ;  /* 0x0000009594027221 */ /* 0x040fe40000010100 */
[----:B------:R-:W-:Y:S01]  /*16610*/  FMUL.FTZ R164, R148, c[0x0][0x2d0] ;  /* 0x0000b40094a47a20 */ /* 0x000fe20000410000 */
[----:B------:R-:W2:Y:S01]  /*16620*/  MUFU.EX2 R3, R3 ;  /* 0x0000000300037308 */ /* 0x000ea20000000800 */
[----:B------:R-:W-:Y:S02]  /*16630*/  FMUL.FTZ R149, R2, c[0x0][0x2d0] ;  /* 0x0000b40002957a20 */ /* 0x000fe40000410000 */
[--C-:B------:R-:W-:Y:S02]  /*16640*/  FFMA.FTZ R5, R5, c[0x0][0x2d0], -R165.reuse ;  /* 0x0000b40005057a23 */ /* 0x100fe400000108a5 */
[--C-:B------:R-:W-:Y:S02]  /*16650*/  FFMA.FTZ R151, R8, c[0x0][0x2d0], -R165.reuse ;  /* 0x0000b40008977a23 */ /* 0x100fe400000108a5 */
[--C-:B------:R-:W-:Y:S02]  /*16660*/  FFMA.FTZ R236, R9, c[0x0][0x2d0], -R165.reuse ;  /* 0x0000b40009ec7a23 */ /* 0x100fe400000108a5 */
[--C-:B------:R-:W-:Y:S01]  /*16670*/  FFMA.FTZ R6, R6, c[0x0][0x2d0], -R164.reuse ;  /* 0x0000b40006067a23 */ /* 0x100fe200000108a4 */
[----:B------:R3:W4:Y:S01]  /*16680*/  MUFU.EX2 R2, R149 ;  /* 0x0000009500027308 */ /* 0x0007220000000800 */
[--C-:B------:R-:W-:Y:S02]  /*16690*/  FFMA.FTZ R7, R7, c[0x0][0x2d0], -R164.reuse ;  /* 0x0000b40007077a23 */ /* 0x100fe400000108a4 */
[--C-:B------:R-:W-:Y:S02]  /*166a0*/  FFMA.FTZ R238, R11, c[0x0][0x2d0], -R164.reuse ;  /* 0x0000b4000bee7a23 */ /* 0x100fe400000108a4 */
[--C-:B------:R-:W-:Y:S02]  /*166b0*/  FFMA.FTZ R237, R12, c[0x0][0x2d0], -R165.reuse ;  /* 0x0000b4000ced7a23 */ /* 0x100fe400000108a5 */
[--C-:B------:R-:W-:Y:S02]  /*166c0*/  FFMA.FTZ R240, R13, c[0x0][0x2d0], -R165.reuse ;  /* 0x0000b4000df07a23 */ /* 0x100fe400000108a5 */
[--C-:B------:R-:W-:Y:S01]  /*166d0*/  FFMA.FTZ R239, R14, c[0x0][0x2d0], -R164.reuse ;  /* 0x0000b4000eef7a23 */ /* 0x100fe200000108a4 */
[----:B------:R-:W-:Y:S01]  /*166e0*/  MUFU.EX2 R150, R150 ;  /* 0x0000009600967308 */ /* 0x000fe20000000800 */
[--C-:B------:R-:W-:Y:S02]  /*166f0*/  FFMA.FTZ R242, R15, c[0x0][0x2d0], -R164.reuse ;  /* 0x0000b4000ff27a23 */ /* 0x100fe400000108a4 */
[----:B------:R-:W-:Y:S01]  /*16700*/  LDSM.16.MT88.4 R12, [R204+0xb080] ;  /* 0x00b08000cc0c783b */ /* 0x000fe20000004200 */
[C---:B--2---:R-:W-:Y:S02]  /*16710*/  FMUL.FTZ R8, R3.reuse, R144 ;  /* 0x0000009003087220 */ /* 0x044fe40000410000 */
[C---:B------:R-:W-:Y:S02]  /*16720*/  FMUL.FTZ R9, R3.reuse, R145 ;  /* 0x0000009103097220 */ /* 0x040fe40000410000 */
[C---:B------:R-:W-:Y:S02]  /*16730*/  FMUL.FTZ R132, R3.reuse, R132 ;  /* 0x0000008403847220 */ /* 0x040fe40000410000 */
[----:B------:R-:W2:Y:S01]  /*16740*/  MUFU.EX2 R5, R5 ;  /* 0x0000000500057308 */ /* 0x000ea20000000800 */
[C---:B------:R-:W-:Y:S02]  /*16750*/  FMUL.FTZ R133, R3.reuse, R133 ;  /* 0x0000008503857220 */ /* 0x040fe40000410000 */
[C---:B------:R-:W-:Y:S02]  /*16760*/  FMUL.FTZ R136, R3.reuse, R136 ;  /* 0x0000008803887220 */ /* 0x040fe40000410000 */
[--C-:B---3--:R-:W-:Y:S02]  /*16770*/  FFMA.FTZ R149, R10, c[0x0][0x2d0], -R164.reuse ;  /* 0x0000b4000a957a23 */ /* 0x108fe400000108a4 */
[C---:B----4-:R-:W-:Y:S02]  /*16780*/  FMUL.FTZ R10, R2.reuse, R146 ;  /* 0x00000092020a7220 */ /* 0x050fe40000410000 */
        /* <DEDUP_REMOVED lines=10> */
[----:B--2---:R-:W-:Y:S01]  /*16830*/  F2FP.BF16.PACK_AB R144, R5, R150 ;  /* 0x000000960590723e */ /* 0x004fe200000010ff */
[C---:B------:R-:W-:Y:S02]  /*16840*/  FMUL.FTZ R142, R2.reuse, R142 ;  /* 0x0000008e028e7220 */ /* 0x040fe40000410000 */
[----:B------:R-:W-:Y:S02]  /*16850*/  FMUL.FTZ R143, R2, R143 ;  /* 0x0000008f028f7220 */ /* 0x000fe40000410000 */
[--C-:B------:R-:W-:Y:S01]  /*16860*/  FFMA.FTZ R241, R16, c[0x0][0x2d0], -R165.reuse ;  /* 0x0000b40010f17a23 */ /* 0x100fe200000108a5 */
[----:B------:R-:W-:Y:S01]  /*16870*/  MUFU.EX2 R6, R6 ;  /* 0x0000000600067308 */ /* 0x000fe20000000800 */
[--C-:B------:R-:W-:Y:S02]  /*16880*/  FFMA.FTZ R243, R18, c[0x0][0x2d0], -R164.reuse ;  /* 0x0000b40012f37a23 */ /* 0x100fe400000108a4 */
[----:B------:R-:W-:Y:S02]  /*16890*/  FFMA.FTZ R165, R17, c[0x0][0x2d0], -R165 ;  /* 0x0000b40011a57a23 */ /* 0x000fe400000108a5 */
[----:B------:R-:W-:Y:S02]  /*168a0*/  FFMA.FTZ R164, R19, c[0x0][0x2d0], -R164 ;  /* 0x0000b40013a47a23 */ /* 0x000fe400000108a4 */
[----:B------:R-:W-:Y:S01]  /*168b0*/  LDSM.16.MT88.4 R16, [R206+0x8880] ;  /* 0x00888000ce10783b */ /* 0x000fe20000004200 */
[C---:B------:R-:W-:Y:S02]  /*168c0*/  FMUL.FTZ R20, R3.reuse, R20 ;  /* 0x0000001403147220 */ /* 0x040fe40000410000 */
[----:B------:R-:W2:Y:S01]  /*168d0*/  MUFU.EX2 R7, R7 ;  /* 0x0000000700077308 */ /* 0x000ea20000000800 */
[C---:B------:R-:W-:Y:S02]  /*168e0*/  FMUL.FTZ R21, R3.reuse, R21 ;  /* 0x0000001503157220 */ /* 0x040fe40000410000 */
[----:B------:R-:W-:Y:S01]  /*168f0*/  FMUL.FTZ R22, R2, R22 ;  /* 0x0000001602167220 */ /* 0x000fe20000410000 */
        /* <DEDUP_REMOVED lines=35> */
[----:B------:R-:W1:Y:S01]  /*16b30*/  LDSM.16.MT88.4 R152, [R204+0x8080] ;  /* 0x00808000cc98783b */ /* 0x000e620000004200 */
[----:B------:R-:W3:Y:S02]  /*16b40*/  MUFU.EX2 R240, R240 ;  /* 0x000000f000f07308 */ /* 0x000ee40000000800 */
[C---:B------:R-:W-:Y:S02]  /*16b50*/  FMUL.FTZ R48, R3.reuse, R48 ;  /* 0x0000003003307220 */ /* 0x040fe40000410000 */
[C---:B------:R-:W-:Y:S02]  /*16b60*/  FMUL.FTZ R49, R3.reuse, R49 ;  /* 0x0000003103317220 */ /* 0x040fe40000410000 */
[C---:B------:R-:W-:Y:S01]  /*16b70*/  HMMA.16816.F32.BF16 R136, R144.reuse, R156, R136 ;  /* 0x0000009c9088723c */ /* 0x040fe20000041888 */
[----:B--2---:R-:W-:Y:S03]  /*16b80*/  LDSM.16.MT88.4 R164, [R206+0x9880] ;  /* 0x00988000cea4783b */ /* 0x004fe60000004200 */
[C---:B------:R-:W-:Y:S01]  /*16b90*/  FMUL.FTZ R50, R2.reuse, R50 ;  /* 0x0000003202327220 */ /* 0x040fe20000410000 */
[----:B------:R-:W-:Y:S01]  /*16ba0*/  MUFU.EX2 R239, R239 ;  /* 0x000000ef00ef7308 */ /* 0x000fe20000000800 */
[C---:B------:R-:W-:Y:S02]  /*16bb0*/  FMUL.FTZ R51, R2.reuse, R51 ;  /* 0x0000003302337220 */ /* 0x040fe40000410000 */
[C---:B------:R-:W-:Y:S01]  /*16bc0*/  HMMA.16816.F32.BF16 R140, R144.reuse, R158, R140 ;  /* 0x0000009e908c723c */ /* 0x040fe2000004188c */
[----:B------:R-:W2:Y:S03]  /*16bd0*/  LDSM.16.MT88.4 R156, [R211+0x9080] ;  /* 0x00908000d39c783b */ /* 0x000ea60000004200 */
[C---:B------:R-:W-:Y:S02]  /*16be0*/  FMUL.FTZ R52, R3.reuse, R52 ;  /* 0x0000003403347220 */ /* 0x040fe40000410000 */
[C---:B------:R-:W-:Y:S01]  /*16bf0*/  FMUL.FTZ R53, R3.reuse, R53 ;  /* 0x0000003503357220 */ /* 0x040fe20000410000 */
[----:B------:R-:W4:Y:S01]  /*16c00*/  MUFU.EX2 R242, R242 ;  /* 0x000000f200f27308 */ /* 0x000f220000000800 */
[C---:B------:R-:W-:Y:S04]  /*16c10*/  HMMA.16816.F32.BF16 R20, R144.reuse, R160, R20 ;  /* 0x000000a09014723c */ /* 0x040fe80000041814 */
[C---:B------:R-:W-:Y:S02]  /*16c20*/  FMUL.FTZ R54, R2.reuse, R54 ;  /* 0x0000003602367220 */ /* 0x040fe40000410000 */
[C---:B------:R-:W-:Y:S02]  /*16c30*/  FMUL.FTZ R55, R2.reuse, R55 ;  /* 0x0000003702377220 */ /* 0x040fe40000410000 */
[C---:B------:R-:W-:Y:S01]  /*16c40*/  HMMA.16816.F32.BF16 R24, R144.reuse, R162, R24 ;  /* 0x000000a29018723c */ /* 0x040fe20000041818 */
[----:B------:R-:W5:Y:S01]  /*16c50*/  LDSM.16.MT88.4 R160, [R206+0x9080] ;  /* 0x00908000cea0783b */ /* 0x000f620000004200 */
[----:B------:R-:W3:Y:S02]  /*16c60*/  MUFU.EX2 R241, R241 ;  /* 0x000000f100f17308 */ /* 0x000ee40000000800 */
[C---:B------:R-:W-:Y:S02]  /*16c70*/  FMUL.FTZ R56, R3.reuse, R56 ;  /* 0x0000003803387220 */ /* 0x040fe40000410000 */
[C---:B------:R-:W-:Y:S02]  /*16c80*/  FMUL.FTZ R57, R3.reuse, R57 ;  /* 0x0000003903397220 */ /* 0x040fe40000410000 */
[C---:B------:R-:W-:Y:S01]  /*16c90*/  FMUL.FTZ R58, R2.reuse, R58 ;  /* 0x0000003a023a7220 */ /* 0x040fe20000410000 */
[C---:B-1----:R-:W-:Y:S03]  /*16ca0*/  HMMA.16816.F32.BF16 R28, R144.reuse, R152, R28 ;  /* 0x00000098901c723c */ /* 0x042fe6000004181c */
[C---:B------:R-:W-:Y:S01]  /*16cb0*/  FMUL.FTZ R59, R2.reuse, R59 ;  /* 0x0000003b023b7220 */ /* 0x040fe20000410000 */
[----:B------:R-:W1:Y:S01]  /*16cc0*/  MUFU.EX2 R243, R243 ;  /* 0x000000f300f37308 */ /* 0x000e620000000800 */
        /* <DEDUP_REMOVED lines=59> */
[C---:B------:R-:W-:Y:S04]  /*17080*/  FMUL.FTZ R96, R3.reuse, R96 ;  /* 0x0000006003607220 */ /* 0x040fe80000410000 */
[C---:B------:R-:W-:Y:S01]  /*17090*/  FMUL.FTZ R97, R3.reuse, R97 ;  /* 0x0000006103617220 */ /* 0x040fe20000410000 */
        /* <DEDUP_REMOVED lines=44> */
[C---:B------:R-:W-:Y:S03]  /*17360*/  HMMA.16816.F32.BF16 R124, R144.reuse, R12, R124 ;  /* 0x0000000c907c723c */ /* 0x040fe6000004187c */
[C---:B------:R-:W-:Y:S02]  /*17370*/  FMUL.FTZ R130, R2.reuse, R130 ;  /* 0x0000008202827220 */ /* 0x040fe40000410000 */
[----:B------:R-:W-:Y:S02]  /*17380*/  FMUL.FTZ R131, R2, R131 ;  /* 0x0000008302837220 */ /* 0x000fe40000410000 */
[----:B---3--:R-:W-:Y:S01]  /*17390*/  F2FP.BF16.PACK_AB R12, R240, R237 ;  /* 0x000000edf00c723e */ /* 0x008fe200000010ff */
[----:B------:R-:W-:Y:S01]  /*173a0*/  FFMA.FTZ R150, R3, R224, R150 ;  /* 0x000000e003967223 */ /* 0x000fe20000010096 */
[----:B----4-:R-:W-:Y:S03]  /*173b0*/  F2FP.BF16.PACK_AB R13, R242, R239 ;  /* 0x000000eff20d723e */ /* 0x010fe600000010ff */
[----:B------:R-:W-:Y:S03]  /*173c0*/  HMMA.16816.F32.BF16 R128, R144, R14, R128 ;  /* 0x0000000e9080723c */ /* 0x000fe60000041880 */
[----:B------:R-:W-:Y:S01]  /*173d0*/  MOV R3, R0 ;  /* 0x0000000000037202 */ /* 0x000fe20000000f00 */
[----:B------:R-:W-:Y:S02]  /*173e0*/  FFMA.FTZ R6, R2, R223, R6 ;  /* 0x000000df02067223 */ /* 0x000fe40000010006 */
[----:B------:R-:W-:Y:S01]  /*173f0*/  FADD.FTZ R150, R5, R150 ;  /* 0x0000009605967221 */ /* 0x000fe20000010000 */
[----:B------:R-:W-:Y:S01]  /*17400*/  F2FP.BF16.PACK_AB R14, R244, R241 ;  /* 0x000000f1f40e723e */ /* 0x000fe200000010ff */
[----:B------:R-:W-:Y:S01]  /*17410*/  FADD.FTZ R6, R7, R6 ;  /* 0x0000000607067221 */ /* 0x000fe20000010000 */
[----:B------:R-:W-:Y:S03]  /*17420*/  F2FP.BF16.PACK_AB R15, R246, R243 ;  /* 0x000000f3f60f723e */ /* 0x000fe600000010ff */
[----:B------:R-:W-:Y:S02]  /*17430*/  FADD.FTZ R151, R151, R150 ;  /* 0x0000009697977221 */ /* 0x000fe40000010000 */
[----:B------:R-:W-:Y:S02]  /*17440*/  FADD.FTZ R149, R149, R6 ;  /* 0x0000000695957221 */ /* 0x000fe40000010000 */
[C---:B-1----:R-:W-:Y:S01]  /*17450*/  HMMA.16816.F32.BF16 R144, R12.reuse, R152, R8 ;  /* 0x000000980c90723c */ /* 0x042fe20000041808 */
[----:B------:R-:W1:Y:S04]  /*17460*/  LDSM.16.MT88.4 R8, [R211+0x9880] ;  /* 0x00988000d308783b */ /* 0x000e680000004200 */
[----:B------:R-:W-:Y:S02]  /*17470*/  FADD.FTZ R236, R236, R151 ;  /* 0x00000097ecec7221 */ /* 0x000fe40000010000 */
[----:B------:R-:W-:Y:S01]  /*17480*/  FADD.FTZ R238, R238, R149 ;  /* 0x00000095eeee7221 */ /* 0x000fe20000010000 */
[C---:B------:R-:W-:Y:S01]  /*17490*/  HMMA.16816.F32.BF16 R132, R12.reuse, R154, R132 ;  /* 0x0000009a0c84723c */ /* 0x040fe20000041884 */
[----:B------:R-:W3:Y:S03]  /*174a0*/  LDSM.16.MT88.4 R152, [R205+0x9880] ;  /* 0x00988000cd98783b */ /* 0x000ee60000004200 */
[-C--:B------:R-:W-:Y:S01]  /*174b0*/  MOV R149, R148.reuse ;  /* 0x0000009400957202 */ /* 0x080fe20000000f00 */
[----:B------:R-:W-:Y:S02]  /*174c0*/  FADD.FTZ R237, R237, R236 ;  /* 0x000000eceded7221 */ /* 0x000fe40000010000 */
[----:B------:R-:W-:Y:S01]  /*174d0*/  FADD.FTZ R239, R239, R238 ;  /* 0x000000eeefef7221 */ /* 0x000fe20000010000 */
        /* <DEDUP_REMOVED lines=10> */
[C---:B------:R-:W-:Y:S01]  /*17580*/  HMMA.16816.F32.BF16 R24, R12.reuse, R158, R24 ;  /* 0x0000009e0c18723c */ /* 0x040fe20000041818 */
[----:B------:R-:W2:Y:S07]  /*17590*/  LDSM.16.MT88.4 R156, [R204+0xb880] ;  /* 0x00b88000cc9c783b */ /* 0x000eae0000004200 */
[C---:B-----5:R-:W-:Y:S08]  /*175a0*/  HMMA.16816.F32.BF16 R28, R12.reuse, R160, R28 ;  /* 0x000000a00c1c723c */ /* 0x060ff0000004181c */
[C---:B------:R-:W-:Y:S08]  /*175b0*/  HMMA.16816.F32.BF16 R32, R12.reuse, R162, R32 ;  /* 0x000000a20c20723c */ /* 0x040ff00000041820 */
[C---:B-1----:R-:W-:Y:S07]  /*175c0*/  HMMA.16816.F32.BF16 R36, R12.reuse, R8, R36 ;  /* 0x000000080c24723c */ /* 0x042fee0000041824 */
[----:B------:R-:W-:Y:S01]  /*175d0*/  MOV R8, R148 ;  /* 0x0000009400087202 */ /* 0x000fe20000000f00 */
        /* <DEDUP_REMOVED lines=21> */
[C---:B--2---:R-:W-:Y:S08]  /*17730*/  HMMA.16816.F32.BF16 R124, R12.reuse, R156, R124 ;  /* 0x0000009c0c7c723c */ /* 0x044ff0000004187c */
[----:B------:R-:W-:Y:S01]  /*17740*/  HMMA.16816.F32.BF16 R128, R12, R158, R128 ;  /* 0x0000009e0c80723c */ /* 0x000fe20000041880 */
[----:B------:R-:W-:-:S07]  /*17750*/  @P0 BRA `(.L_x_2344) ;  /* 0xffffdfd000000947 */ /* 0x000fce000383ffff */
.L_x_2341:
[----:B------:R-:W-:-:S06]  /*17760*/  UISETP.GE.AND UP0, UPT, UR10, UR8, UPT ;  /* 0x000000080a00728c */ /* 0x000fcc000bf06270 */
[----:B------:R-:W-:-:S13]  /*17770*/  PLOP3.LUT P0, PT, PT, PT, UP0, 0x40, 0x0 ;  /* 0x000000000000781c */ /* 0x000fda0003f0e808 */
[----:B------:R-:W-:Y:S05]  /*17780*/  @P0 BRA `(.L_x_2345) ;  /* 0x000029e000000947 */ /* 0x000fea0003800000 */
[----:B------:R-:W-:Y:S01]  /*17790*/  SHF.R.S32.HI R192, RZ, 0x1f, R225 ;  /* 0x0000001fffc07819 */ /* 0x000fe200000114e1 */
[----:B------:R-:W-:Y:S01]  /*177a0*/  IMAD.MOV.U32 R2, RZ, RZ, R8 ;  /* 0x000000ffff027224 */ /* 0x000fe200078e0008 */
[----:B------:R-:W-:Y:S01]  /*177b0*/  SHF.R.S32.HI R193, RZ, 0x1f, R228 ;  /* 0x0000001fffc17819 */ /* 0x000fe200000114e4 */
[----:B------:R-:W-:Y:S01]  /*177c0*/  IMAD.MOV.U32 R3, RZ, RZ, R0 ;  /* 0x000000ffff037224 */ /* 0x000fe200078e0000 */
[----:B------:R-:W-:Y:S02]  /*177d0*/  SHF.R.S32.HI R194, RZ, 0x1f, R227 ;  /* 0x0000001fffc27819 */ /* 0x000fe400000114e3 */
[C---:B------:R-:W-:Y:S01]  /*177e0*/  SHF.L.U64.HI R192, R225.reuse, 0x1, R192 ;  /* 0x00000001e1c07819 */ /* 0x040fe200000102c0 */
[----:B------:R-:W-:Y:S01]  /*177f0*/  IMAD.SHL.U32 R225, R225, 0x2, RZ ;  /* 0x00000002e1e17824 */ /* 0x000fe200078e00ff */
[C---:B------:R-:W-:Y:S01]  /*17800*/  SHF.L.U64.HI R229, R226.reuse, 0x1, R229 ;  /* 0x00000001e2e57819 */ /* 0x040fe200000102e5 */
[----:B------:R-:W-:Y:S01]  /*17810*/  IMAD.SHL.U32 R226, R226, 0x2, RZ ;  /* 0x00000002e2e27824 */ /* 0x000fe200078e00ff */
[C---:B------:R-:W-:Y:S01]  /*17820*/  SHF.L.U64.HI R193, R228.reuse, 0x1, R193 ;  /* 0x00000001e4c17819 */ /* 0x040fe200000102c1 */
[----:B------:R-:W-:Y:S01]  /*17830*/  IMAD.SHL.U32 R228, R228, 0x2, RZ ;  /* 0x00000002e4e47824 */ /* 0x000fe200078e00ff */
[C---:B------:R-:W-:Y:S01]  /*17840*/  SHF.L.U64.HI R194, R227.reuse, 0x1, R194 ;  /* 0x00000001e3c27819 */ /* 0x040fe200000102c2 */
[----:B------:R-:W-:-:S02]  /*17850*/  IMAD.SHL.U32 R227, R227, 0x2, RZ ;  /* 0x00000002e3e37824 */ /* 0x000fc400078e00ff */
.L_x_2355:
[----:B------:R-:W-:Y:S04]  /*17860*/  DEPBAR.LE SB0, 0x0 ;  /* 0x000080000000791a */ /* 0x000fe80000000000 */
[----:B------:R-:W-:Y:S01]  /*17870*/  BAR.SYNC.DEFER_BLOCKING 0x0 ;  /* 0x0000000000007b1d */ /* 0x000fe20000010000 */
[----:B------:R-:W-:Y:S01]  /*17880*/  SHF.R.S32.HI R5, RZ, 0x1f, R218 ;  /* 0x0000001fff057819 */ /* 0x000fe200000114da */
[----:B------:R-:W-:Y:S01]  /*17890*/  IMAD.WIDE.U32 R6, R218, c[0x0][0x208], RZ ;  /* 0x00008200da067a25 */ /* 0x000fe200078e00ff */
[----:B------:R-:W-:Y:S01]  /*178a0*/  SHF.R.S32.HI R4, RZ, 0x1f, R217 ;  /* 0x0000001fff047819 */ /* 0x000fe200000114d9 */
[----:B------:R-:W-:Y:S01]  /*178b0*/  UISETP.GT.AND UP0, UPT, UR10, UR8, UPT ;  /* 0x000000080a00728c */ /* 0x000fe2000bf04270 */
[----:B------:R-:W-:Y:S01]  /*178c0*/  ISETP.GE.AND P1, PT, R219, c[0x0][0x1d4], PT ;  /* 0x00007500db007a0c */ /* 0x000fe20003f26270 */
        /* <DEDUP_REMOVED lines=15> */
[----:B------:R-:W-:Y:S04]  /*179c0*/  LDSM.16.M88.4 R152, [R210+0x10080] ;  /* 0x01008000d298783b */ /* 0x000fe80000000200 */
[----:B------:R-:W4:Y:S04]  /*179d0*/  LDSM.16.M88.4 R156, [R212] ;  /* 0x00000000d49c783b */ /* 0x000f280000000200 */
[----:B------:R-:W5:Y:S01]  /*179e0*/  LDSM.16.M88.4 R160, [R203] ;  /* 0x00000000cba0783b */ /* 0x000f620000000200 */
[C---:B-1----:R-:W-:Y:S03]  /*179f0*/  HMMA.16816.F32.BF16 R4, R16.reuse, R8, RZ ;  /* 0x000000081004723c */ /* 0x042fe600000418ff */
[----:B--2---:R-:W-:Y:S05]  /*17a00*/  IADD3 R174, P0, R164, R225, RZ ;  /* 0x000000e1a4ae7210 */ /* 0x004fea0007f1e0ff */
[C---:B------:R-:W-:Y:S01]  /*17a10*/  HMMA.16816.F32.BF16 R8, R16.reuse, R10, RZ ;  /* 0x0000000a1008723c */ /* 0x040fe200000418ff */
[----:B---3--:R-:W-:Y:S03]  /*17a20*/  IMAD.X R175, R0, 0x1, R192, P0 ;  /* 0x0000000100af7824 */ /* 0x008fe600000e06c0 */
[----:B------:R-:W-:Y:S02]  /*17a30*/  IADD3 R172, P0, R164, R228, RZ ;  /* 0x000000e4a4ac7210 */ /* 0x000fe40007f1e0ff */
[----:B------:R-:W-:Y:S01]  /*17a40*/  @!PT LDS RZ, [RZ] ;  /* 0x00000000fffff984 */ /* 0x000fe20000000800 */
[----:B------:R-:W-:Y:S01]  /*17a50*/  @!PT LDS RZ, [RZ] ;  /* 0x00000000fffff984 */ /* 0x000fe20000000800 */
[----:B------:R-:W-:Y:S01]  /*17a60*/  @!PT LDS RZ, [RZ] ;  /* 0x00000000fffff984 */ /* 0x000fe20000000800 */
[----:B------:R1:W-:Y:S02]  /*17a70*/  LDGSTS.E.BYPASS.LTC128B.128 [R220+0x8080], [R174.64], !P5 ;  /* 0x08080000aedc7fae */ /* 0x0003e4000e901d58 */
[C---:B------:R-:W-:Y:S01]  /*17a80*/  HMMA.16816.F32.BF16 R12, R16.reuse, R148, RZ ;  /* 0x00000094100c723c */ /* 0x040fe200000418ff */
[----:B------:R-:W-:Y:S03]  /*17a90*/  IMAD.X R173, R0, 0x1, R193, P0 ;  /* 0x0000000100ad7824 */ /* 0x000fe600000e06c1 */
[----:B------:R-:W-:Y:S02]  /*17aa0*/  IADD3 R176, P0, R164, R227, RZ ;  /* 0x000000e3a4b07210 */ /* 0x000fe40007f1e0ff */
[----:B------:R1:W-:Y:S02]  /*17ab0*/  LDGSTS.E.BYPASS.LTC128B.128 [R220+0x9080], [R172.64], !P1 ;  /* 0x09080000acdc7fae */ /* 0x0003e4000c901d58 */
[----:B------:R-:W-:Y:S01]  /*17ac0*/  HMMA.16816.F32.BF16 R16, R16, R150, RZ ;  /* 0x000000961010723c */ /* 0x000fe200000418ff */
[----:B------:R-:W-:Y:S03]  /*17ad0*/  IMAD.X R177, R0, 0x1, R194, P0 ;  /* 0x0000000100b17824 */ /* 0x000fe600000e06c2 */
[----:B------:R-:W-:Y:S02]  /*17ae0*/  IADD3 R178, P0, R164, R226, RZ ;  /* 0x000000e2a4b27210 */ /* 0x000fe40007f1e0ff */
[----:B------:R1:W-:Y:S02]  /*17af0*/  LDGSTS.E.BYPASS.LTC128B.128 [R220+0xa080], [R176.64], !P4 ;  /* 0x0a080000b0dc7fae */ /* 0x0003e4000e101d58 */
[C---:B----4-:R-:W-:Y:S05]  /*17b00*/  HMMA.16816.F32.BF16 R4, R152.reuse, R156, R4 ;  /* 0x0000009c9804723c */ /* 0x050fea0000041804 */
[----:B------:R-:W-:Y:S01]  /*17b10*/  IMAD.X R179, R0, 0x1, R229, P0 ;  /* 0x0000000100b37824 */ /* 0x000fe200000e06e5 */
[----:B------:R-:W-:Y:S02]  /*17b20*/  PLOP3.LUT P0, PT, PT, PT, UP0, 0x40, 0x0 ;  /* 0x000000000000781c */ /* 0x000fe40003f0e808 */
[C---:B------:R-:W-:Y:S02]  /*17b30*/  HMMA.16816.F32.BF16 R8, R152.reuse, R158, R8 ;  /* 0x0000009e9808723c */ /* 0x040fe40000041808 */
[----:B------:R1:W-:Y:S04]  /*17b40*/  LDGSTS.E.BYPASS.LTC128B.128 [R220+0xb080], [R178.64], !P3 ;  /* 0x0b080000b2dc7fae */ /* 0x0003e8000d901d58 */
[----:B------:R-:W-:Y:S02]  /*17b50*/  LDSM.16.M88.4 R148, [R209+0x10080] ;  /* 0x01008000d194783b */ /* 0x000fe40000000200 */
[C---:B-----5:R-:W-:Y:S02]  /*17b60*/  HMMA.16816.F32.BF16 R12, R152.reuse, R160, R12 ;  /* 0x000000a0980c723c */ /* 0x060fe4000004180c */
[----:B------:R-:W2:Y:S04]  /*17b70*/  LDSM.16.M88.4 R164, [R208+0xc080] ;  /* 0x00c08000d0a4783b */ /* 0x000ea80000000200 */
[----:B------:R-:W3:Y:S02]  /*17b80*/  LDSM.16.M88.4 R168, [R208+0xc880] ;  /* 0x00c88000d0a8783b */ /* 0x000ee40000000200 */
[----:B------:R-:W-:Y:S02]  /*17b90*/  HMMA.16816.F32.BF16 R16, R152, R162, R16 ;  /* 0x000000a29810723c */ /* 0x000fe40000041810 */
[----:B------:R-:W-:Y:S04]  /*17ba0*/  LDSM.16.M88.4 R152, [R207+0x10080] ;  /* 0x01008000cf98783b */ /* 0x000fe80000000200 */
[----:B------:R-:W4:Y:S04]  /*17bb0*/  LDSM.16.M88.4 R156, [R202] ;  /* 0x00000000ca9c783b */ /* 0x000f280000000200 */
[----:B------:R-:W0:Y:S04]  /*17bc0*/  LDGDEPBAR ;  /* 0x00000000000079af */ /* 0x000e280000000000 */
[----:B------:R-:W5:Y:S01]  /*17bd0*/  LDSM.16.M88.4 R160, [R202+0x800] ;  /* 0x00080000caa0783b */ /* 0x000f620000000200 */
[C---:B--2---:R-:W-:Y:S08]  /*17be0*/  HMMA.16816.F32.BF16 R4, R148.reuse, R164, R4 ;  /* 0x000000a49404723c */ /* 0x044ff00000041804 */
[C---:B------:R-:W-:Y:S01]  /*17bf0*/  HMMA.16816.F32.BF16 R8, R148.reuse, R166, R8 ;  /* 0x000000a69408723c */ /* 0x040fe20000041808 */
[----:B------:R-:W-:Y:S07]  /*17c00*/  LDSM.16.M88.4 R164, [R213+0xd080] ;  /* 0x00d08000d5a4783b */ /* 0x000fee0000000200 */
[C---:B---3--:R-:W-:Y:S08]  /*17c10*/  HMMA.16816.F32.BF16 R12, R148.reuse, R168, R12 ;  /* 0x000000a8940c723c */ /* 0x048ff0000004180c */
[----:B------:R-:W-:Y:S01]  /*17c20*/  HMMA.16816.F32.BF16 R16, R148, R170, R16 ;  /* 0x000000aa9410723c */ /* 0x000fe20000041810 */
[----:B------:R-:W2:Y:S04]  /*17c30*/  LDSM.16.M88.4 R148, [R214+0x14080] ;  /* 0x01408000d694783b */ /* 0x000ea80000000200 */
        /* <DEDUP_REMOVED lines=79> */
[C---:B--2---:R-:W-:Y:S01]  /*18130*/  HMMA.16816.F32.BF16 R4, R148.reuse, R164, R4 ;  /* 0x000000a49404723c */ /* 0x044fe20000041804 */
        /* <DEDUP_REMOVED lines=8> */
[----:B------:R-:W-:-:S07]  /*181c0*/  @P0 BRA `(.L_x_2346) ;  /* 0x000002b000000947 */ /* 0x000fce0003800000 */
[----:B-1----:R-:W-:Y:S01]  /*181d0*/  IMAD.MOV.U32 R217, RZ, RZ, RZ ;  /* 0x000000ffffd97224 */ /* 0x002fe200078e00ff */
        /* <DEDUP_REMOVED lines=42> */
.L_x_2346:
[----:B-1----:R-:W-:Y:S01]  /*18480*/  PLOP3.LUT P0, PT, PT, PT, UP3, 0x80, 0x0 ;  /* 0x000000000000781c */ /* 0x002fe20003f0f038 */
        /* <DEDUP_REMOVED lines=31> */
.L_x_2349:
[----:B------:R-:W-:Y:S04]  /*18680*/  MOV R148, c[0x0][0x32c] ;  /* 0x0000cb0000947a02 */ /* 0x000fe80000000f00 */
[----:B------:R-:W-:Y:S11]  /*18690*/  ISETP.NE.AND P0, PT, R148, 0x1, PT ;  /* 0x000000019400780c */ /* 0x000ff60003f05270 */
[----:B------:R-:W-:Y:S02]  /*186a0*/  @!UPT UIADD3 URZ, URZ, URZ, URZ ;  /* 0x0000003f3f3ff290 */ /* 0x000fe4000fffe03f */
[----:B------:R-:W-:Y:S05]  /*186b0*/  @P0 IMAD.HI.U32 R148, R150, c[0x0][0x330], RZ ;  /* 0x0000cc0096940a27 */ /* 0x000fea00078e00ff */
[----:B------:R-:W-:Y:S02]  /*186c0*/  @P0 SHF.R.U32.HI R150, RZ, c[0x0][0x334], R148 ;  /* 0x0000cd00ff960a19 */ /* 0x000fe40000011694 */
.L_x_2350:
[----:B------:R-:W-:Y:S05]  /*186d0*/  BSYNC B0 ;  /* 0x0000000000007941 */ /* 0x000fea0003800000 */
.L_x_2348:
[----:B------:R-:W-:Y:S04]  /*186e0*/  IMAD R157, R150, c[0x0][0x32c], -R149 ;  /* 0x0000cb00969d7a24 */ /* 0x000fe800078e0a95 */
[----:B------:R-:W-:Y:S05]  /*186f0*/  IMAD.IADD R148, R157, 0x1, -R222 ;  /* 0x000000019d947824 */ /* 0x000fea00078e0ade */
[----:B------:R-:W-:Y:S02]  /*18700*/  IADD3 R157, R148, c[0x0][0x32c], RZ ;  /* 0x0000cb00949d7a10 */ /* 0x000fe40007ffe0ff */
[----:B------:R-:W-:Y:S02]  /*18710*/  IMNMX R153, R153, R148, !PT ;  /* 0x0000009499997217 */ /* 0x000fe40007800200 */
[----:B------:R-:W-:Y:S02]  /*18720*/  IMNMX R154, R154, R157, PT ;  /* 0x0000009d9a9a7217 */ /* 0x000fe40003800200 */
.L_x_2347:
[----:B------:R-:W-:Y:S06]  /*18730*/  UISETP.GT.AND UP0, UPT, UR10, -0x1, UPT ;  /* 0xffffffff0a00788c */ /* 0x000fec000bf04270 */
[----:B------:R-:W-:Y:S04]  /*18740*/  PLOP3.LUT P0, PT, PT, PT, UP0, 0x80, 0x0 ;  /* 0x000000000000781c */ /* 0x000fe80003f0f008 */
[C---:B------:R-:W-:Y:S04]  /*18750*/  ISETP.GT.AND P0, PT, R153.reuse, RZ, P0 ;  /* 0x000000ff9900720c */ /* 0x040fe80000704270 */
[----:B------:R-:W-:Y:S04]  /*18760*/  ISETP.LT.OR P0, PT, R154, 0x1, P0 ;  /* 0x000000019a00780c */ /* 0x000fe80000701670 */
[----:B------:R-:W-:Y:S02]  /*18770*/  FSEL R162, R4, -INF , !P0 ;  /* 0xff80000004a27808 */ /* 0x000fe40004000000 */
        /* <DEDUP_REMOVED lines=48> */
.L_x_2353:
[----:B------:R-:W-:Y:S04]  /*18a80*/  MOV R5, c[0x0][0x32c] ;  /* 0x0000cb0000057a02 */ /* 0x000fe80000000f00 */
[----:B------:R-:W-:Y:S11]  /*18a90*/  ISETP.NE.AND P0, PT, R5, 0x1, PT ;  /* 0x000000010500780c */ /* 0x000ff60003f05270 */
[----:B------:R-:W-:Y:S02]  /*18aa0*/  @!UPT UIADD3 URZ, URZ, URZ, URZ ;  /* 0x0000003f3f3ff290 */ /* 0x000fe4000fffe03f */
[----:B------:R-:W-:Y:S05]  /*18ab0*/  @P0 IMAD.HI.U32 R5, R8, c[0x0][0x330], RZ ;  /* 0x0000cc0008050a27 */ /* 0x000fea00078e00ff */
[----:B------:R-:W-:Y:S02]  /*18ac0*/  @P0 SHF.R.U32.HI R8, RZ, c[0x0][0x334], R5 ;  /* 0x0000cd00ff080a19 */ /* 0x000fe40000011605 */
.L_x_2354:
[----:B------:R-:W-:Y:S05]  /*18ad0*/  BSYNC B0 ;  /* 0x0000000000007941 */ /* 0x000fea0003800000 */
.L_x_2352:
[----:B------:R-:W-:Y:S04]  /*18ae0*/  IMAD R149, R8, c[0x0][0x32c], -R149 ;  /* 0x0000cb0008957a24 */ /* 0x000fe800078e0a95 */
[----:B------:R-:W-:Y:S05]  /*18af0*/  IMAD.IADD R149, R149, 0x1, -R222 ;  /* 0x0000000195957824 */ /* 0x000fea00078e0ade */
[----:B------:R-:W-:Y:S02]  /*18b00*/  IADD3 R5, R149, c[0x0][0x32c], RZ ;  /* 0x0000cb0095057a10 */ /* 0x000fe40007ffe0ff */
[----:B------:R-:W-:Y:S02]  /*18b10*/  IMNMX R0, R0, R149, !PT ;  /* 0x0000009500007217 */ /* 0x000fe40007800200 */
[----:B------:R-:W-:Y:S02]  /*18b20*/  IMNMX R4, R4, R5, PT ;  /* 0x0000000504047217 */ /* 0x000fe40003800200 */
.L_x_2351:
        /* <DEDUP_REMOVED lines=94> */
[----:B------:R-:W4:Y:S01]  /*19110*/  LDSM.16.MT88.4 R16, [R211+0x8080] ;  /* 0x00808000d310783b */ /* 0x000f220000004200 */
[----:B------:R-:W-:Y:S02]  /*19120*/  FMUL.FTZ R2, R5, c[0x0][0x2d0] ;  /* 0x0000b40005027a20 */ /* 0x000fe40000410000 */
[--C-:B------:R-:W-:Y:S02]  /*19130*/  FFMA.FTZ R234, R151, c[0x0][0x2d0], -R152.reuse ;  /* 0x0000b40097ea7a23 */ /* 0x100fe40000010898 */
[--C-:B------:R-:W-:Y:S02]  /*19140*/  FFMA.FTZ R233, R149, c[0x0][0x2d0], -R152.reuse ;  /* 0x0000b40095e97a23 */ /* 0x100fe40000010898 */
[--C-:B------:R-:W-:Y:S01]  /*19150*/  FFMA.FTZ R231, R13, c[0x0][0x2d0], -R152.reuse ;  /* 0x0000b4000de77a23 */ /* 0x100fe20000010898 */
[----:B------:R-:W5:Y:S01]  /*19160*/  LDSM.16.MT88.4 R148, [R206+0x8080] ;  /* 0x00808000ce94783b */ /* 0x000f620000004200 */
[----:B------:R-:W2:Y:S01]  /*19170*/  MUFU.EX2 R2, R2 ;  /* 0x0000000200027308 */ /* 0x000ea20000000800 */
[C---:B---3--:R-:W-:Y:S02]  /*19180*/  FMUL.FTZ R4, R3.reuse, R144 ;  /* 0x0000009003047220 */ /* 0x048fe40000410000 */
        /* <DEDUP_REMOVED lines=8> */
[----:B------:R-:W-:Y:S02]  /*19210*/  FMUL.FTZ R141, R3, R141 ;  /* 0x0000008d038d7220 */ /* 0x000fe40000410000 */
[--C-:B------:R-:W-:Y:S02]  /*19220*/  FFMA.FTZ R239, R157, c[0x0][0x2d0], -R152.reuse ;  /* 0x0000b4009def7a23 */ /* 0x100fe40000010898 */
[----:B--2---:R-:W-:Y:S01]  /*19230*/  LDSM.16.MT88.4 R156, [R204+0x8880] ;  /* 0x00888000cc9c783b */ /* 0x004fe20000004200 */
[----:B------:R-:W1:Y:S01]  /*19240*/  MUFU.EX2 R233, R233 ;  /* 0x000000e900e97308 */ /* 0x000e620000000800 */
[--C-:B------:R-:W-:Y:S02]  /*19250*/  FFMA.FTZ R240, R155, c[0x0][0x2d0], -R152.reuse ;  /* 0x0000b4009bf07a23 */ /* 0x100fe40000010898 */
[--C-:B------:R-:W-:Y:S02]  /*19260*/  FFMA.FTZ R241, R153, c[0x0][0x2d0], -R152.reuse ;  /* 0x0000b40099f17a23 */ /* 0x100fe40000010898 */
[C---:B------:R-:W-:Y:S02]  /*19270*/  FMUL.FTZ R6, R2.reuse, R146 ;  /* 0x0000009202067220 */ /* 0x040fe40000410000 */
[C---:B------:R-:W-:Y:S02]  /*19280*/  FMUL.FTZ R7, R2.reuse, R147 ;  /* 0x0000009302077220 */ /* 0x040fe40000410000 */
[----:B------:R-:W2:Y:S01]  /*19290*/  LDSM.16.MT88.4 R144, [R205+0x8080] ;  /* 0x00808000cd90783b */ /* 0x000ea20000004200 */
        /* <DEDUP_REMOVED lines=8> */
[----:B------:R-:W-:Y:S01]  /*19320*/  FFMA.FTZ R152, R9, c[0x0][0x2d0], -R152 ;  /* 0x0000b40009987a23 */ /* 0x000fe20000010898 */
[----:B-1----:R-:W-:Y:S01]  /*19330*/  F2FP.BF16.PACK_AB R13, R233, R234 ;  /* 0x000000eae90d723e */ /* 0x002fe200000010ff */
        /* <DEDUP_REMOVED lines=18> */
[----:B-1----:R-:W-:Y:S04]  /*19460*/  LDSM.16.MT88.4 R152, [R206+0x8880] ;  /* 0x00888000ce98783b */ /* 0x002fe80000004200 */
[C---:B------:R-:W-:Y:S02]  /*19470*/  FMUL.FTZ R33, R3.reuse, R33 ;  /* 0x0000002103217220 */ /* 0x040fe40000410000 */
[C---:B------:R-:W-:Y:S01]  /*19480*/  FMUL.FTZ R34, R2.reuse, R34 ;  /* 0x0000002202227220 */ /* 0x040fe20000410000 */
[C---:B------:R-:W-:Y:S01]  /*19490*/  HMMA.16816.F32.BF16 R132, R12.reuse, R18, R132 ;  /* 0x000000120c84723c */ /* 0x040fe20000041884 */
[----:B------:R-:W1:Y:S01]  /*194a0*/  MUFU.EX2 R237, R237 ;  /* 0x000000ed00ed7308 */ /* 0x000e620000000800 */
[----:B------:R-:W4:Y:S02]  /*194b0*/  LDSM.16.MT88.4 R16, [R204+0x8080] ;  /* 0x00808000cc10783b */ /* 0x000f240000004200 */
[C---:B------:R-:W-:Y:S02]  /*194c0*/  FMUL.FTZ R35, R2.reuse, R35 ;  /* 0x0000002302237220 */ /* 0x040fe40000410000 */
[C---:B------:R-:W-:Y:S02]  /*194d0*/  FMUL.FTZ R36, R3.reuse, R36 ;  /* 0x0000002403247220 */ /* 0x040fe40000410000 */
[C---:B-----5:R-:W-:Y:S03]  /*194e0*/  HMMA.16816.F32.BF16 R136, R12.reuse, R148, R136 ;  /* 0x000000940c88723c */ /* 0x060fe60000041888 */
[----:B------:R-:W-:Y:S01]  /*194f0*/  MUFU.EX2 R239, R239 ;  /* 0x000000ef00ef7308 */ /* 0x000fe20000000800 */
[C---:B------:R-:W-:Y:S02]  /*19500*/  FMUL.FTZ R37, R3.reuse, R37 ;  /* 0x0000002503257220 */ /* 0x040fe40000410000 */
[C---:B------:R-:W-:Y:S02]  /*19510*/  FMUL.FTZ R38, R2.reuse, R38 ;  /* 0x0000002602267220 */ /* 0x040fe40000410000 */
[C---:B------:R-:W-:Y:S01]  /*19520*/  HMMA.16816.F32.BF16 R140, R12.reuse, R150, R140 ;  /* 0x000000960c8c723c */ /* 0x040fe2000004188c */
[----:B------:R-:W5:Y:S03]  /*19530*/  LDSM.16.MT88.4 R148, [R211+0x9080] ;  /* 0x00908000d394783b */ /* 0x000f660000004200 */
[C---:B------:R-:W-:Y:S01]  /*19540*/  FMUL.FTZ R39, R2.reuse, R39 ;  /* 0x0000002702277220 */ /* 0x040fe20000410000 */
[----:B------:R-:W1:Y:S01]  /*19550*/  MUFU.EX2 R240, R240 ;  /* 0x000000f000f07308 */ /* 0x000e620000000800 */
[C---:B------:R-:W-:Y:S02]  /*19560*/  FMUL.FTZ R40, R3.reuse, R40 ;  /* 0x0000002803287220 */ /* 0x040fe40000410000 */
[C---:B--2---:R-:W-:Y:S04]  /*19570*/  HMMA.16816.F32.BF16 R20, R12.reuse, R144, R20 ;  /* 0x000000900c14723c */ /* 0x044fe80000041814 */
[C---:B------:R-:W-:Y:S02]  /*19580*/  FMUL.FTZ R41, R3.reuse, R41 ;  /* 0x0000002903297220 */ /* 0x040fe40000410000 */
[C---:B------:R-:W-:Y:S01]  /*19590*/  FMUL.FTZ R42, R2.reuse, R42 ;  /* 0x0000002a022a7220 */ /* 0x040fe20000410000 */
[----:B------:R-:W2:Y:S01]  /*195a0*/  MUFU.EX2 R241, R241 ;  /* 0x000000f100f17308 */ /* 0x000ea20000000800 */
[C---:B------:R-:W-:Y:S01]  /*195b0*/  HMMA.16816.F32.BF16 R24, R12.reuse, R146, R24 ;  /* 0x000000920c18723c */ /* 0x040fe20000041818 */
[----:B------:R-:W1:Y:S03]  /*195c0*/  LDSM.16.MT88.4 R144, [R206+0x9080] ;  /* 0x00908000ce90783b */ /* 0x000e660000004200 */
        /* <DEDUP_REMOVED lines=112> */
[C---:B------:R-:W-:Y:S02]  /*19cd0*/  FMUL.FTZ R126, R2.reuse, R126 ;  /* 0x0000007e027e7220 */ /* 0x040fe40000410000 */
[C---:B------:R-:W-:Y:S02]  /*19ce0*/  FMUL.FTZ R127, R2.reuse, R127 ;  /* 0x0000007f027f7220 */ /* 0x040fe40000410000 */
        /* <DEDUP_REMOVED lines=10> */
[----:B------:R-:W-:Y:S01]  /*19d90*/  FFMA.FTZ R230, R3, R224, R230 ;  /* 0x000000e003e67223 */ /* 0x000fe200000100e6 */
[C---:B----4-:R-:W-:Y:S04]  /*19da0*/  HMMA.16816.F32.BF16 R124, R12.reuse, R16, R124 ;  /* 0x000000100c7c723c */ /* 0x050fe8000004187c */
[----:B------:R-:W-:Y:S01]  /*19db0*/  MOV R3, R0 ;  /* 0x0000000000037202 */ /* 0x000fe20000000f00 */
[----:B------:R-:W-:Y:S02]  /*19dc0*/  FFMA.FTZ R234, R2, R223, R234 ;  /* 0x000000df02ea7223 */ /* 0x000fe400000100ea */
[----:B------:R-:W-:Y:S01]  /*19dd0*/  FADD.FTZ R11, R11, R230 ;  /* 0x000000e60b0b7221 */ /* 0x000fe20000010000 */
[----:B------:R-:W-:Y:S01]  /*19de0*/  HMMA.16816.F32.BF16 R128, R12, R18, R128 ;  /* 0x000000120c80723c */ /* 0x000fe20000041880 */
[----:B------:R-:W1:Y:S03]  /*19df0*/  LDSM.16.MT88.4 R16, [R205+0x8880] ;  /* 0x00888000cd10783b */ /* 0x000e660000004200 */
[----:B------:R-:W-:Y:S02]  /*19e00*/  FADD.FTZ R233, R233, R234 ;  /* 0x000000eae9e97221 */ /* 0x000fe40000010000 */
[----:B------:R-:W-:Y:S01]  /*19e10*/  FADD.FTZ R10, R10, R11 ;  /* 0x0000000b0a0a7221 */ /* 0x000fe20000010000 */
[----:B---3--:R-:W-:Y:S01]  /*19e20*/  F2FP.BF16.PACK_AB R12, R236, R235 ;  /* 0x000000ebec0c723e */ /* 0x008fe200000010ff */
[----:B------:R-:W-:Y:S01]  /*19e30*/  FADD.FTZ R2, R232, R233 ;  /* 0x000000e9e8027221 */ /* 0x000fe20000010000 */
[----:B------:R-:W-:Y:S03]  /*19e40*/  F2FP.BF16.PACK_AB R14, R238, R237 ;  /* 0x000000edee0e723e */ /* 0x000fe600000010ff */
[----:B------:R-:W-:Y:S01]  /*19e50*/  F2FP.BF16.PACK_AB R13, R240, R239 ;  /* 0x000000eff00d723e */ /* 0x000fe200000010ff */
[----:B------:R-:W-:Y:S01]  /*19e60*/  FADD.FTZ R10, R195, R10 ;  /* 0x0000000ac30a7221 */ /* 0x000fe20000010000 */
[----:B--2---:R-:W-:Y:S01]  /*19e70*/  F2FP.BF16.PACK_AB R15, R242, R241 ;  /* 0x000000f1f20f723e */ /* 0x004fe200000010ff */
[----:B------:R-:W-:Y:S02]  /*19e80*/  FADD.FTZ R2, R231, R2 ;  /* 0x00000002e7027221 */ /* 0x000fe40000010000 */
[----:B------:R-:W-:Y:S02]  /*19e90*/  FADD.FTZ R235, R235, R10 ;  /* 0x0000000aebeb7221 */ /* 0x000fe40000010000 */
[----:B------:R-:W-:Y:S01]  /*19ea0*/  FADD.FTZ R239, R239, R2 ;  /* 0x00000002efef7221 */ /* 0x000fe20000010000 */
[----:B------:R-:W-:Y:S01]  /*19eb0*/  MOV R2, R8 ;  /* 0x0000000800027202 */ /* 0x000fe20000000f00 */
[C---:B-----5:R-:W-:Y:S01]  /*19ec0*/  HMMA.16816.F32.BF16 R144, R12.reuse, R148, R4 ;  /* 0x000000940c90723c */ /* 0x060fe20000041804 */
[----:B------:R-:W2:Y:S02]  /*19ed0*/  LDSM.16.MT88.4 R4, [R211+0x9880] ;  /* 0x00988000d304783b */ /* 0x000ea40000004200 */
[----:B------:R-:W-:Y:S02]  /*19ee0*/  FADD.FTZ R236, R236, R235 ;  /* 0x000000ebecec7221 */ /* 0x000fe40000010000 */
[----:B------:R-:W-:Y:S02]  /*19ef0*/  FADD.FTZ R240, R240, R239 ;  /* 0x000000eff0f07221 */ /* 0x000fe40000010000 */
[----:B------:R-:W-:Y:S01]  /*19f00*/  FADD.FTZ R237, R237, R236 ;  /* 0x000000eceded7221 */ /* 0x000fe20000010000 */
[C---:B------:R-:W-:Y:S01]  /*19f10*/  HMMA.16816.F32.BF16 R132, R12.reuse, R150, R132 ;  /* 0x000000960c84723c */ /* 0x040fe20000041884 */
[----:B------:R-:W3:Y:S03]  /*19f20*/  LDSM.16.MT88.4 R148, [R205+0x9880] ;  /* 0x00988000cd94783b */ /* 0x000ee60000004200 */
[----:B------:R-:W-:Y:S02]  /*19f30*/  FADD.FTZ R223, R241, R240 ;  /* 0x000000f0f1df7221 */ /* 0x000fe40000010000 */
[----:B------:R-:W-:Y:S02]  /*19f40*/  FADD.FTZ R224, R238, R237 ;  /* 0x000000edeee07221 */ /* 0x000fe40000010000 */
[C---:B------:R-:W-:Y:S04]  /*19f50*/  HMMA.16816.F32.BF16 R136, R12.reuse, R152, R136 ;  /* 0x000000980c88723c */ /* 0x040fe80000041888 */
[----:B------:R-:W-:Y:S04]  /*19f60*/  FADD.FTZ R223, R242, R223 ;  /* 0x000000dff2df7221 */ /* 0x000fe80000010000 */
[C---:B------:R-:W-:Y:S01]  /*19f70*/  HMMA.16816.F32.BF16 R140, R12.reuse, R154, R140 ;  /* 0x0000009a0c8c723c */ /* 0x040fe2000004188c */
[----:B------:R-:W4:Y:S07]  /*19f80*/  LDSM.16.MT88.4 R152, [R205+0xb880] ;  /* 0x00b88000cd98783b */ /* 0x000f2e0000004200 */
[C---:B-1----:R-:W-:Y:S08]  /*19f90*/  HMMA.16816.F32.BF16 R20, R12.reuse, R16, R20 ;  /* 0x000000100c14723c */ /* 0x042ff00000041814 */
[C---:B------:R-:W-:Y:S01]  /*19fa0*/  HMMA.16816.F32.BF16 R24, R12.reuse, R18, R24 ;  /* 0x000000120c18723c */ /* 0x040fe20000041818 */
[----:B------:R-:W1:Y:S07]  /*19fb0*/  LDSM.16.MT88.4 R16, [R204+0xb880] ;  /* 0x00b88000cc10783b */ /* 0x000e6e0000004200 */
[C---:B------:R-:W-:Y:S08]  /*19fc0*/  HMMA.16816.F32.BF16 R28, R12.reuse, R156, R28 ;  /* 0x0000009c0c1c723c */ /* 0x040ff0000004181c */
[C---:B------:R-:W-:Y:S08]  /*19fd0*/  HMMA.16816.F32.BF16 R32, R12.reuse, R158, R32 ;  /* 0x0000009e0c20723c */ /* 0x040ff00000041820 */
[C---:B--2---:R-:W-:Y:S08]  /*19fe0*/  HMMA.16816.F32.BF16 R36, R12.reuse, R4, R36 ;  /* 0x000000040c24723c */ /* 0x044ff00000041824 */
        /* <DEDUP_REMOVED lines=21> */
[C---:B-1----:R-:W-:Y:S08]  /*1a140*/  HMMA.16816.F32.BF16 R124, R12.reuse, R16, R124 ;  /* 0x000000100c7c723c */ /* 0x042ff0000004187c */
[----:B------:R-:W-:Y:S01]  /*1a150*/  HMMA.16816.F32.BF16 R128, R12, R18, R128 ;  /* 0x000000120c80723c */ /* 0x000fe20000041880 */
[----:B------:R-:W-:-:S07]  /*1a160*/  @P0 BRA `(.L_x_2355) ;  /* 0xffffd6f000000947 */ /* 0x000fce000383ffff */
.L_x_2345:
        /* <DEDUP_REMOVED lines=155> */
.L_x_2243:
        /* <DEDUP_REMOVED lines=52> */
[----:B------:R-:W-:Y:S01]  /*1ae60*/  F2FP.BF16.PACK_AB R42, R43, R42 ;  /* 0x0000002a2b2a723e */ /* 0x000fe200000010ff */
[----:B------:R-:W-:Y:S01]  /*1ae70*/  IMAD.U32 R12, RZ, RZ, UR4 ;  /* 0x00000004ff0c7e24 */ /* 0x000fe2000f8e00ff */
[----:B------:R-:W-:Y:S01]  /*1ae80*/  F2FP.BF16.PACK_AB R44, R45, R44 ;  /* 0x0000002c2d2c723e */ /* 0x000fe200000010ff */
[C---:B------:R-:W-:Y:S01]  /*1ae90*/  IMAD.IADD R17, R13.reuse, 0x1, R8 ;  /* 0x000000010d117824 */ /* 0x040fe200078e0208 */
[----:B------:R-:W-:-:S02]  /*1aea0*/  IADD3 R10, R13, 0x80, RZ ;  /* 0x000000800d0a7810 */ /* 0x000fc40007ffe0ff */
[----:B------:R-:W-:Y:S02]  /*1aeb0*/  IADD3 R15, R13, 0x70, RZ ;  /* 0x000000700d0f7810 */ /* 0x000fe40007ffe0ff */
[----:B------:R-:W-:Y:S01]  /*1aec0*/  @P0 IADD3 R15, R10, 0x10, RZ ;  /* 0x000000100a0f0810 */ /* 0x000fe20007ffe0ff */
[----:B------:R-:W-:Y:S01]  /*1aed0*/  IMAD.MOV.U32 R10, RZ, RZ, 0x40 ;  /* 0x00000040ff0a7424 */ /* 0x000fe200078e00ff */
[----:B------:R-:W-:Y:S02]  /*1aee0*/  F2FP.BF16.PACK_AB R46, R47, R46 ;  /* 0x0000002e2f2e723e */ /* 0x000fe400000010ff */
[----:B------:R-:W-:Y:S01]  /*1aef0*/  F2FP.BF16.PACK_AB R48, R49, R48 ;  /* 0x000000303130723e */ /* 0x000fe200000010ff */
[----:B------:R-:W-:Y:S01]  /*1af00*/  IMAD.IADD R19, R8, 0x1, R15 ;  /* 0x0000000108137824 */ /* 0x000fe200078e020f */
[----:B------:R-:W-:Y:S02]  /*1af10*/  SEL R10, R10, 0xffffffc0, !P2 ;  /* 0xffffffc00a0a7807 */ /* 0x000fe40005000000 */
[----:B------:R-:W-:-:S02]  /*1af20*/  F2FP.BF16.PACK_AB R50, R51, R50 ;  /* 0x000000323332723e */ /* 0x000fc400000010ff */
[----:B------:R-:W-:Y:S01]  /*1af30*/  F2FP.BF16.PACK_AB R52, R53, R52 ;  /* 0x000000343534723e */ /* 0x000fe200000010ff */
[--C-:B------:R-:W-:Y:S01]  /*1af40*/  IMAD.IADD R21, R13, 0x1, R10.reuse ;  /* 0x000000010d157824 */ /* 0x100fe200078e020a */
[----:B------:R-:W-:Y:S01]  /*1af50*/  F2FP.BF16.PACK_AB R54, R55, R54 ;  /* 0x000000363736723e */ /* 0x000fe200000010ff */
[C---:B------:R-:W-:Y:S01]  /*1af60*/  IMAD.IADD R23, R10.reuse, 0x1, R15 ;  /* 0x000000010a177824 */ /* 0x040fe200078e020f */
[----:B------:R-:W-:Y:S01]  /*1af70*/  F2FP.BF16.PACK_AB R56, R57, R56 ;  /* 0x000000383938723e */ /* 0x000fe200000010ff */
[----:B------:R-:W-:Y:S01]  /*1af80*/  STS [R13+0x80], R144 ;  /* 0x000080900d007388 */ /* 0x000fe20000000800 */
[----:B------:R-:W-:Y:S01]  /*1af90*/  IMAD.IADD R25, R10, 0x1, R17 ;  /* 0x000000010a197824 */ /* 0x000fe200078e0211 */
[----:B------:R-:W-:Y:S01]  /*1afa0*/  F2FP.BF16.PACK_AB R58, R59, R58 ;  /* 0x0000003a3b3a723e */ /* 0x000fe200000010ff */
[----:B------:R-:W-:Y:S01]  /*1afb0*/  IMAD.IADD R27, R19, 0x1, R10 ;  /* 0x00000001131b7824 */ /* 0x000fe200078e020a */
        /* <DEDUP_REMOVED lines=53> */
[----:B------:R-:W-:Y:S01]  /*1b310*/  PLOP3.LUT P0, PT, PT, PT, UP1, 0x80, 0x0 ;  /* 0x000000000000781c */ /* 0x000fe20003f0f018 */
        /* <DEDUP_REMOVED lines=33> */
[----:B------:R3:W-:Y:S04]  /*1b530*/  STS [R17+0xc080], R108 ;  /* 0x00c0806c11007388 */ /* 0x0007e80000000800 */
        /* <DEDUP_REMOVED lines=35> */
.L_x_2357:
        /* <DEDUP_REMOVED lines=75> */
[----:B------:R-:W-:Y:S01]  /*1bc20*/  UIMAD.WIDE.U32 UR16, UR21, UR6, UR16 ;  /* 0x00000006151072a5 */ /* 0x000fe2000f8e0010 */
[----:B------:R-:W-:Y:S01]  /*1bc30*/  IMAD.MOV.U32 R7, RZ, RZ, R15 ;  /* 0x000000ffff077224 */ /* 0x000fe200078e000f */
[----:B------:R-:W-:-:S02]  /*1bc40*/  @P1 SHF.R.U32.HI R7, RZ, c[0x0][0x4f0], R12 ;  /* 0x00013c00ff071a19 */ /* 0x000fc4000001160c */
[----:B------:R-:W-:Y:S01]  /*1bc50*/  LEA.HI.X R14, R10, c[0x0][0x454], R14, 0x2, P0 ;  /* 0x000115000a0e7a11 */ /* 0x000fe200000f140e */
[----:B------:R-:W-:Y:S01]  /*1bc60*/  SHFL.IDX PT, R12, R17, RZ, 0x1c1f ;  /* 0x001c1fff110c7589 */ /* 0x000fe200000e0000 */
[----:B------:R-:W-:Y:S01]  /*1bc70*/  UIADD3 UR7, UR17, UR7, URZ ;  /* 0x0000000711077290 */ /* 0x000fe2000fffe03f */
[--C-:B------:R-:W-:Y:S01]  /*1bc80*/  IMAD.MOV R18, RZ, RZ, -R7.reuse ;  /* 0x000000ffff127224 */ /* 0x100fe200078e0a07 */
[----:B------:R-:W-:Y:S01]  /*1bc90*/  LOP3.LUT R3, R8, R3, RZ, 0x3c, !PT ;  /* 0x0000000308037212 */ /* 0x000fe200078e3cff */
[----:B------:R-:W1:Y:S01]  /*1bca0*/  SHFL.IDX PT, R13, R14, RZ, 0x1c1f ;  /* 0x001c1fff0e0d7589 */ /* 0x000e6200000e0000 */
[----:B------:R-:W-:Y:S01]  /*1bcb0*/  SHF.R.S32.HI R8, RZ, 0x1f, R7 ;  /* 0x0000001fff087819 */ /* 0x000fe20000011407 */
[----:B------:R-:W-:Y:S01]  /*1bcc0*/  IMAD R18, R18, c[0x0][0x4e8], R15 ;  /* 0x00013a0012127a24 */ /* 0x000fe200078e020f */
[----:B------:R-:W-:Y:S01]  /*1bcd0*/  MOV R20, UR16 ;  /* 0x0000001000147c02 */ /* 0x000fe20008000f00 */
[----:B------:R-:W-:Y:S01]  /*1bce0*/  SHFL.IDX PT, R10, R17, 0x1, 0x1c1f ;  /* 0x003c1f00110a7f89 */ /* 0x000fe200000e0000 */
[----:B------:R-:W-:-:S02]  /*1bcf0*/  IMAD R15, R75, 0x80, R2 ;  /* 0x000000804b0f7824 */ /* 0x000fc400078e0202 */
[----:B-----5:R-:W-:Y:S01]  /*1bd00*/  IMAD R2, R4, c[0x0][0x4e8], RZ ;  /* 0x00013a0004027a24 */ /* 0x020fe200078e02ff */
[----:B------:R2:W3:Y:S01]  /*1bd10*/  SHFL.IDX PT, R11, R14, 0x1, 0x1c1f ;  /* 0x003c1f000e0b7f89 */ /* 0x0004e200000e0000 */
[----:B------:R-:W-:Y:S01]  /*1bd20*/  IMAD.U32 R21, RZ, RZ, UR17 ;  /* 0x00000011ff157e24 */ /* 0x000fe2000f8e00ff */
[C---:B------:R-:W-:Y:S01]  /*1bd30*/  IADD3 R19, R15.reuse, 0x8, RZ ;  /* 0x000000080f137810 */ /* 0x040fe20007ffe0ff */
[----:B------:R-:W-:Y:S01]  /*1bd40*/  IMAD.U32 R21, RZ, RZ, UR7 ;  /* 0x00000007ff157e24 */ /* 0x000fe2000f8e00ff */
[-C--:B------:R-:W-:Y:S01]  /*1bd50*/  ISETP.GE.OR P1, PT, R15, R2.reuse, P2 ;  /* 0x000000020f00720c */ /* 0x080fe20001726670 */
[----:B------:R-:W-:Y:S01]  /*1bd60*/  IMAD R8, R8, c[0x0][0x3e0], RZ ;  /* 0x0000f80008087a24 */ /* 0x000fe200078e02ff */
[----:B------:R-:W-:Y:S01]  /*1bd70*/  ISETP.GE.OR P0, PT, R19, R2, P2 ;  /* 0x000000021300720c */ /* 0x000fe20001706670 */
[----:B------:R-:W-:Y:S01]  /*1bd80*/  IMAD.WIDE.U32 R20, R7, c[0x0][0x3e0], R20 ;  /* 0x0000f80007147a25 */ /* 0x000fe200078e0014 */
[----:B------:R-:W-:-:S03]  /*1bd90*/  SHF.R.S32.HI R4, RZ, 0x1f, R18 ;  /* 0x0000001fff047819 */ /* 0x000fc60000011412 */
[----:B------:R-:W-:Y:S02]  /*1bda0*/  IMAD R8, R7, c[0x0][0x3e4], R8 ;  /* 0x0000f90007087a24 */ /* 0x000fe400078e0208 */
[----:B------:R-:W-:-:S03]  /*1bdb0*/  IMAD R75, R75, 0x80, R16 ;  /* 0x000000804b4b7824 */ /* 0x000fc600078e0210 */
[----:B------:R-:W-:Y:S01]  /*1bdc0*/  IADD3 R21, R21, R8, RZ ;  /* 0x0000000815157210 */ /* 0x000fe20007ffe0ff */
        /* <DEDUP_REMOVED lines=55> */
.L_x_2359:
[----:B--234-:R-:W-:Y:S05]  /*1c140*/  BSYNC B0 ;  /* 0x0000000000007941 */ /* 0x01cfea0003800000 */
.L_x_2358:
        /* <DEDUP_REMOVED lines=30> */
.L_x_2361:
[----:B------:R-:W-:Y:S05]  /*1c330*/  BSYNC B0 ;  /* 0x0000000000007941 */ /* 0x000fea0003800000 */
.L_x_2360:
        /* <DEDUP_REMOVED lines=30> */
.L_x_2363:
[----:B------:R-:W-:Y:S05]  /*1c520*/  BSYNC B0 ;  /* 0x0000000000007941 */ /* 0x000fea0003800000 */
.L_x_2362:
        /* <DEDUP_REMOVED lines=31> */
.L_x_2356:
        /* <DEDUP_REMOVED lines=31> */
.L_x_2364:
        /* <DEDUP_REMOVED lines=43> */
.L_x_2366:
[----:B------:R-:W-:Y:S05]  /*1cbc0*/  BSYNC B0 ;  /* 0x0000000000007941 */ /* 0x000fea0003800000 */
.L_x_2365:
        /* <DEDUP_REMOVED lines=77> */
.L_x_2368:
[----:B------:R-:W-:Y:S05]  /*1d0a0*/  BSYNC B0 ;  /* 0x0000000000007941 */ /* 0x000fea0003800000 */
.L_x_2367:
        /* <DEDUP_REMOVED lines=27> */
.L_x_2370:
[----:B------:R-:W-:Y:S05]  /*1d260*/  BSYNC B0 ;  /* 0x0000000000007941 */ /* 0x000fea0003800000 */
.L_x_2369:
        /* <DEDUP_REMOVED lines=27> */
.L_x_2372:
[----:B------:R-:W-:Y:S05]  /*1d420*/  BSYNC B0 ;  /* 0x0000000000007941 */ /* 0x000fea0003800000 */
.L_x_2371:
        /* <DEDUP_REMOVED lines=28> */
.L_x_2373:
        /* <DEDUP_REMOVED lines=9> */
.L_x_3665:


//--------------------- .text._ZN7cutlass13device_kernelIN5flash19enable_sm80_to_sm89INS1_16FlashAttnFwdSm80INS1_25CollectiveMainloopFwdSm80ILi8ELi1ELb1EN4cute5tupleIJNS5_1CILi128EEENS7_ILi64EEENS7_ILi256EEEEEELi256ENS_10bfloat16_tEfNS_4arch4Sm80ELb1ELb0ELb0ELb0ELb1ELb0ELb1ELb0EEENS1_21CollectiveEpilogueFwdINS6_IJS8_SA_S9_EEENS6_IJNS7_ILi1EEESI_SI_EEESC_SE_Li256ELb0ELb1ELb0ELb0EEENS1_30DynamicPersistentTileSchedulerILi256ELi256ELb0ELb1ELb0EEEEEEEEEvNT_6ParamsE --------------------------
	.section	.text._ZN7cutlass13device_kernelIN5flash19enable_sm80_to_sm89INS1_16FlashAttnFwdSm80INS1_25CollectiveMainloopFwdSm80ILi8ELi1ELb1EN4cute5tupleIJNS5_1CILi128EEENS7_ILi64EEENS7_ILi256EEEEEELi256ENS_10bfloat16_tEfNS_4arch4Sm80ELb1ELb0ELb0ELb0ELb1ELb0ELb1ELb0EEENS1_21CollectiveEpilogueFwdINS6_IJS8_SA_S9_EEENS6_IJNS7_ILi1EEESI_SI_EEESC_SE_Li256ELb0ELb1ELb0ELb0EEENS1_30DynamicPersistentTileSchedulerILi256ELi256ELb0ELb1ELb0EEEEEEEEEvNT_6ParamsE,"ax",@progbits
	.sectioninfo	@"SHI_REGISTERS=255"
	.align	128
.text._ZN7cutlass13device_kernelIN5flash19enable_sm80_to_sm89INS1_16FlashAttnFwdSm80INS1_25CollectiveMainloopFwdSm80ILi8ELi1ELb1EN4cute5tupleIJNS5_1CILi128EEENS7_ILi64EEENS7_ILi256EEEEEELi256ENS_10bfloat16_tEfNS_4arch4Sm80ELb1ELb0ELb0ELb0ELb1ELb0ELb1ELb0EEENS1_21CollectiveEpilogueFwdINS6_IJS8_SA_S9_EEENS6_IJNS7_ILi1EEESI_SI_EEESC_SE_Li256ELb0ELb1ELb0ELb0EEENS1_30DynamicPersistentTileSchedulerILi256ELi256ELb0ELb1ELb0EEEEEEEEEvNT_6ParamsE:
        .type           _ZN7cutlass13device_kernelIN5flash19enable_sm80_to_sm89INS1_16FlashAttnFwdSm80INS1_25CollectiveMainloopFwdSm80ILi8ELi1ELb1EN4cute5tupleIJNS5_1CILi128EEENS7_ILi64EEENS7_ILi256EEEEEELi256ENS_10bfloat16_tEfNS_4arch4Sm80ELb1ELb0ELb0ELb0ELb1ELb0ELb1ELb0EEENS1_21CollectiveEpilogueFwdINS6_IJS8_SA_S9_EEENS6_IJNS7_ILi1EEESI_SI_EEESC_SE_Li256ELb0ELb1ELb0ELb0EEENS1_30DynamicPersistentTileSchedulerILi256ELi256ELb0ELb1ELb0EEEEEEEEEvNT_6ParamsE,@function
        .size           _ZN7cutlass13device_kernelIN5flash19enable_sm80_to_sm89INS1_16FlashAttnFwdSm80INS1_25CollectiveMainloopFwdSm80ILi8ELi1ELb1EN4cute5tupleIJNS5_1CILi128EEENS7_ILi64EEENS7_ILi256EEEEEELi256ENS_10bfloat16_tEfNS_4arch4Sm80ELb1ELb0ELb0ELb0ELb1ELb0ELb1ELb0EEENS1_21CollectiveEpilogueFwdINS6_IJS8_SA_S9_EEENS6_IJNS7_ILi1EEESI_SI_EEESC_SE_Li256ELb0ELb1ELb0ELb0EEENS1_30DynamicPersistentTileSchedulerILi256ELi256ELb0ELb1ELb0EEEEEEEEEvNT_6ParamsE,(.L_x_3666 - _ZN7cutlass13device_kernelIN5flash19enable_sm80_to_sm89INS1_16FlashAttnFwdSm80INS1_25CollectiveMainloopFwdSm80ILi8ELi1ELb1EN4cute5tupleIJNS5_1CILi128EEENS7_ILi64EEENS7_ILi256EEEEEELi256ENS_10bfloat16_tEfNS_4arch4Sm80ELb1ELb0ELb0ELb0ELb1ELb0ELb1ELb0EEENS1_21CollectiveEpilogueFwdINS6_IJS8_SA_S9_EEENS6_IJNS7_ILi1EEESI_SI_EEESC_SE_Li256ELb0ELb1ELb0ELb0EEENS1_30DynamicPersistentTileSchedulerILi256ELi256ELb0ELb1ELb0EEEEEEEEEvNT_6ParamsE)
        .other          _ZN7cutlass13device_kernelIN5flash19enable_sm80_to_sm89INS1_16FlashAttnFwdSm80INS1_25CollectiveMainloopFwdSm80ILi8ELi1ELb1EN4cute5tupleIJNS5_1CILi128EEENS7_ILi64EEENS7_ILi256EEEEEELi256ENS_10bfloat16_tEfNS_4arch4Sm80ELb1ELb0ELb0ELb0ELb1ELb0ELb1ELb0EEENS1_21CollectiveEpilogueFwdINS6_IJS8_SA_S9_EEENS6_IJNS7_ILi1EEESI_SI_EEESC_SE_Li256ELb0ELb1ELb0ELb0EEENS1_30DynamicPersistentTileSchedulerILi256ELi256ELb0ELb1ELb0EEEEEEEEEvNT_6ParamsE,@"STO_CUDA_ENTRY STV_DEFAULT"
_ZN7cutlass13device_kernelIN5flash19enable_sm80_to_sm89INS1_16FlashAttnFwdSm80INS1_25CollectiveMainloopFwdSm80ILi8ELi1ELb1EN4cute5tupleIJNS5_1CILi128EEENS7_ILi64EEENS7_ILi256EEEEEELi256ENS_10bfloat16_tEfNS_4arch4Sm80ELb1ELb0ELb0ELb0ELb1ELb0ELb1ELb0EEENS1_21CollectiveEpilogueFwdINS6_IJS8_SA_S9_EEENS6_IJNS7_ILi1EEESI_SI_EEESC_SE_Li256ELb0ELb1ELb0ELb0EEENS1_30DynamicPersistentTileSchedulerILi256ELi256ELb0ELb1ELb0EEEEEEEEEvNT_6ParamsE:
        /* <DEDUP_REMOVED lines=31> */
[----:B------:R-:W-:Y:S01]  /*01f0*/  IMAD.SHL.U32 R3, R23, 0x40, RZ ;  /* 0x0000004017037824 */ /* 0x000fe200078e00ff */
[----:B------:R-:W-:Y:S01]  /*0200*/  SHF.R.S32.HI R10, RZ, 0x5, R7 ;  /* 0x00000005ff0a7819 */ /* 0x000fe20000011407 */
        /* <DEDUP_REMOVED lines=19> */
[----:B------:R-:W-:Y:S02]  /*0340*/  SHF.R.S32.HI R0, RZ, 0x1f, R7 ;  /* 0x0000001fff007819 */ /* 0x000fe40000011407 */
[----:B------:R-:W-:Y:S02]  /*0350*/  LOP3.LUT R9, R4, R2, RZ, 0x3c, !PT ;  /* 0x0000000204097212 */ /* 0x000fe400078e3cff */
[----:B------:R-:W-:Y:S02]  /*0360*/  LEA.HI R0, R0, R10, RZ, 0x3 ;  /* 0x0000000a00007211 */ /* 0x000fe400078f18ff */
[----:B------:R-:W-:Y:S02]  /*0370*/  SHF.R.S32.HI R2, RZ, 0x1f, R20 ;  /* 0x0000001fff027819 */ /* 0x000fe40000011414 */
        /* <DEDUP_REMOVED lines=15> */
[C---:B------:R-:W-:Y:S01]  /*0470*/  LOP3.LUT P3, RZ, R6.reuse, 0x2, RZ, 0xc0, !PT ;  /* 0x0000000206ff7812 */ /* 0x040fe2000786c0ff */
[----:B------:R-:W-:Y:S01]  /*0480*/  IMAD.IADD R8, R3, 0x1, -R4 ;  /* 0x0000000103087824 */ /* 0x000fe200078e0a04 */
[----:B------:R-:W-:Y:S01]  /*0490*/  LOP3.LUT P0, RZ, R6, 0x4, RZ, 0xc0, !PT ;  /* 0x0000000406ff7812 */ /* 0x000fe2000780c0ff */
[C---:B------:R-:W-:Y:S01]  /*04a0*/  IMAD.SHL.U32 R6, R13.reuse, 0x8, RZ ;  /* 0x000000080d067824 */ /* 0x040fe200078e00ff */
[----:B------:R-:W-:Y:S01]  /*04b0*/  LOP3.LUT R2, R2, 0x1c0, RZ, 0xc0, !PT ;  /* 0x000001c002027812 */ /* 0x000fe200078ec0ff */
[----:B------:R-:W-:Y:S01]  /*04c0*/  IMAD R0, R13, 0x200, R9 ;  /* 0x000002000d007824 */ /* 0x000fe200078e0209 */
[----:B------:R-:W-:Y:S01]  /*04d0*/  LOP3.LUT R4, R5, 0x1c0, RZ, 0xc0, !PT ;  /* 0x000001c005047812 */ /* 0x000fe200078ec0ff */
[----:B------:R-:W-:Y:S01]  /*04e0*/  STL [R1+0x100], R19 ;  /* 0x0001001301007387 */ /* 0x000fe20000100800 */
[----:B------:R-:W-:Y:S01]  /*04f0*/  LOP3.LUT R11, R11, 0x7ffffe00, R7, 0xf8, !PT ;  /* 0x7ffffe000b0b7812 */ /* 0x000fe200078ef807 */
[----:B------:R-:W-:Y:S01]  /*0500*/  IMAD R7, R10, 0x200, R3 ;  /* 0x000002000a077824 */ /* 0x000fe200078e0203 */
[----:B------:R-:W-:Y:S01]  /*0510*/  LOP3.LUT R6, R2, 0x8, R6, 0xf8, !PT ;  /* 0x0000000802067812 */ /* 0x000fe200078ef806 */
[----:B------:R-:W-:Y:S01]  /*0520*/  STL [R1+0xc8], R18 ;  /* 0x0000c81201007387 */ /* 0x000fe20000100800 */
[----:B------:R-:W-:Y:S01]  /*0530*/  SHF.R.U32.HI R3, RZ, 0x3, R2 ;  /* 0x00000003ff037819 */ /* 0x000fe20000011602 */
[----:B------:R-:W-:Y:S01]  /*0540*/  IMAD.MOV.U32 R9, RZ, RZ, 0x40 ;  /* 0x00000040ff097424 */ /* 0x000fe200078e00ff */
[----:B------:R-:W-:-:S02]  /*0550*/  LEA.HI R2, R4, R4, RZ, 0x1d ;  /* 0x0000000404027211 */ /* 0x000fc400078fe8ff */
[----:B------:R-:W-:Y:S02]  /*0560*/  SEL R5, R17, 0xfffffff0, !P3 ;  /* 0xfffffff011057807 */ /* 0x000fe40005800000 */
[----:B------:R-:W-:Y:S01]  /*0570*/  SEL R4, R16, 0xffffffe0, !P0 ;  /* 0xffffffe010047807 */ /* 0x000fe20004000000 */
[----:B------:R-:W-:Y:S01]  /*0580*/  IMAD.U32 R7, R7, 0x2, R2 ;  /* 0x0000000207077824 */ /* 0x000fe200078e0002 */
[----:B------:R-:W-:Y:S02]  /*0590*/  LEA.HI R2, R15, R24, RZ, 0x7 ;  /* 0x000000180f027211 */ /* 0x000fe400078f38ff */
[----:B------:R-:W-:Y:S01]  /*05a0*/  LOP3.LUT R3, R6, R3, RZ, 0x3c, !PT ;  /* 0x0000000306037212 */ /* 0x000fe200078e3cff */
[----:B------:R-:W-:Y:S01]  /*05b0*/  IMAD.SHL.U32 R6, R14, 0x40, RZ ;  /* 0x000000400e067824 */ /* 0x000fe200078e00ff */
[----:B------:R-:W-:Y:S01]  /*05c0*/  IADD3 R13, R21, 0x40, RZ ;  /* 0x00000040150d7810 */ /* 0x000fe20007ffe0ff */
[----:B------:R-:W-:Y:S01]  /*05d0*/  IMAD.IADD R4, R5, 0x1, R4 ;  /* 0x0000000105047824 */ /* 0x000fe200078e0204 */
[----:B------:R-:W-:Y:S01]  /*05e0*/  SHF.R.S32.HI R5, RZ, 0x7, R2 ;  /* 0x00000007ff057819 */ /* 0x000fe20000011402 */
[----:B------:R-:W-:Y:S01]  /*05f0*/  IMAD R2, R22, 0x20, R23 ;  /* 0x0000002016027824 */ /* 0x000fe200078e0217 */
[----:B------:R-:W-:-:S02]  /*0600*/  LOP3.LUT R3, R3, 0x7ffffe00, R6, 0xf8, !PT ;  /* 0x7ffffe0003037812 */ /* 0x000fc400078ef806 */
[C---:B------:R-:W-:Y:S02]  /*0610*/  IADD3 R6, R21.reuse, 0x80, RZ ;  /* 0x0000008015067810 */ /* 0x040fe40007ffe0ff */
[----:B------:R-:W-:Y:S01]  /*0620*/  SHF.R.S32.HI R14, RZ, 0x1f, R21 ;  /* 0x0000001fff0e7819 */ /* 0x000fe20000011415 */
[----:B------:R1:W-:Y:S01]  /*0630*/  STL [R1+0x80], R2 ;  /* 0x0000800201007387 */ /* 0x0003e20000100800 */
[----:B------:R-:W-:Y:S02]  /*0640*/  IADD3 R5, R21, 0xc0, RZ ;  /* 0x000000c015057810 */ /* 0x000fe40007ffe0ff */
[----:B------:R-:W-:Y:S01]  /*0650*/  LEA R7, R7, 0x80, 0x1 ;  /* 0x0000008007077811 */ /* 0x000fe200078e08ff */
[----:B------:R2:W-:Y:S01]  /*0660*/  STL [R1+0x70], R13 ;  /* 0x0000700d01007387 */ /* 0x0005e20000100800 */
[----:B------:R-:W-:-:S03]  /*0670*/  LEA R0, R0, 0x10100, 0x1 ;  /* 0x0001010000007811 */ /* 0x000fc600078e08ff */
[----:B------:R-:W-:Y:S04]  /*0680*/  STL [R1+0xf8], R14 ;  /* 0x0000f80e01007387 */ /* 0x000fe80000100800 */
[----:B------:R3:W-:Y:S04]  /*0690*/  STL [R1+0x6c], R6 ;  /* 0x00006c0601007387 */ /* 0x0007e80000100800 */
[----:B------:R4:W-:Y:S01]  /*06a0*/  STL [R1+0x74], R5 ;  /* 0x0000740501007387 */ /* 0x0009e20000100800 */
[----:B-1----:R-:W-:Y:S02]  /*06b0*/  LOP3.LUT R2, R12, 0x7ffffffc, RZ, 0xc0, !PT ;  /* 0x7ffffffc0c027812 */ /* 0x002fe400078ec0ff */
[----:B------:R-:W-:-:S02]  /*06c0*/  SHF.R.S32.HI R12, RZ, 0x1f, R6 ;  /* 0x0000001fff0c7819 */ /* 0x000fc40000011406 */
[----:B--2---:R-:W-:Y:S01]  /*06d0*/  SHF.R.S32.HI R13, RZ, 0x1f, R13 ;  /* 0x0000001fff0d7819 */ /* 0x004fe2000001140d */
[----:B------:R-:W-:-:S04]  /*06e0*/  IMAD.IADD R2, R20, 0x1, -R2 ;  /* 0x0000000114027824 */ /* 0x000fc800078e0a02 */
[----:B------:R-:W-:Y:S01]  /*06f0*/  STL [R1+0xf4], R13 ;  /* 0x0000f40d01007387 */ /* 0x000fe20000100800 */
[----:B---3--:R-:W-:-:S03]  /*0700*/  SHF.R.S32.HI R6, RZ, 0x1f, R5 ;  /* 0x0000001fff067819 */ /* 0x008fc60000011405 */
[----:B------:R1:W-:Y:S01]  /*0710*/  STL [R1+0xf0], R12 ;  /* 0x0000f00c01007387 */ /* 0x0003e20000100800 */
[----:B----4-:R-:W-:-:S03]  /*0720*/  SEL R5, R16, 0xffffffe0, !P1 ;  /* 0xffffffe010057807 */ /* 0x010fc60004800000 */
[----:B------:R2:W-:Y:S01]  /*0730*/  STL [R1+0xec], R6 ;  /* 0x0000ec0601007387 */ /* 0x0005e20000100800 */
[----:B-1----:R-:W-:Y:S02]  /*0740*/  IMAD.SHL.U32 R12, R11, 0x2, RZ ;  /* 0x000000020b0c7824 */ /* 0x002fe400078e00ff */
[----:B------:R-:W-:Y:S02]  /*0750*/  IMAD.SHL.U32 R11, R2, 0x2, RZ ;  /* 0x00000002020b7824 */ /* 0x000fe400078e00ff */
[----:B------:R-:W-:Y:S01]  /*0760*/  IMAD R2, R8, 0x8, R19 ;  /* 0x0000000808027824 */ /* 0x000fe200078e0213 */
[----:B------:R-:W-:Y:S01]  /*0770*/  STL [R1+0x50], R12 ;  /* 0x0000500c01007387 */ /* 0x000fe20000100800 */
[----:B--2---:R-:W-:Y:S01]  /*0780*/  SEL R6, R9, 0xffffffc0, !P2 ;  /* 0xffffffc009067807 */ /* 0x004fe20005000000 */
[C---:B------:R-:W-:Y:S02]  /*0790*/  IMAD.IADD R8, R7.reuse, 0x1, R5 ;  /* 0x0000000107087824 */ /* 0x040fe400078e0205 */
[----:B------:R1:W-:Y:S04]  /*07a0*/  STL [R1+0xc4], R11 ;  /* 0x0000c40b01007387 */ /* 0x0003e80000100800 */
[----:B------:R-:W-:Y:S04]  /*07b0*/  STL [R1+0xcc], R7 ;  /* 0x0000cc0701007387 */ /* 0x000fe80000100800 */
[----:B------:R2:W-:Y:S04]  /*07c0*/  STL [R1+0xc0], R2 ;  /* 0x0000c00201007387 */ /* 0x0005e80000100800 */
[----:B------:R3:W-:Y:S04]  /*07d0*/  STL [R1+0x20], R0 ;  /* 0x0000200001007387 */ /* 0x0007e80000100800 */
[----:B------:R4:W-:Y:S01]  /*07e0*/  STL [R1+0xd8], R8 ;  /* 0x0000d80801007387 */ /* 0x0009e20000100800 */
[----:B-1----:R-:W-:-:S02]  /*07f0*/  IADD3 R11, R7, -0x10, RZ ;  /* 0xfffffff0070b7810 */ /* 0x002fc40007ffe0ff */
[----:B------:R-:W-:Y:S02]  /*0800*/  @P4 IADD3 R11, R7, 0x10, RZ ;  /* 0x00000010070b4810 */ /* 0x000fe40007ffe0ff */
[----:B--2---:R-:W-:Y:S02]  /*0810*/  SEL R2, R16, 0xffffffe0, !P3 ;  /* 0xffffffe010027807 */ /* 0x004fe40005800000 */
[----:B---3--:R-:W-:Y:S01]  /*0820*/  SEL R0, R9, 0xffffffc0, !P0 ;  /* 0xffffffc009007807 */ /* 0x008fe20004000000 */
[--C-:B------:R-:W-:Y:S01]  /*0830*/  IMAD.IADD R9, R7, 0x1, R6.reuse ;  /* 0x0000000107097824 */ /* 0x100fe200078e0206 */
[----:B------:R-:W-:Y:S01]  /*0840*/  LEA R7, R3, 0x100, 0x1 ;  /* 0x0000010003077811 */ /* 0x000fe200078e08ff */
[----:B------:R-:W-:Y:S02]  /*0850*/  IMAD.IADD R3, R8, 0x1, R6 ;  /* 0x0000000108037824 */ /* 0x000fe400078e0206 */
[----:B----4-:R-:W-:Y:S01]  /*0860*/  IMAD.IADD R8, R5, 0x1, R11 ;  /* 0x0000000105087824 */ /* 0x010fe200078e020b */
[----:B------:R1:W-:Y:S01]  /*0870*/  STL [R1+0xe8], R9 ;  /* 0x0000e80901007387 */ /* 0x0003e20000100800 */
[----:B------:R-:W-:-:S03]  /*0880*/  IMAD R5, R10, 0x800, R7 ;  /* 0x000008000a057824 */ /* 0x000fc600078e0207 */
[----:B------:R-:W-:Y:S04]  /*0890*/  STL [R1+0xd0], R11 ;  /* 0x0000d00b01007387 */ /* 0x000fe80000100800 */
[----:B------:R2:W-:Y:S04]  /*08a0*/  STL [R1+0xe4], R3 ;  /* 0x0000e40301007387 */ /* 0x0005e80000100800 */
[----:B------:R-:W-:Y:S01]  /*08b0*/  STL [R1+0x2c], R7 ;  /* 0x00002c0701007387 */ /* 0x000fe20000100800 */
[----:B-1----:R-:W-:Y:S01]  /*08c0*/  IMAD R9, R4, 0x2, R7 ;  /* 0x0000000204097824 */ /* 0x002fe200078e0207 */
[----:B------:R-:W-:Y:S01]  /*08d0*/  IADD3 R4, R0, R7, R2 ;  /* 0x0000000700047210 */ /* 0x000fe20007ffe002 */
[----:B--2---:R-:W-:-:S02]  /*08e0*/  IMAD.IADD R3, R6, 0x1, R11 ;  /* 0x0000000106037824 */ /* 0x004fc400078e020b */
        /* <DEDUP_REMOVED lines=17> */
.L_x_2435:
        /* <DEDUP_REMOVED lines=19> */
.L_x_2375:
[----:B------:R-:W-:-:S04]  /*0b30*/  MOV R0, c[0x0][0x554] ;  /* 0x0001550000007a02 */ /* 0x000fc80000000f00 */
[----:B------:R-:W-:Y:S02]  /*0b40*/  ISETP.NE.AND P0, PT, R0, 0x1, PT ;  /* 0x000000010000780c */ /* 0x000fe40003f05270 */
[----:B------:R-:W-:-:S11]  /*0b50*/  MOV R0, R2 ;  /* 0x0000000200007202 */ /* 0x000fd60000000f00 */
[----:B------:R-:W-:-:S05]  /*0b60*/  @P0 IMAD.HI.U32 R4, R2, c[0x0][0x558], RZ ;  /* 0x0001560002040a27 */ /* 0x000fca00078e00ff */
[----:B------:R-:W-:-:S05]  /*0b70*/  @P0 SHF.R.U32.HI R0, RZ, c[0x0][0x55c], R4 ;  /* 0x00015700ff000a19 */ /* 0x000fca0000011604 */
[----:B------:R-:W-:Y:S02]  /*0b80*/  IMAD R4, R0, c[0x0][0x554], RZ ;  /* 0x0001550000047a24 */ /* 0x000fe400078e02ff */
.L_x_2376:
[----:B------:R-:W-:Y:S05]  /*0b90*/  BSYNC B0 ;  /* 0x0000000000007941 */ /* 0x000fea0003800000 */
.L_x_2374:
        /* <DEDUP_REMOVED lines=38> */
[----:B------:R-:W-:Y:S01]  /*0e00*/  CS2R R12, SRZ ;  /* 0x00000000000c7805 */ /* 0x000fe2000001ff00 */
[----:B--2---:R-:W-:Y:S01]  /*0e10*/  IMAD.MOV.U32 R2, RZ, RZ, c[0x0][0x2ac] ;  /* 0x0000ab00ff027624 */ /* 0x004fe200078e00ff */
[----:B------:R-:W-:Y:S01]  /*0e20*/  CS2R R104, SRZ ;  /* 0x0000000000687805 */ /* 0x000fe2000001ff00 */
[----:B------:R-:W-:Y:S01]  /*0e30*/  @P2 IMAD.HI.U32 R3, R0, c[0x0][0x2c8], RZ ;  /* 0x0000b20000032a27 */ /* 0x000fe200078e00ff */
[----:B------:R-:W-:Y:S01]  /*0e40*/  CS2R R14, SRZ ;  /* 0x00000000000e7805 */ /* 0x000fe2000001ff00 */
[----:B------:R-:W-:Y:S01]  /*0e50*/  MOV R102, RZ ;  /* 0x000000ff00667202 */ /* 0x000fe20000000f00 */
        /* <DEDUP_REMOVED lines=13> */
[----:B------:R-:W-:Y:S01]  /*0f30*/  CS2R R20, SRZ ;  /* 0x0000000000147805 */ /* 0x000fe2000001ff00 */
[----:B------:R-:W-:Y:S01]  /*0f40*/  LEA.HI R2, R2, R5, RZ, 0x6 ;  /* 0x0000000502027211 */ /* 0x000fe200078f30ff */
[----:B------:R-:W-:Y:S01]  /*0f50*/  IMAD.MOV.U32 R90, RZ, RZ, RZ ;  /* 0x000000ffff5a7224 */ /* 0x000fe200078e00ff */
        /* <DEDUP_REMOVED lines=9> */
[----:B------:R-:W-:Y:S01]  /*0ff0*/  CS2R R22, SRZ ;  /* 0x0000000000167805 */ /* 0x000fe2000001ff00 */
[----:B------:R1:W-:Y:S01]  /*1000*/  STL [R1+0xbc], R46 ;  /* 0x0000bc2e01007387 */ /* 0x0003e20000100800 */
[----:B------:R-:W-:Y:S01]  /*1010*/  MOV R94, RZ ;  /* 0x000000ff005e7202 */ /* 0x000fe20000000f00 */
[----:B------:R-:W-:Y:S01]  /*1020*/  IMAD.MOV.U32 R86, RZ, RZ, RZ ;  /* 0x000000ffff567224 */ /* 0x000fe200078e00ff */
[----:B------:R-:W-:Y:S01]  /*1030*/  ISETP.GE.AND P0, PT, R248, 0x1, PT ;  /* 0x00000001f800780c */ /* 0x000fe20003f06270 */
[----:B------:R-:W-:Y:S01]  /*1040*/  CS2R R84, SRZ ;  /* 0x0000000000547805 */ /* 0x000fe2000001ff00 */
        /* <DEDUP_REMOVED lines=117> */
[----:B------:R-:W-:Y:S02]  /*17a0*/  LEA R17, P0, R2, c[0x0][0x160], 0x1 ;  /* 0x0000580002117a11 */ /* 0x000fe400078008ff */
        /* <DEDUP_REMOVED lines=14> */
[CC--:B----4-:R-:W-:Y:S02]  /*1890*/  @!P0 LEA.HI.X R11, R50.reuse, R4.reuse, R29, 0x1, P3 ;  /* 0x00000004320b8211 */ /* 0x0d0fe400018f0c1d */
[CC--:B------:R-:W-:Y:S02]  /*18a0*/  @!P0 LEA R6, P3, R53.reuse, R3.reuse, 0x1 ;  /* 0x0000000335068211 */ /* 0x0c0fe400078608ff */
[----:B------:R-:W-:Y:S02]  /*18b0*/  ISETP.GE.AND P4, PT, R50, c[0x0][0x198], PT ;  /* 0x0000660032007a0c */ /* 0x000fe40003f86270 */
[----:B------:R-:W-:Y:S02]  /*18c0*/  @!P0 LEA.HI.X R7, R53, R4, R32, 0x1, P3 ;  /* 0x0000000435078211 */ /* 0x000fe400018f0c20 */
[C---:B------:R-:W-:Y:S02]  /*18d0*/  ISETP.GE.AND P3, PT, R30.reuse, c[0x0][0x198], PT ;  /* 0x000066001e007a0c */ /* 0x040fe40003f66270 */
[----:B------:R-:W-:-:S02]  /*18e0*/  @!P0 LEA R12, P2, R30, R3, 0x1 ;  /* 0x000000031e0c8211 */ /* 0x000fc400078408ff */
[----:B------:R-:W-:Y:S02]  /*18f0*/  ISETP.GE.AND P5, PT, R49, c[0x0][0x198], PT ;  /* 0x0000660031007a0c */ /* 0x000fe40003fa6270 */
        /* <DEDUP_REMOVED lines=57> */
[----:B-1----:R-:W4:Y:S04]  /*1c90*/  LDL R15, [R1+0x48] ;  /* 0x00004800010f7983 */ /* 0x002f280000100800 */
[----:B------:R-:W4:Y:S01]  /*1ca0*/  LDL R101, [R1+0x20] ;  /* 0x0000200001657983 */ /* 0x000f220000100800 */
        /* <DEDUP_REMOVED lines=86> */
[----:B------:R-:W-:Y:S01]  /*2210*/  LEA.HI R15, R15, R47, RZ, 0x3 ;  /* 0x0000002f0f0f7211 */ /* 0x000fe200078f18ff */
[----:B------:R-:W2:Y:S03]  /*2220*/  LDSM.16.M88.4 R4, [R101] ;  /* 0x000000006504783b */ /* 0x000ea60000000200 */
[----:B------:R-:W-:Y:S01]  /*2230*/  LOP3.LUT R15, R15, 0xfffffff8, RZ, 0xc0, !PT ;  /* 0xfffffff80f0f7812 */ /* 0x000fe200078ec0ff */
[----:B------:R-:W-:Y:S01]  /*2240*/  IMAD R0, R11, c[0x0][0x208], RZ ;  /* 0x000082000b007a24 */ /* 0x000fe200078e02ff */
[----:B------:R-:W-:Y:S01]  /*2250*/  IADD3 R252, R101, 0x20, RZ ;  /* 0x0000002065fc7810 */ /* 0x000fe20007ffe0ff */
[----:B-1----:R-:W-:Y:S01]  /*2260*/  IMAD.WIDE.U32 R2, R25, c[0x0][0x208], RZ ;  /* 0x0000820019027a25 */ /* 0x002fe200078e00ff */
[----:B------:R-:W-:Y:S03]  /*2270*/  LDSM.16.M88.4 R40, [R101+0x1000] ;  /* 0x001000006528783b */ /* 0x000fe60000000200 */
[----:B------:R-:W-:-:S05]  /*2280*/  IMAD.IADD R15, R47, 0x1, -R15 ;  /* 0x000000012f0f7824 */ /* 0x000fca00078e0a0f */
[----:B------:R-:W-:Y:S01]  /*2290*/  R2P PR, R15, 0x6 ;  /* 0x000000060f007804 */ /* 0x000fe20000000000 */
[----:B------:R-:W-:-:S04]  /*22a0*/  IMAD R0, R25, c[0x0][0x20c], R0 ;  /* 0x0000830019007a24 */ /* 0x000fc800078e0200 */
[----:B------:R-:W-:Y:S02]  /*22b0*/  IMAD.IADD R3, R3, 0x1, R0 ;  /* 0x0000000103037824 */ /* 0x000fe400078e0200 */
[----:B------:R-:W-:-:S06]  /*22c0*/  IMAD.WIDE.U32 R8, R46, c[0x0][0x210], RZ ;  /* 0x000084002e087a25 */ /* 0x000fcc00078e00ff */
[----:B------:R-:W-:Y:S01]  /*22d0*/  @P1 IADD3 R252, R101, -0x20, RZ ;  /* 0xffffffe065fc1810 */ /* 0x000fe20007ffe0ff */
[----:B------:R-:W-:Y:S02]  /*22e0*/  IMAD R0, R14, c[0x0][0x218], RZ ;  /* 0x000086000e007a24 */ /* 0x000fe400078e02ff */
[----:B------:R-:W-:Y:S02]  /*22f0*/  IMAD.WIDE.U32 R2, R33, c[0x0][0x218], R2 ;  /* 0x0000860021027a25 */ /* 0x000fe400078e0002 */
[----:B------:R-:W1:Y:S01]  /*2300*/  LDSM.16.M88.4 R20, [R252] ;  /* 0x00000000fc14783b */ /* 0x000e620000000200 */
[----:B--2---:R-:W-:Y:S03]  /*2310*/  HMMA.16816.F32.BF16 R16, R168, R4, RZ ;  /* 0x00000004a810723c */ /* 0x004fe600000418ff */
[----:B------:R-:W-:Y:S01]  /*2320*/  STL.64 [R1+0xa0], R8 ;  /* 0x0000a00801007387 */ /* 0x000fe20000100a00 */
[----:B------:R-:W-:-:S02]  /*2330*/  IMAD.SHL.U32 R90, R50, 0x2, RZ ;  /* 0x00000002325a7824 */ /* 0x000fc400078e00ff */
[C---:B------:R-:W-:Y:S01]  /*2340*/  IMAD.SHL.U32 R91, R49.reuse, 0x2, RZ ;  /* 0x00000002315b7824 */ /* 0x040fe200078e00ff */
[----:B------:R-:W-:Y:S01]  /*2350*/  SHF.L.U64.HI R85, R50, 0x1, R29 ;  /* 0x0000000132557819 */ /* 0x000fe2000001021d */
[----:B------:R-:W-:Y:S01]  /*2360*/  IMAD.SHL.U32 R89, R30, 0x2, RZ ;  /* 0x000000021e597824 */ /* 0x000fe200078e00ff */
[----:B------:R-:W-:Y:S01]  /*2370*/  SHF.L.U64.HI R86, R49, 0x1, R28 ;  /* 0x0000000131567819 */ /* 0x000fe2000001021c */
[----:B------:R-:W-:Y:S01]  /*2380*/  IMAD R4, R24, c[0x0][0x210], RZ ;  /* 0x0000840018047a24 */ /* 0x000fe200078e02ff */
[----:B------:R-:W-:Y:S01]  /*2390*/  HMMA.16816.F32.BF16 R12, R168, R6, RZ ;  /* 0x00000006a80c723c */ /* 0x000fe200000418ff */
[----:B------:R-:W-:Y:S02]  /*23a0*/  LDSM.16.M88.4 R24, [R101+0x800] ;  /* 0x000800006518783b */ /* 0x000fe40000000200 */
[----:B------:R-:W-:Y:S01]  /*23b0*/  IMAD R4, R46, c[0x0][0x214], R4 ;  /* 0x000085002e047a24 */ /* 0x000fe200078e0204 */
[----:B------:R-:W-:Y:S01]  /*23c0*/  SHF.L.U64.HI R84, R30, 0x1, R31 ;  /* 0x000000011e547819 */ /* 0x000fe2000001021f */
[C---:B------:R-:W-:Y:S01]  /*23d0*/  IMAD.SHL.U32 R92, R53.reuse, 0x2, RZ ;  /* 0x00000002355c7824 */ /* 0x040fe200078e00ff */
[----:B------:R-:W-:Y:S01]  /*23e0*/  SHF.L.U64.HI R87, R53, 0x1, R32 ;  /* 0x0000000135577819 */ /* 0x000fe20000010220 */
[----:B------:R-:W-:Y:S01]  /*23f0*/  IMAD.IADD R5, R9, 0x1, R4 ;  /* 0x0000000109057824 */ /* 0x000fe200078e0204 */
[----:B------:R-:W-:Y:S01]  /*2400*/  LDSM.16.M88.4 R44, [R252+0x1000] ;  /* 0x00100000fc2c783b */ /* 0x000fe20000000200 */
[----:B------:R-:W-:Y:S01]  /*2410*/  IMAD R4, R33, c[0x0][0x21c], R0 ;  /* 0x0000870021047a24 */ /* 0x000fe200078e0200 */
[----:B------:R-:W-:-:S02]  /*2420*/  IADD3 R0, P0, R2, R8, RZ ;  /* 0x0000000802007210 */ /* 0x000fc40007f1e0ff */
[----:B------:R-:W-:Y:S02]  /*2430*/  STL [R1+0xb0], R5 ;  /* 0x0000b00501007387 */ /* 0x000fe40000100800 */
[----:B------:R-:W-:Y:S02]  /*2440*/  IADD3.X R3, R5, R3, R4, P0, !PT ;  /* 0x0000000305037210 */ /* 0x000fe400007fe404 */
        /* <DEDUP_REMOVED lines=8> */
[----:B------:R-:W-:-:S02]  /*24d0*/  ISETP.GE.AND P5, PT, R30, c[0x0][0x1d4], PT ;  /* 0x000075001e007a0c */ /* 0x000fc40003fa6270 */
[----:B------:R-:W1:Y:S05]  /*24e0*/  LDSM.16.M88.4 R36, [R252+0x800] ;  /* 0x00080000fc24783b */ /* 0x000e6a0000000200 */
[----:B------:R-:W-:Y:S01]  /*24f0*/  HMMA.16816.F32.BF16 R76, R172, R22, R12 ;  /* 0x00000016ac4c723c */ /* 0x000fe2000004180c */
[C---:B--2---:R-:W-:Y:S02]  /*2500*/  IADD3 R16, P0, R4.reuse, R90, RZ ;  /* 0x0000005a04107210 */ /* 0x044fe40007f1e0ff */
[----:B------:R-:W-:-:S04]  /*2510*/  IADD3 R18, P1, R4, R89, RZ ;  /* 0x0000005904127210 */ /* 0x000fc80007f3e0ff */
[----:B------:R-:W-:Y:S01]  /*2520*/  IADD3 R14, P3, R4, R91, RZ ;  /* 0x0000005b040e7210 */ /* 0x000fe20007f7e0ff */
[C-C-:B---3--:R-:W-:Y:S01]  /*2530*/  IMAD.X R17, R5.reuse, 0x1, R85.reuse, P0 ;  /* 0x0000000105117824 */ /* 0x148fe200000e0655 */
[----:B------:R-:W-:Y:S02]  /*2540*/  SEL R0, R48, 0xffffffc0, !P2 ;  /* 0xffffffc030007807 */ /* 0x000fe40005000000 */
[----:B----4-:R-:W-:Y:S01]  /*2550*/  IADD3 R8, P0, R2, R90, RZ ;  /* 0x0000005a02087210 */ /* 0x010fe20007f1e0ff */
[C---:B------:R-:W-:Y:S01]  /*2560*/  IMAD.X R15, R5.reuse, 0x1, R86, P3 ;  /* 0x00000001050f7824 */ /* 0x040fe200018e0656 */
[----:B------:R-:W-:Y:S01]  /*2570*/  IADD3 R4, P2, R4, R92, RZ ;  /* 0x0000005c04047210 */ /* 0x000fe20007f5e0ff */
[----:B------:R-:W-:Y:S01]  /*2580*/  IMAD.X R19, R5, 0x1, R84, P1 ;  /* 0x0000000105137824 */ /* 0x000fe200008e0654 */
[----:B------:R-:W-:Y:S01]  /*2590*/  ISETP.GE.AND P3, PT, R50, c[0x0][0x1d4], PT ;  /* 0x0000750032007a0c */ /* 0x000fe20003f66270 */
[----:B------:R-:W-:Y:S01]  /*25a0*/  IMAD.X R9, R3, 0x1, R85, P0 ;  /* 0x0000000103097824 */ /* 0x000fe200000e0655 */
[----:B------:R-:W-:-:S02]  /*25b0*/  IADD3 R12, P1, R2, R89, RZ ;  /* 0x00000059020c7210 */ /* 0x000fc40007f3e0ff */
[C---:B------:R-:W-:Y:S01]  /*25c0*/  ISETP.LT.OR P4, PT, R10.reuse, 0x1, P5 ;  /* 0x000000010a00780c */ /* 0x040fe20002f81670 */
[----:B------:R-:W-:Y:S01]  /*25d0*/  IMAD.X R5, R5, 0x1, R87, P2 ;  /* 0x0000000105057824 */ /* 0x000fe200010e0657 */
[----:B------:R-:W-:Y:S01]  /*25e0*/  ISETP.LT.OR P0, PT, R10, 0x1, P3 ;  /* 0x000000010a00780c */ /* 0x000fe20001f01670 */
[----:B------:R-:W-:Y:S01]  /*25f0*/  IMAD.X R13, R3, 0x1, R84, P1 ;  /* 0x00000001030d7824 */ /* 0x000fe200008e0654 */
[----:B------:R-:W-:Y:S02]  /*2600*/  IADD3 R6, P2, R2, R91, RZ ;  /* 0x0000005b02067210 */ /* 0x000fe40007f5e0ff */
[----:B------:R-:W-:Y:S01]  /*2610*/  ISETP.GE.AND P1, PT, R49, c[0x0][0x1d4], PT ;  /* 0x0000750031007a0c */ /* 0x000fe20003f26270 */
[----:B------:R-:W-:Y:S01]  /*2620*/  HMMA.16816.F32.BF16 R20, R168, R40, RZ ;  /* 0x00000028a814723c */ /* 0x000fe200000418ff */
[----:B------:R-:W2:Y:S01]  /*2630*/  LDSM.16.M88.4 R48, [R252+0x1800] ;  /* 0x00180000fc30783b */ /* 0x000ea20000000200 */
[----:B------:R-:W-:Y:S01]  /*2640*/  IMAD.X R7, R3, 0x1, R86, P2 ;  /* 0x0000000103077824 */ /* 0x000fe200010e0656 */
[----:B------:R-:W-:-:S03]  /*2650*/  ISETP.LT.OR P2, PT, R10, 0x1, P1 ;  /* 0x000000010a00780c */ /* 0x000fc60000f41670 */
[----:B------:R-:W-:Y:S01]  /*2660*/  @!PT LDS RZ, [RZ] ;  /* 0x00000000fffff984 */ /* 0x000fe20000000800 */
[----:B------:R-:W-:Y:S01]  /*2670*/  @!PT LDS RZ, [RZ] ;  /* 0x00000000fffff984 */ /* 0x000fe20000000800 */
[----:B------:R-:W-:Y:S01]  /*2680*/  @!PT LDS RZ, [RZ] ;  /* 0x00000000fffff984 */ /* 0x000fe20000000800 */
[----:B------:R3:W-:Y:S02]  /*2690*/  LDGSTS.E.BYPASS.LTC128B.128 [R52+0x100], [R18.64], !P4 ;  /* 0x0010000012347fae */ /* 0x0007e4000e101d46 */
[----:B------:R-:W-:Y:S02]  /*26a0*/  HMMA.16816.F32.BF16 R28, R168, R24, RZ ;  /* 0x00000018a81c723c */ /* 0x000fe400000418ff */
[----:B------:R3:W-:Y:S01]  /*26b0*/  LDGSTS.E.BYPASS.LTC128B.128 [R52+0x2100], [R16.64], !P0 ;  /* 0x0210000010347fae */ /* 0x0007e2000c101d46 */
[----:B------:R-:W-:-:S05]  /*26c0*/  ISETP.GE.AND P0, PT, R53, c[0x0][0x1d4], PT ;  /* 0x0000750035007a0c */ /* 0x000fca0003f06270 */
[----:B------:R-:W-:Y:S01]  /*26d0*/  HMMA.16816.F32.BF16 R24, R168, R26, RZ ;  /* 0x0000001aa818723c */ /* 0x000fe200000418ff */
[C---:B------:R-:W-:Y:S01]  /*26e0*/  ISETP.LT.OR P4, PT, R10.reuse, 0x1, P0 ;  /* 0x000000010a00780c */ /* 0x040fe20000781670 */
[----:B------:R4:W-:Y:S01]  /*26f0*/  LDGSTS.E.BYPASS.LTC128B.128 [R52+0x4100], [R14.64], !P2 ;  /* 0x041000000e347fae */ /* 0x0009e2000d101d46 */
[C---:B------:R-:W-:Y:S02]  /*2700*/  ISETP.LT.OR P5, PT, R10.reuse, 0x21, P5 ;  /* 0x000000210a00780c */ /* 0x040fe40002fa1670 */
[C---:B------:R-:W-:Y:S02]  /*2710*/  ISETP.LT.OR P3, PT, R10.reuse, 0x21, P3 ;  /* 0x000000210a00780c */ /* 0x040fe40001f61670 */
[C---:B------:R-:W-:Y:S02]  /*2720*/  ISETP.LT.OR P2, PT, R10.reuse, 0x21, P1 ;  /* 0x000000210a00780c */ /* 0x040fe40000f41670 */
[----:B------:R-:W-:Y:S02]  /*2730*/  ISETP.LT.OR P1, PT, R10, 0x21, P0 ;  /* 0x000000210a00780c */ /* 0x000fe40000721670 */
[----:B------:R-:W-:Y:S01]  /*2740*/  IADD3 R2, P0, R2, R92, RZ ;  /* 0x0000005c02027210 */ /* 0x000fe20007f1e0ff */
[----:B------:R-:W-:-:S02]  /*2750*/  IMAD.IADD R100, R101, 0x1, R0 ;  /* 0x0000000165647824 */ /* 0x000fc400078e0200 */
[----:B------:R1:W-:Y:S02]  /*2760*/  LDGSTS.E.BYPASS.LTC128B.128 [R52+0x6100], [R4.64], !P4 ;  /* 0x0610000004347fae */ /* 0x0003e4000e101d46 */
[----:B------:R-:W-:Y:S01]  /*2770*/  IMAD.X R3, R3, 0x1, R87, P0 ;  /* 0x0000000103037824 */ /* 0x000fe200000e0657 */
[----:B------:R-:W-:Y:S01]  /*2780*/  HMMA.16816.F32.BF16 R56, R172, R44, R20 ;  /* 0x0000002cac38723c */ /* 0x000fe20000041814 */
[----:B------:R4:W-:Y:S04]  /*2790*/  LDGSTS.E.BYPASS.LTC128B.128 [R52+0x1100], [R12.64], !P5 ;  /* 0x011000000c347fae */ /* 0x0009e8000e901d46 */
[----:B------:R2:W-:Y:S03]  /*27a0*/  LDGSTS.E.BYPASS.LTC128B.128 [R52+0x3100], [R8.64], !P3 ;  /* 0x0310000008347fae */ /* 0x0005e6000d901d46 */
[C---:B---3--:R-:W-:Y:S01]  /*27b0*/  HMMA.16816.F32.BF16 R16, R168.reuse, R32, RZ ;  /* 0x00000020a810723c */ /* 0x048fe200000418ff */
[----:B------:R3:W-:Y:S04]  /*27c0*/  LDGSTS.E.BYPASS.LTC128B.128 [R52+0x5100], [R6.64], !P2 ;  /* 0x0510000006347fae */ /* 0x0007e8000d101d46 */
[----:B------:R3:W-:Y:S03]  /*27d0*/  LDGSTS.E.BYPASS.LTC128B.128 [R52+0x7100], [R2.64], !P1 ;  /* 0x0710000002347fae */ /* 0x0007e6000c901d46 */
[----:B------:R-:W-:Y:S01]  /*27e0*/  HMMA.16816.F32.BF16 R20, R168, R42, RZ ;  /* 0x0000002aa814723c */ /* 0x000fe200000418ff */
[----:B------:R-:W-:Y:S04]  /*27f0*/  LDSM.16.M88.4 R40, [R100+0x1000] ;  /* 0x001000006428783b */ /* 0x000fe80000000200 */
[----:B------:R-:W0:Y:S03]  /*2800*/  LDGDEPBAR ;  /* 0x00000000000079af */ /* 0x000e260000000000 */
[----:B-1----:R-:W-:Y:S01]  /*2810*/  HMMA.16816.F32.BF16 R64, R172, R38, R24 ;  /* 0x00000026ac40723c */ /* 0x002fe20000041818 */
[----:B------:R-:W1:Y:S07]  /*2820*/  LDSM.16.M88.4 R24, [R100] ;  /* 0x000000006418783b */ /* 0x000e6e0000000200 */
[----:B--2---:R-:W-:Y:S01]  /*2830*/  HMMA.16816.F32.BF16 R8, R168, R34, RZ ;  /* 0x00000022a808723c */ /* 0x004fe200000418ff */
[----:B------:R-:W2:Y:S07]  /*2840*/  LDSM.16.M88.4 R32, [R100+0x800] ;  /* 0x000800006420783b */ /* 0x000eae0000000200 */
[----:B------:R-:W-:Y:S01]  /*2850*/  HMMA.16816.F32.BF16 R68, R172, R36, R28 ;  /* 0x00000024ac44723c */ /* 0x000fe2000004181c */
[----:B------:R-:W2:Y:S01]  /*2860*/  LDSM.16.M88.4 R36, [R100+0x1800] ;  /* 0x001800006424783b */ /* 0x000ea20000000200 */
[----:B---3--:R-:W-:-:S05]  /*2870*/  IADD3 R2, R252, 0x6000, RZ ;  /* 0x00006000fc027810 */ /* 0x008fca0007ffe0ff */
[----:B------:R-:W-:Y:S01]  /*2880*/  IMAD.IADD R0, R2, 0x1, R0 ;  /* 0x0000000102007824 */ /* 0x000fe200078e0200 */
[C---:B------:R-:W-:Y:S04]  /*2890*/  HMMA.16816.F32.BF16 R16, R172.reuse, R48, R16 ;  /* 0x00000030ac10723c */ /* 0x040fe80000041810 */
[----:B----4-:R-:W3:Y:S04]  /*28a0*/  LDSM.16.M88.4 R12, [R0+-0x6000] ;  /* 0xffa00000000c783b */ /* 0x010ee80000000200 */
[C---:B------:R-:W-:Y:S01]  /*28b0*/  HMMA.16816.F32.BF16 R28, R172.reuse, R46, R20 ;  /* 0x0000002eac1c723c */ /* 0x040fe20000041814 */
[----:B------:R-:W4:Y:S04]  /*28c0*/  LDSM.16.M88.4 R52, [R0+-0x5800] ;  /* 0xffa800000034783b */ /* 0x000f280000000200 */
[----:B------:R-:W3:Y:S03]  /*28d0*/  LDSM.16.M88.4 R60, [R0+-0x5000] ;  /* 0xffb00000003c783b */ /* 0x000ee60000000200 */
[----:B------:R-:W-:Y:S01]  /*28e0*/  HMMA.16816.F32.BF16 R8, R172, R50, R8 ;  /* 0x00000032ac08723c */ /* 0x000fe20000041808 */
[----:B------:R-:W3:Y:S07]  /*28f0*/  LDSM.16.M88.4 R72, [R0+-0x4800] ;  /* 0xffb800000048783b */ /* 0x000eee0000000200 */
[C---:B-1----:R-:W-:Y:S01]  /*2900*/  HMMA.16816.F32.BF16 R4, R192.reuse, R24, R80 ;  /* 0x00000018c004723c */ /* 0x042fe20000041850 */
[----:B------:R-:W-:Y:S07]  /*2910*/  LDSM.16.M88.4 R80, [R100+0x7800] ;  /* 0x007800006450783b */ /* 0x000fee0000000200 */
[C---:B------:R-:W-:Y:S01]  /*2920*/  HMMA.16816.F32.BF16 R20, R192.reuse, R26, R76 ;  /* 0x0000001ac014723c */ /* 0x040fe2000004184c */
[----:B------:R-:W-:Y:S07]  /*2930*/  LDSM.16.M88.4 R76, [R101+0x3800] ;  /* 0x00380000654c783b */ /* 0x000fee0000000200 */
[C---:B--2---:R-:W-:Y:S01]  /*2940*/  HMMA.16816.F32.BF16 R24, R192.reuse, R32, R68 ;  /* 0x00000020c018723c */ /* 0x044fe20000041844 */
[----:B------:R-:W-:Y:S07]  /*2950*/  LDSM.16.M88.4 R68, [R252+0x3800] ;  /* 0x00380000fc44783b */ /* 0x000fee0000000200 */
[C---:B------:R-:W-:Y:S01]  /*2960*/  HMMA.16816.F32.BF16 R32, R192.reuse, R34, R64 ;  /* 0x00000022c020723c */ /* 0x040fe20000041840 */
[----:B------:R-:W-:Y:S07]  /*2970*/  LDSM.16.M88.4 R64, [R101+0x3000] ;  /* 0x003000006540783b */ /* 0x000fee0000000200 */
[C---:B------:R-:W-:Y:S01]  /*2980*/  HMMA.16816.F32.BF16 R48, R192.reuse, R40, R56 ;  /* 0x00000028c030723c */ /* 0x040fe20000041838 */
[----:B------:R-:W-:Y:S07]  /*2990*/  LDSM.16.M88.4 R56, [R101+0x2800] ;  /* 0x002800006538783b */ /* 0x000fee0000000200 */
[C---:B------:R-:W-:Y:S08]  /*29a0*/  HMMA.16816.F32.BF16 R16, R192.reuse, R36, R16 ;  /* 0x00000024c010723c */ /* 0x040ff00000041810 */
[C---:B------:R-:W-:Y:S01]  /*29b0*/  HMMA.16816.F32.BF16 R44, R192.reuse, R42, R28 ;  /* 0x0000002ac02c723c */ /* 0x040fe2000004181c */
[----:B------:R-:W-:Y:S07]  /*29c0*/  LDSM.16.M88.4 R40, [R252+0x2800] ;  /* 0x00280000fc28783b */ /* 0x000fee0000000200 */
[----:B------:R-:W-:Y:S01]  /*29d0*/  HMMA.16816.F32.BF16 R8, R192, R38, R8 ;  /* 0x00000026c008723c */ /* 0x000fe20000041808 */
[----:B------:R-:W1:Y:S07]  /*29e0*/  LDSM.16.M88.4 R36, [R101+0x2000] ;  /* 0x002000006524783b */ /* 0x000e6e0000000200 */
[C---:B---3--:R-:W-:Y:S08]  /*29f0*/  HMMA.16816.F32.BF16 R4, R196.reuse, R12, R4 ;  /* 0x0000000cc404723c */ /* 0x048ff00000041804 */
[C---:B------:R-:W-:Y:S08]  /*2a00*/  HMMA.16816.F32.BF16 R12, R196.reuse, R14, R20 ;  /* 0x0000000ec40c723c */ /* 0x040ff00000041814 */
[C---:B----4-:R-:W-:Y:S08]  /*2a10*/  HMMA.16816.F32.BF16 R20, R196.reuse, R52, R24 ;  /* 0x00000034c414723c */ /* 0x050ff00000041818 */
        /* <DEDUP_REMOVED lines=15> */
[----:B------:R-:W-:Y:S07]  /*2b10*/  LDSM.16.M88.4 R56, [R0+-0x3000] ;  /* 0xffd000000038783b */ /* 0x000fee0000000200 */
[C---:B------:R-:W-:Y:S08]  /*2b20*/  HMMA.16816.F32.BF16 R32, R200.reuse, R64, R32 ;  /* 0x00000040c820723c */ /* 0x040ff00000041820 */
[C---:B------:R-:W-:Y:S08]  /*2b30*/  HMMA.16816.F32.BF16 R24, R200.reuse, R76, R24 ;  /* 0x0000004cc818723c */ /* 0x040ff00000041818 */
[C---:B------:R-:W-:Y:S01]  /*2b40*/  HMMA.16816.F32.BF16 R44, R200.reuse, R66, R44 ;  /* 0x00000042c82c723c */ /* 0x040fe2000004182c */
[----:B------:R-:W-:Y:S07]  /*2b50*/  LDSM.16.M88.4 R64, [R0+-0x2800] ;  /* 0xffd800000040783b */ /* 0x000fee0000000200 */
[----:B------:R-:W-:Y:S01]  /*2b60*/  HMMA.16816.F32.BF16 R16, R200, R78, R16 ;  /* 0x0000004ec810723c */ /* 0x000fe20000041810 */
[----:B------:R-:W-:Y:S07]  /*2b70*/  LDSM.16.M88.4 R76, [R252+0x7800] ;  /* 0x00780000fc4c783b */ /* 0x000fee0000000200 */
[C---:B--2---:R-:W-:Y:S08]  /*2b80*/  HMMA.16816.F32.BF16 R4, R204.reuse, R8, R4 ;  /* 0x00000008cc04723c */ /* 0x044ff00000041804 */
[C---:B------:R-:W-:Y:S01]  /*2b90*/  HMMA.16816.F32.BF16 R12, R204.reuse, R10, R12 ;  /* 0x0000000acc0c723c */ /* 0x040fe2000004180c */
[----:B------:R-:W2:Y:S07]  /*2ba0*/  LDSM.16.M88.4 R8, [R0+-0x4000] ;  /* 0xffc000000008783b */ /* 0x000eae0000000200 */
[C---:B------:R-:W-:Y:S08]  /*2bb0*/  HMMA.16816.F32.BF16 R20, R204.reuse, R40, R20 ;  /* 0x00000028cc14723c */ /* 0x040ff00000041814 */
[C---:B------:R-:W-:Y:S01]  /*2bc0*/  HMMA.16816.F32.BF16 R28, R204.reuse, R42, R28 ;  /* 0x0000002acc1c723c */ /* 0x040fe2000004181c */
[----:B------:R-:W3:Y:S07]  /*2bd0*/  LDSM.16.M88.4 R40, [R0+-0x3800] ;  /* 0xffc800000028783b */ /* 0x000eee0000000200 */
[C---:B------:R-:W-:Y:S08]  /*2be0*/  HMMA.16816.F32.BF16 R32, R204.reuse, R52, R32 ;  /* 0x00000034cc20723c */ /* 0x040ff00000041820 */
[C---:B------:R-:W-:Y:S08]  /*2bf0*/  HMMA.16816.F32.BF16 R24, R204.reuse, R68, R24 ;  /* 0x00000044cc18723c */ /* 0x040ff00000041818 */
[C---:B------:R-:W-:Y:S01]  /*2c00*/  HMMA.16816.F32.BF16 R44, R204.reuse, R54, R44 ;  /* 0x00000036cc2c723c */ /* 0x040fe2000004182c */
[----:B------:R-:W-:Y:S07]  /*2c10*/  LDSM.16.M88.4 R52, [R101+0x4800] ;  /* 0x004800006534783b */ /* 0x000fee0000000200 */
[----:B------:R-:W-:Y:S01]  /*2c20*/  HMMA.16816.F32.BF16 R16, R204, R70, R16 ;  /* 0x00000046cc10723c */ /* 0x000fe20000041810 */
        /* <DEDUP_REMOVED lines=8> */
[C---:B------:R-:W-:Y:S08]  /*2cb0*/  HMMA.16816.F32.BF16 R24, R208.reuse, R72, R24 ;  /* 0x00000048d018723c */ /* 0x040ff00000041818 */
[C---:B------:R-:W-:Y:S01]  /*2cc0*/  HMMA.16816.F32.BF16 R44, R208.reuse, R62, R44 ;  /* 0x0000003ed02c723c */ /* 0x040fe2000004182c */
[----:B------:R-:W4:Y:S07]  /*2cd0*/  LDSM.16.M88.4 R60, [R101+0x5000] ;  /* 0x00500000653c783b */ /* 0x000f2e0000000200 */
        /* <DEDUP_REMOVED lines=9> */
[C---:B------:R-:W-:Y:S08]  /*2d70*/  HMMA.16816.F32.BF16 R24, R212.reuse, R64, R24 ;  /* 0x00000040d418723c */ /* 0x040ff00000041818 */
[C---:B------:R-:W-:Y:S01]  /*2d80*/  HMMA.16816.F32.BF16 R44, R212.reuse, R58, R44 ;  /* 0x0000003ad42c723c */ /* 0x040fe2000004182c */
[----:B------:R-:W3:Y:S07]  /*2d90*/  LDSM.16.M88.4 R56, [R252+0x5000] ;  /* 0x00500000fc38783b */ /* 0x000eee0000000200 */
[----:B------:R-:W-:Y:S01]  /*2da0*/  HMMA.16816.F32.BF16 R16, R212, R66, R16 ;  /* 0x00000042d410723c */ /* 0x000fe20000041810 */
[----:B------:R-:W2:Y:S07]  /*2db0*/  LDSM.16.M88.4 R64, [R252+0x5800] ;  /* 0x00580000fc40783b */ /* 0x000eae0000000200 */
[C---:B-1----:R-:W-:Y:S08]  /*2dc0*/  HMMA.16816.F32.BF16 R4, R216.reuse, R36, R4 ;  /* 0x00000024d804723c */ /* 0x042ff00000041804 */
[C---:B------:R-:W-:Y:S01]  /*2dd0*/  HMMA.16816.F32.BF16 R12, R216.reuse, R38, R12 ;  /* 0x00000026d80c723c */ /* 0x040fe2000004180c */
[----:B------:R-:W-:Y:S07]  /*2de0*/  LDSM.16.M88.4 R36, [R0+-0x2000] ;  /* 0xffe000000024783b */ /* 0x000fee0000000200 */
[C---:B------:R-:W-:Y:S08]  /*2df0*/  HMMA.16816.F32.BF16 R20, R216.reuse, R52, R20 ;  /* 0x00000034d814723c */ /* 0x040ff00000041814 */
[C---:B------:R-:W-:Y:S01]  /*2e00*/  HMMA.16816.F32.BF16 R28, R216.reuse, R54, R28 ;  /* 0x00000036d81c723c */ /* 0x040fe2000004181c */
[----:B------:R-:W1:Y:S07]  /*2e10*/  LDSM.16.M88.4 R52, [R100+0x4800] ;  /* 0x004800006434783b */ /* 0x000e6e0000000200 */
[C---:B----4-:R-:W-:Y:S08]  /*2e20*/  HMMA.16816.F32.BF16 R32, R216.reuse, R60, R32 ;  /* 0x0000003cd820723c */ /* 0x050ff00000041820 */
[C---:B------:R-:W-:Y:S08]  /*2e30*/  HMMA.16816.F32.BF16 R24, R216.reuse, R68, R24 ;  /* 0x00000044d818723c */ /* 0x040ff00000041818 */
[C---:B------:R-:W-:Y:S01]  /*2e40*/  HMMA.16816.F32.BF16 R44, R216.reuse, R62, R44 ;  /* 0x0000003ed82c723c */ /* 0x040fe2000004182c */
[----:B------:R-:W4:Y:S07]  /*2e50*/  LDSM.16.M88.4 R60, [R100+0x5000] ;  /* 0x00500000643c783b */ /* 0x000f2e0000000200 */
[----:B------:R-:W-:Y:S01]  /*2e60*/  HMMA.16816.F32.BF16 R16, R216, R70, R16 ;  /* 0x00000046d810723c */ /* 0x000fe20000041810 */
[----:B------:R-:W1:Y:S07]  /*2e70*/  LDSM.16.M88.4 R68, [R100+0x5800] ;  /* 0x005800006444783b */ /* 0x000e6e0000000200 */
[C---:B--2---:R-:W-:Y:S08]  /*2e80*/  HMMA.16816.F32.BF16 R4, R220.reuse, R8, R4 ;  /* 0x00000008dc04723c */ /* 0x044ff00000041804 */
[C---:B------:R-:W-:Y:S08]  /*2e90*/  HMMA.16816.F32.BF16 R12, R220.reuse, R10, R12 ;  /* 0x0000000adc0c723c */ /* 0x040ff0000004180c */
[C---:B------:R-:W-:Y:S08]  /*2ea0*/  HMMA.16816.F32.BF16 R20, R220.reuse, R48, R20 ;  /* 0x00000030dc14723c */ /* 0x040ff00000041814 */
[C---:B------:R-:W-:Y:S01]  /*2eb0*/  HMMA.16816.F32.BF16 R28, R220.reuse, R50, R28 ;  /* 0x00000032dc1c723c */ /* 0x040fe2000004181c */
[----:B------:R-:W2:Y:S07]  /*2ec0*/  LDSM.16.M88.4 R48, [R0+-0x1800] ;  /* 0xffe800000030783b */ /* 0x000eae0000000200 */
[C---:B---3--:R-:W-:Y:S08]  /*2ed0*/  HMMA.16816.F32.BF16 R32, R220.reuse, R56, R32 ;  /* 0x00000038dc20723c */ /* 0x048ff00000041820 */
[C---:B------:R-:W-:Y:S08]  /*2ee0*/  HMMA.16816.F32.BF16 R24, R220.reuse, R64, R24 ;  /* 0x00000040dc18723c */ /* 0x040ff00000041818 */
[C---:B------:R-:W-:Y:S01]  /*2ef0*/  HMMA.16816.F32.BF16 R44, R220.reuse, R58, R44 ;  /* 0x0000003adc2c723c */ /* 0x040fe2000004182c */
[----:B------:R-:W3:Y:S07]  /*2f00*/  LDSM.16.M88.4 R56, [R0+-0x1000] ;  /* 0xfff000000038783b */ /* 0x000eee0000000200 */
[----:B------:R-:W-:Y:S01]  /*2f10*/  HMMA.16816.F32.BF16 R16, R220, R66, R16 ;  /* 0x00000042dc10723c */ /* 0x000fe20000041810 */
[----:B------:R-:W2:Y:S07]  /*2f20*/  LDSM.16.M88.4 R64, [R0+-0x800] ;  /* 0xfff800000040783b */ /* 0x000eae0000000200 */
[C---:B------:R-:W-:Y:S08]  /*2f30*/  HMMA.16816.F32.BF16 R8, R224.reuse, R40, R4 ;  /* 0x00000028e008723c */ /* 0x040ff00000041804 */
[C---:B------:R-:W-:Y:S01]  /*2f40*/  HMMA.16816.F32.BF16 R4, R224.reuse, R42, R12 ;  /* 0x0000002ae004723c */ /* 0x040fe2000004180c */
[----:B------:R-:W2:Y:S07]  /*2f50*/  LDSM.16.M88.4 R40, [R101+0x6000] ;  /* 0x006000006528783b */ /* 0x000eae0000000200 */
[C---:B-1----:R-:W-:Y:S08]  /*2f60*/  HMMA.16816.F32.BF16 R20, R224.reuse, R52, R20 ;  /* 0x00000034e014723c */ /* 0x042ff00000041814 */
        /* <DEDUP_REMOVED lines=8> */
[C---:B------:R-:W-:Y:S08]  /*2ff0*/  HMMA.16816.F32.BF16 R12, R228.reuse, R36, R8 ;  /* 0x00000024e40c723c */ /* 0x040ff00000041808 */
[C---:B------:R-:W-:Y:S01]  /*3000*/  HMMA.16816.F32.BF16 R8, R228.reuse, R38, R4 ;  /* 0x00000026e408723c */ /* 0x040fe20000041804 */
[----:B------:R-:W1:Y:S07]  /*3010*/  LDSM.16.M88.4 R36, [R252+0x6000] ;  /* 0x00600000fc24783b */ /* 0x000e6e0000000200 */
[C---:B--2---:R-:W-:Y:S08]  /*3020*/  HMMA.16816.F32.BF16 R4, R228.reuse, R48, R20 ;  /* 0x00000030e404723c */ /* 0x044ff00000041814 */
[C---:B------:R-:W-:Y:S01]  /*3030*/  HMMA.16816.F32.BF16 R28, R228.reuse, R50, R28 ;  /* 0x00000032e41c723c */ /* 0x040fe2000004181c */
[----:B------:R-:W2:Y:S07]  /*3040*/  LDSM.16.M88.4 R48, [R252+0x6800] ;  /* 0x00680000fc30783b */ /* 0x000eae0000000200 */
[C---:B---3--:R-:W-:Y:S08]  /*3050*/  HMMA.16816.F32.BF16 R32, R228.reuse, R56, R32 ;  /* 0x00000038e420723c */ /* 0x048ff00000041820 */
[C---:B------:R-:W-:Y:S08]  /*3060*/  HMMA.16816.F32.BF16 R24, R228.reuse, R64, R24 ;  /* 0x00000040e418723c */ /* 0x040ff00000041818 */
[C---:B------:R-:W-:Y:S01]  /*3070*/  HMMA.16816.F32.BF16 R44, R228.reuse, R58, R44 ;  /* 0x0000003ae42c723c */ /* 0x040fe2000004182c */
[----:B------:R-:W3:Y:S07]  /*3080*/  LDSM.16.M88.4 R56, [R252+0x7000] ;  /* 0x00700000fc38783b */ /* 0x000eee0000000200 */
[----:B------:R-:W-:Y:S01]  /*3090*/  HMMA.16816.F32.BF16 R20, R228, R66, R16 ;  /* 0x00000042e414723c */ /* 0x000fe20000041810 */
[----:B------:R-:W2:Y:S07]  /*30a0*/  LDSM.16.M88.4 R64, [R100+0x6000] ;  /* 0x006000006440783b */ /* 0x000eae0000000200 */
[C---:B------:R-:W-:Y:S08]  /*30b0*/  HMMA.16816.F32.BF16 R16, R232.reuse, R40, R12 ;  /* 0x00000028e810723c */ /* 0x040ff0000004180c */
[C---:B------:R-:W-:Y:S08]  /*30c0*/  HMMA.16816.F32.BF16 R12, R232.reuse, R42, R8 ;  /* 0x0000002ae80c723c */ /* 0x040ff00000041808 */
[C---:B-1----:R-:W-:Y:S08]  /*30d0*/  HMMA.16816.F32.BF16 R8, R232.reuse, R52, R4 ;  /* 0x00000034e808723c */ /* 0x042ff00000041804 */
[C---:B------:R-:W-:Y:S01]  /*30e0*/  HMMA.16816.F32.BF16 R4, R232.reuse, R54, R28 ;  /* 0x00000036e804723c */ /* 0x040fe2000004181c */
[----:B------:R-:W-:Y:S07]  /*30f0*/  LDSM.16.M88.4 R52, [R0+0x1000] ;  /* 0x001000000034783b */ /* 0x000fee0000000200 */
[C---:B----4-:R-:W-:Y:S08]  /*3100*/  HMMA.16816.F32.BF16 R32, R232.reuse, R60, R32 ;  /* 0x0000003ce820723c */ /* 0x050ff00000041820 */
[C---:B------:R-:W-:Y:S08]  /*3110*/  HMMA.16816.F32.BF16 R28, R232.reuse, R68, R24 ;  /* 0x00000044e81c723c */ /* 0x040ff00000041818 */
[C---:B------:R-:W-:Y:S01]  /*3120*/  HMMA.16816.F32.BF16 R44, R232.reuse, R62, R44 ;  /* 0x0000003ee82c723c */ /* 0x040fe2000004182c */
[----:B------:R-:W-:Y:S07]  /*3130*/  LDSM.16.M88.4 R60, [R0] ;  /* 0x00000000003c783b */ /* 0x000fee0000000200 */
[----:B------:R-:W-:Y:S01]  /*3140*/  HMMA.16816.F32.BF16 R24, R232, R70, R20 ;  /* 0x00000046e818723c */ /* 0x000fe20000041814 */
[----:B------:R-:W1:Y:S07]  /*3150*/  LDSM.16.M88.4 R68, [R100+0x6800] ;  /* 0x006800006444783b */ /* 0x000e6e0000000200 */
[C---:B------:R-:W-:Y:S08]  /*3160*/  HMMA.16816.F32.BF16 R20, R236.reuse, R36, R16 ;  /* 0x00000024ec14723c */ /* 0x040ff00000041810 */
[C---:B------:R-:W-:Y:S08]  /*3170*/  HMMA.16816.F32.BF16 R16, R236.reuse, R38, R12 ;  /* 0x00000026ec10723c */ /* 0x040ff0000004180c */
[C---:B--2---:R-:W-:Y:S08]  /*3180*/  HMMA.16816.F32.BF16 R12, R236.reuse, R48, R8 ;  /* 0x00000030ec0c723c */ /* 0x044ff00000041808 */
[C---:B------:R-:W-:Y:S01]  /*3190*/  HMMA.16816.F32.BF16 R8, R236.reuse, R50, R4 ;  /* 0x00000032ec08723c */ /* 0x040fe20000041804 */
[----:B------:R-:W-:Y:S07]  /*31a0*/  LDSM.16.M88.4 R48, [R0+0x1800] ;  /* 0x001800000030783b */ /* 0x000fee0000000200 */
[C---:B---3--:R-:W-:Y:S08]  /*31b0*/  HMMA.16816.F32.BF16 R4, R236.reuse, R56, R32 ;  /* 0x00000038ec04723c */ /* 0x048ff00000041820 */
[C---:B------:R-:W-:Y:S08]  /*31c0*/  HMMA.16816.F32.BF16 R40, R236.reuse, R76, R28 ;  /* 0x0000004cec28723c */ /* 0x040ff0000004181c */
[----:B------:R-:W-:Y:S01]  /*31d0*/  HMMA.16816.F32.BF16 R44, R236, R58, R44 ;  /* 0x0000003aec2c723c */ /* 0x000fe2000004182c */
[----:B------:R-:W2:Y:S04]  /*31e0*/  LDSM.16.M88.4 R56, [R0+0x800] ;  /* 0x000800000038783b */ /* 0x000ea80000000200 */
[----:B------:R3:W-:Y:S01]  /*31f0*/  STL [R1+0x28], R100 ;  /* 0x0000286401007387 */ /* 0x0007e20000100800 */
[----:B------:R-:W-:Y:S01]  /*3200*/  ISETP.GE.AND P0, PT, R248, 0x2, PT ;  /* 0x00000002f800780c */ /* 0x000fe20003f06270 */
[----:B------:R-:W-:-:S04]  /*3210*/  DEPBAR.LE SB0, 0x0 ;  /* 0x000080000000791a */ /* 0x000fc80000000000 */
[----:B------:R-:W-:Y:S08]  /*3220*/  HMMA.16816.F32.BF16 R36, R236, R78, R24 ;  /* 0x0000004eec24723c */ /* 0x000ff00000041818 */
[C---:B------:R-:W-:Y:S08]  /*3230*/  HMMA.16816.F32.BF16 R32, R240.reuse, R64, R20 ;  /* 0x00000040f020723c */ /* 0x040ff00000041814 */
[C---:B------:R-:W-:Y:S08]  /*3240*/  HMMA.16816.F32.BF16 R28, R240.reuse, R66, R16 ;  /* 0x00000042f01c723c */ /* 0x040ff00000041810 */
[C---:B-1----:R-:W-:Y:S08]  /*3250*/  HMMA.16816.F32.BF16 R24, R240.reuse, R68, R12 ;  /* 0x00000044f018723c */ /* 0x042ff0000004180c */
[C---:B------:R-:W-:Y:S08]  /*3260*/  HMMA.16816.F32.BF16 R20, R240.reuse, R70, R8 ;  /* 0x00000046f014723c */ /* 0x040ff00000041808 */
[C---:B------:R-:W-:Y:S08]  /*3270*/  HMMA.16816.F32.BF16 R16, R240.reuse, R72, R4 ;  /* 0x00000048f010723c */ /* 0x040ff00000041804 */
[C---:B------:R-:W-:Y:S01]  /*3280*/  HMMA.16816.F32.BF16 R8, R240.reuse, R80, R40 ;  /* 0x00000050f008723c */ /* 0x040fe20000041828 */
[----:B------:R3:W-:Y:S07]  /*3290*/  STL [R1+0x24], R0 ;  /* 0x0000240001007387 */ /* 0x0007ee0000100800 */
[C---:B------:R-:W-:Y:S08]  /*32a0*/  HMMA.16816.F32.BF16 R12, R240.reuse, R74, R44 ;  /* 0x0000004af00c723c */ /* 0x040ff0000004182c */
[----:B------:R-:W-:Y:S01]  /*32b0*/  HMMA.16816.F32.BF16 R4, R240, R82, R36 ;  /* 0x00000052f004723c */ /* 0x000fe20000041824 */
[----:B------:R-:W-:Y:S01]  /*32c0*/  BSSY B0, `(.L_x_2378) ;  /* 0x0000067000007945 */ /* 0x000fe20003800000 */
[----:B------:R-:W-:Y:S06]  /*32d0*/  BAR.SYNC.DEFER_BLOCKING 0x0 ;  /* 0x0000000000007b1d */ /* 0x000fec0000010000 */
[----:B------:R-:W-:Y:S01]  /*32e0*/  HMMA.16816.F32.BF16 R36, R244, R60, R32 ;  /* 0x0000003cf424723c */ /* 0x000fe20000041820 */
[----:B------:R-:W-:-:S07]  /*32f0*/  ISETP.GT.AND P6, PT, R103, 0x3f, PT ;  /* 0x0000003f6700780c */ /* 0x000fce0003fc4270 */
[C---:B------:R-:W-:Y:S08]  /*3300*/  HMMA.16816.F32.BF16 R60, R244.reuse, R62, R28 ;  /* 0x0000003ef43c723c */ /* 0x040ff0000004181c */
[C---:B--2---:R-:W-:Y:S08]  /*3310*/  HMMA.16816.F32.BF16 R32, R244.reuse, R56, R24 ;  /* 0x00000038f420723c */ /* 0x044ff00000041818 */
[C---:B------:R-:W-:Y:S08]  /*3320*/  HMMA.16816.F32.BF16 R28, R244.reuse, R52, R16 ;  /* 0x00000034f41c723c */ /* 0x040ff00000041810 */
[C---:B------:R-:W-:Y:S08]  /*3330*/  HMMA.16816.F32.BF16 R24, R244.reuse, R48, R8 ;  /* 0x00000030f418723c */ /* 0x040ff00000041808 */
[C---:B------:R-:W-:Y:S08]  /*3340*/  HMMA.16816.F32.BF16 R20, R244.reuse, R58, R20 ;  /* 0x0000003af414723c */ /* 0x040ff00000041814 */
[C---:B------:R-:W-:Y:S08]  /*3350*/  HMMA.16816.F32.BF16 R52, R244.reuse, R54, R12 ;  /* 0x00000036f434723c */ /* 0x040ff0000004180c */
[----:B------:R-:W-:Y:S01]  /*3360*/  HMMA.16816.F32.BF16 R48, R244, R50, R4 ;  /* 0x00000032f430723c */ /* 0x000fe20000041804 */
[----:B------:R-:W-:Y:S07]  /*3370*/  @!UPT UIADD3 URZ, URZ, URZ, URZ ;  /* 0x0000003f3f3ff290 */ /* 0x000fee000fffe03f */
[----:B------:R-:W-:Y:S11]  /*3380*/  @!P0 BRA `(.L_x_2379) ;  /* 0x000005a000008947 */ /* 0x000ff60003800000 */
[----:B---3--:R-:W-:Y:S01]  /*3390*/  ISETP.NE.AND P4, PT, R97, 0x1, PT ;  /* 0x000000016100780c */ /* 0x008fe20003f85270 */
[----:B------:R-:W-:-:S02]  /*33a0*/  IMAD R2, R248, 0x40, R107 ;  /* 0x00000040f8027824 */ /* 0x000fc400078e026b */
[----:B------:R-:W-:-:S03]  /*33b0*/  IMAD.MOV.U32 R6, RZ, RZ, RZ ;  /* 0x000000ffff067224 */ /* 0x000fc600078e00ff */
        /* <DEDUP_REMOVED lines=28> */
.L_x_2436:
        /* <DEDUP_REMOVED lines=31> */
.L_x_2437:
[----:B-12---:R-:W2:Y:S01]  /*3770*/  LDL R15, [R1+0x50] ;  /* 0x00005000010f7983 */ /* 0x006ea20000100800 */
[----:B------:R-:W-:Y:S02]  /*3780*/  IADD3 R2, -R5, 0x10, RZ ;  /* 0x0000001005027810 */ /* 0x000fe40007ffe1ff */
[----:B------:R-:W-:Y:S02]  /*3790*/  IADD3 R6, -R13, 0x10, RZ ;  /* 0x000000100d067810 */ /* 0x000fe40007ffe1ff */
[----:B------:R-:W-:Y:S02]  /*37a0*/  LOP3.LUT R2, R2, 0xf, RZ, 0xc0, !PT ;  /* 0x0000000f02027812 */ /* 0x000fe400078ec0ff */
[----:B------:R-:W-:-:S02]  /*37b0*/  IADD3 R3, -R14, 0x10, RZ ;  /* 0x000000100e037810 */ /* 0x000fc40007ffe1ff */
[----:B------:R-:W-:Y:S02]  /*37c0*/  IADD3 R10, P1, P0, R2, R0, R89 ;  /* 0x00000000020a7210 */ /* 0x000fe4000783e059 */
[----:B------:R-:W-:Y:S02]  /*37d0*/  LOP3.LUT R2, R6, 0xf, RZ, 0xc0, !PT ;  /* 0x0000000f06027812 */ /* 0x000fe400078ec0ff */
[----:B------:R-:W-:Y:S02]  /*37e0*/  IADD3 R7, -R12, 0x10, RZ ;  /* 0x000000100c077810 */ /* 0x000fe40007ffe1ff */
[----:B------:R-:W-:Y:S02]  /*37f0*/  LOP3.LUT R3, R3, 0xf, RZ, 0xc0, !PT ;  /* 0x0000000f03037812 */ /* 0x000fe400078ec0ff */
[----:B----4-:R-:W-:Y:S02]  /*3800*/  IADD3.X R11, RZ, R4, R84, P1, P0 ;  /* 0x00000004ff0b7210 */ /* 0x010fe40000fe0454 */
[----:B------:R-:W-:-:S02]  /*3810*/  IADD3 R6, P1, P0, R2, R0, R91 ;  /* 0x0000000002067210 */ /* 0x000fc4000783e05b */
[----:B------:R-:W-:Y:S02]  /*3820*/  LOP3.LUT R2, R7, 0xf, RZ, 0xc0, !PT ;  /* 0x0000000f07027812 */ /* 0x000fe400078ec0ff */
[----:B------:R-:W-:Y:S02]  /*3830*/  IADD3 R8, P3, P2, R3, R0, R90 ;  /* 0x0000000003087210 */ /* 0x000fe40007a7e05a */
        /* <DEDUP_REMOVED lines=15> */
.L_x_2379:
[----:B---3--:R-:W-:Y:S05]  /*3930*/  BSYNC B0 ;  /* 0x0000000000007941 */ /* 0x008fea0003800000 */
.L_x_2378:
[----:B-1----:R-:W2:Y:S04]  /*3940*/  LDL R3, [R1+0xb4] ;  /* 0x0000b40001037983 */ /* 0x002ea80000100800 */
[----:B------:R-:W2:Y:S01]  /*3950*/  LDL R0, [R1+0xc0] ;  /* 0x0000c00001007983 */ /* 0x000ea20000100800 */
[----:B------:R-:W-:-:S03]  /*3960*/  IMAD.MOV.U32 R4, RZ, RZ, c[0x0][0x2c4] ;  /* 0x0000b100ff047624 */ /* 0x000fc600078e00ff */
[----:B------:R-:W3:Y:S01]  /*3970*/  LDL R7, [R1+0xc4] ;  /* 0x0000c40001077983 */ /* 0x000ee20000100800 */
[----:B------:R-:W-:Y:S01]  /*3980*/  IMAD.MOV.U32 R2, RZ, RZ, -0x40 ;  /* 0xffffffc0ff027424 */ /* 0x000fe200078e00ff */
[----:B------:R-:W-:Y:S01]  /*3990*/  ISETP.NE.AND P0, PT, R4, 0x1, PT ;  /* 0x000000010400780c */ /* 0x000fe20003f05270 */
[----:B------:R-:W-:Y:S01]  /*39a0*/  IMAD.MOV.U32 R5, RZ, RZ, c[0x0][0x2ac] ;  /* 0x0000ab00ff057624 */ /* 0x000fe200078e00ff */
[----:B------:R-:W0:Y:S01]  /*39b0*/  LDGDEPBAR ;  /* 0x00000000000079af */ /* 0x000e220000000000 */
[----:B------:R-:W-:-:S04]  /*39c0*/  IMAD R2, R248, R2, 0x41 ;  /* 0x00000041f8027424 */ /* 0x000fc800078e0202 */
[----:B------:R-:W-:Y:S01]  /*39d0*/  IMAD R2, R5, c[0x0][0x1d0], R2 ;  /* 0x0000740005027a24 */ /* 0x000fe200078e0202 */
[----:B--2---:R-:W-:-:S04]  /*39e0*/  IADD3 R0, R0, R3, RZ ;  /* 0x0000000300007210 */ /* 0x004fc80007ffe0ff */
[----:B------:R-:W-:Y:S01]  /*39f0*/  MOV R4, R0 ;  /* 0x0000000000047202 */ /* 0x000fe20000000f00 */
[----:B------:R-:W-:Y:S01]  /*3a00*/  @P0 IMAD.HI.U32 R3, R0, c[0x0][0x2c8], RZ ;  /* 0x0000b20000030a27 */ /* 0x000fe200078e00ff */
[----:B---3--:R-:W-:Y:S02]  /*3a10*/  IADD3 R6, -R7, R88, RZ ;  /* 0x0000005807067210 */ /* 0x008fe40007ffe1ff */
[----:B------:R-:W-:Y:S02]  /*3a20*/  IADD3 R5, R2, -c[0x0][0x168], -R7 ;  /* 0x80005a0002057a10 */ /* 0x000fe40007ffe807 */
[----:B------:R-:W-:Y:S01]  /*3a30*/  @P0 SHF.R.U32.HI R4, RZ, c[0x0][0x2cc], R3 ;  /* 0x0000b300ff040a19 */ /* 0x000fe20000011603 */
[----:B------:R-:W-:Y:S05]  /*3a40*/  BRA.DIV ~URZ, `(.L_x_2382) ;  /* 0x0000cf827f007947 */ /* 0x000fea000b800000 */
[----:B------:R1:W2:Y:S02]  /*3a50*/  SHFL.IDX PT, R0, R4, RZ, 0x1c1f ;  /* 0x001c1fff04007589 */ /* 0x0002a400000e0000 */
.L_x_2438:
        /* <DEDUP_REMOVED lines=11> */
[----:B------:R-:W-:Y:S02]  /*3b10*/  ISETP.GT.AND P3, PT, R0, 0x18, PT ;  /* 0x000000180000780c */ /* 0x000fe40003f64270 */
[----:B------:R-:W-:Y:S02]  /*3b20*/  FSEL R15, R61, -INF , P4 ;  /* 0xff8000003d0f7808 */ /* 0x000fe40002000000 */
[----:B------:R-:W-:-:S02]  /*3b30*/  FSEL R17, R32, -INF , P1 ;  /* 0xff80000020117808 */ /* 0x000fc40000800000 */
[----:B------:R-:W-:Y:S02]  /*3b40*/  FSEL R18, R33, -INF , P0 ;  /* 0xff80000021127808 */ /* 0x000fe40000000000 */
        /* <DEDUP_REMOVED lines=34> */
[----:B-1----:R-:W-:Y:S02]  /*3d70*/  FSEL R4, R38, -INF , P1 ;  /* 0xff80000026047808 */ /* 0x002fe40000800000 */
[----:B------:R-:W-:Y:S02]  /*3d80*/  FSEL R5, R39, -INF , P0 ;  /* 0xff80000027057808 */ /* 0x000fe40000000000 */
[----:B------:R-:W-:Y:S02]  /*3d90*/  ISETP.GT.AND P0, PT, R0, 0x9, PT ;  /* 0x000000090000780c */ /* 0x000fe40003f04270 */
[----:B------:R-:W-:Y:S02]  /*3da0*/  FSEL R12, R62, -INF , P2 ;  /* 0xff8000003e0c7808 */ /* 0x000fe40001000000 */
[----:B------:R-:W-:Y:S02]  /*3db0*/  FMNMX.FTZ R3, R4, R5, !PT ;  /* 0x0000000504037209 */ /* 0x000fe40007810000 */
[----:B------:R-:W-:-:S02]  /*3dc0*/  FSEL R11, R63, -INF , P0 ;  /* 0xff8000003f0b7808 */ /* 0x000fc40000000000 */
[----:B------:R-:W-:Y:S02]  /*3dd0*/  ISETP.GT.AND P1, PT, R0, 0x10, PT ;  /* 0x000000100000780c */ /* 0x000fe40003f24270 */
[----:B------:R-:W-:Y:S02]  /*3de0*/  FMNMX.FTZ R3, R12, R3, !PT ;  /* 0x000000030c037209 */ /* 0x000fe40007810000 */
        /* <DEDUP_REMOVED lines=15> */
[----:B------:R-:W-:-:S02]  /*3ee0*/  FMNMX.FTZ R2, R98, R2, !PT ;  /* 0x0000000262027209 */ /* 0x000fc40007810000 */
[----:B------:R-:W-:Y:S02]  /*3ef0*/  FSEL R90, R31, -INF , P0 ;  /* 0xff8000001f5a7808 */ /* 0x000fe40000000000 */
[C---:B------:R-:W-:Y:S02]  /*3f00*/  ISETP.GT.AND P1, PT, R0.reuse, 0x28, PT ;  /* 0x000000280000780c */ /* 0x040fe40003f24270 */
[----:B------:R-:W-:Y:S02]  /*3f10*/  FMNMX.FTZ R3, R91, R3, !PT ;  /* 0x000000035b037209 */ /* 0x000fe40007810000 */
[----:B------:R-:W-:Y:S02]  /*3f20*/  FMNMX.FTZ R2, R97, R2, !PT ;  /* 0x0000000261027209 */ /* 0x000fe40007810000 */
[----:B------:R-:W-:Y:S02]  /*3f30*/  ISETP.GT.AND P0, PT, R0, 0x29, PT ;  /* 0x000000290000780c */ /* 0x000fe40003f04270 */
[----:B------:R-:W-:-:S02]  /*3f40*/  FSEL R89, R54, -INF , P1 ;  /* 0xff80000036597808 */ /* 0x000fc40000800000 */
[----:B------:R-:W-:Y:S02]  /*3f50*/  FMNMX.FTZ R3, R90, R3, !PT ;  /* 0x000000035a037209 */ /* 0x000fe40007810000 */
[----:B------:R-:W-:Y:S02]  /*3f60*/  FMNMX.FTZ R2, R96, R2, !PT ;  /* 0x0000000260027209 */ /* 0x000fe40007810000 */
[----:B------:R-:W-:Y:S02]  /*3f70*/  FSEL R88, R55, -INF , P0 ;  /* 0xff80000037587808 */ /* 0x000fe40000000000 */
[----:B------:R-:W-:Y:S02]  /*3f80*/  ISETP.GT.AND P1, PT, R0, 0x30, PT ;  /* 0x000000300000780c */ /* 0x000fe40003f24270 */
[----:B------:R-:W-:Y:S02]  /*3f90*/  FMNMX.FTZ R3, R89, R3, !PT ;  /* 0x0000000359037209 */ /* 0x000fe40007810000 */
[----:B------:R-:W-:-:S02]  /*3fa0*/  FMNMX.FTZ R2, R95, R2, !PT ;  /* 0x000000025f027209 */ /* 0x000fc40007810000 */
[----:B------:R-:W-:Y:S02]  /*3fb0*/  ISETP.GT.AND P0, PT, R0, 0x31, PT ;  /* 0x000000310000780c */ /* 0x000fe40003f04270 */
[----:B------:R-:W-:Y:S02]  /*3fc0*/  FSEL R87, R26, -INF , P1 ;  /* 0xff8000001a577808 */ /* 0x000fe40000800000 */
[----:B------:R-:W-:Y:S02]  /*3fd0*/  FMNMX.FTZ R3, R88, R3, !PT ;  /* 0x0000000358037209 */ /* 0x000fe40007810000 */
[----:B------:R-:W-:Y:S02]  /*3fe0*/  FMNMX.FTZ R2, R94, R2, !PT ;  /* 0x000000025e027209 */ /* 0x000fe40007810000 */
[----:B------:R-:W-:Y:S02]  /*3ff0*/  FSEL R86, R27, -INF , P0 ;  /* 0xff8000001b567808 */ /* 0x000fe40000000000 */
[----:B------:R-:W-:-:S02]  /*4000*/  ISETP.GT.AND P1, PT, R0, 0x38, PT ;  /* 0x000000380000780c */ /* 0x000fc40003f24270 */
        /* <DEDUP_REMOVED lines=8> */
[----:B------:R-:W1:Y:S02]  /*4090*/  SHFL.BFLY PT, R3, R0, 0x2, 0x1f ;  /* 0x0c401f0000037f89 */ /* 0x000e6400000e0000 */
[----:B------:R-:W-:-:S05]  /*40a0*/  FMNMX.FTZ R2, R84, R2, !PT ;  /* 0x0000000254027209 */ /* 0x000fca0007810000 */
[----:B------:R-:W2:Y:S01]  /*40b0*/  SHFL.BFLY PT, R16, R2, 0x2, 0x1f ;  /* 0x0c401f0002107f89 */ /* 0x000ea200000e0000 */
[----:B-1----:R-:W-:-:S05]  /*40c0*/  FMNMX.FTZ R0, R3, R0, !PT ;  /* 0x0000000003007209 */ /* 0x002fca0007810000 */
[----:B------:R-:W1:Y:S01]  /*40d0*/  SHFL.BFLY PT, R133, R0, 0x1, 0x1f ;  /* 0x0c201f0000857f89 */ /* 0x000e6200000e0000 */
[----:B--2---:R-:W-:-:S05]  /*40e0*/  FMNMX.FTZ R16, R2, R16, !PT ;  /* 0x0000001002107209 */ /* 0x004fca0007810000 */
[----:B------:R2:W3:Y:S01]  /*40f0*/  SHFL.BFLY PT, R3, R16, 0x1, 0x1f ;  /* 0x0c201f0010037f89 */ /* 0x0004e200000e0000 */
[----:B-1----:R-:W-:-:S03]  /*4100*/  FMNMX.FTZ R133, R0, R133, !PT ;  /* 0x0000008500857209 */ /* 0x002fc60007810000 */
.L_x_2439:
[----:B------:R-:W4:Y:S04]  /*4110*/  LDL R100, [R1+0x2c] ;  /* 0x00002c0001647983 */ /* 0x000f280000100800 */
[----:B------:R-:W5:Y:S04]  /*4120*/  LDL R251, [R1+0x30] ;  /* 0x0000300001fb7983 */ /* 0x000f680000100800 */
[----:B--2---:R-:W2:Y:S04]  /*4130*/  LDL R101, [R1+0x34] ;  /* 0x0000340001657983 */ /* 0x004ea80000100800 */
[----:B---3--:R-:W3:Y:S04]  /*4140*/  LDL R28, [R1+0x3c] ;  /* 0x00003c00011c7983 */ /* 0x008ee80000100800 */
[----:B------:R-:W3:Y:S01]  /*4150*/  LDL R250, [R1+0x38] ;  /* 0x0000380001fa7983 */ /* 0x000ee20000100800 */
        /* <DEDUP_REMOVED lines=38> */
[----:B----4-:R-:W4:Y:S01]  /*43c0*/  LDSM.16.MT88.4 R24, [R100] ;  /* 0x000000006418783b */ /* 0x010f220000004200 */
[----:B-1----:R-:W-:-:S03]  /*43d0*/  FFMA.FTZ R3, R7, c[0x0][0x2d0], -R0 ;  /* 0x0000b40007037a23 */ /* 0x002fc60000010800 */
[----:B------:R-:W1:Y:S02]  /*43e0*/  LDSM.16.MT88.4 R36, [R100+0x800] ;  /* 0x000800006424783b */ /* 0x000e640000004200 */
[----:B------:R3:W1:Y:S02]  /*43f0*/  MUFU.EX2 R131, R3 ;  /* 0x0000000300837308 */ /* 0x0006640000000800 */
[----:B-----5:R-:W5:Y:S04]  /*4400*/  LDSM.16.MT88.4 R44, [R251] ;  /* 0x00000000fb2c783b */ /* 0x020f680000004200 */
[----:B--2---:R-:W2:Y:S04]  /*4410*/  LDSM.16.MT88.4 R20, [R101] ;  /* 0x000000006514783b */ /* 0x004ea80000004200 */
[----:B------:R-:W2:Y:S04]  /*4420*/  LDSM.16.MT88.4 R60, [R251+0x800] ;  /* 0x00080000fb3c783b */ /* 0x000ea80000004200 */
[----:B------:R-:W2:Y:S01]  /*4430*/  LDSM.16.MT88.4 R40, [R101+0x800] ;  /* 0x000800006528783b */ /* 0x000ea20000004200 */
[----:B---3--:R-:W-:-:S03]  /*4440*/  FFMA.FTZ R3, R6, c[0x0][0x2d0], -R0 ;  /* 0x0000b40006037a23 */ /* 0x008fc60000010800 */
[----:B------:R-:W3:Y:S01]  /*4450*/  LDSM.16.MT88.4 R28, [R28] ;  /* 0x000000001c1c783b */ /* 0x000ee20000004200 */
[----:B------:R4:W-:Y:S03]  /*4460*/  MUFU.EX2 R132, R3 ;  /* 0x0000000300847308 */ /* 0x0009e60000000800 */
[----:B------:R-:W-:Y:S04]  /*4470*/  LDSM.16.MT88.4 R68, [R101+0x2000] ;  /* 0x002000006544783b */ /* 0x000fe80000004200 */
[----:B------:R-:W-:Y:S04]  /*4480*/  LDSM.16.MT88.4 R64, [R250+0x800] ;  /* 0x00080000fa40783b */ /* 0x000fe80000004200 */
[----:B------:R-:W-:Y:S04]  /*4490*/  LDSM.16.MT88.4 R48, [R100+0x2800] ;  /* 0x002800006430783b */ /* 0x000fe80000004200 */
[----:B------:R-:W-:Y:S01]  /*44a0*/  LDSM.16.MT88.4 R72, [R251+0x2000] ;  /* 0x00200000fb48783b */ /* 0x000fe20000004200 */
[----:B----4-:R-:W-:Y:S01]  /*44b0*/  FFMA.FTZ R3, R10, c[0x0][0x2d0], -R0 ;  /* 0x0000b4000a037a23 */ /* 0x010fe20000010800 */
[C---:B------:R-:W-:Y:S02]  /*44c0*/  HMMA.16816.F32.BF16 R4, R12.reuse, R24, RZ ;  /* 0x000000180c04723c */ /* 0x040fe400000418ff */
[----:B------:R-:W-:Y:S01]  /*44d0*/  LDSM.16.MT88.4 R56, [R250+0x2000] ;  /* 0x00200000fa38783b */ /* 0x000fe20000004200 */
[----:B------:R-:W4:Y:S03]  /*44e0*/  MUFU.EX2 R135, R3 ;  /* 0x0000000300877308 */ /* 0x000f260000000800 */
[----:B------:R-:W-:Y:S02]  /*44f0*/  LDSM.16.MT88.4 R76, [R251+0x2800] ;  /* 0x00280000fb4c783b */ /* 0x000fe40000004200 */
[----:B------:R-:W-:Y:S01]  /*4500*/  HMMA.16816.F32.BF16 R24, R12, R26, RZ ;  /* 0x0000001a0c18723c */ /* 0x000fe200000418ff */
[----:B------:R-:W-:Y:S01]  /*4510*/  F2FP.BF16.PACK_AB R8, R129, R128 ;  /* 0x000000808108723e */ /* 0x000fe200000010ff */
[----:B------:R-:W-:Y:S01]  /*4520*/  LDSM.16.MT88.4 R80, [R100+0x4000] ;  /* 0x004000006450783b */ /* 0x000fe20000004200 */
[----:B------:R-:W-:-:S02]  /*4530*/  F2FP.BF16.PACK_AB R10, R134, R130 ;  /* 0x00000082860a723e */ /* 0x000fc400000010ff */
[----:B-1----:R-:W-:Y:S02]  /*4540*/  F2FP.BF16.PACK_AB R9, R131, R119 ;  /* 0x000000778309723e */ /* 0x002fe400000010ff */
[----:B----4-:R-:W-:-:S09]  /*4550*/  F2FP.BF16.PACK_AB R11, R135, R132 ;  /* 0x00000084870b723e */ /* 0x010fd200000010ff */
[C---:B------:R-:W-:Y:S08]  /*4560*/  HMMA.16816.F32.BF16 R164, R8.reuse, R36, R4 ;  /* 0x0000002408a4723c */ /* 0x040ff00000041804 */
[----:B------:R-:W-:Y:S01]  /*4570*/  HMMA.16816.F32.BF16 R4, R8, R38, R24 ;  /* 0x000000260804723c */ /* 0x000fe20000041818 */
[----:B------:R-:W1:Y:S11]  /*4580*/  LDSM.16.MT88.4 R24, [R100+0x2000] ;  /* 0x002000006418783b */ /* 0x000e760000004200 */
[----:B------:R-:W-:Y:S11]  /*4590*/  @!UPT UIADD3 URZ, URZ, URZ, URZ ;  /* 0x0000003f3f3ff290 */ /* 0x000ff6000fffe03f */
[----:B------:R-:W-:Y:S01]  /*45a0*/  @!UPT UIADD3 URZ, URZ, URZ, URZ ;  /* 0x0000003f3f3ff290 */ /* 0x000fe2000fffe03f */
[----:B------:R-:W-:Y:S02]  /*45b0*/  MOV R115, R7 ;  /* 0x0000000700737202 */ /* 0x000fe40000000f00 */
[----:B------:R-:W-:Y:S02]  /*45c0*/  MOV R114, R4 ;  /* 0x0000000400727202 */ /* 0x000fe40000000f00 */
[----:B------:R-:W-:Y:S02]  /*45d0*/  MOV R111, R6 ;  /* 0x00000006006f7202 */ /* 0x000fe40000000f00 */
[----:B------:R-:W-:Y:S02]  /*45e0*/  MOV R110, R5 ;  /* 0x00000005006e7202 */ /* 0x000fe40000000f00 */
[C---:B-----5:R-:W-:Y:S08]  /*45f0*/  HMMA.16816.F32.BF16 R4, R12.reuse, R44, RZ ;  /* 0x0000002c0c04723c */ /* 0x060ff000000418ff */
[C---:B--2---:R-:W-:Y:S08]  /*4600*/  HMMA.16816.F32.BF16 R32, R12.reuse, R20, RZ ;  /* 0x000000140c20723c */ /* 0x044ff000000418ff */
[----:B------:R-:W-:Y:S08]  /*4610*/  HMMA.16816.F32.BF16 R20, R12, R22, RZ ;  /* 0x000000160c14723c */ /* 0x000ff000000418ff */
[----:B------:R-:W-:Y:S08]  /*4620*/  HMMA.16816.F32.BF16 R36, R8, R60, R4 ;  /* 0x0000003c0824723c */ /* 0x000ff00000041804 */
[----:B------:R-:W-:Y:S01]  /*4630*/  HMMA.16816.F32.BF16 R52, R12, R46, RZ ;  /* 0x0000002e0c34723c */ /* 0x000fe200000418ff */
[----:B------:R-:W2:Y:S07]  /*4640*/  LDSM.16.MT88.4 R44, [R101+0x2800] ;  /* 0x00280000652c783b */ /* 0x000eae0000004200 */
[C---:B------:R-:W-:Y:S08]  /*4650*/  HMMA.16816.F32.BF16 R156, R8.reuse, R40, R32 ;  /* 0x00000028089c723c */ /* 0x040ff00000041820 */
[----:B------:R-:W-:Y:S01]  /*4660*/  HMMA.16816.F32.BF16 R148, R8, R42, R20 ;  /* 0x0000002a0894723c */ /* 0x000fe20000041814 */
[----:B------:R-:W-:Y:S01]  /*4670*/  IMAD.MOV.U32 R109, RZ, RZ, R36 ;  /* 0x000000ffff6d7224 */ /* 0x000fe200078e0024 */
[----:B------:R-:W-:-:S02]  /*4680*/  MOV R108, R38 ;  /* 0x00000026006c7202 */ /* 0x000fc40000000f00 */
[----:B------:R-:W-:Y:S02]  /*4690*/  MOV R107, R39 ;  /* 0x00000027006b7202 */ /* 0x000fe40000000f00 */
[----:B------:R-:W-:Y:S02]  /*46a0*/  MOV R106, R37 ;  /* 0x00000025006a7202 */ /* 0x000fe40000000f00 */
[C---:B---3--:R-:W-:Y:S08]  /*46b0*/  HMMA.16816.F32.BF16 R40, R12.reuse, R28, RZ ;  /* 0x0000001c0c28723c */ /* 0x048ff000000418ff */
[C---:B------:R-:W-:Y:S08]  /*46c0*/  HMMA.16816.F32.BF16 R36, R12.reuse, R30, RZ ;  /* 0x0000001e0c24723c */ /* 0x040ff000000418ff */
[C---:B-1----:R-:W-:Y:S08]  /*46d0*/  HMMA.16816.F32.BF16 R32, R12.reuse, R24, RZ ;  /* 0x000000180c20723c */ /* 0x042ff000000418ff */
[C---:B------:R-:W-:Y:S08]  /*46e0*/  HMMA.16816.F32.BF16 R28, R12.reuse, R26, RZ ;  /* 0x0000001a0c1c723c */ /* 0x040ff000000418ff */
[C---:B------:R-:W-:Y:S08]  /*46f0*/  HMMA.16816.F32.BF16 R24, R12.reuse, R68, RZ ;  /* 0x000000440c18723c */ /* 0x040ff000000418ff */
[----:B------:R-:W-:Y:S08]  /*4700*/  HMMA.16816.F32.BF16 R20, R12, R70, RZ ;  /* 0x000000460c14723c */ /* 0x000ff000000418ff */
[C---:B------:R-:W-:Y:S01]  /*4710*/  HMMA.16816.F32.BF16 R140, R8.reuse, R62, R52 ;  /* 0x0000003e088c723c */ /* 0x040fe20000041834 */
[----:B------:R-:W1:Y:S04]  /*4720*/  LDSM.16.MT88.4 R52, [R250+0x2800] ;  /* 0x00280000fa34783b */ /* 0x000e680000004200 */
[----:B------:R-:W-:Y:S03]  /*4730*/  LDSM.16.MT88.4 R60, [R100+0x4800] ;  /* 0x00480000643c783b */ /* 0x000fe60000004200 */
[C---:B--2---:R-:W-:Y:S08]  /*4740*/  HMMA.16816.F32.BF16 R24, R8.reuse, R44, R24 ;  /* 0x0000002c0818723c */ /* 0x044ff00000041818 */
[C---:B------:R-:W-:Y:S01]  /*4750*/  HMMA.16816.F32.BF16 R120, R8.reuse, R64, R40 ;  /* 0x000000400878723c */ /* 0x040fe20000041828 */
[----:B------:R-:W2:Y:S07]  /*4760*/  LDSM.16.MT88.4 R40, [R101+0x4000] ;  /* 0x004000006528783b */ /* 0x000eae0000004200 */
[----:B------:R-:W-:Y:S08]  /*4770*/  HMMA.16816.F32.BF16 R32, R8, R48, R32 ;  /* 0x000000300820723c */ /* 0x000ff00000041820 */
[----:B------:R-:W-:Y:S01]  /*4780*/  HMMA.16816.F32.BF16 R4, R12, R72, RZ ;  /* 0x000000480c04723c */ /* 0x000fe200000418ff */
[----:B------:R-:W-:Y:S01]  /*4790*/  MOV R49, R27 ;  /* 0x0000001b00317202 */ /* 0x000fe20000000f00 */
[----:B------:R-:W-:-:S06]  /*47a0*/  IMAD.MOV.U32 R48, RZ, RZ, R24 ;  /* 0x000000ffff307224 */ /* 0x000fcc00078e0018 */
[C---:B------:R-:W-:Y:S07]  /*47b0*/  HMMA.16816.F32.BF16 R180, R8.reuse, R50, R28 ;  /* 0x0000003208b4723c */ /* 0x040fee000004181c */
[----:B------:R-:W-:Y:S01]  /*47c0*/  MOV R51, R25 ;  /* 0x0000001900337202 */ /* 0x000fe20000000f00 */
[----:B------:R-:W-:Y:S01]  /*47d0*/  HMMA.16816.F32.BF16 R68, R8, R46, R20 ;  /* 0x0000002e0844723c */ /* 0x000fe20000041814 */
[----:B------:R-:W-:Y:S01]  /*47e0*/  MOV R50, R26 ;  /* 0x0000001a00327202 */ /* 0x000fe20000000f00 */
[----:B------:R-:W3:Y:S06]  /*47f0*/  LDSM.16.MT88.4 R44, [R251+0x4000] ;  /* 0x00400000fb2c783b */ /* 0x000eec0000004200 */
[C---:B------:R-:W-:Y:S08]  /*4800*/  HMMA.16816.F32.BF16 R28, R12.reuse, R74, RZ ;  /* 0x0000004a0c1c723c */ /* 0x040ff000000418ff */
[C---:B------:R-:W-:Y:S08]  /*4810*/  HMMA.16816.F32.BF16 R24, R12.reuse, R56, RZ ;  /* 0x000000380c18723c */ /* 0x040ff000000418ff */
[----:B------:R-:W-:Y:S01]  /*4820*/  HMMA.16816.F32.BF16 R20, R12, R58, RZ ;  /* 0x0000003a0c14723c */ /* 0x000fe200000418ff */
[----:B------:R-:W-:Y:S01]  /*4830*/  MOV R65, R35 ;  /* 0x0000002300417202 */ /* 0x000fe20000000f00 */
[----:B------:R-:W-:Y:S01]  /*4840*/  IMAD.MOV.U32 R64, RZ, RZ, R32 ;  /* 0x000000ffff407224 */ /* 0x000fe200078e0020 */
[----:B------:R-:W-:-:S05]  /*4850*/  MOV R3, R33 ;  /* 0x0000002100037202 */ /* 0x000fca0000000f00 */
[C---:B------:R-:W-:Y:S01]  /*4860*/  HMMA.16816.F32.BF16 R184, R8.reuse, R66, R36 ;  /* 0x0000004208b8723c */ /* 0x040fe20000041824 */
[----:B------:R-:W-:Y:S06]  /*4870*/  LDSM.16.MT88.4 R36, [R251+0x4800] ;  /* 0x00480000fb24783b */ /* 0x000fec0000004200 */
[----:B------:R-:W-:Y:S02]  /*4880*/  MOV R66, R34 ;  /* 0x0000002200427202 */ /* 0x000fe40000000f00 */
[----:B------:R-:W4:Y:S01]  /*4890*/  LDSM.16.MT88.4 R32, [R101+0x4800] ;  /* 0x004800006520783b */ /* 0x000f220000004200 */
[----:B------:R-:W-:Y:S08]  /*48a0*/  HMMA.16816.F32.BF16 R188, R8, R76, R4 ;  /* 0x0000004c08bc723c */ /* 0x000ff00000041804 */
[----:B------:R-:W-:Y:S08]  /*48b0*/  HMMA.16816.F32.BF16 R4, R12, R80, RZ ;  /* 0x000000500c04723c */ /* 0x000ff000000418ff */
[C---:B------:R-:W-:Y:S08]  /*48c0*/  HMMA.16816.F32.BF16 R72, R8.reuse, R78, R28 ;  /* 0x0000004e0848723c */ /* 0x040ff0000004181c */
[C---:B-1----:R-:W-:Y:S08]  /*48d0*/  HMMA.16816.F32.BF16 R76, R8.reuse, R52, R24 ;  /* 0x00000034084c723c */ /* 0x042ff00000041818 */
[----:B------:R-:W-:Y:S08]  /*48e0*/  HMMA.16816.F32.BF16 R160, R8, R54, R20 ;  /* 0x0000003608a0723c */ /* 0x000ff00000041814 */
[C---:B--2---:R-:W-:Y:S08]  /*48f0*/  HMMA.16816.F32.BF16 R24, R12.reuse, R40, RZ ;  /* 0x000000280c18723c */ /* 0x044ff000000418ff */
[----:B------:R-:W-:Y:S01]  /*4900*/  HMMA.16816.F32.BF16 R20, R12, R42, RZ ;  /* 0x0000002a0c14723c */ /* 0x000fe200000418ff */
[----:B------:R-:W1:Y:S07]  /*4910*/  LDSM.16.MT88.4 R40, [R250+0x4000] ;  /* 0x00400000fa28783b */ /* 0x000e6e0000004200 */
[----:B------:R-:W-:Y:S08]  /*4920*/  HMMA.16816.F32.BF16 R176, R8, R60, R4 ;  /* 0x0000003c08b0723c */ /* 0x000ff00000041804 */
[C---:B---3--:R-:W-:Y:S08]  /*4930*/  HMMA.16816.F32.BF16 R4, R12.reuse, R44, RZ ;  /* 0x0000002c0c04723c */ /* 0x048ff000000418ff */
[----:B------:R-:W-:Y:S08]  /*4940*/  HMMA.16816.F32.BF16 R28, R12, R82, RZ ;  /* 0x000000520c1c723c */ /* 0x000ff000000418ff */
[----:B----4-:R-:W-:Y:S01]  /*4950*/  HMMA.16816.F32.BF16 R152, R8, R32, R24 ;  /* 0x000000200898723c */ /* 0x010fe20000041818 */
[----:B------:R-:W2:Y:S01]  /*4960*/  LDSM.16.MT88.4 R24, [R250+0x4800] ;  /* 0x00480000fa18783b */ /* 0x000ea20000004200 */
[----:B------:R-:W-:-:S02]  /*4970*/  MOV R103, R120 ;  /* 0x0000007800677202 */ /* 0x000fc40000000f00 */
[----:B------:R-:W-:-:S04]  /*4980*/  MOV R102, R121 ;  /* 0x0000007900667202 */ /* 0x000fc80000000f00 */
[----:B------:R-:W-:Y:S01]  /*4990*/  HMMA.16816.F32.BF16 R144, R8, R36, R4 ;  /* 0x000000240890723c */ /* 0x000fe20000041804 */
[----:B------:R-:W-:-:S07]  /*49a0*/  MOV R80, R103 ;  /* 0x0000006700507202 */ /* 0x000fce0000000f00 */
[----:B-1----:R-:W-:Y:S01]  /*49b0*/  HMMA.16816.F32.BF16 R4, R12, R40, RZ ;  /* 0x000000280c04723c */ /* 0x002fe200000418ff */
[----:B------:R-:W-:-:S07]  /*49c0*/  MOV R81, R102 ;  /* 0x0000006600517202 */ /* 0x000fce0000000f00 */
[C---:B------:R-:W-:Y:S07]  /*49d0*/  HMMA.16816.F32.BF16 R136, R8.reuse, R62, R28 ;  /* 0x0000003e0888723c */ /* 0x040fee000004181c */
[----:B------:R-:W-:Y:S02]  /*49e0*/  MOV R63, R100 ;  /* 0x00000064003f7202 */ /* 0x000fe40000000f00 */
[----:B------:R-:W-:Y:S02]  /*49f0*/  MOV R62, R101 ;  /* 0x00000065003e7202 */ /* 0x000fe40000000f00 */
[----:B------:R-:W-:Y:S01]  /*4a00*/  HMMA.16816.F32.BF16 R100, R8, R34, R20 ;  /* 0x000000220864723c */ /* 0x000fe20000041814 */
[----:B------:R-:W1:Y:S07]  /*4a10*/  LDSM.16.MT88.4 R28, [R63+0x6000] ;  /* 0x006000003f1c783b */ /* 0x000e6e0000004200 */
[----:B------:R-:W-:Y:S01]  /*4a20*/  HMMA.16816.F32.BF16 R20, R12, R46, RZ ;  /* 0x0000002e0c14723c */ /* 0x000fe200000418ff */
[----:B------:R-:W-:Y:S01]  /*4a30*/  MOV R59, R111 ;  /* 0x0000006f003b7202 */ /* 0x000fe20000000f00 */
[----:B------:R-:W-:Y:S01]  /*4a40*/  IMAD.MOV.U32 R60, RZ, RZ, R109 ;  /* 0x000000ffff3c7224 */ /* 0x000fe200078e006d */
[----:B------:R-:W-:-:S02]  /*4a50*/  MOV R58, R110 ;  /* 0x0000006e003a7202 */ /* 0x000fc40000000f00 */
[----:B------:R-:W-:-:S03]  /*4a60*/  MOV R44, R108 ;  /* 0x0000006c002c7202 */ /* 0x000fc60000000f00 */
[----:B--2---:R-:W-:Y:S01]  /*4a70*/  HMMA.16816.F32.BF16 R108, R8, R24, R4 ;  /* 0x00000018086c723c */ /* 0x004fe20000041804 */
[----:B------:R-:W-:Y:S01]  /*4a80*/  MOV R105, R122 ;  /* 0x0000007a00697202 */ /* 0x000fe20000000f00 */
[----:B------:R-:W-:-:S06]  /*4a90*/  IMAD.MOV.U32 R104, RZ, RZ, R123 ;  /* 0x000000ffff687224 */ /* 0x000fcc00078e007b */
[----:B------:R-:W-:Y:S01]  /*4aa0*/  HMMA.16816.F32.BF16 R4, R12, R42, RZ ;  /* 0x0000002a0c04723c */ /* 0x000fe200000418ff */
[----:B------:R-:W-:Y:S01]  /*4ab0*/  MOV R45, R107 ;  /* 0x0000006b002d7202 */ /* 0x000fe20000000f00 */
[----:B------:R-:W-:Y:S01]  /*4ac0*/  IMAD.MOV.U32 R83, RZ, RZ, R104 ;  /* 0x000000ffff537224 */ /* 0x000fe200078e0068 */
[----:B------:R-:W-:Y:S02]  /*4ad0*/  MOV R61, R106 ;  /* 0x0000006a003d7202 */ /* 0x000fe40000000f00 */
[----:B------:R-:W-:-:S03]  /*4ae0*/  MOV R82, R105 ;  /* 0x0000006900527202 */ /* 0x000fc60000000f00 */
[----:B------:R-:W-:Y:S01]  /*4af0*/  HMMA.16816.F32.BF16 R104, R8, R38, R20 ;  /* 0x000000260868723c */ /* 0x000fe20000041814 */
[----:B------:R-:W2:Y:S01]  /*4b00*/  LDSM.16.MT88.4 R20, [R63+0x6800] ;  /* 0x006800003f14783b */ /* 0x000ea20000004200 */
[----:B------:R-:W-:Y:S01]  /*4b10*/  IMAD.MOV.U32 R53, RZ, RZ, R3 ;  /* 0x000000ffff357224 */ /* 0x000fe200078e0003 */
[----:B------:R-:W-:Y:S01]  /*4b20*/  MOV R56, R115 ;  /* 0x0000007300387202 */ /* 0x000fe20000000f00 */
[----:B------:R-:W-:Y:S01]  /*4b30*/  FADD.FTZ R3, R113, R112 ;  /* 0x0000007071037221 */ /* 0x000fe20000010000 */
[----:B------:R-:W-:-:S11]  /*4b40*/  MOV R57, R114 ;  /* 0x0000007200397202 */ /* 0x000fd60000000f00 */
[----:B------:R-:W-:Y:S01]  /*4b50*/  HMMA.16816.F32.BF16 R112, R8, R26, R4 ;  /* 0x0000001a0870723c */ /* 0x000fe20000041804 */
[----:B------:R-:W-:Y:S07]  /*4b60*/  LDSM.16.MT88.4 R24, [R62+0x6800] ;  /* 0x006800003e18783b */ /* 0x000fee0000004200 */
        /* <DEDUP_REMOVED lines=8> */
[----:B------:R-:W1:Y:S01]  /*4bf0*/  LDSM.16.MT88.4 R20, [R62+0x6000] ;  /* 0x006000003e14783b */ /* 0x000e620000004200 */
[----:B------:R-:W-:-:S04]  /*4c00*/  FADD.FTZ R17, R18, R17 ;  /* 0x0000001112117221 */ /* 0x000fc80000010000 */
[----:B------:R-:W-:-:S04]  /*4c10*/  FADD.FTZ R17, R19, R17 ;  /* 0x0000001113117221 */ /* 0x000fc80000010000 */
[----:B------:R-:W-:-:S04]  /*4c20*/  FADD.FTZ R4, R117, R17 ;  /* 0x0000001175047221 */ /* 0x000fc80000010000 */
[----:B------:R-:W-:Y:S02]  /*4c30*/  FADD.FTZ R30, R119, R4 ;  /* 0x00000004771e7221 */ /* 0x000fe40000010000 */
[----:B------:R-:W-:Y:S01]  /*4c40*/  FADD.FTZ R3, R116, R3 ;  /* 0x0000000374037221 */ /* 0x000fe20000010000 */
[----:B-1----:R-:W-:Y:S03]  /*4c50*/  HMMA.16816.F32.BF16 R4, R12, R20, RZ ;  /* 0x000000140c04723c */ /* 0x002fe600000418ff */
[----:B------:R-:W-:-:S04]  /*4c60*/  FADD.FTZ R3, R118, R3 ;  /* 0x0000000376037221 */ /* 0x000fc80000010000 */
[----:B------:R-:W-:Y:S02]  /*4c70*/  FADD.FTZ R3, R128, R3 ;  /* 0x0000000380037221 */ /* 0x000fe40000010000 */
[--C-:B------:R-:W-:Y:S02]  /*4c80*/  FFMA.FTZ R28, R99, c[0x0][0x2d0], -R2.reuse ;  /* 0x0000b400631c7a23 */ /* 0x100fe40000010802 */
[----:B------:R-:W-:Y:S02]  /*4c90*/  FADD.FTZ R3, R129, R3 ;  /* 0x0000000381037221 */ /* 0x000fe40000010000 */
[--C-:B------:R-:W-:Y:S02]  /*4ca0*/  FFMA.FTZ R29, R95, c[0x0][0x2d0], -R2.reuse ;  /* 0x0000b4005f1d7a23 */ /* 0x100fe40000010802 */
[--C-:B------:R-:W-:Y:S02]  /*4cb0*/  FFMA.FTZ R31, R94, c[0x0][0x2d0], -R2.reuse ;  /* 0x0000b4005e1f7a23 */ /* 0x100fe40000010802 */
[----:B------:R-:W-:-:S07]  /*4cc0*/  FFMA.FTZ R19, R98, c[0x0][0x2d0], -R2 ;  /* 0x0000b40062137a23 */ /* 0x000fce0000010802 */
[----:B------:R-:W-:Y:S08]  /*4cd0*/  HMMA.16816.F32.BF16 R116, R8, R24, R4 ;  /* 0x000000180874723c */ /* 0x000ff00000041804 */
[----:B------:R-:W-:Y:S01]  /*4ce0*/  HMMA.16816.F32.BF16 R4, R12, R22, RZ ;  /* 0x000000160c04723c */ /* 0x000fe200000418ff */
[--C-:B------:R-:W-:Y:S02]  /*4cf0*/  FFMA.FTZ R18, R97, c[0x0][0x2d0], -R2.reuse ;  /* 0x0000b40061127a23 */ /* 0x100fe40000010802 */
[----:B------:R-:W-:-:S02]  /*4d00*/  FFMA.FTZ R17, R96, c[0x0][0x2d0], -R2 ;  /* 0x0000b40060117a23 */ /* 0x000fc40000010802 */
[--C-:B------:R-:W-:Y:S02]  /*4d10*/  FFMA.FTZ R36, R93, c[0x0][0x2d0], -R2.reuse ;  /* 0x0000b4005d247a23 */ /* 0x100fe40000010802 */
[----:B------:R-:W-:Y:S01]  /*4d20*/  FFMA.FTZ R35, R92, c[0x0][0x2d0], -R2 ;  /* 0x0000b4005c237a23 */ /* 0x000fe20000010802 */
[----:B------:R-:W1:Y:S01]  /*4d30*/  MUFU.EX2 R25, R28 ;  /* 0x0000001c00197308 */ /* 0x000e620000000800 */
[----:B------:R-:W-:Y:S02]  /*4d40*/  FADD.FTZ R2, R130, R3 ;  /* 0x0000000382027221 */ /* 0x000fe40000010000 */
[----:B------:R-:W-:-:S05]  /*4d50*/  FADD.FTZ R3, R131, R30 ;  /* 0x0000001e83037221 */ /* 0x000fca0000010000 */
        /* <DEDUP_REMOVED lines=9> */
[----:B------:R-:W-:Y:S01]  /*4df0*/  MOV R52, R64 ;  /* 0x0000004000347202 */ /* 0x000fe20000000f00 */
[--C-:B---3--:R-:W-:Y:S01]  /*4e00*/  FFMA.FTZ R19, R91, c[0x0][0x2d0], -R0.reuse ;  /* 0x0000b4005b137a23 */ /* 0x108fe20000010800 */
[----:B------:R-:W-:Y:S01]  /*4e10*/  HMMA.16816.F32.BF16 R64, R8, R26, R4 ;  /* 0x0000001a0840723c */ /* 0x000fe20000041804 */
[--C-:B------:R-:W-:Y:S02]  /*4e20*/  FFMA.FTZ R32, R86, c[0x0][0x2d0], -R0.reuse ;  /* 0x0000b40056207a23 */ /* 0x100fe40000010800 */
[--C-:B-----5:R-:W-:Y:S02]  /*4e30*/  FFMA.FTZ R18, R90, c[0x0][0x2d0], -R0.reuse ;  /* 0x0000b4005a127a23 */ /* 0x120fe40000010800 */
[----:B------:R-:W-:-:S02]  /*4e40*/  FFMA.FTZ R34, R85, c[0x0][0x2d0], -R0 ;  /* 0x0000b40055227a23 */ /* 0x000fc40000010800 */
[--C-:B------:R-:W-:Y:S02]  /*4e50*/  FFMA.FTZ R7, R88, c[0x0][0x2d0], -R0.reuse ;  /* 0x0000b40058077a23 */ /* 0x100fe40000010800 */
[--C-:B------:R-:W-:Y:S02]  /*4e60*/  FFMA.FTZ R5, R87, c[0x0][0x2d0], -R0.reuse ;  /* 0x0000b40057057a23 */ /* 0x100fe40000010800 */
[--C-:B-1----:R-:W-:Y:S02]  /*4e70*/  FFMA.FTZ R17, R89, c[0x0][0x2d0], -R0.reuse ;  /* 0x0000b40059117a23 */ /* 0x102fe40000010800 */
[----:B------:R-:W-:Y:S02]  /*4e80*/  FFMA.FTZ R33, R84, c[0x0][0x2d0], -R0 ;  /* 0x0000b40054217a23 */ /* 0x000fe40000010800 */
[----:B------:R-:W-:-:S04]  /*4e90*/  FADD.FTZ R0, R25, R2 ;  /* 0x0000000219007221 */ /* 0x000fc80000010000 */
[C---:B----4-:R-:W-:Y:S01]  /*4ea0*/  FADD.FTZ R0, R23.reuse, R0 ;  /* 0x0000000017007221 */ /* 0x050fe20000010000 */
[----:B------:R-:W-:Y:S02]  /*4eb0*/  F2FP.BF16.PACK_AB R4, R23, R25 ;  /* 0x000000191704723e */ /* 0x000fe400000010ff */
[----:B------:R-:W-:Y:S01]  /*4ec0*/  F2FP.BF16.PACK_AB R6, R22, R24 ;  /* 0x000000181606723e */ /* 0x000fe200000010ff */
[----:B------:R-:W-:Y:S02]  /*4ed0*/  FADD.FTZ R0, R24, R0 ;  /* 0x0000000018007221 */ /* 0x000fe40000010000 */
[----:B------:R-:W1:Y:S02]  /*4ee0*/  LDSM.16.MT88.4 R24, [R251+0x6800] ;  /* 0x00680000fb18783b */ /* 0x000e640000004200 */
[----:B------:R-:W-:Y:S02]  /*4ef0*/  FADD.FTZ R0, R22, R0 ;  /* 0x0000000016007221 */ /* 0x000fe40000010000 */
[----:B------:R-:W-:-:S02]  /*4f00*/  FADD.FTZ R3, R132, R3 ;  /* 0x0000000384037221 */ /* 0x000fc40000010000 */
[----:B------:R-:W-:Y:S01]  /*4f10*/  FADD.FTZ R0, R21, R0 ;  /* 0x0000000015007221 */ /* 0x000fe20000010000 */
[C---:B------:R-:W-:Y:S01]  /*4f20*/  F2FP.BF16.PACK_AB R128, R20.reuse, R21 ;  /* 0x000000151480723e */ /* 0x040fe200000010ff */
[----:B------:R-:W-:Y:S02]  /*4f30*/  FADD.FTZ R2, R135, R3 ;  /* 0x0000000387027221 */ /* 0x000fe40000010000 */
[----:B------:R-:W-:Y:S02]  /*4f40*/  FADD.FTZ R3, R20, R0 ;  /* 0x0000000014037221 */ /* 0x000fe40000010000 */
[----:B--2---:R-:W-:Y:S01]  /*4f50*/  HMMA.16816.F32.BF16 R20, R12, R28, RZ ;  /* 0x0000001c0c14723c */ /* 0x004fe200000418ff */
[----:B------:R-:W-:Y:S02]  /*4f60*/  MOV R134, R62 ;  /* 0x0000003e00867202 */ /* 0x000fe40000000f00 */
[----:B------:R-:W-:Y:S01]  /*4f70*/  MOV R132, R63 ;  /* 0x0000003f00847202 */ /* 0x000fe20000000f00 */
[----:B------:R-:W-:Y:S01]  /*4f80*/  IMAD.MOV.U32 R63, RZ, RZ, R45 ;  /* 0x000000ffff3f7224 */ /* 0x000fe200078e002d */
[----:B------:R-:W-:-:S02]  /*4f90*/  MOV R62, R44 ;  /* 0x0000002c003e7202 */ /* 0x000fc40000000f00 */
[----:B------:R-:W-:Y:S01]  /*4fa0*/  MOV R45, R58 ;  /* 0x0000003a002d7202 */ /* 0x000fe20000000f00 */
[----:B------:R-:W-:Y:S01]  /*4fb0*/  IMAD.MOV.U32 R58, RZ, RZ, R50 ;  /* 0x000000ffff3a7224 */ /* 0x000fe200078e0032 */
[----:B------:R-:W-:Y:S02]  /*4fc0*/  MOV R47, R59 ;  /* 0x0000003b002f7202 */ /* 0x000fe40000000f00 */
[----:B------:R-:W-:Y:S02]  /*4fd0*/  MOV R37, R56 ;  /* 0x0000003800257202 */ /* 0x000fe40000000f00 */
[----:B------:R-:W-:Y:S02]  /*4fe0*/  MOV R44, R57 ;  /* 0x00000039002c7202 */ /* 0x000fe40000000f00 */
[----:B------:R-:W-:Y:S02]  /*4ff0*/  MOV R57, R51 ;  /* 0x0000003300397202 */ /* 0x000fe40000000f00 */
[----:B------:R-:W-:-:S02]  /*5000*/  MOV R59, R49 ;  /* 0x00000031003b7202 */ /* 0x000fc40000000f00 */
[----:B------:R-:W-:-:S05]  /*5010*/  MOV R56, R48 ;  /* 0x0000003000387202 */ /* 0x000fca0000000f00 */
        /* <DEDUP_REMOVED lines=24> */
[----:B------:R-:W-:-:S02]  /*51a0*/  MOV R46, R47 ;  /* 0x0000002f002e7202 */ /* 0x000fc40000000f00 */
[----:B------:R-:W-:Y:S11]  /*51b0*/  MOV R47, R37 ;  /* 0x00000025002f7202 */ /* 0x000ff60000000f00 */
[----:B------:R-:W-:Y:S01]  /*51c0*/  @!UPT UIADD3 URZ, URZ, URZ, URZ ;  /* 0x0000003f3f3ff290 */ /* 0x000fe2000fffe03f */
[C---:B-1----:R-:W-:Y:S08]  /*51d0*/  HMMA.16816.F32.BF16 R24, R8.reuse, R20, R24 ;  /* 0x000000140818723c */ /* 0x042ff00000041818 */
[----:B------:R-:W-:Y:S01]  /*51e0*/  HMMA.16816.F32.BF16 R12, R8, R22, R12 ;  /* 0x00000016080c723c */ /* 0x000fe2000004180c */
[----:B------:R-:W1:Y:S07]  /*51f0*/  LDSM.16.MT88.4 R8, [R132+0x1000] ;  /* 0x001000008408783b */ /* 0x000e6e0000004200 */
        /* <DEDUP_REMOVED lines=8> */
[----:B------:R-:W-:Y:S08]  /*5280*/  MUFU.EX2 R3, R34 ;  /* 0x0000002200037308 */ /* 0x000ff00000000800 */
[----:B------:R3:W5:Y:S01]  /*5290*/  MUFU.EX2 R2, R33 ;  /* 0x0000002100027308 */ /* 0x0007620000000800 */
        /* <DEDUP_REMOVED lines=18> */
[----:B----4-:R-:W-:Y:S01]  /*53c0*/  FADD.FTZ R0, R19, R0 ;  /* 0x0000000013007221 */ /* 0x010fe20000010000 */
[----:B--2---:R-:W-:-:S02]  /*53d0*/  F2FP.BF16.PACK_AB R129, R17, R19 ;  /* 0x000000131181723e */ /* 0x004fc400000010ff */
[----:B-----5:R-:W-:Y:S01]  /*53e0*/  F2FP.BF16.PACK_AB R131, R2, R3 ;  /* 0x000000030283723e */ /* 0x020fe200000010ff */
[----:B------:R-:W-:Y:S02]  /*53f0*/  LDSM.16.MT88.4 R160, [R132+0x1800] ;  /* 0x0018000084a0783b */ /* 0x000fe40000004200 */
[C---:B-1----:R-:W-:Y:S08]  /*5400*/  HMMA.16816.F32.BF16 R84, R4.reuse, R8, R176 ;  /* 0x000000080454723c */ /* 0x042ff000000418b0 */
[----:B------:R-:W-:Y:S01]  /*5410*/  HMMA.16816.F32.BF16 R88, R4, R10, R136 ;  /* 0x0000000a0458723c */ /* 0x000fe20000041888 */
[----:B------:R-:W1:Y:S01]  /*5420*/  LDSM.16.MT88.4 R8, [R134+0x5000] ;  /* 0x005000008608783b */ /* 0x000e620000004200 */
[----:B------:R-:W-:-:S03]  /*5430*/  FADD.FTZ R0, R17, R0 ;  /* 0x0000000011007221 */ /* 0x000fc60000010000 */
[----:B------:R-:W-:Y:S03]  /*5440*/  LDSM.16.MT88.4 R136, [R250+0x1800] ;  /* 0x00180000fa88783b */ /* 0x000fe60000004200 */
        /* <DEDUP_REMOVED lines=9> */
[----:B------:R-:W-:Y:S04]  /*54e0*/  LDSM.16.MT88.4 R144, [R251+0x1800] ;  /* 0x00180000fb90783b */ /* 0x000fe80000004200 */
[----:B------:R2:W-:Y:S04]  /*54f0*/  STL [R1+0x78], R0 ;  /* 0x0000780001007387 */ /* 0x0005e80000100800 */
[----:B--2---:R-:W2:Y:S01]  /*5500*/  LDL R0, [R1+0xb4] ;  /* 0x0000b40001007983 */ /* 0x004ea20000100800 */
        /* <DEDUP_REMOVED lines=13> */
[----:B------:R-:W3:Y:S04]  /*55e0*/  LDSM.16.MT88.4 R48, [R134+0x3800] ;  /* 0x003800008630783b */ /* 0x000ee80000004200 */
[----:B------:R-:W-:Y:S03]  /*55f0*/  LDSM.16.MT88.4 R8, [R250+0x7000] ;  /* 0x00700000fa08783b */ /* 0x000fe60000004200 */
[C---:B------:R-:W-:Y:S08]  /*5600*/  HMMA.16816.F32.BF16 R140, R128.reuse, R136, R140 ;  /* 0x00000088808c723c */ /* 0x040ff0000004188c */
[C---:B------:R-:W-:Y:S08]  /*5610*/  HMMA.16816.F32.BF16 R136, R128.reuse, R138, R36 ;  /* 0x0000008a8088723c */ /* 0x040ff00000041824 */
[C---:B-1----:R-:W-:Y:S08]  /*5620*/  HMMA.16816.F32.BF16 R36, R128.reuse, R40, R44 ;  /* 0x000000288024723c */ /* 0x042ff0000004182c */
[C---:B---3--:R-:W-:Y:S01]  /*5630*/  HMMA.16816.F32.BF16 R44, R128.reuse, R48, R56 ;  /* 0x00000030802c723c */ /* 0x048fe20000041838 */
[----:B------:R-:W1:Y:S07]  /*5640*/  LDSM.16.MT88.4 R56, [R251+0x3800] ;  /* 0x00380000fb38783b */ /* 0x000e6e0000004200 */
[C---:B------:R-:W-:Y:S08]  /*5650*/  HMMA.16816.F32.BF16 R48, R128.reuse, R50, R60 ;  /* 0x000000328030723c */ /* 0x040ff0000004183c */
[C---:B------:R-:W-:Y:S08]  /*5660*/  HMMA.16816.F32.BF16 R60, R128.reuse, R64, R76 ;  /* 0x00000040803c723c */ /* 0x040ff0000004184c */
[C---:B------:R-:W-:Y:S01]  /*5670*/  HMMA.16816.F32.BF16 R64, R128.reuse, R66, R80 ;  /* 0x000000428040723c */ /* 0x040fe20000041850 */
[----:B------:R-:W3:Y:S07]  /*5680*/  LDSM.16.MT88.4 R80, [R134+0x5800] ;  /* 0x005800008650783b */ /* 0x000eee0000004200 */
[C---:B------:R-:W-:Y:S08]  /*5690*/  HMMA.16816.F32.BF16 R40, R128.reuse, R42, R52 ;  /* 0x0000002a8028723c */ /* 0x040ff00000041834 */
[C---:B-1----:R-:W-:Y:S08]  /*56a0*/  HMMA.16816.F32.BF16 R52, R128.reuse, R56, R68 ;  /* 0x000000388034723c */ /* 0x042ff00000041844 */
[C---:B---3--:R-:W-:Y:S08]  /*56b0*/  HMMA.16816.F32.BF16 R76, R128.reuse, R80, R92 ;  /* 0x00000050804c723c */ /* 0x048ff0000004185c */
[C---:B------:R-:W-:Y:S01]  /*56c0*/  HMMA.16816.F32.BF16 R80, R128.reuse, R82, R96 ;  /* 0x000000528050723c */ /* 0x040fe20000041860 */
[----:B------:R-:W1:Y:S07]  /*56d0*/  LDSM.16.MT88.4 R96, [R250+0x5800] ;  /* 0x00580000fa60783b */ /* 0x000e6e0000004200 */
[C---:B------:R-:W-:Y:S01]  /*56e0*/  HMMA.16816.F32.BF16 R56, R128.reuse, R58, R72 ;  /* 0x0000003a8038723c */ /* 0x040fe20000041848 */
[----:B------:R-:W3:Y:S07]  /*56f0*/  LDSM.16.MT88.4 R72, [R132+0x5800] ;  /* 0x005800008448783b */ /* 0x000eee0000004200 */
[C---:B-1----:R-:W-:Y:S08]  /*5700*/  HMMA.16816.F32.BF16 R92, R128.reuse, R96, R108 ;  /* 0x00000060805c723c */ /* 0x042ff0000004186c */
[C---:B------:R-:W-:Y:S01]  /*5710*/  HMMA.16816.F32.BF16 R96, R128.reuse, R98, R112 ;  /* 0x000000628060723c */ /* 0x040fe20000041870 */
[----:B------:R-:W1:Y:S07]  /*5720*/  LDSM.16.MT88.4 R112, [R134+0x7800] ;  /* 0x007800008670783b */ /* 0x000e6e0000004200 */
[C---:B---3--:R-:W-:Y:S08]  /*5730*/  HMMA.16816.F32.BF16 R68, R128.reuse, R72, R84 ;  /* 0x000000488044723c */ /* 0x048ff00000041854 */
[----:B------:R-:W-:Y:S01]  /*5740*/  HMMA.16816.F32.BF16 R72, R128, R74, R88 ;  /* 0x0000004a8048723c */ /* 0x000fe20000041858 */
[----:B------:R-:W3:Y:S01]  /*5750*/  LDSM.16.MT88.4 R88, [R251+0x5800] ;  /* 0x00580000fb58783b */ /* 0x000ee20000004200 */
[----:B------:R-:W-:-:S06]  /*5760*/  MOV R2, c[0x0][0x2c4] ;  /* 0x0000b10000027a02 */ /* 0x000fcc0000000f00 */
[----:B------:R-:W-:Y:S01]  /*5770*/  HMMA.16816.F32.BF16 R24, R4, R8, R24 ;  /* 0x000000080418723c */ /* 0x000fe20000041818 */
[----:B------:R-:W-:-:S07]  /*5780*/  ISETP.NE.AND P1, PT, R2, 0x1, PT ;  /* 0x000000010200780c */ /* 0x000fce0003f25270 */
[----:B------:R-:W-:Y:S01]  /*5790*/  HMMA.16816.F32.BF16 R12, R4, R10, R12 ;  /* 0x0000000a040c723c */ /* 0x000fe2000004180c */
[----:B------:R-:W-:Y:S07]  /*57a0*/  LDSM.16.MT88.4 R4, [R250+0x7800] ;  /* 0x00780000fa04783b */ /* 0x000fee0000004200 */
[----:B-1----:R-:W-:Y:S01]  /*57b0*/  HMMA.16816.F32.BF16 R108, R128, R112, R120 ;  /* 0x00000070806c723c */ /* 0x002fe20000041878 */
[----:B------:R-:W1:Y:S01]  /*57c0*/  LDSM.16.MT88.4 R120, [R251+0x7800] ;  /* 0x00780000fb78783b */ /* 0x000e620000004200 */
[----:B--2---:R-:W-:-:S05]  /*57d0*/  @P1 IMAD.HI.U32 R2, R0, c[0x0][0x2c8], RZ ;  /* 0x0000b20000021a27 */ /* 0x004fca00078e00ff */
[----:B------:R-:W-:Y:S01]  /*57e0*/  @P1 SHF.R.U32.HI R0, RZ, c[0x0][0x2cc], R2 ;  /* 0x0000b300ff001a19 */ /* 0x000fe20000011602 */
[----:B---3--:R-:W-:Y:S03]  /*57f0*/  HMMA.16816.F32.BF16 R84, R128, R88, R100 ;  /* 0x000000588054723c */ /* 0x008fe60000041864 */
[----:B------:R-:W-:-:S05]  /*5800*/  IADD3 R0, R0, -c[0x0][0x168], R249 ;  /* 0x80005a0000007a10 */ /* 0x000fca0007ffe0f9 */
[----:B------:R-:W-:Y:S01]  /*5810*/  HMMA.16816.F32.BF16 R88, R128, R90, R104 ;  /* 0x0000005a8058723c */ /* 0x000fe20000041868 */
[----:B------:R-:W2:Y:S01]  /*5820*/  LDSM.16.MT88.4 R104, [R132+0x7800] ;  /* 0x007800008468783b */ /* 0x000ea20000004200 */
[----:B------:R-:W-:-:S04]  /*5830*/  SHF.R.S32.HI R2, RZ, 0x1f, R0 ;  /* 0x0000001fff027819 */ /* 0x000fc80000011400 */
[----:B------:R-:W-:Y:S02]  /*5840*/  LEA.HI R0, R2, R0, RZ, 0x6 ;  /* 0x0000000002007211 */ /* 0x000fe400078f30ff */
[----:B------:R-:W-:Y:S02]  /*5850*/  HMMA.16816.F32.BF16 R112, R128, R114, R116 ;  /* 0x000000728070723c */ /* 0x000fe40000041874 */
[----:B------:R-:W-:Y:S02]  /*5860*/  SHF.R.S32.HI R0, RZ, 0x6, R0 ;  /* 0x00000006ff007819 */ /* 0x000fe40000011400 */
[----:B------:R-:W-:-:S04]  /*5870*/  IADD3 R3, R248, -0x2, RZ ;  /* 0xfffffffef8037810 */ /* 0x000fc80007ffe0ff */
[C---:B-1----:R-:W-:Y:S01]  /*5880*/  HMMA.16816.F32.BF16 R116, R128.reuse, R120, R180 ;  /* 0x000000788074723c */ /* 0x042fe200000418b4 */
[----:B------:R1:W-:Y:S07]  /*5890*/  STL [R1+0x64], R3 ;  /* 0x0000640301007387 */ /* 0x0003ee0000100800 */
[C---:B------:R-:W-:Y:S08]  /*58a0*/  HMMA.16816.F32.BF16 R120, R128.reuse, R122, R124 ;  /* 0x0000007a8078723c */ /* 0x040ff0000004187c */
[----:B------:R-:W-:Y:S07]  /*58b0*/  HMMA.16816.F32.BF16 R124, R128, R4, R24 ;  /* 0x00000004807c723c */ /* 0x000fee0000041818 */
[----:B------:R-:W-:-:S05]  /*58c0*/  IMNMX R4, RZ, R0, !PT ;  /* 0x00000000ff047217 */ /* 0x000fca0007800200 */
[----:B------:R1:W-:Y:S01]  /*58d0*/  STL [R1+0x84], R4 ;  /* 0x0000840401007387 */ /* 0x0003e20000100800 */
[----:B------:R-:W-:Y:S01]  /*58e0*/  ISETP.GE.AND P0, PT, R3, R4, PT ;  /* 0x000000040300720c */ /* 0x000fe20003f06270 */
        /* <DEDUP_REMOVED lines=13> */
[----:B------:R-:W-:-:S07]  /*59c0*/  MOV R248, R3 ;  /* 0x0000000300f87202 */ /* 0x000fce0000000f00 */
.L_x_2395:
[----:B------:R-:W2:Y:S01]  /*59d0*/  LDL R0, [R1+0x20] ;  /* 0x0000200001007983 */ /* 0x000ea20000100800 */
[----:B------:R-:W-:Y:S04]  /*59e0*/  DEPBAR.LE SB0, 0x0 ;  /* 0x000080000000791a */ /* 0x000fe80000000000 */
[----:B------:R-:W-:Y:S01]  /*59f0*/  WARPSYNC 0xffffffff ;  /* 0xffffffff00007948 */ /* 0x000fe20003800000 */
[----:B------:R-:W-:Y:S01]  /*5a00*/  BAR.SYNC.DEFER_BLOCKING 0x0 ;  /* 0x0000000000007b1d */ /* 0x000fe20000010000 */
[----:B------:R-:W-:Y:S05]  /*5a10*/  ISETP.GE.AND P0, PT, R248, RZ, PT ;  /* 0x000000fff800720c */ /* 0x000fea0003f06270 */
[----:B------:R1:W3:Y:S01]  /*5a20*/  LDSM.16.M88.4 R176, [R252] ;  /* 0x00000000fcb0783b */ /* 0x0002e20000000200 */
[----:B------:R-:W-:Y:S03]  /*5a30*/  BSSY B0, `(.L_x_2385) ;  /* 0x0000068000007945 */ /* 0x000fe60003800000 */
[----:B------:R1:W4:Y:S04]  /*5a40*/  LDSM.16.M88.4 R180, [R252+0x800] ;  /* 0x00080000fcb4783b */ /* 0x0003280000000200 */
[----:B------:R1:W1:Y:S04]  /*5a50*/  LDSM.16.M88.4 R184, [R252+0x1000] ;  /* 0x00100000fcb8783b */ /* 0x0002680000000200 */
[----:B------:R1:W1:Y:S04]  /*5a60*/  LDSM.16.M88.4 R188, [R252+0x1800] ;  /* 0x00180000fcbc783b */ /* 0x0002680000000200 */
[----:B--2---:R2:W1:Y:S04]  /*5a70*/  LDSM.16.M88.4 R8, [R0] ;  /* 0x000000000008783b */ /* 0x0044680000000200 */
[----:B------:R2:W1:Y:S04]  /*5a80*/  LDSM.16.M88.4 R16, [R0+0x800] ;  /* 0x000800000010783b */ /* 0x0004680000000200 */
[----:B------:R2:W1:Y:S04]  /*5a90*/  LDSM.16.M88.4 R24, [R0+0x1000] ;  /* 0x001000000018783b */ /* 0x0004680000000200 */
[----:B------:R2:W1:Y:S01]  /*5aa0*/  LDSM.16.M88.4 R32, [R0+0x1800] ;  /* 0x001800000020783b */ /* 0x0004620000000200 */
[----:B------:R-:W-:-:S05]  /*5ab0*/  @!P0 BRA `(.L_x_2386) ;  /* 0x000005f000008947 */ /* 0x000fca0003800000 */
[----:B---34-:R-:W3:Y:S04]  /*5ac0*/  LDL R4, [R1+0x60] ;  /* 0x0000600001047983 */ /* 0x018ee80000100800 */
[----:B------:R-:W4:Y:S04]  /*5ad0*/  LDL R28, [R1+0x5c] ;  /* 0x00005c00011c7983 */ /* 0x000f280000100800 */
[----:B------:R-:W5:Y:S04]  /*5ae0*/  LDL.64 R22, [R1+0xa0] ;  /* 0x0000a00001167983 */ /* 0x000f680000100a00 */
        /* <DEDUP_REMOVED lines=18> */
[----:B-----5:R-:W-:Y:S01]  /*5c10*/  IADD3 R0, P0, R22, R2, RZ ;  /* 0x0000000216007210 */ /* 0x020fe20007f1e0ff */
[C---:B--2---:R-:W-:Y:S01]  /*5c20*/  IMAD.SHL.U32 R30, R5.reuse, 0x2, RZ ;  /* 0x00000002051e7824 */ /* 0x044fe200078e00ff */
[----:B------:R-:W-:Y:S02]  /*5c30*/  SHF.L.U64.HI R22, R5, 0x1, R21 ;  /* 0x0000000105167819 */ /* 0x000fe40000010215 */
[----:B------:R-:W-:Y:S02]  /*5c40*/  IADD3.X R4, R12, R3, R4, P0, !PT ;  /* 0x000000030c047210 */ /* 0x000fe400007fe404 */
        /* <DEDUP_REMOVED lines=9> */
[----:B------:R2:W3:Y:S02]  /*5ce0*/  SHFL.IDX PT, R4, R5, RZ, 0x181f ;  /* 0x00181fff05047589 */ /* 0x0004e400000e0000 */
.L_x_2440:
[----:B------:R-:W-:-:S05]  /*5cf0*/  BRA.DIV ~URZ, `(.L_x_2388) ;  /* 0x0000b3627f007947 */ /* 0x000fca000b800000 */
[----:B------:R-:W4:Y:S04]  /*5d00*/  LDL R2, [R1+0x58] ;  /* 0x0000580001027983 */ /* 0x000f280000100800 */
[----:B------:R-:W5:Y:S04]  /*5d10*/  LDL R31, [R1+0x50] ;  /* 0x00005000011f7983 */ /* 0x000f680000100800 */
[----:B--2---:R-:W2:Y:S04]  /*5d20*/  LDL R7, [R1+0x70] ;  /* 0x0000700001077983 */ /* 0x004ea80000100800 */
[----:B---3--:R-:W3:Y:S04]  /*5d30*/  LDL R133, [R1+0x6c] ;  /* 0x00006c0001857983 */ /* 0x008ee80000100800 */
[----:B------:R-:W5:Y:S04]  /*5d40*/  LDL R132, [R1+0x74] ;  /* 0x0000740001847983 */ /* 0x000f680000100800 */
[----:B------:R-:W1:Y:S02]  /*5d50*/  SHFL.IDX PT, R0, R12, RZ, 0x181f ;  /* 0x00181fff0c007589 */ /* 0x000e6400000e0000 */
[----:B-1----:R-:W-:Y:S02]  /*5d60*/  IADD3 R6, P2, R0, R30, RZ ;  /* 0x0000001e00067210 */ /* 0x002fe40007f5e0ff */
[----:B----4-:R-:W-:Y:S02]  /*5d70*/  ISETP.GE.AND P4, PT, R2, c[0x0][0x1d4], PT ;  /* 0x0000750002007a0c */ /* 0x010fe40003f86270 */
[----:B------:R-:W-:Y:S05]  /*5d80*/  IADD3 R2, P0, R0, R23, RZ ;  /* 0x0000001700027210 */ /* 0x000fea0007f1e0ff */
[C---:B------:R-:W-:Y:S01]  /*5d90*/  IMAD.X R3, R4.reuse, 0x1, R13, P0 ;  /* 0x0000000104037824 */ /* 0x040fe200000e060d */
[----:B--2---:R-:W-:Y:S01]  /*5da0*/  ISETP.GE.AND P3, PT, R7, c[0x0][0x1d4], PT ;  /* 0x0000750007007a0c */ /* 0x004fe20003f66270 */
[----:B------:R-:W-:Y:S01]  /*5db0*/  IMAD.X R7, R4, 0x1, R22, P2 ;  /* 0x0000000104077824 */ /* 0x000fe200010e0616 */
[----:B---3--:R-:W-:Y:S03]  /*5dc0*/  ISETP.GE.AND P1, PT, R133, c[0x0][0x1d4], PT ;  /* 0x0000750085007a0c */ /* 0x008fe60003f26270 */
[----:B------:R-:W-:Y:S01]  /*5dd0*/  @!PT LDS RZ, [RZ] ;  /* 0x00000000fffff984 */ /* 0x000fe20000000800 */
[----:B------:R-:W-:Y:S01]  /*5de0*/  @!PT LDS RZ, [RZ] ;  /* 0x00000000fffff984 */ /* 0x000fe20000000800 */
[----:B-----5:R1:W-:Y:S01]  /*5df0*/  LDGSTS.E.BYPASS.LTC128B.128 [R31+0x100], [R2.64], !P4 ;  /* 0x00100000021f7fae */ /* 0x0203e2000e101d46 */
        /* <DEDUP_REMOVED lines=14> */
.L_x_2441:
        /* <DEDUP_REMOVED lines=29> */
.L_x_2386:
[----:B---34-:R-:W-:Y:S05]  /*60b0*/  BSYNC B0 ;  /* 0x0000000000007941 */ /* 0x018fea0003800000 */
.L_x_2385:
[----:B--2---:R-:W2:Y:S01]  /*60c0*/  LDL R2, [R1+0x28] ;  /* 0x0000280001027983 */ /* 0x004ea20000100800 */
[----:B------:R-:W-:Y:S05]  /*60d0*/  ISETP.GE.AND P0, PT, R248, 0x1, PT ;  /* 0x00000001f800780c */ /* 0x000fea0003f06270 */
[----:B------:R-:W3:Y:S06]  /*60e0*/  LDL R0, [R1+0x24] ;  /* 0x0000240001007983 */ /* 0x000eec0000100800 */
[----:B------:R-:W4:Y:S06]  /*60f0*/  LDL R3, [R1+0x20] ;  /* 0x0000200001037983 */ /* 0x000f2c0000100800 */
[----:B------:R-:W0:Y:S01]  /*6100*/  LDGDEPBAR ;  /* 0x00000000000079af */ /* 0x000e220000000000 */
[----:B------:R-:W-:Y:S01]  /*6110*/  WARPSYNC 0xffffffff ;  /* 0xffffffff00007948 */ /* 0x000fe20003800000 */
[C---:B-1----:R-:W-:Y:S01]  /*6120*/  HMMA.16816.F32.BF16 R4, R168.reuse, R8, RZ ;  /* 0x00000008a804723c */ /* 0x042fe200000418ff */
        /* <DEDUP_REMOVED lines=16> */
[----:B--2---:R-:W1:Y:S06]  /*6230*/  LDSM.16.M88.4 R176, [R2] ;  /* 0x0000000002b0783b */ /* 0x004e6c0000000200 */
[----:B------:R-:W2:Y:S06]  /*6240*/  LDSM.16.M88.4 R180, [R2+0x800] ;  /* 0x0008000002b4783b */ /* 0x000eac0000000200 */
        /* <DEDUP_REMOVED lines=18> */
[----:B----4-:R-:W1:Y:S07]  /*6370*/  LDSM.16.M88.4 R176, [R3+0x2000] ;  /* 0x0020000003b0783b */ /* 0x010e6e0000000200 */
        /* <DEDUP_REMOVED lines=140> */
[----:B------:R-:W2:Y:S01]  /*6c40*/  LDSM.16.M88.4 R180, [R0+0x1800] ;  /* 0x0018000000b4783b */ /* 0x000ea20000000200 */
[----:B------:R-:W-:Y:S05]  /*6c50*/  DEPBAR.LE SB0, 0x0 ;  /* 0x000080000000791a */ /* 0x000fea0000000000 */
[----:B------:R-:W-:Y:S01]  /*6c60*/  BAR.SYNC.DEFER_BLOCKING 0x0 ;  /* 0x0000000000007b1d */ /* 0x000fe20000010000 */
[C---:B-1----:R-:W-:Y:S08]  /*6c70*/  HMMA.16816.F32.BF16 R12, R244.reuse, R176, R12 ;  /* 0x000000b0f40c723c */ /* 0x042ff0000004180c */
[C---:B------:R-:W-:Y:S08]  /*6c80*/  HMMA.16816.F32.BF16 R16, R244.reuse, R178, R16 ;  /* 0x000000b2f410723c */ /* 0x040ff00000041810 */
[C---:B---3--:R-:W-:Y:S08]  /*6c90*/  HMMA.16816.F32.BF16 R20, R244.reuse, R184, R20 ;  /* 0x000000b8f414723c */ /* 0x048ff00000041814 */
[C---:B------:R-:W-:Y:S08]  /*6ca0*/  HMMA.16816.F32.BF16 R24, R244.reuse, R186, R24 ;  /* 0x000000baf418723c */ /* 0x040ff00000041818 */
[C---:B--2---:R-:W-:Y:S08]  /*6cb0*/  HMMA.16816.F32.BF16 R28, R244.reuse, R180, R28 ;  /* 0x000000b4f41c723c */ /* 0x044ff0000004181c */
[----:B------:R-:W-:Y:S01]  /*6cc0*/  HMMA.16816.F32.BF16 R32, R244, R182, R32 ;  /* 0x000000b6f420723c */ /* 0x000fe20000041820 */
[----:B------:R-:W-:Y:S07]  /*6cd0*/  @!UPT UIADD3 URZ, URZ, URZ, URZ ;  /* 0x0000003f3f3ff290 */ /* 0x000fee000fffe03f */
[----:B------:R-:W-:-:S11]  /*6ce0*/  @!P0 BRA `(.L_x_2390) ;  /* 0x0000072000008947 */ /* 0x000fd60003800000 */
[----:B------:R-:W2:Y:S01]  /*6cf0*/  LDL R2, [R1+0x88] ;  /* 0x0000880001027983 */ /* 0x000ea20000100800 */
[----:B------:R-:W-:Y:S02]  /*6d00*/  IMAD.MOV.U32 R181, RZ, RZ, RZ ;  /* 0x000000ffffb57224 */ /* 0x000fe400078e00ff */
[----:B------:R-:W-:Y:S01]  /*6d10*/  IMAD.MOV.U32 R3, RZ, RZ, c[0x0][0x2b8] ;  /* 0x0000ae00ff037624 */ /* 0x000fe200078e00ff */
[----:B------:R-:W3:Y:S04]  /*6d20*/  LDL R0, [R1+0x80] ;  /* 0x0000800001007983 */ /* 0x000ee80000100800 */
[----:B------:R-:W4:Y:S01]  /*6d30*/  LDL.64 R190, [R1+0x98] ;  /* 0x0000980001be7983 */ /* 0x000f220000100a00 */
[----:B------:R-:W-:Y:S03]  /*6d40*/  ISETP.NE.AND P1, PT, R3, 0x1, PT ;  /* 0x000000010300780c */ /* 0x000fe60003f25270 */
[----:B------:R-:W5:Y:S04]  /*6d50*/  LDL R132, [R1+0xac] ;  /* 0x0000ac0001847983 */ /* 0x000f680000100800 */
[----:B------:R-:W2:Y:S04]  /*6d60*/  LDL.64 R182, [R1+0x90] ;  /* 0x0000900001b67983 */ /* 0x000ea80000100a00 */
[----:B------:R-:W2:Y:S04]  /*6d70*/  LDL R178, [R1+0xa8] ;  /* 0x0000a80001b27983 */ /* 0x000ea80000100800 */
[----:B------:R-:W2:Y:S04]  /*6d80*/  LDL R180, [R1+0xec] ;  /* 0x0000ec0001b47983 */ /* 0x000ea80000100800 */
[----:B------:R-:W2:Y:S04]  /*6d90*/  LDL R189, [R1+0x74] ;  /* 0x0000740001bd7983 */ /* 0x000ea80000100800 */
[----:B------:R-:W2:Y:S04]  /*6da0*/  LDL R179, [R1+0xf0] ;  /* 0x0000f00001b37983 */ /* 0x000ea80000100800 */
[----:B------:R-:W2:Y:S04]  /*6db0*/  LDL R251, [R1+0x6c] ;  /* 0x00006c0001fb7983 */ /* 0x000ea80000100800 */
[----:B------:R-:W3:Y:S04]  /*6dc0*/  LDL R250, [R1+0x70] ;  /* 0x0000700001fa7983 */ /* 0x000ee80000100800 */
[----:B------:R-:W4:Y:S04]  /*6dd0*/  LDL R249, [R1+0x58] ;  /* 0x0000580001f97983 */ /* 0x000f280000100800 */
[----:B------:R-:W5:Y:S04]  /*6de0*/  LDL R177, [R1+0xf4] ;  /* 0x0000f40001b17983 */ /* 0x000f680000100800 */
[----:B------:R-:W5:Y:S01]  /*6df0*/  LDL R176, [R1+0xf8] ;  /* 0x0000f80001b07983 */ /* 0x000f620000100800 */
[----:B--2---:R-:W-:Y:S01]  /*6e00*/  SHF.L.U64.HI R183, R251, 0x1, R179 ;  /* 0x00000001fbb77819 */ /* 0x004fe200000102b3 */
[----:B------:R-:W-:Y:S02]  /*6e10*/  IMAD R2, R248, 0x40, R2 ;  /* 0x00000040f8027824 */ /* 0x000fe400078e0202 */
[----:B------:R-:W-:Y:S01]  /*6e20*/  IMAD.SHL.U32 R188, R189, 0x2, RZ ;  /* 0x00000002bdbc7824 */ /* 0x000fe200078e00ff */
[----:B---3--:R-:W-:Y:S01]  /*6e30*/  SHF.L.U32 R186, R250, 0x1, RZ ;  /* 0x00000001faba7819 */ /* 0x008fe200000006ff */
[----:B------:R-:W-:Y:S01]  /*6e40*/  IMAD.SHL.U32 R187, R251, 0x2, RZ ;  /* 0x00000002fbbb7824 */ /* 0x000fe200078e00ff */
[----:B------:R-:W-:Y:S01]  /*6e50*/  IADD3 R2, R2, -0x40, R0 ;  /* 0xffffffc002027810 */ /* 0x000fe20007ffe000 */
[C---:B----4-:R-:W-:Y:S04]  /*6e60*/  IMAD.SHL.U32 R185, R249.reuse, 0x2, RZ ;  /* 0x00000002f9b97824 */ /* 0x050fe800078e00ff */
[----:B------:R-:W-:Y:S04]  /*6e70*/  @P1 IMAD.HI.U32 R3, R2, c[0x0][0x2bc], RZ ;  /* 0x0000af0002031a27 */ /* 0x000fe800078e00ff */
[----:B------:R-:W-:Y:S01]  /*6e80*/  IMAD.MOV.U32 R0, RZ, RZ, R2 ;  /* 0x000000ffff007224 */ /* 0x000fe200078e0002 */
[----:B------:R-:W-:Y:S02]  /*6e90*/  @P1 SHF.R.U32.HI R0, RZ, c[0x0][0x2c0], R3 ;  /* 0x0000b000ff001a19 */ /* 0x000fe40000011603 */
[----:B-----5:R-:W-:Y:S02]  /*6ea0*/  SHF.L.U64.HI R179, R249, 0x1, R176 ;  /* 0x00000001f9b37819 */ /* 0x020fe400000102b0 */
        /* <DEDUP_REMOVED lines=9> */
[----:B------:R-:W-:Y:S01]  /*6f40*/  IMAD R0, R0, c[0x0][0x1e0], RZ ;  /* 0x0000780000007a24 */ /* 0x000fe200078e02ff */
[----:B------:R1:W-:Y:S03]  /*6f50*/  STL [R1+0x60], R184 ;  /* 0x000060b801007387 */ /* 0x0003e60000100800 */
[----:B------:R-:W-:Y:S05]  /*6f60*/  IMAD R0, R184, c[0x0][0x1e4], R0 ;  /* 0x00007900b8007a24 */ /* 0x000fea00078e0200 */
[----:B------:R-:W-:Y:S02]  /*6f70*/  IADD3 R3, R3, R0, RZ ;  /* 0x0000000003037210 */ /* 0x000fe40007ffe0ff */
[----:B-1----:R-:W-:Y:S02]  /*6f80*/  SHF.L.U64.HI R184, R189, 0x1, R180 ;  /* 0x00000001bdb87819 */ /* 0x002fe400000102b4 */
[----:B--2---:R-:W-:Y:S01]  /*6f90*/  SHF.R.S32.HI R133, RZ, 0x1f, R181 ;  /* 0x0000001fff857819 */ /* 0x004fe200000114b5 */
[----:B------:R1:W-:Y:S01]  /*6fa0*/  STL [R1+0x5c], R181 ;  /* 0x00005cb501007387 */ /* 0x0003e20000100800 */
[----:B------:R-:W-:Y:S04]  /*6fb0*/  IMAD.WIDE.U32 R2, R181, c[0x0][0x1f0], R2 ;  /* 0x00007c00b5027a25 */ /* 0x000fe800078e0002 */
[----:B------:R-:W-:Y:S01]  /*6fc0*/  IMAD R133, R133, c[0x0][0x1f0], RZ ;  /* 0x00007c0085857a24 */ /* 0x000fe200078e02ff */
[----:B------:R-:W-:Y:S02]  /*6fd0*/  IADD3 R0, P0, R182, R2, RZ ;  /* 0x00000002b6007210 */ /* 0x000fe40007f1e0ff */
[----:B------:R-:W-:Y:S01]  /*6fe0*/  SHF.L.U64.HI R182, R250, 0x1, R177 ;  /* 0x00000001fab67819 */ /* 0x000fe200000102b1 */
[----:B------:R-:W-:Y:S05]  /*6ff0*/  IMAD R133, R181, c[0x0][0x1f4], R133 ;  /* 0x00007d00b5857a24 */ /* 0x000fea00078e0285 */
[----:B------:R-:W-:Y:S02]  /*7000*/  IADD3.X R133, R178, R3, R133, P0, !PT ;  /* 0x00000003b2857210 */ /* 0x000fe400007fe485 */
[C---:B------:R-:W-:Y:S04]  /*7010*/  LEA R178, P0, R0.reuse, c[0x0][0x1c8], 0x1 ;  /* 0x0000720000b27a11 */ /* 0x040fe800078008ff */
[----:B------:R-:W-:Y:S01]  /*7020*/  LEA.HI.X R133, R0, c[0x0][0x1cc], R133, 0x1, P0 ;  /* 0x0000730000857a11 */ /* 0x000fe200000f0c85 */
[----:B------:R-:W-:-:S06]  /*7030*/  BRA.DIV ~URZ, `(.L_x_2391) ;  /* 0x0000a3227f007947 */ /* 0x000fcc000b800000 */
[----:B------:R2:W3:Y:S02]  /*7040*/  SHFL.IDX PT, R132, R133, RZ, 0x181f ;  /* 0x00181fff85847589 */ /* 0x0004e400000e0000 */
.L_x_2442:
        /* <DEDUP_REMOVED lines=31> */
.L_x_2443:
        /* <DEDUP_REMOVED lines=29> */
.L_x_2390:
[----:B------:R-:W-:Y:S05]  /*7410*/  BSYNC B0 ;  /* 0x0000000000007941 */ /* 0x000fea0003800000 */
.L_x_2389:
[----:B--2---:R-:W2:Y:S01]  /*7420*/  LDL R3, [R1+0xb4] ;  /* 0x0000b40001037983 */ /* 0x004ea20000100800 */
[----:B------:R-:W-:Y:S01]  /*7430*/  MOV R132, c[0x0][0x2c4] ;  /* 0x0000b10000847a02 */ /* 0x000fe20000000f00 */
[----:B------:R-:W-:Y:S02]  /*7440*/  IMAD.MOV.U32 R133, RZ, RZ, 0x1 ;  /* 0x00000001ff857424 */ /* 0x000fe400078e00ff */
[----:B------:R-:W2:Y:S01]  /*7450*/  LDL R0, [R1+0xc0] ;  /* 0x0000c00001007983 */ /* 0x000ea20000100800 */
[----:B------:R-:W-:Y:S01]  /*7460*/  ISETP.NE.AND P0, PT, R132, 0x1, PT ;  /* 0x000000018400780c */ /* 0x000fe20003f05270 */
[----:B------:R-:W-:Y:S02]  /*7470*/  IMAD R133, R248, -0x40, R133 ;  /* 0xffffffc0f8857824 */ /* 0x000fe400078e0285 */
[----:B------:R-:W3:Y:S04]  /*7480*/  LDL R2, [R1+0xc4] ;  /* 0x0000c40001027983 */ /* 0x000ee80000100800 */
[----:B------:R-:W0:Y:S01]  /*7490*/  LDGDEPBAR ;  /* 0x00000000000079af */ /* 0x000e220000000000 */
[----:B--2---:R-:W-:Y:S01]  /*74a0*/  IADD3 R132, R0, R3, RZ ;  /* 0x0000000300847210 */ /* 0x004fe20007ffe0ff */
[----:B---3--:R-:W-:Y:S04]  /*74b0*/  IMAD.IADD R133, R133, 0x1, -R2 ;  /* 0x0000000185857824 */ /* 0x008fe800078e0a02 */
[----:B------:R-:W-:Y:S05]  /*74c0*/  @P0 IMAD.HI.U32 R0, R132, c[0x0][0x2c8], RZ ;  /* 0x0000b20084000a27 */ /* 0x000fea00078e00ff */
[----:B------:R-:W-:Y:S02]  /*74d0*/  @P0 SHF.R.U32.HI R132, RZ, c[0x0][0x2cc], R0 ;  /* 0x0000b300ff840a19 */ /* 0x000fe40000011600 */
[----:B------:R-:W-:Y:S05]  /*74e0*/  MOV R0, c[0x0][0x2ac] ;  /* 0x0000ab0000007a02 */ /* 0x000fea0000000f00 */
[----:B------:R-:W-:Y:S05]  /*74f0*/  IMAD R133, R0, c[0x0][0x1d0], R133 ;  /* 0x0000740000857a24 */ /* 0x000fea00078e0285 */
[----:B------:R-:W-:Y:S01]  /*7500*/  IADD3 R133, R133, -c[0x0][0x168], RZ ;  /* 0x80005a0085857a10 */ /* 0x000fe20007ffe0ff */
[----:B------:R-:W-:-:S05]  /*7510*/  BRA.DIV ~URZ, `(.L_x_2393) ;  /* 0x0000a1b27f007947 */ /* 0x000fca000b800000 */
[----:B------:R1:W2:Y:S02]  /*7520*/  SHFL.IDX PT, R0, R132, RZ, 0x1c1f ;  /* 0x001c1fff84007589 */ /* 0x0002a400000e0000 */
.L_x_2444:
[----:B--2---:R-:W-:Y:S05]  /*7530*/  IMAD.IADD R0, R133, 0x1, R0 ;  /* 0x0000000185007824 */ /* 0x004fea00078e0200 */
[C---:B------:R-:W-:Y:S02]  /*7540*/  ISETP.GT.AND P0, PT, R0.reuse, RZ, PT ;  /* 0x000000ff0000720c */ /* 0x040fe40003f04270 */
[C---:B------:R-:W-:Y:S02]  /*7550*/  ISETP.GT.AND P2, PT, R0.reuse, 0x1, PT ;  /* 0x000000010000780c */ /* 0x040fe40003f44270 */
[C---:B------:R-:W-:Y:S02]  /*7560*/  ISETP.GT.AND P3, PT, R0.reuse, 0x8, PT ;  /* 0x000000080000780c */ /* 0x040fe40003f64270 */
[----:B------:R-:W-:Y:S02]  /*7570*/  ISETP.GT.AND P4, PT, R0, 0x9, PT ;  /* 0x000000090000780c */ /* 0x000fe40003f84270 */
        /* <DEDUP_REMOVED lines=29> */
[----:B------:R-:W2:Y:S02]  /*7750*/  SHFL.IDX PT, R0, R132, 0x1, 0x1c1f ;  /* 0x003c1f0084007f89 */ /* 0x000ea400000e0000 */
[----:B--2---:R-:W-:Y:S05]  /*7760*/  IMAD.IADD R0, R133, 0x1, R0 ;  /* 0x0000000185007824 */ /* 0x004fea00078e0200 */
[C---:B------:R-:W-:Y:S02]  /*7770*/  ISETP.GT.AND P3, PT, R0.reuse, RZ, PT ;  /* 0x000000ff0000720c */ /* 0x040fe40003f64270 */
[C---:B------:R-:W-:Y:S02]  /*7780*/  ISETP.GT.AND P2, PT, R0.reuse, 0x1, PT ;  /* 0x000000010000780c */ /* 0x040fe40003f44270 */
[C---:B------:R-:W-:Y:S02]  /*7790*/  ISETP.GT.AND P1, PT, R0.reuse, 0x8, PT ;  /* 0x000000080000780c */ /* 0x040fe40003f24270 */
[----:B------:R-:W-:Y:S02]  /*77a0*/  ISETP.GT.AND P0, PT, R0, 0x9, PT ;  /* 0x000000090000780c */ /* 0x000fe40003f04270 */
[----:B------:R-:W-:Y:S02]  /*77b0*/  FSEL R6, R6, -INF , P3 ;  /* 0xff80000006067808 */ /* 0x000fe40001800000 */
[----:B------:R-:W-:Y:S02]  /*77c0*/  FSEL R7, R7, -INF , P2 ;  /* 0xff80000007077808 */ /* 0x000fe40001000000 */
[----:B------:R-:W-:Y:S02]  /*77d0*/  FSEL R10, R10, -INF , P1 ;  /* 0xff8000000a0a7808 */ /* 0x000fe40000800000 */
[----:B------:R-:W-:Y:S02]  /*77e0*/  FSEL R11, R11, -INF , P0 ;  /* 0xff8000000b0b7808 */ /* 0x000fe40000000000 */
[C---:B------:R-:W-:Y:S02]  /*77f0*/  ISETP.GT.AND P3, PT, R0.reuse, 0x10, PT ;  /* 0x000000100000780c */ /* 0x040fe40003f64270 */
        /* <DEDUP_REMOVED lines=39> */
[----:B------:R-:W2:Y:S02]  /*7a70*/  SHFL.BFLY PT, R2, R0, 0x2, 0x1f ;  /* 0x0c401f0000027f89 */ /* 0x000ea400000e0000 */
[----:B--2---:R-:W-:Y:S06]  /*7a80*/  FMNMX.FTZ R0, R2, R0, !PT ;  /* 0x0000000002007209 */ /* 0x004fec0007810000 */
[----:B------:R-:W2:Y:S02]  /*7a90*/  SHFL.BFLY PT, R133, R0, 0x1, 0x1f ;  /* 0x0c201f0000857f89 */ /* 0x000ea400000e0000 */
[----:B--2---:R-:W-:Y:S02]  /*7aa0*/  FMNMX.FTZ R133, R0, R133, !PT ;  /* 0x0000008500857209 */ /* 0x004fe40007810000 */
        /* <DEDUP_REMOVED lines=11> */
[----:B-1----:R-:W-:Y:S04]  /*7b60*/  FMNMX.FTZ R132, R27, R0, !PT ;  /* 0x000000001b847209 */ /* 0x002fe80007810000 */
[----:B------:R-:W-:Y:S04]  /*7b70*/  FMNMX.FTZ R132, R30, R132, !PT ;  /* 0x000000841e847209 */ /* 0x000fe80007810000 */
[----:B------:R-:W-:Y:S04]  /*7b80*/  FMNMX.FTZ R132, R31, R132, !PT ;  /* 0x000000841f847209 */ /* 0x000fe80007810000 */
[----:B------:R-:W-:Y:S04]  /*7b90*/  FMNMX.FTZ R132, R34, R132, !PT ;  /* 0x0000008422847209 */ /* 0x000fe80007810000 */
[----:B------:R-:W-:Y:S05]  /*7ba0*/  FMNMX.FTZ R132, R35, R132, !PT ;  /* 0x0000008423847209 */ /* 0x000fea0007810000 */
[----:B------:R-:W1:Y:S02]  /*7bb0*/  SHFL.BFLY PT, R0, R132, 0x2, 0x1f ;  /* 0x0c401f0084007f89 */ /* 0x000e6400000e0000 */
[----:B-1----:R-:W-:Y:S06]  /*7bc0*/  FMNMX.FTZ R132, R132, R0, !PT ;  /* 0x0000000084847209 */ /* 0x002fec0007810000 */
[----:B------:R1:W2:Y:S02]  /*7bd0*/  SHFL.BFLY PT, R0, R132, 0x1, 0x1f ;  /* 0x0c201f0084007f89 */ /* 0x0002a400000e0000 */
.L_x_2445:
[----:B------:R-:W3:Y:S01]  /*7be0*/  LDL.LU R177, [R1+0x7c] ;  /* 0x00007c0001b17983 */ /* 0x000ee20000300800 */
[C---:B------:R-:W-:Y:S01]  /*7bf0*/  FMUL.FTZ R2, R133.reuse, c[0x0][0x2d0] ;  /* 0x0000b40085027a20 */ /* 0x040fe20000410000 */
[C---:B------:R-:W-:Y:S01]  /*7c00*/  FSETP.NEU.FTZ.AND P0, PT, R133.reuse, -INF , PT ;  /* 0xff8000008500780b */ /* 0x040fe20003f1d000 */
[----:B------:R-:W-:Y:S01]  /*7c10*/  WARPSYNC 0xffffffff ;  /* 0xffffffff00007948 */ /* 0x000fe20003800000 */
[----:B--2---:R-:W-:Y:S02]  /*7c20*/  FMNMX.FTZ R3, R0, R132, !PT ;  /* 0x0000008400037209 */ /* 0x004fe40007810000 */
[----:B------:R-:W-:Y:S02]  /*7c30*/  FSEL R2, R2, RZ, P0 ;  /* 0x000000ff02027208 */ /* 0x000fe40000000000 */
[----:B------:R-:W-:Y:S02]  /*7c40*/  FSEL R0, R133, RZ, P0 ;  /* 0x000000ff85007208 */ /* 0x000fe40000000000 */
[----:B------:R-:W-:Y:S01]  /*7c50*/  FSETP.NEU.FTZ.AND P0, PT, R3, -INF , PT ;  /* 0xff8000000300780b */ /* 0x000fe20003f1d000 */
[----:B------:R-:W-:Y:S02]  /*7c60*/  FFMA.FTZ R188, R12, c[0x0][0x2d0], -R2 ;  /* 0x0000b4000cbc7a23 */ /* 0x000fe40000010802 */
[----:B------:R-:W2:Y:S01]  /*7c70*/  LDL.LU R12, [R1+0x78] ;  /* 0x00007800010c7983 */ /* 0x000ea20000300800 */
        /* <DEDUP_REMOVED lines=10> */
[----:B------:R-:W4:Y:S01]  /*7d20*/  MUFU.EX2 R0, R0 ;  /* 0x0000000000007308 */ /* 0x000f220000000800 */
[--C-:B------:R-:W-:Y:S02]  /*7d30*/  FFMA.FTZ R179, R20, c[0x0][0x2d0], -R2.reuse ;  /* 0x0000b40014b37a23 */ /* 0x100fe40000010802 */
[--C-:B------:R-:W-:Y:S02]  /*7d40*/  FFMA.FTZ R21, R21, c[0x0][0x2d0], -R2.reuse ;  /* 0x0000b40015157a23 */ /* 0x100fe40000010802 */
[--C-:B------:R-:W-:Y:S02]  /*7d50*/  FFMA.FTZ R251, R24, c[0x0][0x2d0], -R2.reuse ;  /* 0x0000b40018fb7a23 */ /* 0x100fe40000010802 */
[--C-:B------:R-:W-:Y:S02]  /*7d60*/  FFMA.FTZ R250, R25, c[0x0][0x2d0], -R2.reuse ;  /* 0x0000b40019fa7a23 */ /* 0x100fe40000010802 */
[--C-:B------:R-:W-:Y:S01]  /*7d70*/  FFMA.FTZ R28, R28, c[0x0][0x2d0], -R2.reuse ;  /* 0x0000b4001c1c7a23 */ /* 0x100fe20000010802 */
[----:B------:R-:W-:Y:S01]  /*7d80*/  MUFU.EX2 R176, R5 ;  /* 0x0000000500b07308 */ /* 0x000fe20000000800 */
[--C-:B------:R-:W-:Y:S01]  /*7d90*/  FFMA.FTZ R24, R29, c[0x0][0x2d0], -R2.reuse ;  /* 0x0000b4001d187a23 */ /* 0x100fe20000010802 */
[----:B------:R-:W-:Y:S01]  /*7da0*/  MOV R29, R21 ;  /* 0x00000015001d7202 */ /* 0x000fe20000000f00 */
[--C-:B------:R-:W-:Y:S02]  /*7db0*/  FFMA.FTZ R32, R32, c[0x0][0x2d0], -R2.reuse ;  /* 0x0000b40020207a23 */ /* 0x100fe40000010802 */
[----:B------:R-:W-:Y:S05]  /*7dc0*/  FFMA.FTZ R33, R33, c[0x0][0x2d0], -R2 ;  /* 0x0000b40021217a23 */ /* 0x000fea0000010802 */
[----:B------:R-:W-:Y:S10]  /*7dd0*/  MUFU.EX2 R8, R8 ;  /* 0x0000000800087308 */ /* 0x000ff40000000800 */
[----:B------:R-:W5:Y:S01]  /*7de0*/  MUFU.EX2 R9, R9 ;  /* 0x0000000900097308 */ /* 0x000f620000000800 */
[C---:B----4-:R-:W-:Y:S01]  /*7df0*/  FMUL.FTZ R25, R0.reuse, R145 ;  /* 0x0000009100197220 */ /* 0x050fe20000410000 */
[----:B------:R-:W-:Y:S01]  /*7e00*/  MOV R145, R29 ;  /* 0x0000001d00917202 */ /* 0x000fe20000000f00 */
[C---:B------:R-:W-:Y:S02]  /*7e10*/  FMUL.FTZ R29, R0.reuse, R141 ;  /* 0x0000008d001d7220 */ /* 0x040fe40000410000 */
[----:B------:R-:W4:Y:S01]  /*7e20*/  LDL R141, [R1+0x34] ;  /* 0x00003400018d7983 */ /* 0x000f220000100800 */
[C---:B------:R-:W-:Y:S02]  /*7e30*/  FMUL.FTZ R16, R0.reuse, R152 ;  /* 0x0000009800107220 */ /* 0x040fe40000410000 */
[C---:B------:R-:W-:Y:S01]  /*7e40*/  FMUL.FTZ R21, R0.reuse, R149 ;  /* 0x0000009500157220 */ /* 0x040fe20000410000 */
[----:B------:R-:W-:Y:S01]  /*7e50*/  MOV R149, R24 ;  /* 0x0000001800957202 */ /* 0x000fe20000000f00 */
[C---:B------:R-:W-:Y:S01]  /*7e60*/  FMUL.FTZ R24, R0.reuse, R144 ;  /* 0x0000009000187220 */ /* 0x040fe20000410000 */
[----:B------:R-:W-:Y:S01]  /*7e70*/  MOV R144, R179 ;  /* 0x000000b300907202 */ /* 0x000fe20000000f00 */
[C---:B------:R-:W-:Y:S02]  /*7e80*/  FMUL.FTZ R13, R0.reuse, R157 ;  /* 0x0000009d000d7220 */ /* 0x040fe40000410000 */
[C---:B------:R-:W-:Y:S02]  /*7e90*/  FMUL.FTZ R17, R0.reuse, R153 ;  /* 0x0000009900117220 */ /* 0x040fe40000410000 */
[C---:B------:R-:W-:Y:S01]  /*7ea0*/  FMUL.FTZ R20, R0.reuse, R148 ;  /* 0x0000009400147220 */ /* 0x040fe20000410000 */
[----:B------:R-:W-:Y:S01]  /*7eb0*/  MOV R148, R28 ;  /* 0x0000001c00947202 */ /* 0x000fe20000000f00 */
[C---:B------:R-:W-:Y:S02]  /*7ec0*/  FMUL.FTZ R28, R0.reuse, R140 ;  /* 0x0000008c001c7220 */ /* 0x040fe40000410000 */
[C---:B------:R-:W-:Y:S02]  /*7ed0*/  FMUL.FTZ R36, R0.reuse, R36 ;  /* 0x0000002400247220 */ /* 0x040fe40000410000 */
[C---:B------:R-:W-:Y:S01]  /*7ee0*/  FMUL.FTZ R37, R0.reuse, R37 ;  /* 0x0000002500257220 */ /* 0x040fe20000410000 */
[----:B-----5:R-:W-:Y:S01]  /*7ef0*/  F2FP.BF16.PACK_AB R178, R9, R8 ;  /* 0x0000000809b2723e */ /* 0x020fe200000010ff */
        /* <DEDUP_REMOVED lines=46> */
[----:B---3--:R-:W-:Y:S04]  /*81e0*/  FFMA.FTZ R2, R0, R177, R4 ;  /* 0x000000b100027223 */ /* 0x008fe80000010004 */
[C---:B------:R-:W-:Y:S01]  /*81f0*/  FADD.FTZ R5, R176.reuse, R2 ;  /* 0x00000002b0057221 */ /* 0x040fe20000010000 */
[----:B------:R-:W-:Y:S01]  /*8200*/  F2FP.BF16.PACK_AB R176, R176, R4 ;  /* 0x00000004b0b0723e */ /* 0x000fe200000010ff */
[C---:B------:R-:W-:Y:S01]  /*8210*/  FMUL.FTZ R4, R3.reuse, c[0x0][0x2d0] ;  /* 0x0000b40003047a20 */ /* 0x040fe20000410000 */
[----:B------:R-:W-:Y:S04]  /*8220*/  FSEL R2, R3, RZ, P0 ;  /* 0x000000ff03027208 */ /* 0x000fe80000000000 */
[----:B------:R-:W-:Y:S01]  /*8230*/  FSEL R4, R4, RZ, P0 ;  /* 0x000000ff04047208 */ /* 0x000fe20000000000 */
[----:B------:R-:W-:Y:S02]  /*8240*/  FADD.FTZ R2, -R2, R135 ;  /* 0x0000008702027221 */ /* 0x000fe40000010100 */
[----:B------:R-:W3:Y:S02]  /*8250*/  LDL R135, [R1+0x30] ;  /* 0x0000300001877983 */ /* 0x000ee40000100800 */
[--C-:B------:R-:W-:Y:S02]  /*8260*/  FFMA.FTZ R6, R6, c[0x0][0x2d0], -R4.reuse ;  /* 0x0000b40006067a23 */ /* 0x100fe40000010804 */
[----:B------:R-:W-:Y:S02]  /*8270*/  FMUL.FTZ R2, R2, c[0x0][0x2d0] ;  /* 0x0000b40002027a20 */ /* 0x000fe40000410000 */
[--C-:B------:R-:W-:Y:S02]  /*8280*/  FFMA.FTZ R7, R7, c[0x0][0x2d0], -R4.reuse ;  /* 0x0000b40007077a23 */ /* 0x100fe40000010804 */
[----:B------:R-:W-:Y:S01]  /*8290*/  MUFU.EX2 R6, R6 ;  /* 0x0000000600067308 */ /* 0x000fe20000000800 */
[--C-:B-1----:R-:W-:Y:S02]  /*82a0*/  FFMA.FTZ R132, R10, c[0x0][0x2d0], -R4.reuse ;  /* 0x0000b4000a847a23 */ /* 0x102fe40000010804 */
[--C-:B------:R-:W-:Y:S01]  /*82b0*/  FFMA.FTZ R134, R11, c[0x0][0x2d0], -R4.reuse ;  /* 0x0000b4000b867a23 */ /* 0x100fe20000010804 */
[----:B------:R-:W-:Y:S01]  /*82c0*/  MOV R11, R33 ;  /* 0x00000021000b7202 */ /* 0x000fe20000000f00 */
[--C-:B------:R-:W-:Y:S02]  /*82d0*/  FFMA.FTZ R183, R18, c[0x0][0x2d0], -R4.reuse ;  /* 0x0000b40012b77a23 */ /* 0x100fe40000010804 */
[--C-:B------:R-:W-:Y:S01]  /*82e0*/  FFMA.FTZ R184, R19, c[0x0][0x2d0], -R4.reuse ;  /* 0x0000b40013b87a23 */ /* 0x100fe20000010804 */
[----:B------:R-:W-:Y:S01]  /*82f0*/  MOV R153, R11 ;  /* 0x0000000b00997202 */ /* 0x000fe20000000f00 */
[--C-:B------:R-:W-:Y:S01]  /*8300*/  FFMA.FTZ R190, R22, c[0x0][0x2d0], -R4.reuse ;  /* 0x0000b40016be7a23 */ /* 0x100fe20000010804 */
[----:B------:R-:W2:Y:S01]  /*8310*/  MUFU.EX2 R2, R2 ;  /* 0x0000000200027308 */ /* 0x000ea20000000800 */
[--C-:B------:R-:W-:Y:S02]  /*8320*/  FFMA.FTZ R189, R23, c[0x0][0x2d0], -R4.reuse ;  /* 0x0000b40017bd7a23 */ /* 0x100fe40000010804 */
[--C-:B------:R-:W-:Y:S02]  /*8330*/  FFMA.FTZ R191, R26, c[0x0][0x2d0], -R4.reuse ;  /* 0x0000b4001abf7a23 */ /* 0x100fe40000010804 */
        /* <DEDUP_REMOVED lines=8> */
[--C-:B------:R-:W-:Y:S02]  /*83c0*/  FFMA.FTZ R32, R35, c[0x0][0x2d0], -R4.reuse ;  /* 0x0000b40023207a23 */ /* 0x100fe40000010804 */
[----:B------:R-:W-:Y:S01]  /*83d0*/  FFMA.FTZ R181, R15, c[0x0][0x2d0], -R4 ;  /* 0x0000b4000fb57a23 */ /* 0x000fe20000010804 */
[----:B------:R-:W-:Y:S01]  /*83e0*/  MOV R140, R14 ;  /* 0x0000000e008c7202 */ /* 0x000fe20000000f00 */
[----:B------:R-:W-:Y:S01]  /*83f0*/  FADD.FTZ R4, R8, R5 ;  /* 0x0000000508047221 */ /* 0x000fe20000010000 */
[----:B------:R-:W-:Y:S01]  /*8400*/  MUFU.EX2 R152, R132 ;  /* 0x0000008400987308 */ /* 0x000fe20000000800 */
[----:B------:R-:W-:Y:S02]  /*8410*/  FMUL.FTZ R8, R0, R160 ;  /* 0x000000a000087220 */ /* 0x000fe40000410000 */
[----:B------:R-:W-:Y:S02]  /*8420*/  FADD.FTZ R180, R9, R4 ;  /* 0x0000000409b47221 */ /* 0x000fe40000010000 */
[----:B--2---:R-:W-:Y:S02]  /*8430*/  FFMA.FTZ R5, R2, R12, R6 ;  /* 0x0000000c02057223 */ /* 0x004fe40000010006 */
[C---:B------:R-:W-:Y:S01]  /*8440*/  FMUL.FTZ R4, R0.reuse, R164 ;  /* 0x000000a400047220 */ /* 0x040fe20000410000 */
[----:B------:R-:W-:Y:S01]  /*8450*/  MOV R164, R32 ;  /* 0x0000002000a47202 */ /* 0x000fe20000000f00 */
[----:B------:R-:W-:Y:S01]  /*8460*/  FMUL.FTZ R32, R0, R136 ;  /* 0x0000008800207220 */ /* 0x000fe20000410000 */
[----:B------:R-:W-:Y:S01]  /*8470*/  MUFU.EX2 R132, R188 ;  /* 0x000000bc00847308 */ /* 0x000fe20000000800 */
[C---:B------:R-:W-:Y:S02]  /*8480*/  FMUL.FTZ R34, R2.reuse, R138 ;  /* 0x0000008a02227220 */ /* 0x040fe40000410000 */
[C---:B------:R-:W-:Y:S01]  /*8490*/  FMUL.FTZ R35, R2.reuse, R139 ;  /* 0x0000008b02237220 */ /* 0x040fe20000410000 */
[C---:B-1----:R-:W-:Y:S01]  /*84a0*/  F2FP.BF16.PACK_AB R177, R7.reuse, R6 ;  /* 0x0000000607b1723e */ /* 0x042fe200000010ff */
[----:B------:R-:W-:Y:S02]  /*84b0*/  FADD.FTZ R10, R7, R5 ;  /* 0x00000005070a7221 */ /* 0x000fe40000010000 */
[C---:B------:R-:W-:Y:S02]  /*84c0*/  FMUL.FTZ R7, R2.reuse, R167 ;  /* 0x000000a702077220 */ /* 0x040fe40000410000 */
[----:B------:R-:W2:Y:S01]  /*84d0*/  LDL R167, [R1+0x2c] ;  /* 0x00002c0001a77983 */ /* 0x000ea20000100800 */
[----:B------:R-:W-:Y:S01]  /*84e0*/  FMUL.FTZ R6, R2, R166 ;  /* 0x000000a602067220 */ /* 0x000fe20000410000 */
[----:B------:R-:W-:Y:S01]  /*84f0*/  MOV R160, R10 ;  /* 0x0000000a00a07202 */ /* 0x000fe20000000f00 */
[C---:B------:R-:W-:Y:S01]  /*8500*/  FMUL.FTZ R5, R0.reuse, R165 ;  /* 0x000000a500057220 */ /* 0x040fe20000410000 */
[----:B------:R-:W5:Y:S01]  /*8510*/  LDL R166, [R1+0x3c] ;  /* 0x00003c0001a67983 */ /* 0x000f620000100800 */
[----:B------:R-:W-:Y:S01]  /*8520*/  MOV R165, R33 ;  /* 0x0000002100a57202 */ /* 0x000fe20000000f00 */
[C---:B------:R-:W-:Y:S01]  /*8530*/  FMUL.FTZ R33, R0.reuse, R137 ;  /* 0x0000008900217220 */ /* 0x040fe20000410000 */
[----:B------:R-:W-:Y:S01]  /*8540*/  MUFU.EX2 R190, R190 ;  /* 0x000000be00be7308 */ /* 0x000fe20000000800 */
[C---:B------:R-:W-:Y:S02]  /*8550*/  FMUL.FTZ R12, R0.reuse, R156 ;  /* 0x0000009c000c7220 */ /* 0x040fe40000410000 */
[----:B------:R-:W-:Y:S01]  /*8560*/  FMUL.FTZ R9, R0, R161 ;  /* 0x000000a100097220 */ /* 0x000fe20000410000 */
[----:B------:R-:W-:Y:S01]  /*8570*/  MOV R161, R31 ;  /* 0x0000001f00a17202 */ /* 0x000fe20000000f00 */
[----:B------:R-:W4:Y:S01]  /*8580*/  LDL R0, [R1+0x38] ;  /* 0x0000380001007983 */ /* 0x000f220000100800 */
[C---:B------:R-:W-:Y:S01]  /*8590*/  FMUL.FTZ R10, R2.reuse, R162 ;  /* 0x000000a2020a7220 */ /* 0x040fe20000410000 */
[----:B------:R-:W-:Y:S01]  /*85a0*/  MOV R162, R145 ;  /* 0x0000009100a27202 */ /* 0x000fe20000000f00 */
[C---:B------:R-:W-:Y:S01]  /*85b0*/  FMUL.FTZ R11, R2.reuse, R163 ;  /* 0x000000a3020b7220 */ /* 0x040fe20000410000 */
[----:B------:R-:W-:Y:S01]  /*85c0*/  MOV R163, R144 ;  /* 0x0000009000a37202 */ /* 0x000fe20000000f00 */
        /* <DEDUP_REMOVED lines=68> */
[----:B------:R3:W1:Y:S02]  /*8a10*/  MUFU.EX2 R2, R187 ;  /* 0x000000bb00027308 */ /* 0x0006640000000800 */
[----:B---3--:R-:W-:Y:S01]  /*8a20*/  MOV R187, R135 ;  /* 0x0000008700bb7202 */ /* 0x008fe20000000f00 */
[----:B--2---:R-:W2:Y:S01]  /*8a30*/  LDSM.16.MT88.4 R136, [R167] ;  /* 0x00000000a788783b */ /* 0x004ea20000004200 */
[----:B----4-:R-:W-:Y:S01]  /*8a40*/  MOV R188, R0 ;  /* 0x0000000000bc7202 */ /* 0x010fe20000000f00 */
[C---:B--2---:R-:W-:Y:S08]  /*8a50*/  HMMA.16816.F32.BF16 R4, R176.reuse, R136, R4 ;  /* 0x00000088b004723c */ /* 0x044ff00000041804 */
[C---:B------:R-:W-:Y:S01]  /*8a60*/  HMMA.16816.F32.BF16 R8, R176.reuse, R138, R8 ;  /* 0x0000008ab008723c */ /* 0x040fe20000041808 */
[----:B------:R-:W2:Y:S07]  /*8a70*/  LDSM.16.MT88.4 R136, [R141] ;  /* 0x000000008d88783b */ /* 0x000eae0000004200 */
[C---:B--2---:R-:W-:Y:S08]  /*8a80*/  HMMA.16816.F32.BF16 R12, R176.reuse, R136, R12 ;  /* 0x00000088b00c723c */ /* 0x044ff0000004180c */
[C---:B------:R-:W-:Y:S01]  /*8a90*/  HMMA.16816.F32.BF16 R16, R176.reuse, R138, R16 ;  /* 0x0000008ab010723c */ /* 0x040fe20000041810 */
[----:B------:R-:W2:Y:S07]  /*8aa0*/  LDSM.16.MT88.4 R136, [R135] ;  /* 0x000000008788783b */ /* 0x000eae0000004200 */
[C---:B--2---:R-:W-:Y:S08]  /*8ab0*/  HMMA.16816.F32.BF16 R20, R176.reuse, R136, R20 ;  /* 0x00000088b014723c */ /* 0x044ff00000041814 */
[C---:B------:R-:W-:Y:S01]  /*8ac0*/  HMMA.16816.F32.BF16 R24, R176.reuse, R138, R24 ;  /* 0x0000008ab018723c */ /* 0x040fe20000041818 */
[----:B-----5:R2:W3:Y:S03]  /*8ad0*/  LDSM.16.MT88.4 R136, [R166] ;  /* 0x00000000a688783b */ /* 0x0204e60000004200 */
[----:B--2---:R-:W-:Y:S04]  /*8ae0*/  MOV R166, R140 ;  /* 0x0000008c00a67202 */ /* 0x004fe80000000f00 */
        /* <DEDUP_REMOVED lines=32> */
[----:B------:R2:W3:Y:S02]  /*8cf0*/  LDSM.16.MT88.4 R136, [R135+0x6000] ;  /* 0x006000008788783b */ /* 0x0004e40000004200 */
[----:B--2---:R2:W4:Y:S05]  /*8d00*/  MUFU.EX2 R135, R186 ;  /* 0x000000ba00877308 */ /* 0x00452a0000000800 */
[C---:B---3--:R-:W-:Y:S04]  /*8d10*/  HMMA.16816.F32.BF16 R116, R176.reuse, R136, R116 ;  /* 0x00000088b074723c */ /* 0x048fe80000041874 */
[----:B--2---:R-:W-:Y:S04]  /*8d20*/  MOV R186, R141 ;  /* 0x0000008d00ba7202 */ /* 0x004fe80000000f00 */
[C---:B------:R-:W-:Y:S01]  /*8d30*/  HMMA.16816.F32.BF16 R120, R176.reuse, R138, R120 ;  /* 0x0000008ab078723c */ /* 0x040fe20000041878 */
[----:B------:R2:W3:Y:S08]  /*8d40*/  LDSM.16.MT88.4 R136, [R0+0x6000] ;  /* 0x006000000088783b */ /* 0x0004f00000004200 */
[----:B------:R-:W5:Y:S08]  /*8d50*/  LDSM.16.MT88.4 R140, [R167+0x800] ;  /* 0x00080000a78c783b */ /* 0x000f700000004200 */
[----:B------:R-:W5:Y:S01]  /*8d60*/  LDSM.16.MT88.4 R144, [R186+0x800] ;  /* 0x00080000ba90783b */ /* 0x000f620000004200 */
[----:B--2---:R-:W-:Y:S02]  /*8d70*/  FADD.FTZ R0, R132, R180 ;  /* 0x000000b484007221 */ /* 0x004fe40000010000 */
[----:B------:R-:W-:Y:S02]  /*8d80*/  MUFU.EX2 R180, R157 ;  /* 0x0000009d00b47308 */ /* 0x000fe40000000800 */
[----:B-1----:R-:W-:Y:S04]  /*8d90*/  FADD.FTZ R0, R2, R0 ;  /* 0x0000000002007221 */ /* 0x002fe80000010000 */
[----:B----4-:R-:W-:Y:S04]  /*8da0*/  FADD.FTZ R0, R135, R0 ;  /* 0x0000000087007221 */ /* 0x010fe80000010000 */
[----:B------:R-:W-:Y:S01]  /*8db0*/  FADD.FTZ R0, R134, R0 ;  /* 0x0000000086007221 */ /* 0x000fe20000010000 */
[C---:B---3--:R-:W-:Y:S07]  /*8dc0*/  HMMA.16816.F32.BF16 R124, R176.reuse, R136, R124 ;  /* 0x00000088b07c723c */ /* 0x048fee000004187c */
[----:B------:R-:W-:Y:S01]  /*8dd0*/  F2FP.BF16.PACK_AB R136, R2, R132 ;  /* 0x000000840288723e */ /* 0x000fe200000010ff */
[----:B------:R-:W-:Y:S01]  /*8de0*/  HMMA.16816.F32.BF16 R128, R176, R138, R128 ;  /* 0x0000008ab080723c */ /* 0x000fe20000041880 */
[----:B------:R-:W1:Y:S03]  /*8df0*/  MUFU.EX2 R132, R163 ;  /* 0x000000a300847308 */ /* 0x000e660000000800 */
[----:B------:R-:W-:Y:S03]  /*8e00*/  F2FP.BF16.PACK_AB R137, R181, R182 ;  /* 0x000000b6b589723e */ /* 0x000fe600000010ff */
[----:B------:R-:W-:Y:S02]  /*8e10*/  F2FP.BF16.PACK_AB R138, R134, R135 ;  /* 0x00000087868a723e */ /* 0x000fe400000010ff */
[----:B------:R-:W-:Y:S02]  /*8e20*/  F2FP.BF16.PACK_AB R139, R184, R183 ;  /* 0x000000b7b88b723e */ /* 0x000fe400000010ff */
[----:B------:R-:W-:Y:S05]  /*8e30*/  MUFU.EX2 R178, R153 ;  /* 0x0000009900b27308 */ /* 0x000fea0000000800 */
[C---:B-----5:R-:W-:Y:S05]  /*8e40*/  HMMA.16816.F32.BF16 R4, R136.reuse, R140, R4 ;  /* 0x0000008c8804723c */ /* 0x060fea0000041804 */
[----:B------:R2:W-:Y:S03]  /*8e50*/  MUFU.EX2 R135, R251 ;  /* 0x000000fb00877308 */ /* 0x0005e60000000800 */
[C---:B------:R-:W-:Y:S01]  /*8e60*/  HMMA.16816.F32.BF16 R8, R136.reuse, R142, R8 ;  /* 0x0000008e8808723c */ /* 0x040fe20000041808 */
[----:B------:R-:W3:Y:S03]  /*8e70*/  LDSM.16.MT88.4 R140, [R187+0x800] ;  /* 0x00080000bb8c783b */ /* 0x000ee60000004200 */
[----:B-1----:R-:W-:Y:S03]  /*8e80*/  FADD.FTZ R0, R132, R0 ;  /* 0x0000000084007221 */ /* 0x002fe60000010000 */
[----:B------:R1:W4:Y:S01]  /*8e90*/  MUFU.EX2 R2, R162 ;  /* 0x000000a200027308 */ /* 0x0003220000000800 */
[C---:B------:R-:W-:Y:S08]  /*8ea0*/  HMMA.16816.F32.BF16 R12, R136.reuse, R144, R12 ;  /* 0x00000090880c723c */ /* 0x040ff0000004180c */
[C---:B------:R-:W-:Y:S01]  /*8eb0*/  HMMA.16816.F32.BF16 R16, R136.reuse, R146, R16 ;  /* 0x000000928810723c */ /* 0x040fe20000041810 */
[----:B------:R-:W5:Y:S01]  /*8ec0*/  LDSM.16.MT88.4 R144, [R188+0x800] ;  /* 0x00080000bc90783b */ /* 0x000f620000004200 */
[----:B------:R-:W3:Y:S02]  /*8ed0*/  MUFU.EX2 R134, R250 ;  /* 0x000000fa00867308 */ /* 0x000ee40000000800 */
[----:B--2---:R-:W-:Y:S02]  /*8ee0*/  MOV R251, R167 ;  /* 0x000000a700fb7202 */ /* 0x004fe40000000f00 */
[----:B-1----:R-:W-:Y:S01]  /*8ef0*/  MOV R162, R148 ;  /* 0x0000009400a27202 */ /* 0x002fe20000000f00 */
[----:B----4-:R-:W-:Y:S05]  /*8f00*/  FADD.FTZ R0, R2, R0 ;  /* 0x0000000002007221 */ /* 0x010fea0000010000 */
[----:B------:R-:W-:Y:S01]  /*8f10*/  FADD.FTZ R0, R135, R0 ;  /* 0x0000000087007221 */ /* 0x000fe20000010000 */
[C---:B---3--:R-:W-:Y:S03]  /*8f20*/  HMMA.16816.F32.BF16 R20, R136.reuse, R140, R20 ;  /* 0x0000008c8814723c */ /* 0x048fe60000041814 */
[----:B------:R-:W-:Y:S05]  /*8f30*/  FADD.FTZ R0, R134, R0 ;  /* 0x0000000086007221 */ /* 0x000fea0000010000 */
[C---:B------:R-:W-:Y:S01]  /*8f40*/  HMMA.16816.F32.BF16 R24, R136.reuse, R142, R24 ;  /* 0x0000008e8818723c */ /* 0x040fe20000041818 */
[----:B------:R-:W1:Y:S07]  /*8f50*/  LDSM.16.MT88.4 R140, [R167+0x2800] ;  /* 0x00280000a78c783b */ /* 0x000e6e0000004200 */
[C---:B-----5:R-:W-:Y:S08]  /*8f60*/  HMMA.16816.F32.BF16 R28, R136.reuse, R144, R28 ;  /* 0x00000090881c723c */ /* 0x060ff0000004181c */
        /* <DEDUP_REMOVED lines=23> */
[C---:B--2---:R-:W-:Y:S08]  /*90e0*/  HMMA.16816.F32.BF16 R92, R136.reuse, R144, R92 ;  /* 0x00000090885c723c */ /* 0x044ff0000004185c */
[C---:B------:R-:W-:Y:S01]  /*90f0*/  HMMA.16816.F32.BF16 R96, R136.reuse, R146, R96 ;  /* 0x000000928860723c */ /* 0x040fe20000041860 */
[----:B------:R-:W2:Y:S03]  /*9100*/  LDSM.16.MT88.4 R144, [R186+0x6800] ;  /* 0x00680000ba90783b */ /* 0x000ea60000004200 */
[----:B-1----:R-:W-:Y:S05]  /*9110*/  MOV R167, R149 ;  /* 0x0000009500a77202 */ /* 0x002fea0000000f00 */
[----:B------:R-:W-:Y:S01]  /*9120*/  LDSM.16.MT88.4 R148, [R187+0x1000] ;  /* 0x00100000bb94783b */ /* 0x000fe20000004200 */
[----:B------:R-:W-:Y:S01]  /*9130*/  MUFU.EX2 R176, R167 ;  /* 0x000000a700b07308 */ /* 0x000fe20000000800 */
[C---:B---3--:R-:W-:Y:S08]  /*9140*/  HMMA.16816.F32.BF16 R100, R136.reuse, R140, R100 ;  /* 0x0000008c8864723c */ /* 0x048ff00000041864 */
        /* <DEDUP_REMOVED lines=13> */
[----:B------:R-:W3:Y:S02]  /*9220*/  MUFU.EX2 R2, R162 ;  /* 0x000000a200027308 */ /* 0x000ee40000000800 */
[----:B------:R-:W-:Y:S02]  /*9230*/  F2FP.BF16.PACK_AB R137, R189, R190 ;  /* 0x000000bebd89723e */ /* 0x000fe400000010ff */
[----:B------:R-:W-:Y:S06]  /*9240*/  F2FP.BF16.PACK_AB R139, R249, R191 ;  /* 0x000000bff98b723e */ /* 0x000fec00000010ff */
[----:B------:R-:W4:Y:S01]  /*9250*/  MUFU.EX2 R135, R161 ;  /* 0x000000a100877308 */ /* 0x000f220000000800 */
[C---:B-1----:R-:W-:Y:S09]  /*9260*/  HMMA.16816.F32.BF16 R4, R136.reuse, R140, R4 ;  /* 0x0000008c8804723c */ /* 0x042ff20000041804 */
[----:B------:R-:W1:Y:S01]  /*9270*/  MUFU.EX2 R132, R166 ;  /* 0x000000a600847308 */ /* 0x000e620000000800 */
[C---:B------:R-:W-:Y:S01]  /*9280*/  HMMA.16816.F32.BF16 R8, R136.reuse, R142, R8 ;  /* 0x0000008e8808723c */ /* 0x040fe20000041808 */
[----:B------:R-:W5:Y:S02]  /*9290*/  LDSM.16.MT88.4 R140, [R188+0x1000] ;  /* 0x00100000bc8c783b */ /* 0x000f640000004200 */
[----:B---3--:R-:W-:Y:S06]  /*92a0*/  FADD.FTZ R0, R2, R0 ;  /* 0x0000000002007221 */ /* 0x008fec0000010000 */
[----:B------:R-:W-:Y:S01]  /*92b0*/  MUFU.EX2 R134, R165 ;  /* 0x000000a500867308 */ /* 0x000fe20000000800 */
[C---:B--2---:R-:W-:Y:S03]  /*92c0*/  HMMA.16816.F32.BF16 R12, R136.reuse, R144, R12 ;  /* 0x00000090880c723c */ /* 0x044fe6000004180c */
[----:B----4-:R-:W-:Y:S01]  /*92d0*/  F2FP.BF16.PACK_AB R177, R135, R180 ;  /* 0x000000b487b1723e */ /* 0x010fe200000010ff */
[C---:B------:R-:W-:Y:S01]  /*92e0*/  FADD.FTZ R0, R176.reuse, R0 ;  /* 0x00000000b0007221 */ /* 0x040fe20000010000 */
[----:B------:R-:W-:Y:S01]  /*92f0*/  F2FP.BF16.PACK_AB R176, R176, R2 ;  /* 0x00000002b0b0723e */ /* 0x000fe200000010ff */
[----:B------:R-:W-:Y:S02]  /*9300*/  FADD.FTZ R2, R152, R160 ;  /* 0x000000a098027221 */ /* 0x000fe40000010000 */
[C---:B------:R-:W-:Y:S01]  /*9310*/  HMMA.16816.F32.BF16 R16, R136.reuse, R146, R16 ;  /* 0x000000928810723c */ /* 0x040fe20000041810 */
[----:B------:R-:W2:Y:S03]  /*9320*/  LDSM.16.MT88.4 R144, [R251+0x3000] ;  /* 0x00300000fb90783b */ /* 0x000ea60000004200 */
[----:B-1----:R-:W-:Y:S04]  /*9330*/  FADD.FTZ R0, R132, R0 ;  /* 0x0000000084007221 */ /* 0x002fe80000010000 */
[C---:B------:R-:W-:Y:S01]  /*9340*/  HMMA.16816.F32.BF16 R20, R136.reuse, R148, R20 ;  /* 0x000000948814723c */ /* 0x040fe20000041814 */
        /* <DEDUP_REMOVED lines=16> */
[C---:B---3--:R-:W-:Y:S08]  /*9450*/  HMMA.16816.F32.BF16 R44, R136.reuse, R148, R44 ;  /* 0x00000094882c723c */ /* 0x048ff0000004182c */
[C---:B------:R-:W-:Y:S01]  /*9460*/  HMMA.16816.F32.BF16 R48, R136.reuse, R150, R48 ;  /* 0x000000968830723c */ /* 0x040fe20000041830 */
[----:B------:R-:W3:Y:S03]  /*9470*/  LDSM.16.MT88.4 R148, [R251+0x5000] ;  /* 0x00500000fb94783b */ /* 0x000ee60000004200 */
[----:B-1----:R-:W-:Y:S01]  /*9480*/  FADD.FTZ R0, R156, R2 ;  /* 0x000000029c007221 */ /* 0x002fe20000010000 */
[----:B------:R-:W-:Y:S03]  /*9490*/  IADD3 R2, R248, -0x1, RZ ;  /* 0xfffffffff8027810 */ /* 0x000fe60007ffe0ff */
[----:B------:R-:W-:Y:S01]  /*94a0*/  FADD.FTZ R0, R182, R0 ;  /* 0x00000000b6007221 */ /* 0x000fe20000010000 */
[C---:B----4-:R-:W-:Y:S01]  /*94b0*/  HMMA.16816.F32.BF16 R52, R136.reuse, R140, R52 ;  /* 0x0000008c8834723c */ /* 0x050fe20000041834 */
[----:B------:R-:W-:Y:S02]  /*94c0*/  STL [R1+0x64], R2 ;  /* 0x0000640201007387 */ /* 0x000fe40000100800 */
[----:B------:R-:W-:Y:S04]  /*94d0*/  FADD.FTZ R0, R181, R0 ;  /* 0x00000000b5007221 */ /* 0x000fe80000010000 */
[----:B------:R-:W-:Y:S01]  /*94e0*/  FADD.FTZ R0, R183, R0 ;  /* 0x00000000b7007221 */ /* 0x000fe20000010000 */
[C---:B------:R-:W-:Y:S01]  /*94f0*/  HMMA.16816.F32.BF16 R56, R136.reuse, R142, R56 ;  /* 0x0000008e8838723c */ /* 0x040fe20000041838 */
[----:B------:R-:W1:Y:S03]  /*9500*/  LDSM.16.MT88.4 R140, [R186+0x5000] ;  /* 0x00500000ba8c783b */ /* 0x000e660000004200 */
[----:B------:R-:W-:Y:S04]  /*9510*/  FADD.FTZ R0, R184, R0 ;  /* 0x00000000b8007221 */ /* 0x000fe80000010000 */
[C---:B-----5:R-:W-:Y:S04]  /*9520*/  HMMA.16816.F32.BF16 R60, R136.reuse, R144, R60 ;  /* 0x00000090883c723c */ /* 0x060fe8000004183c */
[----:B------:R-:W-:Y:S04]  /*9530*/  FADD.FTZ R0, R190, R0 ;  /* 0x00000000be007221 */ /* 0x000fe80000010000 */
        /* <DEDUP_REMOVED lines=8> */
[----:B------:R-:W-:Y:S01]  /*95c0*/  FADD.FTZ R0, R180, R0 ;  /* 0x00000000b4007221 */ /* 0x000fe20000010000 */
[C---:B-1----:R-:W-:Y:S03]  /*95d0*/  HMMA.16816.F32.BF16 R76, R136.reuse, R140, R76 ;  /* 0x0000008c884c723c */ /* 0x042fe6000004184c */
[----:B------:R-:W-:Y:S01]  /*95e0*/  FADD.FTZ R0, R135, R0 ;  /* 0x0000000087007221 */ /* 0x000fe20000010000 */
[----:B------:R-:W-:Y:S03]  /*95f0*/  MOV R135, R3 ;  /* 0x0000000300877202 */ /* 0x000fe60000000f00 */
[----:B------:R-:W-:Y:S01]  /*9600*/  FADD.FTZ R0, R134, R0 ;  /* 0x0000000086007221 */ /* 0x000fe20000010000 */
[C---:B------:R-:W-:Y:S01]  /*9610*/  HMMA.16816.F32.BF16 R80, R136.reuse, R142, R80 ;  /* 0x0000008e8850723c */ /* 0x040fe20000041850 */
[----:B------:R-:W1:Y:S03]  /*9620*/  LDSM.16.MT88.4 R140, [R251+0x7000] ;  /* 0x00700000fb8c783b */ /* 0x000e660000004200 */
[----:B------:R-:W-:Y:S01]  /*9630*/  FADD.FTZ R0, R132, R0 ;  /* 0x0000000084007221 */ /* 0x000fe20000010000 */
[----:B------:R-:W-:Y:S03]  /*9640*/  MOV R134, R133 ;  /* 0x0000008500867202 */ /* 0x000fe60000000f00 */
[C---:B----4-:R-:W-:Y:S01]  /*9650*/  HMMA.16816.F32.BF16 R84, R136.reuse, R144, R84 ;  /* 0x000000908854723c */ /* 0x050fe20000041854 */
[----:B------:R-:W-:Y:S07]  /*9660*/  STL [R1+0x78], R0 ;  /* 0x0000780001007387 */ /* 0x000fee0000100800 */
        /* <DEDUP_REMOVED lines=23> */
[----:B------:R-:W2:Y:S07]  /*97e0*/  LDSM.16.MT88.4 R16, [R188+0x3800] ;  /* 0x00380000bc10783b */ /* 0x000eae0000004200 */
        /* <DEDUP_REMOVED lines=12> */
[----:B------:R-:W4:Y:S02]  /*98b0*/  LDSM.16.MT88.4 R12, [R187+0x5800] ;  /* 0x00580000bb0c783b */ /* 0x000f240000004200 */
[----:B--2---:R-:W-:Y:S02]  /*98c0*/  ISETP.GT.AND P0, PT, R248, R185, PT ;  /* 0x000000b9f800720c */ /* 0x004fe40003f04270 */
[----:B------:R-:W-:Y:S03]  /*98d0*/  MOV R248, R2 ;  /* 0x0000000200f87202 */ /* 0x000fe60000000f00 */
[C---:B------:R-:W-:Y:S08]  /*98e0*/  HMMA.16816.F32.BF16 R60, R176.reuse, R16, R60 ;  /* 0x00000010b03c723c */ /* 0x040ff0000004183c */
        /* <DEDUP_REMOVED lines=15> */
[C---:B------:R-:W-:Y:S08]  /*99e0*/  HMMA.16816.F32.BF16 R104, R176.reuse, R6, R104 ;  /* 0x00000006b068723c */ /* 0x040ff00000041868 */
[C---:B---3--:R-:W-:Y:S08]  /*99f0*/  HMMA.16816.F32.BF16 R108, R176.reuse, R8, R108 ;  /* 0x00000008b06c723c */ /* 0x048ff0000004186c */
[C---:B------:R-:W-:Y:S08]  /*9a00*/  HMMA.16816.F32.BF16 R112, R176.reuse, R10, R112 ;  /* 0x0000000ab070723c */ /* 0x040ff00000041870 */
[C---:B----4-:R-:W-:Y:S08]  /*9a10*/  HMMA.16816.F32.BF16 R116, R176.reuse, R12, R116 ;  /* 0x0000000cb074723c */ /* 0x050ff00000041874 */
[C---:B------:R-:W-:Y:S08]  /*9a20*/  HMMA.16816.F32.BF16 R120, R176.reuse, R14, R120 ;  /* 0x0000000eb078723c */ /* 0x040ff00000041878 */
[C---:B--2---:R-:W-:Y:S07]  /*9a30*/  HMMA.16816.F32.BF16 R124, R176.reuse, R16, R124 ;  /* 0x00000010b07c723c */ /* 0x044fee000004187c */
[----:B------:R-:W-:Y:S01]  /*9a40*/  MOV R16, R3 ;  /* 0x0000000300107202 */ /* 0x000fe20000000f00 */
[----:B------:R-:W-:Y:S01]  /*9a50*/  HMMA.16816.F32.BF16 R128, R176, R18, R128 ;  /* 0x00000012b080723c */ /* 0x000fe20000041880 */
[----:B------:R-:W-:-:S07]  /*9a60*/  @P0 BRA `(.L_x_2395) ;  /* 0xffffbf6000000947 */ /* 0x000fce000383ffff */
.L_x_2384:
[----:B-1----:R-:W2:Y:S02]  /*9a70*/  LDL R0, [R1+0x64] ;  /* 0x0000640001007983 */ /* 0x002ea40000100800 */
[----:B--2---:R-:W-:-:S13]  /*9a80*/  ISETP.GE.AND P0, PT, R0, RZ, PT ;  /* 0x000000ff0000720c */ /* 0x004fda0003f06270 */
[----:B------:R-:W-:Y:S05]  /*9a90*/  @!P0 BRA `(.L_x_2396) ;  /* 0x00003c0000008947 */ /* 0x000fea0003800000 */
[----:B------:R-:W-:Y:S02]  /*9aa0*/  MOV R135, R16 ;  /* 0x0000001000877202 */ /* 0x000fe40000000f00 */
[----:B------:R-:W-:Y:S02]  /*9ab0*/  MOV R134, R133 ;  /* 0x0000008500867202 */ /* 0x000fe40000000f00 */
.L_x_2403:
[----:B------:R-:W2:Y:S01]  /*9ac0*/  LDL R8, [R1+0x60] ;  /* 0x0000600001087983 */ /* 0x000ea20000100800 */
[----:B------:R-:W-:Y:S04]  /*9ad0*/  DEPBAR.LE SB0, 0x0 ;  /* 0x000080000000791a */ /* 0x000fe80000000000 */
[----:B------:R-:W3:Y:S01]  /*9ae0*/  LDL R12, [R1+0x5c] ;  /* 0x00005c00010c7983 */ /* 0x000ee20000100800 */
[----:B------:R-:W-:Y:S01]  /*9af0*/  WARPSYNC 0xffffffff ;  /* 0xffffffff00007948 */ /* 0x000fe20003800000 */
[C---:B------:R-:W-:Y:S02]  /*9b00*/  IADD3 R20, R252.reuse, 0x6000, RZ ;  /* 0x00006000fc147810 */ /* 0x040fe40007ffe0ff */
[----:B------:R-:W4:Y:S01]  /*9b10*/  LDL R13, [R1+0x20] ;  /* 0x00002000010d7983 */ /* 0x000f220000100800 */
[C---:B------:R-:W-:Y:S02]  /*9b20*/  IADD3 R21, R252.reuse, 0x5000, RZ ;  /* 0x00005000fc157810 */ /* 0x040fe40007ffe0ff */
[C---:B------:R-:W-:Y:S01]  /*9b30*/  IADD3 R248, R252.reuse, 0x3800, RZ ;  /* 0x00003800fcf87810 */ /* 0x040fe20007ffe0ff */
[----:B------:R-:W5:Y:S01]  /*9b40*/  LDL.64 R6, [R1+0xa0] ;  /* 0x0000a00001067983 */ /* 0x000f620000100a00 */
[C---:B------:R-:W-:Y:S02]  /*9b50*/  IADD3 R133, R252.reuse, 0x3000, RZ ;  /* 0x00003000fc857810 */ /* 0x040fe40007ffe0ff */
[----:B------:R-:W-:Y:S01]  /*9b60*/  IADD3 R132, R252, 0x2800, RZ ;  /* 0x00002800fc847810 */ /* 0x000fe20007ffe0ff */
[----:B------:R-:W5:Y:S04]  /*9b70*/  LDL R5, [R1+0xb0] ;  /* 0x0000b00001057983 */ /* 0x000f680000100800 */
[----:B------:R-:W5:Y:S04]  /*9b80*/  LDL R15, [R1+0xec] ;  /* 0x0000ec00010f7983 */ /* 0x000f680000100800 */
[----:B------:R-:W5:Y:S04]  /*9b90*/  LDL R14, [R1+0x74] ;  /* 0x00007400010e7983 */ /* 0x000f680000100800 */
[----:B------:R-:W-:Y:S06]  /*9ba0*/  BAR.SYNC.DEFER_BLOCKING 0x0 ;  /* 0x0000000000007b1d */ /* 0x000fec0000010000 */
[----:B------:R-:W1:Y:S04]  /*9bb0*/  LDSM.16.M88.4 R176, [R252] ;  /* 0x00000000fcb0783b */ /* 0x000e680000000200 */
[----:B------:R-:W1:Y:S04]  /*9bc0*/  LDSM.16.M88.4 R180, [R252+0x800] ;  /* 0x00080000fcb4783b */ /* 0x000e680000000200 */
[----:B------:R-:W1:Y:S04]  /*9bd0*/  LDSM.16.M88.4 R184, [R252+0x1000] ;  /* 0x00100000fcb8783b */ /* 0x000e680000000200 */
[----:B------:R-:W1:Y:S04]  /*9be0*/  LDSM.16.M88.4 R188, [R252+0x1800] ;  /* 0x00180000fcbc783b */ /* 0x000e680000000200 */
[----:B----4-:R-:W4:Y:S01]  /*9bf0*/  LDSM.16.M88.4 R16, [R13+0x800] ;  /* 0x000800000d10783b */ /* 0x010f220000000200 */
[----:B--2---:R-:W-:Y:S01]  /*9c00*/  SHF.R.S32.HI R0, RZ, 0x1f, R8 ;  /* 0x0000001fff007819 */ /* 0x004fe20000011408 */
[----:B------:R-:W-:Y:S01]  /*9c10*/  IMAD.WIDE.U32 R2, R8, c[0x0][0x208], RZ ;  /* 0x0000820008027a25 */ /* 0x000fe200078e00ff */
[----:B---3--:R-:W-:Y:S01]  /*9c20*/  SHF.R.S32.HI R4, RZ, 0x1f, R12 ;  /* 0x0000001fff047819 */ /* 0x008fe2000001140c */
[----:B-----5:R-:W2:Y:S02]  /*9c30*/  LDL R7, [R1+0x6c] ;  /* 0x00006c0001077983 */ /* 0x020ea40000100800 */
[----:B------:R-:W-:Y:S02]  /*9c40*/  IMAD R0, R0, c[0x0][0x208], RZ ;  /* 0x0000820000007a24 */ /* 0x000fe400078e02ff */
[----:B------:R-:W3:Y:S01]  /*9c50*/  LDSM.16.M88.4 R24, [R13+0x1000] ;  /* 0x001000000d18783b */ /* 0x000ee20000000200 */
[----:B------:R-:W-:Y:S02]  /*9c60*/  IMAD R4, R4, c[0x0][0x218], RZ ;  /* 0x0000860004047a24 */ /* 0x000fe400078e02ff */
[----:B------:R-:W-:Y:S01]  /*9c70*/  IMAD R0, R8, c[0x0][0x20c], R0 ;  /* 0x0000830008007a24 */ /* 0x000fe200078e0200 */
[----:B------:R-:W1:Y:S01]  /*9c80*/  LDSM.16.M88.4 R32, [R13+0x1800] ;  /* 0x001800000d20783b */ /* 0x000e620000000200 */
[----:B------:R-:W-:Y:S02]  /*9c90*/  IMAD R4, R12, c[0x0][0x21c], R4 ;  /* 0x000087000c047a24 */ /* 0x000fe400078e0204 */
[----:B------:R-:W-:Y:S01]  /*9ca0*/  IMAD.IADD R3, R3, 0x1, R0 ;  /* 0x0000000103037824 */ /* 0x000fe200078e0200 */
[----:B------:R5:W1:Y:S01]  /*9cb0*/  LDSM.16.M88.4 R8, [R13] ;  /* 0x000000000d08783b */ /* 0x000a620000000200 */
[C---:B------:R-:W-:Y:S01]  /*9cc0*/  SHF.L.U64.HI R29, R14.reuse, 0x1, R15 ;  /* 0x000000010e1d7819 */ /* 0x040fe2000001020f */
[----:B------:R-:W-:Y:S02]  /*9cd0*/  IMAD.SHL.U32 R250, R14, 0x2, RZ ;  /* 0x000000020efa7824 */ /* 0x000fe400078e00ff */
[----:B------:R-:W-:Y:S05]  /*9ce0*/  IMAD.WIDE.U32 R2, R12, c[0x0][0x218], R2 ;  /* 0x000086000c027a25 */ /* 0x000fea00078e0002 */
[----:B------:R-:W-:Y:S02]  /*9cf0*/  IADD3 R0, P0, R6, R2, RZ ;  /* 0x0000000206007210 */ /* 0x000fe40007f1e0ff */
[----:B------:R-:W3:Y:S01]  /*9d00*/  LDL R6, [R1+0xf4] ;  /* 0x0000f40001067983 */ /* 0x000ee20000100800 */
[----:B------:R-:W-:Y:S02]  /*9d10*/  IADD3 R2, R252, 0x7000, RZ ;  /* 0x00007000fc027810 */ /* 0x000fe40007ffe0ff */
[----:B------:R-:W-:Y:S02]  /*9d20*/  IADD3.X R4, R5, R3, R4, P0, !PT ;  /* 0x0000000305047210 */ /* 0x000fe400007fe404 */
[C---:B------:R-:W-:Y:S04]  /*9d30*/  LEA R12, P0, R0.reuse, c[0x0][0x1f8], 0x1 ;  /* 0x00007e00000c7a11 */ /* 0x040fe800078008ff */
[----:B------:R-:W-:Y:S02]  /*9d40*/  LEA.HI.X R4, R0, c[0x0][0x1fc], R4, 0x1, P0 ;  /* 0x00007f0000047a11 */ /* 0x000fe400000f0c04 */
[C---:B------:R-:W-:Y:S01]  /*9d50*/  IADD3 R0, R252.reuse, 0x7800, RZ ;  /* 0x00007800fc007810 */ /* 0x040fe20007ffe0ff */
[----:B-----5:R-:W5:Y:S04]  /*9d60*/  LDL R13, [R1+0xf0] ;  /* 0x0000f000010d7983 */ /* 0x020f680000100800 */
[----:B------:R1:W-:Y:S04]  /*9d70*/  STL [R1+0x1c], R0 ;  /* 0x00001c0001007387 */ /* 0x0003e80000100800 */
[----:B------:R-:W3:Y:S04]  /*9d80*/  LDL R5, [R1+0x70] ;  /* 0x0000700001057983 */ /* 0x000ee80000100800 */
[----:B------:R4:W-:Y:S04]  /*9d90*/  STL [R1+0x18], R2 ;  /* 0x0000180201007387 */ /* 0x0009e80000100800 */
[----:B------:R-:W3:Y:S01]  /*9da0*/  LDL R3, [R1+0xf8] ;  /* 0x0000f80001037983 */ /* 0x000ee20000100800 */
[C---:B-1----:R-:W-:Y:S03]  /*9db0*/  IADD3 R0, R252.reuse, 0x6800, RZ ;  /* 0x00006800fc007810 */ /* 0x042fe60007ffe0ff */
[----:B----4-:R-:W4:Y:S04]  /*9dc0*/  LDL R2, [R1+0x58] ;  /* 0x0000580001027983 */ /* 0x010f280000100800 */
[----:B------:R1:W-:Y:S04]  /*9dd0*/  STL [R1+0x14], R0 ;  /* 0x0000140001007387 */ /* 0x0003e80000100800 */
[----:B------:R1:W-:Y:S02]  /*9de0*/  STL [R1+0x10], R20 ;  /* 0x0000101401007387 */ /* 0x0003e40000100800 */
[C---:B-1----:R-:W-:Y:S02]  /*9df0*/  IADD3 R0, R252.reuse, 0x5800, RZ ;  /* 0x00005800fc007810 */ /* 0x042fe40007ffe0ff */
[C---:B------:R-:W-:Y:S03]  /*9e00*/  IADD3 R20, R252.reuse, 0x4800, RZ ;  /* 0x00004800fc147810 */ /* 0x040fe60007ffe0ff */
[----:B------:R1:W-:Y:S04]  /*9e10*/  STL [R1+0xc], R0 ;  /* 0x00000c0001007387 */ /* 0x0003e80000100800 */
[----:B------:R-:W-:Y:S04]  /*9e20*/  STL [R1+0x8], R21 ;  /* 0x0000081501007387 */ /* 0x000fe80000100800 */
[----:B------:R-:W-:Y:S01]  /*9e30*/  STL [R1+0x4], R20 ;  /* 0x0000041401007387 */ /* 0x000fe20000100800 */
[C---:B-1----:R-:W-:Y:S05]  /*9e40*/  IADD3 R0, R252.reuse, 0x4000, RZ ;  /* 0x00004000fc007810 */ /* 0x042fea0007ffe0ff */
[----:B------:R1:W-:Y:S02]  /*9e50*/  STL [R1], R0 ;  /* 0x0000000001007387 */ /* 0x0003e40000100800 */
[----:B-1----:R-:W-:Y:S01]  /*9e60*/  IADD3 R0, R252, 0x2000, RZ ;  /* 0x00002000fc007810 */ /* 0x002fe20007ffe0ff */
[C---:B--2---:R-:W-:Y:S01]  /*9e70*/  IMAD.SHL.U32 R249, R7.reuse, 0x2, RZ ;  /* 0x0000000207f97824 */ /* 0x044fe200078e00ff */
[----:B-----5:R-:W-:Y:S02]  /*9e80*/  SHF.L.U64.HI R28, R7, 0x1, R13 ;  /* 0x00000001071c7819 */ /* 0x020fe4000001020d */
[C---:B---3--:R-:W-:Y:S01]  /*9e90*/  SHF.L.U64.HI R23, R5.reuse, 0x1, R6 ;  /* 0x0000000105177819 */ /* 0x048fe20000010206 */
[----:B------:R-:W-:Y:S01]  /*9ea0*/  IMAD.SHL.U32 R31, R5, 0x2, RZ ;  /* 0x00000002051f7824 */ /* 0x000fe200078e00ff */
[C---:B----4-:R-:W-:Y:S01]  /*9eb0*/  SHF.L.U64.HI R20, R2.reuse, 0x1, R3 ;  /* 0x0000000102147819 */ /* 0x050fe20000010203 */
[----:B------:R-:W-:Y:S01]  /*9ec0*/  IMAD.SHL.U32 R30, R2, 0x2, RZ ;  /* 0x00000002021e7824 */ /* 0x000fe200078e00ff */
[----:B------:R-:W-:-:S05]  /*9ed0*/  BRA.DIV ~URZ, `(.L_x_2397) ;  /* 0x00007de27f007947 */ /* 0x000fca000b800000 */
[----:B------:R1:W2:Y:S02]  /*9ee0*/  SHFL.IDX PT, R2, R4, RZ, 0x181f ;  /* 0x00181fff04027589 */ /* 0x0002a400000e0000 */
.L_x_2446:
[----:B------:R-:W3:Y:S01]  /*9ef0*/  LDL R3, [R1+0x70] ;  /* 0x0000700001037983 */ /* 0x000ee20000100800 */
[----:B------:R-:W-:Y:S04]  /*9f00*/  BSSY B0, `(.L_x_2398) ;  /* 0x0000171000007945 */ /* 0x000fe80003800000 */
[----:B------:R-:W4:Y:S05]  /*9f10*/  LDL R6, [R1+0x58] ;  /* 0x0000580001067983 */ /* 0x000f2a0000100800 */
[----:B--2---:R-:W2:Y:S05]  /*9f20*/  LDL R13, [R1+0x6c] ;  /* 0x00006c00010d7983 */ /* 0x004eaa0000100800 */
[----:B------:R-:W2:Y:S05]  /*9f30*/  LDL R251, [R1+0x50] ;  /* 0x0000500001fb7983 */ /* 0x000eaa0000100800 */
[----:B------:R-:W2:Y:S05]  /*9f40*/  LDL R21, [R1+0x74] ;  /* 0x0000740001157983 */ /* 0x000eaa0000100800 */
[----:B------:R-:W1:Y:S05]  /*9f50*/  SHFL.IDX PT, R5, R12, RZ, 0x181f ;  /* 0x00181fff0c057589 */ /* 0x000e6a00000e0000 */
[----:B------:R-:W-:Y:S05]  /*9f60*/  STL.64 [R1+0x120], R42 ;  /* 0x0001202a01007387 */ /* 0x000fea0000100a00 */
[----:B------:R-:W-:Y:S05]  /*9f70*/  STL.64 [R1+0x118], R40 ;  /* 0x0001182801007387 */ /* 0x000fea0000100a00 */
[----:B------:R-:W-:Y:S05]  /*9f80*/  STL.64 [R1+0x110], R38 ;  /* 0x0001102601007387 */ /* 0x000fea0000100a00 */
[----:B------:R1:W-:Y:S05]  /*9f90*/  STL.64 [R1+0x108], R36 ;  /* 0x0001082401007387 */ /* 0x0003ea0000100a00 */
[----:B-1----:R-:W-:Y:S01]  /*9fa0*/  SHFL.IDX PT, R4, R4, 0x1, 0x181f ;  /* 0x00381f0004047f89 */ /* 0x002fe200000e0000 */
[----:B--2---:R-:W-:Y:S02]  /*9fb0*/  ISETP.GE.AND P3, PT, R21, c[0x0][0x1d4], PT ;  /* 0x0000750015007a0c */ /* 0x004fe40003f66270 */
[----:B---3--:R-:W-:Y:S02]  /*9fc0*/  ISETP.GE.AND P5, PT, R3, c[0x0][0x1d4], PT ;  /* 0x0000750003007a0c */ /* 0x008fe40003fa6270 */
[----:B------:R1:W2:Y:S01]  /*9fd0*/  SHFL.IDX PT, R3, R12, 0x1, 0x181f ;  /* 0x00381f000c037f89 */ /* 0x0002a200000e0000 */
[----:B----4-:R-:W-:Y:S02]  /*9fe0*/  ISETP.GE.AND P1, PT, R6, c[0x0][0x1d4], PT ;  /* 0x0000750006007a0c */ /* 0x010fe40003f26270 */
[----:B------:R-:W-:Y:S02]  /*9ff0*/  IADD3 R6, P0, R5, R30, RZ ;  /* 0x0000001e05067210 */ /* 0x000fe40007f1e0ff */
[----:B------:R-:W-:Y:S02]  /*a000*/  ISETP.GE.AND P4, PT, R13, c[0x0][0x1d4], PT ;  /* 0x000075000d007a0c */ /* 0x000fe40003f86270 */
[----:B------:R-:W-:Y:S01]  /*a010*/  SEL R36, RZ, 0x10, P1 ;  /* 0x00000010ff247807 */ /* 0x000fe20000800000 */
[C---:B------:R-:W-:Y:S01]  /*a020*/  IMAD.X R7, R2.reuse, 0x1, R20, P0 ;  /* 0x0000000102077824 */ /* 0x040fe200000e0614 */
[C---:B------:R-:W-:Y:S02]  /*a030*/  IADD3 R14, P0, R5.reuse, R31, RZ ;  /* 0x0000001f050e7210 */ /* 0x040fe40007f1e0ff */
[----:B------:R-:W-:Y:S01]  /*a040*/  SEL R21, RZ, 0x10, P4 ;  /* 0x00000010ff157807 */ /* 0x000fe20002000000 */
[----:B------:R3:W-:Y:S02]  /*a050*/  STL [R1+0x54], R36 ;  /* 0x0000542401007387 */ /* 0x0007e40000100800 */
[C---:B------:R-:W-:Y:S03]  /*a060*/  IMAD.X R15, R2.reuse, 0x1, R23, P0 ;  /* 0x00000001020f7824 */ /* 0x040fe600000e0617 */
[----:B------:R4:W-:Y:S05]  /*a070*/  LDGSTS.E.BYPASS.LTC128B.128 [R251+0x100], [R6.64], !P1 ;  /* 0x0010000006fb7fae */ /* 0x0009ea000c901d46 */
[----:B------:R2:W-:Y:S01]  /*a080*/  LDGSTS.E.BYPASS.LTC128B.128 [R251+0x2100], [R14.64], !P5 ;  /* 0x021000000efb7fae */ /* 0x0005e2000e901d46 */
[C---:B-1----:R-:W-:Y:S05]  /*a090*/  IADD3 R12, P0, R5.reuse, R249, RZ ;  /* 0x000000f9050c7210 */ /* 0x042fea0007f1e0ff */
[C---:B------:R-:W-:Y:S05]  /*a0a0*/  IMAD.X R13, R2.reuse, 0x1, R28, P0 ;  /* 0x00000001020d7824 */ /* 0x040fea00000e061c */
[----:B------:R1:W-:Y:S01]  /*a0b0*/  LDGSTS.E.BYPASS.LTC128B.128 [R251+0x4100], [R12.64], !P4 ;  /* 0x041000000cfb7fae */ /* 0x0003e2000e101d46 */
[----:B----4-:R-:W-:Y:S05]  /*a0c0*/  IADD3 R6, P0, R5, R250, RZ ;  /* 0x000000fa05067210 */ /* 0x010fea0007f1e0ff */
[----:B------:R-:W-:Y:S01]  /*a0d0*/  IMAD.X R7, R2, 0x1, R29, P0 ;  /* 0x0000000102077824 */ /* 0x000fe200000e061d */
[----:B------:R-:W-:Y:S04]  /*a0e0*/  SEL R2, RZ, 0x10, P5 ;  /* 0x00000010ff027807 */ /* 0x000fe80002800000 */
[C---:B------:R-:W-:Y:S01]  /*a0f0*/  IADD3 R22, -R2.reuse, 0x10, RZ ;  /* 0x0000001002167810 */ /* 0x040fe20007ffe1ff */
[----:B------:R4:W-:Y:S01]  /*a100*/  LDGSTS.E.BYPASS.LTC128B.128 [R251+0x6100], [R6.64], !P3 ;  /* 0x0610000006fb7fae */ /* 0x0009e2000d901d46 */
[----:B------:R-:W-:Y:S02]  /*a110*/  ISETP.NE.U32.AND P2, PT, R2, RZ, PT ;  /* 0x000000ff0200720c */ /* 0x000fe40003f45070 */
[----:B------:R-:W-:Y:S02]  /*a120*/  LOP3.LUT R22, R22, 0xf, RZ, 0xc0, !PT ;  /* 0x0000000f16167812 */ /* 0x000fe400078ec0ff */
[----:B-1----:R-:W-:Y:S04]  /*a130*/  IADD3 R12, -R36, 0x10, RZ ;  /* 0x00000010240c7810 */ /* 0x002fe80007ffe1ff */
[----:B------:R-:W-:Y:S04]  /*a140*/  LOP3.LUT R12, R12, 0xf, RZ, 0xc0, !PT ;  /* 0x0000000f0c0c7812 */ /* 0x000fe800078ec0ff */
[-C--:B--2---:R-:W-:Y:S02]  /*a150*/  IADD3 R12, P1, P0, R12, R3.reuse, R30 ;  /* 0x000000030c0c7210 */ /* 0x084fe4000783e01e */
        /* <DEDUP_REMOVED lines=11> */
[----:B------:R-:W2:Y:S02]  /*a210*/  LDL R3, [R1+0x28] ;  /* 0x0000280001037983 */ /* 0x000ea40000100800 */
[----:B------:R-:W-:Y:S02]  /*a220*/  IADD3.X R29, RZ, R4, R29, P1, P0 ;  /* 0x00000004ff1d7210 */ /* 0x000fe40000fe041d */
[C---:B----4-:R-:W-:Y:S01]  /*a230*/  HMMA.16816.F32.BF16 R4, R168.reuse, R8, RZ ;  /* 0x00000008a804723c */ /* 0x050fe200000418ff */
[----:B------:R-:W4:Y:S02]  /*a240*/  LDL.LU R40, [R1] ;  /* 0x0000000001287983 */ /* 0x000f240000300800 */
[----:B------:R-:W-:Y:S02]  /*a250*/  ISETP.NE.U32.AND P0, PT, R36, RZ, PT ;  /* 0x000000ff2400720c */ /* 0x000fe40003f05070 */
[----:B------:R-:W-:Y:S01]  /*a260*/  ISETP.NE.U32.AND P1, PT, R21, RZ, PT ;  /* 0x000000ff1500720c */ /* 0x000fe20003f25070 */
[----:B------:R-:W4:Y:S02]  /*a270*/  LDL.LU R38, [R1+0x4] ;  /* 0x0000040001267983 */ /* 0x000f240000300800 */
[C---:B------:R-:W-:Y:S03]  /*a280*/  HMMA.16816.F32.BF16 R8, R168.reuse, R10, RZ ;  /* 0x0000000aa808723c */ /* 0x040fe600000418ff */
[----:B------:R-:W4:Y:S05]  /*a290*/  LDL.LU R37, [R1+0x8] ;  /* 0x0000080001257983 */ /* 0x000f2a0000300800 */
[----:B---3--:R-:W3:Y:S05]  /*a2a0*/  LDL.LU R36, [R1+0xc] ;  /* 0x00000c0001247983 */ /* 0x008eea0000300800 */
[----:B------:R-:W3:Y:S05]  /*a2b0*/  LDL R2, [R1+0x24] ;  /* 0x0000240001027983 */ /* 0x000eea0000100800 */
[----:B------:R-:W3:Y:S05]  /*a2c0*/  LDL R39, [R1+0x20] ;  /* 0x0000200001277983 */ /* 0x000eea0000100800 */
[----:B------:R1:W-:Y:S01]  /*a2d0*/  LDGSTS.E.BYPASS.LTC128B.128.ZFILL [R251+0x1100], [R12.64], P0 ;  /* 0x011000000cfb7fae */ /* 0x0003e20008141d46 */
[----:B------:R-:W-:Y:S04]  /*a2e0*/  ISETP.NE.U32.AND P0, PT, R20, RZ, PT ;  /* 0x000000ff1400720c */ /* 0x000fe80003f05070 */
[----:B------:R1:W-:Y:S05]  /*a2f0*/  LDGSTS.E.BYPASS.LTC128B.128.ZFILL [R251+0x3100], [R22.64], P2 ;  /* 0x0310000016fb7fae */ /* 0x0003ea0009141d46 */
[----:B------:R1:W-:Y:S05]  /*a300*/  LDGSTS.E.BYPASS.LTC128B.128.ZFILL [R251+0x5100], [R30.64], P1 ;  /* 0x051000001efb7fae */ /* 0x0003ea0008941d46 */
[----:B------:R1:W-:Y:S05]  /*a310*/  LDGSTS.E.BYPASS.LTC128B.128.ZFILL [R251+0x7100], [R28.64], P0 ;  /* 0x071000001cfb7fae */ /* 0x0003ea0008141d46 */
[----:B------:R-:W0:Y:S01]  /*a320*/  LDGDEPBAR ;  /* 0x00000000000079af */ /* 0x000e220000000000 */
[C---:B-1----:R-:W-:Y:S08]  /*a330*/  HMMA.16816.F32.BF16 R12, R168.reuse, R16, RZ ;  /* 0x00000010a80c723c */ /* 0x042ff000000418ff */
[C---:B------:R-:W-:Y:S01]  /*a340*/  HMMA.16816.F32.BF16 R16, R168.reuse, R18, RZ ;  /* 0x00000012a810723c */ /* 0x040fe200000418ff */
[----:B------:R-:W-:Y:S07]  /*a350*/  LDSM.16.M88.4 R248, [R248] ;  /* 0x00000000f8f8783b */ /* 0x000fee0000000200 */
        /* <DEDUP_REMOVED lines=12> */
[----:B--2---:R-:W1:Y:S05]  /*a420*/  LDSM.16.M88.4 R176, [R3] ;  /* 0x0000000003b0783b */ /* 0x004e6a0000000200 */
[----:B------:R-:W2:Y:S05]  /*a430*/  LDSM.16.M88.4 R180, [R3+0x800] ;  /* 0x0008000003b4783b */ /* 0x000eaa0000000200 */
[----:B------:R-:W2:Y:S05]  /*a440*/  LDSM.16.M88.4 R184, [R3+0x1000] ;  /* 0x0010000003b8783b */ /* 0x000eaa0000000200 */
[----:B------:R-:W2:Y:S01]  /*a450*/  LDSM.16.M88.4 R188, [R3+0x1800] ;  /* 0x0018000003bc783b */ /* 0x000ea20000000200 */
[C---:B-1----:R-:W-:Y:S08]  /*a460*/  HMMA.16816.F32.BF16 R4, R192.reuse, R176, R4 ;  /* 0x000000b0c004723c */ /* 0x042ff00000041804 */
[C---:B------:R-:W-:Y:S01]  /*a470*/  HMMA.16816.F32.BF16 R8, R192.reuse, R178, R8 ;  /* 0x000000b2c008723c */ /* 0x040fe20000041808 */
[----:B---3--:R-:W1:Y:S07]  /*a480*/  LDSM.16.M88.4 R176, [R2+-0x6000] ;  /* 0xffa0000002b0783b */ /* 0x008e6e0000000200 */
[C---:B--2---:R-:W-:Y:S08]  /*a490*/  HMMA.16816.F32.BF16 R12, R192.reuse, R180, R12 ;  /* 0x000000b4c00c723c */ /* 0x044ff0000004180c */
[C---:B------:R-:W-:Y:S01]  /*a4a0*/  HMMA.16816.F32.BF16 R16, R192.reuse, R182, R16 ;  /* 0x000000b6c010723c */ /* 0x040fe20000041810 */
[----:B------:R-:W2:Y:S07]  /*a4b0*/  LDSM.16.M88.4 R180, [R2+-0x5800] ;  /* 0xffa8000002b4783b */ /* 0x000eae0000000200 */
[C---:B------:R-:W-:Y:S08]  /*a4c0*/  HMMA.16816.F32.BF16 R20, R192.reuse, R184, R20 ;  /* 0x000000b8c014723c */ /* 0x040ff00000041814 */
[C---:B------:R-:W-:Y:S01]  /*a4d0*/  HMMA.16816.F32.BF16 R24, R192.reuse, R186, R24 ;  /* 0x000000bac018723c */ /* 0x040fe20000041818 */
[----:B------:R-:W3:Y:S07]  /*a4e0*/  LDSM.16.M88.4 R184, [R2+-0x5000] ;  /* 0xffb0000002b8783b */ /* 0x000eee0000000200 */
[C---:B------:R-:W-:Y:S08]  /*a4f0*/  HMMA.16816.F32.BF16 R28, R192.reuse, R188, R28 ;  /* 0x000000bcc01c723c */ /* 0x040ff0000004181c */
[----:B------:R-:W-:Y:S01]  /*a500*/  HMMA.16816.F32.BF16 R32, R192, R190, R32 ;  /* 0x000000bec020723c */ /* 0x000fe20000041820 */
[----:B------:R-:W4:Y:S07]  /*a510*/  LDSM.16.M88.4 R188, [R2+-0x4800] ;  /* 0xffb8000002bc783b */ /* 0x000f2e0000000200 */
[C---:B-1----:R-:W-:Y:S08]  /*a520*/  HMMA.16816.F32.BF16 R4, R196.reuse, R176, R4 ;  /* 0x000000b0c404723c */ /* 0x042ff00000041804 */
[C---:B------:R-:W-:Y:S01]  /*a530*/  HMMA.16816.F32.BF16 R8, R196.reuse, R178, R8 ;  /* 0x000000b2c408723c */ /* 0x040fe20000041808 */
[----:B------:R-:W1:Y:S07]  /*a540*/  LDSM.16.M88.4 R176, [R39+0x2000] ;  /* 0x0020000027b0783b */ /* 0x000e6e0000000200 */
[C---:B--2---:R-:W-:Y:S08]  /*a550*/  HMMA.16816.F32.BF16 R12, R196.reuse, R180, R12 ;  /* 0x000000b4c40c723c */ /* 0x044ff0000004180c */
        /* <DEDUP_REMOVED lines=8> */
[C---:B-1----:R-:W-:Y:S08]  /*a5e0*/  HMMA.16816.F32.BF16 R4, R200.reuse, R176, R4 ;  /* 0x000000b0c804723c */ /* 0x042ff00000041804 */
[C---:B------:R-:W-:Y:S01]  /*a5f0*/  HMMA.16816.F32.BF16 R8, R200.reuse, R178, R8 ;  /* 0x000000b2c808723c */ /* 0x040fe20000041808 */
[----:B------:R-:W1:Y:S07]  /*a600*/  LDSM.16.M88.4 R176, [R0] ;  /* 0x0000000000b0783b */ /* 0x000e6e0000000200 */
[C---:B--2---:R-:W-:Y:S08]  /*a610*/  HMMA.16816.F32.BF16 R12, R200.reuse, R180, R12 ;  /* 0x000000b4c80c723c */ /* 0x044ff0000004180c */
[C---:B------:R-:W-:Y:S01]  /*a620*/  HMMA.16816.F32.BF16 R16, R200.reuse, R182, R16 ;  /* 0x000000b6c810723c */ /* 0x040fe20000041810 */
[----:B------:R-:W2:Y:S07]  /*a630*/  LDSM.16.M88.4 R180, [R132] ;  /* 0x0000000084b4783b */ /* 0x000eae0000000200 */
[C---:B---3--:R-:W-:Y:S08]  /*a640*/  HMMA.16816.F32.BF16 R20, R200.reuse, R184, R20 ;  /* 0x000000b8c814723c */ /* 0x048ff00000041814 */
[C---:B------:R-:W-:Y:S01]  /*a650*/  HMMA.16816.F32.BF16 R24, R200.reuse, R186, R24 ;  /* 0x000000bac818723c */ /* 0x040fe20000041818 */
[----:B------:R-:W3:Y:S07]  /*a660*/  LDSM.16.M88.4 R184, [R133] ;  /* 0x0000000085b8783b */ /* 0x000eee0000000200 */
[C---:B----4-:R-:W-:Y:S08]  /*a670*/  HMMA.16816.F32.BF16 R28, R200.reuse, R188, R28 ;  /* 0x000000bcc81c723c */ /* 0x050ff0000004181c */
[----:B------:R-:W-:Y:S01]  /*a680*/  HMMA.16816.F32.BF16 R32, R200, R190, R32 ;  /* 0x000000bec820723c */ /* 0x000fe20000041820 */
[----:B------:R-:W4:Y:S07]  /*a690*/  LDSM.16.M88.4 R188, [R3+0x2000] ;  /* 0x0020000003bc783b */ /* 0x000f2e0000000200 */
        /* <DEDUP_REMOVED lines=11> */
[----:B------:R-:W3:Y:S07]  /*a750*/  LDSM.16.M88.4 R248, [R2+-0x4000] ;  /* 0xffc0000002f8783b */ /* 0x000eee0000000200 */
[C---:B----4-:R-:W-:Y:S08]  /*a760*/  HMMA.16816.F32.BF16 R4, R208.reuse, R188, R4 ;  /* 0x000000bcd004723c */ /* 0x050ff00000041804 */
[C---:B------:R-:W-:Y:S01]  /*a770*/  HMMA.16816.F32.BF16 R8, R208.reuse, R190, R8 ;  /* 0x000000bed008723c */ /* 0x040fe20000041808 */
[----:B------:R-:W4:Y:S07]  /*a780*/  LDSM.16.M88.4 R188, [R2+-0x3800] ;  /* 0xffc8000002bc783b */ /* 0x000f2e0000000200 */
[C---:B-1----:R-:W-:Y:S08]  /*a790*/  HMMA.16816.F32.BF16 R12, R208.reuse, R176, R12 ;  /* 0x000000b0d00c723c */ /* 0x042ff0000004180c */
[C---:B------:R-:W-:Y:S01]  /*a7a0*/  HMMA.16816.F32.BF16 R16, R208.reuse, R178, R16 ;  /* 0x000000b2d010723c */ /* 0x040fe20000041810 */
[----:B------:R-:W1:Y:S07]  /*a7b0*/  LDSM.16.M88.4 R176, [R2+-0x3000] ;  /* 0xffd0000002b0783b */ /* 0x000e6e0000000200 */
[C---:B--2---:R-:W-:Y:S08]  /*a7c0*/  HMMA.16816.F32.BF16 R20, R208.reuse, R180, R20 ;  /* 0x000000b4d014723c */ /* 0x044ff00000041814 */
[C---:B------:R-:W-:Y:S01]  /*a7d0*/  HMMA.16816.F32.BF16 R24, R208.reuse, R182, R24 ;  /* 0x000000b6d018723c */ /* 0x040fe20000041818 */
[----:B------:R-:W2:Y:S07]  /*a7e0*/  LDSM.16.M88.4 R180, [R2+-0x2800] ;  /* 0xffd8000002b4783b */ /* 0x000eae0000000200 */
[C---:B---3--:R-:W-:Y:S08]  /*a7f0*/  HMMA.16816.F32.BF16 R28, R208.reuse, R184, R28 ;  /* 0x000000b8d01c723c */ /* 0x048ff0000004181c */
[----:B------:R-:W-:Y:S01]  /*a800*/  HMMA.16816.F32.BF16 R32, R208, R186, R32 ;  /* 0x000000bad020723c */ /* 0x000fe20000041820 */
[----:B------:R-:W3:Y:S07]  /*a810*/  LDSM.16.M88.4 R184, [R39+0x4000] ;  /* 0x0040000027b8783b */ /* 0x000eee0000000200 */
[C---:B------:R-:W-:Y:S08]  /*a820*/  HMMA.16816.F32.BF16 R4, R212.reuse, R248, R4 ;  /* 0x000000f8d404723c */ /* 0x040ff00000041804 */
[C---:B------:R-:W-:Y:S01]  /*a830*/  HMMA.16816.F32.BF16 R8, R212.reuse, R250, R8 ;  /* 0x000000fad408723c */ /* 0x040fe20000041808 */
[----:B------:R-:W3:Y:S07]  /*a840*/  LDSM.16.M88.4 R248, [R39+0x4800] ;  /* 0x0048000027f8783b */ /* 0x000eee0000000200 */
[C---:B----4-:R-:W-:Y:S08]  /*a850*/  HMMA.16816.F32.BF16 R12, R212.reuse, R188, R12 ;  /* 0x000000bcd40c723c */ /* 0x050ff0000004180c */
[C---:B------:R-:W-:Y:S01]  /*a860*/  HMMA.16816.F32.BF16 R16, R212.reuse, R190, R16 ;  /* 0x000000bed410723c */ /* 0x040fe20000041810 */
[----:B------:R-:W4:Y:S07]  /*a870*/  LDSM.16.M88.4 R188, [R39+0x5000] ;  /* 0x0050000027bc783b */ /* 0x000f2e0000000200 */
[C---:B-1----:R-:W-:Y:S08]  /*a880*/  HMMA.16816.F32.BF16 R20, R212.reuse, R176, R20 ;  /* 0x000000b0d414723c */ /* 0x042ff00000041814 */
[C---:B------:R-:W-:Y:S01]  /*a890*/  HMMA.16816.F32.BF16 R24, R212.reuse, R178, R24 ;  /* 0x000000b2d418723c */ /* 0x040fe20000041818 */
[----:B------:R-:W1:Y:S07]  /*a8a0*/  LDSM.16.M88.4 R176, [R39+0x5800] ;  /* 0x0058000027b0783b */ /* 0x000e6e0000000200 */
[C---:B--2---:R-:W-:Y:S08]  /*a8b0*/  HMMA.16816.F32.BF16 R28, R212.reuse, R180, R28 ;  /* 0x000000b4d41c723c */ /* 0x044ff0000004181c */
[----:B------:R-:W-:Y:S01]  /*a8c0*/  HMMA.16816.F32.BF16 R32, R212, R182, R32 ;  /* 0x000000b6d420723c */ /* 0x000fe20000041820 */
[----:B------:R-:W2:Y:S05]  /*a8d0*/  LDSM.16.M88.4 R180, [R40] ;  /* 0x0000000028b4783b */ /* 0x000eaa0000000200 */
[----:B------:R-:W-:Y:S02]  /*a8e0*/  LDSM.16.M88.4 R40, [R3+0x4000] ;  /* 0x004000000328783b */ /* 0x000fe40000000200 */
[C---:B---3--:R-:W-:Y:S08]  /*a8f0*/  HMMA.16816.F32.BF16 R4, R216.reuse, R184, R4 ;  /* 0x000000b8d804723c */ /* 0x048ff00000041804 */
[C---:B------:R-:W-:Y:S01]  /*a900*/  HMMA.16816.F32.BF16 R8, R216.reuse, R186, R8 ;  /* 0x000000bad808723c */ /* 0x040fe20000041808 */
[----:B------:R3:W2:Y:S07]  /*a910*/  LDSM.16.M88.4 R184, [R38] ;  /* 0x0000000026b8783b */ /* 0x0006ae0000000200 */
[C---:B------:R-:W-:Y:S08]  /*a920*/  HMMA.16816.F32.BF16 R12, R216.reuse, R248, R12 ;  /* 0x000000f8d80c723c */ /* 0x040ff0000004180c */
[C---:B------:R-:W-:Y:S01]  /*a930*/  HMMA.16816.F32.BF16 R16, R216.reuse, R250, R16 ;  /* 0x000000fad810723c */ /* 0x040fe20000041810 */
[----:B------:R1:W2:Y:S07]  /*a940*/  LDSM.16.M88.4 R248, [R37] ;  /* 0x0000000025f8783b */ /* 0x0002ae0000000200 */
[C---:B----4-:R-:W-:Y:S01]  /*a950*/  HMMA.16816.F32.BF16 R20, R216.reuse, R188, R20 ;  /* 0x000000bcd814723c */ /* 0x050fe20000041814 */
[----:B---3--:R-:W3:Y:S07]  /*a960*/  LDL.LU R38, [R1+0x10] ;  /* 0x0000100001267983 */ /* 0x008eee0000300800 */
[C---:B------:R-:W-:Y:S01]  /*a970*/  HMMA.16816.F32.BF16 R24, R216.reuse, R190, R24 ;  /* 0x000000bed818723c */ /* 0x040fe20000041818 */
[----:B------:R4:W2:Y:S07]  /*a980*/  LDSM.16.M88.4 R188, [R36] ;  /* 0x0000000024bc783b */ /* 0x0008ae0000000200 */
[C---:B-1----:R-:W-:Y:S01]  /*a990*/  HMMA.16816.F32.BF16 R28, R216.reuse, R176, R28 ;  /* 0x000000b0d81c723c */ /* 0x042fe2000004181c */
[----:B------:R-:W3:Y:S07]  /*a9a0*/  LDL.LU R37, [R1+0x14] ;  /* 0x0000140001257983 */ /* 0x000eee0000300800 */
[----:B------:R-:W-:Y:S01]  /*a9b0*/  HMMA.16816.F32.BF16 R32, R216, R178, R32 ;  /* 0x000000b2d820723c */ /* 0x000fe20000041820 */
[----:B------:R-:W1:Y:S07]  /*a9c0*/  LDSM.16.M88.4 R176, [R3+0x4800] ;  /* 0x0048000003b0783b */ /* 0x000e6e0000000200 */
[C---:B--2---:R-:W-:Y:S01]  /*a9d0*/  HMMA.16816.F32.BF16 R4, R220.reuse, R180, R4 ;  /* 0x000000b4dc04723c */ /* 0x044fe20000041804 */
[----:B----4-:R-:W2:Y:S05]  /*a9e0*/  LDL.LU R36, [R1+0x18] ;  /* 0x0000180001247983 */ /* 0x010eaa0000300800 */
[----:B------:R-:W4:Y:S02]  /*a9f0*/  LDL.LU R0, [R1+0x1c] ;  /* 0x00001c0001007983 */ /* 0x000f240000300800 */
[C---:B------:R-:W-:Y:S03]  /*aa00*/  HMMA.16816.F32.BF16 R8, R220.reuse, R182, R8 ;  /* 0x000000b6dc08723c */ /* 0x040fe60000041808 */
[----:B------:R-:W1:Y:S05]  /*aa10*/  LDSM.16.M88.4 R180, [R3+0x5000] ;  /* 0x0050000003b4783b */ /* 0x000e6a0000000200 */
[C---:B------:R-:W-:Y:S08]  /*aa20*/  HMMA.16816.F32.BF16 R12, R220.reuse, R184, R12 ;  /* 0x000000b8dc0c723c */ /* 0x040ff0000004180c */
[C---:B------:R-:W-:Y:S01]  /*aa30*/  HMMA.16816.F32.BF16 R16, R220.reuse, R186, R16 ;  /* 0x000000badc10723c */ /* 0x040fe20000041810 */
[----:B------:R-:W1:Y:S07]  /*aa40*/  LDSM.16.M88.4 R184, [R3+0x5800] ;  /* 0x0058000003b8783b */ /* 0x000e6e0000000200 */
[C---:B------:R-:W-:Y:S08]  /*aa50*/  HMMA.16816.F32.BF16 R20, R220.reuse, R248, R20 ;  /* 0x000000f8dc14723c */ /* 0x040ff00000041814 */
[C---:B------:R-:W-:Y:S01]  /*aa60*/  HMMA.16816.F32.BF16 R24, R220.reuse, R250, R24 ;  /* 0x000000fadc18723c */ /* 0x040fe20000041818 */
[----:B------:R-:W-:Y:S07]  /*aa70*/  LDSM.16.M88.4 R248, [R2+-0x1800] ;  /* 0xffe8000002f8783b */ /* 0x000fee0000000200 */
[C---:B------:R-:W-:Y:S08]  /*aa80*/  HMMA.16816.F32.BF16 R28, R220.reuse, R188, R28 ;  /* 0x000000bcdc1c723c */ /* 0x040ff0000004181c */
[----:B------:R-:W-:Y:S01]  /*aa90*/  HMMA.16816.F32.BF16 R32, R220, R190, R32 ;  /* 0x000000bedc20723c */ /* 0x000fe20000041820 */
[----:B------:R-:W1:Y:S07]  /*aaa0*/  LDSM.16.M88.4 R188, [R2+-0x2000] ;  /* 0xffe0000002bc783b */ /* 0x000e6e0000000200 */
[C---:B------:R-:W-:Y:S08]  /*aab0*/  HMMA.16816.F32.BF16 R4, R224.reuse, R40, R4 ;  /* 0x00000028e004723c */ /* 0x040ff00000041804 */
[C---:B------:R-:W-:Y:S01]  /*aac0*/  HMMA.16816.F32.BF16 R8, R224.reuse, R42, R8 ;  /* 0x0000002ae008723c */ /* 0x040fe20000041808 */
[----:B------:R-:W1:Y:S07]  /*aad0*/  LDSM.16.M88.4 R40, [R2+-0x1000] ;  /* 0xfff000000228783b */ /* 0x000e6e0000000200 */
[C---:B-1----:R-:W-:Y:S08]  /*aae0*/  HMMA.16816.F32.BF16 R12, R224.reuse, R176, R12 ;  /* 0x000000b0e00c723c */ /* 0x042ff0000004180c */
[C---:B------:R-:W-:Y:S01]  /*aaf0*/  HMMA.16816.F32.BF16 R16, R224.reuse, R178, R16 ;  /* 0x000000b2e010723c */ /* 0x040fe20000041810 */
[----:B------:R-:W1:Y:S07]  /*ab00*/  LDSM.16.M88.4 R176, [R2+-0x800] ;  /* 0xfff8000002b0783b */ /* 0x000e6e0000000200 */
[C---:B------:R-:W-:Y:S08]  /*ab10*/  HMMA.16816.F32.BF16 R20, R224.reuse, R180, R20 ;  /* 0x000000b4e014723c */ /* 0x040ff00000041814 */
        /* <DEDUP_REMOVED lines=11> */
[C---:B------:R-:W-:Y:S08]  /*abd0*/  HMMA.16816.F32.BF16 R20, R228.reuse, R40, R20 ;  /* 0x00000028e414723c */ /* 0x040ff00000041814 */
[C---:B------:R-:W-:Y:S08]  /*abe0*/  HMMA.16816.F32.BF16 R24, R228.reuse, R42, R24 ;  /* 0x0000002ae418723c */ /* 0x040ff00000041818 */
[C---:B-1----:R-:W-:Y:S08]  /*abf0*/  HMMA.16816.F32.BF16 R28, R228.reuse, R176, R28 ;  /* 0x000000b0e41c723c */ /* 0x042ff0000004181c */
[----:B------:R-:W-:Y:S08]  /*ac00*/  HMMA.16816.F32.BF16 R32, R228, R178, R32 ;  /* 0x000000b2e420723c */ /* 0x000ff00000041820 */
[C---:B------:R-:W-:Y:S08]  /*ac10*/  HMMA.16816.F32.BF16 R4, R232.reuse, R180, R4 ;  /* 0x000000b4e804723c */ /* 0x040ff00000041804 */
[C---:B------:R-:W-:Y:S08]  /*ac20*/  HMMA.16816.F32.BF16 R8, R232.reuse, R182, R8 ;  /* 0x000000b6e808723c */ /* 0x040ff00000041808 */
[C---:B------:R-:W-:Y:S08]  /*ac30*/  HMMA.16816.F32.BF16 R12, R232.reuse, R184, R12 ;  /* 0x000000b8e80c723c */ /* 0x040ff0000004180c */
[C---:B------:R-:W-:Y:S08]  /*ac40*/  HMMA.16816.F32.BF16 R16, R232.reuse, R186, R16 ;  /* 0x000000bae810723c */ /* 0x040ff00000041810 */
[C---:B------:R-:W-:Y:S08]  /*ac50*/  HMMA.16816.F32.BF16 R20, R232.reuse, R188, R20 ;  /* 0x000000bce814723c */ /* 0x040ff00000041814 */
[C---:B------:R-:W-:Y:S01]  /*ac60*/  HMMA.16816.F32.BF16 R24, R232.reuse, R190, R24 ;  /* 0x000000bee818723c */ /* 0x040fe20000041818 */
[----:B------:R-:W-:Y:S07]  /*ac70*/  LDSM.16.M88.4 R188, [R3+0x6000] ;  /* 0x0060000003bc783b */ /* 0x000fee0000000200 */
[C---:B------:R-:W-:Y:S08]  /*ac80*/  HMMA.16816.F32.BF16 R28, R232.reuse, R248, R28 ;  /* 0x000000f8e81c723c */ /* 0x040ff0000004181c */
[----:B------:R-:W-:Y:S01]  /*ac90*/  HMMA.16816.F32.BF16 R32, R232, R250, R32 ;  /* 0x000000fae820723c */ /* 0x000fe20000041820 */
[----:B------:R-:W-:Y:S05]  /*aca0*/  LDSM.16.M88.4 R248, [R3+0x7000] ;  /* 0x0070000003f8783b */ /* 0x000fea0000000200 */
[----:B---3--:R-:W1:Y:S05]  /*acb0*/  LDSM.16.M88.4 R40, [R38] ;  /* 0x000000002628783b */ /* 0x008e6a0000000200 */
[----:B------:R-:W3:Y:S05]  /*acc0*/  LDSM.16.M88.4 R176, [R37] ;  /* 0x0000000025b0783b */ /* 0x000eea0000000200 */
[----:B--2---:R-:W2:Y:S05]  /*acd0*/  LDSM.16.M88.4 R180, [R36] ;  /* 0x0000000024b4783b */ /* 0x004eaa0000000200 */
[----:B----4-:R-:W4:Y:S01]  /*ace0*/  LDSM.16.M88.4 R184, [R0] ;  /* 0x0000000000b8783b */ /* 0x010f220000000200 */
[C---:B-1----:R-:W-:Y:S04]  /*acf0*/  HMMA.16816.F32.BF16 R4, R236.reuse, R40, R4 ;  /* 0x00000028ec04723c */ /* 0x042fe80000041804 */
[----:B------:R-:W-:Y:S04]  /*ad00*/  LDSM.16.M88.4 R36, [R3+0x6800] ;  /* 0x006800000324783b */ /* 0x000fe80000000200 */
[C---:B------:R-:W-:Y:S01]  /*ad10*/  HMMA.16816.F32.BF16 R8, R236.reuse, R42, R8 ;  /* 0x0000002aec08723c */ /* 0x040fe20000041808 */
[----:B------:R-:W1:Y:S07]  /*ad20*/  LDSM.16.M88.4 R40, [R3+0x7800] ;  /* 0x007800000328783b */ /* 0x000e6e0000000200 */
[C---:B---3--:R-:W-:Y:S08]  /*ad30*/  HMMA.16816.F32.BF16 R12, R236.reuse, R176, R12 ;  /* 0x000000b0ec0c723c */ /* 0x048ff0000004180c */
[C---:B------:R-:W-:Y:S01]  /*ad40*/  HMMA.16816.F32.BF16 R16, R236.reuse, R178, R16 ;  /* 0x000000b2ec10723c */ /* 0x040fe20000041810 */
[----:B------:R-:W3:Y:S07]  /*ad50*/  LDSM.16.M88.4 R176, [R2] ;  /* 0x0000000002b0783b */ /* 0x000eee0000000200 */
[C---:B--2---:R-:W-:Y:S08]  /*ad60*/  HMMA.16816.F32.BF16 R20, R236.reuse, R180, R20 ;  /* 0x000000b4ec14723c */ /* 0x044ff00000041814 */
[C---:B------:R-:W-:Y:S01]  /*ad70*/  HMMA.16816.F32.BF16 R24, R236.reuse, R182, R24 ;  /* 0x000000b6ec18723c */ /* 0x040fe20000041818 */
[----:B------:R-:W2:Y:S07]  /*ad80*/  LDSM.16.M88.4 R180, [R2+0x800] ;  /* 0x0008000002b4783b */ /* 0x000eae0000000200 */
[C---:B----4-:R-:W-:Y:S04]  /*ad90*/  HMMA.16816.F32.BF16 R28, R236.reuse, R184, R28 ;  /* 0x000000b8ec1c723c */ /* 0x050fe8000004181c */
[----:B-1----:R-:W-:Y:S02]  /*ada0*/  IMAD.MOV.U32 R3, RZ, RZ, R42 ;  /* 0x000000ffff037224 */ /* 0x002fe400078e002a */
[----:B------:R-:W-:Y:S02]  /*adb0*/  IMAD.MOV.U32 R0, RZ, RZ, R43 ;  /* 0x000000ffff007224 */ /* 0x000fe400078e002b */
[----:B------:R-:W-:Y:S01]  /*adc0*/  HMMA.16816.F32.BF16 R32, R236, R186, R32 ;  /* 0x000000baec20723c */ /* 0x000fe20000041820 */
[----:B------:R-:W1:Y:S03]  /*add0*/  LDSM.16.M88.4 R184, [R2+0x1000] ;  /* 0x0010000002b8783b */ /* 0x000e660000000200 */
[----:B------:R-:W-:Y:S02]  /*ade0*/  IMAD.MOV.U32 R133, RZ, RZ, R40 ;  /* 0x000000ffff857224 */ /* 0x000fe400078e0028 */
[----:B------:R4:W5:Y:S01]  /*adf0*/  LDL.LU.64 R42, [R1+0x120] ;  /* 0x00012000012a7983 */ /* 0x0009620000300a00 */
[----:B------:R-:W-:Y:S01]  /*ae00*/  IMAD.MOV.U32 R132, RZ, RZ, R41 ;  /* 0x000000ffff847224 */ /* 0x000fe200078e0029 */
[C---:B------:R-:W-:Y:S03]  /*ae10*/  HMMA.16816.F32.BF16 R4, R240.reuse, R188, R4 ;  /* 0x000000bcf004723c */ /* 0x040fe60000041804 */
[----:B------:R4:W5:Y:S05]  /*ae20*/  LDL.LU.64 R40, [R1+0x118] ;  /* 0x0001180001287983 */ /* 0x00096a0000300a00 */
[C---:B------:R-:W-:Y:S01]  /*ae30*/  HMMA.16816.F32.BF16 R8, R240.reuse, R190, R8 ;  /* 0x000000bef008723c */ /* 0x040fe20000041808 */
[----:B------:R1:W1:Y:S01]  /*ae40*/  LDSM.16.M88.4 R188, [R2+0x1800] ;  /* 0x0018000002bc783b */ /* 0x0002620000000200 */
[----:B------:R-:W-:Y:S04]  /*ae50*/  DEPBAR.LE SB0, 0x0 ;  /* 0x000080000000791a */ /* 0x000fe80000000000 */
[----:B------:R-:W-:Y:S02]  /*ae60*/  BAR.SYNC.DEFER_BLOCKING 0x0 ;  /* 0x0000000000007b1d */ /* 0x000fe40000010000 */
[C---:B------:R-:W-:Y:S08]  /*ae70*/  HMMA.16816.F32.BF16 R12, R240.reuse, R36, R12 ;  /* 0x00000024f00c723c */ /* 0x040ff0000004180c */
[C---:B------:R-:W-:Y:S08]  /*ae80*/  HMMA.16816.F32.BF16 R16, R240.reuse, R38, R16 ;  /* 0x00000026f010723c */ /* 0x040ff00000041810 */
[C---:B------:R-:W-:Y:S07]  /*ae90*/  HMMA.16816.F32.BF16 R20, R240.reuse, R248, R20 ;  /* 0x000000f8f014723c */ /* 0x040fee0000041814 */
[----:B------:R-:W-:Y:S01]  /*aea0*/  IMAD.MOV.U32 R248, RZ, RZ, R133 ;  /* 0x000000fffff87224 */ /* 0x000fe200078e0085 */
[C---:B------:R-:W-:Y:S01]  /*aeb0*/  HMMA.16816.F32.BF16 R24, R240.reuse, R250, R24 ;  /* 0x000000faf018723c */ /* 0x040fe20000041818 */
[----:B------:R4:W5:Y:S03]  /*aec0*/  LDL.LU.64 R38, [R1+0x110] ;  /* 0x0001100001267983 */ /* 0x0009660000300a00 */
[----:B------:R-:W-:Y:S02]  /*aed0*/  IMAD.MOV.U32 R249, RZ, RZ, R132 ;  /* 0x000000fffff97224 */ /* 0x000fe400078e0084 */
[----:B------:R4:W5:Y:S01]  /*aee0*/  LDL.LU.64 R36, [R1+0x108] ;  /* 0x0001080001247983 */ /* 0x0009620000300a00 */
[----:B------:R-:W-:Y:S02]  /*aef0*/  IMAD.MOV.U32 R250, RZ, RZ, R3 ;  /* 0x000000fffffa7224 */ /* 0x000fe400078e0003 */
[----:B------:R-:W-:Y:S02]  /*af00*/  IMAD.MOV.U32 R251, RZ, RZ, R0 ;  /* 0x000000fffffb7224 */ /* 0x000fe400078e0000 */
[C---:B------:R-:W-:Y:S01]  /*af10*/  HMMA.16816.F32.BF16 R28, R240.reuse, R248, R28 ;  /* 0x000000f8f01c723c */ /* 0x040fe2000004181c */
[----:B-1----:R-:W4:Y:S07]  /*af20*/  LDL R2, [R1+0x64] ;  /* 0x0000640001027983 */ /* 0x002f2e0000100800 */
[----:B------:R-:W-:Y:S08]  /*af30*/  HMMA.16816.F32.BF16 R32, R240, R250, R32 ;  /* 0x000000faf020723c */ /* 0x000ff00000041820 */
[C---:B---3--:R-:W-:Y:S08]  /*af40*/  HMMA.16816.F32.BF16 R4, R244.reuse, R176, R4 ;  /* 0x000000b0f404723c */ /* 0x048ff00000041804 */
[C---:B------:R-:W-:Y:S08]  /*af50*/  HMMA.16816.F32.BF16 R8, R244.reuse, R178, R8 ;  /* 0x000000b2f408723c */ /* 0x040ff00000041808 */
[C---:B--2---:R-:W-:Y:S08]  /*af60*/  HMMA.16816.F32.BF16 R12, R244.reuse, R180, R12 ;  /* 0x000000b4f40c723c */ /* 0x044ff0000004180c */
[C---:B------:R-:W-:Y:S08]  /*af70*/  HMMA.16816.F32.BF16 R16, R244.reuse, R182, R16 ;  /* 0x000000b6f410723c */ /* 0x040ff00000041810 */
[C---:B------:R-:W-:Y:S08]  /*af80*/  HMMA.16816.F32.BF16 R20, R244.reuse, R184, R20 ;  /* 0x000000b8f414723c */ /* 0x040ff00000041814 */
[C---:B------:R-:W-:Y:S08]  /*af90*/  HMMA.16816.F32.BF16 R24, R244.reuse, R186, R24 ;  /* 0x000000baf418723c */ /* 0x040ff00000041818 */
[C---:B------:R-:W-:Y:S08]  /*afa0*/  HMMA.16816.F32.BF16 R28, R244.reuse, R188, R28 ;  /* 0x000000bcf41c723c */ /* 0x040ff0000004181c */
[----:B------:R-:W-:Y:S03]  /*afb0*/  HMMA.16816.F32.BF16 R32, R244, R190, R32 ;  /* 0x000000bef420723c */ /* 0x000fe60000041820 */
[----:B----4-:R-:W-:Y:S11]  /*afc0*/  ISETP.GE.AND P0, PT, R2, 0x1, PT ;  /* 0x000000010200780c */ /* 0x010ff60003f06270 */
[----:B------:R-:W-:Y:S02]  /*afd0*/  @!UPT UIADD3 URZ, URZ, URZ, URZ ;  /* 0x0000003f3f3ff290 */ /* 0x000fe4000fffe03f */
[----:B------:R-:W-:-:S05]  /*afe0*/  @!P0 BRA `(.L_x_2399) ;  /* 0x0000062000008947 */ /* 0x000fca0003800000 */
[----:B------:R-:W2:Y:S01]  /*aff0*/  LDL R3, [R1+0x88] ;  /* 0x0000880001037983 */ /* 0x000ea20000100800 */
[----:B------:R-:W-:Y:S02]  /*b000*/  IMAD.MOV.U32 R181, RZ, RZ, RZ ;  /* 0x000000ffffb57224 */ /* 0x000fe400078e00ff */
[----:B------:R-:W-:Y:S01]  /*b010*/  IMAD.MOV.U32 R133, RZ, RZ, c[0x0][0x2b8] ;  /* 0x0000ae00ff857624 */ /* 0x000fe200078e00ff */
[----:B------:R-:W3:Y:S04]  /*b020*/  LDL R0, [R1+0x80] ;  /* 0x0000800001007983 */ /* 0x000ee80000100800 */
[----:B------:R-:W4:Y:S01]  /*b030*/  LDL.64 R176, [R1+0x98] ;  /* 0x0000980001b07983 */ /* 0x000f220000100a00 */
[----:B------:R-:W-:Y:S03]  /*b040*/  ISETP.NE.AND P2, PT, R133, 0x1, PT ;  /* 0x000000018500780c */ /* 0x000fe60003f45270 */
[----:B------:R-:W2:Y:S04]  /*b050*/  LDL R132, [R1+0xac] ;  /* 0x0000ac0001847983 */ /* 0x000ea80000100800 */
[----:B------:R-:W2:Y:S04]  /*b060*/  LDL.64 R182, [R1+0x90] ;  /* 0x0000900001b67983 */ /* 0x000ea80000100a00 */
[----:B------:R-:W2:Y:S04]  /*b070*/  LDL R178, [R1+0xa8] ;  /* 0x0000a80001b27983 */ /* 0x000ea80000100800 */
[----:B------:R-:W2:Y:S04]  /*b080*/  LDL R180, [R1+0xec] ;  /* 0x0000ec0001b47983 */ /* 0x000ea80000100800 */
[----:B------:R-:W2:Y:S04]  /*b090*/  LDL R250, [R1+0x74] ;  /* 0x0000740001fa7983 */ /* 0x000ea80000100800 */
[----:B------:R-:W2:Y:S04]  /*b0a0*/  LDL R179, [R1+0xf0] ;  /* 0x0000f00001b37983 */ /* 0x000ea80000100800 */
[----:B------:R-:W2:Y:S04]  /*b0b0*/  LDL R251, [R1+0x6c] ;  /* 0x00006c0001fb7983 */ /* 0x000ea80000100800 */
[----:B------:R-:W2:Y:S04]  /*b0c0*/  LDL R248, [R1+0x70] ;  /* 0x0000700001f87983 */ /* 0x000ea80000100800 */
[----:B------:R-:W2:Y:S02]  /*b0d0*/  LDL R249, [R1+0x58] ;  /* 0x0000580001f97983 */ /* 0x000ea40000100800 */
[----:B--2---:R-:W-:Y:S02]  /*b0e0*/  IMAD.SHL.U32 R183, R249, 0x2, RZ ;  /* 0x00000002f9b77824 */ /* 0x004fe400078e00ff */
[----:B----4-:R-:W2:Y:S01]  /*b0f0*/  LDL R177, [R1+0xf4] ;  /* 0x0000f40001b17983 */ /* 0x010ea20000100800 */
[----:B------:R-:W-:Y:S02]  /*b100*/  IMAD R2, R2, 0x40, R3 ;  /* 0x0000004002027824 */ /* 0x000fe400078e0203 */
[----:B------:R-:W-:Y:S02]  /*b110*/  IMAD.SHL.U32 R186, R250, 0x2, RZ ;  /* 0x00000002faba7824 */ /* 0x000fe400078e00ff */
[----:B------:R-:W-:Y:S01]  /*b120*/  IMAD.SHL.U32 R185, R251, 0x2, RZ ;  /* 0x00000002fbb97824 */ /* 0x000fe200078e00ff */
[----:B---3--:R-:W-:Y:S05]  /*b130*/  IADD3 R2, R2, -0x40, R0 ;  /* 0xffffffc002027810 */ /* 0x008fea0007ffe000 */
[----:B------:R-:W-:Y:S04]  /*b140*/  @P2 IMAD.HI.U32 R3, R2, c[0x0][0x2bc], RZ ;  /* 0x0000af0002032a27 */ /* 0x000fe800078e00ff */
[----:B------:R-:W-:Y:S01]  /*b150*/  IMAD.MOV.U32 R0, RZ, RZ, R2 ;  /* 0x000000ffff007224 */ /* 0x000fe200078e0002 */
[----:B------:R-:W-:Y:S04]  /*b160*/  @P2 SHF.R.U32.HI R0, RZ, c[0x0][0x2c0], R3 ;  /* 0x0000b000ff002a19 */ /* 0x000fe80000011603 */
[C---:B------:R-:W-:Y:S02]  /*b170*/  @!P6 IADD3 R3, P0, R0.reuse, R176, RZ ;  /* 0x000000b00003e210 */ /* 0x040fe40007f1e0ff */
[----:B------:R-:W3:Y:S02]  /*b180*/  LDL R176, [R1+0xf8] ;  /* 0x0000f80001b07983 */ /* 0x000ee40000100800 */
[----:B------:R-:W-:Y:S01]  /*b190*/  @!P6 LEA.HI.X.SX32 R133, R0, R132, 0x1, P0 ;  /* 0x000000840085e211 */ /* 0x000fe200000f0eff */
[----:B------:R-:W-:Y:S01]  /*b1a0*/  IMAD.MOV R0, RZ, RZ, -R0 ;  /* 0x000000ffff007224 */ /* 0x000fe200078e0a00 */
[C---:B------:R-:W-:Y:S03]  /*b1b0*/  @!P6 LEA R132, P0, R3.reuse, c[0x0][0x2a0], 0x2 ;  /* 0x0000a8000384ea11 */ /* 0x040fe600078010ff */
[----:B------:R-:W-:Y:S01]  /*b1c0*/  IMAD R184, R0, c[0x0][0x2b8], R2 ;  /* 0x0000ae0000b87a24 */ /* 0x000fe200078e0202 */
[----:B------:R-:W-:Y:S03]  /*b1d0*/  @!P6 LEA.HI.X R133, R3, c[0x0][0x2a4], R133, 0x2, P0 ;  /* 0x0000a9000385ea11 */ /* 0x000fe600000f1485 */
[----:B------:R-:W-:Y:S01]  /*b1e0*/  IMAD.WIDE.U32 R2, R184, c[0x0][0x1e0], RZ ;  /* 0x00007800b8027a25 */ /* 0x000fe200078e00ff */
[----:B------:R-:W-:Y:S01]  /*b1f0*/  SHF.R.S32.HI R0, RZ, 0x1f, R184 ;  /* 0x0000001fff007819 */ /* 0x000fe200000114b8 */
[----:B------:R-:W4:Y:S04]  /*b200*/  @!P6 LDG.E R181, [R132.64] ;  /* 0x0000000684b5e981 */ /* 0x000f28000c1e1900 */
[----:B------:R1:W-:Y:S01]  /*b210*/  STL [R1+0x60], R184 ;  /* 0x000060b801007387 */ /* 0x0003e20000100800 */
[----:B------:R-:W-:Y:S04]  /*b220*/  IMAD R0, R0, c[0x0][0x1e0], RZ ;  /* 0x0000780000007a24 */ /* 0x000fe800078e02ff */
[----:B------:R-:W-:Y:S05]  /*b230*/  IMAD R0, R184, c[0x0][0x1e4], R0 ;  /* 0x00007900b8007a24 */ /* 0x000fea00078e0200 */
[----:B------:R-:W-:Y:S02]  /*b240*/  IADD3 R3, R3, R0, RZ ;  /* 0x0000000003037210 */ /* 0x000fe40007ffe0ff */
[----:B-1----:R-:W-:Y:S02]  /*b250*/  SHF.L.U32 R184, R248, 0x1, RZ ;  /* 0x00000001f8b87819 */ /* 0x002fe400000006ff */
[----:B----4-:R-:W-:Y:S01]  /*b260*/  SHF.R.S32.HI R133, RZ, 0x1f, R181 ;  /* 0x0000001fff857819 */ /* 0x010fe200000114b5 */
[----:B------:R1:W-:Y:S01]  /*b270*/  STL [R1+0x5c], R181 ;  /* 0x00005cb501007387 */ /* 0x0003e20000100800 */
[----:B------:R-:W-:Y:S04]  /*b280*/  IMAD.WIDE.U32 R2, R181, c[0x0][0x1f0], R2 ;  /* 0x00007c00b5027a25 */ /* 0x000fe800078e0002 */
[----:B------:R-:W-:Y:S01]  /*b290*/  IMAD R133, R133, c[0x0][0x1f0], RZ ;  /* 0x00007c0085857a24 */ /* 0x000fe200078e02ff */
[----:B------:R-:W-:Y:S02]  /*b2a0*/  IADD3 R0, P0, R182, R2, RZ ;  /* 0x00000002b6007210 */ /* 0x000fe40007f1e0ff */
[----:B------:R-:W-:Y:S01]  /*b2b0*/  SHF.L.U64.HI R182, R250, 0x1, R180 ;  /* 0x00000001fab67819 */ /* 0x000fe200000102b4 */
[----:B------:R-:W-:Y:S01]  /*b2c0*/  IMAD R133, R181, c[0x0][0x1f4], R133 ;  /* 0x00007d00b5857a24 */ /* 0x000fe200078e0285 */
[----:B--2---:R-:W-:Y:S04]  /*b2d0*/  SHF.L.U64.HI R180, R248, 0x1, R177 ;  /* 0x00000001f8b47819 */ /* 0x004fe800000102b1 */
[----:B------:R-:W-:Y:S02]  /*b2e0*/  IADD3.X R133, R178, R3, R133, P0, !PT ;  /* 0x00000003b2857210 */ /* 0x000fe400007fe485 */
[C---:B------:R-:W-:Y:S04]  /*b2f0*/  LEA R178, P0, R0.reuse, c[0x0][0x1c8], 0x1 ;  /* 0x0000720000b27a11 */ /* 0x040fe800078008ff */
[----:B------:R-:W-:Y:S02]  /*b300*/  LEA.HI.X R133, R0, c[0x0][0x1cc], R133, 0x1, P0 ;  /* 0x0000730000857a11 */ /* 0x000fe400000f0c85 */
[----:B-1----:R-:W-:Y:S02]  /*b310*/  SHF.L.U64.HI R181, R251, 0x1, R179 ;  /* 0x00000001fbb57819 */ /* 0x002fe400000102b3 */
[----:B---3--:R-:W-:Y:S01]  /*b320*/  SHF.L.U64.HI R179, R249, 0x1, R176 ;  /* 0x00000001f9b37819 */ /* 0x008fe200000102b0 */
[----:B------:R-:W-:-:S05]  /*b330*/  BRA.DIV ~URZ, `(.L_x_2400) ;  /* 0x000069f27f007947 */ /* 0x000fca000b800000 */
[----:B------:R1:W2:Y:S02]  /*b340*/  SHFL.IDX PT, R132, R133, RZ, 0x181f ;  /* 0x00181fff85847589 */ /* 0x0002a400000e0000 */
.L_x_2447:
        /* <DEDUP_REMOVED lines=24> */
.L_x_2448:
        /* <DEDUP_REMOVED lines=20> */
.L_x_2399:
[----:B------:R-:W-:Y:S05]  /*b610*/  BSYNC B0 ;  /* 0x0000000000007941 */ /* 0x000fea0003800000 */
.L_x_2398:
[----:B--2---:R-:W-:Y:S01]  /*b620*/  FMNMX.FTZ R2, R4, R134, !PT ;  /* 0x0000008604027209 */ /* 0x004fe20007810000 */
        /* <DEDUP_REMOVED lines=40> */
.L_x_2449:
[----:B------:R-:W3:Y:S01]  /*b8b0*/  LDL.LU R177, [R1+0x7c] ;  /* 0x00007c0001b17983 */ /* 0x000ee20000300800 */
[----:B--2---:R-:W-:Y:S01]  /*b8c0*/  FMNMX.FTZ R3, R0, R132, !PT ;  /* 0x0000008400037209 */ /* 0x004fe20007810000 */
[C---:B-1----:R-:W-:Y:S01]  /*b8d0*/  FMUL.FTZ R132, R133.reuse, c[0x0][0x2d0] ;  /* 0x0000b40085847a20 */ /* 0x042fe20000410000 */
[----:B------:R-:W-:Y:S01]  /*b8e0*/  WARPSYNC 0xffffffff ;  /* 0xffffffff00007948 */ /* 0x000fe20003800000 */
        /* <DEDUP_REMOVED lines=20> */
[----:B------:R-:W-:Y:S03]  /*ba30*/  FFMA.FTZ R132, R33, c[0x0][0x2d0], -R132 ;  /* 0x0000b40021847a23 */ /* 0x000fe60000010884 */
[----:B------:R-:W-:Y:S10]  /*ba40*/  MUFU.EX2 R8, R8 ;  /* 0x0000000800087308 */ /* 0x000ff40000000800 */
[----:B------:R-:W1:Y:S10]  /*ba50*/  MUFU.EX2 R9, R9 ;  /* 0x0000000900097308 */ /* 0x000e740000000800 */
[----:B------:R-:W-:Y:S01]  /*ba60*/  MUFU.EX2 R132, R132 ;  /* 0x0000008400847308 */ /* 0x000fe20000000800 */
[C---:B---3--:R-:W-:Y:S01]  /*ba70*/  FFMA.FTZ R0, R2.reuse, R177, R4 ;  /* 0x000000b102007223 */ /* 0x048fe20000010004 */
[----:B-1----:R-:W-:Y:S01]  /*ba80*/  F2FP.BF16.PACK_AB R178, R9, R8 ;  /* 0x0000000809b2723e */ /* 0x002fe200000010ff */
[----:B------:R-:W-:Y:S02]  /*ba90*/  FMUL.FTZ R16, R2, R152 ;  /* 0x0000009802107220 */ /* 0x000fe40000410000 */
[C---:B------:R-:W-:Y:S01]  /*baa0*/  FADD.FTZ R5, R176.reuse, R0 ;  /* 0x00000000b0057221 */ /* 0x040fe20000010000 */
[----:B------:R-:W-:Y:S01]  /*bab0*/  F2FP.BF16.PACK_AB R176, R176, R4 ;  /* 0x00000004b0b0723e */ /* 0x000fe200000010ff */
[C---:B------:R-:W-:Y:S02]  /*bac0*/  FMUL.FTZ R4, R3.reuse, c[0x0][0x2d0] ;  /* 0x0000b40003047a20 */ /* 0x040fe40000410000 */
[----:B------:R-:W-:Y:S02]  /*bad0*/  FADD.FTZ R0, -R3, R135 ;  /* 0x0000008703007221 */ /* 0x000fe40000010100 */
[--C-:B------:R-:W-:Y:S02]  /*bae0*/  FFMA.FTZ R180, R15, c[0x0][0x2d0], -R4.reuse ;  /* 0x0000b4000fb47a23 */ /* 0x100fe40000010804 */
[----:B------:R-:W2:Y:S01]  /*baf0*/  LDL.LU R15, [R1+0x78] ;  /* 0x00007800010f7983 */ /* 0x000ea20000300800 */
[----:B------:R-:W-:Y:S02]  /*bb00*/  FMUL.FTZ R0, R0, c[0x0][0x2d0] ;  /* 0x0000b40000007a20 */ /* 0x000fe40000410000 */
[--C-:B------:R-:W-:Y:S02]  /*bb10*/  FFMA.FTZ R6, R6, c[0x0][0x2d0], -R4.reuse ;  /* 0x0000b40006067a23 */ /* 0x100fe40000010804 */
[--C-:B------:R-:W-:Y:S02]  /*bb20*/  FFMA.FTZ R7, R7, c[0x0][0x2d0], -R4.reuse ;  /* 0x0000b40007077a23 */ /* 0x100fe40000010804 */
[----:B------:R-:W1:Y:S01]  /*bb30*/  MUFU.EX2 R0, R0 ;  /* 0x0000000000007308 */ /* 0x000e620000000800 */
[--C-:B------:R-:W-:Y:S01]  /*bb40*/  FFMA.FTZ R181, R14, c[0x0][0x2d0], -R4.reuse ;  /* 0x0000b4000eb57a23 */ /* 0x100fe20000010804 */
[----:B------:R-:W-:Y:S01]  /*bb50*/  MOV R14, R28 ;  /* 0x0000001c000e7202 */ /* 0x000fe20000000f00 */
[C---:B------:R-:W-:Y:S02]  /*bb60*/  FMUL.FTZ R28, R2.reuse, R140 ;  /* 0x0000008c021c7220 */ /* 0x040fe40000410000 */
[----:B------:R-:W3:Y:S01]  /*bb70*/  LDL R140, [R1+0x30] ;  /* 0x00003000018c7983 */ /* 0x000ee20000100800 */
[----:B------:R-:W-:Y:S02]  /*bb80*/  FMUL.FTZ R25, R2, R145 ;  /* 0x0000009102197220 */ /* 0x000fe40000410000 */
[--C-:B------:R-:W-:Y:S01]  /*bb90*/  FFMA.FTZ R34, R34, c[0x0][0x2d0], -R4.reuse ;  /* 0x0000b40022227a23 */ /* 0x100fe20000010804 */
[----:B------:R-:W4:Y:S01]  /*bba0*/  LDL R145, [R1+0x3c] ;  /* 0x00003c0001917983 */ /* 0x000f220000100800 */
[----:B------:R-:W-:Y:S01]  /*bbb0*/  MUFU.EX2 R177, R6 ;  /* 0x0000000600b17308 */ /* 0x000fe20000000800 */
[--C-:B------:R-:W-:Y:S02]  /*bbc0*/  FFMA.FTZ R35, R35, c[0x0][0x2d0], -R4.reuse ;  /* 0x0000b40023237a23 */ /* 0x100fe40000010804 */
[--C-:B------:R-:W-:Y:S01]  /*bbd0*/  FFMA.FTZ R134, R10, c[0x0][0x2d0], -R4.reuse ;  /* 0x0000b4000a867a23 */ /* 0x100fe20000010804 */
[----:B------:R-:W-:Y:S01]  /*bbe0*/  MOV R10, R32 ;  /* 0x00000020000a7202 */ /* 0x000fe20000000f00 */
        /* <DEDUP_REMOVED lines=10> */
[----:B------:R-:W-:Y:S01]  /*bc90*/  FFMA.FTZ R135, R11, c[0x0][0x2d0], -R4 ;  /* 0x0000b4000b877a23 */ /* 0x000fe20000010804 */
[----:B------:R-:W-:Y:S01]  /*bca0*/  MOV R11, R29 ;  /* 0x0000001d000b7202 */ /* 0x000fe20000000f00 */
[----:B------:R-:W-:Y:S02]  /*bcb0*/  FADD.FTZ R4, R8, R5 ;  /* 0x0000000508047221 */ /* 0x000fe40000010000 */
[C---:B------:R-:W-:Y:S02]  /*bcc0*/  FMUL.FTZ R32, R2.reuse, R136 ;  /* 0x0000008802207220 */ /* 0x040fe40000410000 */
[C---:B------:R-:W-:Y:S02]  /*bcd0*/  FMUL.FTZ R33, R2.reuse, R137 ;  /* 0x0000008902217220 */ /* 0x040fe40000410000 */
[----:B------:R-:W-:Y:S01]  /*bce0*/  FADD.FTZ R188, R9, R4 ;  /* 0x0000000409bc7221 */ /* 0x000fe20000010000 */
[----:B------:R-:W-:Y:S01]  /*bcf0*/  MUFU.EX2 R189, R189 ;  /* 0x000000bd00bd7308 */ /* 0x000fe20000000800 */
[----:B------:R-:W-:Y:S01]  /*bd00*/  FMUL.FTZ R4, R2, R164 ;  /* 0x000000a402047220 */ /* 0x000fe20000410000 */
[----:B------:R-:W-:Y:S01]  /*bd10*/  MOV R164, R35 ;  /* 0x0000002300a47202 */ /* 0x000fe20000000f00 */
[----:B-1----:R-:W-:Y:S02]  /*bd20*/  FMUL.FTZ R35, R0, R139 ;  /* 0x0000008b00237220 */ /* 0x002fe40000410000 */
[----:B------:R-:W-:Y:S01]  /*bd30*/  FMUL.FTZ R5, R2, R165 ;  /* 0x000000a502057220 */ /* 0x000fe20000410000 */
[----:B------:R-:W-:Y:S01]  /*bd40*/  MOV R165, R34 ;  /* 0x0000002200a57202 */ /* 0x000fe20000000f00 */
[----:B------:R-:W-:Y:S02]  /*bd50*/  FMUL.FTZ R34, R0, R138 ;  /* 0x0000008a00227220 */ /* 0x000fe40000410000 */
[C---:B------:R-:W-:Y:S01]  /*bd60*/  FMUL.FTZ R12, R2.reuse, R156 ;  /* 0x0000009c020c7220 */ /* 0x040fe20000410000 */
[----:B------:R-:W-:Y:S01]  /*bd70*/  MUFU.EX2 R191, R191 ;  /* 0x000000bf00bf7308 */ /* 0x000fe20000000800 */
[C---:B------:R-:W-:Y:S02]  /*bd80*/  FMUL.FTZ R17, R2.reuse, R153 ;  /* 0x0000009902117220 */ /* 0x040fe40000410000 */
[C---:B------:R-:W-:Y:S01]  /*bd90*/  FMUL.FTZ R24, R2.reuse, R144 ;  /* 0x0000009002187220 */ /* 0x040fe20000410000 */
[----:B------:R-:W-:Y:S01]  /*bda0*/  MOV R144, R179 ;  /* 0x000000b300907202 */ /* 0x000fe20000000f00 */
[C---:B------:R-:W-:Y:S02]  /*bdb0*/  FMUL.FTZ R29, R2.reuse, R141 ;  /* 0x0000008d021d7220 */ /* 0x040fe40000410000 */
[----:B------:R-:W4:Y:S01]  /*bdc0*/  LDL R141, [R1+0x38] ;  /* 0x00003800018d7983 */ /* 0x000f220000100800 */
[C---:B------:R-:W-:Y:S01]  /*bdd0*/  FMUL.FTZ R8, R2.reuse, R160 ;  /* 0x000000a002087220 */ /* 0x040fe20000410000 */
[----:B------:R-:W-:Y:S01]  /*bde0*/  MOV R160, R31 ;  /* 0x0000001f00a07202 */ /* 0x000fe20000000f00 */
[----:B------:R-:W-:Y:S01]  /*bdf0*/  MUFU.EX2 R153, R134 ;  /* 0x0000008600997308 */ /* 0x000fe20000000800 */
[C---:B------:R-:W-:Y:S01]  /*be00*/  FMUL.FTZ R9, R2.reuse, R161 ;  /* 0x000000a102097220 */ /* 0x040fe20000410000 */
[----:B------:R-:W-:Y:S01]  /*be10*/  MOV R161, R30 ;  /* 0x0000001e00a17202 */ /* 0x000fe20000000f00 */
[----:B------:R-:W-:Y:S01]  /*be20*/  FMUL.FTZ R13, R2, R157 ;  /* 0x0000009d020d7220 */ /* 0x000fe20000410000 */
[----:B------:R-:W-:Y:S01]  /*be30*/  MOV R157, R10 ;  /* 0x0000000a009d7202 */ /* 0x000fe20000000f00 */
[----:B------:R-:W-:Y:S02]  /*be40*/  FMUL.FTZ R10, R0, R162 ;  /* 0x000000a2000a7220 */ /* 0x000fe40000410000 */
[----:B------:R-:W-:Y:S01]  /*be50*/  FMUL.FTZ R21, R2, R149 ;  /* 0x0000009502157220 */ /* 0x000fe20000410000 */
[----:B------:R-:W-:Y:S01]  /*be60*/  MOV R149, R11 ;  /* 0x0000000b00957202 */ /* 0x000fe20000000f00 */
[----:B------:R-:W-:Y:S01]  /*be70*/  FMUL.FTZ R11, R0, R163 ;  /* 0x000000a3000b7220 */ /* 0x000fe20000410000 */
[----:B------:R-:W1:Y:S01]  /*be80*/  MUFU.EX2 R156, R135 ;  /* 0x00000087009c7308 */ /* 0x000e620000000800 */
[----:B------:R-:W-:Y:S01]  /*be90*/  FMUL.FTZ R20, R2, R148 ;  /* 0x0000009402147220 */ /* 0x000fe20000410000 */
[----:B------:R-:W-:Y:S01]  /*bea0*/  MOV R148, R14 ;  /* 0x0000000e00947202 */ /* 0x000fe20000000f00 */
        /* <DEDUP_REMOVED lines=9> */
[----:B------:R-:W-:Y:S01]  /*bf40*/  FMUL.FTZ R31, R0, R143 ;  /* 0x0000008f001f7220 */ /* 0x000fe20000410000 */
[----:B------:R-:W-:Y:S01]  /*bf50*/  MUFU.EX2 R135, R184 ;  /* 0x000000b800877308 */ /* 0x000fe20000000800 */
[C---:B-----5:R-:W-:Y:S02]  /*bf60*/  FMUL.FTZ R36, R2.reuse, R36 ;  /* 0x0000002402247220 */ /* 0x060fe40000410000 */
[----:B------:R-:W-:Y:S01]  /*bf70*/  FMUL.FTZ R37, R2, R37 ;  /* 0x0000002502257220 */ /* 0x000fe20000410000 */
[----:B-1----:R-:W-:Y:S01]  /*bf80*/  F2FP.BF16.PACK_AB R179, R156, R153 ;  /* 0x000000999cb3723e */ /* 0x002fe200000010ff */
        /* <DEDUP_REMOVED lines=96> */
[----:B------:R3:W1:Y:S01]  /*c590*/  MUFU.EX2 R2, R186 ;  /* 0x000000ba00027308 */ /* 0x0006620000000800 */
[C---:B------:R-:W-:Y:S02]  /*c5a0*/  FMUL.FTZ R126, R0.reuse, R126 ;  /* 0x0000007e007e7220 */ /* 0x040fe40000410000 */
[C---:B------:R-:W-:Y:S02]  /*c5b0*/  FMUL.FTZ R127, R0.reuse, R127 ;  /* 0x0000007f007f7220 */ /* 0x040fe40000410000 */
[C---:B------:R-:W-:Y:S02]  /*c5c0*/  FMUL.FTZ R130, R0.reuse, R130 ;  /* 0x0000008200827220 */ /* 0x040fe40000410000 */
[C---:B------:R-:W-:Y:S02]  /*c5d0*/  FMUL.FTZ R131, R0.reuse, R131 ;  /* 0x0000008300837220 */ /* 0x040fe40000410000 */
[C---:B--2---:R-:W-:Y:S01]  /*c5e0*/  FFMA.FTZ R6, R0.reuse, R15, R177 ;  /* 0x0000000f00067223 */ /* 0x044fe200000100b1 */
[C---:B------:R-:W-:Y:S01]  /*c5f0*/  F2FP.BF16.PACK_AB R177, R7.reuse, R177 ;  /* 0x000000b107b1723e */ /* 0x040fe200000010ff */
[C---:B------:R-:W-:Y:S02]  /*c600*/  FMUL.FTZ R15, R0.reuse, R159 ;  /* 0x0000009f000f7220 */ /* 0x040fe40000410000 */
[----:B------:R-:W-:Y:S02]  /*c610*/  FADD.FTZ R152, R7, R6 ;  /* 0x0000000607987221 */ /* 0x000fe40000010000 */
[C---:B------:R-:W-:Y:S02]  /*c620*/  FMUL.FTZ R6, R0.reuse, R166 ;  /* 0x000000a600067220 */ /* 0x040fe40000410000 */
[----:B------:R-:W2:Y:S01]  /*c630*/  LDL R166, [R1+0x2c] ;  /* 0x00002c0001a67983 */ /* 0x000ea20000100800 */
[----:B------:R-:W-:Y:S02]  /*c640*/  FMUL.FTZ R7, R0, R167 ;  /* 0x000000a700077220 */ /* 0x000fe40000410000 */
[----:B------:R-:W-:Y:S01]  /*c650*/  FADD.FTZ R0, R134, R188 ;  /* 0x000000bc86007221 */ /* 0x000fe20000010000 */
[----:B------:R-:W2:Y:S01]  /*c660*/  LDL R167, [R1+0x34] ;  /* 0x0000340001a77983 */ /* 0x000ea20000100800 */
[----:B---3--:R-:W-:Y:S02]  /*c670*/  MOV R186, R140 ;  /* 0x0000008c00ba7202 */ /* 0x008fe40000000f00 */
[----:B-1----:R-:W-:Y:S01]  /*c680*/  FADD.FTZ R0, R2, R0 ;  /* 0x0000000002007221 */ /* 0x002fe20000010000 */
[----:B----4-:R-:W-:Y:S01]  /*c690*/  MOV R187, R141 ;  /* 0x0000008d00bb7202 */ /* 0x010fe20000000f00 */
[----:B--2---:R-:W1:Y:S01]  /*c6a0*/  LDSM.16.MT88.4 R136, [R166] ;  /* 0x00000000a688783b */ /* 0x004e620000004200 */
[----:B------:R-:W-:Y:S01]  /*c6b0*/  MOV R188, R167 ;  /* 0x000000a700bc7202 */ /* 0x000fe20000000f00 */
[C---:B-1----:R-:W-:Y:S08]  /*c6c0*/  HMMA.16816.F32.BF16 R4, R176.reuse, R136, R4 ;  /* 0x00000088b004723c */ /* 0x042ff00000041804 */
[C---:B------:R-:W-:Y:S01]  /*c6d0*/  HMMA.16816.F32.BF16 R8, R176.reuse, R138, R8 ;  /* 0x0000008ab008723c */ /* 0x040fe20000041808 */
[----:B------:R-:W1:Y:S07]  /*c6e0*/  LDSM.16.MT88.4 R136, [R167] ;  /* 0x00000000a788783b */ /* 0x000e6e0000004200 */
[C---:B-1----:R-:W-:Y:S08]  /*c6f0*/  HMMA.16816.F32.BF16 R12, R176.reuse, R136, R12 ;  /* 0x00000088b00c723c */ /* 0x042ff0000004180c */
[C---:B------:R-:W-:Y:S01]  /*c700*/  HMMA.16816.F32.BF16 R16, R176.reuse, R138, R16 ;  /* 0x0000008ab010723c */ /* 0x040fe20000041810 */
[----:B------:R-:W1:Y:S07]  /*c710*/  LDSM.16.MT88.4 R136, [R140] ;  /* 0x000000008c88783b */ /* 0x000e6e0000004200 */
[C---:B-1----:R-:W-:Y:S08]  /*c720*/  HMMA.16816.F32.BF16 R20, R176.reuse, R136, R20 ;  /* 0x00000088b014723c */ /* 0x042ff00000041814 */
[C---:B------:R-:W-:Y:S01]  /*c730*/  HMMA.16816.F32.BF16 R24, R176.reuse, R138, R24 ;  /* 0x0000008ab018723c */ /* 0x040fe20000041818 */
[----:B------:R1:W2:Y:S03]  /*c740*/  LDSM.16.MT88.4 R136, [R145] ;  /* 0x000000009188783b */ /* 0x0002a60000004200 */
[----:B-1----:R-:W-:Y:S02]  /*c750*/  MOV R145, R144 ;  /* 0x0000009000917202 */ /* 0x002fe40000000f00 */
[----:B------:R-:W1:Y:S02]  /*c760*/  MUFU.EX2 R144, R185 ;  /* 0x000000b900907308 */ /* 0x000e640000000800 */
[C---:B--2---:R-:W-:Y:S08]  /*c770*/  HMMA.16816.F32.BF16 R28, R176.reuse, R136, R28 ;  /* 0x00000088b01c723c */ /* 0x044ff0000004181c */
[C---:B------:R-:W-:Y:S01]  /*c780*/  HMMA.16816.F32.BF16 R32, R176.reuse, R138, R32 ;  /* 0x0000008ab020723c */ /* 0x040fe20000041820 */
[----:B------:R-:W2:Y:S03]  /*c790*/  LDSM.16.MT88.4 R136, [R166+0x2000] ;  /* 0x00200000a688783b */ /* 0x000ea60000004200 */
[----:B-1----:R-:W-:Y:S04]  /*c7a0*/  FADD.FTZ R0, R144, R0 ;  /* 0x0000000090007221 */ /* 0x002fe80000010000 */
[----:B------:R-:W-:Y:S01]  /*c7b0*/  FADD.FTZ R0, R135, R0 ;  /* 0x0000000087007221 */ /* 0x000fe20000010000 */
        /* <DEDUP_REMOVED lines=26> */
[----:B------:R1:W2:Y:S03]  /*c960*/  LDSM.16.MT88.4 R136, [R167+0x6000] ;  /* 0x00600000a788783b */ /* 0x0002a60000004200 */
[----:B-1----:R-:W-:Y:S04]  /*c970*/  MOV R167, R145 ;  /* 0x0000009100a77202 */ /* 0x002fe80000000f00 */
[C---:B--2---:R-:W-:Y:S08]  /*c980*/  HMMA.16816.F32.BF16 R108, R176.reuse, R136, R108 ;  /* 0x00000088b06c723c */ /* 0x044ff0000004186c */
[C---:B------:R-:W-:Y:S01]  /*c990*/  HMMA.16816.F32.BF16 R112, R176.reuse, R138, R112 ;  /* 0x0000008ab070723c */ /* 0x040fe20000041870 */
[----:B------:R-:W1:Y:S07]  /*c9a0*/  LDSM.16.MT88.4 R136, [R140+0x6000] ;  /* 0x006000008c88783b */ /* 0x000e6e0000004200 */
[C---:B-1----:R-:W-:Y:S08]  /*c9b0*/  HMMA.16816.F32.BF16 R116, R176.reuse, R136, R116 ;  /* 0x00000088b074723c */ /* 0x042ff00000041874 */
[C---:B------:R-:W-:Y:S01]  /*c9c0*/  HMMA.16816.F32.BF16 R120, R176.reuse, R138, R120 ;  /* 0x0000008ab078723c */ /* 0x040fe20000041878 */
[----:B------:R-:W1:Y:S08]  /*c9d0*/  LDSM.16.MT88.4 R136, [R141+0x6000] ;  /* 0x006000008d88783b */ /* 0x000e700000004200 */
[----:B------:R-:W2:Y:S01]  /*c9e0*/  LDSM.16.MT88.4 R140, [R166+0x800] ;  /* 0x00080000a68c783b */ /* 0x000ea20000004200 */
[C---:B-1----:R-:W-:Y:S07]  /*c9f0*/  HMMA.16816.F32.BF16 R124, R176.reuse, R136, R124 ;  /* 0x00000088b07c723c */ /* 0x042fee000004187c */
[----:B------:R-:W-:Y:S01]  /*ca00*/  F2FP.BF16.PACK_AB R136, R2, R134 ;  /* 0x000000860288723e */ /* 0x000fe200000010ff */
[----:B------:R-:W-:Y:S01]  /*ca10*/  HMMA.16816.F32.BF16 R128, R176, R138, R128 ;  /* 0x0000008ab080723c */ /* 0x000fe20000041880 */
[----:B------:R1:W-:Y:S03]  /*ca20*/  MUFU.EX2 R2, R251 ;  /* 0x000000fb00027308 */ /* 0x0003e60000000800 */
[----:B------:R-:W-:Y:S03]  /*ca30*/  F2FP.BF16.PACK_AB R137, R181, R184 ;  /* 0x000000b8b589723e */ /* 0x000fe600000010ff */
[----:B------:R-:W-:Y:S02]  /*ca40*/  F2FP.BF16.PACK_AB R138, R135, R144 ;  /* 0x00000090878a723e */ /* 0x000fe400000010ff */
[----:B------:R-:W3:Y:S02]  /*ca50*/  LDSM.16.MT88.4 R144, [R188+0x800] ;  /* 0x00080000bc90783b */ /* 0x000ee40000004200 */
[----:B------:R4:W4:Y:S01]  /*ca60*/  MUFU.EX2 R134, R167 ;  /* 0x000000a700867308 */ /* 0x0009220000000800 */
[----:B------:R-:W-:Y:S07]  /*ca70*/  F2FP.BF16.PACK_AB R139, R183, R182 ;  /* 0x000000b6b78b723e */ /* 0x000fee00000010ff */
[C---:B--2---:R-:W-:Y:S02]  /*ca80*/  HMMA.16816.F32.BF16 R4, R136.reuse, R140, R4 ;  /* 0x0000008c8804723c */ /* 0x044fe40000041804 */
[----:B------:R-:W-:Y:S03]  /*ca90*/  MUFU.EX2 R135, R249 ;  /* 0x000000f900877308 */ /* 0x000fe60000000800 */
[----:B-1----:R-:W-:Y:S03]  /*caa0*/  MOV R251, R166 ;  /* 0x000000a600fb7202 */ /* 0x002fe60000000f00 */
[C---:B------:R-:W-:Y:S01]  /*cab0*/  HMMA.16816.F32.BF16 R8, R136.reuse, R142, R8 ;  /* 0x0000008e8808723c */ /* 0x040fe20000041808 */
[----:B------:R-:W1:Y:S03]  /*cac0*/  LDSM.16.MT88.4 R140, [R186+0x800] ;  /* 0x00080000ba8c783b */ /* 0x000e660000004200 */
[----:B------:R-:W-:Y:S01]  /*cad0*/  MUFU.EX2 R178, R157 ;  /* 0x0000009d00b27308 */ /* 0x000fe20000000800 */
[----:B----4-:R-:W-:Y:S01]  /*cae0*/  MOV R167, R148 ;  /* 0x0000009400a77202 */ /* 0x010fe20000000f00 */
[----:B------:R-:W-:Y:S06]  /*caf0*/  FADD.FTZ R0, R134, R0 ;  /* 0x0000000086007221 */ /* 0x000fec0000010000 */
[----:B------:R-:W-:Y:S02]  /*cb00*/  FADD.FTZ R0, R2, R0 ;  /* 0x0000000002007221 */ /* 0x000fe40000010000 */
[----:B------:R-:W2:Y:S01]  /*cb10*/  MUFU.EX2 R148, R250 ;  /* 0x000000fa00947308 */ /* 0x000ea20000000800 */
[C---:B---3--:R-:W-:Y:S08]  /*cb20*/  HMMA.16816.F32.BF16 R12, R136.reuse, R144, R12 ;  /* 0x00000090880c723c */ /* 0x048ff0000004180c */
[C---:B------:R-:W-:Y:S01]  /*cb30*/  HMMA.16816.F32.BF16 R16, R136.reuse, R146, R16 ;  /* 0x000000928810723c */ /* 0x040fe20000041810 */
[----:B------:R-:W3:Y:S03]  /*cb40*/  LDSM.16.MT88.4 R144, [R187+0x800] ;  /* 0x00080000bb90783b */ /* 0x000ee60000004200 */
[----:B--2---:R-:W-:Y:S04]  /*cb50*/  FADD.FTZ R0, R148, R0 ;  /* 0x0000000094007221 */ /* 0x004fe80000010000 */
[C---:B-1----:R-:W-:Y:S04]  /*cb60*/  HMMA.16816.F32.BF16 R20, R136.reuse, R140, R20 ;  /* 0x0000008c8814723c */ /* 0x042fe80000041814 */
[C---:B------:R-:W-:Y:S04]  /*cb70*/  FADD.FTZ R0, R135.reuse, R0 ;  /* 0x0000000087007221 */ /* 0x040fe80000010000 */
        /* <DEDUP_REMOVED lines=28> */
[----:B------:R-:W-:Y:S01]  /*cd40*/  MUFU.EX2 R176, R166 ;  /* 0x000000a600b07308 */ /* 0x000fe20000000800 */
        /* <DEDUP_REMOVED lines=20> */
[----:B------:R-:W1:Y:S03]  /*ce90*/  MUFU.EX2 R2, R167 ;  /* 0x000000a700027308 */ /* 0x000e660000000800 */
[C---:B--2---:R-:W-:Y:S07]  /*cea0*/  HMMA.16816.F32.BF16 R4, R136.reuse, R140, R4 ;  /* 0x0000008c8804723c */ /* 0x044fee0000041804 */
[----:B------:R-:W-:Y:S01]  /*ceb0*/  MUFU.EX2 R134, R165 ;  /* 0x000000a500867308 */ /* 0x000fe20000000800 */
[C---:B------:R-:W-:Y:S01]  /*cec0*/  HMMA.16816.F32.BF16 R8, R136.reuse, R142, R8 ;  /* 0x0000008e8808723c */ /* 0x040fe20000041808 */
[----:B------:R-:W2:Y:S03]  /*ced0*/  LDSM.16.MT88.4 R140, [R187+0x1000] ;  /* 0x00100000bb8c783b */ /* 0x000ea60000004200 */
[----:B----4-:R-:W-:Y:S05]  /*cee0*/  F2FP.BF16.PACK_AB R177, R135, R180 ;  /* 0x000000b487b1723e */ /* 0x010fea00000010ff */
[----:B------:R-:W-:Y:S01]  /*cef0*/  LDSM.16.MT88.4 R160, [R251+0x1800] ;  /* 0x00180000fba0783b */ /* 0x000fe20000004200 */
[C---:B-1----:R-:W-:Y:S03]  /*cf00*/  HMMA.16816.F32.BF16 R12, R136.reuse, R144, R12 ;  /* 0x00000090880c723c */ /* 0x042fe6000004180c */
[----:B------:R-:W-:Y:S04]  /*cf10*/  FADD.FTZ R0, R2, R0 ;  /* 0x0000000002007221 */ /* 0x000fe80000010000 */
[----:B------:R-:W-:Y:S01]  /*cf20*/  FADD.FTZ R0, R176, R0 ;  /* 0x00000000b0007221 */ /* 0x000fe20000010000 */
[C---:B------:R-:W-:Y:S01]  /*cf30*/  HMMA.16816.F32.BF16 R16, R136.reuse, R146, R16 ;  /* 0x000000928810723c */ /* 0x040fe20000041810 */
[----:B------:R-:W1:Y:S03]  /*cf40*/  LDSM.16.MT88.4 R144, [R251+0x3000] ;  /* 0x00300000fb90783b */ /* 0x000e660000004200 */
[----:B------:R-:W-:Y:S01]  /*cf50*/  FADD.FTZ R0, R178, R0 ;  /* 0x00000000b2007221 */ /* 0x000fe20000010000 */
[----:B------:R-:W-:Y:S02]  /*cf60*/  F2FP.BF16.PACK_AB R178, R132, R178 ;  /* 0x000000b284b2723e */ /* 0x000fe400000010ff */
[----:B------:R-:W-:Y:S01]  /*cf70*/  F2FP.BF16.PACK_AB R176, R176, R2 ;  /* 0x00000002b0b0723e */ /* 0x000fe200000010ff */
[C---:B---3--:R-:W-:Y:S04]  /*cf80*/  HMMA.16816.F32.BF16 R20, R136.reuse, R148, R20 ;  /* 0x000000948814723c */ /* 0x048fe80000041814 */
[----:B------:R-:W-:Y:S02]  /*cf90*/  FADD.FTZ R0, R132, R0 ;  /* 0x0000000084007221 */ /* 0x000fe40000010000 */
[----:B------:R-:W-:Y:S01]  /*cfa0*/  FADD.FTZ R2, R153, R152 ;  /* 0x0000009899027221 */ /* 0x000fe20000010000 */
[----:B------:R-:W3:Y:S01]  /*cfb0*/  MUFU.EX2 R132, R164 ;  /* 0x000000a400847308 */ /* 0x000ee20000000800 */
[C---:B------:R-:W-:Y:S01]  /*cfc0*/  HMMA.16816.F32.BF16 R24, R136.reuse, R150, R24 ;  /* 0x000000968818723c */ /* 0x040fe20000041818 */
[----:B------:R-:W4:Y:S07]  /*cfd0*/  LDSM.16.MT88.4 R148, [R188+0x3000] ;  /* 0x00300000bc94783b */ /* 0x000f2e0000004200 */
[C---:B--2---:R-:W-:Y:S01]  /*cfe0*/  HMMA.16816.F32.BF16 R28, R136.reuse, R140, R28 ;  /* 0x0000008c881c723c */ /* 0x044fe2000004181c */
[----:B------:R-:W-:Y:S07]  /*cff0*/  LDSM.16.MT88.4 R152, [R188+0x1800] ;  /* 0x00180000bc98783b */ /* 0x000fee0000004200 */
[C---:B------:R-:W-:Y:S01]  /*d000*/  HMMA.16816.F32.BF16 R32, R136.reuse, R142, R32 ;  /* 0x0000008e8820723c */ /* 0x040fe20000041820 */
[----:B------:R-:W2:Y:S03]  /*d010*/  LDSM.16.MT88.4 R140, [R186+0x3000] ;  /* 0x00300000ba8c783b */ /* 0x000ea60000004200 */
[----:B---3--:R-:W-:Y:S04]  /*d020*/  F2FP.BF16.PACK_AB R179, R132, R134 ;  /* 0x0000008684b3723e */ /* 0x008fe800000010ff */
[C---:B-1----:R-:W-:Y:S01]  /*d030*/  HMMA.16816.F32.BF16 R36, R136.reuse, R144, R36 ;  /* 0x000000908824723c */ /* 0x042fe20000041824 */
[----:B------:R1:W-:Y:S04]  /*d040*/  STL [R1+0x7c], R0 ;  /* 0x00007c0001007387 */ /* 0x0003e80000100800 */
[----:B------:R-:W3:Y:S03]  /*d050*/  LDL.LU R185, [R1+0x64] ;  /* 0x0000640001b97983 */ /* 0x000ee60000300800 */
[C---:B------:R-:W-:Y:S01]  /*d060*/  HMMA.16816.F32.BF16 R40, R136.reuse, R146, R40 ;  /* 0x000000928828723c */ /* 0x040fe20000041828 */
[----:B------:R-:W2:Y:S07]  /*d070*/  LDSM.16.MT88.4 R144, [R187+0x3000] ;  /* 0x00300000bb90783b */ /* 0x000eae0000004200 */
[C---:B----4-:R-:W-:Y:S08]  /*d080*/  HMMA.16816.F32.BF16 R44, R136.reuse, R148, R44 ;  /* 0x00000094882c723c */ /* 0x050ff0000004182c */
[C---:B------:R-:W-:Y:S01]  /*d090*/  HMMA.16816.F32.BF16 R48, R136.reuse, R150, R48 ;  /* 0x000000968830723c */ /* 0x040fe20000041830 */
[----:B------:R-:W4:Y:S03]  /*d0a0*/  LDSM.16.MT88.4 R148, [R251+0x5000] ;  /* 0x00500000fb94783b */ /* 0x000f260000004200 */
[----:B-1----:R-:W-:Y:S04]  /*d0b0*/  FADD.FTZ R0, R156, R2 ;  /* 0x000000029c007221 */ /* 0x002fe80000010000 */
[C---:B--2---:R-:W-:Y:S04]  /*d0c0*/  HMMA.16816.F32.BF16 R52, R136.reuse, R140, R52 ;  /* 0x0000008c8834723c */ /* 0x044fe80000041834 */
[----:B------:R-:W-:Y:S04]  /*d0d0*/  FADD.FTZ R0, R184, R0 ;  /* 0x00000000b8007221 */ /* 0x000fe80000010000 */
[C---:B------:R-:W-:Y:S01]  /*d0e0*/  HMMA.16816.F32.BF16 R56, R136.reuse, R142, R56 ;  /* 0x0000008e8838723c */ /* 0x040fe20000041838 */
[----:B------:R-:W1:Y:S03]  /*d0f0*/  LDSM.16.MT88.4 R140, [R188+0x5000] ;  /* 0x00500000bc8c783b */ /* 0x000e660000004200 */
[----:B------:R-:W-:Y:S04]  /*d100*/  FADD.FTZ R0, R181, R0 ;  /* 0x00000000b5007221 */ /* 0x000fe80000010000 */
[----:B------:R-:W-:Y:S01]  /*d110*/  FADD.FTZ R0, R182, R0 ;  /* 0x00000000b6007221 */ /* 0x000fe20000010000 */
[C---:B------:R-:W-:Y:S03]  /*d120*/  HMMA.16816.F32.BF16 R60, R136.reuse, R144, R60 ;  /* 0x00000090883c723c */ /* 0x040fe6000004183c */
[----:B------:R-:W-:Y:S04]  /*d130*/  FADD.FTZ R0, R183, R0 ;  /* 0x00000000b7007221 */ /* 0x000fe80000010000 */
[----:B------:R-:W-:Y:S01]  /*d140*/  FADD.FTZ R0, R190, R0 ;  /* 0x00000000be007221 */ /* 0x000fe20000010000 */
[C---:B------:R-:W-:Y:S01]  /*d150*/  HMMA.16816.F32.BF16 R64, R136.reuse, R146, R64 ;  /* 0x000000928840723c */ /* 0x040fe20000041840 */
[----:B------:R-:W2:Y:S03]  /*d160*/  LDSM.16.MT88.4 R144, [R186+0x5000] ;  /* 0x00500000ba90783b */ /* 0x000ea60000004200 */
[----:B------:R-:W-:Y:S04]  /*d170*/  FADD.FTZ R0, R189, R0 ;  /* 0x00000000bd007221 */ /* 0x000fe80000010000 */
[C---:B----4-:R-:W-:Y:S04]  /*d180*/  HMMA.16816.F32.BF16 R68, R136.reuse, R148, R68 ;  /* 0x000000948844723c */ /* 0x050fe80000041844 */
        /* <DEDUP_REMOVED lines=8> */
[----:B------:R-:W-:Y:S01]  /*d210*/  FADD.FTZ R0, R135, R0 ;  /* 0x0000000087007221 */ /* 0x000fe20000010000 */
[----:B------:R-:W-:Y:S03]  /*d220*/  MOV R135, R3 ;  /* 0x0000000300877202 */ /* 0x000fe60000000f00 */
[----:B------:R-:W-:Y:S01]  /*d230*/  FADD.FTZ R2, R134, R0 ;  /* 0x0000000086027221 */ /* 0x000fe20000010000 */
[C---:B--2---:R-:W-:Y:S03]  /*d240*/  HMMA.16816.F32.BF16 R84, R136.reuse, R144, R84 ;  /* 0x000000908854723c */ /* 0x044fe60000041854 */
[----:B------:R-:W-:Y:S01]  /*d250*/  FADD.FTZ R2, R132, R2 ;  /* 0x0000000284027221 */ /* 0x000fe20000010000 */
[----:B------:R-:W-:Y:S04]  /*d260*/  MOV R134, R133 ;  /* 0x0000008500867202 */ /* 0x000fe80000000f00 */
        /* <DEDUP_REMOVED lines=11> */
[C---:B----4-:R-:W-:Y:S08]  /*d320*/  HMMA.16816.F32.BF16 R116, R136.reuse, R148, R116 ;  /* 0x000000948874723c */ /* 0x050ff00000041874 */
[C---:B------:R-:W-:Y:S08]  /*d330*/  HMMA.16816.F32.BF16 R120, R136.reuse, R150, R120 ;  /* 0x000000968878723c */ /* 0x040ff00000041878 */
[C---:B-1----:R-:W-:Y:S08]  /*d340*/  HMMA.16816.F32.BF16 R124, R136.reuse, R140, R124 ;  /* 0x0000008c887c723c */ /* 0x042ff0000004187c */
[----:B------:R-:W-:Y:S01]  /*d350*/  HMMA.16816.F32.BF16 R128, R136, R142, R128 ;  /* 0x0000008e8880723c */ /* 0x000fe20000041880 */
[----:B------:R-:W1:Y:S07]  /*d360*/  LDSM.16.MT88.4 R136, [R187+0x1800] ;  /* 0x00180000bb88783b */ /* 0x000e6e0000004200 */
[C---:B------:R-:W-:Y:S01]  /*d370*/  HMMA.16816.F32.BF16 R164, R176.reuse, R160, R4 ;  /* 0x000000a0b0a4723c */ /* 0x040fe20000041804 */
[----:B------:R-:W4:Y:S07]  /*d380*/  LDSM.16.MT88.4 R4, [R251+0x3800] ;  /* 0x00380000fb04783b */ /* 0x000f2e0000004200 */
[C---:B------:R-:W-:Y:S01]  /*d390*/  HMMA.16816.F32.BF16 R160, R176.reuse, R162, R8 ;  /* 0x000000a2b0a0723c */ /* 0x040fe20000041808 */
[----:B------:R-:W4:Y:S07]  /*d3a0*/  LDSM.16.MT88.4 R8, [R188+0x3800] ;  /* 0x00380000bc08783b */ /* 0x000f2e0000004200 */
[C---:B------:R-:W-:Y:S01]  /*d3b0*/  HMMA.16816.F32.BF16 R156, R176.reuse, R152, R12 ;  /* 0x00000098b09c723c */ /* 0x040fe2000004180c */
[----:B------:R-:W4:Y:S07]  /*d3c0*/  LDSM.16.MT88.4 R12, [R186+0x3800] ;  /* 0x00380000ba0c783b */ /* 0x000f2e0000004200 */
[C---:B------:R-:W-:Y:S01]  /*d3d0*/  HMMA.16816.F32.BF16 R152, R176.reuse, R154, R16 ;  /* 0x0000009ab098723c */ /* 0x040fe20000041810 */
[----:B------:R-:W3:Y:S07]  /*d3e0*/  LDSM.16.MT88.4 R16, [R187+0x3800] ;  /* 0x00380000bb10783b */ /* 0x000eee0000004200 */
[C---:B--2---:R-:W-:Y:S08]  /*d3f0*/  HMMA.16816.F32.BF16 R148, R176.reuse, R144, R20 ;  /* 0x00000090b094723c */ /* 0x044ff00000041814 */
[C---:B------:R-:W-:Y:S08]  /*d400*/  HMMA.16816.F32.BF16 R144, R176.reuse, R146, R24 ;  /* 0x00000092b090723c */ /* 0x040ff00000041818 */
[C---:B-1----:R-:W-:Y:S08]  /*d410*/  HMMA.16816.F32.BF16 R140, R176.reuse, R136, R28 ;  /* 0x00000088b08c723c */ /* 0x042ff0000004181c */
[C---:B------:R-:W-:Y:S08]  /*d420*/  HMMA.16816.F32.BF16 R136, R176.reuse, R138, R32 ;  /* 0x0000008ab088723c */ /* 0x040ff00000041820 */
[C---:B----4-:R-:W-:Y:S08]  /*d430*/  HMMA.16816.F32.BF16 R36, R176.reuse, R4, R36 ;  /* 0x00000004b024723c */ /* 0x050ff00000041824 */
[C---:B------:R-:W-:Y:S01]  /*d440*/  HMMA.16816.F32.BF16 R40, R176.reuse, R6, R40 ;  /* 0x00000006b028723c */ /* 0x040fe20000041828 */
[----:B------:R-:W1:Y:S07]  /*d450*/  LDSM.16.MT88.4 R4, [R251+0x5800] ;  /* 0x00580000fb04783b */ /* 0x000e6e0000004200 */
[C---:B------:R-:W-:Y:S08]  /*d460*/  HMMA.16816.F32.BF16 R44, R176.reuse, R8, R44 ;  /* 0x00000008b02c723c */ /* 0x040ff0000004182c */
[C---:B------:R-:W-:Y:S01]  /*d470*/  HMMA.16816.F32.BF16 R48, R176.reuse, R10, R48 ;  /* 0x0000000ab030723c */ /* 0x040fe20000041830 */
[----:B------:R-:W2:Y:S07]  /*d480*/  LDSM.16.MT88.4 R8, [R188+0x5800] ;  /* 0x00580000bc08783b */ /* 0x000eae0000004200 */
[C---:B------:R-:W-:Y:S08]  /*d490*/  HMMA.16816.F32.BF16 R52, R176.reuse, R12, R52 ;  /* 0x0000000cb034723c */ /* 0x040ff00000041834 */
[C---:B------:R-:W-:Y:S01]  /*d4a0*/  HMMA.16816.F32.BF16 R56, R176.reuse, R14, R56 ;  /* 0x0000000eb038723c */ /* 0x040fe20000041838 */
[----:B------:R-:W4:Y:S03]  /*d4b0*/  LDSM.16.MT88.4 R12, [R186+0x5800] ;  /* 0x00580000ba0c783b */ /* 0x000f260000004200 */
[C---:B---3--:R-:W-:Y:S04]  /*d4c0*/  IADD3 R0, R185.reuse, -0x1, RZ ;  /* 0xffffffffb9007810 */ /* 0x048fe80007ffe0ff */
[C---:B------:R-:W-:Y:S01]  /*d4d0*/  HMMA.16816.F32.BF16 R60, R176.reuse, R16, R60 ;  /* 0x00000010b03c723c */ /* 0x040fe2000004183c */
[----:B------:R-:W-:Y:S02]  /*d4e0*/  STL [R1+0x64], R0 ;  /* 0x0000640001007387 */ /* 0x000fe40000100800 */
[----:B------:R-:W-:Y:S02]  /*d4f0*/  ISETP.GT.AND P0, PT, R185, RZ, PT ;  /* 0x000000ffb900720c */ /* 0x000fe40003f04270 */
[----:B------:R-:W-:Y:S03]  /*d500*/  STL [R1+0x78], R2 ;  /* 0x0000780201007387 */ /* 0x000fe60000100800 */
        /* <DEDUP_REMOVED lines=12> */
[C---:B------:R-:W-:Y:S01]  /*d5d0*/  HMMA.16816.F32.BF16 R96, R176.reuse, R18, R96 ;  /* 0x00000012b060723c */ /* 0x040fe20000041860 */
[----:B------:R-:W3:Y:S07]  /*d5e0*/  LDSM.16.MT88.4 R16, [R187+0x7800] ;  /* 0x00780000bb10783b */ /* 0x000eee0000004200 */
[C---:B-1----:R-:W-:Y:S08]  /*d5f0*/  HMMA.16816.F32.BF16 R100, R176.reuse, R4, R100 ;  /* 0x00000004b064723c */ /* 0x042ff00000041864 */
[C---:B------:R-:W-:Y:S08]  /*d600*/  HMMA.16816.F32.BF16 R104, R176.reuse, R6, R104 ;  /* 0x00000006b068723c */ /* 0x040ff00000041868 */
[C---:B--2---:R-:W-:Y:S08]  /*d610*/  HMMA.16816.F32.BF16 R108, R176.reuse, R8, R108 ;  /* 0x00000008b06c723c */ /* 0x044ff0000004186c */
[C---:B------:R-:W-:Y:S08]  /*d620*/  HMMA.16816.F32.BF16 R112, R176.reuse, R10, R112 ;  /* 0x0000000ab070723c */ /* 0x040ff00000041870 */
[C---:B----4-:R-:W-:Y:S08]  /*d630*/  HMMA.16816.F32.BF16 R116, R176.reuse, R12, R116 ;  /* 0x0000000cb074723c */ /* 0x050ff00000041874 */
[C---:B------:R-:W-:Y:S08]  /*d640*/  HMMA.16816.F32.BF16 R120, R176.reuse, R14, R120 ;  /* 0x0000000eb078723c */ /* 0x040ff00000041878 */
[C---:B---3--:R-:W-:Y:S07]  /*d650*/  HMMA.16816.F32.BF16 R124, R176.reuse, R16, R124 ;  /* 0x00000010b07c723c */ /* 0x048fee000004187c */
[----:B------:R-:W-:Y:S01]  /*d660*/  MOV R16, R3 ;  /* 0x0000000300107202 */ /* 0x000fe20000000f00 */
[----:B------:R-:W-:Y:S01]  /*d670*/  HMMA.16816.F32.BF16 R128, R176, R18, R128 ;  /* 0x00000012b080723c */ /* 0x000fe20000041880 */
[----:B------:R-:W-:Y:S07]  /*d680*/  @!UPT UIADD3 URZ, URZ, URZ, URZ ;  /* 0x0000003f3f3ff290 */ /* 0x000fee000fffe03f */
[----:B------:R-:W-:-:S11]  /*d690*/  @P0 BRA `(.L_x_2403) ;  /* 0xffffc42000000947 */ /* 0x000fd6000383ffff */
.L_x_2396:
[----:B------:R-:W-:Y:S05]  /*d6a0*/  BRA.DIV ~URZ, `(.L_x_2404) ;  /* 0x00004a927f007947 */ /* 0x000fea000b800000 */
[----:B------:R-:W2:Y:S04]  /*d6b0*/  LDL R0, [R1+0x7c] ;  /* 0x00007c0001007983 */ /* 0x000ea80000100800 */
[----:B--2---:R1:W2:Y:S02]  /*d6c0*/  SHFL.BFLY PT, R4, R0, 0x2, 0x1f ;  /* 0x0c401f0000047f89 */ /* 0x0042a400000e0000 */
.L_x_2450:
        /* <DEDUP_REMOVED lines=9> */
.L_x_2451:
[----:B------:R-:W-:Y:S01]  /*d760*/  FSETP.NE.FTZ.AND P1, PT, R4, RZ, PT ;  /* 0x000000ff0400720b */ /* 0x000fe20003f35000 */
[----:B--2---:R-:W-:Y:S01]  /*d770*/  FADD.FTZ R3, R3, R5 ;  /* 0x0000000503037221 */ /* 0x004fe20000010000 */
[----:B------:R-:W-:Y:S02]  /*d780*/  MOV R2, RZ ;  /* 0x000000ff00027202 */ /* 0x000fe40000000f00 */
[----:B------:R-:W-:Y:S02]  /*d790*/  MOV R0, RZ ;  /* 0x000000ff00007202 */ /* 0x000fe40000000f00 */
[----:B------:R-:W-:Y:S02]  /*d7a0*/  FSETP.NE.FTZ.AND P0, PT, R3, RZ, PT ;  /* 0x000000ff0300720b */ /* 0x000fe40003f15000 */
[----:B------:R-:W-:-:S05]  /*d7b0*/  MOV R173, 0xff800000 ;  /* 0xff80000000ad7802 */ /* 0x000fca0000000f00 */
[----:B------:R-:W2:Y:S01]  /*d7c0*/  @P1 MUFU.RCP R2, R4 ;  /* 0x0000000400021308 */ /* 0x000ea20000001000 */
[----:B------:R-:W-:-:S07]  /*d7d0*/  @P1 MOV R6, 0x3f317218 ;  /* 0x3f31721800061802 */ /* 0x000fce0000000f00 */
        /* <DEDUP_REMOVED lines=67> */
[----:B------:R4:W5:Y:S01]  /*dc10*/  @P0 MUFU.LG2 R2, R3 ;  /* 0x0000000300020308 */ /* 0x0009620000000c00 */
[----:B-1-3--:R-:W-:Y:S02]  /*dc20*/  @P1 FMUL.FTZ R5, R4, 0.69314718246459960938 ;  /* 0x3f31721804051820 */ /* 0x00afe40000410000 */
[----:B------:R-:W-:Y:S02]  /*dc30*/  @P1 FMUL.FTZ R4, R6, c[0x0][0x2d0] ;  /* 0x0000b40006041a20 */ /* 0x000fe40000410000 */
[----:B--2---:R-:W-:Y:S01]  /*dc40*/  FMUL.FTZ R6, R0, R46 ;  /* 0x0000002e00067220 */ /* 0x004fe20000410000 */
[----:B------:R-:W-:Y:S01]  /*dc50*/  MOV R46, 0x1 ;  /* 0x00000001002e7802 */ /* 0x000fe20000000f00 */
[----:B------:R-:W-:-:S02]  /*dc60*/  @P1 FFMA.FTZ R173, R4, R133, R5 ;  /* 0x0000008504ad1223 */ /* 0x000fc40000010005 */
[C---:B------:R-:W-:Y:S02]  /*dc70*/  FMUL.FTZ R45, R0.reuse, R43 ;  /* 0x0000002b002d7220 */ /* 0x040fe40000410000 */
[C---:B------:R-:W-:Y:S02]  /*dc80*/  FMUL.FTZ R166, R0.reuse, R166 ;  /* 0x000000a600a67220 */ /* 0x040fe40000410000 */
[C---:B------:R-:W-:Y:S02]  /*dc90*/  FMUL.FTZ R167, R0.reuse, R167 ;  /* 0x000000a700a77220 */ /* 0x040fe40000410000 */
[----:B------:R-:W-:Y:S01]  /*dca0*/  FMUL.FTZ R162, R0, R162 ;  /* 0x000000a200a27220 */ /* 0x000fe20000410000 */
[----:B----4-:R-:W-:Y:S01]  /*dcb0*/  @P0 MOV R3, 0x3f317218 ;  /* 0x3f31721800030802 */ /* 0x010fe20000000f00 */
[----:B-----5:R-:W-:Y:S02]  /*dcc0*/  @P0 FMUL.FTZ R2, R2, 0.69314718246459960938 ;  /* 0x3f31721802020820 */ /* 0x020fe40000410000 */
[----:B------:R-:W-:-:S02]  /*dcd0*/  FMUL.FTZ R61, R0, R163 ;  /* 0x000000a3003d7220 */ /* 0x000fc40000410000 */
[----:B------:R-:W-:Y:S02]  /*dce0*/  @P0 FMUL.FTZ R3, R3, c[0x0][0x2d0] ;  /* 0x0000b40003030a20 */ /* 0x000fe40000410000 */
        /* <DEDUP_REMOVED lines=60> */
.L_x_2377:
        /* <DEDUP_REMOVED lines=19> */
.L_x_2407:
[----:B--2---:R-:W-:Y:S05]  /*e1e0*/  BSYNC B0 ;  /* 0x0000000000007941 */ /* 0x004fea0003800000 */
.L_x_2406:
        /* <DEDUP_REMOVED lines=31> */
[----:B-1----:R-:W-:Y:S02]  /*e3e0*/  F2FP.BF16.PACK_AB R48, R18, R132 ;  /* 0x000000841230723e */ /* 0x002fe400000010ff */
        /* <DEDUP_REMOVED lines=120> */
[----:B--2---:R-:W-:Y:S05]  /*eb70*/  CALL.REL.NOINC `($__internal_14_$__cuda_sm70_shflsync_idx_p) ;  /* 0x00003bc000007944 */ /* 0x004fea0003c00000 */
.L_x_2410:
        /* <DEDUP_REMOVED lines=130> */
.L_x_2412:
[----:B---34-:R-:W-:Y:S05]  /*f3a0*/  BSYNC B0 ;  /* 0x0000000000007941 */ /* 0x018fea0003800000 */
.L_x_2411:
        /* <DEDUP_REMOVED lines=22> */
.L_x_2414:
[----:B------:R-:W-:Y:S05]  /*f510*/  BSYNC B0 ;  /* 0x0000000000007941 */ /* 0x000fea0003800000 */
.L_x_2413:
        /* <DEDUP_REMOVED lines=22> */
.L_x_2416:
[----:B------:R-:W-:Y:S05]  /*f680*/  BSYNC B0 ;  /* 0x0000000000007941 */ /* 0x000fea0003800000 */
.L_x_2415:
        /* <DEDUP_REMOVED lines=23> */
.L_x_2409:
        /* <DEDUP_REMOVED lines=42> */
.L_x_2419:
[----:B------:R-:W-:Y:S05]  /*faa0*/  BSYNC B0 ;  /* 0x0000000000007941 */ /* 0x000fea0003800000 */
.L_x_2418:
        /* <DEDUP_REMOVED lines=31> */
.L_x_2452:
[----:B------:R-:W-:Y:S05]  /*fca0*/  BRA.DIV ~URZ, `(.L_x_2421) ;  /* 0x000026727f007947 */ /* 0x000fea000b800000 */
[----:B------:R4:W1:Y:S02]  /*fcb0*/  SHFL.IDX PT, R0, R13, RZ, 0x181f ;  /* 0x00181fff0d007589 */ /* 0x00086400000e0000 */
.L_x_2453:
        /* <DEDUP_REMOVED lines=35> */
.L_x_2423:
[----:B------:R-:W-:Y:S05]  /*fef0*/  BSYNC B0 ;  /* 0x0000000000007941 */ /* 0x000fea0003800000 */
.L_x_2422:
[----:B------:R-:W-:Y:S05]  /*ff00*/  BRA.DIV ~URZ, `(.L_x_2424) ;  /* 0x000024827f007947 */ /* 0x000fea000b800000 */
[----:B---3--:R2:W3:Y:S04]  /*ff10*/  SHFL.IDX PT, R4, R5, 0x1, 0x181f ;  /* 0x00381f0005047f89 */ /* 0x0084e800000e0000 */
[----:B-1----:R2:W1:Y:S02]  /*ff20*/  SHFL.IDX PT, R0, R13, 0x1, 0x181f ;  /* 0x00381f000d007f89 */ /* 0x00246400000e0000 */
.L_x_2454:
        /* <DEDUP_REMOVED lines=28> */
.L_x_2426:
[----:B------:R-:W-:Y:S05]  /*100f0*/  BSYNC B0 ;  /* 0x0000000000007941 */ /* 0x000fea0003800000 */
.L_x_2425:
[----:B------:R-:W-:Y:S05]  /*10100*/  BRA.DIV ~URZ, `(.L_x_2427) ;  /* 0x000023727f007947 */ /* 0x000fea000b800000 */
[----:B---3--:R3:W2:Y:S02]  /*10110*/  SHFL.IDX PT, R4, R5, 0x2, 0x181f ;  /* 0x00581f0005047f89 */ /* 0x0086a400000e0000 */
.L_x_2455:
[----:B------:R-:W-:Y:S05]  /*10120*/  BRA.DIV ~URZ, `(.L_x_2428) ;  /* 0x000023d27f007947 */ /* 0x000fea000b800000 */
[----:B-1----:R1:W3:Y:S02]  /*10130*/  SHFL.IDX PT, R0, R13, 0x2, 0x181f ;  /* 0x00581f000d007f89 */ /* 0x0022e400000e0000 */
.L_x_2456:
        /* <DEDUP_REMOVED lines=28> */
.L_x_2430:
[----:B------:R-:W-:Y:S05]  /*10300*/  BSYNC B0 ;  /* 0x0000000000007941 */ /* 0x000fea0003800000 */
.L_x_2429:
[----:B------:R-:W-:Y:S05]  /*10310*/  BRA.DIV ~URZ, `(.L_x_2431) ;  /* 0x000022627f007947 */ /* 0x000fea000b800000 */
[----:B--2---:R2:W1:Y:S04]  /*10320*/  SHFL.IDX PT, R4, R5, 0x3, 0x181f ;  /* 0x00781f0005047f89 */ /* 0x00446800000e0000 */
[----:B---3--:R2:W3:Y:S02]  /*10330*/  SHFL.IDX PT, R0, R13, 0x3, 0x181f ;  /* 0x00781f000d007f89 */ /* 0x0084e400000e0000 */
.L_x_2457:
        /* <DEDUP_REMOVED lines=27> */
.L_x_2417:
[----:B------:R-:W-:Y:S05]  /*104f0*/  BSYNC B1 ;  /* 0x0000000000017941 */ /* 0x000fea0003800000 */
.L_x_2408:
        /* <DEDUP_REMOVED lines=10> */
.L_x_2458:
[----:B-12---:R-:W1:Y:S01]  /*105a0*/  S2R R2, SR_TID.X ;  /* 0x0000000000027919 */ /* 0x006e620000002100 */
[----:B------:R-:W-:Y:S03]  /*105b0*/  WARPSYNC 0xffffffff ;  /* 0xffffffff00007948 */ /* 0x000fe60003800000 */
[----:B------:R-:W-:Y:S06]  /*105c0*/  BAR.SYNC.DEFER_BLOCKING 0x4, 0x100 ;  /* 0x0104000000007b1d */ /* 0x000fec0000010000 */
[----:B----4-:R2:W-:Y:S01]  /*105d0*/  STL [R1+0xc8], R0 ;  /* 0x0000c80001007387 */ /* 0x0105e20000100800 */
[----:B-1----:R-:W-:-:S13]  /*105e0*/  LOP3.LUT P0, RZ, R2, 0xff, RZ, 0xc0, !PT ;  /* 0x000000ff02ff7812 */ /* 0x002fda000780c0ff */
[----:B------:R2:W-:Y:S04]  /*105f0*/  @!P0 STS [0x18100], R81 ;  /* 0x01810051ff008388 */ /* 0x0005e80000000800 */
[----:B------:R-:W-:Y:S06]  /*10600*/  BAR.ARV 0x5, 0x100 ;  /* 0x0144000000007b1d */ /* 0x000fec0000002000 */
.L_x_2432:
[----:B--23--:R-:W2:Y:S02]  /*10610*/  LDL R0, [R1+0xc8] ;  /* 0x0000c80001007983 */ /* 0x00cea40000100800 */
[----:B--2---:R-:W-:-:S13]  /*10620*/  ISETP.GE.AND P0, PT, R0, c[0x0][0x538], PT ;  /* 0x00014e0000007a0c */ /* 0x004fda0003f06270 */
[----:B-1---5:R-:W-:Y:S01]  /*10630*/  @P0 CALL.REL.NOINC `(.L_x_2434) ;  /* 0x0000001000000944 */ /* 0x022fe20003c00000 */
[----:B------:R-:W-:Y:S05]  /*10640*/  BRA `(.L_x_2435) ;  /* 0xffff03b000007947 */ /* 0x000fea000383ffff */
.L_x_2434:
[----:B------:R-:W-:Y:S05]  /*10650*/  EXIT ;  /* 0x000000000000794d */ /* 0x000fea0003800000 */
.L_x_2380:
[----:B------:R2:W-:Y:S01]  /*10660*/  STL [R1+0x68], RZ ;  /* 0x000068ff01007387 */ /* 0x0005e20000100800 */
[----:B------:R-:W-:Y:S01]  /*10670*/  IMAD.MOV.U32 R251, RZ, RZ, R5 ;  /* 0x000000fffffb7224 */ /* 0x000fe200078e0005 */
[----:B------:R-:W-:Y:S02]  /*10680*/  MOV R3, 0x181f ;  /* 0x0000181f00037802 */ /* 0x000fe40000000f00 */
[----:B------:R-:W-:Y:S02]  /*10690*/  MOV R2, 0x106b0 ;  /* 0x000106b000027802 */ /* 0x000fe40000000f00 */
[----:B-12---:R-:W-:Y:S05]  /*106a0*/  CALL.REL.NOINC `($__internal_14_$__cuda_sm70_shflsync_idx_p) ;  /* 0x0000209000007944 */ /* 0x006fea0003c00000 */
[----:B-----5:R-:W-:Y:S01]  /*106b0*/  MOV R4, R251 ;  /* 0x000000fb00047202 */ /* 0x020fe20000000f00 */
[----:B-1----:R-:W-:Y:S05]  /*106c0*/  BRA `(.L_x_2436) ;  /* 0xffff2eb000007947 */ /* 0x002fea000383ffff */
.L_x_2381:
[----:B------:R4:W-:Y:S01]  /*106d0*/  STL [R1+0x68], RZ ;  /* 0x000068ff01007387 */ /* 0x0009e20000100800 */
[----:B------:R-:W-:Y:S01]  /*106e0*/  IMAD.MOV.U32 R251, RZ, RZ, R15 ;  /* 0x000000fffffb7224 */ /* 0x000fe200078e000f */
[----:B------:R-:W-:Y:S02]  /*106f0*/  MOV R3, 0x181f ;  /* 0x0000181f00037802 */ /* 0x000fe40000000f00 */
[----:B------:R-:W-:Y:S02]  /*10700*/  MOV R2, 0x10720 ;  /* 0x0001072000027802 */ /* 0x000fe40000000f00 */
[----:B-1234-:R-:W-:Y:S05]  /*10710*/  CALL.REL.NOINC `($__internal_14_$__cuda_sm70_shflsync_idx_p) ;  /* 0x0000202000007944 */ /* 0x01efea0003c00000 */
        /* <DEDUP_REMOVED lines=9> */
[C---:B------:R-:W-:Y:S02]  /*107b0*/  IMAD.X R9, R4.reuse, 0x1, R85, P0 ;  /* 0x0000000104097824 */ /* 0x040fe400000e0655 */
[----:B------:R-:W-:Y:S01]  /*107c0*/  IMAD.X R7, R4, 0x1, R86, P5 ;  /* 0x0000000104077824 */ /* 0x000fe200028e0656 */
[----:B--2---:R-:W-:Y:S02]  /*107d0*/  ISETP.GE.AND P3, PT, R2, c[0x0][0x1d4], PT ;  /* 0x0000750002007a0c */ /* 0x004fe40003f66270 */
[----:B------:R-:W-:Y:S01]  /*107e0*/  IADD3 R2, P4, R251, R92, RZ ;  /* 0x0000005cfb027210 */ /* 0x000fe20007f9e0ff */
[----:B------:R-:W-:Y:S01]  /*107f0*/  IMAD.MOV.U32 R251, RZ, RZ, R5 ;  /* 0x000000fffffb7224 */ /* 0x000fe200078e0005 */
[----:B---3--:R-:W-:-:S02]  /*10800*/  ISETP.GE.AND P2, PT, R14, c[0x0][0x1d4], PT ;  /* 0x000075000e007a0c */ /* 0x008fc40003f46270 */
[----:B------:R-:W-:Y:S01]  /*10810*/  SEL R5, RZ, 0x10, P3 ;  /* 0x00000010ff057807 */ /* 0x000fe20001800000 */
        /* <DEDUP_REMOVED lines=12> */
[----:B------:R2:W-:Y:S02]  /*108e0*/  LDGSTS.E.BYPASS.LTC128B.128 [R0+0x16100], [R2.64], !P0 ;  /* 0x1610000002007fae */ /* 0x0005e4000c101d46 */
[----:B--2---:R-:W-:Y:S01]  /*108f0*/  IMAD.MOV.U32 R0, RZ, RZ, 0x1 ;  /* 0x00000001ff007424 */ /* 0x004fe200078e00ff */
[----:B------:R-:W-:Y:S01]  /*10900*/  MOV R2, 0x10940 ;  /* 0x0001094000027802 */ /* 0x000fe20000000f00 */
[----:B------:R-:W-:-:S03]  /*10910*/  IMAD.MOV.U32 R3, RZ, RZ, 0x181f ;  /* 0x0000181fff037424 */ /* 0x000fc600078e00ff */
[----:B------:R2:W-:Y:S04]  /*10920*/  STL [R1+0x68], R0 ;  /* 0x0000680001007387 */ /* 0x0005e80000100800 */
[----:B-12---:R-:W-:Y:S05]  /*10930*/  CALL.REL.NOINC `($__internal_14_$__cuda_sm70_shflsync_idx_p) ;  /* 0x00001e0000007944 */ /* 0x006fea0003c00000 */
[----:B-----5:R-:W-:Y:S01]  /*10940*/  MOV R0, 0x1 ;  /* 0x0000000100007802 */ /* 0x020fe20000000f00 */
[----:B------:R-:W-:Y:S01]  /*10950*/  IMAD.MOV.U32 R4, RZ, RZ, R251 ;  /* 0x000000ffff047224 */ /* 0x000fe200078e00fb */
[----:B------:R-:W-:Y:S01]  /*10960*/  MOV R3, 0x181f ;  /* 0x0000181f00037802 */ /* 0x000fe20000000f00 */
[----:B------:R-:W-:Y:S01]  /*10970*/  IMAD.MOV.U32 R251, RZ, RZ, R15 ;  /* 0x000000fffffb7224 */ /* 0x000fe200078e000f */
[----:B------:R-:W-:Y:S01]  /*10980*/  MOV R2, 0x109b0 ;  /* 0x000109b000027802 */ /* 0x000fe20000000f00 */
[----:B------:R2:W-:Y:S04]  /*10990*/  STL [R1+0x68], R0 ;  /* 0x0000680001007387 */ /* 0x0005e80000100800 */
[----:B-12---:R-:W-:Y:S05]  /*109a0*/  CALL.REL.NOINC `($__internal_14_$__cuda_sm70_shflsync_idx_p) ;  /* 0x00001d9000007944 */ /* 0x006fea0003c00000 */
[----:B-----5:R-:W-:Y:S01]  /*109b0*/  MOV R0, R251 ;  /* 0x000000fb00007202 */ /* 0x020fe20000000f00 */
[----:B-1----:R-:W-:Y:S05]  /*109c0*/  BRA `(.L_x_2437) ;  /* 0xffff2da000007947 */ /* 0x002fea000383ffff */
.L_x_2382:
[----:B------:R1:W-:Y:S01]  /*109d0*/  STL [R1+0x68], RZ ;  /* 0x000068ff01007387 */ /* 0x0003e20000100800 */
[----:B------:R-:W-:Y:S01]  /*109e0*/  IMAD.MOV.U32 R251, RZ, RZ, R4 ;  /* 0x000000fffffb7224 */ /* 0x000fe200078e0004 */
[----:B------:R-:W-:Y:S02]  /*109f0*/  MOV R3, 0x1c1f ;  /* 0x00001c1f00037802 */ /* 0x000fe40000000f00 */
[----:B------:R-:W-:-:S02]  /*10a00*/  MOV R2, 0x10a20 ;  /* 0x00010a2000027802 */ /* 0x000fc40000000f00 */
[----:B-1----:R-:W-:Y:S05]  /*10a10*/  CALL.REL.NOINC `($__internal_14_$__cuda_sm70_shflsync_idx_p) ;  /* 0x00001d2000007944 */ /* 0x002fea0003c00000 */
[----:B-----5:R-:W-:Y:S01]  /*10a20*/  MOV R0, R251 ;  /* 0x000000fb00007202 */ /* 0x020fe20000000f00 */
[----:B-1----:R-:W-:Y:S05]  /*10a30*/  BRA `(.L_x_2438) ;  /* 0xffff302000007947 */ /* 0x002fea000383ffff */
.L_x_2383:
[----:B------:R-:W-:Y:S01]  /*10a40*/  MOV R0, 0x1 ;  /* 0x0000000100007802 */ /* 0x000fe20000000f00 */
[----:B------:R-:W-:Y:S01]  /*10a50*/  IMAD.MOV.U32 R251, RZ, RZ, R4 ;  /* 0x000000fffffb7224 */ /* 0x000fe200078e0004 */
[----:B------:R-:W-:Y:S01]  /*10a60*/  MOV R2, 0x10aa0 ;  /* 0x00010aa000027802 */ /* 0x000fe20000000f00 */
[----:B------:R-:W-:-:S02]  /*10a70*/  IMAD.MOV.U32 R3, RZ, RZ, 0x1c1f ;  /* 0x00001c1fff037424 */ /* 0x000fc400078e00ff */
[----:B------:R2:W-:Y:S04]  /*10a80*/  STL [R1+0x68], R0 ;  /* 0x0000680001007387 */ /* 0x0005e80000100800 */
[----:B-12---:R-:W-:Y:S05]  /*10a90*/  CALL.REL.NOINC `($__internal_14_$__cuda_sm70_shflsync_idx_p) ;  /* 0x00001ca000007944 */ /* 0x006fea0003c00000 */
[----:B-----5:R-:W-:Y:S01]  /*10aa0*/  IMAD.IADD R0, R5, 0x1, R251 ;  /* 0x0000000105007824 */ /* 0x020fe200078e02fb */
[----:B------:R-:W-:Y:S02]  /*10ab0*/  FMNMX.FTZ R133, R9, R13, !PT ;  /* 0x0000000d09857209 */ /* 0x000fe40007810000 */
[----:B------:R-:W-:Y:S02]  /*10ac0*/  MOV R2, 0x10ee0 ;  /* 0x00010ee000027802 */ /* 0x000fe40000000f00 */
[----:B------:R-:W-:Y:S02]  /*10ad0*/  IMNMX R0, R6, R0, PT ;  /* 0x0000000006007217 */ /* 0x000fe40003800200 */
[----:B------:R-:W-:Y:S02]  /*10ae0*/  FMNMX.FTZ R133, R14, R133, !PT ;  /* 0x000000850e857209 */ /* 0x000fe40007810000 */
[C---:B------:R-:W-:Y:S02]  /*10af0*/  ISETP.GT.AND P1, PT, R0.reuse, RZ, PT ;  /* 0x000000ff0000720c */ /* 0x040fe40003f24270 */
[----:B------:R-:W-:-:S02]  /*10b00*/  ISETP.GT.AND P0, PT, R0, 0x1, PT ;  /* 0x000000010000780c */ /* 0x000fc40003f04270 */
[----:B------:R-:W-:Y:S02]  /*10b10*/  ISETP.GT.AND P2, PT, R0, 0x8, PT ;  /* 0x000000080000780c */ /* 0x000fe40003f44270 */
[----:B------:R-:W-:Y:S02]  /*10b20*/  FSEL R4, R38, -INF , P1 ;  /* 0xff80000026047808 */ /* 0x000fe40000800000 */
[----:B------:R-:W-:Y:S02]  /*10b30*/  FSEL R5, R39, -INF , P0 ;  /* 0xff80000027057808 */ /* 0x000fe40000000000 */
[----:B------:R-:W-:Y:S02]  /*10b40*/  ISETP.GT.AND P0, PT, R0, 0x9, PT ;  /* 0x000000090000780c */ /* 0x000fe40003f04270 */
[----:B------:R-:W-:Y:S02]  /*10b50*/  FSEL R12, R62, -INF , P2 ;  /* 0xff8000003e0c7808 */ /* 0x000fe40001000000 */
[----:B------:R-:W-:-:S02]  /*10b60*/  FMNMX.FTZ R3, R4, R5, !PT ;  /* 0x0000000504037209 */ /* 0x000fc40007810000 */
[----:B------:R-:W-:Y:S02]  /*10b70*/  FMNMX.FTZ R133, R15, R133, !PT ;  /* 0x000000850f857209 */ /* 0x000fe40007810000 */
[----:B------:R-:W-:Y:S02]  /*10b80*/  FSEL R11, R63, -INF , P0 ;  /* 0xff8000003f0b7808 */ /* 0x000fe40000000000 */
[----:B------:R-:W-:Y:S02]  /*10b90*/  ISETP.GT.AND P1, PT, R0, 0x10, PT ;  /* 0x000000100000780c */ /* 0x000fe40003f24270 */
[----:B------:R-:W-:Y:S02]  /*10ba0*/  FMNMX.FTZ R16, R12, R3, !PT ;  /* 0x000000030c107209 */ /* 0x000fe40007810000 */
[----:B------:R-:W-:Y:S02]  /*10bb0*/  FMNMX.FTZ R133, R17, R133, !PT ;  /* 0x0000008511857209 */ /* 0x000fe40007810000 */
[----:B------:R-:W-:-:S02]  /*10bc0*/  ISETP.GT.AND P0, PT, R0, 0x11, PT ;  /* 0x000000110000780c */ /* 0x000fc40003f04270 */
[----:B------:R-:W-:Y:S02]  /*10bd0*/  FSEL R8, R34, -INF , P1 ;  /* 0xff80000022087808 */ /* 0x000fe40000800000 */
[----:B------:R-:W-:Y:S02]  /*10be0*/  FMNMX.FTZ R16, R11, R16, !PT ;  /* 0x000000100b107209 */ /* 0x000fe40007810000 */
[----:B------:R-:W-:Y:S02]  /*10bf0*/  FMNMX.FTZ R133, R18, R133, !PT ;  /* 0x0000008512857209 */ /* 0x000fe40007810000 */
[----:B------:R-:W-:Y:S02]  /*10c00*/  FSEL R7, R35, -INF , P0 ;  /* 0xff80000023077808 */ /* 0x000fe40000000000 */
[----:B------:R-:W-:Y:S02]  /*10c10*/  ISETP.GT.AND P1, PT, R0, 0x18, PT ;  /* 0x000000180000780c */ /* 0x000fe40003f24270 */
[----:B------:R-:W-:-:S02]  /*10c20*/  FMNMX.FTZ R16, R8, R16, !PT ;  /* 0x0000001008107209 */ /* 0x000fc40007810000 */
[----:B------:R-:W-:Y:S02]  /*10c30*/  FMNMX.FTZ R133, R19, R133, !PT ;  /* 0x0000008513857209 */ /* 0x000fe40007810000 */
[----:B------:R-:W-:Y:S02]  /*10c40*/  ISETP.GT.AND P0, PT, R0, 0x19, PT ;  /* 0x000000190000780c */ /* 0x000fe40003f04270 */
[----:B------:R-:W-:Y:S02]  /*10c50*/  FSEL R6, R22, -INF , P1 ;  /* 0xff80000016067808 */ /* 0x000fe40000800000 */
[----:B------:R-:W-:Y:S02]  /*10c60*/  FMNMX.FTZ R16, R7, R16, !PT ;  /* 0x0000001007107209 */ /* 0x000fe40007810000 */
[----:B------:R-:W-:Y:S02]  /*10c70*/  FMNMX.FTZ R133, R20, R133, !PT ;  /* 0x0000008514857209 */ /* 0x000fe40007810000 */
[----:B------:R-:W-:-:S02]  /*10c80*/  FSEL R10, R23, -INF , P0 ;  /* 0xff800000170a7808 */ /* 0x000fc40000000000 */
[----:B------:R-:W-:Y:S02]  /*10c90*/  ISETP.GT.AND P1, PT, R0, 0x20, PT ;  /* 0x000000200000780c */ /* 0x000fe40003f24270 */
[----:B------:R-:W-:Y:S02]  /*10ca0*/  FMNMX.FTZ R16, R6, R16, !PT ;  /* 0x0000001006107209 */ /* 0x000fe40007810000 */
[----:B------:R-:W-:Y:S02]  /*10cb0*/  FMNMX.FTZ R133, R99, R133, !PT ;  /* 0x0000008563857209 */ /* 0x000fe40007810000 */
[----:B------:R-:W-:Y:S02]  /*10cc0*/  ISETP.GT.AND P0, PT, R0, 0x21, PT ;  /* 0x000000210000780c */ /* 0x000fe40003f04270 */
[----:B------:R-:W-:Y:S02]  /*10cd0*/  FSEL R91, R30, -INF , P1 ;  /* 0xff8000001e5b7808 */ /* 0x000fe40000800000 */
[----:B------:R-:W-:-:S02]  /*10ce0*/  FMNMX.FTZ R16, R10, R16, !PT ;  /* 0x000000100a107209 */ /* 0x000fc40007810000 */
[----:B------:R-:W-:Y:S02]  /*10cf0*/  FMNMX.FTZ R133, R98, R133, !PT ;  /* 0x0000008562857209 */ /* 0x000fe40007810000 */
[----:B------:R-:W-:Y:S02]  /*10d00*/  FSEL R90, R31, -INF , P0 ;  /* 0xff8000001f5a7808 */ /* 0x000fe40000000000 */
[C---:B------:R-:W-:Y:S02]  /*10d10*/  ISETP.GT.AND P1, PT, R0.reuse, 0x28, PT ;  /* 0x000000280000780c */ /* 0x040fe40003f24270 */
        /* <DEDUP_REMOVED lines=15> */
[C---:B------:R-:W-:Y:S02]  /*10e10*/  ISETP.GT.AND P1, PT, R0.reuse, 0x38, PT ;  /* 0x000000380000780c */ /* 0x040fe40003f24270 */
        /* <DEDUP_REMOVED lines=9> */
[----:B------:R-:W-:-:S03]  /*10eb0*/  IMAD.MOV.U32 R132, RZ, RZ, R133 ;  /* 0x000000ffff847224 */ /* 0x000fc600078e0085 */
[----:B------:R-:W-:Y:S02]  /*10ec0*/  FMNMX.FTZ R16, R84, R16, !PT ;  /* 0x0000001054107209 */ /* 0x000fe40007810000 */
[----:B-1----:R-:W-:Y:S05]  /*10ed0*/  CALL.REL.NOINC `($__internal_13_$__cuda_sm70_shflsync_bfly_p) ;  /* 0x0000180000007944 */ /* 0x002fea0003c00000 */
[----:B------:R-:W-:Y:S01]  /*10ee0*/  FMNMX.FTZ R133, R133, R0, !PT ;  /* 0x0000000085857209 */ /* 0x000fe20007810000 */
[----:B------:R-:W-:Y:S01]  /*10ef0*/  IMAD.MOV.U32 R0, RZ, RZ, 0x1 ;  /* 0x00000001ff007424 */ /* 0x000fe200078e00ff */
[----:B------:R-:W-:-:S03]  /*10f00*/  MOV R2, 0x10f30 ;  /* 0x00010f3000027802 */ /* 0x000fc60000000f00 */
[----:B------:R-:W-:Y:S02]  /*10f10*/  IMAD.MOV.U32 R132, RZ, RZ, R133 ;  /* 0x000000ffff847224 */ /* 0x000fe400078e0085 */
[----:B------:R-:W-:Y:S05]  /*10f20*/  CALL.REL.NOINC `($__internal_13_$__cuda_sm70_shflsync_bfly_p) ;  /* 0x000017b000007944 */ /* 0x000fea0003c00000 */
[----:B------:R-:W-:Y:S01]  /*10f30*/  FMNMX.FTZ R133, R133, R0, !PT ;  /* 0x0000000085857209 */ /* 0x000fe20007810000 */
[----:B------:R-:W-:Y:S01]  /*10f40*/  IMAD.MOV.U32 R132, RZ, RZ, R16 ;  /* 0x000000ffff847224 */ /* 0x000fe200078e0010 */
[----:B------:R-:W-:Y:S01]  /*10f50*/  MOV R2, 0x10f80 ;  /* 0x00010f8000027802 */ /* 0x000fe20000000f00 */
[----:B------:R-:W-:Y:S02]  /*10f60*/  IMAD.MOV.U32 R0, RZ, RZ, 0x2 ;  /* 0x00000002ff007424 */ /* 0x000fe400078e00ff */
[----:B------:R-:W-:Y:S05]  /*10f70*/  CALL.REL.NOINC `($__internal_13_$__cuda_sm70_shflsync_bfly_p) ;  /* 0x0000176000007944 */ /* 0x000fea0003c00000 */
[----:B------:R-:W-:Y:S01]  /*10f80*/  FMNMX.FTZ R16, R16, R0, !PT ;  /* 0x0000000010107209 */ /* 0x000fe20007810000 */
[----:B------:R-:W-:Y:S01]  /*10f90*/  IMAD.MOV.U32 R0, RZ, RZ, 0x1 ;  /* 0x00000001ff007424 */ /* 0x000fe200078e00ff */
[----:B------:R-:W-:-:S03]  /*10fa0*/  MOV R2, 0x10fd0 ;  /* 0x00010fd000027802 */ /* 0x000fc60000000f00 */
[----:B------:R-:W-:Y:S02]  /*10fb0*/  IMAD.MOV.U32 R132, RZ, RZ, R16 ;  /* 0x000000ffff847224 */ /* 0x000fe400078e0010 */
[----:B------:R-:W-:Y:S05]  /*10fc0*/  CALL.REL.NOINC `($__internal_13_$__cuda_sm70_shflsync_bfly_p) ;  /* 0x0000171000007944 */ /* 0x000fea0003c00000 */
[----:B------:R-:W-:Y:S01]  /*10fd0*/  MOV R3, R0 ;  /* 0x0000000000037202 */ /* 0x000fe20000000f00 */
[----:B------:R-:W-:Y:S05]  /*10fe0*/  BRA `(.L_x_2439) ;  /* 0xffff312000007947 */ /* 0x000fea000383ffff */
.L_x_2387:
[----:B------:R-:W-:Y:S01]  /*10ff0*/  MOV R3, 0x181f ;  /* 0x0000181f00037802 */ /* 0x000fe20000000f00 */
[----:B------:R2:W-:Y:S01]  /*11000*/  STL [R1+0x68], RZ ;  /* 0x000068ff01007387 */ /* 0x0005e20000100800 */
[----:B------:R-:W-:Y:S01]  /*11010*/  MOV R2, 0x11040 ;  /* 0x0001104000027802 */ /* 0x000fe20000000f00 */
[----:B------:R-:W-:Y:S02]  /*11020*/  IMAD.MOV.U32 R251, RZ, RZ, R5 ;  /* 0x000000fffffb7224 */ /* 0x000fe400078e0005 */
[----:B-12---:R-:W-:Y:S05]  /*11030*/  CALL.REL.NOINC `($__internal_14_$__cuda_sm70_shflsync_idx_p) ;  /* 0x0000170000007944 */ /* 0x006fea0003c00000 */
[----:B-----5:R-:W-:Y:S01]  /*11040*/  MOV R4, R251 ;  /* 0x000000fb00047202 */ /* 0x020fe20000000f00 */
[----:B-1----:R-:W-:-:S05]  /*11050*/  BRA `(.L_x_2440) ;  /* 0xffff4c9000007947 */ /* 0x002fca000383ffff */
.L_x_2388:
[----:B------:R-:W-:Y:S01]  /*11060*/  MOV R3, 0x181f ;  /* 0x0000181f00037802 */ /* 0x000fe20000000f00 */
[----:B------:R4:W-:Y:S01]  /*11070*/  STL [R1+0x68], RZ ;  /* 0x000068ff01007387 */ /* 0x0009e20000100800 */
[----:B------:R-:W-:Y:S01]  /*11080*/  MOV R2, 0x110b0 ;  /* 0x000110b000027802 */ /* 0x000fe20000000f00 */
[----:B------:R-:W-:Y:S02]  /*11090*/  IMAD.MOV.U32 R251, RZ, RZ, R12 ;  /* 0x000000fffffb7224 */ /* 0x000fe400078e000c */
[----:B-1234-:R-:W-:Y:S05]  /*110a0*/  CALL.REL.NOINC `($__internal_14_$__cuda_sm70_shflsync_idx_p) ;  /* 0x0000169000007944 */ /* 0x01efea0003c00000 */
        /* <DEDUP_REMOVED lines=15> */
[----:B------:R2:W-:Y:S01]  /*111a0*/  LDGSTS.E.BYPASS.LTC128B.128 [R0+0x100], [R6.64], !P3 ;  /* 0x0010000006007fae */ /* 0x0005e2000d901d46 */
[----:B------:R-:W-:Y:S03]  /*111b0*/  SEL R15, RZ, 0x10, P1 ;  /* 0x00000010ff0f7807 */ /* 0x000fe60000800000 */
        /* <DEDUP_REMOVED lines=9> */
[----:B------:R-:W-:Y:S04]  /*11250*/  ISETP.GE.AND P0, PT, R14, c[0x0][0x1d4], PT ;  /* 0x000075000e007a0c */ /* 0x000fe80003f06270 */
[----:B------:R-:W-:Y:S09]  /*11260*/  SEL R14, RZ, 0x10, P0 ;  /* 0x00000010ff0e7807 */ /* 0x000ff20000000000 */
[----:B------:R2:W-:Y:S02]  /*11270*/  LDGSTS.E.BYPASS.LTC128B.128 [R0+0x6100], [R2.64], !P0 ;  /* 0x0610000002007fae */ /* 0x0005e4000c101d46 */
[----:B--2---:R-:W-:Y:S01]  /*11280*/  IMAD.MOV.U32 R0, RZ, RZ, 0x1 ;  /* 0x00000001ff007424 */ /* 0x004fe200078e00ff */
[----:B------:R-:W-:Y:S01]  /*11290*/  MOV R2, 0x112d0 ;  /* 0x000112d000027802 */ /* 0x000fe20000000f00 */
[----:B------:R-:W-:Y:S03]  /*112a0*/  IMAD.MOV.U32 R3, RZ, RZ, 0x181f ;  /* 0x0000181fff037424 */ /* 0x000fe600078e00ff */
        /* <DEDUP_REMOVED lines=10> */
[----:B-1----:R-:W-:-:S05]  /*11350*/  BRA `(.L_x_2441) ;  /* 0xffff4b8000007947 */ /* 0x002fca000383ffff */
.L_x_2391:
[----:B------:R-:W-:Y:S01]  /*11360*/  MOV R3, 0x181f ;  /* 0x0000181f00037802 */ /* 0x000fe20000000f00 */
[----:B------:R2:W-:Y:S01]  /*11370*/  STL [R1+0x68], RZ ;  /* 0x000068ff01007387 */ /* 0x0005e20000100800 */
[----:B------:R-:W-:Y:S01]  /*11380*/  MOV R2, 0x113b0 ;  /* 0x000113b000027802 */ /* 0x000fe20000000f00 */
[----:B------:R-:W-:Y:S02]  /*11390*/  IMAD.MOV.U32 R251, RZ, RZ, R133 ;  /* 0x000000fffffb7224 */ /* 0x000fe400078e0085 */
[----:B-12---:R-:W-:Y:S05]  /*113a0*/  CALL.REL.NOINC `($__internal_14_$__cuda_sm70_shflsync_idx_p) ;  /* 0x0000139000007944 */ /* 0x006fea0003c00000 */
[----:B------:R-:W-:Y:S01]  /*113b0*/  MOV R132, R251 ;  /* 0x000000fb00847202 */ /* 0x000fe20000000f00 */
[----:B-1---5:R-:W-:-:S05]  /*113c0*/  BRA `(.L_x_2442) ;  /* 0xffff5c8000007947 */ /* 0x022fca000383ffff */
.L_x_2392:
        /* <DEDUP_REMOVED lines=8> */
[----:B------:R-:W-:Y:S02]  /*11450*/  IMAD.X R177, R132, 0x1, R179, P0 ;  /* 0x0000000184b17824 */ /* 0x000fe400000e06b3 */
[----:B-----5:R-:W4:Y:S04]  /*11460*/  LDL R0, [R1+0x50] ;  /* 0x0000500001007983 */ /* 0x020f280000100800 */
        /* <DEDUP_REMOVED lines=38> */
.L_x_2393:
[----:B------:R-:W-:Y:S01]  /*116d0*/  MOV R3, 0x1c1f ;  /* 0x00001c1f00037802 */ /* 0x000fe20000000f00 */
[----:B------:R1:W-:Y:S01]  /*116e0*/  STL [R1+0x68], RZ ;  /* 0x000068ff01007387 */ /* 0x0003e20000100800 */
[----:B------:R-:W-:Y:S01]  /*116f0*/  MOV R2, 0x11720 ;  /* 0x0001172000027802 */ /* 0x000fe20000000f00 */
[----:B------:R-:W-:Y:S02]  /*11700*/  IMAD.MOV.U32 R251, RZ, RZ, R132 ;  /* 0x000000fffffb7224 */ /* 0x000fe400078e0084 */
[----:B-1----:R-:W-:Y:S05]  /*11710*/  CALL.REL.NOINC `($__internal_14_$__cuda_sm70_shflsync_idx_p) ;  /* 0x0000102000007944 */ /* 0x002fea0003c00000 */
[----:B-----5:R-:W-:Y:S01]  /*11720*/  MOV R0, R251 ;  /* 0x000000fb00007202 */ /* 0x020fe20000000f00 */
[----:B-1----:R-:W-:-:S05]  /*11730*/  BRA `(.L_x_2444) ;  /* 0xffff5df000007947 */ /* 0x002fca000383ffff */
.L_x_2394:
[----:B------:R-:W-:Y:S01]  /*11740*/  MOV R0, 0x1 ;  /* 0x0000000100007802 */ /* 0x000fe20000000f00 */
[----:B------:R-:W-:Y:S01]  /*11750*/  IMAD.MOV.U32 R251, RZ, RZ, R132 ;  /* 0x000000fffffb7224 */ /* 0x000fe200078e0084 */
[----:B------:R-:W-:Y:S01]  /*11760*/  MOV R2, 0x117a0 ;  /* 0x000117a000027802 */ /* 0x000fe20000000f00 */
[----:B------:R-:W-:Y:S02]  /*11770*/  IMAD.MOV.U32 R3, RZ, RZ, 0x1c1f ;  /* 0x00001c1fff037424 */ /* 0x000fe400078e00ff */
[----:B------:R2:W-:Y:S04]  /*11780*/  STL [R1+0x68], R0 ;  /* 0x0000680001007387 */ /* 0x0005e80000100800 */
[----:B-12---:R-:W-:Y:S05]  /*11790*/  CALL.REL.NOINC `($__internal_14_$__cuda_sm70_shflsync_idx_p) ;  /* 0x00000fa000007944 */ /* 0x006fea0003c00000 */
        /* <DEDUP_REMOVED lines=12> */
[----:B------:R-:W-:Y:S02]  /*11860*/  FSEL R11, R11, -INF , P0 ;  /* 0xff8000000b0b7808 */ /* 0x000fe40000000000 */
[C---:B------:R-:W-:Y:S02]  /*11870*/  ISETP.GT.AND P3, PT, R133.reuse, 0x10, PT ;  /* 0x000000108500780c */ /* 0x040fe40003f64270 */
        /* <DEDUP_REMOVED lines=53> */
[----:B-1----:R-:W-:Y:S05]  /*11bd0*/  CALL.REL.NOINC `($__internal_13_$__cuda_sm70_shflsync_bfly_p) ;  /* 0x00000b0000007944 */ /* 0x002fea0003c00000 */
[----:B------:R-:W-:Y:S01]  /*11be0*/  FMNMX.FTZ R132, R132, R0, !PT ;  /* 0x0000000084847209 */ /* 0x000fe20007810000 */
[----:B------:R-:W-:Y:S01]  /*11bf0*/  IMAD.MOV.U32 R0, RZ, RZ, 0x1 ;  /* 0x00000001ff007424 */ /* 0x000fe200078e00ff */
[----:B------:R-:W-:Y:S02]  /*11c00*/  MOV R2, 0x11c20 ;  /* 0x00011c2000027802 */ /* 0x000fe40000000f00 */
        /* <DEDUP_REMOVED lines=8> */
[----:B------:R-:W-:Y:S02]  /*11c90*/  MOV R2, 0x11cb0 ;  /* 0x00011cb000027802 */ /* 0x000fe40000000f00 */
[----:B------:R-:W-:Y:S05]  /*11ca0*/  CALL.REL.NOINC `($__internal_13_$__cuda_sm70_shflsync_bfly_p) ;  /* 0x00000a3000007944 */ /* 0x000fea0003c00000 */
[----:B------:R-:W-:-:S05]  /*11cb0*/  BRA `(.L_x_2445) ;  /* 0xffff5f2000007947 */ /* 0x000fca000383ffff */
.L_x_2397:
[----:B------:R-:W-:Y:S01]  /*11cc0*/  MOV R3, 0x181f ;  /* 0x0000181f00037802 */ /* 0x000fe20000000f00 */
[----:B------:R1:W-:Y:S01]  /*11cd0*/  STL [R1+0x68], RZ ;  /* 0x000068ff01007387 */ /* 0x0003e20000100800 */
[----:B------:R-:W-:Y:S01]  /*11ce0*/  MOV R2, 0x11d10 ;  /* 0x00011d1000027802 */ /* 0x000fe20000000f00 */
[----:B------:R-:W-:Y:S02]  /*11cf0*/  IMAD.MOV.U32 R251, RZ, RZ, R4 ;  /* 0x000000fffffb7224 */ /* 0x000fe400078e0004 */
[----:B-1----:R-:W-:Y:S05]  /*11d00*/  CALL.REL.NOINC `($__internal_14_$__cuda_sm70_shflsync_idx_p) ;  /* 0x00000a3000007944 */ /* 0x002fea0003c00000 */
[----:B------:R-:W-:Y:S01]  /*11d10*/  MOV R2, R251 ;  /* 0x000000fb00027202 */ /* 0x000fe20000000f00 */
[----:B-1---5:R-:W-:-:S05]  /*11d20*/  BRA `(.L_x_2446) ;  /* 0xffff81c000007947 */ /* 0x022fca000383ffff */
.L_x_2400:
[----:B------:R-:W-:Y:S01]  /*11d30*/  MOV R3, 0x181f ;  /* 0x0000181f00037802 */ /* 0x000fe20000000f00 */
[----:B------:R1:W-:Y:S01]  /*11d40*/  STL [R1+0x68], RZ ;  /* 0x000068ff01007387 */ /* 0x0003e20000100800 */
[----:B------:R-:W-:Y:S01]  /*11d50*/  MOV R2, 0x11d80 ;  /* 0x00011d8000027802 */ /* 0x000fe20000000f00 */
[----:B------:R-:W-:Y:S02]  /*11d60*/  IMAD.MOV.U32 R251, RZ, RZ, R133 ;  /* 0x000000fffffb7224 */ /* 0x000fe400078e0085 */
[----:B-1---5:R-:W-:Y:S05]  /*11d70*/  CALL.REL.NOINC `($__internal_14_$__cuda_sm70_shflsync_idx_p) ;  /* 0x000009c000007944 */ /* 0x022fea0003c00000 */
[----:B------:R-:W-:Y:S01]  /*11d80*/  MOV R132, R251 ;  /* 0x000000fb00847202 */ /* 0x000fe20000000f00 */
[----:B-1---5:R-:W-:-:S05]  /*11d90*/  BRA `(.L_x_2447) ;  /* 0xffff95b000007947 */ /* 0x022fca000383ffff */
.L_x_2401:
[----:B------:R-:W-:Y:S01]  /*11da0*/  MOV R3, 0x181f ;  /* 0x0000181f00037802 */ /* 0x000fe20000000f00 */
[----:B------:R3:W-:Y:S01]  /*11db0*/  STL [R1+0x68], RZ ;  /* 0x000068ff01007387 */ /* 0x0007e20000100800 */
[----:B------:R-:W-:Y:S01]  /*11dc0*/  MOV R2, 0x11df0 ;  /* 0x00011df000027802 */ /* 0x000fe20000000f00 */
[----:B------:R-:W-:Y:S02]  /*11dd0*/  IMAD.MOV.U32 R251, RZ, RZ, R178 ;  /* 0x000000fffffb7224 */ /* 0x000fe400078e00b2 */
[----:B-123-5:R-:W-:Y:S05]  /*11de0*/  CALL.REL.NOINC `($__internal_14_$__cuda_sm70_shflsync_idx_p) ;  /* 0x0000095000007944 */ /* 0x02efea0003c00000 */
        /* <DEDUP_REMOVED lines=36> */
.L_x_2402:
[----:B------:R-:W-:Y:S02]  /*12030*/  MOV R0, 0x2 ;  /* 0x0000000200007802 */ /* 0x000fe40000000f00 */
[----:B------:R-:W-:Y:S02]  /*12040*/  MOV R2, 0x12060 ;  /* 0x0001206000027802 */ /* 0x000fe40000000f00 */
[----:B-----5:R-:W-:Y:S05]  /*12050*/  CALL.REL.NOINC `($__internal_13_$__cuda_sm70_shflsync_bfly_p) ;  /* 0x0000068000007944 */ /* 0x020fea0003c00000 */
        /* <DEDUP_REMOVED lines=14> */
.L_x_2404:
[----:B------:R1:W5:Y:S01]  /*12140*/  LDL R132, [R1+0x7c] ;  /* 0x00007c0001847983 */ /* 0x0003620000100800 */
[----:B------:R-:W-:-:S02]  /*12150*/  MOV R0, 0x2 ;  /* 0x0000000200007802 */ /* 0x000fc40000000f00 */
[----:B------:R-:W-:Y:S02]  /*12160*/  MOV R2, 0x12180 ;  /* 0x0001218000027802 */ /* 0x000fe40000000f00 */
[----:B-1---5:R-:W-:Y:S05]  /*12170*/  CALL.REL.NOINC `($__internal_13_$__cuda_sm70_shflsync_bfly_p) ;  /* 0x0000056000007944 */ /* 0x022fea0003c00000 */
[----:B------:R-:W-:Y:S01]  /*12180*/  MOV R4, R0 ;  /* 0x0000000000047202 */ /* 0x000fe20000000f00 */
[----:B------:R-:W-:Y:S05]  /*12190*/  BRA `(.L_x_2450) ;  /* 0xffffb53000007947 */ /* 0x000fea000383ffff */
.L_x_2405:
[----:B------:R-:W-:Y:S01]  /*121a0*/  IMAD.MOV.U32 R132, RZ, RZ, R4 ;  /* 0x000000ffff847224 */ /* 0x000fe200078e0004 */
[----:B------:R-:W-:Y:S02]  /*121b0*/  MOV R0, 0x1 ;  /* 0x0000000100007802 */ /* 0x000fe40000000f00 */
[----:B------:R-:W-:Y:S02]  /*121c0*/  MOV R2, 0x121e0 ;  /* 0x000121e000027802 */ /* 0x000fe40000000f00 */
[----:B------:R-:W-:Y:S05]  /*121d0*/  CALL.REL.NOINC `($__internal_13_$__cuda_sm70_shflsync_bfly_p) ;  /* 0x0000050000007944 */ /* 0x000fea0003c00000 */
[----:B------:R1:W5:Y:S01]  /*121e0*/  LDL R132, [R1+0x78] ;  /* 0x0000780001847983 */ /* 0x0003620000100800 */
[----:B------:R-:W-:Y:S01]  /*121f0*/  FADD.FTZ R4, R4, R0 ;  /* 0x0000000004047221 */ /* 0x000fe20000010000 */
[----:B------:R-:W-:Y:S02]  /*12200*/  MOV R0, 0x2 ;  /* 0x0000000200007802 */ /* 0x000fe40000000f00 */
[----:B------:R-:W-:Y:S02]  /*12210*/  MOV R2, 0x12230 ;  /* 0x0001223000027802 */ /* 0x000fe40000000f00 */
[----:B-1---5:R-:W-:Y:S05]  /*12220*/  CALL.REL.NOINC `($__internal_13_$__cuda_sm70_shflsync_bfly_p) ;  /* 0x000004b000007944 */ /* 0x022fea0003c00000 */
[----:B------:R-:W2:Y:S02]  /*12230*/  LDL.LU R2, [R1+0x78] ;  /* 0x0000780001027983 */ /* 0x000ea40000300800 */
[----:B--2---:R-:W-:Y:S01]  /*12240*/  FADD.FTZ R5, R2, R0 ;  /* 0x0000000002057221 */ /* 0x004fe20000010000 */
[----:B------:R-:W-:-:S02]  /*12250*/  MOV R0, 0x1 ;  /* 0x0000000100007802 */ /* 0x000fc40000000f00 */
[----:B------:R-:W-:Y:S02]  /*12260*/  MOV R2, 0x12290 ;  /* 0x0001229000027802 */ /* 0x000fe40000000f00 */
[----:B------:R-:W-:Y:S02]  /*12270*/  MOV R132, R5 ;  /* 0x0000000500847202 */ /* 0x000fe40000000f00 */
[----:B------:R-:W-:Y:S05]  /*12280*/  CALL.REL.NOINC `($__internal_13_$__cuda_sm70_shflsync_bfly_p) ;  /* 0x0000045000007944 */ /* 0x000fea0003c00000 */
[----:B------:R-:W-:Y:S01]  /*12290*/  MOV R3, R0 ;  /* 0x0000000000037202 */ /* 0x000fe20000000f00 */
[----:B------:R-:W-:Y:S05]  /*122a0*/  BRA `(.L_x_2451) ;  /* 0xffffb4b000007947 */ /* 0x000fea000383ffff */
.L_x_2420:
[----:B------:R2:W-:Y:S01]  /*122b0*/  STL [R1+0x68], RZ ;  /* 0x000068ff01007387 */ /* 0x0005e20000100800 */
[----:B------:R-:W-:Y:S01]  /*122c0*/  IMAD.MOV.U32 R251, RZ, RZ, R5 ;  /* 0x000000fffffb7224 */ /* 0x000fe200078e0005 */
[----:B------:R-:W-:Y:S02]  /*122d0*/  MOV R3, 0x181f ;  /* 0x0000181f00037802 */ /* 0x000fe40000000f00 */
[----:B------:R-:W-:Y:S02]  /*122e0*/  MOV R2, 0x12300 ;  /* 0x0001230000027802 */ /* 0x000fe40000000f00 */
[----:B-12---:R-:W-:Y:S05]  /*122f0*/  CALL.REL.NOINC `($__internal_14_$__cuda_sm70_shflsync_idx_p) ;  /* 0x0000044000007944 */ /* 0x006fea0003c00000 */
[----:B-----5:R-:W-:Y:S01]  /*12300*/  MOV R4, R251 ;  /* 0x000000fb00047202 */ /* 0x020fe20000000f00 */
[----:B-1----:R-:W-:Y:S05]  /*12310*/  BRA `(.L_x_2452) ;  /* 0xffffd98000007947 */ /* 0x002fea000383ffff */
.L_x_2421:
[----:B------:R4:W-:Y:S01]  /*12320*/  STL [R1+0x68], RZ ;  /* 0x000068ff01007387 */ /* 0x0009e20000100800 */
[----:B------:R-:W-:Y:S01]  /*12330*/  IMAD.MOV.U32 R251, RZ, RZ, R13 ;  /* 0x000000fffffb7224 */ /* 0x000fe200078e000d */
[----:B------:R-:W-:-:S02]  /*12340*/  MOV R3, 0x181f ;  /* 0x0000181f00037802 */ /* 0x000fc40000000f00 */
[----:B------:R-:W-:Y:S02]  /*12350*/  MOV R2, 0x12370 ;  /* 0x0001237000027802 */ /* 0x000fe40000000f00 */
[----:B-1234-:R-:W-:Y:S05]  /*12360*/  CALL.REL.NOINC `($__internal_14_$__cuda_sm70_shflsync_idx_p) ;  /* 0x000003d000007944 */ /* 0x01efea0003c00000 */
[----:B-----5:R-:W-:Y:S01]  /*12370*/  MOV R0, R251 ;  /* 0x000000fb00007202 */ /* 0x020fe20000000f00 */
[----:B-1----:R-:W-:Y:S05]  /*12380*/  BRA `(.L_x_2453) ;  /* 0xffffd93000007947 */ /* 0x002fea000383ffff */
.L_x_2424:
[----:B-1----:R-:W-:Y:S01]  /*12390*/  MOV R0, 0x1 ;  /* 0x0000000100007802 */ /* 0x002fe20000000f00 */
[----:B------:R-:W-:Y:S01]  /*123a0*/  IMAD.MOV.U32 R251, RZ, RZ, R5 ;  /* 0x000000fffffb7224 */ /* 0x000fe200078e0005 */
[----:B------:R-:W-:Y:S01]  /*123b0*/  MOV R2, 0x123f0 ;  /* 0x000123f000027802 */ /* 0x000fe20000000f00 */
[----:B------:R-:W-:Y:S02]  /*123c0*/  IMAD.MOV.U32 R3, RZ, RZ, 0x181f ;  /* 0x0000181fff037424 */ /* 0x000fe400078e00ff */
[----:B------:R1:W-:Y:S04]  /*123d0*/  STL [R1+0x68], R0 ;  /* 0x0000680001007387 */ /* 0x0003e80000100800 */
[----:B-1-34-:R-:W-:Y:S05]  /*123e0*/  CALL.REL.NOINC `($__internal_14_$__cuda_sm70_shflsync_idx_p) ;  /* 0x0000035000007944 */ /* 0x01afea0003c00000 */
        /* <DEDUP_REMOVED lines=9> */
.L_x_2427:
[----:B-1----:R-:W-:Y:S01]  /*12480*/  MOV R0, 0x2 ;  /* 0x0000000200007802 */ /* 0x002fe20000000f00 */
[----:B------:R-:W-:Y:S01]  /*12490*/  IMAD.MOV.U32 R251, RZ, RZ, R5 ;  /* 0x000000fffffb7224 */ /* 0x000fe200078e0005 */
[----:B------:R-:W-:Y:S01]  /*124a0*/  MOV R2, 0x124e0 ;  /* 0x000124e000027802 */ /* 0x000fe20000000f00 */
[----:B------:R-:W-:-:S02]  /*124b0*/  IMAD.MOV.U32 R3, RZ, RZ, 0x181f ;  /* 0x0000181fff037424 */ /* 0x000fc400078e00ff */
[----:B------:R1:W-:Y:S04]  /*124c0*/  STL [R1+0x68], R0 ;  /* 0x0000680001007387 */ /* 0x0003e80000100800 */
[----:B-1234-:R-:W-:Y:S05]  /*124d0*/  CALL.REL.NOINC `($__internal_14_$__cuda_sm70_shflsync_idx_p) ;  /* 0x0000026000007944 */ /* 0x01efea0003c00000 */
[----:B-----5:R-:W-:Y:S01]  /*124e0*/  MOV R4, R251 ;  /* 0x000000fb00047202 */ /* 0x020fe20000000f00 */
[----:B-1----:R-:W-:Y:S05]  /*124f0*/  BRA `(.L_x_2455) ;  /* 0xffffdc2000007947 */ /* 0x002fea000383ffff */
.L_x_2428:
[----:B-1----:R-:W-:Y:S01]  /*12500*/  MOV R0, 0x2 ;  /* 0x0000000200007802 */ /* 0x002fe20000000f00 */
[----:B------:R-:W-:Y:S01]  /*12510*/  IMAD.MOV.U32 R251, RZ, RZ, R13 ;  /* 0x000000fffffb7224 */ /* 0x000fe200078e000d */
[----:B------:R-:W-:Y:S01]  /*12520*/  MOV R2, 0x12560 ;  /* 0x0001256000027802 */ /* 0x000fe20000000f00 */
[----:B------:R-:W-:Y:S02]  /*12530*/  IMAD.MOV.U32 R3, RZ, RZ, 0x181f ;  /* 0x0000181fff037424 */ /* 0x000fe400078e00ff */
[----:B------:R1:W-:Y:S04]  /*12540*/  STL [R1+0x68], R0 ;  /* 0x0000680001007387 */ /* 0x0003e80000100800 */
[----:B-1234-:R-:W-:Y:S05]  /*12550*/  CALL.REL.NOINC `($__internal_14_$__cuda_sm70_shflsync_idx_p) ;  /* 0x000001e000007944 */ /* 0x01efea0003c00000 */
[----:B-----5:R-:W-:Y:S01]  /*12560*/  MOV R0, R251 ;  /* 0x000000fb00007202 */ /* 0x020fe20000000f00 */
[----:B-1----:R-:W-:Y:S05]  /*12570*/  BRA `(.L_x_2456) ;  /* 0xffffdbc000007947 */ /* 0x002fea000383ffff */
.L_x_2431:
[----:B---3--:R-:W-:Y:S01]  /*12580*/  MOV R0, 0x3 ;  /* 0x0000000300007802 */ /* 0x008fe20000000f00 */
[----:B------:R-:W-:Y:S01]  /*12590*/  IMAD.MOV.U32 R251, RZ, RZ, R5 ;  /* 0x000000fffffb7224 */ /* 0x000fe200078e0005 */
[----:B--2---:R-:W-:Y:S01]  /*125a0*/  MOV R2, 0x125e0 ;  /* 0x000125e000027802 */ /* 0x004fe20000000f00 */
[----:B------:R-:W-:-:S02]  /*125b0*/  IMAD.MOV.U32 R3, RZ, RZ, 0x181f ;  /* 0x0000181fff037424 */ /* 0x000fc400078e00ff */
        /* <DEDUP_REMOVED lines=11> */
.L_x_2433:
[----:B------:R4:W-:Y:S01]  /*12670*/  STL [R1+0x68], RZ ;  /* 0x000068ff01007387 */ /* 0x0009e20000100800 */
[----:B------:R-:W-:Y:S01]  /*12680*/  IMAD.MOV.U32 R251, RZ, RZ, R81 ;  /* 0x000000fffffb7224 */ /* 0x000fe200078e0051 */
[----:B-1----:R-:W-:Y:S02]  /*12690*/  MOV R3, 0x1f ;  /* 0x0000001f00037802 */ /* 0x002fe40000000f00 */
[----:B--2---:R-:W-:-:S02]  /*126a0*/  MOV R2, 0x126c0 ;  /* 0x000126c000027802 */ /* 0x004fc40000000f00 */
[----:B---345:R-:W-:Y:S05]  /*126b0*/  CALL.REL.NOINC `($__internal_14_$__cuda_sm70_shflsync_idx_p) ;  /* 0x0000008000007944 */ /* 0x038fea0003c00000 */
[----:B-----5:R-:W-:Y:S01]  /*126c0*/  MOV R0, R251 ;  /* 0x000000fb00007202 */ /* 0x020fe20000000f00 */
[----:B-1----:R-:W-:Y:S05]  /*126d0*/  BRA `(.L_x_2458) ;  /* 0xffffdec000007947 */ /* 0x002fea000383ffff */
        .weak           $__internal_13_$__cuda_sm70_shflsync_bfly_p
        .type           $__internal_13_$__cuda_sm70_shflsync_bfly_p,@function
        .size           $__internal_13_$__cuda_sm70_shflsync_bfly_p,($__internal_14_$__cuda_sm70_shflsync_idx_p - $__internal_13_$__cuda_sm70_shflsync_bfly_p)
$__internal_13_$__cuda_sm70_shflsync_bfly_p:
[----:B------:R-:W-:Y:S02]  /*126e0*/  MOV R177, 0xffffffff ;  /* 0xffffffff00b17802 */ /* 0x000fe40000000f00 */
[----:B------:R-:W-:-:S02]  /*126f0*/  MOV R3, 0x1f ;  /* 0x0000001f00037802 */ /* 0x000fc40000000f00 */
[----:B------:R-:W-:Y:S04]  /*12700*/  WARPSYNC R177 ;  /* 0x000000b100007348 */ /* 0x000fe80003800000 */
[----:B------:R1:W2:Y:S02]  /*12710*/  SHFL.BFLY PT, R0, R132, R0, R3 ;  /* 0x0c00000084007389 */ /* 0x0002a400000e0003 */
[----:B-1----:R-:W-:-:S04]  /*12720*/  MOV R3, 0x0 ;  /* 0x0000000000037802 */ /* 0x002fc80000000f00 */
[----:B--2---:R-:W-:Y:S05]  /*12730*/  RET.REL.NODEC R2 `(_ZN7cutlass13device_kernelIN5flash19enable_sm80_to_sm89INS1_16FlashAttnFwdSm80INS1_25CollectiveMainloopFwdSm80ILi8ELi1ELb1EN4cute5tupleIJNS5_1CILi128EEENS7_ILi64EEENS7_ILi256EEEEEELi256ENS_10bfloat16_tEfNS_4arch4Sm80ELb1ELb0ELb0ELb0ELb1ELb0ELb1ELb0EEENS1_21CollectiveEpilogueFwdINS6_IJS8_SA_S9_EEENS6_IJNS7_ILi1EEESI_SI_EEESC_SE_Li256ELb0ELb1ELb0ELb0EEENS1_30DynamicPersistentTileSchedulerILi256ELi256ELb0ELb1ELb0EEEEEEEEEvNT_6ParamsE) ;  /* 0xfffed8c002007950 */ /* 0x004fea0003c3ffff */
        .weak           $__internal_14_$__cuda_sm70_shflsync_idx_p
        .type           $__internal_14_$__cuda_sm70_shflsync_idx_p,@function
        .size           $__internal_14_$__cuda_sm70_shflsync_idx_p,(.L_x_3666 - $__internal_14_$__cuda_sm70_shflsync_idx_p)
$__internal_14_$__cuda_sm70_shflsync_idx_p:
        /* <DEDUP_REMOVED lines=9> */
[----:B--2---:R-:W-:Y:S05]  /*127d0*/  RET.REL.NODEC R2 `(_ZN7cutlass13device_kernelIN5flash19enable_sm80_to_sm89INS1_16FlashAttnFwdSm80INS1_25CollectiveMainloopFwdSm80ILi8ELi1ELb1EN4cute5tupleIJNS5_1CILi128EEENS7_ILi64EEENS7_ILi256EEEEEELi256ENS_10bfloat16_tEfNS_4arch4Sm80ELb1ELb0ELb0ELb0ELb1ELb0ELb1ELb0EEENS1_21CollectiveEpilogueFwdINS6_IJS8_SA_S9_EEENS6_IJNS7_ILi1EEESI_SI_EEESC_SE_Li256ELb0ELb1ELb0ELb0EEENS1_30DynamicPersistentTileSchedulerILi256ELi256ELb0ELb1ELb0EEEEEEEEEvNT_6ParamsE) ;  /* 0xfffed82002007950 */ /* 0x004fea0003c3ffff */
.L_x_2459:
        /* <DEDUP_REMOVED lines=10> */
.L_x_3666:


//--------------------- .text._ZN7cutlass13device_kernelIN5flash19enable_sm80_to_sm89INS1_16FlashAttnFwdSm80INS1_25CollectiveMainloopFwdSm80ILi8ELi1ELb1EN4cute5tupleIJNS5_1CILi128EEENS7_ILi64EEENS7_ILi256EEEEEELi256ENS_10bfloat16_tEfNS_4arch4Sm80ELb1ELb0ELb0ELb1ELb1ELb0ELb1ELb0EEENS1_21CollectiveEpilogueFwdINS6_IJS8_SA_S9_EEENS6_IJNS7_ILi1EEESI_SI_EEESC_SE_Li256ELb1ELb1ELb0ELb0EEENS1_19SingleTileSchedulerILb1ELb0ELb1ELi128EEEEEEEEEvNT_6ParamsE --------------------------
	.section	.text._ZN7cutlass13device_kernelIN5flash19enable_sm80_to_sm89INS1_16FlashAttnFwdSm80INS1_25CollectiveMainloopFwdSm80ILi8ELi1ELb1EN4cute5tupleIJNS5_1CILi128EEENS7_ILi64EEENS7_ILi256EEEEEELi256ENS_10bfloat16_tEfNS_4arch4Sm80ELb1ELb0ELb0ELb1ELb1ELb0ELb1ELb0EEENS1_21CollectiveEpilogueFwdINS6_IJS8_SA_S9_EEENS6_IJNS7_ILi1EEESI_SI_EEESC_SE_Li256ELb1ELb1ELb0ELb0EEENS1_19SingleTileSchedulerILb1ELb0ELb1ELi128EEEEEEEEEvNT_6ParamsE,"ax",@progbits
	.sectioninfo	@"SHI_REGISTERS=255"
	.align	128
.text._ZN7cutlass13device_kernelIN5flash19enable_sm80_to_sm89INS1_16FlashAttnFwdSm80INS1_25CollectiveMainloopFwdSm80ILi8ELi1ELb1EN4cute5tupleIJNS5_1CILi128EEENS7_ILi64EEENS7_ILi256EEEEEELi256ENS_10bfloat16_tEfNS_4arch4Sm80ELb1ELb0ELb0ELb1ELb1ELb0ELb1ELb0EEENS1_21CollectiveEpilogueFwdINS6_IJS8_SA_S9_EEENS6_IJNS7_ILi1EEESI_SI_EEESC_SE_Li256ELb1ELb1ELb0ELb0EEENS1_19SingleTileSchedulerILb1ELb0ELb1ELi128EEEEEEEEEvNT_6ParamsE:
        .type           _ZN7cutlass13device_kernelIN5flash19enable_sm80_to_sm89INS1_16FlashAttnFwdSm80INS1_25CollectiveMainloopFwdSm80ILi8ELi1ELb1EN4cute5tupleIJNS5_1CILi128EEENS7_ILi64EEENS7_ILi256EEEEEELi256ENS_10bfloat16_tEfNS_4arch4Sm80ELb1ELb0ELb0ELb1ELb1ELb0ELb1ELb0EEENS1_21CollectiveEpilogueFwdINS6_IJS8_SA_S9_EEENS6_IJNS7_ILi1EEESI_SI_EEESC_SE_Li256ELb1ELb1ELb0ELb0EEENS1_19SingleTileSchedulerILb1ELb0ELb1ELi128EEEEEEEEEvNT_6ParamsE,@function
        .size           _ZN7cutlass13device_kernelIN5flash19enable_sm80_to_sm89INS1_16FlashAttnFwdSm80INS1_25CollectiveMainloopFwdSm80ILi8ELi1ELb1EN4cute5tupleIJNS5_1CILi128EEENS7_ILi64EEENS7_ILi256EEEEEELi256ENS_10bfloat16_tEfNS_4arch4Sm80ELb1ELb0ELb0ELb1ELb1ELb0ELb1ELb0EEENS1_21CollectiveEpilogueFwdINS6_IJS8_SA_S9_EEENS6_IJNS7_ILi1EEESI_SI_EEESC_SE_Li256ELb1ELb1ELb0ELb0EEENS1_19SingleTileSchedulerILb1ELb0ELb1ELi128EEEEEEEEEvNT_6ParamsE,(.L_x_3669 - _ZN7cutlass13device_kernelIN5flash19enable_sm80_to_sm89INS1_16FlashAttnFwdSm80INS1_25CollectiveMainloopFwdSm80ILi8ELi1ELb1EN4cute5tupleIJNS5_1CILi128EEENS7_ILi64EEENS7_ILi256EEEEEELi256ENS_10bfloat16_tEfNS_4arch4Sm80ELb1ELb0ELb0ELb1ELb1ELb0ELb1ELb0EEENS1_21CollectiveEpilogueFwdINS6_IJS8_SA_S9_EEENS6_IJNS7_ILi1EEESI_SI_EEESC_SE_Li256ELb1ELb1ELb0ELb0EEENS1_19SingleTileSchedulerILb1ELb0ELb1ELi128EEEEEEEEEvNT_6ParamsE)
        .other          _ZN7cutlass13device_kernelIN5flash19enable_sm80_to_sm89INS1_16FlashAttnFwdSm80INS1_25CollectiveMainloopFwdSm80ILi8ELi1ELb1EN4cute5tupleIJNS5_1CILi128EEENS7_ILi64EEENS7_ILi256EEEEEELi256ENS_10bfloat16_tEfNS_4arch4Sm80ELb1ELb0ELb0ELb1ELb1ELb0ELb1ELb0EEENS1_21CollectiveEpilogueFwdINS6_IJS8_SA_S9_EEENS6_IJNS7_ILi1EEESI_SI_EEESC_SE_Li256ELb1ELb1ELb0ELb0EEENS1_19SingleTileSchedulerILb1ELb0ELb1ELi128EEEEEEEEEvNT_6ParamsE,@"STO_CUDA_ENTRY STV_DEFAULT"
_ZN7cutlass13device_kernelIN5flash19enable_sm80_to_sm89INS1_16FlashAttnFwdSm80INS1_25CollectiveMainloopFwdSm80ILi8ELi1ELb1EN4cute5tupleIJNS5_1CILi128EEENS7_ILi64EEENS7_ILi256EEEEEELi256ENS_10bfloat16_tEfNS_4arch4Sm80ELb1ELb0ELb0ELb1ELb1ELb0ELb1ELb0EEENS1_21CollectiveEpilogueFwdINS6_IJS8_SA_S9_EEENS6_IJNS7_ILi1EEESI_SI_EEESC_SE_Li256ELb1ELb1ELb0ELb0EEENS1_19SingleTileSchedulerILb1ELb0ELb1ELi128EEEEEEEEEvNT_6ParamsE:
        /* <DEDUP_REMOVED lines=21> */
.L_x_2461:
        /* <DEDUP_REMOVED lines=13> */
.L_x_2463:
[----:B------:R-:W-:Y:S02]  /*0220*/  ULDC UR5, c[0x0][0x54c] ;  /* 0x0001530000057ab9 */ /* 0x000fe40000000800 */
.L_x_2462:
[----:B------:R-:W-:Y:S02]  /*0230*/  ULDC UR4, c[0x0][0x548] ;  /* 0x0001520000047ab9 */ /* 0x000fe40000000800 */
[----:B------:R-:W-:-:S02]  /*0240*/  USHF.L.U32 UR11, UR10, 0x7, URZ ;  /* 0x000000070a0b7899 */ /* 0x000fc4000800063f */
[----:B------:R-:W-:-:S04]  /*0250*/  UIMAD UR4, UR5, UR4, URZ ;  /* 0x00000004050472a4 */ /* 0x000fc8000f8e023f */
[----:B------:R-:W-:-:S04]  /*0260*/  UISETP.GE.AND UP0, UPT, UR11, UR4, UPT ;  /* 0x000000040b00728c */ /* 0x000fc8000bf06270 */
[----:B------:R-:W-:Y:S01]  /*0270*/  USEL UR14, UR14, 0xffffffff, !UP0 ;  /* 0xffffffff0e0e7887 */ /* 0x000fe2000c000000 */
[----:B------:R-:W-:Y:S05]  /*0280*/  BRA `(.L_x_2464) ;  /* 0x000001b000007947 */ /* 0x000fea0003800000 */
.L_x_2460:
        /* <DEDUP_REMOVED lines=8> */
.L_x_2465:
        /* <DEDUP_REMOVED lines=13> */
.L_x_2467:
[----:B------:R-:W-:Y:S02]  /*03e0*/  ULDC UR5, c[0x0][0x54c] ;  /* 0x0001530000057ab9 */ /* 0x000fe40000000800 */
.L_x_2466:
[----:B------:R-:W-:Y:S02]  /*03f0*/  ULDC UR4, c[0x0][0x548] ;  /* 0x0001520000047ab9 */ /* 0x000fe40000000800 */
[----:B------:R-:W-:-:S02]  /*0400*/  USHF.L.U32 UR11, UR10, 0x7, URZ ;  /* 0x000000070a0b7899 */ /* 0x000fc4000800063f */
[----:B------:R-:W-:-:S04]  /*0410*/  UIMAD UR4, UR5, UR4, URZ ;  /* 0x00000004050472a4 */ /* 0x000fc8000f8e023f */
[----:B------:R-:W-:-:S04]  /*0420*/  UISETP.GE.AND UP0, UPT, UR11, UR4, UPT ;  /* 0x000000040b00728c */ /* 0x000fc8000bf06270 */
[----:B------:R-:W-:-:S06]  /*0430*/  USEL UR14, UR14, 0xffffffff, !UP0 ;  /* 0xffffffff0e0e7887 */ /* 0x000fcc000c000000 */
.L_x_2464:
        /* <DEDUP_REMOVED lines=47> */
.L_x_2468:
        /* <DEDUP_REMOVED lines=10> */
.L_x_2469:
        /* <DEDUP_REMOVED lines=12> */
.L_x_2470:
        /* <DEDUP_REMOVED lines=130> */
[----:B------:R-:W-:Y:S02]  /*10b0*/  UIMAD UR21, UR21, UR4, URZ ;  /* 0x00000004151572a4 */ /* 0x000fe4000f8e023f */
[----:B------:R-:W-:Y:S01]  /*10c0*/  UIMAD.WIDE.U32 UR22, UR20, UR4, URZ ;  /* 0x00000004141672a5 */ /* 0x000fe2000f8e003f */
[----:B------:R-:W-:Y:S01]  /*10d0*/  IADD3 R4, R110, UR11, RZ ;  /* 0x0000000b6e047c10 */ /* 0x000fe2000fffe0ff */
[----:B------:R-:W-:Y:S01]  /*10e0*/  IMAD.SHL.U32 R108, R19, 0x8, RZ ;  /* 0x00000008136c7824 */ /* 0x000fe200078e00ff */
[----:B------:R-:W-:Y:S01]  /*10f0*/  IADD3 R0, R0, -0x40, RZ ;  /* 0xffffffc000007810 */ /* 0x000fe20007ffe0ff */
[----:B------:R-:W-:Y:S03]  /*1100*/  STL [R1+0x84], R110 ;  /* 0x0000846e01007387 */ /* 0x000fe60000100800 */
[----:B------:R-:W-:-:S02]  /*1110*/  ISETP.GE.AND P3, PT, R0, UR7, PT ;  /* 0x0000000700007c0c */ /* 0x000fc4000bf66270 */
        /* <DEDUP_REMOVED lines=17> */
[----:B------:R-:W-:Y:S01]  /*1230*/  USHF.R.S32.HI UR21, URZ, 0x1f, UR14 ;  /* 0x0000001f3f157899 */ /* 0x000fe2000801140e */
[C---:B------:R-:W-:Y:S01]  /*1240*/  IADD3 R21, R108.reuse, 0x40, RZ ;  /* 0x000000406c157810 */ /* 0x040fe20007ffe0ff */
[----:B------:R-:W-:Y:S01]  /*1250*/  UIMAD UR20, UR8, UR4, URZ ;  /* 0x00000004081472a4 */ /* 0x000fe2000f8e023f */
[C---:B------:R-:W-:Y:S01]  /*1260*/  IADD3 R35, R108.reuse, 0x80, RZ ;  /* 0x000000806c237810 */ /* 0x040fe20007ffe0ff */
[----:B------:R-:W-:Y:S01]  /*1270*/  USEL UR21, UR21, URZ, !UP2 ;  /* 0x0000003f15157287 */ /* 0x000fe2000d000000 */
        /* <DEDUP_REMOVED lines=10> */
[----:B------:R-:W-:Y:S01]  /*1320*/  LEA.HI R97, R98, R101, RZ, 0x5 ;  /* 0x0000006562617211 */ /* 0x000fe200078f28ff */
[----:B------:R-:W-:Y:S01]  /*1330*/  UIADD3 UR25, UR25, UR20, URZ ;  /* 0x0000001419197290 */ /* 0x000fe2000fffe03f */
[----:B-1----:R-:W-:Y:S01]  /*1340*/  @P1 IMAD.HI.U32 R2, R4, c[0x0][0x2c8], RZ ;  /* 0x0000b20004021a27 */ /* 0x002fe200078e00ff */
[----:B------:R-:W-:Y:S01]  /*1350*/  UIMAD UR5, UR22, UR5, UR21 ;  /* 0x00000005160572a4 */ /* 0x000fe2000f8e0215 */
[----:B------:R-:W-:Y:S01]  /*1360*/  SHF.R.S32.HI R96, RZ, 0x5, R97 ;  /* 0x00000005ff607819 */ /* 0x000fe20000011461 */
[----:B------:R-:W-:Y:S01]  /*1370*/  UIMAD.WIDE.U32 UR22, UR22, UR4, UR24 ;  /* 0x00000004161672a5 */ /* 0x000fe2000f8e0018 */
[----:B------:R-:W-:Y:S01]  /*1380*/  SHF.R.S32.HI R109, RZ, 0x1f, R108 ;  /* 0x0000001fff6d7819 */ /* 0x000fe2000001146c */
[----:B------:R-:W-:Y:S01]  /*1390*/  ULDC UR21, c[0x0][0x2c4] ;  /* 0x0000b10000157ab9 */ /* 0x000fe20000000800 */
[----:B------:R-:W-:Y:S01]  /*13a0*/  @P0 SHF.R.U32.HI R0, RZ, c[0x0][0x2cc], R2 ;  /* 0x0000b300ff000a19 */ /* 0x000fe20000011602 */
[----:B------:R-:W-:-:S02]  /*13b0*/  UIADD3 UR5, UR23, UR5, URZ ;  /* 0x0000000517057290 */ /* 0x000fc4000fffe03f */
[----:B------:R-:W-:Y:S01]  /*13c0*/  IMAD.U32 R3, RZ, RZ, UR23 ;  /* 0x00000017ff037e24 */ /* 0x000fe2000f8e00ff */
[--C-:B------:R-:W-:Y:S01]  /*13d0*/  SHF.R.S32.HI R6, RZ, 0x1f, R0.reuse ;  /* 0x0000001fff067819 */ /* 0x100fe20000011400 */
[----:B------:R-:W-:Y:S01]  /*13e0*/  IMAD.MOV R5, RZ, RZ, -R0 ;  /* 0x000000ffff057224 */ /* 0x000fe200078e0a00 */
[----:B------:R-:W-:Y:S01]  /*13f0*/  UIMAD UR21, UR13, UR21, URZ ;  /* 0x000000150d1572a4 */ /* 0x000fe2000f8e023f */
[----:B------:R-:W-:Y:S01]  /*1400*/  IMAD.U32 R2, RZ, RZ, UR22 ;  /* 0x00000016ff027e24 */ /* 0x000fe2000f8e00ff */
[----:B------:R-:W-:Y:S01]  /*1410*/  ULEA UR24, UR6, 0xffffffc0, 0x6 ;  /* 0xffffffc006187891 */ /* 0x000fe2000f8e303f */
        /* <DEDUP_REMOVED lines=11> */
[----:B------:R-:W-:Y:S01]  /*14d0*/  IMAD.SHL.U32 R6, R20, 0x40, RZ ;  /* 0x0000004014067824 */ /* 0x000fe200078e00ff */
[----:B------:R-:W-:Y:S01]  /*14e0*/  UIADD3 UR20, UR23, UR20, URZ ;  /* 0x0000001417147290 */ /* 0x000fe2000fffe03f */
[----:B------:R-:W-:Y:S01]  /*14f0*/  IMAD.IADD R3, R3, 0x1, R5 ;  /* 0x0000000103037824 */ /* 0x000fe200078e0205 */
[----:B------:R-:W-:Y:S01]  /*1500*/  UIMAD UR8, UR8, UR4, URZ ;  /* 0x00000004080872a4 */ /* 0x000fe2000f8e023f */
[----:B------:R-:W-:Y:S01]  /*1510*/  IMAD R5, R0, c[0x0][0x1a8], RZ ;  /* 0x00006a0000057a24 */ /* 0x000fe200078e02ff */
[----:B------:R-:W-:Y:S01]  /*1520*/  LOP3.LUT R0, R6, 0x1c0, RZ, 0xc0, !PT ;  /* 0x000001c006007812 */ /* 0x000fe200078ec0ff */
[C---:B------:R-:W-:Y:S01]  /*1530*/  IMAD.WIDE.U32 R2, R4.reuse, c[0x0][0x1a8], R2 ;  /* 0x00006a0004027a25 */ /* 0x040fe200078e0002 */
[----:B------:R-:W-:Y:S02]  /*1540*/  UIMAD.WIDE.U32 UR26, UR9, UR4, URZ ;  /* 0x00000004091a72a5 */ /* 0x000fe4000f8e003f */
[----:B------:R-:W-:Y:S01]  /*1550*/  UIMAD UR8, UR9, UR5, UR8 ;  /* 0x00000005090872a4 */ /* 0x000fe2000f8e0208 */
[----:B------:R-:W-:Y:S01]  /*1560*/  IMAD R6, R4, c[0x0][0x1ac], R5 ;  /* 0x00006b0004067a24 */ /* 0x000fe200078e0205 */
[----:B------:R-:W-:Y:S01]  /*1570*/  SHF.R.U32.HI R5, RZ, 0x3, R0 ;  /* 0x00000003ff057819 */ /* 0x000fe20000011600 */
[----:B------:R-:W-:Y:S01]  /*1580*/  UIADD3 UR24, UR7, -UR24, URZ ;  /* 0x8000001807187290 */ /* 0x000fe2000fffe03f */
[----:B------:R-:W-:Y:S01]  /*1590*/  LOP3.LUT R4, R0, 0x38, R108, 0xf8, !PT ;  /* 0x0000003800047812 */ /* 0x000fe200078ef86c */
[----:B------:R-:W-:Y:S01]  /*15a0*/  IMAD.IADD R0, R3, 0x1, R6 ;  /* 0x0000000103007824 */ /* 0x000fe200078e0206 */
[----:B------:R-:W-:Y:S01]  /*15b0*/  LEA R14, P0, R2, c[0x0][0x160], 0x1 ;  /* 0x00005800020e7a11 */ /* 0x000fe200078008ff */
[----:B------:R-:W-:Y:S01]  /*15c0*/  UIADD3 UR8, UR27, UR8, URZ ;  /* 0x000000081b087290 */ /* 0x000fe2000fffe03f */
[----:B------:R-:W-:Y:S01]  /*15d0*/  LEA.HI R3, R98, R101, RZ, 0x6 ;  /* 0x0000006562037211 */ /* 0x000fe200078f30ff */
[----:B------:R-:W-:Y:S01]  /*15e0*/  UISETP.GE.AND UP0, UPT, UR6, 0x2, UPT ;  /* 0x000000020600788c */ /* 0x000fe2000bf06270 */
[----:B------:R-:W-:-:S02]  /*15f0*/  LEA.HI.X R13, R2, c[0x0][0x164], R0, 0x1, P0 ;  /* 0x00005900020d7a11 */ /* 0x000fc400000f0c00 */
[----:B------:R-:W-:Y:S01]  /*1600*/  SHFL.IDX PT, R2, R14, RZ, 0x181f ;  /* 0x00181fff0e027589 */ /* 0x000fe200000e0000 */
[----:B------:R-:W-:Y:S01]  /*1610*/  IMAD.SHL.U32 R0, R3, 0x8, RZ ;  /* 0x0000000803007824 */ /* 0x000fe200078e00ff */
[----:B------:R-:W-:Y:S02]  /*1620*/  LOP3.LUT R4, R4, R5, RZ, 0x3c, !PT ;  /* 0x0000000504047212 */ /* 0x000fe400078e3cff */
[----:B------:R-:W1:Y:S01]  /*1630*/  SHFL.IDX PT, R3, R13, RZ, 0x181f ;  /* 0x00181fff0d037589 */ /* 0x000e6200000e0000 */
[----:B------:R-:W-:Y:S02]  /*1640*/  ISETP.GE.AND P0, PT, R15, UR21, PT ;  /* 0x000000150f007c0c */ /* 0x000fe4000bf06270 */
[----:B------:R-:W-:Y:S02]  /*1650*/  LOP3.LUT R6, R4, 0xfffffe00, R0, 0xf8, !PT ;  /* 0xfffffe0004067812 */ /* 0x000fe400078ef800 */
[----:B------:R-:W-:Y:S02]  /*1660*/  SHF.R.S32.HI R5, RZ, 0x1f, R21 ;  /* 0x0000001fff057819 */ /* 0x000fe40000011415 */
[----:B------:R-:W-:Y:S01]  /*1670*/  SHF.R.S32.HI R4, RZ, 0x1f, R35 ;  /* 0x0000001fff047819 */ /* 0x000fe20000011423 */
[----:B------:R-:W-:Y:S01]  /*1680*/  IMAD.SHL.U32 R99, R6, 0x2, RZ ;  /* 0x0000000206637824 */ /* 0x000fe200078e00ff */
[----:B------:R-:W-:-:S02]  /*1690*/  SHF.R.S32.HI R0, RZ, 0x1f, R34 ;  /* 0x0000001fff007819 */ /* 0x000fc40000011422 */
[----:B------:R-:W-:Y:S02]  /*16a0*/  LEA.HI R5, R5, R21, RZ, 0x3 ;  /* 0x0000001505057211 */ /* 0x000fe400078f18ff */
        /* <DEDUP_REMOVED lines=8> */
[----:B-1----:R-:W-:Y:S01]  /*1730*/  @!P0 IMAD.WIDE R10, R108, 0x2, R2 ;  /* 0x000000026c0a8825 */ /* 0x002fe200078e0202 */
[----:B------:R-:W-:Y:S02]  /*1740*/  IADD3 R20, -R20, UR24, RZ ;  /* 0x0000001814147c10 */ /* 0x000fe4000fffe1ff */
[----:B------:R-:W-:Y:S01]  /*1750*/  SHF.R.S32.HI R107, RZ, 0x1f, R106 ;  /* 0x0000001fff6b7819 */ /* 0x000fe2000001146a */
[----:B------:R-:W-:Y:S01]  /*1760*/  @!P0 IMAD.WIDE R8, R106, 0x2, R2 ;  /* 0x000000026a088825 */ /* 0x000fe200078e0202 */
[----:B------:R1:W-:Y:S01]  /*1770*/  @!P0 LDGSTS.E.BYPASS.LTC128B.128 [R99+0x100], [R10.64], !P6 ;  /* 0x001000000a638fae */ /* 0x0003e2000f101d50 */
[----:B------:R-:W-:Y:S02]  /*1780*/  SHF.R.S32.HI R105, RZ, 0x1f, R104 ;  /* 0x0000001fff697819 */ /* 0x000fe40000011468 */
[----:B------:R-:W-:Y:S01]  /*1790*/  @!P0 IMAD.WIDE R6, R104, 0x2, R2 ;  /* 0x0000000268068825 */ /* 0x000fe200078e0202 */
[----:B------:R3:W-:Y:S01]  /*17a0*/  @!P0 LDGSTS.E.BYPASS.LTC128B.128 [R99+0x4100], [R8.64], !P5 ;  /* 0x0410000008638fae */ /* 0x0007e2000e901d50 */
[----:B------:R-:W-:-:S02]  /*17b0*/  SHF.R.S32.HI R103, RZ, 0x1f, R102 ;  /* 0x0000001fff677819 */ /* 0x000fc40000011466 */
        /* <DEDUP_REMOVED lines=30> */
[----:B------:R5:W-:Y:S01]  /*19a0*/  @!P0 LDGSTS.E.BYPASS.LTC128B.128 [R99+0xe100], [R2.64], !P3 ;  /* 0x0e10000002638fae */ /* 0x000be2000d901d50 */
[----:B-1----:R-:W-:-:S03]  /*19b0*/  IMAD R10, R12, c[0x0][0x208], RZ ;  /* 0x000082000c0a7a24 */ /* 0x002fc600078e02ff */
[----:B----4-:R-:W-:Y:S04]  /*19c0*/  SHFL.IDX PT, R6, R14, 0x3, 0x181f ;  /* 0x00781f000e067f89 */ /* 0x010fe800000e0000 */
[----:B------:R1:W4:Y:S01]  /*19d0*/  SHFL.IDX PT, R7, R13, 0x3, 0x181f ;  /* 0x00781f000d077f89 */ /* 0x00032200000e0000 */
[----:B-----5:R-:W-:Y:S01]  /*19e0*/  IMAD.WIDE.U32 R2, R18, c[0x0][0x208], RZ ;  /* 0x0000820012027a25 */ /* 0x020fe200078e00ff */
[----:B--2---:R-:W-:-:S03]  /*19f0*/  SHF.R.S32.HI R11, RZ, 0x1f, R17 ;  /* 0x0000001fff0b7819 */ /* 0x004fc60000011411 */
[----:B---3--:R-:W-:Y:S01]  /*1a00*/  IMAD.WIDE.U32 R8, R17, c[0x0][0x1f0], R4 ;  /* 0x00007c0011087a25 */ /* 0x008fe200078e0004 */
[----:B------:R-:W-:Y:S01]  /*1a10*/  IADD3 R5, R15, 0x60, RZ ;  /* 0x000000600f057810 */ /* 0x000fe20007ffe0ff */
[----:B------:R-:W-:Y:S02]  /*1a20*/  STL [R1+0x48], R17 ;  /* 0x0000481101007387 */ /* 0x000fe40000100800 */
[----:B------:R-:W-:Y:S01]  /*1a30*/  IMAD R0, R11, c[0x0][0x1f0], RZ ;  /* 0x00007c000b007a24 */ /* 0x000fe200078e02ff */
[----:B------:R-:W-:Y:S01]  /*1a40*/  ISETP.GE.AND P1, PT, R5, UR21, PT ;  /* 0x0000001505007c0c */ /* 0x000fe2000bf26270 */
[----:B------:R-:W-:Y:S01]  /*1a50*/  IMAD R4, R18, c[0x0][0x20c], R10 ;  /* 0x0000830012047a24 */ /* 0x000fe200078e020a */
[----:B------:R-:W-:Y:S01]  /*1a60*/  STL [R1+0x7c], R108 ;  /* 0x00007c6c01007387 */ /* 0x000fe20000100800 */
[----:B------:R-:W-:Y:S01]  /*1a70*/  IMAD R10, R17, c[0x0][0x1f4], R0 ;  /* 0x00007d00110a7a24 */ /* 0x000fe200078e0200 */
[----:B------:R-:W-:Y:S01]  /*1a80*/  IADD3 R0, P0, R8, UR22, RZ ;  /* 0x0000001608007c10 */ /* 0x000fe2000ff1e0ff */
[----:B------:R-:W-:Y:S01]  /*1a90*/  IMAD.IADD R5, R3, 0x1, R4 ;  /* 0x0000000103057824 */ /* 0x000fe200078e0204 */
[----:B------:R-:W-:Y:S01]  /*1aa0*/  STL [R1+0x44], R99 ;  /* 0x0000446301007387 */ /* 0x000fe20000100800 */
[----:B------:R-:W-:Y:S01]  /*1ab0*/  IMAD.MOV.U32 R4, RZ, RZ, R2 ;  /* 0x000000ffff047224 */ /* 0x000fe200078e0002 */
[----:B------:R-:W-:-:S02]  /*1ac0*/  IADD3.X R8, R9, UR20, R10, P0, !PT ;  /* 0x0000001409087c10 */ /* 0x000fc400087fe40a */
[C---:B-1----:R-:W-:Y:S01]  /*1ad0*/  LEA R13, P0, R0.reuse, c[0x0][0x1c8], 0x1 ;  /* 0x00007200000d7a11 */ /* 0x042fe200078008ff */
[----:B------:R-:W-:Y:S01]  /*1ae0*/  IMAD.WIDE.U32 R4, R17, c[0x0][0x218], R4 ;  /* 0x0000860011047a25 */ /* 0x000fe200078e0004 */
[----:B------:R-:W-:Y:S02]  /*1af0*/  STL [R1+0xb0], R106 ;  /* 0x0000b06a01007387 */ /* 0x000fe40000100800 */
[----:B------:R-:W-:Y:S01]  /*1b00*/  LEA.HI.X R12, R0, c[0x0][0x1cc], R8, 0x1, P0 ;  /* 0x00007300000c7a11 */ /* 0x000fe200000f0c08 */
[----:B------:R-:W-:Y:S01]  /*1b10*/  IMAD R0, R11, c[0x0][0x218], RZ ;  /* 0x000086000b007a24 */ /* 0x000fe200078e02ff */
[----:B------:R-:W-:Y:S01]  /*1b20*/  SHFL.IDX PT, R2, R13, RZ, 0x181f ;  /* 0x00181fff0d027589 */ /* 0x000fe200000e0000 */
[----:B----4-:R-:W-:-:S03]  /*1b30*/  @!P1 IMAD.WIDE R10, R108, 0x2, R6 ;  /* 0x000000026c0a9825 */ /* 0x010fc600078e0206 */
[----:B------:R-:W1:Y:S01]  /*1b40*/  SHFL.IDX PT, R3, R12, RZ, 0x181f ;  /* 0x00181fff0c037589 */ /* 0x000e6200000e0000 */
[----:B------:R-:W-:Y:S02]  /*1b50*/  IMAD R0, R17, c[0x0][0x21c], R0 ;  /* 0x0000870011007a24 */ /* 0x000fe400078e0200 */
[----:B------:R-:W-:Y:S01]  /*1b60*/  @!P1 IMAD.WIDE R8, R106, 0x2, R6 ;  /* 0x000000026a089825 */ /* 0x000fe200078e0206 */
[----:B------:R2:W-:Y:S01]  /*1b70*/  @!P1 LDGSTS.E.BYPASS.LTC128B.128 [R99+0x3100], [R10.64], !P6 ;  /* 0x031000000a639fae */ /* 0x0005e2000f101d50 */
[----:B------:R-:W-:-:S03]  /*1b80*/  ISETP.GE.AND P6, PT, R108, c[0x0][0x1d4], PT ;  /* 0x000075006c007a0c */ /* 0x000fc60003fc6270 */
[----:B------:R3:W-:Y:S04]  /*1b90*/  @!P1 LDGSTS.E.BYPASS.LTC128B.128 [R99+0x7100], [R8.64], !P5 ;  /* 0x0710000008639fae */ /* 0x0007e8000e901d50 */
[----:B------:R-:W-:Y:S04]  /*1ba0*/  STL [R1+0xb4], R104 ;  /* 0x0000b46801007387 */ /* 0x000fe80000100800 */
[----:B------:R-:W-:Y:S04]  /*1bb0*/  STL [R1+0x58], R102 ;  /* 0x0000586601007387 */ /* 0x000fe80000100800 */
[----:B------:R-:W-:Y:S01]  /*1bc0*/  STL [R1+0x4c], R18 ;  /* 0x00004c1201007387 */ /* 0x000fe20000100800 */
[----:B--2---:R-:W-:-:S02]  /*1bd0*/  IADD3 R10, P0, R4, UR26, RZ ;  /* 0x0000001a040a7c10 */ /* 0x004fc4000ff1e0ff */
[----:B------:R-:W-:Y:S02]  /*1be0*/  LEA.HI R11, R98, R101, RZ, 0x4 ;  /* 0x00000065620b7211 */ /* 0x000fe400078f20ff */
[----:B------:R-:W-:Y:S01]  /*1bf0*/  IADD3.X R4, R5, UR8, R0, P0, !PT ;  /* 0x0000000805047c10 */ /* 0x000fe200087fe400 */
[--C-:B---3--:R-:W-:Y:S01]  /*1c00*/  @!P1 IMAD.WIDE R8, R104, 0x2, R6.reuse ;  /* 0x0000000268089825 */ /* 0x108fe200078e0206 */
[----:B------:R-:W-:Y:S02]  /*1c10*/  ISETP.GE.AND P0, PT, R20, 0x1, PT ;  /* 0x000000011400780c */ /* 0x000fe40003f06270 */
[----:B------:R-:W-:Y:S01]  /*1c20*/  LEA R0, P5, R10, c[0x0][0x1f8], 0x1 ;  /* 0x00007e000a007a11 */ /* 0x000fe200078a08ff */
[----:B------:R-:W-:Y:S01]  /*1c30*/  @!P1 IMAD.WIDE R6, R102, 0x2, R6 ;  /* 0x0000000266069825 */ /* 0x000fe200078e0206 */
[----:B------:R2:W-:Y:S01]  /*1c40*/  @!P1 LDGSTS.E.BYPASS.LTC128B.128 [R99+0xb100], [R8.64], !P4 ;  /* 0x0b10000008639fae */ /* 0x0005e2000e101d50 */
[----:B------:R-:W-:Y:S02]  /*1c50*/  ISETP.GE.AND P4, PT, R35, c[0x0][0x1d4], PT ;  /* 0x0000750023007a0c */ /* 0x000fe40003f86270 */
[----:B------:R-:W-:Y:S01]  /*1c60*/  LEA.HI.X R10, R10, c[0x0][0x1fc], R4, 0x1, P5 ;  /* 0x00007f000a0a7a11 */ /* 0x000fe200028f0c04 */
[----:B------:R-:W3:Y:S01]  /*1c70*/  SHFL.IDX PT, R14, R0, RZ, 0x181f ;  /* 0x00181fff000e7589 */ /* 0x000ee200000e0000 */
[----:B------:R-:W-:-:S03]  /*1c80*/  ISETP.GE.AND P5, PT, R21, c[0x0][0x1d4], PT ;  /* 0x0000750015007a0c */ /* 0x000fc60003fa6270 */
[----:B------:R4:W-:Y:S01]  /*1c90*/  @!P1 LDGSTS.E.BYPASS.LTC128B.128 [R99+0xf100], [R6.64], !P3 ;  /* 0x0f10000006639fae */ /* 0x0009e2000d901d50 */
[--C-:B-1----:R-:W-:Y:S01]  /*1ca0*/  @P0 IMAD.WIDE R4, R104, 0x2, R2.reuse ;  /* 0x0000000268040825 */ /* 0x102fe200078e0202 */
[----:B------:R-:W-:Y:S02]  /*1cb0*/  ISETP.GE.AND P3, PT, R34, c[0x0][0x1d4], PT ;  /* 0x0000750022007a0c */ /* 0x000fe40003f66270 */
[----:B------:R-:W1:Y:S01]  /*1cc0*/  SHFL.IDX PT, R17, R10, RZ, 0x181f ;  /* 0x00181fff0a117589 */ /* 0x000e6200000e0000 */
[----:B------:R-:W-:Y:S02]  /*1cd0*/  ISETP.GT.AND P1, PT, R20, 0x20, PT ;  /* 0x000000201400780c */ /* 0x000fe40003f24270 */
[----:B------:R-:W-:Y:S01]  /*1ce0*/  SEL R100, RZ, 0x10, P3 ;  /* 0x00000010ff647807 */ /* 0x000fe20001800000 */
[----:B------:R-:W5:Y:S04]  /*1cf0*/  SHFL.IDX PT, R15, R0, 0x1, 0x181f ;  /* 0x00381f00000f7f89 */ /* 0x000f6800000e0000 */
[----:B------:R-:W0:Y:S04]  /*1d00*/  LDGDEPBAR ;  /* 0x00000000000079af */ /* 0x000e280000000000 */
[----:B------:R1:W3:Y:S01]  /*1d10*/  SHFL.IDX PT, R16, R10, 0x1, 0x181f ;  /* 0x00381f000a107f89 */ /* 0x0002e200000e0000 */
[----:B--2---:R-:W-:-:S05]  /*1d20*/  @P0 IMAD.WIDE R8, R108, 0x2, R2 ;  /* 0x000000026c080825 */ /* 0x004fca00078e0202 */
[----:B------:R2:W-:Y:S01]  /*1d30*/  @P0 LDGSTS.E.BYPASS.LTC128B.128 [R99+0x10100], [R8.64], !P6 ;  /* 0x1010000008630fae */ /* 0x0005e2000f101d50 */
[----:B----4-:R-:W-:-:S04]  /*1d40*/  @P0 IMAD.WIDE R6, R106, 0x2, R2 ;  /* 0x000000026a060825 */ /* 0x010fc800078e0202 */
[----:B------:R-:W-:Y:S01]  /*1d50*/  @P0 IMAD.WIDE R2, R102, 0x2, R2 ;  /* 0x0000000266020825 */ /* 0x000fe200078e0202 */
[----:B------:R4:W-:Y:S04]  /*1d60*/  @P0 LDGSTS.E.BYPASS.LTC128B.128 [R99+0x12100], [R6.64], !P5 ;  /* 0x1210000006630fae */ /* 0x0009e8000e901d50 */
[----:B------:R5:W-:Y:S01]  /*1d70*/  @P0 LDGSTS.E.BYPASS.LTC128B.128 [R99+0x14100], [R4.64], !P4 ;  /* 0x1410000004630fae */ /* 0x000be2000e101d50 */
[----:B-1----:R-:W-:-:S03]  /*1d80*/  LOP3.LUT R10, R11, 0xfffffff0, RZ, 0xc0, !PT ;  /* 0xfffffff00b0a7812 */ /* 0x002fc600078ec0ff */
[----:B------:R1:W-:Y:S02]  /*1d90*/  @P0 LDGSTS.E.BYPASS.LTC128B.128 [R99+0x16100], [R2.64], !P3 ;  /* 0x1610000002630fae */ /* 0x0003e4000d901d50 */
[----:B------:R-:W-:-:S05]  /*1da0*/  IMAD.IADD R10, R101, 0x1, -R10 ;  /* 0x00000001650a7824 */ /* 0x000fca00078e0a0a */
[----:B------:R-:W-:Y:S01]  /*1db0*/  SHF.R.S32.HI R18, RZ, 0x1f, R10 ;  /* 0x0000001fff127819 */ /* 0x000fe2000001140a */
[----:B--2---:R-:W-:-:S03]  /*1dc0*/  IMAD.WIDE R8, R108, 0x2, RZ ;  /* 0x000000026c087825 */ /* 0x004fc600078e02ff */
[----:B------:R-:W-:Y:S02]  /*1dd0*/  LEA.HI R18, R18, R10, RZ, 0x3 ;  /* 0x0000000a12127211 */ /* 0x000fe400078f18ff */
[----:B---3--:R-:W-:Y:S02]  /*1de0*/  IADD3 R32, P0, R14, R8, RZ ;  /* 0x000000080e207210 */ /* 0x008fe40007f1e0ff */
[----:B----4-:R-:W-:Y:S01]  /*1df0*/  SHF.R.S32.HI R6, RZ, 0x4, R11 ;  /* 0x00000004ff067819 */ /* 0x010fe2000001140b */
[----:B------:R-:W-:Y:S02]  /*1e00*/  IMAD.SHL.U32 R7, R19, 0x40, RZ ;  /* 0x0000004013077824 */ /* 0x000fe400078e00ff */
[----:B------:R-:W-:Y:S01]  /*1e10*/  IMAD.X R33, R17, 0x1, R9, P0 ;  /* 0x0000000111217824 */ /* 0x000fe200000e0609 */
[----:B-----5:R2:W-:Y:S01]  /*1e20*/  SHFL.IDX PT, R4, R13, 0x1, 0x181f ;  /* 0x00381f000d047f89 */ /* 0x0205e200000e0000 */
[----:B------:R-:W-:Y:S02]  /*1e30*/  LEA.HI R0, R11, R6, RZ, 0x1 ;  /* 0x000000060b007211 */ /* 0x000fe400078f08ff */
[----:B------:R-:W-:Y:S01]  /*1e40*/  IADD3 R30, P0, R8, R15, RZ ;  /* 0x0000000f081e7210 */ /* 0x000fe20007f1e0ff */
[----:B------:R3:W4:Y:S01]  /*1e50*/  SHFL.IDX PT, R5, R12, 0x1, 0x181f ;  /* 0x00381f000c057f89 */ /* 0x00072200000e0000 */
[----:B------:R-:W-:Y:S01]  /*1e60*/  LOP3.LUT R0, R0, 0xfffffffe, RZ, 0xc0, !PT ;  /* 0xfffffffe00007812 */ /* 0x000fe200078ec0ff */
[----:B-1----:R-:W-:Y:S01]  /*1e70*/  IMAD.WIDE R2, R106, 0x2, RZ ;  /* 0x000000026a027825 */ /* 0x002fe200078e02ff */
[----:B------:R-:W-:-:S03]  /*1e80*/  LOP3.LUT R11, R18, 0xfffffff8, RZ, 0xc0, !PT ;  /* 0xfffffff8120b7812 */ /* 0x000fc600078ec0ff */
[----:B------:R-:W-:Y:S01]  /*1e90*/  IMAD.X R31, R9, 0x1, R16, P0 ;  /* 0x00000001091f7824 */ /* 0x000fe200000e0610 */
[----:B------:R-:W-:Y:S01]  /*1ea0*/  IADD3 R28, P0, R14, R2, RZ ;  /* 0x000000020e1c7210 */ /* 0x000fe20007f1e0ff */
[----:B------:R-:W-:-:S04]  /*1eb0*/  IMAD.IADD R11, R10, 0x1, -R11 ;  /* 0x000000010a0b7824 */ /* 0x000fc800078e0a0b */
[----:B------:R-:W-:Y:S01]  /*1ec0*/  IMAD.X R29, R17, 0x1, R3, P0 ;  /* 0x00000001111d7824 */ /* 0x000fe200000e0603 */
[----:B------:R-:W-:-:S05]  /*1ed0*/  IADD3 R26, P0, R2, R15, RZ ;  /* 0x0000000f021a7210 */ /* 0x000fca0007f1e0ff */
[----:B------:R-:W-:Y:S02]  /*1ee0*/  IMAD.X R27, R3, 0x1, R16, P0 ;  /* 0x00000001031b7824 */ /* 0x000fe400000e0610 */
[----:B--2---:R-:W-:Y:S01]  /*1ef0*/  IMAD.IADD R13, R6, 0x1, -R0 ;  /* 0x00000001060d7824 */ /* 0x004fe200078e0a00 */
[----:B------:R-:W-:Y:S01]  /*1f00*/  LOP3.LUT R0, R7, 0x1c0, RZ, 0xc0, !PT ;  /* 0x000001c007007812 */ /* 0x000fe200078ec0ff */
[----:B------:R-:W-:-:S03]  /*1f10*/  IMAD.WIDE R2, R104, 0x2, RZ ;  /* 0x0000000268027825 */ /* 0x000fc600078e02ff */
[----:B---3--:R-:W-:Y:S01]  /*1f20*/  LOP3.LUT R12, R0, 0x8, R22, 0xf8, !PT ;  /* 0x00000008000c7812 */ /* 0x008fe200078ef816 */
[----:B----4-:R-:W-:Y:S01]  /*1f30*/  @P1 IMAD.WIDE R8, R108, 0x2, R4 ;  /* 0x000000026c081825 */ /* 0x010fe200078e0204 */
[----:B------:R-:W-:Y:S02]  /*1f40*/  SHF.R.U32.HI R0, RZ, 0x3, R0 ;  /* 0x00000003ff007819 */ /* 0x000fe40000011600 */
[----:B------:R-:W-:Y:S01]  /*1f50*/  IADD3 R22, P0, R2, R15, RZ ;  /* 0x0000000f02167210 */ /* 0x000fe20007f1e0ff */
[----:B------:R-:W-:Y:S01]  /*1f60*/  @P1 IMAD.WIDE R6, R106, 0x2, R4 ;  /* 0x000000026a061825 */ /* 0x000fe200078e0204 */
[----:B------:R1:W-:Y:S01]  /*1f70*/  @P1 LDGSTS.E.BYPASS.LTC128B.128 [R99+0x11100], [R8.64], !P6 ;  /* 0x1110000008631fae */ /* 0x0003e2000f101d50 */
[----:B------:R-:W-:Y:S02]  /*1f80*/  LOP3.LUT R0, R12, R0, RZ, 0x3c, !PT ;  /* 0x000000000c007212 */ /* 0x000fe400078e3cff */
[----:B------:R-:W-:Y:S01]  /*1f90*/  IMAD.X R23, R3, 0x1, R16, P0 ;  /* 0x0000000103177824 */ /* 0x000fe200000e0610 */
[----:B------:R2:W-:Y:S02]  /*1fa0*/  @P1 LDGSTS.E.BYPASS.LTC128B.128 [R99+0x13100], [R6.64], !P5 ;  /* 0x1310000006631fae */ /* 0x0005e4000e901d50 */
[----:B------:R-:W-:-:S04]  /*1fb0*/  IMAD R0, R13, 0x200, R0 ;  /* 0x000002000d007824 */ /* 0x000fc800078e0200 */
[----:B------:R-:W-:-:S05]  /*1fc0*/  IMAD.SHL.U32 R134, R0, 0x2, RZ ;  /* 0x0000000200867824 */ /* 0x000fca00078e00ff */
[C---:B------:R-:W-:Y:S02]  /*1fd0*/  IADD3 R0, R134.reuse, 0x10100, RZ ;  /* 0x0001010086007810 */ /* 0x040fe40007ffe0ff */
[----:B------:R-:W-:Y:S01]  /*1fe0*/  IADD3 R111, R134, 0x10120, RZ ;  /* 0x00010120866f7810 */ /* 0x000fe20007ffe0ff */
[----:B-1----:R-:W-:-:S04]  /*1ff0*/  @P1 IMAD.WIDE R8, R104, 0x2, R4 ;  /* 0x0000000268081825 */ /* 0x002fc800078e0204 */
[----:B------:R-:W-:Y:S01]  /*2000*/  @P1 IMAD.WIDE R4, R102, 0x2, R4 ;  /* 0x0000000266041825 */ /* 0x000fe200078e0204 */
[----:B------:R1:W-:Y:S03]  /*2010*/  @P1 LDGSTS.E.BYPASS.LTC128B.128 [R99+0x15100], [R8.64], !P4 ;  /* 0x1510000008631fae */ /* 0x0003e6000e101d50 */
[----:B--2---:R-:W-:Y:S01]  /*2020*/  IMAD.SHL.U32 R6, R11, 0x40, RZ ;  /* 0x000000400b067824 */ /* 0x004fe200078e00ff */
[----:B------:R2:W-:Y:S01]  /*2030*/  @P1 LDGSTS.E.BYPASS.LTC128B.128 [R99+0x17100], [R4.64], !P3 ;  /* 0x1710000004631fae */ /* 0x0005e2000d901d50 */
[----:B------:R-:W-:Y:S01]  /*2040*/  IMAD.SHL.U32 R7, R13, 0x8, RZ ;  /* 0x000000080d077824 */ /* 0x000fe200078e00ff */
[----:B------:R-:W-:Y:S01]  /*2050*/  IADD3 R24, P1, R14, R2, RZ ;  /* 0x000000020e187210 */ /* 0x000fe20007f3e0ff */
[----:B------:R-:W-:Y:S01]  /*2060*/  IMAD.SHL.U32 R2, R18, 0x40, RZ ;  /* 0x0000004012027824 */ /* 0x000fe200078e00ff */
[----:B------:R-:W0:Y:S01]  /*2070*/  LDGDEPBAR ;  /* 0x00000000000079af */ /* 0x000e220000000000 */
[----:B------:R-:W-:-:S02]  /*2080*/  LOP3.LUT R6, R6, 0x1c0, RZ, 0xc0, !PT ;  /* 0x000001c006067812 */ /* 0x000fc400078ec0ff */
[----:B------:R-:W-:Y:S01]  /*2090*/  IMAD.X R25, R17, 0x1, R3, P1 ;  /* 0x0000000111197824 */ /* 0x000fe200008e0603 */
[----:B------:R-:W-:Y:S02]  /*20a0*/  LOP3.LUT P1, RZ, R19, 0x2, RZ, 0xc0, !PT ;  /* 0x0000000213ff7812 */ /* 0x000fe4000782c0ff */
[----:B------:R-:W-:Y:S02]  /*20b0*/  LOP3.LUT R7, R6, 0x8, R7, 0xf8, !PT ;  /* 0x0000000806077812 */ /* 0x000fe400078ef807 */
[----:B------:R-:W-:Y:S02]  /*20c0*/  SHF.R.U32.HI R6, RZ, 0x3, R6 ;  /* 0x00000003ff067819 */ /* 0x000fe40000011606 */
[----:B------:R-:W-:Y:S02]  /*20d0*/  IADD3 R3, R99, 0x100, RZ ;  /* 0x0000010063037810 */ /* 0x000fe40007ffe0ff */
[----:B------:R-:W-:-:S05]  /*20e0*/  LOP3.LUT R6, R7, R6, RZ, 0x3c, !PT ;  /* 0x0000000607067212 */ /* 0x000fca00078e3cff */
[----:B------:R-:W-:Y:S02]  /*20f0*/  @P1 IADD3 R111, R0, -0x20, RZ ;  /* 0xffffffe0006f1810 */ /* 0x000fe40007ffe0ff */
[----:B------:R-:W-:-:S03]  /*2100*/  LOP3.LUT P1, RZ, R11, 0x2, RZ, 0xc0, !PT ;  /* 0x000000020bff7812 */ /* 0x000fc6000782c0ff */
[----:B------:R-:W-:Y:S01]  /*2110*/  STL [R1], R111 ;  /* 0x0000006f01007387 */ /* 0x000fe20000100800 */
[----:B--2---:R-:W-:Y:S01]  /*2120*/  IMAD.WIDE R4, R102, 0x2, RZ ;  /* 0x0000000266047825 */ /* 0x004fe200078e02ff */
[----:B------:R-:W-:-:S04]  /*2130*/  DEPBAR.LE SB0, 0x1 ;  /* 0x000080400000791a */ /* 0x000fc80000000000 */
[----:B------:R-:W-:Y:S01]  /*2140*/  BAR.SYNC.DEFER_BLOCKING 0x0 ;  /* 0x0000000000007b1d */ /* 0x000fe20000010000 */
[----:B------:R-:W-:-:S05]  /*2150*/  IADD3 R12, P0, R14, R4, RZ ;  /* 0x000000040e0c7210 */ /* 0x000fca0007f1e0ff */
[----:B------:R-:W-:Y:S01]  /*2160*/  IMAD.X R13, R17, 0x1, R5, P0 ;  /* 0x00000001110d7824 */ /* 0x000fe200000e0605 */
[----:B-1----:R-:W-:Y:S01]  /*2170*/  IADD3 R8, P0, R4, R15, RZ ;  /* 0x0000000f04087210 */ /* 0x002fe20007f1e0ff */
[----:B------:R-:W-:Y:S01]  /*2180*/  STL [R1+0xc4], R109 ;  /* 0x0000c46d01007387 */ /* 0x000fe20000100800 */
        /* <DEDUP_REMOVED lines=37> */
[----:B------:R1:W-:Y:S04]  /*23e0*/  STL [R1+0x50], R3 ;  /* 0x0000500301007387 */ /* 0x0003e80000100800 */
[----:B------:R-:W-:Y:S01]  /*23f0*/  STL [R1+0x90], R103 ;  /* 0x0000906701007387 */ /* 0x000fe20000100800 */
[----:B------:R-:W-:-:S04]  /*2400*/  DEPBAR.LE SB0, 0x0 ;  /* 0x000080000000791a */ /* 0x000fc80000000000 */
[----:B------:R-:W-:Y:S01]  /*2410*/  BAR.SYNC.DEFER_BLOCKING 0x0 ;  /* 0x0000000000007b1d */ /* 0x000fe20000010000 */
[----:B-1----:R-:W-:-:S05]  /*2420*/  IADD3 R3, R99, 0x4100, RZ ;  /* 0x0000410063037810 */ /* 0x002fca0007ffe0ff */
[----:B------:R-:W-:Y:S04]  /*2430*/  LDSM.16.M88.4 R36, [R134+0x10100] ;  /* 0x010100008624783b */ /* 0x000fe80000000200 */
[----:B------:R-:W1:Y:S04]  /*2440*/  LDSM.16.M88.4 R40, [R134+0x10900] ;  /* 0x010900008628783b */ /* 0x000e680000000200 */
[----:B------:R-:W-:Y:S04]  /*2450*/  LDSM.16.M88.4 R48, [R134+0x11100] ;  /* 0x011100008630783b */ /* 0x000fe80000000200 */
[----:B------:R-:W-:Y:S04]  /*2460*/  LDSM.16.M88.4 R56, [R134+0x11900] ;  /* 0x011900008638783b */ /* 0x000fe80000000200 */
[----:B------:R-:W-:Y:S04]  /*2470*/  LDSM.16.M88.4 R44, [R111] ;  /* 0x000000006f2c783b */ /* 0x000fe80000000200 */
[----:B------:R-:W2:Y:S04]  /*2480*/  LDSM.16.M88.4 R52, [R111+0x800] ;  /* 0x000800006f34783b */ /* 0x000ea80000000200 */
[----:B------:R-:W3:Y:S04]  /*2490*/  LDSM.16.M88.4 R72, [R111+0x1000] ;  /* 0x001000006f48783b */ /* 0x000ee80000000200 */
[----:B------:R-:W4:Y:S04]  /*24a0*/  LDSM.16.M88.4 R76, [R111+0x1800] ;  /* 0x001800006f4c783b */ /* 0x000f280000000200 */
[----:B------:R-:W-:Y:S01]  /*24b0*/  @!PT LDS RZ, [RZ] ;  /* 0x00000000fffff984 */ /* 0x000fe20000000800 */
[----:B------:R-:W-:Y:S01]  /*24c0*/  @!PT LDS RZ, [RZ] ;  /* 0x00000000fffff984 */ /* 0x000fe20000000800 */
[----:B------:R-:W-:Y:S01]  /*24d0*/  @!PT LDS RZ, [RZ] ;  /* 0x00000000fffff984 */ /* 0x000fe20000000800 */
[----:B------:R5:W-:Y:S01]  /*24e0*/  LDGSTS.E.BYPASS.LTC128B.128 [R99+0x100], [R32.64], !P0 ;  /* 0x0010000020637fae */ /* 0x000be2000c101d50 */
[----:B------:R-:W-:-:S02]  /*24f0*/  ISETP.LT.OR P0, PT, R20, 0x1, P1 ;  /* 0x000000011400780c */ /* 0x000fc40000f01670 */
        /* <DEDUP_REMOVED lines=13> */
[C---:B-1----:R-:W-:Y:S11]  /*25d0*/  HMMA.16816.F32.BF16 R12, R168.reuse, R40, RZ ;  /* 0x00000028a80c723c */ /* 0x042ff600000418ff */
        /* <DEDUP_REMOVED lines=8> */
[----:B--2---:R-:W-:Y:S01]  /*2660*/  HMMA.16816.F32.BF16 R28, R168, R42, RZ ;  /* 0x0000002aa81c723c */ /* 0x004fe200000418ff */
[----:B------:R-:W-:Y:S01]  /*2670*/  IMAD R249, R2, 0x2, R111 ;  /* 0x0000000202f97824 */ /* 0x000fe200078e026f */
[----:B------:R-:W-:-:S05]  /*2680*/  IADD3 R2, R99, 0x2100, RZ ;  /* 0x0000210063027810 */ /* 0x000fca0007ffe0ff */
[----:B------:R2:W-:Y:S01]  /*2690*/  STL [R1+0xa8], R2 ;  /* 0x0000a80201007387 */ /* 0x0005e20000100800 */
[----:B------:R-:W-:Y:S03]  /*26a0*/  HMMA.16816.F32.BF16 R60, R172, R52, R12 ;  /* 0x00000034ac3c723c */ /* 0x000fe6000004180c */
[----:B------:R3:W-:Y:S04]  /*26b0*/  STL [R1+0xa4], R3 ;  /* 0x0000a40301007387 */ /* 0x0007e80000100800 */
[----:B------:R4:W-:Y:S01]  /*26c0*/  LDGSTS.E.BYPASS.LTC128B.128 [R99+0x5100], [R22.64], !P0 ;  /* 0x0510000016637fae */ /* 0x0009e2000c101d50 */
[----:B-1----:R-:W-:Y:S01]  /*26d0*/  HMMA.16816.F32.BF16 R24, R168, R36, RZ ;  /* 0x00000024a818723c */ /* 0x002fe200000418ff */
[----:B------:R-:W-:-:S02]  /*26e0*/  PLOP3.LUT P0, PT, PT, PT, UP0, 0x40, 0x0 ;  /* 0x000000000000781c */ /* 0x000fc40003f0e808 */
[----:B------:R1:W-:Y:S01]  /*26f0*/  LDGSTS.E.BYPASS.LTC128B.128 [R99+0x7100], [R8.64], !P1 ;  /* 0x0710000008637fae */ /* 0x0003e2000c901d50 */
[----:B------:R-:W-:-:S03]  /*2700*/  ISETP.GT.AND P1, PT, R110, 0x3f, PT ;  /* 0x0000003f6e00780c */ /* 0x000fc60003f24270 */
[----:B------:R-:W1:Y:S01]  /*2710*/  LDSM.16.M88.4 R40, [R252+0x10100] ;  /* 0x01010000fc28783b */ /* 0x000e620000000200 */
[----:B------:R-:W-:Y:S03]  /*2720*/  HMMA.16816.F32.BF16 R68, R172, R46, R16 ;  /* 0x0000002eac44723c */ /* 0x000fe60000041810 */
[----:B------:R-:W-:Y:S04]  /*2730*/  LDSM.16.M88.4 R80, [R111+0x4000] ;  /* 0x004000006f50783b */ /* 0x000fe80000000200 */
[----:B------:R-:W-:Y:S01]  /*2740*/  LDSM.16.M88.4 R84, [R134+0x17100] ;  /* 0x017100008654783b */ /* 0x000fe20000000200 */
[----:B------:R-:W-:Y:S01]  /*2750*/  HMMA.16816.F32.BF16 R16, R168, R50, RZ ;  /* 0x00000032a810723c */ /* 0x000fe200000418ff */
[----:B--2---:R-:W-:-:S02]  /*2760*/  IADD3 R2, R99, 0x6100, RZ ;  /* 0x0000610063027810 */ /* 0x004fc40007ffe0ff */
[----:B------:R-:W-:Y:S01]  /*2770*/  LDSM.16.M88.4 R92, [R252+0x16900] ;  /* 0x01690000fc5c783b */ /* 0x000fe20000000200 */
[----:B---3--:R-:W-:-:S03]  /*2780*/  IADD3 R3, R111, 0x1000, RZ ;  /* 0x000010006f037810 */ /* 0x008fc60007ffe0ff */
[----:B------:R-:W-:Y:S01]  /*2790*/  LDSM.16.M88.4 R88, [R252+0x17900] ;  /* 0x01790000fc58783b */ /* 0x000fe20000000200 */
[----:B------:R-:W-:Y:S03]  /*27a0*/  HMMA.16816.F32.BF16 R64, R172, R44, R24 ;  /* 0x0000002cac40723c */ /* 0x000fe60000041818 */
[----:B------:R2:W-:Y:S04]  /*27b0*/  STL [R1+0xa0], R2 ;  /* 0x0000a00201007387 */ /* 0x0005e80000100800 */
[----:B------:R3:W-:Y:S01]  /*27c0*/  STL [R1+0x3c], R6 ;  /* 0x00003c0601007387 */ /* 0x0007e20000100800 */
[C---:B------:R-:W-:Y:S03]  /*27d0*/  HMMA.16816.F32.BF16 R24, R168.reuse, R48, RZ ;  /* 0x00000030a818723c */ /* 0x040fe600000418ff */
[----:B------:R-:W4:Y:S04]  /*27e0*/  LDSM.16.M88.4 R48, [R252+0x10900] ;  /* 0x01090000fc30783b */ /* 0x000f280000000200 */
[----:B------:R5:W-:Y:S01]  /*27f0*/  STL [R1+0x38], R3 ;  /* 0x0000380301007387 */ /* 0x000be20000100800 */
[C---:B------:R-:W-:Y:S03]  /*2800*/  HMMA.16816.F32.BF16 R12, R168.reuse, R56, RZ ;  /* 0x00000038a80c723c */ /* 0x040fe600000418ff */
[----:B------:R-:W0:Y:S05]  /*2810*/  LDGDEPBAR ;  /* 0x00000000000079af */ /* 0x000e2a0000000000 */
[----:B-1----:R-:W-:Y:S01]  /*2820*/  HMMA.16816.F32.BF16 R8, R168, R58, RZ ;  /* 0x0000003aa808723c */ /* 0x002fe200000418ff */
[----:B------:R-:W1:Y:S01]  /*2830*/  LDSM.16.M88.4 R56, [R252+0x11100] ;  /* 0x01110000fc38783b */ /* 0x000e620000000200 */
[----:B--2---:R-:W-:-:S06]  /*2840*/  IADD3 R2, R111, 0x1800, RZ ;  /* 0x000018006f027810 */ /* 0x004fcc0007ffe0ff */
[----:B------:R-:W-:Y:S01]  /*2850*/  HMMA.16816.F32.BF16 R44, R172, R54, R28 ;  /* 0x00000036ac2c723c */ /* 0x000fe2000004181c */
[----:B------:R-:W2:Y:S01]  /*2860*/  LDSM.16.M88.4 R28, [R252+0x11900] ;  /* 0x01190000fc1c783b */ /* 0x000ea20000000200 */
[----:B---3--:R-:W-:-:S03]  /*2870*/  IADD3 R6, R111, 0x2000, RZ ;  /* 0x000020006f067810 */ /* 0x008fc60007ffe0ff */
[----:B------:R-:W-:Y:S03]  /*2880*/  LDSM.16.M88.4 R52, [R249+0x1000] ;  /* 0x00100000f934783b */ /* 0x000fe60000000200 */
[C---:B------:R-:W-:Y:S01]  /*2890*/  HMMA.16816.F32.BF16 R36, R172.reuse, R72, R24 ;  /* 0x00000048ac24723c */ /* 0x040fe20000041818 */
[C---:B-----5:R-:W-:Y:S01]  /*28a0*/  IADD3 R3, R111.reuse, 0x2800, RZ ;  /* 0x000028006f037810 */ /* 0x060fe20007ffe0ff */
[----:B------:R3:W-:Y:S04]  /*28b0*/  STL [R1+0x34], R2 ;  /* 0x0000340201007387 */ /* 0x0007e80000100800 */
[----:B------:R5:W-:Y:S02]  /*28c0*/  STL [R1+0x30], R6 ;  /* 0x0000300601007387 */ /* 0x000be40000100800 */
[C---:B------:R-:W-:Y:S02]  /*28d0*/  HMMA.16816.F32.BF16 R32, R172.reuse, R74, R16 ;  /* 0x0000004aac20723c */ /* 0x040fe40000041810 */
[----:B------:R-:W1:Y:S04]  /*28e0*/  LDSM.16.M88.4 R16, [R249] ;  /* 0x00000000f910783b */ /* 0x000e680000000200 */
[----:B------:R-:W-:Y:S02]  /*28f0*/  LDSM.16.M88.4 R72, [R134+0x12100] ;  /* 0x012100008648783b */ /* 0x000fe40000000200 */
[----:B----4-:R-:W-:Y:S02]  /*2900*/  HMMA.16816.F32.BF16 R24, R172, R76, R12 ;  /* 0x0000004cac18723c */ /* 0x010fe4000004180c */
[----:B------:R4:W-:Y:S06]  /*2910*/  STL [R1+0x2c], R3 ;  /* 0x00002c0301007387 */ /* 0x0009ec0000100800 */
[----:B------:R-:W-:Y:S01]  /*2920*/  HMMA.16816.F32.BF16 R12, R192, R40, R64 ;  /* 0x00000028c00c723c */ /* 0x000fe20000041840 */
[----:B------:R-:W2:Y:S01]  /*2930*/  LDSM.16.M88.4 R64, [R249+0x800] ;  /* 0x00080000f940783b */ /* 0x000ea20000000200 */
[----:B---3--:R-:W-:-:S02]  /*2940*/  IADD3 R2, R111, 0x3000, RZ ;  /* 0x000030006f027810 */ /* 0x008fc40007ffe0ff */
[----:B-----5:R-:W-:-:S04]  /*2950*/  IADD3 R6, R111, 0x3800, RZ ;  /* 0x000038006f067810 */ /* 0x020fc80007ffe0ff */
[----:B------:R-:W-:Y:S01]  /*2960*/  HMMA.16816.F32.BF16 R20, R172, R78, R8 ;  /* 0x0000004eac14723c */ /* 0x000fe20000041808 */
[----:B------:R-:W-:Y:S04]  /*2970*/  LDSM.16.M88.4 R76, [R134+0x14100] ;  /* 0x01410000864c783b */ /* 0x000fe80000000200 */
[----:B------:R3:W-:Y:S03]  /*2980*/  STL [R1+0x28], R2 ;  /* 0x0000280201007387 */ /* 0x0007e60000100800 */
[----:B------:R-:W-:Y:S01]  /*2990*/  HMMA.16816.F32.BF16 R8, R192, R42, R68 ;  /* 0x0000002ac008723c */ /* 0x000fe20000041844 */
[----:B------:R-:W-:Y:S01]  /*29a0*/  LDSM.16.M88.4 R68, [R134+0x12900] ;  /* 0x012900008644783b */ /* 0x000fe20000000200 */
[----:B----4-:R-:W-:-:S03]  /*29b0*/  IADD3 R3, R111, 0x4000, RZ ;  /* 0x000040006f037810 */ /* 0x010fc60007ffe0ff */
[----:B------:R4:W-:Y:S03]  /*29c0*/  STL [R1+0x24], R6 ;  /* 0x0000240601007387 */ /* 0x0009e60000100800 */
[C---:B------:R-:W-:Y:S01]  /*29d0*/  HMMA.16816.F32.BF16 R60, R192.reuse, R48, R60 ;  /* 0x00000030c03c723c */ /* 0x040fe2000004183c */
[----:B------:R5:W-:Y:S07]  /*29e0*/  STL [R1+0x20], R3 ;  /* 0x0000200301007387 */ /* 0x000bee0000100800 */
[----:B------:R-:W-:Y:S01]  /*29f0*/  HMMA.16816.F32.BF16 R44, R192, R50, R44 ;  /* 0x00000032c02c723c */ /* 0x000fe2000004182c */
[----:B---3--:R-:W-:-:S07]  /*2a00*/  IADD3 R2, R111, 0x4800, RZ ;  /* 0x000048006f027810 */ /* 0x008fce0007ffe0ff */
[----:B-1----:R-:W-:Y:S01]  /*2a10*/  HMMA.16816.F32.BF16 R40, R192, R56, R36 ;  /* 0x00000038c028723c */ /* 0x002fe20000041824 */
[----:B------:R1:W-:Y:S01]  /*2a20*/  STL [R1+0x1c], R2 ;  /* 0x00001c0201007387 */ /* 0x0003e20000100800 */
[----:B----4-:R-:W-:-:S06]  /*2a30*/  IADD3 R6, R111, 0x5000, RZ ;  /* 0x000050006f067810 */ /* 0x010fcc0007ffe0ff */
[----:B------:R-:W-:Y:S01]  /*2a40*/  HMMA.16816.F32.BF16 R36, R192, R58, R32 ;  /* 0x0000003ac024723c */ /* 0x000fe20000041820 */
[----:B------:R-:W3:Y:S01]  /*2a50*/  LDSM.16.M88.4 R56, [R249+0x1800] ;  /* 0x00180000f938783b */ /* 0x000ee20000000200 */
[----:B-----5:R-:W-:-:S03]  /*2a60*/  IADD3 R3, R111, 0x5800, RZ ;  /* 0x000058006f037810 */ /* 0x020fc60007ffe0ff */
[----:B------:R4:W-:Y:S03]  /*2a70*/  STL [R1+0x18], R6 ;  /* 0x0000180601007387 */ /* 0x0009e60000100800 */
[C---:B--2---:R-:W-:Y:S01]  /*2a80*/  HMMA.16816.F32.BF16 R32, R192.reuse, R28, R24 ;  /* 0x0000001cc020723c */ /* 0x044fe20000041818 */
[----:B------:R2:W-:Y:S07]  /*2a90*/  STL [R1+0x14], R3 ;  /* 0x0000140301007387 */ /* 0x0005ee0000100800 */
[----:B------:R-:W-:Y:S01]  /*2aa0*/  HMMA.16816.F32.BF16 R28, R192, R30, R20 ;  /* 0x0000001ec01c723c */ /* 0x000fe20000041814 */
[----:B-1----:R-:W-:-:S07]  /*2ab0*/  IADD3 R2, R111, 0x6000, RZ ;  /* 0x000060006f027810 */ /* 0x002fce0007ffe0ff */
[----:B------:R-:W-:Y:S01]  /*2ac0*/  HMMA.16816.F32.BF16 R24, R196, R16, R12 ;  /* 0x00000010c418723c */ /* 0x000fe2000004180c */
[----:B------:R1:W-:Y:S01]  /*2ad0*/  STL [R1+0x10], R2 ;  /* 0x0000100201007387 */ /* 0x0003e20000100800 */
[----:B----4-:R-:W-:-:S06]  /*2ae0*/  IADD3 R6, R111, 0x6800, RZ ;  /* 0x000068006f067810 */ /* 0x010fcc0007ffe0ff */
[C---:B------:R-:W-:Y:S01]  /*2af0*/  HMMA.16816.F32.BF16 R20, R196.reuse, R18, R8 ;  /* 0x00000012c414723c */ /* 0x040fe20000041808 */
[C---:B--2---:R-:W-:Y:S01]  /*2b00*/  IADD3 R3, R111.reuse, 0x7000, RZ ;  /* 0x000070006f037810 */ /* 0x044fe20007ffe0ff */
[----:B------:R-:W-:Y:S06]  /*2b10*/  STL [R1+0xc], R6 ;  /* 0x00000c0601007387 */ /* 0x000fec0000100800 */
[C---:B------:R-:W-:Y:S01]  /*2b20*/  HMMA.16816.F32.BF16 R16, R196.reuse, R64, R60 ;  /* 0x00000040c410723c */ /* 0x040fe2000004183c */
[----:B------:R-:W-:Y:S07]  /*2b30*/  LDSM.16.M88.4 R60, [R134+0x13900] ;  /* 0x01390000863c783b */ /* 0x000fee0000000200 */
[----:B------:R-:W-:Y:S01]  /*2b40*/  HMMA.16816.F32.BF16 R12, R196, R66, R44 ;  /* 0x00000042c40c723c */ /* 0x000fe2000004182c */
[----:B------:R-:W2:Y:S01]  /*2b50*/  LDSM.16.M88.4 R64, [R134+0x13100] ;  /* 0x013100008640783b */ /* 0x000ea20000000200 */
[----:B-1----:R-:W-:-:S05]  /*2b60*/  IADD3 R2, R111, 0x7800, RZ ;  /* 0x000078006f027810 */ /* 0x002fca0007ffe0ff */
[----:B------:R-:W-:Y:S01]  /*2b70*/  STL [R1+0x4], R2 ;  /* 0x0000040201007387 */ /* 0x000fe20000100800 */
[C---:B------:R-:W-:Y:S03]  /*2b80*/  HMMA.16816.F32.BF16 R8, R196.reuse, R52, R40 ;  /* 0x00000034c408723c */ /* 0x040fe60000041828 */
[----:B------:R-:W-:Y:S05]  /*2b90*/  STL [R1+0x8], R3 ;  /* 0x0000080301007387 */ /* 0x000fea0000100800 */
[C---:B------:R-:W-:Y:S08]  /*2ba0*/  HMMA.16816.F32.BF16 R52, R196.reuse, R54, R36 ;  /* 0x00000036c434723c */ /* 0x040ff00000041824 */
[C---:B---3--:R-:W-:Y:S01]  /*2bb0*/  HMMA.16816.F32.BF16 R48, R196.reuse, R56, R32 ;  /* 0x00000038c430723c */ /* 0x048fe20000041820 */
[----:B------:R-:W-:Y:S07]  /*2bc0*/  LDSM.16.M88.4 R32, [R111+0x2800] ;  /* 0x002800006f20783b */ /* 0x000fee0000000200 */
[----:B------:R-:W-:Y:S01]  /*2bd0*/  HMMA.16816.F32.BF16 R44, R196, R58, R28 ;  /* 0x0000003ac42c723c */ /* 0x000fe2000004181c */
[----:B------:R-:W1:Y:S07]  /*2be0*/  LDSM.16.M88.4 R56, [R111+0x2000] ;  /* 0x002000006f38783b */ /* 0x000e6e0000000200 */
[C---:B------:R-:W-:Y:S08]  /*2bf0*/  HMMA.16816.F32.BF16 R40, R200.reuse, R72, R24 ;  /* 0x00000048c828723c */ /* 0x040ff00000041818 */
[C---:B------:R-:W-:Y:S01]  /*2c00*/  HMMA.16816.F32.BF16 R36, R200.reuse, R74, R20 ;  /* 0x0000004ac824723c */ /* 0x040fe20000041814 */
[----:B------:R-:W3:Y:S04]  /*2c10*/  LDSM.16.M88.4 R20, [R111+0x3000] ;  /* 0x003000006f14783b */ /* 0x000ee80000000200 */
[----:B------:R-:W-:Y:S03]  /*2c20*/  LDSM.16.M88.4 R72, [R252+0x13100] ;  /* 0x01310000fc48783b */ /* 0x000fe60000000200 */
[C---:B------:R-:W-:Y:S08]  /*2c30*/  HMMA.16816.F32.BF16 R28, R200.reuse, R68, R16 ;  /* 0x00000044c81c723c */ /* 0x040ff00000041810 */
[C---:B------:R-:W-:Y:S01]  /*2c40*/  HMMA.16816.F32.BF16 R24, R200.reuse, R70, R12 ;  /* 0x00000046c818723c */ /* 0x040fe2000004180c */
[----:B------:R-:W-:Y:S07]  /*2c50*/  LDSM.16.M88.4 R68, [R252+0x12900] ;  /* 0x01290000fc44783b */ /* 0x000fee0000000200 */
[C---:B--2---:R-:W-:Y:S08]  /*2c60*/  HMMA.16816.F32.BF16 R16, R200.reuse, R64, R8 ;  /* 0x00000040c810723c */ /* 0x044ff00000041808 */
[C---:B------:R-:W-:Y:S01]  /*2c70*/  HMMA.16816.F32.BF16 R12, R200.reuse, R66, R52 ;  /* 0x00000042c80c723c */ /* 0x040fe20000041834 */
[----:B------:R-:W2:Y:S07]  /*2c80*/  LDSM.16.M88.4 R64, [R111+0x3800] ;  /* 0x003800006f40783b */ /* 0x000eae0000000200 */
[C---:B------:R-:W-:Y:S01]  /*2c90*/  HMMA.16816.F32.BF16 R8, R200.reuse, R60, R48 ;  /* 0x0000003cc808723c */ /* 0x040fe20000041830 */
[----:B------:R-:W4:Y:S07]  /*2ca0*/  LDSM.16.M88.4 R48, [R252+0x12100] ;  /* 0x01210000fc30783b */ /* 0x000f2e0000000200 */
[----:B------:R-:W-:Y:S01]  /*2cb0*/  HMMA.16816.F32.BF16 R44, R200, R62, R44 ;  /* 0x0000003ec82c723c */ /* 0x000fe2000004182c */
[----:B------:R-:W-:Y:S07]  /*2cc0*/  LDSM.16.M88.4 R60, [R249+0x2800] ;  /* 0x00280000f93c783b */ /* 0x000fee0000000200 */
[C---:B-1----:R-:W-:Y:S08]  /*2cd0*/  HMMA.16816.F32.BF16 R40, R204.reuse, R56, R40 ;  /* 0x00000038cc28723c */ /* 0x042ff00000041828 */
[C---:B------:R-:W-:Y:S01]  /*2ce0*/  HMMA.16816.F32.BF16 R52, R204.reuse, R58, R36 ;  /* 0x0000003acc34723c */ /* 0x040fe20000041824 */
[----:B------:R-:W-:Y:S07]  /*2cf0*/  LDSM.16.M88.4 R56, [R249+0x3000] ;  /* 0x00300000f938783b */ /* 0x000fee0000000200 */
[C---:B------:R-:W-:Y:S08]  /*2d00*/  HMMA.16816.F32.BF16 R36, R204.reuse, R32, R28 ;  /* 0x00000020cc24723c */ /* 0x040ff0000004181c */
[C---:B------:R-:W-:Y:S08]  /*2d10*/  HMMA.16816.F32.BF16 R32, R204.reuse, R34, R24 ;  /* 0x00000022cc20723c */ /* 0x040ff00000041818 */
[C---:B---3--:R-:W-:Y:S08]  /*2d20*/  HMMA.16816.F32.BF16 R28, R204.reuse, R20, R16 ;  /* 0x00000014cc1c723c */ /* 0x048ff00000041810 */
[C---:B------:R-:W-:Y:S01]  /*2d30*/  HMMA.16816.F32.BF16 R24, R204.reuse, R22, R12 ;  /* 0x00000016cc18723c */ /* 0x040fe2000004180c */
[----:B------:R-:W1:Y:S07]  /*2d40*/  LDSM.16.M88.4 R20, [R252+0x13900] ;  /* 0x01390000fc14783b */ /* 0x000e6e0000000200 */
[C---:B--2---:R-:W-:Y:S08]  /*2d50*/  HMMA.16816.F32.BF16 R16, R204.reuse, R64, R8 ;  /* 0x00000040cc10723c */ /* 0x044ff00000041808 */
[----:B------:R-:W-:Y:S01]  /*2d60*/  HMMA.16816.F32.BF16 R12, R204, R66, R44 ;  /* 0x00000042cc0c723c */ /* 0x000fe2000004182c */
[----:B------:R-:W2:Y:S07]  /*2d70*/  LDSM.16.M88.4 R64, [R249+0x2000] ;  /* 0x00200000f940783b */ /* 0x000eae0000000200 */
[C---:B----4-:R-:W-:Y:S08]  /*2d80*/  HMMA.16816.F32.BF16 R8, R208.reuse, R48, R40 ;  /* 0x00000030d008723c */ /* 0x050ff00000041828 */
[C---:B------:R-:W-:Y:S08]  /*2d90*/  HMMA.16816.F32.BF16 R52, R208.reuse, R50, R52 ;  /* 0x00000032d034723c */ /* 0x040ff00000041834 */
[C---:B------:R-:W-:Y:S08]  /*2da0*/  HMMA.16816.F32.BF16 R48, R208.reuse, R68, R36 ;  /* 0x00000044d030723c */ /* 0x040ff00000041824 */
[C---:B------:R-:W-:Y:S01]  /*2db0*/  HMMA.16816.F32.BF16 R44, R208.reuse, R70, R32 ;  /* 0x00000046d02c723c */ /* 0x040fe20000041820 */
[----:B------:R-:W3:Y:S07]  /*2dc0*/  LDSM.16.M88.4 R68, [R249+0x3800] ;  /* 0x00380000f944783b */ /* 0x000eee0000000200 */
[C---:B------:R-:W-:Y:S08]  /*2dd0*/  HMMA.16816.F32.BF16 R40, R208.reuse, R72, R28 ;  /* 0x00000048d028723c */ /* 0x040ff0000004181c */
[C---:B------:R-:W-:Y:S01]  /*2de0*/  HMMA.16816.F32.BF16 R36, R208.reuse, R74, R24 ;  /* 0x0000004ad024723c */ /* 0x040fe20000041818 */
[----:B------:R-:W-:Y:S07]  /*2df0*/  LDSM.16.M88.4 R72, [R134+0x14900] ;  /* 0x014900008648783b */ /* 0x000fee0000000200 */
[----:B-1----:R-:W-:Y:S08]  /*2e00*/  HMMA.16816.F32.BF16 R28, R208, R22, R12 ;  /* 0x00000016d01c723c */ /* 0x002ff0000004180c */
[----:B--2---:R-:W-:Y:S08]  /*2e10*/  HMMA.16816.F32.BF16 R24, R212, R64, R8 ;  /* 0x00000040d418723c */ /* 0x004ff00000041808 */
[----:B------:R-:W-:Y:S08]  /*2e20*/  HMMA.16816.F32.BF16 R32, R208, R20, R16 ;  /* 0x00000014d020723c */ /* 0x000ff00000041810 */
[C---:B------:R-:W-:Y:S01]  /*2e30*/  HMMA.16816.F32.BF16 R20, R212.reuse, R66, R52 ;  /* 0x00000042d414723c */ /* 0x040fe20000041834 */
[----:B------:R-:W1:Y:S04]  /*2e40*/  LDSM.16.M88.4 R52, [R134+0x15100] ;  /* 0x015100008634783b */ /* 0x000e680000000200 */
[----:B------:R-:W2:Y:S03]  /*2e50*/  LDSM.16.M88.4 R64, [R134+0x15900] ;  /* 0x015900008640783b */ /* 0x000ea60000000200 */
[C---:B------:R-:W-:Y:S08]  /*2e60*/  HMMA.16816.F32.BF16 R8, R212.reuse, R56, R40 ;  /* 0x00000038d408723c */ /* 0x040ff00000041828 */
[C---:B---3--:R-:W-:Y:S08]  /*2e70*/  HMMA.16816.F32.BF16 R28, R212.reuse, R70, R28 ;  /* 0x00000046d41c723c */ /* 0x048ff0000004181c */
[----:B------:R-:W-:Y:S08]  /*2e80*/  HMMA.16816.F32.BF16 R16, R212, R60, R48 ;  /* 0x0000003cd410723c */ /* 0x000ff00000041830 */
[----:B------:R-:W-:Y:S08]  /*2e90*/  HMMA.16816.F32.BF16 R24, R216, R76, R24 ;  /* 0x0000004cd818723c */ /* 0x000ff00000041818 */
[C---:B------:R-:W-:Y:S01]  /*2ea0*/  HMMA.16816.F32.BF16 R12, R212.reuse, R62, R44 ;  /* 0x0000003ed40c723c */ /* 0x040fe2000004182c */
[----:B------:R-:W3:Y:S07]  /*2eb0*/  LDSM.16.M88.4 R60, [R111+0x4800] ;  /* 0x004800006f3c783b */ /* 0x000eee0000000200 */
[C---:B------:R-:W-:Y:S01]  /*2ec0*/  HMMA.16816.F32.BF16 R36, R212.reuse, R58, R36 ;  /* 0x0000003ad424723c */ /* 0x040fe20000041824 */
[----:B------:R-:W4:Y:S07]  /*2ed0*/  LDSM.16.M88.4 R56, [R111+0x5000] ;  /* 0x005000006f38783b */ /* 0x000f2e0000000200 */
[----:B------:R-:W-:Y:S01]  /*2ee0*/  HMMA.16816.F32.BF16 R32, R212, R68, R32 ;  /* 0x00000044d420723c */ /* 0x000fe20000041820 */
[----:B------:R-:W-:Y:S07]  /*2ef0*/  LDSM.16.M88.4 R68, [R252+0x15100] ;  /* 0x01510000fc44783b */ /* 0x000fee0000000200 */
[C---:B------:R-:W-:Y:S01]  /*2f00*/  HMMA.16816.F32.BF16 R48, R216.reuse, R78, R20 ;  /* 0x0000004ed830723c */ /* 0x040fe20000041814 */
[----:B------:R-:W-:Y:S07]  /*2f10*/  LDSM.16.M88.4 R76, [R252+0x15900] ;  /* 0x01590000fc4c783b */ /* 0x000fee0000000200 */
[C---:B-1----:R-:W-:Y:S08]  /*2f20*/  HMMA.16816.F32.BF16 R20, R216.reuse, R52, R8 ;  /* 0x00000034d814723c */ /* 0x042ff00000041808 */
[C---:B--2---:R-:W-:Y:S08]  /*2f30*/  HMMA.16816.F32.BF16 R8, R216.reuse, R66, R28 ;  /* 0x00000042d808723c */ /* 0x044ff0000004181c */
[----:B------:R-:W-:Y:S08]  /*2f40*/  HMMA.16816.F32.BF16 R44, R216, R72, R16 ;  /* 0x00000048d82c723c */ /* 0x000ff00000041810 */
[----:B------:R-:W-:Y:S01]  /*2f50*/  HMMA.16816.F32.BF16 R28, R220, R80, R24 ;  /* 0x00000050dc1c723c */ /* 0x000fe20000041818 */
[----:B------:R-:W1:Y:S07]  /*2f60*/  LDSM.16.M88.4 R24, [R111+0x5800] ;  /* 0x005800006f18783b */ /* 0x000e6e0000000200 */
[C---:B------:R-:W-:Y:S01]  /*2f70*/  HMMA.16816.F32.BF16 R40, R216.reuse, R74, R12 ;  /* 0x0000004ad828723c */ /* 0x040fe2000004180c */
[----:B------:R-:W2:Y:S07]  /*2f80*/  LDSM.16.M88.4 R72, [R252+0x14900] ;  /* 0x01490000fc48783b */ /* 0x000eae0000000200 */
[C---:B------:R-:W-:Y:S08]  /*2f90*/  HMMA.16816.F32.BF16 R16, R216.reuse, R54, R36 ;  /* 0x00000036d810723c */ /* 0x040ff00000041824 */
[----:B------:R-:W-:Y:S01]  /*2fa0*/  HMMA.16816.F32.BF16 R12, R216, R64, R32 ;  /* 0x00000040d80c723c */ /* 0x000fe20000041820 */
[----:B------:R-:W5:Y:S07]  /*2fb0*/  LDSM.16.M88.4 R32, [R252+0x14100] ;  /* 0x01410000fc20783b */ /* 0x000f6e0000000200 */
[C---:B---3--:R-:W-:Y:S08]  /*2fc0*/  HMMA.16816.F32.BF16 R52, R220.reuse, R60, R44 ;  /* 0x0000003cdc34723c */ /* 0x048ff0000004182c */
[C---:B------:R-:W-:Y:S01]  /*2fd0*/  HMMA.16816.F32.BF16 R36, R220.reuse, R82, R48 ;  /* 0x00000052dc24723c */ /* 0x040fe20000041830 */
[----:B------:R-:W-:Y:S07]  /*2fe0*/  LDSM.16.M88.4 R80, [R134+0x16900] ;  /* 0x016900008650783b */ /* 0x000fee0000000200 */
[C---:B------:R-:W-:Y:S01]  /*2ff0*/  HMMA.16816.F32.BF16 R44, R220.reuse, R62, R40 ;  /* 0x0000003edc2c723c */ /* 0x040fe20000041828 */
[----:B------:R-:W-:Y:S07]  /*3000*/  LDSM.16.M88.4 R60, [R249+0x4800] ;  /* 0x00480000f93c783b */ /* 0x000fee0000000200 */
[C---:B----4-:R-:W-:Y:S01]  /*3010*/  HMMA.16816.F32.BF16 R40, R220.reuse, R58, R16 ;  /* 0x0000003adc28723c */ /* 0x050fe20000041810 */
[----:B------:R-:W3:Y:S07]  /*3020*/  LDSM.16.M88.4 R16, [R249+0x4000] ;  /* 0x00400000f910783b */ /* 0x000eee0000000200 */
[C---:B------:R-:W-:Y:S01]  /*3030*/  HMMA.16816.F32.BF16 R48, R220.reuse, R56, R20 ;  /* 0x00000038dc30723c */ /* 0x040fe20000041814 */
[----:B------:R-:W-:Y:S07]  /*3040*/  LDSM.16.M88.4 R56, [R249+0x5800] ;  /* 0x00580000f938783b */ /* 0x000fee0000000200 */
[C---:B-1----:R-:W-:Y:S08]  /*3050*/  HMMA.16816.F32.BF16 R64, R220.reuse, R24, R12 ;  /* 0x00000018dc40723c */ /* 0x042ff0000004180c */
[----:B------:R-:W-:Y:S08]  /*3060*/  HMMA.16816.F32.BF16 R20, R220, R26, R8 ;  /* 0x0000001adc14723c */ /* 0x000ff00000041808 */
[C---:B--2---:R-:W-:Y:S01]  /*3070*/  HMMA.16816.F32.BF16 R24, R224.reuse, R72, R52 ;  /* 0x00000048e018723c */ /* 0x044fe20000041834 */
[----:B------:R-:W1:Y:S07]  /*3080*/  LDSM.16.M88.4 R52, [R249+0x5000] ;  /* 0x00500000f934783b */ /* 0x000e6e0000000200 */
[C---:B-----5:R-:W-:Y:S08]  /*3090*/  HMMA.16816.F32.BF16 R12, R224.reuse, R32, R28 ;  /* 0x00000020e00c723c */ /* 0x060ff0000004181c */
[C---:B------:R-:W-:Y:S08]  /*30a0*/  HMMA.16816.F32.BF16 R8, R224.reuse, R34, R36 ;  /* 0x00000022e008723c */ /* 0x040ff00000041824 */
[C---:B------:R-:W-:Y:S01]  /*30b0*/  HMMA.16816.F32.BF16 R32, R224.reuse, R74, R44 ;  /* 0x0000004ae020723c */ /* 0x040fe2000004182c */
[----:B------:R-:W-:Y:S07]  /*30c0*/  LDSM.16.M88.4 R72, [R111+0x6000] ;  /* 0x006000006f48783b */ /* 0x000fee0000000200 */
[C---:B------:R-:W-:Y:S08]  /*30d0*/  HMMA.16816.F32.BF16 R44, R224.reuse, R70, R40 ;  /* 0x00000046e02c723c */ /* 0x040ff00000041828 */
[C---:B------:R-:W-:Y:S01]  /*30e0*/  HMMA.16816.F32.BF16 R48, R224.reuse, R68, R48 ;  /* 0x00000044e030723c */ /* 0x040fe20000041830 */
[----:B------:R-:W-:Y:S07]  /*30f0*/  LDSM.16.M88.4 R68, [R134+0x17900] ;  /* 0x017900008644783b */ /* 0x000fee0000000200 */
[C---:B------:R-:W-:Y:S01]  /*3100*/  HMMA.16816.F32.BF16 R40, R224.reuse, R76, R64 ;  /* 0x0000004ce028723c */ /* 0x040fe20000041840 */
[----:B------:R-:W2:Y:S07]  /*3110*/  LDSM.16.M88.4 R64, [R134+0x16100] ;  /* 0x016100008640783b */ /* 0x000eae0000000200 */
[----:B------:R-:W-:Y:S01]  /*3120*/  HMMA.16816.F32.BF16 R36, R224, R78, R20 ;  /* 0x0000004ee024723c */ /* 0x000fe20000041814 */
[----:B------:R-:W4:Y:S07]  /*3130*/  LDSM.16.M88.4 R76, [R111+0x6800] ;  /* 0x006800006f4c783b */ /* 0x000f2e0000000200 */
[C---:B---3--:R-:W-:Y:S08]  /*3140*/  HMMA.16816.F32.BF16 R28, R228.reuse, R16, R12 ;  /* 0x00000010e41c723c */ /* 0x048ff0000004180c */
[C---:B------:R-:W-:Y:S08]  /*3150*/  HMMA.16816.F32.BF16 R20, R228.reuse, R18, R8 ;  /* 0x00000012e414723c */ /* 0x040ff00000041808 */
[C---:B------:R-:W-:Y:S08]  /*3160*/  HMMA.16816.F32.BF16 R16, R228.reuse, R60, R24 ;  /* 0x0000003ce410723c */ /* 0x040ff00000041818 */
[C---:B------:R-:W-:Y:S01]  /*3170*/  HMMA.16816.F32.BF16 R12, R228.reuse, R62, R32 ;  /* 0x0000003ee40c723c */ /* 0x040fe20000041820 */
[----:B------:R-:W-:Y:S07]  /*3180*/  LDSM.16.M88.4 R32, [R111+0x7800] ;  /* 0x007800006f20783b */ /* 0x000fee0000000200 */
[C---:B-1----:R-:W-:Y:S08]  /*3190*/  HMMA.16816.F32.BF16 R8, R228.reuse, R52, R48 ;  /* 0x00000034e408723c */ /* 0x042ff00000041830 */
[C---:B------:R-:W-:Y:S08]  /*31a0*/  HMMA.16816.F32.BF16 R60, R228.reuse, R56, R40 ;  /* 0x00000038e43c723c */ /* 0x040ff00000041828 */
[C---:B------:R-:W-:Y:S08]  /*31b0*/  HMMA.16816.F32.BF16 R24, R228.reuse, R54, R44 ;  /* 0x00000036e418723c */ /* 0x040ff0000004182c */
[----:B------:R-:W-:Y:S01]  /*31c0*/  HMMA.16816.F32.BF16 R56, R228, R58, R36 ;  /* 0x0000003ae438723c */ /* 0x000fe20000041824 */
[----:B------:R-:W1:Y:S07]  /*31d0*/  LDSM.16.M88.4 R36, [R111+0x7000] ;  /* 0x007000006f24783b */ /* 0x000e6e0000000200 */
[C---:B--2---:R-:W-:Y:S08]  /*31e0*/  HMMA.16816.F32.BF16 R52, R232.reuse, R64, R28 ;  /* 0x00000040e834723c */ /* 0x044ff0000004181c */
[C---:B------:R-:W-:Y:S08]  /*31f0*/  HMMA.16816.F32.BF16 R48, R232.reuse, R66, R20 ;  /* 0x00000042e830723c */ /* 0x040ff00000041814 */
[C---:B------:R-:W-:Y:S08]  /*3200*/  HMMA.16816.F32.BF16 R44, R232.reuse, R80, R16 ;  /* 0x00000050e82c723c */ /* 0x040ff00000041810 */
[C---:B------:R-:W-:Y:S08]  /*3210*/  HMMA.16816.F32.BF16 R28, R232.reuse, R84, R8 ;  /* 0x00000054e81c723c */ /* 0x040ff00000041808 */
[C---:B------:R-:W-:Y:S08]  /*3220*/  HMMA.16816.F32.BF16 R20, R232.reuse, R68, R60 ;  /* 0x00000044e814723c */ /* 0x040ff0000004183c */
[C---:B------:R-:W-:Y:S01]  /*3230*/  HMMA.16816.F32.BF16 R40, R232.reuse, R82, R12 ;  /* 0x00000052e828723c */ /* 0x040fe2000004180c */
[----:B------:R-:W2:Y:S07]  /*3240*/  LDSM.16.M88.4 R80, [R252+0x16100] ;  /* 0x01610000fc50783b */ /* 0x000eae0000000200 */
[C---:B------:R-:W-:Y:S01]  /*3250*/  HMMA.16816.F32.BF16 R24, R232.reuse, R86, R24 ;  /* 0x00000056e818723c */ /* 0x040fe20000041818 */
[----:B------:R-:W3:Y:S07]  /*3260*/  LDSM.16.M88.4 R84, [R252+0x17100] ;  /* 0x01710000fc54783b */ /* 0x000eee0000000200 */
[----:B------:R-:W-:Y:S08]  /*3270*/  HMMA.16816.F32.BF16 R16, R232, R70, R56 ;  /* 0x00000046e810723c */ /* 0x000ff00000041838 */
[C---:B------:R-:W-:Y:S01]  /*3280*/  HMMA.16816.F32.BF16 R12, R236.reuse, R72, R52 ;  /* 0x00000048ec0c723c */ /* 0x040fe20000041834 */
[----:B------:R-:W5:Y:S07]  /*3290*/  LDSM.16.M88.4 R52, [R249+0x6000] ;  /* 0x00600000f934783b */ /* 0x000f6e0000000200 */
[C---:B------:R-:W-:Y:S08]  /*32a0*/  HMMA.16816.F32.BF16 R8, R236.reuse, R74, R48 ;  /* 0x0000004aec08723c */ /* 0x040ff00000041830 */
[C---:B----4-:R-:W-:Y:S01]  /*32b0*/  HMMA.16816.F32.BF16 R68, R236.reuse, R76, R44 ;  /* 0x0000004cec44723c */ /* 0x050fe2000004182c */
[----:B------:R-:W4:Y:S07]  /*32c0*/  LDSM.16.M88.4 R44, [R249+0x6800] ;  /* 0x00680000f92c783b */ /* 0x000f2e0000000200 */
[C---:B-1----:R-:W-:Y:S08]  /*32d0*/  HMMA.16816.F32.BF16 R72, R236.reuse, R36, R28 ;  /* 0x00000024ec48723c */ /* 0x042ff0000004181c */
[C---:B------:R-:W-:Y:S08]  /*32e0*/  HMMA.16816.F32.BF16 R60, R236.reuse, R32, R20 ;  /* 0x00000020ec3c723c */ /* 0x040ff00000041814 */
[C---:B------:R-:W-:Y:S01]  /*32f0*/  HMMA.16816.F32.BF16 R76, R236.reuse, R78, R40 ;  /* 0x0000004eec4c723c */ /* 0x040fe20000041828 */
[----:B------:R-:W1:Y:S07]  /*3300*/  LDSM.16.M88.4 R40, [R249+0x7000] ;  /* 0x00700000f928783b */ /* 0x000e6e0000000200 */
[----:B------:R-:W-:Y:S01]  /*3310*/  HMMA.16816.F32.BF16 R64, R236, R38, R24 ;  /* 0x00000026ec40723c */ /* 0x000fe20000041818 */
[----:B------:R-:W1:Y:S01]  /*3320*/  LDSM.16.M88.4 R36, [R249+0x7800] ;  /* 0x00780000f924783b */ /* 0x000e620000000200 */
[----:B------:R-:W-:-:S06]  /*3330*/  DEPBAR.LE SB0, 0x0 ;  /* 0x000080000000791a */ /* 0x000fcc0000000000 */
[----:B------:R-:W-:Y:S08]  /*3340*/  HMMA.16816.F32.BF16 R56, R236, R34, R16 ;  /* 0x00000022ec38723c */ /* 0x000ff00000041810 */
[C---:B--2---:R-:W-:Y:S08]  /*3350*/  HMMA.16816.F32.BF16 R48, R240.reuse, R80, R12 ;  /* 0x00000050f030723c */ /* 0x044ff0000004180c */
[C---:B------:R-:W-:Y:S08]  /*3360*/  HMMA.16816.F32.BF16 R32, R240.reuse, R82, R8 ;  /* 0x00000052f020723c */ /* 0x040ff00000041808 */
[C---:B------:R-:W-:Y:S08]  /*3370*/  HMMA.16816.F32.BF16 R28, R240.reuse, R92, R68 ;  /* 0x0000005cf01c723c */ /* 0x040ff00000041844 */
[C---:B---3--:R-:W-:Y:S08]  /*3380*/  HMMA.16816.F32.BF16 R20, R240.reuse, R84, R72 ;  /* 0x00000054f014723c */ /* 0x048ff00000041848 */
[C---:B------:R-:W-:Y:S08]  /*3390*/  HMMA.16816.F32.BF16 R12, R240.reuse, R88, R60 ;  /* 0x00000058f00c723c */ /* 0x040ff0000004183c */
[C---:B------:R-:W-:Y:S08]  /*33a0*/  HMMA.16816.F32.BF16 R24, R240.reuse, R94, R76 ;  /* 0x0000005ef018723c */ /* 0x040ff0000004184c */
[C---:B------:R-:W-:Y:S08]  /*33b0*/  HMMA.16816.F32.BF16 R16, R240.reuse, R86, R64 ;  /* 0x00000056f010723c */ /* 0x040ff00000041840 */
[----:B------:R-:W-:Y:S08]  /*33c0*/  HMMA.16816.F32.BF16 R8, R240, R90, R56 ;  /* 0x0000005af008723c */ /* 0x000ff00000041838 */
[C---:B-----5:R-:W-:Y:S08]  /*33d0*/  HMMA.16816.F32.BF16 R56, R244.reuse, R52, R48 ;  /* 0x00000034f438723c */ /* 0x060ff00000041830 */
[C---:B------:R-:W-:Y:S08]  /*33e0*/  HMMA.16816.F32.BF16 R52, R244.reuse, R54, R32 ;  /* 0x00000036f434723c */ /* 0x040ff00000041820 */
[C---:B----4-:R-:W-:Y:S08]  /*33f0*/  HMMA.16816.F32.BF16 R48, R244.reuse, R44, R28 ;  /* 0x0000002cf430723c */ /* 0x050ff0000004181c */
[C---:B-1----:R-:W-:Y:S08]  /*3400*/  HMMA.16816.F32.BF16 R32, R244.reuse, R40, R20 ;  /* 0x00000028f420723c */ /* 0x042ff00000041814 */
[C---:B------:R-:W-:Y:S08]  /*3410*/  HMMA.16816.F32.BF16 R28, R244.reuse, R36, R12 ;  /* 0x00000024f41c723c */ /* 0x040ff0000004180c */
[C---:B------:R-:W-:Y:S08]  /*3420*/  HMMA.16816.F32.BF16 R44, R244.reuse, R46, R24 ;  /* 0x0000002ef42c723c */ /* 0x040ff00000041818 */
[C---:B------:R-:W-:Y:S08]  /*3430*/  HMMA.16816.F32.BF16 R40, R244.reuse, R42, R16 ;  /* 0x0000002af428723c */ /* 0x040ff00000041810 */
[----:B------:R-:W-:Y:S01]  /*3440*/  HMMA.16816.F32.BF16 R36, R244, R38, R8 ;  /* 0x00000026f424723c */ /* 0x000fe20000041808 */
[----:B------:R-:W-:Y:S06]  /*3450*/  BAR.SYNC.DEFER_BLOCKING 0x0 ;  /* 0x0000000000007b1d */ /* 0x000fec0000010000 */
[----:B------:R-:W-:Y:S05]  /*3460*/  @P0 BRA `(.L_x_2472) ;  /* 0x0000052000000947 */ /* 0x000fea0003800000 */
[----:B------:R-:W-:Y:S01]  /*3470*/  ULEA UR4, UR6, UR12, 0x6 ;  /* 0x0000000c06047291 */ /* 0x000fe2000f8e303f */
[----:B------:R-:W-:Y:S01]  /*3480*/  IMAD.MOV.U32 R9, RZ, RZ, RZ ;  /* 0x000000ffff097224 */ /* 0x000fe200078e00ff */
[----:B------:R-:W-:-:S04]  /*3490*/  P2R R11, PR, RZ, 0x8 ;  /* 0x00000008ff0b7803 */ /* 0x000fc80000000000 */
        /* <DEDUP_REMOVED lines=79> */
.L_x_2472:
[----:B-1----:R-:W-:Y:S01]  /*3990*/  LOP3.LUT R2, R97, 0xffffffe0, RZ, 0xc0, !PT ;  /* 0xffffffe061027812 */ /* 0x002fe200078ec0ff */
[----:B------:R-:W-:Y:S01]  /*39a0*/  UMOV UR4, 0xffffffc0 ;  /* 0xffffffc000047882 */ /* 0x000fe20000000000 */
[----:B------:R-:W-:Y:S01]  /*39b0*/  LEA.HI R3, R98, R101, RZ, 0x2 ;  /* 0x0000006562037211 */ /* 0x000fe200078f10ff */
[----:B------:R-:W-:Y:S01]  /*39c0*/  UIMAD UR4, UR6, UR4, 0x41 ;  /* 0x00000041060474a4 */ /* 0x000fe2000f8e0204 */
[----:B------:R-:W-:Y:S01]  /*39d0*/  SHF.R.S32.HI R7, RZ, 0x1f, R96 ;  /* 0x0000001fff077819 */ /* 0x000fe20000011460 */
[----:B------:R-:W-:Y:S01]  /*39e0*/  IMAD.IADD R2, R101, 0x1, -R2 ;  /* 0x0000000165027824 */ /* 0x000fe200078e0a02 */
[----:B------:R-:W-:Y:S01]  /*39f0*/  LOP3.LUT R3, R3, 0xfffffffc, RZ, 0xc0, !PT ;  /* 0xfffffffc03037812 */ /* 0x000fe200078ec0ff */
[----:B------:R-:W-:Y:S01]  /*3a00*/  IMAD.SHL.U32 R135, R4, 0x2, RZ ;  /* 0x0000000204877824 */ /* 0x000fe200078e00ff */
[----:B------:R-:W-:Y:S01]  /*3a10*/  LEA.HI R7, R7, R96, RZ, 0x3 ;  /* 0x0000006007077211 */ /* 0x000fe200078f18ff */
[----:B------:R-:W-:Y:S01]  /*3a20*/  @UP1 USHF.L.U32 UR10, UR10, 0x7, URZ ;  /* 0x000000070a0a1899 */ /* 0x000fe2000800063f */
[----:B------:R-:W-:Y:S01]  /*3a30*/  SHF.R.S32.HI R6, RZ, 0x1f, R2 ;  /* 0x0000001fff067819 */ /* 0x000fe20000011402 */
[----:B------:R-:W-:Y:S01]  /*3a40*/  IMAD.IADD R3, R101, 0x1, -R3 ;  /* 0x0000000165037824 */ /* 0x000fe200078e0a03 */
[----:B------:R-:W-:Y:S01]  /*3a50*/  LOP3.LUT R7, R7, 0xffffff8, RZ, 0xc0, !PT ;  /* 0x0ffffff807077812 */ /* 0x000fe200078ec0ff */
[--C-:B------:R-:W-:Y:S01]  /*3a60*/  IMAD R248, R5, 0x2, R135.reuse ;  /* 0x0000000205f87824 */ /* 0x100fe200078e0287 */
[----:B------:R-:W-:Y:S01]  /*3a70*/  LEA.HI R6, R6, R2, RZ, 0x2 ;  /* 0x0000000206067211 */ /* 0x000fe200078f10ff */
[----:B------:R-:W-:Y:S01]  /*3a80*/  IMAD R251, R0, 0x2, R135 ;  /* 0x0000000200fb7824 */ /* 0x000fe200078e0287 */
[----:B------:R-:W-:Y:S01]  /*3a90*/  LEA.HI R8, R3, R3, RZ, 0x1 ;  /* 0x0000000303087211 */ /* 0x000fe200078f08ff */
[----:B------:R-:W-:Y:S01]  /*3aa0*/  IMAD.IADD R9, R96, 0x1, -R7 ;  /* 0x0000000160097824 */ /* 0x000fe200078e0a07 */
[----:B------:R-:W-:Y:S01]  /*3ab0*/  PLOP3.LUT P0, PT, PT, PT, UP1, 0x80, 0x0 ;  /* 0x000000000000781c */ /* 0x000fe20003f0f018 */
[----:B------:R-:W-:Y:S01]  /*3ac0*/  LDSM.16.MT88.4 R24, [R135+0x100] ;  /* 0x000100008718783b */ /* 0x000fe20000004200 */
[----:B------:R-:W-:Y:S01]  /*3ad0*/  LEA.HI.SX32 R7, R6, UR11, 0x1e ;  /* 0x0000000b06077c11 */ /* 0x000fe2000f8ff2ff */
[----:B------:R-:W-:Y:S01]  /*3ae0*/  IMAD R250, R0, 0x2, R248 ;  /* 0x0000000200fa7824 */ /* 0x000fe200078e02f8 */
[----:B------:R-:W-:Y:S01]  /*3af0*/  LOP3.LUT R8, R8, 0x1ffffffe, RZ, 0xc0, !PT ;  /* 0x1ffffffe08087812 */ /* 0x000fe200078ec0ff */
[----:B------:R-:W-:Y:S01]  /*3b00*/  LDSM.16.MT88.4 R64, [R135+0x2100] ;  /* 0x002100008740783b */ /* 0x000fe20000004200 */
[----:B------:R-:W-:Y:S01]  /*3b10*/  LOP3.LUT R6, R6, 0x7ffffffc, RZ, 0xc0, !PT ;  /* 0x7ffffffc06067812 */ /* 0x000fe200078ec0ff */
[----:B------:R-:W-:-:S02]  /*3b20*/  IMAD R7, R9, 0x10, R7 ;  /* 0x0000001009077824 */ /* 0x000fc400078e0207 */
[----:B------:R-:W-:Y:S01]  /*3b30*/  IMAD.IADD R3, R3, 0x1, -R8 ;  /* 0x0000000103037824 */ /* 0x000fe200078e0a08 */
[----:B------:R-:W-:Y:S01]  /*3b40*/  LDSM.16.MT88.4 R72, [R248+0x2100] ;  /* 0x00210000f848783b */ /* 0x000fe20000004200 */
[----:B------:R-:W-:Y:S02]  /*3b50*/  IMAD.IADD R2, R2, 0x1, -R6 ;  /* 0x0000000102027824 */ /* 0x000fe400078e0a06 */
[----:B------:R-:W-:Y:S01]  /*3b60*/  IMAD R133, R3, 0x8, R7 ;  /* 0x0000000803857824 */ /* 0x000fe200078e0207 */
[----:B------:R-:W-:Y:S01]  /*3b70*/  LDSM.16.MT88.4 R68, [R250+0x900] ;  /* 0x00090000fa44783b */ /* 0x000fe20000004200 */
[----:B------:R-:W-:Y:S01]  /*3b80*/  IMAD.U32 R6, RZ, RZ, UR4 ;  /* 0x00000004ff067e24 */ /* 0x000fe2000f8e00ff */
[----:B------:R-:W-:Y:S01]  /*3b90*/  ULDC.64 UR4, c[0x0][0x2c8] ;  /* 0x0000b20000047ab9 */ /* 0x000fe20000000a00 */
[----:B------:R-:W-:Y:S01]  /*3ba0*/  @P0 IMAD.HI.U32 R7, R133, c[0x0][0x2c8], RZ ;  /* 0x0000b20085070a27 */ /* 0x000fe200078e00ff */
[----:B------:R-:W-:Y:S01]  /*3bb0*/  PLOP3.LUT P0, PT, PT, PT, UP1, 0x80, 0x0 ;  /* 0x000000000000781c */ /* 0x000fe20003f0f018 */
[----:B------:R-:W-:Y:S02]  /*3bc0*/  STL [R1+0x9c], R133 ;  /* 0x00009c8501007387 */ /* 0x000fe40000100800 */
[----:B------:R-:W-:-:S02]  /*3bd0*/  IMAD.MOV.U32 R3, RZ, RZ, R133 ;  /* 0x000000ffff037224 */ /* 0x000fc400078e0085 */
[----:B------:R-:W-:Y:S01]  /*3be0*/  IMAD.SHL.U32 R10, R2, 0x2, RZ ;  /* 0x00000002020a7824 */ /* 0x000fe200078e00ff */
[----:B------:R-:W0:Y:S04]  /*3bf0*/  LDGDEPBAR ;  /* 0x00000000000079af */ /* 0x000e280000000000 */
[----:B------:R-:W-:Y:S01]  /*3c00*/  IADD3 R2, -R10, UR7, R6 ;  /* 0x000000070a027c10 */ /* 0x000fe2000fffe106 */
[----:B------:R-:W-:Y:S02]  /*3c10*/  STL [R1+0xac], R10 ;  /* 0x0000ac0a01007387 */ /* 0x000fe40000100800 */
[----:B------:R-:W-:Y:S02]  /*3c20*/  @P0 SHF.R.U32.HI R3, RZ, c[0x0][0x2cc], R7 ;  /* 0x0000b300ff030a19 */ /* 0x000fe40000011607 */
[----:B------:R-:W-:-:S02]  /*3c30*/  IADD3 R6, R2, -UR13, RZ ;  /* 0x8000000d02067c10 */ /* 0x000fc4000fffe0ff */
[----:B------:R-:W-:Y:S01]  /*3c40*/  IADD3 R7, -R10, UR24, RZ ;  /* 0x000000180a077c10 */ /* 0x000fe2000fffe1ff */
[----:B------:R-:W1:Y:S01]  /*3c50*/  SHFL.IDX PT, R8, R3, RZ, 0x1c1f ;  /* 0x001c1fff03087589 */ /* 0x000e6200000e0000 */
[----:B------:R-:W-:Y:S02]  /*3c60*/  UIMAD.WIDE.U32 UR24, UR10, UR4, URZ ;  /* 0x000000040a1872a5 */ /* 0x000fe4000f8e003f */
[----:B------:R-:W-:Y:S01]  /*3c70*/  UIADD3 UR10, UR6, -0x2, URZ ;  /* 0xfffffffe060a7890 */ /* 0x000fe2000fffe03f */
[----:B------:R-:W2:Y:S04]  /*3c80*/  SHFL.IDX PT, R3, R3, 0x1, 0x1c1f ;  /* 0x003c1f0003037f89 */ /* 0x000ea800000e0000 */
[----:B------:R-:W-:Y:S02]  /*3c90*/  @UP1 UMOV UR21, UR25 ;  /* 0x0000001900151c82 */ /* 0x000fe40008000000 */
[----:B------:R-:W-:-:S04]  /*3ca0*/  @UP1 USHF.R.U32.HI UR11, URZ, UR5, UR21 ;  /* 0x000000053f0b1299 */ /* 0x000fc80008011615 */
[----:B------:R-:W-:-:S04]  /*3cb0*/  UIADD3 UR11, UR11, UR7, -UR13 ;  /* 0x000000070b0b7290 */ /* 0x000fc8000fffe80d */
[----:B------:R-:W-:-:S04]  /*3cc0*/  USHF.R.S32.HI UR4, URZ, 0x1f, UR11 ;  /* 0x0000001f3f047899 */ /* 0x000fc8000801140b */
[----:B------:R-:W-:Y:S01]  /*3cd0*/  ULEA.HI UR4, UR4, UR11, URZ, 0x6 ;  /* 0x0000000b04047291 */ /* 0x000fe2000f8f303f */
[----:B-1----:R-:W-:-:S03]  /*3ce0*/  IMAD.IADD R2, R6, 0x1, R8 ;  /* 0x0000000106027824 */ /* 0x002fc600078e0208 */
[----:B------:R-:W-:Y:S01]  /*3cf0*/  USHF.R.S32.HI UR4, URZ, 0x6, UR4 ;  /* 0x000000063f047899 */ /* 0x000fe20008011404 */
[----:B--2---:R-:W-:Y:S01]  /*3d00*/  IMAD.IADD R3, R6, 0x1, R3 ;  /* 0x0000000106037824 */ /* 0x004fe200078e0203 */
[----:B------:R-:W-:Y:S02]  /*3d10*/  IMNMX R2, R7, R2, PT ;  /* 0x0000000207027217 */ /* 0x000fe40003800200 */
[----:B------:R-:W-:Y:S02]  /*3d20*/  UISETP.LT.AND UP0, UPT, URZ, UR4, UPT ;  /* 0x000000043f00728c */ /* 0x000fe4000bf01270 */
[----:B------:R-:W-:Y:S02]  /*3d30*/  ISETP.GT.AND P0, PT, R2, RZ, PT ;  /* 0x000000ff0200720c */ /* 0x000fe40003f04270 */
[----:B------:R-:W-:Y:S02]  /*3d40*/  USEL UR4, URZ, UR4, !UP0 ;  /* 0x000000043f047287 */ /* 0x000fe4000c000000 */
[----:B------:R-:W-:-:S02]  /*3d50*/  FSEL R11, R56, -INF , P0 ;  /* 0xff800000380b7808 */ /* 0x000fc40000000000 */
[----:B------:R-:W-:Y:S01]  /*3d60*/  UISETP.GE.AND UP0, UPT, UR10, UR4, UPT ;  /* 0x000000040a00728c */ /* 0x000fe2000bf06270 */
[----:B------:R-:W-:-:S04]  /*3d70*/  ISETP.GT.AND P0, PT, R2, 0x1, PT ;  /* 0x000000010200780c */ /* 0x000fc80003f04270 */
[----:B------:R-:W-:Y:S02]  /*3d80*/  FSEL R10, R57, -INF , P0 ;  /* 0xff800000390a7808 */ /* 0x000fe40000000000 */
        /* <DEDUP_REMOVED lines=26> */
[----:B------:R-:W-:Y:S02]  /*3f30*/  ISETP.GT.AND P0, PT, R2, 0x39, PT ;  /* 0x000000390200780c */ /* 0x000fe40003f04270 */
[----:B------:R-:W-:Y:S02]  /*3f40*/  IMNMX R2, R7, R3, PT ;  /* 0x0000000307027217 */ /* 0x000fe40003800200 */
[----:B------:R-:W-:Y:S02]  /*3f50*/  FSEL R96, R37, -INF , P0 ;  /* 0xff80000025607808 */ /* 0x000fe40000000000 */
[----:B------:R-:W-:Y:S02]  /*3f60*/  ISETP.GT.AND P0, PT, R2, RZ, PT ;  /* 0x000000ff0200720c */ /* 0x000fe40003f04270 */
[----:B------:R-:W-:-:S02]  /*3f70*/  FMNMX.FTZ R3, R11, R10, !PT ;  /* 0x0000000a0b037209 */ /* 0x000fc40007810000 */
[----:B------:R-:W-:Y:S02]  /*3f80*/  FSEL R9, R58, -INF , P0 ;  /* 0xff8000003a097808 */ /* 0x000fe40000000000 */
[----:B------:R-:W-:Y:S02]  /*3f90*/  ISETP.GT.AND P0, PT, R2, 0x1, PT ;  /* 0x000000010200780c */ /* 0x000fe40003f04270 */
[----:B------:R-:W-:Y:S02]  /*3fa0*/  FMNMX.FTZ R3, R14, R3, !PT ;  /* 0x000000030e037209 */ /* 0x000fe40007810000 */
[----:B------:R-:W-:Y:S02]  /*3fb0*/  FSEL R8, R59, -INF , P0 ;  /* 0xff8000003b087808 */ /* 0x000fe40000000000 */
[----:B------:R-:W-:Y:S01]  /*3fc0*/  ISETP.GT.AND P0, PT, R2, 0x8, PT ;  /* 0x000000080200780c */ /* 0x000fe20003f04270 */
[----:B------:R-:W-:Y:S01]  /*3fd0*/  LDSM.16.MT88.4 R56, [R250+0x100] ;  /* 0x00010000fa38783b */ /* 0x000fe20000004200 */
[----:B------:R-:W-:-:S02]  /*3fe0*/  FMNMX.FTZ R3, R13, R3, !PT ;  /* 0x000000030d037209 */ /* 0x000fc40007810000 */
[----:B------:R-:W-:Y:S02]  /*3ff0*/  FSEL R7, R54, -INF , P0 ;  /* 0xff80000036077808 */ /* 0x000fe40000000000 */
[C---:B------:R-:W-:Y:S02]  /*4000*/  ISETP.GT.AND P0, PT, R2.reuse, 0x9, PT ;  /* 0x000000090200780c */ /* 0x040fe40003f04270 */
[----:B------:R-:W-:Y:S02]  /*4010*/  FMNMX.FTZ R3, R15, R3, !PT ;  /* 0x000000030f037209 */ /* 0x000fe40007810000 */
[----:B------:R-:W-:Y:S02]  /*4020*/  FSEL R12, R55, -INF , P0 ;  /* 0xff800000370c7808 */ /* 0x000fe40000000000 */
[----:B------:R-:W-:Y:S02]  /*4030*/  ISETP.GT.AND P0, PT, R2, 0x10, PT ;  /* 0x000000100200780c */ /* 0x000fe40003f04270 */
[----:B------:R-:W-:-:S02]  /*4040*/  FMNMX.FTZ R3, R16, R3, !PT ;  /* 0x0000000310037209 */ /* 0x000fc40007810000 */
[----:B------:R-:W-:Y:S02]  /*4050*/  FSEL R20, R50, -INF , P0 ;  /* 0xff80000032147808 */ /* 0x000fe40000000000 */
[C---:B------:R-:W-:Y:S02]  /*4060*/  ISETP.GT.AND P0, PT, R2.reuse, 0x11, PT ;  /* 0x000000110200780c */ /* 0x040fe40003f04270 */
[----:B------:R-:W-:Y:S02]  /*4070*/  FMNMX.FTZ R3, R21, R3, !PT ;  /* 0x0000000315037209 */ /* 0x000fe40007810000 */
[----:B------:R-:W-:Y:S02]  /*4080*/  FMNMX.FTZ R6, R9, R8, !PT ;  /* 0x0000000809067209 */ /* 0x000fe40007810000 */
[----:B------:R-:W-:Y:S02]  /*4090*/  FSEL R19, R51, -INF , P0 ;  /* 0xff80000033137808 */ /* 0x000fe40000000000 */
[----:B------:R-:W-:Y:S01]  /*40a0*/  ISETP.GT.AND P0, PT, R2, 0x18, PT ;  /* 0x000000180200780c */ /* 0x000fe20003f04270 */
[----:B------:R-:W-:Y:S01]  /*40b0*/  LDSM.16.MT88.4 R48, [R251+0x100] ;  /* 0x00010000fb30783b */ /* 0x000fe20000004200 */
[----:B------:R-:W-:-:S02]  /*40c0*/  FMNMX.FTZ R3, R22, R3, !PT ;  /* 0x0000000316037209 */ /* 0x000fc40007810000 */
[----:B------:R-:W-:Y:S02]  /*40d0*/  FMNMX.FTZ R6, R7, R6, !PT ;  /* 0x0000000607067209 */ /* 0x000fe40007810000 */
[----:B------:R-:W-:Y:S02]  /*40e0*/  FSEL R18, R46, -INF , P0 ;  /* 0xff8000002e127808 */ /* 0x000fe40000000000 */
[----:B------:R-:W-:Y:S02]  /*40f0*/  ISETP.GT.AND P0, PT, R2, 0x19, PT ;  /* 0x000000190200780c */ /* 0x000fe40003f04270 */
[----:B------:R-:W-:Y:S02]  /*4100*/  FMNMX.FTZ R3, R106, R3, !PT ;  /* 0x000000036a037209 */ /* 0x000fe40007810000 */
[----:B------:R-:W-:Y:S02]  /*4110*/  FMNMX.FTZ R6, R12, R6, !PT ;  /* 0x000000060c067209 */ /* 0x000fe40007810000 */
[----:B------:R-:W-:-:S02]  /*4120*/  FSEL R17, R47, -INF , P0 ;  /* 0xff8000002f117808 */ /* 0x000fc40000000000 */
[----:B------:R-:W-:Y:S02]  /*4130*/  FMNMX.FTZ R132, R105, R3, !PT ;  /* 0x0000000369847209 */ /* 0x000fe40007810000 */
[----:B------:R-:W-:Y:S02]  /*4140*/  ISETP.GT.AND P0, PT, R2, 0x20, PT ;  /* 0x000000200200780c */ /* 0x000fe40003f04270 */
[----:B------:R-:W-:Y:S02]  /*4150*/  FMNMX.FTZ R3, R20, R6, !PT ;  /* 0x0000000614037209 */ /* 0x000fe40007810000 */
[----:B------:R-:W-:Y:S02]  /*4160*/  FSEL R99, R34, -INF , P0 ;  /* 0xff80000022637808 */ /* 0x000fe40000000000 */
[----:B------:R-:W-:Y:S02]  /*4170*/  FMNMX.FTZ R3, R19, R3, !PT ;  /* 0x0000000313037209 */ /* 0x000fe40007810000 */
[----:B------:R-:W-:-:S02]  /*4180*/  ISETP.GT.AND P0, PT, R2, 0x21, PT ;  /* 0x000000210200780c */ /* 0x000fc40003f04270 */
[----:B------:R-:W-:Y:S02]  /*4190*/  FMNMX.FTZ R3, R18, R3, !PT ;  /* 0x0000000312037209 */ /* 0x000fe40007810000 */
[----:B------:R-:W-:Y:S02]  /*41a0*/  FSEL R98, R35, -INF , P0 ;  /* 0xff80000023627808 */ /* 0x000fe40000000000 */
[----:B------:R-:W-:Y:S01]  /*41b0*/  ISETP.GT.AND P0, PT, R2, 0x28, PT ;  /* 0x000000280200780c */ /* 0x000fe20003f04270 */
[----:B------:R-:W-:Y:S01]  /*41c0*/  LDSM.16.MT88.4 R32, [R251+0x900] ;  /* 0x00090000fb20783b */ /* 0x000fe20000004200 */
[----:B------:R-:W-:Y:S02]  /*41d0*/  FMNMX.FTZ R3, R17, R3, !PT ;  /* 0x0000000311037209 */ /* 0x000fe40007810000 */
[----:B------:R-:W-:Y:S02]  /*41e0*/  FSEL R95, R42, -INF , P0 ;  /* 0xff8000002a5f7808 */ /* 0x000fe40000000000 */
[----:B------:R-:W-:-:S02]  /*41f0*/  ISETP.GT.AND P0, PT, R2, 0x29, PT ;  /* 0x000000290200780c */ /* 0x000fc40003f04270 */
[----:B------:R-:W-:Y:S02]  /*4200*/  FMNMX.FTZ R3, R99, R3, !PT ;  /* 0x0000000363037209 */ /* 0x000fe40007810000 */
[----:B------:R-:W-:Y:S02]  /*4210*/  FMNMX.FTZ R132, R104, R132, !PT ;  /* 0x0000008468847209 */ /* 0x000fe40007810000 */
[----:B------:R-:W-:Y:S02]  /*4220*/  FSEL R97, R43, -INF , P0 ;  /* 0xff8000002b617808 */ /* 0x000fe40000000000 */
[----:B------:R-:W-:Y:S01]  /*4230*/  ISETP.GT.AND P0, PT, R2, 0x30, PT ;  /* 0x000000300200780c */ /* 0x000fe20003f04270 */
[----:B------:R-:W-:Y:S01]  /*4240*/  LDSM.16.MT88.4 R40, [R135+0x900] ;  /* 0x000900008728783b */ /* 0x000fe20000004200 */
[----:B------:R-:W-:Y:S02]  /*4250*/  FMNMX.FTZ R3, R98, R3, !PT ;  /* 0x0000000362037209 */ /* 0x000fe40007810000 */
[----:B------:R-:W-:-:S02]  /*4260*/  FMNMX.FTZ R132, R103, R132, !PT ;  /* 0x0000008467847209 */ /* 0x000fc40007810000 */
[----:B------:R-:W-:Y:S02]  /*4270*/  FSEL R94, R30, -INF , P0 ;  /* 0xff8000001e5e7808 */ /* 0x000fe40000000000 */
[----:B------:R-:W-:Y:S02]  /*4280*/  FMNMX.FTZ R3, R95, R3, !PT ;  /* 0x000000035f037209 */ /* 0x000fe40007810000 */
        /* <DEDUP_REMOVED lines=15> */
[----:B------:R-:W-:Y:S01]  /*4380*/  FMNMX.FTZ R2, R91, R2, !PT ;  /* 0x000000025b027209 */ /* 0x000fe20007810000 */
[----:B------:R-:W-:Y:S04]  /*4390*/  LDSM.16.MT88.4 R36, [R248+0x900] ;  /* 0x00090000f824783b */ /* 0x000fe80000004200 */
        /* <DEDUP_REMOVED lines=69> */
[----:B------:R-:W-:-:S02]  /*47f0*/  IMAD.MOV.U32 R129, RZ, RZ, R110 ;  /* 0x000000ffff817224 */ /* 0x000fc400078e006e */
[----:B------:R-:W-:Y:S02]  /*4800*/  IMAD.MOV.U32 R128, RZ, RZ, R111 ;  /* 0x000000ffff807224 */ /* 0x000fe400078e006f */
[----:B------:R-:W-:Y:S02]  /*4810*/  IMAD.MOV.U32 R131, RZ, RZ, R108 ;  /* 0x000000ffff837224 */ /* 0x000fe400078e006c */
[----:B------:R-:W-:Y:S01]  /*4820*/  IMAD.MOV.U32 R130, RZ, RZ, R109 ;  /* 0x000000ffff827224 */ /* 0x000fe200078e006d */
[----:B------:R-:W-:Y:S01]  /*4830*/  HMMA.16816.F32.BF16 R32, R12, R58, RZ ;  /* 0x0000003a0c20723c */ /* 0x000fe200000418ff */
[----:B------:R-:W-:Y:S01]  /*4840*/  IMAD.MOV.U32 R112, RZ, RZ, R25 ;  /* 0x000000ffff707224 */ /* 0x000fe200078e0019 */
[----:B------:R-:W-:Y:S01]  /*4850*/  LDSM.16.MT88.4 R56, [R251+0x2900] ;  /* 0x00290000fb38783b */ /* 0x000fe20000004200 */
[----:B------:R-:W-:Y:S02]  /*4860*/  IMAD.MOV.U32 R111, RZ, RZ, R26 ;  /* 0x000000ffff6f7224 */ /* 0x000fe400078e001a */
[----:B------:R-:W-:-:S02]  /*4870*/  IMAD.MOV.U32 R110, RZ, RZ, R24 ;  /* 0x000000ffff6e7224 */ /* 0x000fc400078e0018 */
        /* <DEDUP_REMOVED lines=14> */
[----:B------:R-:W-:Y:S01]  /*4960*/  LDSM.16.MT88.4 R44, [R251+0x4100] ;  /* 0x00410000fb2c783b */ /* 0x000fe20000004200 */
[----:B------:R-:W-:-:S02]  /*4970*/  IMAD.MOV.U32 R108, RZ, RZ, R53 ;  /* 0x000000ffff6c7224 */ /* 0x000fc400078e0035 */
[----:B------:R-:W-:Y:S02]  /*4980*/  IMAD.MOV.U32 R5, RZ, RZ, R54 ;  /* 0x000000ffff057224 */ /* 0x000fe400078e0036 */
[----:B------:R-:W-:Y:S01]  /*4990*/  IMAD.MOV.U32 R0, RZ, RZ, R55 ;  /* 0x000000ffff007224 */ /* 0x000fe200078e0037 */
[----:B--2---:R-:W-:Y:S01]  /*49a0*/  HMMA.16816.F32.BF16 R20, R8, R36, R20 ;  /* 0x000000240814723c */ /* 0x004fe20000041814 */
[----:B------:R-:W-:Y:S01]  /*49b0*/  IMAD.MOV.U32 R116, RZ, RZ, R28 ;  /* 0x000000ffff747224 */ /* 0x000fe200078e001c */
[----:B------:R-:W1:Y:S01]  /*49c0*/  LDSM.16.MT88.4 R52, [R250+0x2900] ;  /* 0x00290000fa34783b */ /* 0x000e620000004200 */
[----:B------:R-:W-:Y:S02]  /*49d0*/  IMAD.MOV.U32 R115, RZ, RZ, R29 ;  /* 0x000000ffff737224 */ /* 0x000fe400078e001d */
[----:B------:R-:W-:Y:S02]  /*49e0*/  IMAD.MOV.U32 R114, RZ, RZ, R30 ;  /* 0x000000ffff727224 */ /* 0x000fe400078e001e */
[----:B------:R-:W-:Y:S01]  /*49f0*/  IMAD.MOV.U32 R113, RZ, RZ, R31 ;  /* 0x000000ffff717224 */ /* 0x000fe200078e001f */
[----:B---3--:R-:W-:Y:S01]  /*4a00*/  HMMA.16816.F32.BF16 R32, R12, R40, RZ ;  /* 0x000000280c20723c */ /* 0x008fe200000418ff */
[----:B------:R-:W-:-:S02]  /*4a10*/  IMAD.MOV.U32 R178, RZ, RZ, R16 ;  /* 0x000000ffffb27224 */ /* 0x000fc400078e0010 */
[----:B------:R-:W-:Y:S02]  /*4a20*/  IMAD.MOV.U32 R177, RZ, RZ, R17 ;  /* 0x000000ffffb17224 */ /* 0x000fe400078e0011 */
[----:B------:R-:W-:Y:S02]  /*4a30*/  IMAD.MOV.U32 R176, RZ, RZ, R18 ;  /* 0x000000ffffb07224 */ /* 0x000fe400078e0012 */
[----:B------:R-:W-:Y:S01]  /*4a40*/  IMAD.MOV.U32 R4, RZ, RZ, R19 ;  /* 0x000000ffff047224 */ /* 0x000fe200078e0013 */
[----:B------:R-:W-:Y:S01]  /*4a50*/  HMMA.16816.F32.BF16 R28, R12, R42, RZ ;  /* 0x0000002a0c1c723c */ /* 0x000fe200000418ff */
[----:B------:R-:W2:Y:S01]  /*4a60*/  LDSM.16.MT88.4 R40, [R248+0x4100] ;  /* 0x00410000f828783b */ /* 0x000ea20000004200 */
[----:B------:R-:W-:Y:S02]  /*4a70*/  IMAD.MOV.U32 R120, RZ, RZ, R24 ;  /* 0x000000ffff787224 */ /* 0x000fe400078e0018 */
[----:B------:R-:W-:Y:S02]  /*4a80*/  IMAD.MOV.U32 R119, RZ, RZ, R25 ;  /* 0x000000ffff777224 */ /* 0x000fe400078e0019 */
[----:B------:R-:W-:-:S02]  /*4a90*/  IMAD.MOV.U32 R118, RZ, RZ, R26 ;  /* 0x000000ffff767224 */ /* 0x000fc400078e001a */
[C---:B------:R-:W-:Y:S01]  /*4aa0*/  HMMA.16816.F32.BF16 R16, R12.reuse, R74, RZ ;  /* 0x0000004a0c10723c */ /* 0x040fe200000418ff */
[----:B------:R-:W-:Y:S02]  /*4ab0*/  IMAD.MOV.U32 R117, RZ, RZ, R27 ;  /* 0x000000ffff757224 */ /* 0x000fe400078e001b */
[----:B------:R-:W-:Y:S02]  /*4ac0*/  IMAD.MOV.U32 R73, RZ, RZ, R20 ;  /* 0x000000ffff497224 */ /* 0x000fe400078e0014 */
[----:B------:R-:W-:Y:S02]  /*4ad0*/  IMAD.MOV.U32 R72, RZ, RZ, R21 ;  /* 0x000000ffff487224 */ /* 0x000fe400078e0015 */
[----:B------:R-:W-:Y:S01]  /*4ae0*/  IMAD.MOV.U32 R37, RZ, RZ, R22 ;  /* 0x000000ffff257224 */ /* 0x000fe200078e0016 */
[----:B------:R-:W-:Y:S01]  /*4af0*/  HMMA.16816.F32.BF16 R24, R12, R48, RZ ;  /* 0x000000300c18723c */ /* 0x000fe200000418ff */
[----:B------:R-:W-:-:S06]  /*4b00*/  IMAD.MOV.U32 R36, RZ, RZ, R23 ;  /* 0x000000ffff247224 */ /* 0x000fcc00078e0017 */
        /* <DEDUP_REMOVED lines=14> */
[C---:B-1----:R-:W-:Y:S01]  /*4bf0*/  HMMA.16816.F32.BF16 R72, R8.reuse, R52, R24 ;  /* 0x000000340848723c */ /* 0x042fe20000041818 */
[----:B------:R-:W-:Y:S02]  /*4c00*/  IMAD.MOV.U32 R59, RZ, RZ, R36 ;  /* 0x000000ffff3b7224 */ /* 0x000fe400078e0024 */
[----:B------:R-:W1:Y:S04]  /*4c10*/  LDSM.16.MT88.4 R36, [R251+0x4900] ;  /* 0x00490000fb24783b */ /* 0x000e680000004200 */
[----:B------:R-:W-:Y:S01]  /*4c20*/  IMAD.MOV.U32 R52, RZ, RZ, R120 ;  /* 0x000000ffff347224 */ /* 0x000fe200078e0078 */
[----:B------:R-:W-:Y:S01]  /*4c30*/  HMMA.16816.F32.BF16 R152, R8, R54, R20 ;  /* 0x000000360898723c */ /* 0x000fe20000041814 */
[----:B------:R-:W-:-:S06]  /*4c40*/  IMAD.MOV.U32 R53, RZ, RZ, R119 ;  /* 0x000000ffff357224 */ /* 0x000fcc00078e0077 */
[----:B------:R-:W-:Y:S01]  /*4c50*/  IMAD.MOV.U32 R54, RZ, RZ, R118 ;  /* 0x000000ffff367224 */ /* 0x000fe200078e0076 */
[----:B--2---:R-:W-:Y:S01]  /*4c60*/  HMMA.16816.F32.BF16 R24, R12, R40, RZ ;  /* 0x000000280c18723c */ /* 0x004fe200000418ff */
[----:B------:R-:W-:-:S07]  /*4c70*/  IMAD.MOV.U32 R55, RZ, RZ, R117 ;  /* 0x000000ffff377224 */ /* 0x000fce00078e0075 */
[----:B------:R-:W-:Y:S01]  /*4c80*/  HMMA.16816.F32.BF16 R20, R12, R42, RZ ;  /* 0x0000002a0c14723c */ /* 0x000fe200000418ff */
[----:B------:R-:W2:Y:S07]  /*4c90*/  LDSM.16.MT88.4 R40, [R250+0x4100] ;  /* 0x00410000fa28783b */ /* 0x000eae0000004200 */
[----:B------:R-:W-:Y:S08]  /*4ca0*/  HMMA.16816.F32.BF16 R160, R8, R64, R16 ;  /* 0x0000004008a0723c */ /* 0x000ff00000041810 */
[----:B------:R-:W-:Y:S07]  /*4cb0*/  HMMA.16816.F32.BF16 R16, R12, R44, RZ ;  /* 0x0000002c0c10723c */ /* 0x000fee00000418ff */
[----:B------:R-:W-:Y:S01]  /*4cc0*/  IMAD.MOV.U32 R44, RZ, RZ, R109 ;  /* 0x000000ffff2c7224 */ /* 0x000fe200078e006d */
        /* <DEDUP_REMOVED lines=8> */
[----:B------:R-:W-:-:S06]  /*4d50*/  IMAD.MOV.U32 R63, RZ, RZ, R113 ;  /* 0x000000ffff3f7224 */ /* 0x000fcc00078e0071 */
[--C-:B------:R-:W-:Y:S01]  /*4d60*/  FFMA.FTZ R36, R102, c[0x0][0x2d0], -R6.reuse ;  /* 0x0000b40066247a23 */ /* 0x100fe20000010806 */
[----:B--2---:R-:W-:Y:S01]  /*4d70*/  HMMA.16816.F32.BF16 R16, R12, R40, RZ ;  /* 0x000000280c10723c */ /* 0x004fe200000418ff */
[----:B------:R-:W-:Y:S02]  /*4d80*/  FFMA.FTZ R37, R101, c[0x0][0x2d0], -R6 ;  /* 0x0000b40065257a23 */ /* 0x000fe40000010806 */
[----:B------:R-:W-:Y:S02]  /*4d90*/  IMAD.MOV.U32 R101, RZ, RZ, R130 ;  /* 0x000000ffff657224 */ /* 0x000fe400078e0082 */
[----:B------:R-:W-:-:S03]  /*4da0*/  IMAD.MOV.U32 R102, RZ, RZ, R129 ;  /* 0x000000ffff667224 */ /* 0x000fc600078e0081 */
        /* <DEDUP_REMOVED lines=10> */
[----:B------:R-:W-:Y:S02]  /*4e50*/  FADD.FTZ R5, R77, R76 ;  /* 0x0000004c4d057221 */ /* 0x000fe40000010000 */
[----:B------:R-:W-:Y:S01]  /*4e60*/  IMAD.MOV.U32 R76, RZ, RZ, R178 ;  /* 0x000000ffff4c7224 */ /* 0x000fe200078e00b2 */
[----:B------:R-:W-:Y:S01]  /*4e70*/  HMMA.16816.F32.BF16 R16, R12, R42, RZ ;  /* 0x0000002a0c10723c */ /* 0x000fe200000418ff */
[----:B------:R-:W-:Y:S02]  /*4e80*/  IMAD.MOV.U32 R77, RZ, RZ, R177 ;  /* 0x000000ffff4d7224 */ /* 0x000fe400078e00b1 */
[----:B------:R-:W-:Y:S02]  /*4e90*/  IMAD.MOV.U32 R78, RZ, RZ, R176 ;  /* 0x000000ffff4e7224 */ /* 0x000fe400078e00b0 */
[----:B------:R-:W-:Y:S02]  /*4ea0*/  FADD.FTZ R0, R82, R0 ;  /* 0x0000000052007221 */ /* 0x000fe40000010000 */
[----:B------:R-:W-:Y:S01]  /*4eb0*/  IMAD.MOV.U32 R79, RZ, RZ, R4 ;  /* 0x000000ffff4f7224 */ /* 0x000fe200078e0004 */
[----:B------:R-:W-:Y:S01]  /*4ec0*/  HMMA.16816.F32.BF16 R108, R8, R38, R20 ;  /* 0x00000026086c723c */ /* 0x000fe20000041814 */
[----:B------:R-:W2:Y:S01]  /*4ed0*/  LDSM.16.MT88.4 R20, [R135+0x6900] ;  /* 0x006900008714783b */ /* 0x000ea20000004200 */
[----:B------:R-:W-:-:S02]  /*4ee0*/  FADD.FTZ R5, R80, R5 ;  /* 0x0000000550057221 */ /* 0x000fc40000010000 */
[----:B------:R-:W-:Y:S02]  /*4ef0*/  FADD.FTZ R4, R85, R0 ;  /* 0x0000000055047221 */ /* 0x000fe40000010000 */
[----:B------:R-:W-:Y:S02]  /*4f00*/  FADD.FTZ R0, R84, R5 ;  /* 0x0000000554007221 */ /* 0x000fe40000010000 */
[----:B------:R-:W-:Y:S02]  /*4f10*/  FADD.FTZ R4, R83, R4 ;  /* 0x0000000453047221 */ /* 0x000fe40000010000 */
[----:B------:R-:W-:Y:S02]  /*4f20*/  FADD.FTZ R0, R7, R0 ;  /* 0x0000000007007221 */ /* 0x000fe40000010000 */
[--C-:B------:R-:W-:Y:S02]  /*4f30*/  FFMA.FTZ R24, R106, c[0x0][0x2d0], -R6.reuse ;  /* 0x0000b4006a187a23 */ /* 0x100fe40000010806 */
[----:B------:R-:W-:-:S02]  /*4f40*/  FFMA.FTZ R38, R100, c[0x0][0x2d0], -R6 ;  /* 0x0000b40064267a23 */ /* 0x000fc40000010806 */
[----:B------:R-:W-:Y:S01]  /*4f50*/  HMMA.16816.F32.BF16 R112, R8, R26, R16 ;  /* 0x0000001a0870723c */ /* 0x000fe20000041810 */
[----:B------:R-:W-:Y:S02]  /*4f60*/  FFMA.FTZ R39, R96, c[0x0][0x2d0], -R6 ;  /* 0x0000b40060277a23 */ /* 0x000fe40000010806 */
[----:B------:R-:W-:Y:S02]  /*4f70*/  FADD.FTZ R25, R88, R4 ;  /* 0x0000000458197221 */ /* 0x000fe40000010000 */
[----:B------:R-:W-:Y:S02]  /*4f80*/  IMAD.MOV.U32 R106, RZ, RZ, R49 ;  /* 0x000000ffff6a7224 */ /* 0x000fe400078e0031 */
[----:B------:R-:W-:Y:S01]  /*4f90*/  FFMA.FTZ R26, R105, c[0x0][0x2d0], -R6 ;  /* 0x0000b400691a7a23 */ /* 0x000fe20000010806 */
[----:B-1----:R-:W-:Y:S01]  /*4fa0*/  HMMA.16816.F32.BF16 R16, R12, R28, RZ ;  /* 0x0000001c0c10723c */ /* 0x002fe200000418ff */
[----:B------:R-:W-:Y:S02]  /*4fb0*/  FADD.FTZ R27, R81, R0 ;  /* 0x00000000511b7221 */ /* 0x000fe40000010000 */
[----:B------:R-:W-:Y:S01]  /*4fc0*/  MUFU.EX2 R0, R26 ;  /* 0x0000001a00007308 */ /* 0x000fe20000000800 */
[----:B------:R-:W-:-:S02]  /*4fd0*/  IMAD.MOV.U32 R105, RZ, RZ, R48 ;  /* 0x000000ffff697224 */ /* 0x000fc400078e0030 */
[----:B------:R-:W-:Y:S02]  /*4fe0*/  IMAD.MOV.U32 R100, RZ, RZ, R131 ;  /* 0x000000ffff647224 */ /* 0x000fe400078e0083 */
[--C-:B------:R-:W-:Y:S02]  /*4ff0*/  FFMA.FTZ R28, R104, c[0x0][0x2d0], -R6.reuse ;  /* 0x0000b400681c7a23 */ /* 0x100fe40000010806 */
[----:B------:R-:W-:Y:S02]  /*5000*/  FFMA.FTZ R29, R103, c[0x0][0x2d0], -R6 ;  /* 0x0000b400671d7a23 */ /* 0x000fe40000010806 */
[----:B------:R-:W-:Y:S02]  /*5010*/  IMAD.MOV.U32 R104, RZ, RZ, R51 ;  /* 0x000000ffff687224 */ /* 0x000fe400078e0033 */
[----:B------:R-:W-:-:S10]  /*5020*/  IMAD.MOV.U32 R103, RZ, RZ, R128 ;  /* 0x000000ffff677224 */ /* 0x000fd400078e0080 */
        /* <DEDUP_REMOVED lines=200> */
.L_x_2476:
        /* <DEDUP_REMOVED lines=92> */
.L_x_2474:
[C---:B-12---:R-:W-:Y:S01]  /*6270*/  HMMA.16816.F32.BF16 R4, R168.reuse, R8, RZ ;  /* 0x00000008a804723c */ /* 0x046fe200000418ff */
[----:B------:R-:W2:Y:S01]  /*6280*/  LDL R3, [R1+0x28] ;  /* 0x0000280001037983 */ /* 0x000ea20000100800 */
[----:B------:R-:W-:Y:S05]  /*6290*/  UISETP.GE.AND UP0, UPT, UR10, 0x1, UPT ;  /* 0x000000010a00788c */ /* 0x000fea000bf06270 */
[----:B------:R-:W0:Y:S01]  /*62a0*/  LDGDEPBAR ;  /* 0x00000000000079af */ /* 0x000e220000000000 */
        /* <DEDUP_REMOVED lines=19> */
[----:B------:R-:W4:Y:S06]  /*63e0*/  LDL R188, [R1+0x30] ;  /* 0x0000300001bc7983 */ /* 0x000f2c0000100800 */
[----:B------:R-:W4:Y:S01]  /*63f0*/  LDL R189, [R1+0x2c] ;  /* 0x00002c0001bd7983 */ /* 0x000f220000100800 */
        /* <DEDUP_REMOVED lines=34> */
[----:B------:R1:W-:Y:S06]  /*6620*/  LDSM.16.M88.4 R176, [R3] ;  /* 0x0000000003b0783b */ /* 0x0003ec0000000200 */
[----:B-1----:R-:W2:Y:S06]  /*6630*/  LDL R3, [R1+0x18] ;  /* 0x0000180001037983 */ /* 0x002eac0000100800 */
[----:B----4-:R1:W3:Y:S06]  /*6640*/  LDSM.16.M88.4 R184, [R188] ;  /* 0x00000000bcb8783b */ /* 0x0102ec0000000200 */
[----:B------:R4:W3:Y:S06]  /*6650*/  LDSM.16.M88.4 R180, [R189] ;  /* 0x00000000bdb4783b */ /* 0x0008ec0000000200 */
[----:B-1----:R-:W2:Y:S06]  /*6660*/  LDL R188, [R1+0x1c] ;  /* 0x00001c0001bc7983 */ /* 0x002eac0000100800 */
        /* <DEDUP_REMOVED lines=47> */
[----:B--2---:R1:W-:Y:S06]  /*6960*/  LDSM.16.M88.4 R184, [R3] ;  /* 0x0000000003b8783b */ /* 0x0043ec0000000200 */
[----:B-1----:R-:W2:Y:S06]  /*6970*/  LDL R3, [R1+0x8] ;  /* 0x0000080001037983 */ /* 0x002eac0000100800 */
[----:B------:R1:W-:Y:S06]  /*6980*/  LDSM.16.M88.4 R176, [R188] ;  /* 0x00000000bcb0783b */ /* 0x0003ec0000000200 */
[----:B----4-:R3:W4:Y:S06]  /*6990*/  LDSM.16.M88.4 R180, [R189] ;  /* 0x00000000bdb4783b */ /* 0x01072c0000000200 */
[----:B-1----:R-:W2:Y:S06]  /*69a0*/  LDL R188, [R1+0xc] ;  /* 0x00000c0001bc7983 */ /* 0x002eac0000100800 */
        /* <DEDUP_REMOVED lines=47> */
[----:B--2---:R-:W-:Y:S06]  /*6ca0*/  LDSM.16.M88.4 R180, [R3] ;  /* 0x0000000003b4783b */ /* 0x004fec0000000200 */
[----:B------:R-:W-:Y:S06]  /*6cb0*/  LDSM.16.M88.4 R184, [R188] ;  /* 0x00000000bcb8783b */ /* 0x000fec0000000200 */
[----:B---3--:R1:W2:Y:S02]  /*6cc0*/  LDSM.16.M88.4 R176, [R189] ;  /* 0x00000000bdb0783b */ /* 0x0082a40000000200 */
[----:B-1---5:R-:W-:Y:S01]  /*6cd0*/  MOV R189, R132 ;  /* 0x0000008400bd7202 */ /* 0x022fe20000000f00 */
[C---:B--2---:R-:W-:Y:S08]  /*6ce0*/  HMMA.16816.F32.BF16 R4, R236.reuse, R176, R4 ;  /* 0x000000b0ec04723c */ /* 0x044ff00000041804 */
        /* <DEDUP_REMOVED lines=26> */
[----:B------:R-:W-:Y:S05]  /*6e90*/  DEPBAR.LE SB0, 0x0 ;  /* 0x000080000000791a */ /* 0x000fea0000000000 */
[----:B------:R-:W-:Y:S01]  /*6ea0*/  BAR.SYNC.DEFER_BLOCKING 0x0 ;  /* 0x0000000000007b1d */ /* 0x000fe20000010000 */
[C---:B-1----:R-:W-:Y:S08]  /*6eb0*/  HMMA.16816.F32.BF16 R12, R244.reuse, R176, R12 ;  /* 0x000000b0f40c723c */ /* 0x042ff0000004180c */
[C---:B------:R-:W-:Y:S08]  /*6ec0*/  HMMA.16816.F32.BF16 R16, R244.reuse, R178, R16 ;  /* 0x000000b2f410723c */ /* 0x040ff00000041810 */
[C---:B--2---:R-:W-:Y:S08]  /*6ed0*/  HMMA.16816.F32.BF16 R20, R244.reuse, R184, R20 ;  /* 0x000000b8f414723c */ /* 0x044ff00000041814 */
[C---:B------:R-:W-:Y:S08]  /*6ee0*/  HMMA.16816.F32.BF16 R24, R244.reuse, R186, R24 ;  /* 0x000000baf418723c */ /* 0x040ff00000041818 */
[C---:B---3--:R-:W-:Y:S08]  /*6ef0*/  HMMA.16816.F32.BF16 R28, R244.reuse, R180, R28 ;  /* 0x000000b4f41c723c */ /* 0x048ff0000004181c */
[----:B------:R-:W-:Y:S01]  /*6f00*/  HMMA.16816.F32.BF16 R32, R244, R182, R32 ;  /* 0x000000b6f420723c */ /* 0x000fe20000041820 */
[----:B------:R-:W-:-:S07]  /*6f10*/  @P0 BRA `(.L_x_2475) ;  /* 0x000005e000000947 */ /* 0x000fce0003800000 */
[----:B------:R-:W2:Y:S01]  /*6f20*/  LDL R0, [R1+0x84] ;  /* 0x0000840001007983 */ /* 0x000ea20000100800 */
[----:B------:R-:W-:Y:S01]  /*6f30*/  ULEA UR6, UR10, UR12, 0x6 ;  /* 0x0000000c0a067291 */ /* 0x000fe2000f8e303f */
[----:B------:R-:W-:Y:S01]  /*6f40*/  IMAD.MOV.U32 R178, RZ, RZ, RZ ;  /* 0x000000ffffb27224 */ /* 0x000fe200078e00ff */
[----:B------:R-:W-:Y:S01]  /*6f50*/  LOP3.LUT R189, R189, 0xffffbfff, RZ, 0xc0, !PT ;  /* 0xffffbfffbdbd7812 */ /* 0x000fe200078ec0ff */
[----:B------:R1:W-:Y:S03]  /*6f60*/  STL [R1+0xc8], R2 ;  /* 0x0000c80201007387 */ /* 0x0003e60000100800 */
[----:B------:R-:W-:Y:S01]  /*6f70*/  IMAD.U32 R3, RZ, RZ, UR6 ;  /* 0x00000006ff037e24 */ /* 0x000fe2000f8e00ff */
[----:B------:R-:W3:Y:S01]  /*6f80*/  LDL R183, [R1+0x78] ;  /* 0x0000780001b77983 */ /* 0x000ee20000100800 */
[----:B------:R-:W-:Y:S03]  /*6f90*/  @P2 LOP3.LUT R189, R189, 0x4000, RZ, 0xfc, !PT ;  /* 0x00004000bdbd2812 */ /* 0x000fe600078efcff */
[----:B------:R-:W4:Y:S01]  /*6fa0*/  LDL R182, [R1+0x44] ;  /* 0x0000440001b67983 */ /* 0x000f220000100800 */
        /* <DEDUP_REMOVED lines=8> */
[----:B-1----:R-:W3:Y:S01]  /*7030*/  LDL R2, [R1+0xb8] ;  /* 0x0000b80001027983 */ /* 0x002ee20000100800 */
        /* <DEDUP_REMOVED lines=29> */
[----:B------:R-:W3:Y:S04]  /*7210*/  SHFL.IDX PT, R132, R177, RZ, 0x181f ;  /* 0x00181fffb1847589 */ /* 0x000ee800000e0000 */
[----:B------:R-:W1:Y:S04]  /*7220*/  SHFL.IDX PT, R176, R3, RZ, 0x181f ;  /* 0x00181fff03b07589 */ /* 0x000e6800000e0000 */
[----:B------:R-:W2:Y:S04]  /*7230*/  SHFL.IDX PT, R0, R177, 0x1, 0x181f ;  /* 0x00381f00b1007f89 */ /* 0x000ea800000e0000 */
[----:B------:R-:W2:Y:S01]  /*7240*/  SHFL.IDX PT, R3, R3, 0x1, 0x181f ;  /* 0x00381f0003037f89 */ /* 0x000ea200000e0000 */
[----:B---3--:R-:W-:Y:S05]  /*7250*/  IADD3 R178, P0, R132, R2, RZ ;  /* 0x0000000284b27210 */ /* 0x008fea0007f1e0ff */
[----:B-1----:R-:W-:Y:S05]  /*7260*/  IMAD.X R179, R176, 0x1, R183, P0 ;  /* 0x00000001b0b37824 */ /* 0x002fea00000e06b7 */
[----:B----4-:R1:W-:Y:S02]  /*7270*/  LDGSTS.E.BYPASS.LTC128B.128 [R182+0x10100], [R178.64], !P6 ;  /* 0x10100000b2b67fae */ /* 0x0103e4000f101d50 */
[----:B-1----:R-:W-:Y:S05]  /*7280*/  IADD3 R178, P0, R132, R186, RZ ;  /* 0x000000ba84b27210 */ /* 0x002fea0007f1e0ff */
[----:B------:R-:W-:Y:S01]  /*7290*/  IMAD.X R179, R176, 0x1, R187, P0 ;  /* 0x00000001b0b37824 */ /* 0x000fe200000e06bb */
[----:B------:R-:W-:Y:S04]  /*72a0*/  IADD3 R180, P0, R132, R185, RZ ;  /* 0x000000b984b47210 */ /* 0x000fe80007f1e0ff */
[----:B------:R1:W-:Y:S01]  /*72b0*/  LDGSTS.E.BYPASS.LTC128B.128 [R182+0x12100], [R178.64], !P5 ;  /* 0x12100000b2b67fae */ /* 0x0003e2000e901d50 */
[----:B------:R-:W-:Y:S05]  /*72c0*/  IMAD.X R181, R176, 0x1, R190, P0 ;  /* 0x00000001b0b57824 */ /* 0x000fea00000e06be */
[----:B------:R3:W-:Y:S04]  /*72d0*/  LDGSTS.E.BYPASS.LTC128B.128 [R182+0x14100], [R180.64], !P4 ;  /* 0x14100000b4b67fae */ /* 0x0007e8000e101d50 */
[----:B-1----:R-:W3:Y:S04]  /*72e0*/  LDL R179, [R1+0x58] ;  /* 0x0000580001b37983 */ /* 0x002ee80000100800 */
[----:B------:R-:W4:Y:S04]  /*72f0*/  LDL R178, [R1+0x90] ;  /* 0x0000900001b27983 */ /* 0x000f280000100800 */
[----:B------:R1:W-:Y:S01]  /*7300*/  STL [R1+0x40], R189 ;  /* 0x000040bd01007387 */ /* 0x0003e20000100800 */
[C---:B---3--:R-:W-:Y:S01]  /*7310*/  IMAD.SHL.U32 R180, R179.reuse, 0x2, RZ ;  /* 0x00000002b3b47824 */ /* 0x048fe200078e00ff */
[----:B----4-:R-:W-:Y:S04]  /*7320*/  SHF.L.U64.HI R181, R179, 0x1, R178 ;  /* 0x00000001b3b57819 */ /* 0x010fe800000102b2 */
[----:B------:R-:W-:Y:S05]  /*7330*/  IADD3 R178, P0, R132, R180, RZ ;  /* 0x000000b484b27210 */ /* 0x000fea0007f1e0ff */
[----:B------:R-:W-:Y:S01]  /*7340*/  IMAD.X R179, R176, 0x1, R181, P0 ;  /* 0x00000001b0b37824 */ /* 0x000fe200000e06b5 */
[----:B--2---:R-:W-:Y:S02]  /*7350*/  IADD3 R176, P0, R0, R2, RZ ;  /* 0x0000000200b07210 */ /* 0x004fe40007f1e0ff */
[----:B------:R1:W5:Y:S03]  /*7360*/  LDL.LU R2, [R1+0xc8] ;  /* 0x0000c80001027983 */ /* 0x0003660000300800 */
[----:B------:R-:W-:Y:S01]  /*7370*/  IMAD.X R177, R3, 0x1, R183, P0 ;  /* 0x0000000103b17824 */ /* 0x000fe200000e06b7 */
[----:B------:R2:W-:Y:S04]  /*7380*/  LDGSTS.E.BYPASS.LTC128B.128 [R182+0x16100], [R178.64], !P3 ;  /* 0x16100000b2b67fae */ /* 0x0005e8000d901d50 */
[----:B------:R3:W-:Y:S01]  /*7390*/  LDGSTS.E.BYPASS.LTC128B.128 [R182+0x11100], [R176.64], !P6 ;  /* 0x11100000b0b67fae */ /* 0x0007e2000f101d50 */
[----:B--2---:R-:W-:Y:S02]  /*73a0*/  IADD3 R178, -R191, 0x10, RZ ;  /* 0x00000010bfb27810 */ /* 0x004fe40007ffe1ff */
[----:B---3--:R-:W-:Y:S02]  /*73b0*/  IADD3 R176, -R184, 0x10, RZ ;  /* 0x00000010b8b07810 */ /* 0x008fe40007ffe1ff */
[----:B------:R-:W-:Y:S02]  /*73c0*/  LOP3.LUT R178, R178, 0xf, RZ, 0xc0, !PT ;  /* 0x0000000fb2b27812 */ /* 0x000fe400078ec0ff */
[----:B------:R-:W-:Y:S04]  /*73d0*/  LOP3.LUT R176, R176, 0xf, RZ, 0xc0, !PT ;  /* 0x0000000fb0b07812 */ /* 0x000fe800078ec0ff */
[-C--:B------:R-:W-:Y:S04]  /*73e0*/  IADD3 R176, P2, P0, R176, R0.reuse, R186 ;  /* 0x00000000b0b07210 */ /* 0x080fe8000785e0ba */
[-C--:B------:R-:W-:Y:S02]  /*73f0*/  IADD3.X R177, RZ, R3.reuse, R187, P2, P0 ;  /* 0x00000003ffb17210 */ /* 0x080fe400017e04bb */
[----:B------:R-:W-:Y:S02]  /*7400*/  ISETP.NE.U32.AND P0, PT, R184, RZ, PT ;  /* 0x000000ffb800720c */ /* 0x000fe40003f05070 */
[-C--:B------:R-:W-:Y:S04]  /*7410*/  IADD3 R178, P2, P1, R178, R0.reuse, R185 ;  /* 0x00000000b2b27210 */ /* 0x080fe8000795e0b9 */
[-C--:B------:R-:W-:Y:S02]  /*7420*/  IADD3.X R179, RZ, R3.reuse, R190, P2, P1 ;  /* 0x00000003ffb37210 */ /* 0x080fe400017e24be */
[C---:B------:R-:W-:Y:S02]  /*7430*/  LOP3.LUT P1, RZ, R189.reuse, 0x8000, RZ, 0xc0, !PT ;  /* 0x00008000bdff7812 */ /* 0x040fe4000782c0ff */
[----:B------:R-:W-:Y:S03]  /*7440*/  LOP3.LUT P2, RZ, R189, 0x4000, RZ, 0xc0, !PT ;  /* 0x00004000bdff7812 */ /* 0x000fe6000784c0ff */
[----:B------:R2:W-:Y:S02]  /*7450*/  LDGSTS.E.BYPASS.LTC128B.128.ZFILL [R182+0x13100], [R176.64], P0 ;  /* 0x13100000b0b67fae */ /* 0x0005e40008141d50 */
[----:B--2---:R-:W-:Y:S04]  /*7460*/  IADD3 R176, -R188, 0x10, RZ ;  /* 0x00000010bcb07810 */ /* 0x004fe80007ffe1ff */
[----:B------:R-:W-:Y:S04]  /*7470*/  LOP3.LUT R176, R176, 0xf, RZ, 0xc0, !PT ;  /* 0x0000000fb0b07812 */ /* 0x000fe800078ec0ff */
[----:B------:R-:W-:Y:S04]  /*7480*/  IADD3 R176, P5, P0, R176, R0, R180 ;  /* 0x00000000b0b07210 */ /* 0x000fe800078be0b4 */
[----:B------:R-:W-:Y:S02]  /*7490*/  IADD3.X R177, RZ, R3, R181, P5, P0 ;  /* 0x00000003ffb17210 */ /* 0x000fe40002fe04b5 */
[----:B------:R-:W-:Y:S02]  /*74a0*/  ISETP.NE.U32.AND P0, PT, R191, RZ, PT ;  /* 0x000000ffbf00720c */ /* 0x000fe40003f05070 */
[----:B------:R-:W-:Y:S11]  /*74b0*/  LOP3.LUT P5, RZ, R189, 0x10000, RZ, 0xc0, !PT ;  /* 0x00010000bdff7812 */ /* 0x000ff600078ac0ff */
[----:B------:R1:W-:Y:S01]  /*74c0*/  LDGSTS.E.BYPASS.LTC128B.128.ZFILL [R182+0x15100], [R178.64], P0 ;  /* 0x15100000b2b67fae */ /* 0x0003e20008141d50 */
[----:B------:R-:W-:Y:S11]  /*74d0*/  ISETP.NE.U32.AND P0, PT, R188, RZ, PT ;  /* 0x000000ffbc00720c */ /* 0x000ff60003f05070 */
[----:B------:R-:W-:Y:S02]  /*74e0*/  @!UPT UIADD3 URZ, URZ, URZ, URZ ;  /* 0x0000003f3f3ff290 */ /* 0x000fe4000fffe03f */
[----:B------:R1:W-:Y:S02]  /*74f0*/  LDGSTS.E.BYPASS.LTC128B.128.ZFILL [R182+0x17100], [R176.64], P0 ;  /* 0x17100000b0b67fae */ /* 0x0003e40008141d50 */
.L_x_2475:
[----:B------:R-:W2:Y:S01]  /*7500*/  LDL R132, [R1+0x98] ;  /* 0x0000980001847983 */ /* 0x000ea20000100800 */
[----:B------:R-:W-:Y:S01]  /*7510*/  PLOP3.LUT P0, PT, PT, PT, UP1, 0x80, 0x0 ;  /* 0x000000000000781c */ /* 0x000fe20003f0f018 */
[----:B------:R-:W-:Y:S01]  /*7520*/  UIMAD UR6, UR10, -0x40, UR5 ;  /* 0xffffffc00a0678a4 */ /* 0x000fe2000f8e0205 */
[----:B-1----:R-:W-:Y:S01]  /*7530*/  MOV R178, R189 ;  /* 0x000000bd00b27202 */ /* 0x002fe20000000f00 */
[----:B------:R1:W2:Y:S01]  /*7540*/  LDL R0, [R1+0x9c] ;  /* 0x00009c0001007983 */ /* 0x0002a20000100800 */
[----:B------:R-:W-:Y:S02]  /*7550*/  UISETP.GT.AND UP0, UPT, UR10, UR4, UPT ;  /* 0x000000040a00728c */ /* 0x000fe4000bf04270 */
[----:B------:R-:W-:Y:S01]  /*7560*/  LOP3.LUT R178, R178, 0xfff7ffff, RZ, 0xc0, !PT ;  /* 0xfff7ffffb2b27812 */ /* 0x000fe200078ec0ff */
[----:B------:R-:W3:Y:S01]  /*7570*/  LDL R3, [R1+0xac] ;  /* 0x0000ac0001037983 */ /* 0x000ee20000100800 */
[----:B------:R-:W-:Y:S02]  /*7580*/  UIADD3 UR10, UR10, -0x1, URZ ;  /* 0xffffffff0a0a7890 */ /* 0x000fe4000fffe03f */
[----:B------:R-:W-:Y:S01]  /*7590*/  @P6 LOP3.LUT R178, R178, 0x80000, RZ, 0xfc, !PT ;  /* 0x00080000b2b26812 */ /* 0x000fe200078efcff */
[----:B------:R-:W4:Y:S03]  /*75a0*/  LDL.LU R177, [R1+0x54] ;  /* 0x0000540001b17983 */ /* 0x000f260000300800 */
[----:B------:R-:W-:Y:S01]  /*75b0*/  LOP3.LUT R178, R178, 0xfffbffff, RZ, 0xc0, !PT ;  /* 0xfffbffffb2b27812 */ /* 0x000fe200078ec0ff */
[----:B------:R-:W0:Y:S03]  /*75c0*/  LDGDEPBAR ;  /* 0x00000000000079af */ /* 0x000e260000000000 */
[----:B------:R-:W-:Y:S04]  /*75d0*/  @P5 LOP3.LUT R178, R178, 0x40000, RZ, 0xfc, !PT ;  /* 0x00040000b2b25812 */ /* 0x000fe800078efcff */
[----:B------:R-:W-:Y:S04]  /*75e0*/  LOP3.LUT R178, R178, 0xfffdffff, RZ, 0xc0, !PT ;  /* 0xfffdffffb2b27812 */ /* 0x000fe800078ec0ff */
[----:B------:R-:W-:Y:S04]  /*75f0*/  @P4 LOP3.LUT R178, R178, 0x20000, RZ, 0xfc, !PT ;  /* 0x00020000b2b24812 */ /* 0x000fe800078efcff */
[----:B------:R-:W-:Y:S04]  /*7600*/  LOP3.LUT R178, R178, 0xfffeffff, RZ, 0xc0, !PT ;  /* 0xfffeffffb2b27812 */ /* 0x000fe800078ec0ff */
[----:B------:R-:W-:Y:S04]  /*7610*/  @P3 LOP3.LUT R178, R178, 0x10000, RZ, 0xfc, !PT ;  /* 0x00010000b2b23812 */ /* 0x000fe800078efcff */
[----:B------:R-:W-:Y:S04]  /*7620*/  LOP3.LUT R178, R178, 0xffff7fff, RZ, 0xc0, !PT ;  /* 0xffff7fffb2b27812 */ /* 0x000fe800078ec0ff */
[----:B------:R-:W-:Y:S04]  /*7630*/  @P2 LOP3.LUT R178, R178, 0x8000, RZ, 0xfc, !PT ;  /* 0x00008000b2b22812 */ /* 0x000fe800078efcff */
[----:B------:R-:W-:Y:S04]  /*7640*/  LOP3.LUT R178, R178, 0xffffbfff, RZ, 0xc0, !PT ;  /* 0xffffbfffb2b27812 */ /* 0x000fe800078ec0ff */
[----:B------:R-:W-:Y:S04]  /*7650*/  @P1 LOP3.LUT R178, R178, 0x4000, RZ, 0xfc, !PT ;  /* 0x00004000b2b21812 */ /* 0x000fe800078efcff */
[----:B------:R-:W-:Y:S02]  /*7660*/  LOP3.LUT R178, R178, 0xffefffff, RZ, 0xc0, !PT ;  /* 0xffefffffb2b27812 */ /* 0x000fe400078ec0ff */
[----:B--2---:R-:W-:Y:S05]  /*7670*/  @P0 MOV R0, R132 ;  /* 0x0000008400000202 */ /* 0x004fea0000000f00 */
[----:B------:R-:W2:Y:S08]  /*7680*/  SHFL.IDX PT, R176, R0, RZ, 0x1c1f ;  /* 0x001c1fff00b07589 */ /* 0x000eb000000e0000 */
[----:B------:R1:W2:Y:S02]  /*7690*/  SHFL.IDX PT, R132, R0, 0x1, 0x1c1f ;  /* 0x003c1f0000847f89 */ /* 0x0002a400000e0000 */
[----:B-1----:R-:W-:Y:S04]  /*76a0*/  MOV R0, UR7 ;  /* 0x0000000700007c02 */ /* 0x002fe80008000f00 */
[----:B---3--:R-:W-:Y:S04]  /*76b0*/  IADD3 R0, R0, UR6, -R3 ;  /* 0x0000000600007c10 */ /* 0x008fe8000fffe803 */
[----:B------:R-:W-:Y:S04]  /*76c0*/  IADD3 R3, R0, -UR13, RZ ;  /* 0x8000000d00037c10 */ /* 0x000fe8000fffe0ff */
[C---:B--2---:R-:W-:Y:S02]  /*76d0*/  IADD3 R0, R3.reuse, R176, RZ ;  /* 0x000000b003007210 */ /* 0x044fe40007ffe0ff */
[----:B------:R-:W-:Y:S02]  /*76e0*/  IADD3 R3, R3, R132, RZ ;  /* 0x0000008403037210 */ /* 0x000fe40007ffe0ff */
[C---:B------:R-:W-:Y:S02]  /*76f0*/  ISETP.GT.AND P0, PT, R0.reuse, RZ, PT ;  /* 0x000000ff0000720c */ /* 0x040fe40003f04270 */
[----:B------:R-:W-:Y:S02]  /*7700*/  ISETP.GT.AND P6, PT, R0, 0x20, PT ;  /* 0x000000200000780c */ /* 0x000fe40003fc4270 */
[----:B------:R-:W-:Y:S02]  /*7710*/  FSEL R4, R4, -INF , P0 ;  /* 0xff80000004047808 */ /* 0x000fe40000000000 */
[C---:B------:R-:W-:Y:S02]  /*7720*/  ISETP.GT.AND P0, PT, R0.reuse, 0x1, PT ;  /* 0x000000010000780c */ /* 0x040fe40003f04270 */
[C---:B------:R-:W-:Y:S02]  /*7730*/  ISETP.GT.AND P5, PT, R0.reuse, 0x28, PT ;  /* 0x000000280000780c */ /* 0x040fe40003fa4270 */
[----:B------:R-:W-:Y:S02]  /*7740*/  FSEL R5, R5, -INF , P0 ;  /* 0xff80000005057808 */ /* 0x000fe40000000000 */
[C---:B------:R-:W-:Y:S02]  /*7750*/  ISETP.GT.AND P0, PT, R3.reuse, RZ, PT ;  /* 0x000000ff0300720c */ /* 0x040fe40003f04270 */
[----:B------:R-:W-:Y:S02]  /*7760*/  ISETP.GT.AND P4, PT, R0, 0x29, PT ;  /* 0x000000290000780c */ /* 0x000fe40003f84270 */
[----:B------:R-:W-:Y:S02]  /*7770*/  FSEL R6, R6, -INF , P0 ;  /* 0xff80000006067808 */ /* 0x000fe40000000000 */
[----:B------:R-:W-:Y:S02]  /*7780*/  ISETP.GT.AND P0, PT, R3, 0x1, PT ;  /* 0x000000010300780c */ /* 0x000fe40003f04270 */
[----:B------:R-:W-:Y:S02]  /*7790*/  @P6 LOP3.LUT R178, R178, 0x100000, RZ, 0xfc, !PT ;  /* 0x00100000b2b26812 */ /* 0x000fe400078efcff */
[----:B------:R-:W-:Y:S02]  /*77a0*/  FSEL R7, R7, -INF , P0 ;  /* 0xff80000007077808 */ /* 0x000fe40000000000 */
[C---:B------:R-:W-:Y:S01]  /*77b0*/  ISETP.GT.AND P0, PT, R0.reuse, 0x8, PT ;  /* 0x000000080000780c */ /* 0x040fe20003f04270 */
[----:B------:R-:W-:Y:S01]  /*77c0*/  STL [R1+0x40], R178 ;  /* 0x000040b201007387 */ /* 0x000fe20000100800 */
[----:B------:R-:W-:Y:S02]  /*77d0*/  ISETP.GT.AND P6, PT, R0, 0x9, PT ;  /* 0x000000090000780c */ /* 0x000fe40003fc4270 */
[----:B------:R-:W-:Y:S02]  /*77e0*/  FSEL R8, R8, -INF , P0 ;  /* 0xff80000008087808 */ /* 0x000fe40000000000 */
[----:B------:R-:W-:Y:S02]  /*77f0*/  ISETP.GT.AND P0, PT, R3, 0x8, PT ;  /* 0x000000080300780c */ /* 0x000fe40003f04270 */
[----:B------:R-:W-:Y:S02]  /*7800*/  FSEL R9, R9, -INF , P6 ;  /* 0xff80000009097808 */ /* 0x000fe40003000000 */
[----:B------:R-:W-:Y:S02]  /*7810*/  FSEL R10, R10, -INF , P0 ;  /* 0xff8000000a0a7808 */ /* 0x000fe40000000000 */
[----:B------:R-:W-:Y:S02]  /*7820*/  ISETP.GT.AND P0, PT, R3, 0x9, PT ;  /* 0x000000090300780c */ /* 0x000fe40003f04270 */
[C---:B------:R-:W-:Y:S02]  /*7830*/  ISETP.GT.AND P6, PT, R0.reuse, 0x11, PT ;  /* 0x000000110000780c */ /* 0x040fe40003fc4270 */
[----:B------:R-:W-:Y:S02]  /*7840*/  FSEL R11, R11, -INF , P0 ;  /* 0xff8000000b0b7808 */ /* 0x000fe40000000000 */
[----:B------:R-:W-:Y:S02]  /*7850*/  ISETP.GT.AND P0, PT, R0, 0x10, PT ;  /* 0x000000100000780c */ /* 0x000fe40003f04270 */
[----:B------:R-:W-:Y:S02]  /*7860*/  FSEL R13, R13, -INF , P6 ;  /* 0xff8000000d0d7808 */ /* 0x000fe40003000000 */
[----:B------:R-:W-:Y:S02]  /*7870*/  FSEL R12, R12, -INF , P0 ;  /* 0xff8000000c0c7808 */ /* 0x000fe40000000000 */
[C---:B------:R-:W-:Y:S02]  /*7880*/  ISETP.GT.AND P0, PT, R3.reuse, 0x10, PT ;  /* 0x000000100300780c */ /* 0x040fe40003f04270 */
[----:B------:R-:W-:Y:S02]  /*7890*/  ISETP.GT.AND P1, PT, R0, 0x31, PT ;  /* 0x000000310000780c */ /* 0x000fe40003f24270 */
[----:B------:R-:W-:Y:S02]  /*78a0*/  FSEL R14, R14, -INF , P0 ;  /* 0xff8000000e0e7808 */ /* 0x000fe40000000000 */
[----:B------:R-:W-:Y:S02]  /*78b0*/  ISETP.GT.AND P0, PT, R3, 0x11, PT ;  /* 0x000000110300780c */ /* 0x000fe40003f04270 */
[C---:B------:R-:W-:Y:S02]  /*78c0*/  ISETP.GT.AND P2, PT, R0.reuse, 0x38, PT ;  /* 0x000000380000780c */ /* 0x040fe40003f44270 */
[----:B------:R-:W-:Y:S02]  /*78d0*/  FSEL R15, R15, -INF , P0 ;  /* 0xff8000000f0f7808 */ /* 0x000fe40000000000 */
[C---:B------:R-:W-:Y:S02]  /*78e0*/  ISETP.GT.AND P0, PT, R0.reuse, 0x19, PT ;  /* 0x000000190000780c */ /* 0x040fe40003f04270 */
[C---:B------:R-:W-:Y:S02]  /*78f0*/  ISETP.GT.AND P3, PT, R0.reuse, 0x39, PT ;  /* 0x000000390000780c */ /* 0x040fe40003f64270 */
[----:B------:R-:W-:Y:S02]  /*7900*/  FSEL R17, R17, -INF , P0 ;  /* 0xff80000011117808 */ /* 0x000fe40000000000 */
[C---:B------:R-:W-:Y:S02]  /*7910*/  ISETP.GT.AND P0, PT, R3.reuse, 0x18, PT ;  /* 0x000000180300780c */ /* 0x040fe40003f04270 */
[----:B------:R-:W-:Y:S02]  /*7920*/  ISETP.GT.AND P6, PT, R0, 0x18, PT ;  /* 0x000000180000780c */ /* 0x000fe40003fc4270 */
[----:B------:R-:W-:Y:S02]  /*7930*/  FSEL R18, R18, -INF , P0 ;  /* 0xff80000012127808 */ /* 0x000fe40000000000 */
[----:B------:R-:W-:Y:S02]  /*7940*/  ISETP.GT.AND P0, PT, R3, 0x19, PT ;  /* 0x000000190300780c */ /* 0x000fe40003f04270 */
[----:B------:R-:W-:Y:S02]  /*7950*/  FSEL R16, R16, -INF , P6 ;  /* 0xff80000010107808 */ /* 0x000fe40003000000 */
[----:B------:R-:W-:Y:S02]  /*7960*/  FSEL R19, R19, -INF , P0 ;  /* 0xff80000013137808 */ /* 0x000fe40000000000 */
[----:B------:R-:W-:Y:S02]  /*7970*/  ISETP.GT.AND P0, PT, R0, 0x21, PT ;  /* 0x000000210000780c */ /* 0x000fe40003f04270 */
[----:B------:R-:W-:Y:S02]  /*7980*/  LOP3.LUT P6, RZ, R178, 0x100000, RZ, 0xc0, !PT ;  /* 0x00100000b2ff7812 */ /* 0x000fe400078cc0ff */
[----:B------:R-:W-:Y:S02]  /*7990*/  FSEL R21, R21, -INF , P0 ;  /* 0xff80000015157808 */ /* 0x000fe40000000000 */
[C---:B------:R-:W-:Y:S02]  /*79a0*/  ISETP.GT.AND P0, PT, R3.reuse, 0x20, PT ;  /* 0x000000200300780c */ /* 0x040fe40003f04270 */
[----:B------:R-:W-:Y:S02]  /*79b0*/  FSEL R20, R20, -INF , P6 ;  /* 0xff80000014147808 */ /* 0x000fe40003000000 */
[----:B------:R-:W-:Y:S02]  /*79c0*/  FSEL R22, R22, -INF , P0 ;  /* 0xff80000016167808 */ /* 0x000fe40000000000 */
[----:B------:R-:W-:Y:S02]  /*79d0*/  ISETP.GT.AND P0, PT, R3, 0x21, PT ;  /* 0x000000210300780c */ /* 0x000fe40003f04270 */
[----:B------:R-:W-:Y:S02]  /*79e0*/  FSEL R24, R24, -INF , P5 ;  /* 0xff80000018187808 */ /* 0x000fe40002800000 */
[----:B------:R-:W-:Y:S02]  /*79f0*/  FSEL R23, R23, -INF , P0 ;  /* 0xff80000017177808 */ /* 0x000fe40000000000 */
[----:B------:R-:W-:Y:S02]  /*7a00*/  ISETP.GT.AND P0, PT, R0, 0x30, PT ;  /* 0x000000300000780c */ /* 0x000fe40003f04270 */
[----:B-----5:R-:W-:Y:S02]  /*7a10*/  FMNMX.FTZ R0, R4, R2, !PT ;  /* 0x0000000204007209 */ /* 0x020fe40007810000 */
[----:B------:R-:W-:Y:S02]  /*7a20*/  FSEL R25, R25, -INF , P4 ;  /* 0xff80000019197808 */ /* 0x000fe40002000000 */
        /* <DEDUP_REMOVED lines=25> */
[----:B------:R-:W-:Y:S02]  /*7bc0*/  LOP3.LUT P6, RZ, R178, 0x80000, RZ, 0xc0, !PT ;  /* 0x00080000b2ff7812 */ /* 0x000fe400078cc0ff */
[----:B------:R-:W-:Y:S02]  /*7bd0*/  FMNMX.FTZ R0, R32, R0, !PT ;  /* 0x0000000020007209 */ /* 0x000fe40007810000 */
[C---:B------:R-:W-:Y:S02]  /*7be0*/  LOP3.LUT P5, RZ, R178.reuse, 0x40000, RZ, 0xc0, !PT ;  /* 0x00040000b2ff7812 */ /* 0x040fe400078ac0ff */
[----:B------:R-:W-:Y:S02]  /*7bf0*/  FMNMX.FTZ R0, R33, R0, !PT ;  /* 0x0000000021007209 */ /* 0x000fe40007810000 */
[C---:B------:R-:W-:Y:S02]  /*7c00*/  LOP3.LUT P4, RZ, R178.reuse, 0x20000, RZ, 0xc0, !PT ;  /* 0x00020000b2ff7812 */ /* 0x040fe4000788c0ff */
[C---:B------:R-:W-:Y:S01]  /*7c10*/  LOP3.LUT P3, RZ, R178.reuse, 0x10000, RZ, 0xc0, !PT ;  /* 0x00010000b2ff7812 */ /* 0x040fe2000786c0ff */
[----:B------:R-:W1:Y:S01]  /*7c20*/  SHFL.BFLY PT, R132, R0, 0x2, 0x1f ;  /* 0x0c401f0000847f89 */ /* 0x000e6200000e0000 */
[C---:B------:R-:W-:Y:S02]  /*7c30*/  LOP3.LUT P2, RZ, R178.reuse, 0x8000, RZ, 0xc0, !PT ;  /* 0x00008000b2ff7812 */ /* 0x040fe4000784c0ff */
[----:B------:R-:W-:Y:S02]  /*7c40*/  LOP3.LUT P1, RZ, R178, 0x4000, RZ, 0xc0, !PT ;  /* 0x00004000b2ff7812 */ /* 0x000fe4000782c0ff */
        /* <DEDUP_REMOVED lines=29> */
[----:B------:R-:W-:Y:S05]  /*7e20*/  FFMA.FTZ R25, R25, c[0x0][0x2d0], -R2 ;  /* 0x0000b40019197a23 */ /* 0x000fea0000010802 */
[----:B------:R-:W4:Y:S10]  /*7e30*/  MUFU.EX2 R2, R0 ;  /* 0x0000000000027308 */ /* 0x000f340000000800 */
[----:B------:R-:W1:Y:S10]  /*7e40*/  MUFU.EX2 R8, R8 ;  /* 0x0000000800087308 */ /* 0x000e740000000800 */
[----:B------:R-:W2:Y:S01]  /*7e50*/  MUFU.EX2 R9, R9 ;  /* 0x0000000900097308 */ /* 0x000ea20000000800 */
[C---:B----4-:R-:W-:Y:S02]  /*7e60*/  FFMA.FTZ R0, R2.reuse, R177, R4 ;  /* 0x000000b102007223 */ /* 0x050fe40000010004 */
[----:B------:R-:W-:Y:S02]  /*7e70*/  FMUL.FTZ R12, R2, R156 ;  /* 0x0000009c020c7220 */ /* 0x000fe40000410000 */
[C---:B------:R-:W-:Y:S01]  /*7e80*/  FADD.FTZ R0, R176.reuse, R0 ;  /* 0x00000000b0007221 */ /* 0x040fe20000010000 */
[----:B------:R-:W-:Y:S01]  /*7e90*/  F2FP.BF16.PACK_AB R176, R176, R4 ;  /* 0x00000004b0b0723e */ /* 0x000fe200000010ff */
[C---:B------:R-:W-:Y:S01]  /*7ea0*/  FMUL.FTZ R13, R2.reuse, R157 ;  /* 0x0000009d020d7220 */ /* 0x040fe20000410000 */
[----:B------:R-:W-:Y:S01]  /*7eb0*/  FSEL R4, R35, -INF , P0 ;  /* 0xff80000023047808 */ /* 0x000fe20000000000 */
[----:B------:R-:W-:Y:S01]  /*7ec0*/  FMUL.FTZ R16, R2, R152 ;  /* 0x0000009802107220 */ /* 0x000fe20000410000 */
[----:B------:R-:W-:Y:S01]  /*7ed0*/  MOV R35, R20 ;  /* 0x0000001400237202 */ /* 0x000fe20000000f00 */
[----:B-1----:R-:W-:Y:S02]  /*7ee0*/  FADD.FTZ R0, R8, R0 ;  /* 0x0000000008007221 */ /* 0x002fe40000010000 */
[C---:B------:R-:W-:Y:S02]  /*7ef0*/  FMUL.FTZ R17, R2.reuse, R153 ;  /* 0x0000009902117220 */ /* 0x040fe40000410000 */
[C---:B------:R-:W-:Y:S02]  /*7f00*/  FMUL.FTZ R20, R2.reuse, R148 ;  /* 0x0000009402147220 */ /* 0x040fe40000410000 */
[C---:B------:R-:W-:Y:S02]  /*7f10*/  FMUL.FTZ R36, R2.reuse, R36 ;  /* 0x0000002402247220 */ /* 0x040fe40000410000 */
[----:B------:R-:W-:Y:S02]  /*7f20*/  FMUL.FTZ R37, R2, R37 ;  /* 0x0000002502257220 */ /* 0x000fe40000410000 */
[C---:B--2---:R-:W-:Y:S01]  /*7f30*/  FADD.FTZ R181, R9.reuse, R0 ;  /* 0x0000000009b57221 */ /* 0x044fe20000010000 */
[----:B------:R-:W-:Y:S01]  /*7f40*/  FMNMX.FTZ R0, R6, R133, !PT ;  /* 0x0000008506007209 */ /* 0x000fe20007810000 */
[C---:B------:R-:W-:Y:S01]  /*7f50*/  FMUL.FTZ R40, R2.reuse, R40 ;  /* 0x0000002802287220 */ /* 0x040fe20000410000 */
[----:B------:R-:W-:Y:S01]  /*7f60*/  F2FP.BF16.PACK_AB R178, R9, R8 ;  /* 0x0000000809b2723e */ /* 0x000fe200000010ff */
        /* <DEDUP_REMOVED lines=64> */
[----:B------:R-:W-:Y:S01]  /*8370*/  FMUL.FTZ R129, R2, R129 ;  /* 0x0000008102817220 */ /* 0x000fe20000410000 */
[----:B-1----:R-:W-:Y:S04]  /*8380*/  FMNMX.FTZ R3, R3, R0, !PT ;  /* 0x0000000003037209 */ /* 0x002fe80007810000 */
[C---:B------:R-:W-:Y:S01]  /*8390*/  FSETP.NEU.FTZ.AND P0, PT, R3.reuse, -INF , PT ;  /* 0xff8000000300780b */ /* 0x040fe20003f1d000 */
[C---:B------:R-:W-:Y:S03]  /*83a0*/  FMUL.FTZ R5, R3.reuse, c[0x0][0x2d0] ;  /* 0x0000b40003057a20 */ /* 0x040fe60000410000 */
[----:B------:R-:W-:Y:S02]  /*83b0*/  FSEL R0, R3, RZ, P0 ;  /* 0x000000ff03007208 */ /* 0x000fe40000000000 */
[----:B------:R-:W-:Y:S02]  /*83c0*/  FSEL R5, R5, RZ, P0 ;  /* 0x000000ff05057208 */ /* 0x000fe40000000000 */
[----:B------:R-:W-:Y:S01]  /*83d0*/  PLOP3.LUT P0, PT, PT, PT, UP0, 0x80, 0x0 ;  /* 0x000000000000781c */ /* 0x000fe20003f0f008 */
[----:B------:R-:W-:Y:S02]  /*83e0*/  FADD.FTZ R0, -R0, R133 ;  /* 0x0000008500007221 */ /* 0x000fe40000010100 */
[--C-:B------:R-:W-:Y:S02]  /*83f0*/  FFMA.FTZ R177, R6, c[0x0][0x2d0], -R5.reuse ;  /* 0x0000b40006b17a23 */ /* 0x100fe40000010805 */
[----:B------:R-:W2:Y:S01]  /*8400*/  LDL.LU R6, [R1+0x80] ;  /* 0x0000800001067983 */ /* 0x000ea20000300800 */
[----:B------:R-:W-:Y:S02]  /*8410*/  FMUL.FTZ R0, R0, c[0x0][0x2d0] ;  /* 0x0000b40000007a20 */ /* 0x000fe40000410000 */
[--C-:B------:R-:W-:Y:S01]  /*8420*/  FFMA.FTZ R34, R34, c[0x0][0x2d0], -R5.reuse ;  /* 0x0000b40022227a23 */ /* 0x100fe20000010805 */
[----:B------:R-:W-:Y:S01]  /*8430*/  MUFU.EX2 R177, R177 ;  /* 0x000000b100b17308 */ /* 0x000fe20000000800 */
[--C-:B------:R-:W-:Y:S01]  /*8440*/  FFMA.FTZ R186, R15, c[0x0][0x2d0], -R5.reuse ;  /* 0x0000b4000fba7a23 */ /* 0x100fe20000010805 */
[----:B------:R-:W-:Y:S01]  /*8450*/  MOV R15, R24 ;  /* 0x00000018000f7202 */ /* 0x000fe20000000f00 */
[--C-:B------:R-:W-:Y:S01]  /*8460*/  FFMA.FTZ R183, R18, c[0x0][0x2d0], -R5.reuse ;  /* 0x0000b40012b77a23 */ /* 0x100fe20000010805 */
[----:B------:R-:W-:Y:S01]  /*8470*/  MOV R18, R21 ;  /* 0x0000001500127202 */ /* 0x000fe20000000f00 */
[--C-:B------:R-:W-:Y:S02]  /*8480*/  FFMA.FTZ R179, R10, c[0x0][0x2d0], -R5.reuse ;  /* 0x0000b4000ab37a23 */ /* 0x100fe40000010805 */
[--C-:B------:R-:W-:Y:S01]  /*8490*/  FFMA.FTZ R190, R23, c[0x0][0x2d0], -R5.reuse ;  /* 0x0000b40017be7a23 */ /* 0x100fe20000010805 */
[----:B------:R-:W-:Y:S01]  /*84a0*/  MOV R23, R32 ;  /* 0x0000002000177202 */ /* 0x000fe20000000f00 */
[----:B------:R-:W-:Y:S01]  /*84b0*/  FMUL.FTZ R32, R2, R136 ;  /* 0x0000008802207220 */ /* 0x000fe20000410000 */
[----:B------:R-:W1:Y:S01]  /*84c0*/  MUFU.EX2 R0, R0 ;  /* 0x0000000000007308 */ /* 0x000e620000000800 */
[--C-:B------:R-:W-:Y:S02]  /*84d0*/  FFMA.FTZ R26, R26, c[0x0][0x2d0], -R5.reuse ;  /* 0x0000b4001a1a7a23 */ /* 0x100fe40000010805 */
[--C-:B------:R-:W-:Y:S02]  /*84e0*/  FFMA.FTZ R30, R30, c[0x0][0x2d0], -R5.reuse ;  /* 0x0000b4001e1e7a23 */ /* 0x100fe40000010805 */
[--C-:B------:R-:W-:Y:S02]  /*84f0*/  FFMA.FTZ R31, R31, c[0x0][0x2d0], -R5.reuse ;  /* 0x0000b4001f1f7a23 */ /* 0x100fe40000010805 */
[----:B------:R-:W-:Y:S01]  /*8500*/  FMUL.FTZ R21, R2, R149 ;  /* 0x0000009502157220 */ /* 0x000fe20000410000 */
[----:B------:R-:W-:Y:S01]  /*8510*/  MOV R149, R15 ;  /* 0x0000000f00957202 */ /* 0x000fe20000000f00 */
[--C-:B------:R-:W-:Y:S01]  /*8520*/  FFMA.FTZ R7, R7, c[0x0][0x2d0], -R5.reuse ;  /* 0x0000b40007077a23 */ /* 0x100fe20000010805 */
[----:B------:R-:W-:Y:S01]  /*8530*/  MUFU.EX2 R152, R179 ;  /* 0x000000b300987308 */ /* 0x000fe20000000800 */
[--C-:B------:R-:W-:Y:S01]  /*8540*/  FFMA.FTZ R180, R11, c[0x0][0x2d0], -R5.reuse ;  /* 0x0000b4000bb47a23 */ /* 0x100fe20000010805 */
[----:B------:R-:W-:Y:S01]  /*8550*/  MOV R161, R30 ;  /* 0x0000001e00a17202 */ /* 0x000fe20000000f00 */
        /* <DEDUP_REMOVED lines=8> */
[----:B------:R-:W-:Y:S01]  /*85e0*/  FMUL.FTZ R33, R2, R137 ;  /* 0x0000008902217220 */ /* 0x000fe20000410000 */
[----:B------:R-:W3:Y:S01]  /*85f0*/  MUFU.EX2 R156, R180 ;  /* 0x000000b4009c7308 */ /* 0x000ee20000000800 */
[----:B------:R-:W-:Y:S01]  /*8600*/  FFMA.FTZ R11, R4, c[0x0][0x2d0], -R5 ;  /* 0x0000b400040b7a23 */ /* 0x000fe20000010805 */
[----:B------:R-:W-:Y:S01]  /*8610*/  MOV R148, R19 ;  /* 0x0000001300947202 */ /* 0x000fe20000000f00 */
[----:B------:R-:W-:Y:S01]  /*8620*/  FMUL.FTZ R5, R2, R165 ;  /* 0x000000a502057220 */ /* 0x000fe20000410000 */
[----:B------:R-:W-:Y:S01]  /*8630*/  MOV R165, R34 ;  /* 0x0000002200a57202 */ /* 0x000fe20000000f00 */
[C---:B-1----:R-:W-:Y:S01]  /*8640*/  FMUL.FTZ R34, R0.reuse, R138 ;  /* 0x0000008a00227220 */ /* 0x042fe20000410000 */
[----:B------:R-:W-:Y:S01]  /*8650*/  MOV R157, R22 ;  /* 0x00000016009d7202 */ /* 0x000fe20000000f00 */
[C---:B------:R-:W-:Y:S01]  /*8660*/  FMUL.FTZ R15, R0.reuse, R159 ;  /* 0x0000009f000f7220 */ /* 0x040fe20000410000 */
[----:B------:R-:W-:Y:S01]  /*8670*/  MOV R159, R18 ;  /* 0x00000012009f7202 */ /* 0x000fe20000000f00 */
[C---:B------:R-:W-:Y:S01]  /*8680*/  FMUL.FTZ R18, R0.reuse, R154 ;  /* 0x0000009a00127220 */ /* 0x040fe20000410000 */
[----:B------:R-:W-:Y:S01]  /*8690*/  MOV R154, R35 ;  /* 0x00000023009a7202 */ /* 0x000fe20000000f00 */
[----:B------:R-:W-:Y:S01]  /*86a0*/  FMUL.FTZ R35, R0, R139 ;  /* 0x0000008b00237220 */ /* 0x000fe20000410000 */
[----:B------:R-:W-:Y:S01]  /*86b0*/  MUFU.EX2 R149, R149 ;  /* 0x0000009500957308 */ /* 0x000fe20000000800 */
[----:B------:R-:W1:Y:S01]  /*86c0*/  LDSM.16.MT88.4 R136, [R135+0x100] ;  /* 0x000100008788783b */ /* 0x000e620000004200 */
[C---:B------:R-:W-:Y:S02]  /*86d0*/  FMUL.FTZ R29, R2.reuse, R141 ;  /* 0x0000008d021d7220 */ /* 0x040fe40000410000 */
[C---:B------:R-:W-:Y:S01]  /*86e0*/  FMUL.FTZ R4, R2.reuse, R164 ;  /* 0x000000a402047220 */ /* 0x040fe20000410000 */
[----:B------:R-:W-:Y:S01]  /*86f0*/  MOV R164, R28 ;  /* 0x0000001c00a47202 */ /* 0x000fe20000000f00 */
[C---:B------:R-:W-:Y:S02]  /*8700*/  FMUL.FTZ R28, R2.reuse, R140 ;  /* 0x0000008c021c7220 */ /* 0x040fe40000410000 */
[C---:B------:R-:W-:Y:S02]  /*8710*/  FMUL.FTZ R24, R2.reuse, R144 ;  /* 0x0000009002187220 */ /* 0x040fe40000410000 */
[----:B------:R-:W-:Y:S01]  /*8720*/  FMUL.FTZ R25, R2, R145 ;  /* 0x0000009102197220 */ /* 0x000fe20000410000 */
[----:B------:R-:W-:Y:S01]  /*8730*/  MUFU.EX2 R144, R182 ;  /* 0x000000b600907308 */ /* 0x000fe20000000800 */
[----:B---3--:R-:W-:Y:S01]  /*8740*/  F2FP.BF16.PACK_AB R179, R156, R152 ;  /* 0x000000989cb3723e */ /* 0x008fe200000010ff */
        /* <DEDUP_REMOVED lines=8> */
[----:B------:R3:W4:Y:S01]  /*87d0*/  MUFU.EX2 R2, R7 ;  /* 0x0000000700027308 */ /* 0x0007220000000800 */
[C---:B------:R-:W-:Y:S02]  /*87e0*/  FMUL.FTZ R22, R0.reuse, R150 ;  /* 0x0000009600167220 */ /* 0x040fe40000410000 */
[C---:B------:R-:W-:Y:S02]  /*87f0*/  FMUL.FTZ R26, R0.reuse, R146 ;  /* 0x00000092001a7220 */ /* 0x040fe40000410000 */
[C---:B------:R-:W-:Y:S02]  /*8800*/  FMUL.FTZ R30, R0.reuse, R142 ;  /* 0x0000008e001e7220 */ /* 0x040fe40000410000 */
[C---:B------:R-:W-:Y:S02]  /*8810*/  FMUL.FTZ R31, R0.reuse, R143 ;  /* 0x0000008f001f7220 */ /* 0x040fe40000410000 */
[C---:B------:R-:W-:Y:S01]  /*8820*/  FMUL.FTZ R38, R0.reuse, R38 ;  /* 0x0000002600267220 */ /* 0x040fe20000410000 */
[----:B------:R-:W-:Y:S01]  /*8830*/  LDSM.16.MT88.4 R140, [R135+0x900] ;  /* 0x00090000878c783b */ /* 0x000fe20000004200 */
        /* <DEDUP_REMOVED lines=9> */
[C---:B---3--:R-:W-:Y:S01]  /*88d0*/  FMUL.FTZ R7, R0.reuse, R167 ;  /* 0x000000a700077220 */ /* 0x048fe20000410000 */
[----:B------:R-:W-:Y:S01]  /*88e0*/  MOV R167, R27 ;  /* 0x0000001b00a77202 */ /* 0x000fe20000000f00 */
        /* <DEDUP_REMOVED lines=49> */
[----:B--2---:R-:W-:Y:S01]  /*8c00*/  FFMA.FTZ R133, R0, R6, R177 ;  /* 0x0000000600857223 */ /* 0x004fe200000100b1 */
[----:B----4-:R-:W-:Y:S01]  /*8c10*/  F2FP.BF16.PACK_AB R177, R2, R177 ;  /* 0x000000b102b1723e */ /* 0x010fe200000010ff */
[C---:B------:R-:W-:Y:S01]  /*8c20*/  FMUL.FTZ R6, R0.reuse, R166 ;  /* 0x000000a600067220 */ /* 0x040fe20000410000 */
[----:B------:R-:W-:Y:S01]  /*8c30*/  MOV R166, R23 ;  /* 0x0000001700a67202 */ /* 0x000fe20000000f00 */
[----:B------:R-:W-:Y:S02]  /*8c40*/  FMUL.FTZ R23, R0, R151 ;  /* 0x0000009700177220 */ /* 0x000fe40000410000 */
[----:B------:R-:W-:Y:S02]  /*8c50*/  FADD.FTZ R153, R2, R133 ;  /* 0x0000008502997221 */ /* 0x000fe40000010000 */
[----:B------:R-:W2:Y:S01]  /*8c60*/  MUFU.EX2 R133, R189 ;  /* 0x000000bd00857308 */ /* 0x000ea20000000800 */
[C---:B-1----:R-:W-:Y:S08]  /*8c70*/  HMMA.16816.F32.BF16 R4, R176.reuse, R136, R4 ;  /* 0x00000088b004723c */ /* 0x042ff00000041804 */
[C---:B------:R-:W-:Y:S01]  /*8c80*/  HMMA.16816.F32.BF16 R8, R176.reuse, R138, R8 ;  /* 0x0000008ab008723c */ /* 0x040fe20000041808 */
[----:B------:R-:W1:Y:S01]  /*8c90*/  LDSM.16.MT88.4 R136, [R248+0x100] ;  /* 0x00010000f888783b */ /* 0x000e620000004200 */
[----:B------:R-:W-:Y:S10]  /*8ca0*/  MUFU.EX2 R189, R161 ;  /* 0x000000a100bd7308 */ /* 0x000ff40000000800 */
[----:B------:R-:W3:Y:S01]  /*8cb0*/  MUFU.EX2 R2, R188 ;  /* 0x000000bc00027308 */ /* 0x000ee20000000800 */
[----:B--2---:R-:W-:Y:S09]  /*8cc0*/  FADD.FTZ R0, R133, R181 ;  /* 0x000000b585007221 */ /* 0x004ff20000010000 */
[----:B------:R-:W2:Y:S10]  /*8cd0*/  MUFU.EX2 R188, R160 ;  /* 0x000000a000bc7308 */ /* 0x000eb40000000800 */
[----:B------:R-:W-:Y:S01]  /*8ce0*/  MUFU.EX2 R181, R191 ;  /* 0x000000bf00b57308 */ /* 0x000fe20000000800 */
[----:B---3--:R-:W-:Y:S04]  /*8cf0*/  FADD.FTZ R0, R2, R0 ;  /* 0x0000000002007221 */ /* 0x008fe80000010000 */
[----:B------:R-:W-:Y:S01]  /*8d00*/  FADD.FTZ R0, R145, R0 ;  /* 0x0000000091007221 */ /* 0x000fe20000010000 */
[C---:B-1----:R-:W-:Y:S03]  /*8d10*/  HMMA.16816.F32.BF16 R12, R176.reuse, R136, R12 ;  /* 0x00000088b00c723c */ /* 0x042fe6000004180c */
[----:B------:R-:W-:Y:S05]  /*8d20*/  FADD.FTZ R0, R144, R0 ;  /* 0x0000000090007221 */ /* 0x000fea0000010000 */
        /* <DEDUP_REMOVED lines=47> */
[----:B------:R-:W3:Y:S02]  /*9020*/  LDSM.16.MT88.4 R144, [R248+0x900] ;  /* 0x00090000f890783b */ /* 0x000ee40000004200 */
[----:B------:R-:W4:Y:S01]  /*9030*/  MUFU.EX2 R2, R159 ;  /* 0x0000009f00027308 */ /* 0x000f220000000800 */
[----:B------:R-:W-:Y:S02]  /*9040*/  F2FP.BF16.PACK_AB R139, R184, R183 ;  /* 0x000000b7b88b723e */ /* 0x000fe400000010ff */
[----:B--2---:R-:W-:Y:S05]  /*9050*/  F2FP.BF16.PACK_AB R177, R188, R189 ;  /* 0x000000bdbcb1723e */ /* 0x004fea00000010ff */
[C---:B------:R-:W-:Y:S02]  /*9060*/  HMMA.16816.F32.BF16 R4, R136.reuse, R140, R4 ;  /* 0x0000008c8804723c */ /* 0x040fe40000041804 */
[----:B------:R-:W-:Y:S03]  /*9070*/  MUFU.EX2 R176, R167 ;  /* 0x000000a700b07308 */ /* 0x000fe60000000800 */
[----:B-1----:R-:W-:Y:S03]  /*9080*/  FADD.FTZ R0, R133, R0 ;  /* 0x0000000085007221 */ /* 0x002fe60000010000 */
[C---:B------:R-:W-:Y:S01]  /*9090*/  HMMA.16816.F32.BF16 R8, R136.reuse, R142, R8 ;  /* 0x0000008e8808723c */ /* 0x040fe20000041808 */
[----:B------:R-:W1:Y:S03]  /*90a0*/  LDSM.16.MT88.4 R140, [R251+0x900] ;  /* 0x00090000fb8c783b */ /* 0x000e660000004200 */
[----:B------:R-:W-:Y:S01]  /*90b0*/  MUFU.EX2 R178, R157 ;  /* 0x0000009d00b27308 */ /* 0x000fe20000000800 */
[----:B----4-:R-:W-:Y:S04]  /*90c0*/  FADD.FTZ R0, R2, R0 ;  /* 0x0000000002007221 */ /* 0x010fe80000010000 */
[----:B------:R-:W-:Y:S04]  /*90d0*/  FADD.FTZ R0, R149, R0 ;  /* 0x0000000095007221 */ /* 0x000fe80000010000 */
[C---:B------:R-:W-:Y:S01]  /*90e0*/  FADD.FTZ R0, R148.reuse, R0 ;  /* 0x0000000094007221 */ /* 0x040fe20000010000 */
        /* <DEDUP_REMOVED lines=51> */
[C---:B-1----:R-:W-:Y:S02]  /*9420*/  HMMA.16816.F32.BF16 R4, R136.reuse, R140, R4 ;  /* 0x0000008c8804723c */ /* 0x042fe40000041804 */
[----:B------:R-:W1:Y:S06]  /*9430*/  MUFU.EX2 R133, R166 ;  /* 0x000000a600857308 */ /* 0x000e6c0000000800 */
[C---:B------:R-:W-:Y:S01]  /*9440*/  HMMA.16816.F32.BF16 R8, R136.reuse, R142, R8 ;  /* 0x0000008e8808723c */ /* 0x040fe20000041808 */
[----:B------:R-:W3:Y:S03]  /*9450*/  LDSM.16.MT88.4 R140, [R250+0x1100] ;  /* 0x00110000fa8c783b */ /* 0x000ee60000004200 */
[----:B----4-:R-:W-:Y:S05]  /*9460*/  FADD.FTZ R0, R2, R0 ;  /* 0x0000000002007221 */ /* 0x010fea0000010000 */
[----:B------:R-:W-:Y:S01]  /*9470*/  LDSM.16.MT88.4 R160, [R135+0x1900] ;  /* 0x0019000087a0783b */ /* 0x000fe20000004200 */
[C---:B--2---:R-:W-:Y:S03]  /*9480*/  HMMA.16816.F32.BF16 R12, R136.reuse, R144, R12 ;  /* 0x00000090880c723c */ /* 0x044fe6000004180c */
[C---:B------:R-:W-:Y:S01]  /*9490*/  FADD.FTZ R0, R176.reuse, R0 ;  /* 0x00000000b0007221 */ /* 0x040fe20000010000 */
[----:B------:R-:W-:Y:S01]  /*94a0*/  F2FP.BF16.PACK_AB R176, R176, R2 ;  /* 0x00000002b0b0723e */ /* 0x000fe200000010ff */
[----:B------:R-:W-:Y:S02]  /*94b0*/  FADD.FTZ R2, R152, R153 ;  /* 0x0000009998027221 */ /* 0x000fe40000010000 */
[----:B------:R-:W-:Y:S01]  /*94c0*/  LDSM.16.MT88.4 R152, [R248+0x1900] ;  /* 0x00190000f898783b */ /* 0x000fe20000004200 */
[C---:B------:R-:W-:Y:S04]  /*94d0*/  HMMA.16816.F32.BF16 R16, R136.reuse, R146, R16 ;  /* 0x000000928810723c */ /* 0x040fe80000041810 */
[----:B-1----:R-:W-:Y:S03]  /*94e0*/  FADD.FTZ R0, R133, R0 ;  /* 0x0000000085007221 */ /* 0x002fe60000010000 */
[----:B------:R-:W1:Y:S01]  /*94f0*/  LDSM.16.MT88.4 R144, [R135+0x3100] ;  /* 0x003100008790783b */ /* 0x000e620000004200 */
[C---:B---3--:R-:W-:Y:S04]  /*9500*/  HMMA.16816.F32.BF16 R20, R136.reuse, R148, R20 ;  /* 0x000000948814723c */ /* 0x048fe80000041814 */
[C---:B------:R-:W-:Y:S01]  /*9510*/  FADD.FTZ R0, R178.reuse, R0 ;  /* 0x00000000b2007221 */ /* 0x040fe20000010000 */
[----:B------:R-:W-:Y:S02]  /*9520*/  F2FP.BF16.PACK_AB R178, R178, R133 ;  /* 0x00000085b2b2723e */ /* 0x000fe400000010ff */
[----:B------:R-:W2:Y:S01]  /*9530*/  MUFU.EX2 R133, R164 ;  /* 0x000000a400857308 */ /* 0x000ea20000000800 */
[C---:B------:R-:W-:Y:S01]  /*9540*/  HMMA.16816.F32.BF16 R24, R136.reuse, R150, R24 ;  /* 0x000000968818723c */ /* 0x040fe20000041818 */
[----:B------:R-:W3:Y:S07]  /*9550*/  LDSM.16.MT88.4 R148, [R248+0x3100] ;  /* 0x00310000f894783b */ /* 0x000eee0000004200 */
[C---:B------:R-:W-:Y:S01]  /*9560*/  HMMA.16816.F32.BF16 R28, R136.reuse, R140, R28 ;  /* 0x0000008c881c723c */ /* 0x040fe2000004181c */
[----:B------:R4:W-:Y:S07]  /*9570*/  STL [R1+0x54], R0 ;  /* 0x0000540001007387 */ /* 0x0009ee0000100800 */
[C---:B------:R-:W-:Y:S01]  /*9580*/  HMMA.16816.F32.BF16 R32, R136.reuse, R142, R32 ;  /* 0x0000008e8820723c */ /* 0x040fe20000041820 */
[----:B------:R-:W3:Y:S03]  /*9590*/  LDSM.16.MT88.4 R140, [R251+0x3100] ;  /* 0x00310000fb8c783b */ /* 0x000ee60000004200 */
[----:B--2---:R-:W-:Y:S04]  /*95a0*/  F2FP.BF16.PACK_AB R179, R133, R187 ;  /* 0x000000bb85b3723e */ /* 0x004fe800000010ff */
[C---:B-1----:R-:W-:Y:S04]  /*95b0*/  HMMA.16816.F32.BF16 R36, R136.reuse, R144, R36 ;  /* 0x000000908824723c */ /* 0x042fe80000041824 */
[----:B----4-:R-:W-:Y:S01]  /*95c0*/  FADD.FTZ R0, R156, R2 ;  /* 0x000000029c007221 */ /* 0x010fe20000010000 */
[----:B------:R-:W-:Y:S03]  /*95d0*/  MOV R2, R132 ;  /* 0x0000008400027202 */ /* 0x000fe60000000f00 */
[----:B------:R-:W-:Y:S01]  /*95e0*/  FADD.FTZ R0, R185, R0 ;  /* 0x00000000b9007221 */ /* 0x000fe20000010000 */
[C---:B------:R-:W-:Y:S01]  /*95f0*/  HMMA.16816.F32.BF16 R40, R136.reuse, R146, R40 ;  /* 0x000000928828723c */ /* 0x040fe20000041828 */
[----:B------:R-:W1:Y:S02]  /*9600*/  LDSM.16.MT88.4 R144, [R250+0x3100] ;  /* 0x00310000fa90783b */ /* 0x000e640000004200 */
[----:B------:R-:W-:Y:S05]  /*9610*/  FADD.FTZ R0, R186, R0 ;  /* 0x00000000ba007221 */ /* 0x000fea0000010000 */
[C---:B---3--:R-:W-:Y:S04]  /*9620*/  HMMA.16816.F32.BF16 R44, R136.reuse, R148, R44 ;  /* 0x00000094882c723c */ /* 0x048fe8000004182c */
[----:B------:R-:W-:Y:S04]  /*9630*/  FADD.FTZ R0, R183, R0 ;  /* 0x00000000b7007221 */ /* 0x000fe80000010000 */
[C---:B------:R-:W-:Y:S01]  /*9640*/  HMMA.16816.F32.BF16 R48, R136.reuse, R150, R48 ;  /* 0x000000968830723c */ /* 0x040fe20000041830 */
[----:B------:R-:W2:Y:S03]  /*9650*/  LDSM.16.MT88.4 R148, [R135+0x5100] ;  /* 0x005100008794783b */ /* 0x000ea60000004200 */
[----:B------:R-:W-:Y:S04]  /*9660*/  FADD.FTZ R0, R184, R0 ;  /* 0x00000000b8007221 */ /* 0x000fe80000010000 */
[C---:B------:R-:W-:Y:S04]  /*9670*/  HMMA.16816.F32.BF16 R52, R136.reuse, R140, R52 ;  /* 0x0000008c8834723c */ /* 0x040fe80000041834 */
        /* <DEDUP_REMOVED lines=15> */
[----:B------:R-:W-:Y:S01]  /*9770*/  FADD.FTZ R0, R133, R0 ;  /* 0x0000000085007221 */ /* 0x000fe20000010000 */
[----:B------:R-:W-:Y:S03]  /*9780*/  MOV R133, R3 ;  /* 0x0000000300857202 */ /* 0x000fe60000000f00 */
[C---:B---3--:R-:W-:Y:S01]  /*9790*/  HMMA.16816.F32.BF16 R76, R136.reuse, R140, R76 ;  /* 0x0000008c884c723c */ /* 0x048fe2000004184c */
[----:B------:R-:W-:Y:S07]  /*97a0*/  STL [R1+0x80], R0 ;  /* 0x0000800001007387 */ /* 0x000fee0000100800 */
        /* <DEDUP_REMOVED lines=24> */
[----:B------:R-:W3:Y:S07]  /*9930*/  LDSM.16.MT88.4 R12, [R251+0x3900] ;  /* 0x00390000fb0c783b */ /* 0x000eee0000004200 */
        /* <DEDUP_REMOVED lines=39> */
.L_x_2473:
[----:B------:R-:W-:-:S13]  /*9bb0*/  ISETP.LE.AND P0, PT, RZ, UR10, PT ;  /* 0x0000000aff007c0c */ /* 0x000fda000bf03270 */
[----:B------:R-:W-:Y:S05]  /*9bc0*/  @!P0 BRA `(.L_x_2477) ;  /* 0x000037c000008947 */ /* 0x000fea0003800000 */
[----:B------:R-:W2:Y:S04]  /*9bd0*/  LDL.LU R4, [R1+0xc4] ;  /* 0x0000c40001047983 */ /* 0x000ea80000300800 */
[----:B------:R-:W2:Y:S01]  /*9be0*/  LDL.LU R0, [R1+0x7c] ;  /* 0x00007c0001007983 */ /* 0x000ea20000300800 */
[----:B------:R-:W-:Y:S01]  /*9bf0*/  IMAD.MOV.U32 R133, RZ, RZ, R3 ;  /* 0x000000ffff857224 */ /* 0x000fe200078e0003 */
[C---:B--2---:R-:W-:Y:S01]  /*9c00*/  SHF.L.U64.HI R4, R0.reuse, 0x1, R4 ;  /* 0x0000000100047819 */ /* 0x044fe20000010204 */
[----:B------:R-:W-:Y:S02]  /*9c10*/  IMAD.SHL.U32 R2, R0, 0x2, RZ ;  /* 0x0000000200027824 */ /* 0x000fe400078e00ff */
[----:B------:R-:W-:Y:S02]  /*9c20*/  IMAD.MOV.U32 R0, RZ, RZ, R132 ;  /* 0x000000ffff007224 */ /* 0x000fe400078e0084 */
[----:B------:R1:W-:Y:S04]  /*9c30*/  STL [R1+0x74], R4 ;  /* 0x0000740401007387 */ /* 0x0003e80000100800 */
[----:B------:R2:W-:Y:S04]  /*9c40*/  STL [R1+0x70], R2 ;  /* 0x0000700201007387 */ /* 0x0005e80000100800 */
[----:B------:R-:W3:Y:S04]  /*9c50*/  LDL.LU R9, [R1+0xbc] ;  /* 0x0000bc0001097983 */ /* 0x000ee80000300800 */
[----:B------:R-:W3:Y:S04]  /*9c60*/  LDL.LU R8, [R1+0xb0] ;  /* 0x0000b00001087983 */ /* 0x000ee80000300800 */
[----:B------:R-:W2:Y:S04]  /*9c70*/  LDL.LU R7, [R1+0xc0] ;  /* 0x0000c00001077983 */ /* 0x000ea80000300800 */
[----:B------:R-:W2:Y:S04]  /*9c80*/  LDL.LU R6, [R1+0xb4] ;  /* 0x0000b40001067983 */ /* 0x000ea80000300800 */
[----:B------:R-:W4:Y:S04]  /*9c90*/  LDL.LU R5, [R1+0x90] ;  /* 0x0000900001057983 */ /* 0x000f280000300800 */
[----:B-1----:R-:W4:Y:S01]  /*9ca0*/  LDL.LU R4, [R1+0x58] ;  /* 0x0000580001047983 */ /* 0x002f220000300800 */
[----:B---3--:R-:W-:-:S02]  /*9cb0*/  SHF.L.U64.HI R9, R8, 0x1, R9 ;  /* 0x0000000108097819 */ /* 0x008fc40000010209 */
[----:B------:R-:W-:-:S03]  /*9cc0*/  SHF.L.U32 R3, R8, 0x1, RZ ;  /* 0x0000000108037819 */ /* 0x000fc600000006ff */
[----:B------:R-:W-:Y:S01]  /*9cd0*/  STL [R1+0x6c], R9 ;  /* 0x00006c0901007387 */ /* 0x000fe20000100800 */
[----:B--2---:R-:W-:-:S03]  /*9ce0*/  SHF.L.U64.HI R2, R6, 0x1, R7 ;  /* 0x0000000106027819 */ /* 0x004fc60000010207 */
[----:B------:R4:W-:Y:S01]  /*9cf0*/  STL [R1+0x68], R3 ;  /* 0x0000680301007387 */ /* 0x0009e20000100800 */
[----:B------:R-:W-:-:S03]  /*9d00*/  IMAD.SHL.U32 R6, R6, 0x2, RZ ;  /* 0x0000000206067824 */ /* 0x000fc600078e00ff */
[----:B------:R1:W-:Y:S04]  /*9d10*/  STL [R1+0x64], R2 ;  /* 0x0000640201007387 */ /* 0x0003e80000100800 */
[----:B------:R2:W-:Y:S01]  /*9d20*/  STL [R1+0x60], R6 ;  /* 0x0000600601007387 */ /* 0x0005e20000100800 */
[C---:B----4-:R-:W-:Y:S02]  /*9d30*/  SHF.L.U64.HI R3, R4.reuse, 0x1, R5 ;  /* 0x0000000104037819 */ /* 0x050fe40000010205 */
[----:B-1----:R-:W-:-:S05]  /*9d40*/  SHF.L.U32 R2, R4, 0x1, RZ ;  /* 0x0000000104027819 */ /* 0x002fca00000006ff */
[----:B------:R2:W-:Y:S04]  /*9d50*/  STL [R1+0x58], R2 ;  /* 0x0000580201007387 */ /* 0x0005e80000100800 */
[----:B------:R2:W-:Y:S01]  /*9d60*/  STL [R1+0x5c], R3 ;  /* 0x00005c0301007387 */ /* 0x0005e20000100800 */
[----:B------:R-:W-:Y:S05]  /*9d70*/  BRA `(.L_x_2478) ;  /* 0x0000045000007947 */ /* 0x000fea0003800000 */
.L_x_2480:
        /* <DEDUP_REMOVED lines=69> */
.L_x_2478:
        /* <DEDUP_REMOVED lines=10> */
[----:B--2---:R-:W2:Y:S04]  /*a270*/  LDL R6, [R1] ;  /* 0x0000000001067983 */ /* 0x004ea80000100800 */
[----:B-1----:R-:W2:Y:S04]  /*a280*/  LDL R40, [R1+0x70] ;  /* 0x0000700001287983 */ /* 0x002ea80000100800 */
[----:B------:R-:W2:Y:S04]  /*a290*/  LDL R39, [R1+0x74] ;  /* 0x0000740001277983 */ /* 0x000ea80000100800 */
        /* <DEDUP_REMOVED lines=27> */
[----:B--2---:R1:W-:Y:S03]  /*a450*/  LDSM.16.M88.4 R176, [R6] ;  /* 0x0000000006b0783b */ /* 0x0043e60000000200 */
[----:B------:R-:W-:Y:S02]  /*a460*/  LEA.HI.X R28, R2, c[0x0][0x1fc], R28, 0x1, P0 ;  /* 0x00007f00021c7a11 */ /* 0x000fe400000f0c1c */
[----:B------:R-:W2:Y:S04]  /*a470*/  SHFL.IDX PT, R2, R20, RZ, 0x181f ;  /* 0x00181fff14027589 */ /* 0x000ea800000e0000 */
[----:B------:R-:W3:Y:S04]  /*a480*/  SHFL.IDX PT, R3, R28, RZ, 0x181f ;  /* 0x00181fff1c037589 */ /* 0x000ee800000e0000 */
[----:B------:R-:W-:Y:S04]  /*a490*/  LDSM.16.M88.4 R180, [R30] ;  /* 0x000000001eb4783b */ /* 0x000fe80000000200 */
[----:B------:R-:W-:Y:S04]  /*a4a0*/  LDSM.16.M88.4 R184, [R23] ;  /* 0x0000000017b8783b */ /* 0x000fe80000000200 */
[----:B------:R4:W-:Y:S01]  /*a4b0*/  LDSM.16.M88.4 R188, [R22] ;  /* 0x0000000016bc783b */ /* 0x0009e20000000200 */
[C---:B-1----:R-:W-:Y:S03]  /*a4c0*/  HMMA.16816.F32.BF16 R4, R168.reuse, R8, RZ ;  /* 0x00000008a804723c */ /* 0x042fe600000418ff */
[----:B------:R-:W1:Y:S01]  /*a4d0*/  SHFL.IDX PT, R20, R20, 0x1, 0x181f ;  /* 0x00381f0014147f89 */ /* 0x000e6200000e0000 */
[C---:B--2---:R-:W-:Y:S03]  /*a4e0*/  IADD3 R12, P0, R2.reuse, R40, RZ ;  /* 0x00000028020c7210 */ /* 0x044fe60007f1e0ff */
[----:B------:R-:W2:Y:S01]  /*a4f0*/  SHFL.IDX PT, R28, R28, 0x1, 0x181f ;  /* 0x00381f001c1c7f89 */ /* 0x000ea200000e0000 */
[C---:B------:R-:W-:Y:S01]  /*a500*/  HMMA.16816.F32.BF16 R8, R168.reuse, R10, RZ ;  /* 0x0000000aa808723c */ /* 0x040fe200000418ff */
[C---:B---3--:R-:W-:Y:S05]  /*a510*/  IMAD.X R13, R3.reuse, 0x1, R39, P0 ;  /* 0x00000001030d7824 */ /* 0x048fea00000e0627 */
[----:B------:R-:W-:Y:S01]  /*a520*/  @!PT LDS RZ, [RZ] ;  /* 0x00000000fffff984 */ /* 0x000fe20000000800 */
[----:B------:R3:W-:Y:S04]  /*a530*/  LDGSTS.E.BYPASS.LTC128B.128 [R29], [R12.64], !P6 ;  /* 0x000000000c1d7fae */ /* 0x0007e8000f101d50 */
[----:B---3--:R-:W3:Y:S02]  /*a540*/  LDL R12, [R1+0xa8] ;  /* 0x0000a800010c7983 */ /* 0x008ee40000100800 */
[C---:B------:R-:W-:Y:S02]  /*a550*/  IADD3 R14, P0, R2.reuse, R38, RZ ;  /* 0x00000026020e7210 */ /* 0x040fe40007f1e0ff */
[----:B------:R-:W3:Y:S03]  /*a560*/  LDL R13, [R1+0xa4] ;  /* 0x0000a400010d7983 */ /* 0x000ee60000100800 */
[C---:B------:R-:W-:Y:S01]  /*a570*/  IMAD.X R15, R3.reuse, 0x1, R37, P0 ;  /* 0x00000001030f7824 */ /* 0x040fe200000e0625 */
[C---:B----4-:R-:W-:Y:S05]  /*a580*/  IADD3 R22, P0, R2.reuse, R36, RZ ;  /* 0x0000002402167210 */ /* 0x050fea0007f1e0ff */
[C---:B------:R-:W-:Y:S01]  /*a590*/  IMAD.X R23, R3.reuse, 0x1, R0, P0 ;  /* 0x0000000103177824 */ /* 0x040fe200000e0600 */
[-C--:B------:R-:W-:Y:S05]  /*a5a0*/  IADD3 R30, P0, R2, R21.reuse, RZ ;  /* 0x00000015021e7210 */ /* 0x080fea0007f1e0ff */
[----:B------:R-:W-:Y:S01]  /*a5b0*/  IMAD.X R31, R3, 0x1, R132, P0 ;  /* 0x00000001031f7824 */ /* 0x000fe200000e0684 */
[----:B-1----:R-:W-:Y:S02]  /*a5c0*/  IADD3 R2, P0, R20, R40, RZ ;  /* 0x0000002814027210 */ /* 0x002fe40007f1e0ff */
[----:B------:R1:W5:Y:S03]  /*a5d0*/  LDL.LU R40, [R1+0xdc] ;  /* 0x0000dc0001287983 */ /* 0x0003660000300800 */
[----:B--2---:R-:W-:Y:S01]  /*a5e0*/  IMAD.X R3, R28, 0x1, R39, P0 ;  /* 0x000000011c037824 */ /* 0x004fe200000e0627 */
[----:B---3--:R2:W-:Y:S04]  /*a5f0*/  LDGSTS.E.BYPASS.LTC128B.128 [R12], [R14.64], !P5 ;  /* 0x000000000e0c7fae */ /* 0x0085e8000e901d50 */
[----:B------:R2:W-:Y:S02]  /*a600*/  LDGSTS.E.BYPASS.LTC128B.128 [R13], [R22.64], !P4 ;  /* 0x00000000160d7fae */ /* 0x0005e4000e101d50 */
[C---:B--2---:R-:W-:Y:S02]  /*a610*/  HMMA.16816.F32.BF16 R12, R168.reuse, R16, RZ ;  /* 0x00000010a80c723c */ /* 0x044fe400000418ff */
[----:B------:R-:W2:Y:S01]  /*a620*/  LDL R17, [R1+0xa0] ;  /* 0x0000a00001117983 */ /* 0x000ea20000100800 */
[----:B------:R-:W-:Y:S03]  /*a630*/  IADD3 R22, P0, R20, R38, RZ ;  /* 0x0000002614167210 */ /* 0x000fe60007f1e0ff */
[----:B------:R1:W5:Y:S02]  /*a640*/  LDL.LU R39, [R1+0xd8] ;  /* 0x0000d80001277983 */ /* 0x0003640000300800 */
[----:B------:R-:W-:Y:S02]  /*a650*/  IMAD.X R23, R28, 0x1, R37, P0 ;  /* 0x000000011c177824 */ /* 0x000fe400000e0625 */
[----:B------:R1:W5:Y:S04]  /*a660*/  LDL.LU R38, [R1+0xd4] ;  /* 0x0000d40001267983 */ /* 0x0003680000300800 */
[----:B------:R1:W5:Y:S04]  /*a670*/  LDL.LU R37, [R1+0xd0] ;  /* 0x0000d00001257983 */ /* 0x0003680000300800 */
[----:B--2---:R2:W-:Y:S04]  /*a680*/  LDGSTS.E.BYPASS.LTC128B.128 [R17], [R30.64], !P3 ;  /* 0x000000001e117fae */ /* 0x0045e8000d901d50 */
[----:B------:R3:W-:Y:S04]  /*a690*/  LDGSTS.E.BYPASS.LTC128B.128 [R29+0x1000], [R2.64], !P6 ;  /* 0x01000000021d7fae */ /* 0x0007e8000f101d50 */
[----:B------:R4:W-:Y:S01]  /*a6a0*/  LDGSTS.E.BYPASS.LTC128B.128 [R29+0x3000], [R22.64], !P5 ;  /* 0x03000000161d7fae */ /* 0x0009e2000e901d50 */
[C---:B--2---:R-:W-:Y:S01]  /*a6b0*/  HMMA.16816.F32.BF16 R16, R168.reuse, R18, RZ ;  /* 0x00000012a810723c */ /* 0x044fe200000418ff */
[----:B---3--:R-:W-:Y:S02]  /*a6c0*/  IADD3 R2, P0, R20, R36, RZ ;  /* 0x0000002414027210 */ /* 0x008fe40007f1e0ff */
[----:B------:R1:W5:Y:S03]  /*a6d0*/  LDL.LU R36, [R1+0xcc] ;  /* 0x0000cc0001247983 */ /* 0x0003660000300800 */
[----:B------:R-:W-:Y:S02]  /*a6e0*/  IMAD.X R3, R28, 0x1, R0, P0 ;  /* 0x000000011c037824 */ /* 0x000fe400000e0600 */
        /* <DEDUP_REMOVED lines=202> */
.L_x_2479:
        /* <DEDUP_REMOVED lines=435> */
[-C--:B------:R-:W-:Y:S01]  /*cec0*/  MOV R3, R2.reuse ;  /* 0x0000000200037202 */ /* 0x080fe20000000f00 */
[C---:B------:R-:W-:Y:S01]  /*ced0*/  HMMA.16816.F32.BF16 R56, R136.reuse, R142, R56 ;  /* 0x0000008e8838723c */ /* 0x040fe20000041838 */
[----:B------:R-:W1:Y:S03]  /*cee0*/  LDSM.16.MT88.4 R140, [R248+0x5100] ;  /* 0x00510000f88c783b */ /* 0x000e660000004200 */
[----:B------:R-:W-:Y:S04]  /*cef0*/  MOV R133, R2 ;  /* 0x0000000200857202 */ /* 0x000fe80000000f00 */
        /* <DEDUP_REMOVED lines=73> */
.L_x_2477:
        /* <DEDUP_REMOVED lines=157> */
.L_x_2471:
        /* <DEDUP_REMOVED lines=197> */
.L_x_2482:
        /* <DEDUP_REMOVED lines=98> */
[----:B------:R-:W-:Y:S02]  /*efd0*/  IMAD R0, R0, c[0x0][0x3d8], RZ ;  /* 0x0000f60000007a24 */ /* 0x000fe400078e02ff */
[----:B------:R-:W-:Y:S01]  /*efe0*/  IMAD R28, R28, 0x80, R14 ;  /* 0x000000801c1c7824 */ /* 0x000fe200078e020e */
[C---:B------:R-:W-:Y:S01]  /*eff0*/  IADD3 R8, R5.reuse, 0x8, RZ ;  /* 0x0000000805087810 */ /* 0x040fe20007ffe0ff */
[----:B------:R-:W-:Y:S01]  /*f000*/  IMAD.WIDE.U32 R2, R6, c[0x0][0x3d8], R2 ;  /* 0x0000f60006027a25 */ /* 0x000fe200078e0002 */
[-C--:B------:R-:W-:Y:S02]  /*f010*/  ISETP.GE.OR P0, PT, R5, R29.reuse, P2 ;  /* 0x0000001d0500720c */ /* 0x080fe40001706670 */
[----:B------:R-:W-:Y:S01]  /*f020*/  ISETP.GE.OR P2, PT, R8, R29, P2 ;  /* 0x0000001d0800720c */ /* 0x000fe20001746670 */
[----:B------:R-:W-:-:S05]  /*f030*/  IMAD.SHL.U32 R5, R18, 0x8, RZ ;  /* 0x0000000812057824 */ /* 0x000fca00078e00ff */
[----:B------:R-:W-:Y:S01]  /*f040*/  LOP3.LUT R7, R17, 0x7ffffe00, R5, 0xf8, !PT ;  /* 0x7ffffe0011077812 */ /* 0x000fe200078ef805 */
[----:B------:R-:W-:-:S04]  /*f050*/  IMAD R5, R6, c[0x0][0x3dc], R0 ;  /* 0x0000f70006057a24 */ /* 0x000fc800078e0200 */
[----:B------:R-:W-:Y:S01]  /*f060*/  IMAD.SHL.U32 R0, R7, 0x2, RZ ;  /* 0x0000000207007824 */ /* 0x000fe200078e00ff */
        /* <DEDUP_REMOVED lines=49> */
.L_x_2484:
[----:B--234-:R-:W-:Y:S05]  /*f380*/  BSYNC B0 ;  /* 0x0000000000007941 */ /* 0x01cfea0003800000 */
.L_x_2483:
        /* <DEDUP_REMOVED lines=30> */
.L_x_2486:
[----:B------:R-:W-:Y:S05]  /*f570*/  BSYNC B0 ;  /* 0x0000000000007941 */ /* 0x000fea0003800000 */
.L_x_2485:
        /* <DEDUP_REMOVED lines=30> */
.L_x_2488:
[----:B------:R-:W-:Y:S05]  /*f760*/  BSYNC B0 ;  /* 0x0000000000007941 */ /* 0x000fea0003800000 */
.L_x_2487:
        /* <DEDUP_REMOVED lines=31> */
.L_x_2481:
        /* <DEDUP_REMOVED lines=31> */
.L_x_2489:
        /* <DEDUP_REMOVED lines=13> */
[----:B------:R-:W-:Y:S02]  /*fc20*/  ULDC.64 UR4, c[0x0][0x490] ;  /* 0x0001240000047ab9 */ /* 0x000fe40000000a00 */
[----:B------:R-:W-:Y:S02]  /*fc30*/  UIMAD UR7, UR8, UR4, URZ ;  /* 0x00000004080772a4 */ /* 0x000fe4000f8e023f */
[----:B------:R-:W-:Y:S01]  /*fc40*/  ISETP.NE.AND P0, PT, R0, 0x1, PT ;  /* 0x000000010000780c */ /* 0x000fe20003f05270 */
[----:B------:R-:W-:Y:S01]  /*fc50*/  UMOV UR12, UR10 ;  /* 0x0000000a000c7c82 */ /* 0x000fe20008000000 */
[----:B------:R-:W-:Y:S01]  /*fc60*/  IMAD.MOV.U32 R0, RZ, RZ, R3 ;  /* 0x000000ffff007224 */ /* 0x000fe200078e0003 */
        /* <DEDUP_REMOVED lines=25> */
.L_x_2491:
[----:B------:R-:W-:Y:S05]  /*fe00*/  BSYNC B0 ;  /* 0x0000000000007941 */ /* 0x000fea0003800000 */
.L_x_2490:
        /* <DEDUP_REMOVED lines=77> */
.L_x_2493:
[----:B------:R-:W-:Y:S05]  /*102e0*/  BSYNC B0 ;  /* 0x0000000000007941 */ /* 0x000fea0003800000 */
.L_x_2492:
        /* <DEDUP_REMOVED lines=27> */
.L_x_2495:
[----:B------:R-:W-:Y:S05]  /*104a0*/  BSYNC B0 ;  /* 0x0000000000007941 */ /* 0x000fea0003800000 */
.L_x_2494:
        /* <DEDUP_REMOVED lines=27> */
.L_x_2497:
[----:B------:R-:W-:Y:S05]  /*10660*/  BSYNC B0 ;  /* 0x0000000000007941 */ /* 0x000fea0003800000 */
.L_x_2496:
        /* <DEDUP_REMOVED lines=28> */
.L_x_2498:
        /* <DEDUP_REMOVED lines=13> */
.L_x_3669:


//--------------------- .text._ZN7cutlass13device_kernelIN5flash19enable_sm80_to_sm89INS1_16FlashAttnFwdSm80INS1_25CollectiveMainloopFwdSm80ILi8ELi1ELb0EN4cute5tupleIJNS5_1CILi128EEENS7_ILi32EEENS7_ILi256EEEEEELi256ENS_10bfloat16_tEfNS_4arch4Sm80ELb1ELb0ELb0ELb1ELb1ELb1ELb1ELb0EEENS1_21CollectiveEpilogueFwdINS6_IJS8_SA_S9_EEENS6_IJNS7_ILi1EEESI_SI_EEESC_SE_Li256ELb1ELb1ELb0ELb0EEENS1_19SingleTileSchedulerILb1ELb0ELb1ELi128EEEEEEEEEvNT_6ParamsE --------------------------
	.section	.text._ZN7cutlass13device_kernelIN5flash19enable_sm80_to_sm89INS1_16FlashAttnFwdSm80INS1_25CollectiveMainloopFwdSm80ILi8ELi1ELb0EN4cute5tupleIJNS5_1CILi128EEENS7_ILi32EEENS7_ILi256EEEEEELi256ENS_10bfloat16_tEfNS_4arch4Sm80ELb1ELb0ELb0ELb1ELb1ELb1ELb1ELb0EEENS1_21CollectiveEpilogueFwdINS6_IJS8_SA_S9_EEENS6_IJNS7_ILi1EEESI_SI_EEESC_SE_Li256ELb1ELb1ELb0ELb0EEENS1_19SingleTileSchedulerILb1ELb0ELb1ELi128EEEEEEEEEvNT_6ParamsE,"ax",@progbits
	.sectioninfo	@"SHI_REGISTERS=251"
	.align	128
.text._ZN7cutlass13device_kernelIN5flash19enable_sm80_to_sm89INS1_16FlashAttnFwdSm80INS1_25CollectiveMainloopFwdSm80ILi8ELi1ELb0EN4cute5tupleIJNS5_1CILi128EEENS7_ILi32EEENS7_ILi256EEEEEELi256ENS_10bfloat16_tEfNS_4arch4Sm80ELb1ELb0ELb0ELb1ELb1ELb1ELb1ELb0EEENS1_21CollectiveEpilogueFwdINS6_IJS8_SA_S9_EEENS6_IJNS7_ILi1EEESI_SI_EEESC_SE_Li256ELb1ELb1ELb0ELb0EEENS1_19SingleTileSchedulerILb1ELb0ELb1ELi128EEEEEEEEEvNT_6ParamsE:
        .type           _ZN7cutlass13device_kernelIN5flash19enable_sm80_to_sm89INS1_16FlashAttnFwdSm80INS1_25CollectiveMainloopFwdSm80ILi8ELi1ELb0EN4cute5tupleIJNS5_1CILi128EEENS7_ILi32EEENS7_ILi256EEEEEELi256ENS_10bfloat16_tEfNS_4arch4Sm80ELb1ELb0ELb0ELb1ELb1ELb1ELb1ELb0EEENS1_21CollectiveEpilogueFwdINS6_IJS8_SA_S9_EEENS6_IJNS7_ILi1EEESI_SI_EEESC_SE_Li256ELb1ELb1ELb0ELb0EEENS1_19SingleTileSchedulerILb1ELb0ELb1ELi128EEEEEEEEEvNT_6ParamsE,@function
        .size           _ZN7cutlass13device_kernelIN5flash19enable_sm80_to_sm89INS1_16FlashAttnFwdSm80INS1_25CollectiveMainloopFwdSm80ILi8ELi1ELb0EN4cute5tupleIJNS5_1CILi128EEENS7_ILi32EEENS7_ILi256EEEEEELi256ENS_10bfloat16_tEfNS_4arch4Sm80ELb1ELb0ELb0ELb1ELb1ELb1ELb1ELb0EEENS1_21CollectiveEpilogueFwdINS6_IJS8_SA_S9_EEENS6_IJNS7_ILi1EEESI_SI_EEESC_SE_Li256ELb1ELb1ELb0ELb0EEENS1_19SingleTileSchedulerILb1ELb0ELb1ELi128EEEEEEEEEvNT_6ParamsE,(.L_x_3670 - _ZN7cutlass13device_kernelIN5flash19enable_sm80_to_sm89INS1_16FlashAttnFwdSm80INS1_25CollectiveMainloopFwdSm80ILi8ELi1ELb0EN4cute5tupleIJNS5_1CILi128EEENS7_ILi32EEENS7_ILi256EEEEEELi256ENS_10bfloat16_tEfNS_4arch4Sm80ELb1ELb0ELb0ELb1ELb1ELb1ELb1ELb0EEENS1_21CollectiveEpilogueFwdINS6_IJS8_SA_S9_EEENS6_IJNS7_ILi1EEESI_SI_EEESC_SE_Li256ELb1ELb1ELb0ELb0EEENS1_19SingleTileSchedulerILb1ELb0ELb1ELi128EEEEEEEEEvNT_6ParamsE)
        .other          _ZN7cutlass13device_kernelIN5flash19enable_sm80_to_sm89INS1_16FlashAttnFwdSm80INS1_25CollectiveMainloopFwdSm80ILi8ELi1ELb0EN4cute5tupleIJNS5_1CILi128EEENS7_ILi32EEENS7_ILi256EEEEEELi256ENS_10bfloat16_tEfNS_4arch4Sm80ELb1ELb0ELb0ELb1ELb1ELb1ELb1ELb0EEENS1_21CollectiveEpilogueFwdINS6_IJS8_SA_S9_EEENS6_IJNS7_ILi1EEESI_SI_EEESC_SE_Li256ELb1ELb1ELb0ELb0EEENS1_19SingleTileSchedulerILb1ELb0ELb1ELi128EEEEEEEEEvNT_6ParamsE,@"STO_CUDA_ENTRY STV_DEFAULT"
_ZN7cutlass13device_kernelIN5flash19enable_sm80_to_sm89INS1_16FlashAttnFwdSm80INS1_25CollectiveMainloopFwdSm80ILi8ELi1ELb0EN4cute5tupleIJNS5_1CILi128EEENS7_ILi32EEENS7_ILi256EEEEEELi256ENS_10bfloat16_tEfNS_4arch4Sm80ELb1ELb0ELb0ELb1ELb1ELb1ELb1ELb0EEENS1_21CollectiveEpilogueFwdINS6_IJS8_SA_S9_EEENS6_IJNS7_ILi1EEESI_SI_EEESC_SE_Li256ELb1ELb1ELb0ELb0EEENS1_19SingleTileSchedulerILb1ELb0ELb1ELi128EEEEEEEEEvNT_6ParamsE:
        /* <DEDUP_REMOVED lines=20> */
.L_x_2500:
        /* <DEDUP_REMOVED lines=13> */
.L_x_2502:
[----:B------:R-:W-:Y:S02]  /*0210*/  ULDC UR5, c[0x0][0x54c] ;  /* 0x0001530000057ab9 */ /* 0x000fe40000000800 */
.L_x_2501:
[----:B------:R-:W-:Y:S02]  /*0220*/  ULDC UR4, c[0x0][0x548] ;  /* 0x0001520000047ab9 */ /* 0x000fe40000000800 */
[----:B------:R-:W-:-:S02]  /*0230*/  USHF.L.U32 UR15, UR14, 0x7, URZ ;  /* 0x000000070e0f7899 */ /* 0x000fc4000800063f */
[----:B------:R-:W-:-:S04]  /*0240*/  UIMAD UR4, UR5, UR4, URZ ;  /* 0x00000004050472a4 */ /* 0x000fc8000f8e023f */
[----:B------:R-:W-:-:S04]  /*0250*/  UISETP.GE.AND UP0, UPT, UR15, UR4, UPT ;  /* 0x000000040f00728c */ /* 0x000fc8000bf06270 */
[----:B------:R-:W-:Y:S01]  /*0260*/  USEL UR21, UR21, 0xffffffff, !UP0 ;  /* 0xffffffff15157887 */ /* 0x000fe2000c000000 */
[----:B------:R-:W-:Y:S05]  /*0270*/  BRA `(.L_x_2503) ;  /* 0x000001b000007947 */ /* 0x000fea0003800000 */
.L_x_2499:
        /* <DEDUP_REMOVED lines=8> */
.L_x_2504:
        /* <DEDUP_REMOVED lines=13> */
.L_x_2506:
[----:B------:R-:W-:Y:S02]  /*03d0*/  ULDC UR5, c[0x0][0x54c] ;  /* 0x0001530000057ab9 */ /* 0x000fe40000000800 */
.L_x_2505:
[----:B------:R-:W-:Y:S02]  /*03e0*/  ULDC UR4, c[0x0][0x548] ;  /* 0x0001520000047ab9 */ /* 0x000fe40000000800 */
[----:B------:R-:W-:-:S02]  /*03f0*/  USHF.L.U32 UR15, UR14, 0x7, URZ ;  /* 0x000000070e0f7899 */ /* 0x000fc4000800063f */
[----:B------:R-:W-:-:S04]  /*0400*/  UIMAD UR4, UR5, UR4, URZ ;  /* 0x00000004050472a4 */ /* 0x000fc8000f8e023f */
[----:B------:R-:W-:-:S04]  /*0410*/  UISETP.GE.AND UP0, UPT, UR15, UR4, UPT ;  /* 0x000000040f00728c */ /* 0x000fc8000bf06270 */
[----:B------:R-:W-:-:S06]  /*0420*/  USEL UR21, UR21, 0xffffffff, !UP0 ;  /* 0xffffffff15157887 */ /* 0x000fcc000c000000 */
.L_x_2503:
        /* <DEDUP_REMOVED lines=64> */
.L_x_2507:
        /* <DEDUP_REMOVED lines=10> */
.L_x_2508:
[----:B------:R-:W-:Y:S05]  /*08d0*/  @!P4 BRA `(.L_x_2509) ;  /* 0x000000500000c947 */ /* 0x000fea0003800000 */
[----:B-1--4-:R-:W4:Y:S04]  /*08e0*/  LDG.E R0, [R8.64] ;  /* 0x0000001808007981 */ /* 0x012f28000c1e1900 */
[----:B---3--:R-:W3:Y:S01]  /*08f0*/  LDG.E R3, [R8.64+0x4] ;  /* 0x0000041808037981 */ /* 0x008ee2000c1e1900 */
[----:B----4-:R-:W1:Y:S08]  /*0900*/  R2UR UR19, R0 ;  /* 0x00000000001373c2 */ /* 0x010e7000000e0000 */
[----:B---3--:R-:W1:Y:S02]  /*0910*/  R2UR UR4, R3 ;  /* 0x00000000030473c2 */ /* 0x008e6400000e0000 */
[----:B-1----:R-:W-:-:S06]  /*0920*/  UIADD3 UR19, -UR19, UR4, URZ ;  /* 0x0000000413137290 */ /* 0x002fcc000fffe13f */
.L_x_2509:
        /* <DEDUP_REMOVED lines=154> */
.L_x_2512:
[----:B------:R-:W-:Y:S05]  /*12d0*/  BSYNC B0 ;  /* 0x0000000000007941 */ /* 0x000fea0003800000 */
.L_x_2511:
        /* <DEDUP_REMOVED lines=128> */
.L_x_2531:
        /* <DEDUP_REMOVED lines=85> */
.L_x_2517:
[----:B------:R-:W-:Y:S05]  /*2030*/  BSYNC B0 ;  /* 0x0000000000007941 */ /* 0x000fea0003800000 */
.L_x_2516:
        /* <DEDUP_REMOVED lines=87> */
.L_x_2520:
[----:B------:R-:W-:Y:S05]  /*25b0*/  BSYNC B0 ;  /* 0x0000000000007941 */ /* 0x000fea0003800000 */
.L_x_2519:
        /* <DEDUP_REMOVED lines=57> */
.L_x_2522:
[----:B------:R-:W-:Y:S05]  /*2950*/  BSYNC B0 ;  /* 0x0000000000007941 */ /* 0x000fea0003800000 */
.L_x_2521:
        /* <DEDUP_REMOVED lines=57> */
.L_x_2524:
[----:B------:R-:W-:Y:S05]  /*2cf0*/  BSYNC B0 ;  /* 0x0000000000007941 */ /* 0x000fea0003800000 */
.L_x_2523:
        /* <DEDUP_REMOVED lines=57> */
.L_x_2515:
        /* <DEDUP_REMOVED lines=29> */
.L_x_2526:
[----:B------:R-:W-:Y:S05]  /*3260*/  BSYNC B0 ;  /* 0x0000000000007941 */ /* 0x000fea0003800000 */
.L_x_2525:
        /* <DEDUP_REMOVED lines=149> */
.L_x_2528:
[----:B------:R-:W-:Y:S05]  /*3bc0*/  BSYNC B0 ;  /* 0x0000000000007941 */ /* 0x000fea0003800000 */
.L_x_2527:
        /* <DEDUP_REMOVED lines=124> */
.L_x_2514:
        /* <DEDUP_REMOVED lines=27> */
.L_x_2518:
[----:B------:R-:W-:Y:S05]  /*4540*/  BSYNC B1 ;  /* 0x0000000000017941 */ /* 0x000fea0003800000 */
.L_x_2513:
        /* <DEDUP_REMOVED lines=61> */
.L_x_2530:
[----:B-12---:R-:W-:Y:S05]  /*4920*/  BSYNC B0 ;  /* 0x0000000000007941 */ /* 0x006fea0003800000 */
.L_x_2529:
        /* <DEDUP_REMOVED lines=25> */
.L_x_2510:
        /* <DEDUP_REMOVED lines=201> */
.L_x_2534:
[----:B-1-34-:R-:W-:Y:S05]  /*5750*/  BSYNC B0 ;  /* 0x0000000000007941 */ /* 0x01afea0003800000 */
.L_x_2533:
        /* <DEDUP_REMOVED lines=26> */
.L_x_2536:
[----:B------:R-:W-:Y:S05]  /*5900*/  BSYNC B0 ;  /* 0x0000000000007941 */ /* 0x000fea0003800000 */
.L_x_2535:
        /* <DEDUP_REMOVED lines=26> */
.L_x_2538:
[----:B------:R-:W-:Y:S05]  /*5ab0*/  BSYNC B0 ;  /* 0x0000000000007941 */ /* 0x000fea0003800000 */
.L_x_2537:
        /* <DEDUP_REMOVED lines=116> */
.L_x_2539:
        /* <DEDUP_REMOVED lines=91> */
.L_x_2543:
[----:B------:R-:W-:Y:S05]  /*67b0*/  BSYNC B0 ;  /* 0x0000000000007941 */ /* 0x000fea0003800000 */
.L_x_2542:
        /* <DEDUP_REMOVED lines=86> */
.L_x_2545:
[----:B------:R-:W-:Y:S05]  /*6d20*/  BSYNC B0 ;  /* 0x0000000000007941 */ /* 0x000fea0003800000 */
.L_x_2544:
        /* <DEDUP_REMOVED lines=88> */
.L_x_2547:
[----:B----4-:R-:W-:Y:S05]  /*72b0*/  BSYNC B0 ;  /* 0x0000000000007941 */ /* 0x010fea0003800000 */
.L_x_2546:
        /* <DEDUP_REMOVED lines=85> */
.L_x_2549:
[----:B----4-:R-:W-:Y:S05]  /*7810*/  BSYNC B0 ;  /* 0x0000000000007941 */ /* 0x010fea0003800000 */
.L_x_2548:
        /* <DEDUP_REMOVED lines=89> */
.L_x_2553:
[----:B------:R-:W-:Y:S05]  /*7db0*/  BSYNC B0 ;  /* 0x0000000000007941 */ /* 0x000fea0003800000 */
.L_x_2552:
        /* <DEDUP_REMOVED lines=50> */
.L_x_2555:
[----:B------:R-:W-:Y:S05]  /*80e0*/  BSYNC B0 ;  /* 0x0000000000007941 */ /* 0x000fea0003800000 */
.L_x_2554:
        /* <DEDUP_REMOVED lines=50> */
.L_x_2557:
[----:B------:R-:W-:Y:S05]  /*8410*/  BSYNC B0 ;  /* 0x0000000000007941 */ /* 0x000fea0003800000 */
.L_x_2556:
        /* <DEDUP_REMOVED lines=49> */
.L_x_2551:
[----:B------:R-:W-:Y:S05]  /*8730*/  BSYNC B1 ;  /* 0x0000000000017941 */ /* 0x000fea0003800000 */
.L_x_2550:
        /* <DEDUP_REMOVED lines=53> */
.L_x_2561:
[----:B------:R-:W-:Y:S05]  /*8a90*/  BSYNC B0 ;  /* 0x0000000000007941 */ /* 0x000fea0003800000 */
.L_x_2560:
        /* <DEDUP_REMOVED lines=50> */
.L_x_2563:
[----:B------:R-:W-:Y:S05]  /*8dc0*/  BSYNC B0 ;  /* 0x0000000000007941 */ /* 0x000fea0003800000 */
.L_x_2562:
        /* <DEDUP_REMOVED lines=50> */
.L_x_2565:
[----:B------:R-:W-:Y:S05]  /*90f0*/  BSYNC B0 ;  /* 0x0000000000007941 */ /* 0x000fea0003800000 */
.L_x_2564:
        /* <DEDUP_REMOVED lines=49> */
.L_x_2559:
[----:B------:R-:W-:Y:S05]  /*9410*/  BSYNC B1 ;  /* 0x0000000000017941 */ /* 0x000fea0003800000 */
.L_x_2558:
        /* <DEDUP_REMOVED lines=53> */
.L_x_2569:
[----:B------:R-:W-:Y:S05]  /*9770*/  BSYNC B0 ;  /* 0x0000000000007941 */ /* 0x000fea0003800000 */
.L_x_2568:
        /* <DEDUP_REMOVED lines=50> */
.L_x_2571:
[----:B------:R-:W-:Y:S05]  /*9aa0*/  BSYNC B0 ;  /* 0x0000000000007941 */ /* 0x000fea0003800000 */
.L_x_2570:
        /* <DEDUP_REMOVED lines=50> */
.L_x_2573:
[----:B------:R-:W-:Y:S05]  /*9dd0*/  BSYNC B0 ;  /* 0x0000000000007941 */ /* 0x000fea0003800000 */
.L_x_2572:
        /* <DEDUP_REMOVED lines=49> */
.L_x_2567:
[----:B------:R-:W-:Y:S05]  /*a0f0*/  BSYNC B1 ;  /* 0x0000000000017941 */ /* 0x000fea0003800000 */
.L_x_2566:
        /* <DEDUP_REMOVED lines=52> */
.L_x_2576:
[----:B------:R-:W-:Y:S05]  /*a440*/  BSYNC B0 ;  /* 0x0000000000007941 */ /* 0x000fea0003800000 */
.L_x_2575:
        /* <DEDUP_REMOVED lines=50> */
.L_x_2578:
[----:B------:R-:W-:Y:S05]  /*a770*/  BSYNC B0 ;  /* 0x0000000000007941 */ /* 0x000fea0003800000 */
.L_x_2577:
        /* <DEDUP_REMOVED lines=50> */
.L_x_2580:
[----:B------:R-:W-:Y:S05]  /*aaa0*/  BSYNC B0 ;  /* 0x0000000000007941 */ /* 0x000fea0003800000 */
.L_x_2579:
        /* <DEDUP_REMOVED lines=50> */
.L_x_2541:
        /* <DEDUP_REMOVED lines=56> */
.L_x_2582:
[----:B--2---:R-:W-:Y:S05]  /*b150*/  BSYNC B0 ;  /* 0x0000000000007941 */ /* 0x004fea0003800000 */
.L_x_2581:
        /* <DEDUP_REMOVED lines=67> */
.L_x_2584:
[----:B--2---:R-:W-:Y:S05]  /*b590*/  BSYNC B0 ;  /* 0x0000000000007941 */ /* 0x004fea0003800000 */
.L_x_2583:
        /* <DEDUP_REMOVED lines=69> */
.L_x_2586:
[----:B--2---:R-:W-:Y:S05]  /*b9f0*/  BSYNC B0 ;  /* 0x0000000000007941 */ /* 0x004fea0003800000 */
.L_x_2585:
        /* <DEDUP_REMOVED lines=66> */
.L_x_2588:
[----:B------:R-:W-:Y:S05]  /*be20*/  BSYNC B0 ;  /* 0x0000000000007941 */ /* 0x000fea0003800000 */
.L_x_2587:
        /* <DEDUP_REMOVED lines=146> */
.L_x_2592:
[----:B------:R-:W-:Y:S05]  /*c750*/  BSYNC B0 ;  /* 0x0000000000007941 */ /* 0x000fea0003800000 */
.L_x_2591:
        /* <DEDUP_REMOVED lines=115> */
.L_x_2590:
[----:B------:R-:W-:Y:S05]  /*ce90*/  BSYNC B1 ;  /* 0x0000000000017941 */ /* 0x000fea0003800000 */
.L_x_2589:
        /* <DEDUP_REMOVED lines=120> */
.L_x_2596:
[----:B------:R-:W-:Y:S05]  /*d620*/  BSYNC B0 ;  /* 0x0000000000007941 */ /* 0x000fea0003800000 */
.L_x_2595:
        /* <DEDUP_REMOVED lines=122> */
.L_x_2594:
[----:B------:R-:W-:Y:S05]  /*ddd0*/  BSYNC B1 ;  /* 0x0000000000017941 */ /* 0x000fea0003800000 */
.L_x_2593:
        /* <DEDUP_REMOVED lines=120> */
.L_x_2600:
[----:B------:R-:W-:Y:S05]  /*e560*/  BSYNC B0 ;  /* 0x0000000000007941 */ /* 0x000fea0003800000 */
.L_x_2599:
        /* <DEDUP_REMOVED lines=122> */
.L_x_2598:
[----:B------:R-:W-:Y:S05]  /*ed10*/  BSYNC B1 ;  /* 0x0000000000017941 */ /* 0x000fea0003800000 */
.L_x_2597:
        /* <DEDUP_REMOVED lines=119> */
.L_x_2602:
[----:B------:R-:W-:Y:S05]  /*f490*/  BSYNC B0 ;  /* 0x0000000000007941 */ /* 0x000fea0003800000 */
.L_x_2601:
        /* <DEDUP_REMOVED lines=42> */
[----:B------:R-:W-:Y:S02]  /*f740*/  PRMT R69, R69, 0x5410, R18 ;  /* 0x0000541045457816 */ /* 0x000fe40000000012 */
[----:B------:R-:W-:-:S02]  /*f750*/  PRMT R71, R71, 0x5410, R24 ;  /* 0x0000541047477816 */ /* 0x000fc40000000018 */
[----:B------:R-:W-:Y:S01]  /*f760*/  PRMT R82, R82, 0x5410, R21 ;  /* 0x0000541052527816 */ /* 0x000fe20000000015 */
[C---:B------:R-:W-:Y:S01]  /*f770*/  IMAD.U32 R21, R80.reuse, 0x10000, RZ ;  /* 0x0001000050157824 */ /* 0x040fe200078e00ff */
[----:B------:R-:W-:Y:S02]  /*f780*/  PRMT R67, R67, 0x5410, R16 ;  /* 0x0000541043437816 */ /* 0x000fe40000000010 */
[----:B------:R-:W-:Y:S02]  /*f790*/  LOP3.LUT R80, R80, 0xffff0000, RZ, 0xc0, !PT ;  /* 0xffff000050507812 */ /* 0x000fe400078ec0ff */
[----:B------:R-:W-:Y:S01]  /*f7a0*/  SHF.R.U32.HI R26, RZ, 0x10, R27 ;  /* 0x00000010ff1a7819 */ /* 0x000fe2000001161b */
[C---:B------:R-:W-:Y:S01]  /*f7b0*/  IMAD.U32 R25, R67.reuse, 0x10000, RZ ;  /* 0x0001000043197824 */ /* 0x040fe200078e00ff */
        /* <DEDUP_REMOVED lines=72> */
.L_x_2574:
[----:B------:R-:W-:Y:S05]  /*fc40*/  BSYNC B2 ;  /* 0x0000000000027941 */ /* 0x000fea0003800000 */
.L_x_2540:
        /* <DEDUP_REMOVED lines=19> */
[----:B------:R-:W-:Y:S01]  /*fd80*/  SHF.R.S32.HI R9, RZ, 0x1f, R30 ;  /* 0x0000001fff097819 */ /* 0x000fe2000001141e */
[----:B------:R-:W-:Y:S01]  /*fd90*/  IMAD R4, R45, c[0x0][0x218], RZ ;  /* 0x000086002d047a24 */ /* 0x000fe200078e02ff */
[----:B------:R-:W-:Y:S01]  /*fda0*/  UISETP.GE.AND UP0, UPT, UR10, 0x2, UPT ;  /* 0x000000020a00788c */ /* 0x000fe2000bf06270 */
[----:B------:R-:W-:Y:S01]  /*fdb0*/  IMAD R217, R11, 0x200, R8 ;  /* 0x000002000bd97824 */ /* 0x000fe200078e0208 */
[----:B------:R-:W-:Y:S01]  /*fdc0*/  LEA.HI R198, R9, R30, RZ, 0x3 ;  /* 0x0000001e09c67211 */ /* 0x000fe200078f18ff */
[----:B------:R-:W-:Y:S01]  /*fdd0*/  IMAD.WIDE.U32 R6, R221, c[0x0][0x218], R6 ;  /* 0x00008600dd067a25 */ /* 0x000fe200078e0006 */
[----:B------:R-:W-:-:S02]  /*fde0*/  SHF.R.S32.HI R8, RZ, 0x1f, R29 ;  /* 0x0000001fff087819 */ /* 0x000fc4000001141d */
[----:B------:R-:W-:Y:S01]  /*fdf0*/  LOP3.LUT R198, R198, 0xfffffff8, RZ, 0xc0, !PT ;  /* 0xfffffff8c6c67812 */ /* 0x000fe200078ec0ff */
[----:B------:R-:W-:Y:S01]  /*fe00*/  IMAD.SHL.U32 R217, R217, 0x2, RZ ;  /* 0x00000002d9d97824 */ /* 0x000fe200078e00ff */
[----:B------:R-:W-:Y:S01]  /*fe10*/  BAR.SYNC.DEFER_BLOCKING 0x0 ;  /* 0x0000000000007b1d */ /* 0x000fe20000010000 */
[----:B------:R-:W-:Y:S01]  /*fe20*/  IMAD R4, R221, c[0x0][0x21c], R4 ;  /* 0x00008700dd047a24 */ /* 0x000fe200078e0204 */
[----:B------:R-:W-:Y:S01]  /*fe30*/  SHF.R.S32.HI R9, RZ, 0x1f, R28 ;  /* 0x0000001fff097819 */ /* 0x000fe2000001141c */
[----:B------:R-:W-:Y:S01]  /*fe40*/  IMAD.SHL.U32 R11, R11, 0x8, RZ ;  /* 0x000000080b0b7824 */ /* 0x000fe200078e00ff */
[C---:B------:R-:W-:Y:S01]  /*fe50*/  IADD3 R5, R217.reuse, 0xc080, RZ ;  /* 0x0000c080d9057810 */ /* 0x040fe20007ffe0ff */
[----:B------:R-:W-:Y:S01]  /*fe60*/  IMAD.SHL.U32 R45, R44, 0x40, RZ ;  /* 0x000000402c2d7824 */ /* 0x000fe200078e00ff */
[----:B------:R-:W-:Y:S02]  /*fe70*/  IADD3 R216, R217, 0xc0a0, RZ ;  /* 0x0000c0a0d9d87810 */ /* 0x000fe40007ffe0ff */
[----:B------:R-:W-:-:S02]  /*fe80*/  @P0 IADD3 R216, R5, -0x20, RZ ;  /* 0xffffffe005d80810 */ /* 0x000fc40007ffe0ff */
[----:B------:R-:W-:Y:S02]  /*fe90*/  IADD3 R5, P0, R6, UR26, RZ ;  /* 0x0000001a06057c10 */ /* 0x000fe4000ff1e0ff */
[----:B------:R-:W-:Y:S02]  /*fea0*/  LOP3.LUT R11, R0, 0x8, R11, 0xf8, !PT ;  /* 0x00000008000b7812 */ /* 0x000fe400078ef80b */
[----:B------:R-:W-:Y:S02]  /*feb0*/  IADD3.X R6, R7, UR12, R4, P0, !PT ;  /* 0x0000000c07067c10 */ /* 0x000fe400087fe404 */
[----:B------:R-:W-:Y:S02]  /*fec0*/  LEA R4, P0, R5, c[0x0][0x1f8], 0x1 ;  /* 0x00007e0005047a11 */ /* 0x000fe400078008ff */
[----:B------:R-:W-:Y:S01]  /*fed0*/  SHF.R.U32.HI R44, RZ, 0x3, R0 ;  /* 0x00000003ff2c7819 */ /* 0x000fe20000011600 */
[----:B------:R-:W-:Y:S01]  /*fee0*/  IMAD.MOV.U32 R0, RZ, RZ, 0x40 ;  /* 0x00000040ff007424 */ /* 0x000fe200078e00ff */
[----:B------:R-:W-:Y:S01]  /*fef0*/  LOP3.LUT R45, R45, 0xfffffe00, RZ, 0xc0, !PT ;  /* 0xfffffe002d2d7812 */ /* 0x000fe200078ec0ff */
[----:B------:R-:W-:Y:S01]  /*ff00*/  SHFL.IDX PT, R24, R4, RZ, 0x181f ;  /* 0x00181fff04187589 */ /* 0x000fe200000e0000 */
[----:B------:R-:W-:-:S02]  /*ff10*/  LEA.HI.X R5, R5, c[0x0][0x1fc], R6, 0x1, P0 ;  /* 0x00007f0005057a11 */ /* 0x000fc400000f0c06 */
[----:B------:R-:W-:Y:S01]  /*ff20*/  LOP3.LUT R44, R11, R44, RZ, 0x3c, !PT ;  /* 0x0000002c0b2c7212 */ /* 0x000fe200078e3cff */
[----:B------:R-:W-:Y:S01]  /*ff30*/  IMAD R7, R48, 0x400, R45 ;  /* 0x0000040030077824 */ /* 0x000fe200078e022d */
[----:B------:R-:W-:Y:S01]  /*ff40*/  LOP3.LUT P0, RZ, R51, 0x4, RZ, 0xc0, !PT ;  /* 0x0000000433ff7812 */ /* 0x000fe2000780c0ff */
[----:B------:R-:W1:Y:S01]  /*ff50*/  SHFL.IDX PT, R25, R5, RZ, 0x181f ;  /* 0x00181fff05197589 */ /* 0x000e6200000e0000 */
[----:B------:R-:W-:Y:S01]  /*ff60*/  LEA.HI R197, R8, R29, RZ, 0x3 ;  /* 0x0000001d08c57211 */ /* 0x000fe200078f18ff */
[----:B------:R-:W-:Y:S01]  /*ff70*/  IMAD.IADD R218, R44, 0x1, R7 ;  /* 0x000000012cda7824 */ /* 0x000fe200078e0207 */
[----:B------:R-:W-:Y:S01]  /*ff80*/  SEL R0, R0, 0xffffffc0, !P0 ;  /* 0xffffffc000007807 */ /* 0x000fe20004000000 */
[----:B------:R-:W-:Y:S01]  /*ff90*/  LDSM.16.M88.4 R12, [R217+0xc080] ;  /* 0x00c08000d90c783b */ /* 0x000fe20000000200 */
[----:B------:R-:W-:Y:S01]  /*ffa0*/  ISETP.LT.AND P0, PT, R50, UR22, PT ;  /* 0x0000001632007c0c */ /* 0x000fe2000bf01270 */
[----:B------:R-:W-:Y:S01]  /*ffb0*/  IMAD.SHL.U32 R218, R218, 0x2, RZ ;  /* 0x00000002dada7824 */ /* 0x000fe200078e00ff */
[----:B------:R-:W-:Y:S01]  /*ffc0*/  LEA.HI R196, R9, R28, RZ, 0x3 ;  /* 0x0000001c09c47211 */ /* 0x000fe200078f18ff */
[----:B------:R-:W-:Y:S01]  /*ffd0*/  LDSM.16.M88.4 R20, [R217+0xc880] ;  /* 0x00c88000d914783b */ /* 0x000fe20000000200 */
[----:B------:R-:W-:Y:S01]  /*ffe0*/  ISETP.GE.OR P6, PT, R46, c[0x0][0x1d4], !P0 ;  /* 0x000075002e007a0c */ /* 0x000fe200047c6670 */
[--C-:B------:R-:W-:Y:S01]  /*fff0*/  IMAD R214, R2, 0x2, R218.reuse ;  /* 0x0000000202d67824 */ /* 0x100fe200078e02da */
[----:B------:R-:W-:Y:S01]  /*10000*/  LOP3.LUT R197, R197, 0xfffffff8, RZ, 0xc0, !PT ;  /* 0xfffffff8c5c57812 */ /* 0x000fe200078ec0ff */
[----:B------:R-:W2:Y:S01]  /*10010*/  LDSM.16.M88.4 R4, [R218+0x10080] ;  /* 0x01008000da04783b */ /* 0x000ea20000000200 */
[----:B------:R-:W-:Y:S01]  /*10020*/  LOP3.LUT R196, R196, 0xfffffff8, RZ, 0xc0, !PT ;  /* 0xfffffff8c4c47812 */ /* 0x000fe200078ec0ff */
[----:B------:R-:W-:Y:S01]  /*10030*/  IMAD R213, R3, 0x2, R218 ;  /* 0x0000000203d57824 */ /* 0x000fe200078e02da */
[----:B------:R-:W-:Y:S01]  /*10040*/  IADD3 R207, R216, 0x800, RZ ;  /* 0x00000800d8cf7810 */ /* 0x000fe20007ffe0ff */
[----:B------:R-:W-:Y:S01]  /*10050*/  LDSM.16.M88.4 R40, [R216] ;  /* 0x00000000d828783b */ /* 0x000fe20000000200 */
[----:B------:R-:W-:Y:S01]  /*10060*/  IMAD.IADD R212, R217, 0x1, R0 ;  /* 0x00000001d9d47824 */ /* 0x000fe200078e0200 */
[----:B------:R-:W-:Y:S01]  /*10070*/  SHF.R.S32.HI R199, RZ, 0x1f, R196 ;  /* 0x0000001fffc77819 */ /* 0x000fe200000114c4 */
[----:B------:R-:W-:Y:S01]  /*10080*/  IMAD R211, R3, 0x2, R214 ;  /* 0x0000000203d37824 */ /* 0x000fe200078e02d6 */
[----:B------:R-:W-:Y:S01]  /*10090*/  LDSM.16.M88.4 R36, [R216+0x800] ;  /* 0x00080000d824783b */ /* 0x000fe20000000200 */
[----:B------:R-:W-:Y:S01]  /*100a0*/  IMAD.IADD R206, R0, 0x1, R216 ;  /* 0x0000000100ce7824 */ /* 0x000fe200078e02d8 */
        /* <DEDUP_REMOVED lines=15> */
[----:B------:R-:W-:-:S02]  /*101a0*/  IADD3 R201, R216, 0x3000, RZ ;  /* 0x00003000d8c97810 */ /* 0x000fc40007ffe0ff */
[----:B------:R-:W-:Y:S02]  /*101b0*/  IADD3 R200, R216, 0x3800, RZ ;  /* 0x00003800d8c87810 */ /* 0x000fe40007ffe0ff */
[----:B------:R3:W-:Y:S01]  /*101c0*/  LDGSTS.E.BYPASS.LTC128B.128 [R223+0x9080], [R10.64], !P6 ;  /* 0x090800000adf7fae */ /* 0x0007e2000f101d58 */
[----:B------:R-:W-:Y:S02]  /*101d0*/  ISETP.GE.OR P6, PT, R29, c[0x0][0x1d4], !P0 ;  /* 0x000075001d007a0c */ /* 0x000fe400047c6670 */
[----:B------:R-:W-:Y:S01]  /*101e0*/  ISETP.GE.OR P0, PT, R28, c[0x0][0x1d4], !P0 ;  /* 0x000075001c007a0c */ /* 0x000fe20004706670 */
[C---:B--2---:R-:W-:Y:S10]  /*101f0*/  HMMA.16816.F32.BF16 R16, R4.reuse, R12, RZ ;  /* 0x0000000c0410723c */ /* 0x044ff400000418ff */
[----:B------:R2:W-:Y:S04]  /*10200*/  LDGSTS.E.BYPASS.LTC128B.128 [R223+0xa080], [R26.64], !P6 ;  /* 0x0a0800001adf7fae */ /* 0x0005e8000f101d58 */
        /* <DEDUP_REMOVED lines=107> */
[C---:B---3--:R-:W-:Y:S07]  /*108c0*/  HMMA.16816.F32.BF16 R4, R36.reuse, R28, R8 ;  /* 0x0000001c2404723c */ /* 0x048fee0000041808 */
[----:B------:R-:W-:Y:S01]  /*108d0*/  SHF.R.S32.HI R9, RZ, 0x1f, R46 ;  /* 0x0000001fff097819 */ /* 0x000fe2000001142e */
[----:B------:R-:W-:Y:S01]  /*108e0*/  HMMA.16816.F32.BF16 R40, R36, R30, R40 ;  /* 0x0000001e2428723c */ /* 0x000fe20000041828 */
[----:B------:R-:W-:Y:S01]  /*108f0*/  SHF.R.S32.HI R11, RZ, 0x1f, R198 ;  /* 0x0000001fff0b7819 */ /* 0x000fe200000114c6 */
[----:B------:R-:W-:Y:S06]  /*10900*/  BAR.SYNC.DEFER_BLOCKING 0x0 ;  /* 0x0000000000007b1d */ /* 0x000fec0000010000 */
[----:B------:R-:W-:Y:S05]  /*10910*/  @P0 BRA `(.L_x_2603) ;  /* 0x000002b000000947 */ /* 0x000fea0003800000 */
[----:B----4-:R-:W-:Y:S01]  /*10920*/  ULEA UR4, UR10, UR16, 0x5 ;  /* 0x000000100a047291 */ /* 0x010fe2000f8e283f */
        /* <DEDUP_REMOVED lines=42> */
.L_x_2603:
[----:B----4-:R-:W-:Y:S01]  /*10bd0*/  LOP3.LUT R49, R49, 0xffffffe0, RZ, 0xc0, !PT ;  /* 0xffffffe031317812 */ /* 0x010fe200078ec0ff */
[----:B------:R-:W-:Y:S01]  /*10be0*/  UMOV UR4, 0xffffffe0 ;  /* 0xffffffe000047882 */ /* 0x000fe20000000000 */
[----:B------:R-:W-:Y:S01]  /*10bf0*/  LEA.HI R21, R47, R66, RZ, 0x2 ;  /* 0x000000422f157211 */ /* 0x000fe200078f10ff */
[----:B------:R-:W-:Y:S01]  /*10c00*/  UIMAD UR4, UR10, UR4, 0x21 ;  /* 0x000000210a0474a4 */ /* 0x000fe2000f8e0204 */
[----:B-1----:R-:W-:Y:S01]  /*10c10*/  SHF.R.S32.HI R11, RZ, 0x1f, R48 ;  /* 0x0000001fff0b7819 */ /* 0x002fe20000011430 */
[C---:B------:R-:W-:Y:S01]  /*10c20*/  IMAD.IADD R0, R66.reuse, 0x1, -R49 ;  /* 0x0000000142007824 */ /* 0x040fe200078e0a31 */
[----:B------:R-:W-:Y:S01]  /*10c30*/  LOP3.LUT R21, R21, 0xfffffffc, RZ, 0xc0, !PT ;  /* 0xfffffffc15157812 */ /* 0x000fe200078ec0ff */
[----:B------:R-:W-:Y:S01]  /*10c40*/  IMAD.IADD R215, R45, 0x1, R44 ;  /* 0x000000012dd77824 */ /* 0x000fe200078e022c */
[----:B------:R-:W-:Y:S01]  /*10c50*/  LEA.HI R11, R11, R48, RZ, 0x3 ;  /* 0x000000300b0b7211 */ /* 0x000fe200078f18ff */
[----:B------:R-:W-:Y:S01]  /*10c60*/  @UP2 USHF.L.U32 UR14, UR14, 0x7, URZ ;  /* 0x000000070e0e2899 */ /* 0x000fe2000800063f */
[----:B------:R-:W-:Y:S01]  /*10c70*/  SHF.R.S32.HI R9, RZ, 0x1f, R0 ;  /* 0x0000001fff097819 */ /* 0x000fe20000011400 */
[----:B------:R-:W-:Y:S01]  /*10c80*/  IMAD.IADD R66, R66, 0x1, -R21 ;  /* 0x0000000142427824 */ /* 0x000fe200078e0a15 */
[----:B------:R-:W-:Y:S01]  /*10c90*/  LOP3.LUT R11, R11, 0xffffff8, RZ, 0xc0, !PT ;  /* 0x0ffffff80b0b7812 */ /* 0x000fe200078ec0ff */
[----:B------:R-:W-:Y:S01]  /*10ca0*/  IMAD.SHL.U32 R215, R215, 0x2, RZ ;  /* 0x00000002d7d77824 */ /* 0x000fe200078e00ff */
[----:B------:R-:W-:Y:S01]  /*10cb0*/  LEA.HI R8, R9, R0, RZ, 0x2 ;  /* 0x0000000009087211 */ /* 0x000fe200078f10ff */
[----:B------:R-:W0:Y:S01]  /*10cc0*/  LDGDEPBAR ;  /* 0x00000000000079af */ /* 0x000e220000000000 */
[----:B------:R-:W-:Y:S01]  /*10cd0*/  LEA.HI R9, R66, R66, RZ, 0x1 ;  /* 0x0000004242097211 */ /* 0x000fe200078f08ff */
[----:B------:R-:W-:Y:S01]  /*10ce0*/  IMAD.IADD R11, R48, 0x1, -R11 ;  /* 0x00000001300b7824 */ /* 0x000fe200078e0a0b */
[----:B------:R-:W-:Y:S01]  /*10cf0*/  PLOP3.LUT P0, PT, PT, PT, UP2, 0x80, 0x0 ;  /* 0x000000000000781c */ /* 0x000fe20003f0f028 */
[--C-:B------:R-:W-:Y:S01]  /*10d00*/  IMAD R210, R2, 0x2, R215.reuse ;  /* 0x0000000202d27824 */ /* 0x100fe200078e02d7 */
[C---:B------:R-:W-:Y:S01]  /*10d10*/  LEA.HI.SX32 R10, R8.reuse, UR15, 0x1e ;  /* 0x0000000f080a7c11 */ /* 0x040fe2000f8ff2ff */
[----:B------:R-:W-:Y:S01]  /*10d20*/  LDSM.16.MT88.4 R132, [R215+0x8080] ;  /* 0x00808000d784783b */ /* 0x000fe20000004200 */
[----:B------:R-:W-:Y:S01]  /*10d30*/  LOP3.LUT R9, R9, 0x1ffffffe, RZ, 0xc0, !PT ;  /* 0x1ffffffe09097812 */ /* 0x000fe200078ec0ff */
[----:B------:R-:W-:Y:S01]  /*10d40*/  IMAD R209, R3, 0x2, R215 ;  /* 0x0000000203d17824 */ /* 0x000fe200078e02d7 */
[----:B------:R-:W-:Y:S01]  /*10d50*/  LOP3.LUT R227, R8, 0x7ffffffc, RZ, 0xc0, !PT ;  /* 0x7ffffffc08e37812 */ /* 0x000fe200078ec0ff */
[----:B------:R-:W-:Y:S01]  /*10d60*/  IMAD R10, R11, 0x10, R10 ;  /* 0x000000100b0a7824 */ /* 0x000fe200078e020a */
[----:B------:R-:W-:Y:S01]  /*10d70*/  LDSM.16.MT88.4 R140, [R210+0x8080] ;  /* 0x00808000d28c783b */ /* 0x000fe20000004200 */
[----:B------:R-:W-:-:S02]  /*10d80*/  IMAD.IADD R9, R66, 0x1, -R9 ;  /* 0x0000000142097824 */ /* 0x000fc400078e0a09 */
[----:B------:R-:W-:Y:S01]  /*10d90*/  IMAD.IADD R227, R0, 0x1, -R227 ;  /* 0x0000000100e37824 */ /* 0x000fe200078e0ae3 */
[----:B------:R-:W-:Y:S01]  /*10da0*/  LDSM.16.MT88.4 R48, [R210+0x9080] ;  /* 0x00908000d230783b */ /* 0x000fe20000004200 */
[----:B------:R-:W-:Y:S02]  /*10db0*/  IMAD R226, R9, 0x8, R10 ;  /* 0x0000000809e27824 */ /* 0x000fe400078e020a */
[----:B------:R-:W-:Y:S01]  /*10dc0*/  IMAD.U32 R0, RZ, RZ, UR4 ;  /* 0x00000004ff007e24 */ /* 0x000fe2000f8e00ff */
[----:B------:R-:W-:Y:S01]  /*10dd0*/  LDSM.16.MT88.4 R72, [R215+0xa080] ;  /* 0x00a08000d748783b */ /* 0x000fe20000004200 */
[----:B------:R-:W-:Y:S01]  /*10de0*/  @P0 IMAD.HI.U32 R9, R226, c[0x0][0x2c8], RZ ;  /* 0x0000b200e2090a27 */ /* 0x000fe200078e00ff */
[----:B------:R-:W-:Y:S01]  /*10df0*/  PLOP3.LUT P0, PT, PT, PT, UP2, 0x80, 0x0 ;  /* 0x000000000000781c */ /* 0x000fe20003f0f028 */
[----:B------:R-:W-:Y:S01]  /*10e00*/  ULDC.64 UR4, c[0x0][0x2c8] ;  /* 0x0000b20000047ab9 */ /* 0x000fe20000000a00 */
[----:B------:R-:W-:Y:S01]  /*10e10*/  LDSM.16.MT88.4 R56, [R209+0x9080] ;  /* 0x00908000d138783b */ /* 0x000fe20000004200 */
[----:B------:R-:W-:-:S02]  /*10e20*/  IMAD.MOV.U32 R11, RZ, RZ, R226 ;  /* 0x000000ffff0b7224 */ /* 0x000fc400078e00e2 */
[----:B------:R-:W-:Y:S01]  /*10e30*/  IMAD.SHL.U32 R227, R227, 0x2, RZ ;  /* 0x00000002e3e37824 */ /* 0x000fe200078e00ff */
[----:B------:R-:W-:Y:S01]  /*10e40*/  LDSM.16.MT88.4 R80, [R210+0xa080] ;  /* 0x00a08000d250783b */ /* 0x000fe20000004200 */
[----:B------:R-:W-:-:S03]  /*10e50*/  IMAD R208, R3, 0x2, R210 ;  /* 0x0000000203d07824 */ /* 0x000fc600078e02d2 */
[C---:B------:R-:W-:Y:S01]  /*10e60*/  IADD3 R0, -R227.reuse, UR11, R0 ;  /* 0x0000000be3007c10 */ /* 0x040fe2000fffe100 */
[----:B------:R-:W-:Y:S02]  /*10e70*/  LDSM.16.MT88.4 R88, [R209+0xa080] ;  /* 0x00a08000d158783b */ /* 0x000fe40000004200 */
[----:B------:R-:W-:Y:S02]  /*10e80*/  @P0 SHF.R.U32.HI R11, RZ, c[0x0][0x2cc], R9 ;  /* 0x0000b300ff0b0a19 */ /* 0x000fe40000011609 */
[----:B------:R-:W-:Y:S01]  /*10e90*/  IADD3 R10, R0, -UR20, RZ ;  /* 0x80000014000a7c10 */ /* 0x000fe2000fffe0ff */
[----:B------:R-:W-:Y:S01]  /*10ea0*/  LDSM.16.MT88.4 R32, [R208+0x8080] ;  /* 0x00808000d020783b */ /* 0x000fe20000004200 */
[----:B------:R-:W-:Y:S01]  /*10eb0*/  IADD3 R0, -R227, UR22, RZ ;  /* 0x00000016e3007c10 */ /* 0x000fe2000fffe1ff */
[----:B------:R-:W-:Y:S02]  /*10ec0*/  UIMAD.WIDE.U32 UR22, UR14, UR4, URZ ;  /* 0x000000040e1672a5 */ /* 0x000fe4000f8e003f */
[----:B------:R-:W1:Y:S04]  /*10ed0*/  SHFL.IDX PT, R9, R11, RZ, 0x1c1f ;  /* 0x001c1fff0b097589 */ /* 0x000e6800000e0000 */
[----:B------:R-:W2:Y:S01]  /*10ee0*/  SHFL.IDX PT, R11, R11, 0x1, 0x1c1f ;  /* 0x003c1f000b0b7f89 */ /* 0x000ea200000e0000 */
        /* <DEDUP_REMOVED lines=11> */
[C---:B-1----:R-:W-:Y:S01]  /*10fa0*/  IMAD.IADD R9, R10.reuse, 0x1, R9 ;  /* 0x000000010a097824 */ /* 0x042fe200078e0209 */
[----:B------:R-:W-:Y:S01]  /*10fb0*/  LDSM.16.MT88.4 R120, [R209+0xb080] ;  /* 0x00b08000d178783b */ /* 0x000fe20000004200 */
[----:B--2---:R-:W-:-:S03]  /*10fc0*/  IMAD.IADD R11, R10, 0x1, R11 ;  /* 0x000000010a0b7824 */ /* 0x004fc600078e020b */
[C---:B------:R-:W-:Y:S01]  /*10fd0*/  IMNMX R9, R0.reuse, R9, PT ;  /* 0x0000000900097217 */ /* 0x040fe20003800200 */
[----:B------:R-:W-:Y:S01]  /*10fe0*/  LDSM.16.MT88.4 R188, [R209+0x8880] ;  /* 0x00888000d1bc783b */ /* 0x000fe20000004200 */
[----:B------:R-:W-:Y:S02]  /*10ff0*/  IMNMX R235, RZ, UR4, !PT ;  /* 0x00000004ffeb7c17 */ /* 0x000fe4000f800200 */
[C---:B------:R-:W-:Y:S01]  /*11000*/  ISETP.GT.AND P0, PT, R9.reuse, RZ, PT ;  /* 0x000000ff0900720c */ /* 0x040fe20003f04270 */
[----:B------:R-:W-:Y:S01]  /*11010*/  LDSM.16.MT88.4 R184, [R208+0x8880] ;  /* 0x00888000d0b8783b */ /* 0x000fe20000004200 */
[----:B------:R-:W-:Y:S02]  /*11020*/  IMNMX R0, R0, R11, PT ;  /* 0x0000000b00007217 */ /* 0x000fe40003800200 */
        /* <DEDUP_REMOVED lines=19> */
[----:B------:R-:W-:Y:S02]  /*11160*/  ISETP.GT.AND P0, PT, R9, 0x18, PT ;  /* 0x000000180900780c */ /* 0x000fe40003f04270 */
[----:B------:R-:W-:Y:S02]  /*11170*/  FMNMX.FTZ R5, R23, R22, !PT ;  /* 0x0000001617057209 */ /* 0x000fe40007810000 */
[----:B------:R-:W-:Y:S02]  /*11180*/  FSEL R12, R40, -INF , P0 ;  /* 0xff800000280c7808 */ /* 0x000fe40000000000 */
[----:B------:R-:W-:Y:S02]  /*11190*/  ISETP.GT.AND P0, PT, R9, 0x19, PT ;  /* 0x000000190900780c */ /* 0x000fe40003f04270 */
[----:B------:R-:W-:-:S02]  /*111a0*/  FMNMX.FTZ R5, R20, R5, !PT ;  /* 0x0000000514057209 */ /* 0x000fc40007810000 */
[----:B------:R-:W-:Y:S02]  /*111b0*/  FSEL R10, R41, -INF , P0 ;  /* 0xff800000290a7808 */ /* 0x000fe40000000000 */
[----:B------:R-:W-:Y:S02]  /*111c0*/  ISETP.GT.AND P0, PT, R0, RZ, PT ;  /* 0x000000ff0000720c */ /* 0x000fe40003f04270 */
[----:B------:R-:W-:Y:S02]  /*111d0*/  FMNMX.FTZ R5, R8, R5, !PT ;  /* 0x0000000508057209 */ /* 0x000fe40007810000 */
[----:B------:R-:W-:Y:S02]  /*111e0*/  FSEL R18, R18, -INF , P0 ;  /* 0xff80000012127808 */ /* 0x000fe40000000000 */
[----:B------:R-:W-:Y:S02]  /*111f0*/  ISETP.GT.AND P0, PT, R0, 0x1, PT ;  /* 0x000000010000780c */ /* 0x000fe40003f04270 */
[----:B------:R-:W-:-:S02]  /*11200*/  FMNMX.FTZ R5, R16, R5, !PT ;  /* 0x0000000510057209 */ /* 0x000fc40007810000 */
[----:B------:R-:W-:Y:S02]  /*11210*/  FSEL R21, R19, -INF , P0 ;  /* 0xff80000013157808 */ /* 0x000fe40000000000 */
[----:B------:R-:W-:Y:S02]  /*11220*/  ISETP.GT.AND P0, PT, R0, 0x8, PT ;  /* 0x000000080000780c */ /* 0x000fe40003f04270 */
        /* <DEDUP_REMOVED lines=8> */
[----:B------:R-:W-:Y:S02]  /*112b0*/  FMNMX.FTZ R6, R19, R24, !PT ;  /* 0x0000001813067209 */ /* 0x000fe40007810000 */
        /* <DEDUP_REMOVED lines=38> */
[----:B------:R-:W-:Y:S01]  /*11520*/  MUFU.EX2 R192, R192 ;  /* 0x000000c000c07308 */ /* 0x000fe20000000800 */
[--C-:B------:R-:W-:Y:S02]  /*11530*/  FFMA.FTZ R224, R4, c[0x0][0x2d0], -R17.reuse ;  /* 0x0000b40004e07a23 */ /* 0x100fe40000010811 */
[----:B------:R-:W2:Y:S01]  /*11540*/  LDSM.16.MT88.4 R4, [R208+0xb080] ;  /* 0x00b08000d004783b */ /* 0x000ea20000004200 */
[--C-:B------:R-:W-:Y:S02]  /*11550*/  FFMA.FTZ R3, R16, c[0x0][0x2d0], -R17.reuse ;  /* 0x0000b40010037a23 */ /* 0x100fe40000010811 */
[----:B------:R-:W-:-:S02]  /*11560*/  FFMA.FTZ R225, R12, c[0x0][0x2d0], -R17 ;  /* 0x0000b4000ce17a23 */ /* 0x000fc40000010811 */
[----:B------:R-:W3:Y:S01]  /*11570*/  MUFU.EX2 R151, R151 ;  /* 0x0000009700977308 */ /* 0x000ee20000000800 */
[----:B------:R-:W-:Y:S02]  /*11580*/  FFMA.FTZ R228, R10, c[0x0][0x2d0], -R17 ;  /* 0x0000b4000ae47a23 */ /* 0x000fe40000010811 */
[--C-:B------:R-:W-:Y:S01]  /*11590*/  FFMA.FTZ R229, R15, c[0x0][0x2d0], -R8.reuse ;  /* 0x0000b4000fe57a23 */ /* 0x100fe20000010808 */
[----:B------:R-:W4:Y:S01]  /*115a0*/  LDSM.16.MT88.4 R16, [R215+0x8880] ;  /* 0x00888000d710783b */ /* 0x000f220000004200 */
[--C-:B------:R-:W-:Y:S02]  /*115b0*/  FFMA.FTZ R230, R13, c[0x0][0x2d0], -R8.reuse ;  /* 0x0000b4000de67a23 */ /* 0x100fe40000010808 */
[--C-:B------:R-:W-:Y:S01]  /*115c0*/  FFMA.FTZ R231, R11, c[0x0][0x2d0], -R8.reuse ;  /* 0x0000b4000be77a23 */ /* 0x100fe20000010808 */
[----:B------:R-:W5:Y:S01]  /*115d0*/  MUFU.EX2 R150, R150 ;  /* 0x0000009600967308 */ /* 0x000f620000000800 */
[----:B------:R-:W-:Y:S01]  /*115e0*/  FFMA.FTZ R232, R9, c[0x0][0x2d0], -R8 ;  /* 0x0000b40009e87a23 */ /* 0x000fe20000010808 */
[----:B------:R-:W1:Y:S04]  /*115f0*/  LDSM.16.MT88.4 R12, [R210+0x8880] ;  /* 0x00888000d20c783b */ /* 0x000e680000004200 */
[----:B------:R-:W1:Y:S02]  /*11600*/  LDSM.16.MT88.4 R8, [R215+0x9880] ;  /* 0x00988000d708783b */ /* 0x000e640000004200 */
[----:B------:R-:W-:Y:S01]  /*11610*/  MUFU.EX2 R193, R193 ;  /* 0x000000c100c17308 */ /* 0x000fe20000000800 */
[----:B---3--:R-:W-:Y:S01]  /*11620*/  F2FP.BF16.PACK_AB R128, R151, R192 ;  /* 0x000000c09780723e */ /* 0x008fe200000010ff */
[----:B------:R-:W-:-:S06]  /*11630*/  FADD.FTZ R151, R192, R151 ;  /* 0x00000097c0977221 */ /* 0x000fcc0000010000 */
        /* <DEDUP_REMOVED lines=49> */
[C---:B--2---:R-:W-:Y:S07]  /*11950*/  HMMA.16816.F32.BF16 R124, R128.reuse, R4, RZ ;  /* 0x00000004807c723c */ /* 0x044fee00000418ff */
        /* <DEDUP_REMOVED lines=8> */
[----:B------:R-:W-:Y:S01]  /*119e0*/  F2FP.BF16.PACK_AB R7, R232, R231 ;  /* 0x000000e7e807723e */ /* 0x000fe200000010ff */
        /* <DEDUP_REMOVED lines=62> */
.L_x_2607:
        /* <DEDUP_REMOVED lines=38> */
.L_x_2605:
[C---:B--234-:R-:W-:Y:S01]  /*12030*/  HMMA.16816.F32.BF16 R4, R148.reuse, R152, RZ ;  /* 0x000000989404723c */ /* 0x05cfe200000418ff */
[----:B------:R-:W0:Y:S01]  /*12040*/  LDGDEPBAR ;  /* 0x00000000000079af */ /* 0x000e220000000000 */
[----:B------:R-:W-:Y:S06]  /*12050*/  UISETP.GE.AND UP0, UPT, UR7, 0x1, UPT ;  /* 0x000000010700788c */ /* 0x000fec000bf06270 */
        /* <DEDUP_REMOVED lines=152> */
.L_x_2606:
[----:B------:R-:W-:Y:S01]  /*129e0*/  PLOP3.LUT P0, PT, PT, PT, UP2, 0x80, 0x0 ;  /* 0x000000000000781c */ /* 0x000fe20003f0f028 */
[----:B------:R-:W-:Y:S01]  /*129f0*/  UIMAD UR5, UR7, -0x20, UR4 ;  /* 0xffffffe0070578a4 */ /* 0x000fe2000f8e0204 */
[----:B-1----:R-:W-:Y:S01]  /*12a00*/  MOV R152, R226 ;  /* 0x000000e200987202 */ /* 0x002fe20000000f00 */
[----:B------:R-:W-:Y:S04]  /*12a10*/  LDSM.16.MT88.4 R156, [R210+0x8080] ;  /* 0x00808000d29c783b */ /* 0x000fe80000004200 */
[----:B------:R-:W-:Y:S04]  /*12a20*/  MOV R0, UR5 ;  /* 0x0000000500007c02 */ /* 0x000fe80008000f00 */
[----:B------:R-:W-:Y:S01]  /*12a30*/  IADD3 R0, R0, UR11, -R227 ;  /* 0x0000000b00007c10 */ /* 0x000fe2000fffe8e3 */
[----:B------:R-:W-:Y:S01]  /*12a40*/  LDSM.16.MT88.4 R172, [R215+0xa880] ;  /* 0x00a88000d7ac783b */ /* 0x000fe20000004200 */
[----:B------:R-:W-:Y:S02]  /*12a50*/  @P0 MOV R152, R234 ;  /* 0x000000ea00980202 */ /* 0x000fe40000000f00 */
[----:B------:R-:W-:Y:S05]  /*12a60*/  IADD3 R0, R0, -UR20, RZ ;  /* 0x8000001400007c10 */ /* 0x000fea000fffe0ff */
[----:B------:R-:W1:Y:S08]  /*12a70*/  SHFL.IDX PT, R151, R152, RZ, 0x1c1f ;  /* 0x001c1fff98977589 */ /* 0x000e7000000e0000 */
[----:B------:R-:W2:Y:S08]  /*12a80*/  SHFL.IDX PT, R149, R152, 0x1, 0x1c1f ;  /* 0x003c1f0098957f89 */ /* 0x000eb000000e0000 */
[----:B------:R-:W-:Y:S08]  /*12a90*/  LDSM.16.MT88.4 R176, [R210+0xa880] ;  /* 0x00a88000d2b0783b */ /* 0x000ff00000004200 */
[----:B------:R-:W-:Y:S08]  /*12aa0*/  LDSM.16.MT88.4 R180, [R208+0xa880] ;  /* 0x00a88000d0b4783b */ /* 0x000ff00000004200 */
[----:B------:R-:W-:Y:S08]  /*12ab0*/  LDSM.16.MT88.4 R184, [R215+0xb880] ;  /* 0x00b88000d7b8783b */ /* 0x000ff00000004200 */
[----:B------:R-:W-:Y:S08]  /*12ac0*/  LDSM.16.MT88.4 R188, [R210+0xb880] ;  /* 0x00b88000d2bc783b */ /* 0x000ff00000004200 */
[----:B------:R-:W-:Y:S08]  /*12ad0*/  LDSM.16.MT88.4 R192, [R208+0xb880] ;  /* 0x00b88000d0c0783b */ /* 0x000ff00000004200 */
[----:B------:R-:W0:Y:S01]  /*12ae0*/  LDGDEPBAR ;  /* 0x00000000000079af */ /* 0x000e220000000000 */
[C---:B-1----:R-:W-:Y:S02]  /*12af0*/  IADD3 R148, R0.reuse, R151, RZ ;  /* 0x0000009700947210 */ /* 0x042fe40007ffe0ff */
[----:B--2---:R-:W-:Y:S02]  /*12b00*/  IADD3 R0, R0, R149, RZ ;  /* 0x0000009500007210 */ /* 0x004fe40007ffe0ff */
[----:B------:R-:W-:Y:S04]  /*12b10*/  ISETP.GT.AND P0, PT, R148, RZ, PT ;  /* 0x000000ff9400720c */ /* 0x000fe80003f04270 */
[----:B------:R-:W-:Y:S02]  /*12b20*/  FSEL R150, R4, -INF , P0 ;  /* 0xff80000004967808 */ /* 0x000fe40000000000 */
[----:B------:R-:W-:Y:S04]  /*12b30*/  ISETP.GT.AND P0, PT, R148, 0x1, PT ;  /* 0x000000019400780c */ /* 0x000fe80003f04270 */
[----:B------:R-:W-:Y:S02]  /*12b40*/  FSEL R4, R5, -INF , P0 ;  /* 0xff80000005047808 */ /* 0x000fe40000000000 */
[----:B------:R-:W-:Y:S02]  /*12b50*/  ISETP.GT.AND P0, PT, R0, RZ, PT ;  /* 0x000000ff0000720c */ /* 0x000fe40003f04270 */
[----:B------:R-:W-:Y:S02]  /*12b60*/  FMNMX.FTZ R5, R150, R3, !PT ;  /* 0x0000000396057209 */ /* 0x000fe40007810000 */
        /* <DEDUP_REMOVED lines=25> */
[C---:B------:R-:W-:Y:S02]  /*12d00*/  ISETP.GT.AND P0, PT, R0.reuse, 0x9, PT ;  /* 0x000000090000780c */ /* 0x040fe40003f04270 */
[----:B------:R-:W-:Y:S02]  /*12d10*/  FMNMX.FTZ R10, R153, R10, !PT ;  /* 0x0000000a990a7209 */ /* 0x000fe40007810000 */
[----:B------:R-:W-:Y:S02]  /*12d20*/  FSEL R11, R11, -INF , P0 ;  /* 0xff8000000b0b7808 */ /* 0x000fe40000000000 */
[----:B------:R-:W-:Y:S02]  /*12d30*/  ISETP.GT.AND P0, PT, R0, 0x10, PT ;  /* 0x000000100000780c */ /* 0x000fe40003f04270 */
[----:B------:R-:W-:Y:S02]  /*12d40*/  FMNMX.FTZ R12, R9, R10, !PT ;  /* 0x0000000a090c7209 */ /* 0x000fe40007810000 */
[----:B------:R-:W-:Y:S01]  /*12d50*/  FSEL R167, R14, -INF , P0 ;  /* 0xff8000000ea77808 */ /* 0x000fe20000000000 */
[----:B------:R-:W1:Y:S01]  /*12d60*/  SHFL.BFLY PT, R10, R5, 0x2, 0x1f ;  /* 0x0c401f00050a7f89 */ /* 0x000e6200000e0000 */
[C---:B------:R-:W-:Y:S02]  /*12d70*/  ISETP.GT.AND P0, PT, R0.reuse, 0x11, PT ;  /* 0x000000110000780c */ /* 0x040fe40003f04270 */
[----:B------:R-:W-:Y:S02]  /*12d80*/  FMNMX.FTZ R12, R11, R12, !PT ;  /* 0x0000000c0b0c7209 */ /* 0x000fe40007810000 */
[----:B------:R-:W-:Y:S02]  /*12d90*/  FSEL R165, R15, -INF , P0 ;  /* 0xff8000000fa57808 */ /* 0x000fe40000000000 */
[----:B------:R-:W-:Y:S02]  /*12da0*/  FMNMX.FTZ R12, R167, R12, !PT ;  /* 0x0000000ca70c7209 */ /* 0x000fe40007810000 */
[----:B------:R-:W-:Y:S04]  /*12db0*/  ISETP.GT.AND P0, PT, R0, 0x18, PT ;  /* 0x000000180000780c */ /* 0x000fe80003f04270 */
[----:B------:R-:W-:Y:S02]  /*12dc0*/  FSEL R161, R18, -INF , P0 ;  /* 0xff80000012a17808 */ /* 0x000fe40000000000 */
[----:B------:R-:W-:Y:S02]  /*12dd0*/  ISETP.GT.AND P0, PT, R0, 0x19, PT ;  /* 0x000000190000780c */ /* 0x000fe40003f04270 */
[----:B------:R-:W-:Y:S02]  /*12de0*/  FMNMX.FTZ R0, R165, R12, !PT ;  /* 0x0000000ca5007209 */ /* 0x000fe40007810000 */
[----:B------:R-:W-:Y:S02]  /*12df0*/  FSEL R149, R19, -INF , P0 ;  /* 0xff80000013957808 */ /* 0x000fe40000000000 */
[----:B------:R-:W-:Y:S02]  /*12e00*/  FMNMX.FTZ R0, R161, R0, !PT ;  /* 0x00000000a1007209 */ /* 0x000fe40007810000 */
[----:B-1----:R-:W-:Y:S02]  /*12e10*/  FMNMX.FTZ R13, R10, R5, !PT ;  /* 0x000000050a0d7209 */ /* 0x002fe40007810000 */
[----:B------:R-:W-:Y:S03]  /*12e20*/  FMNMX.FTZ R7, R149, R0, !PT ;  /* 0x0000000095077209 */ /* 0x000fe60007810000 */
[----:B------:R-:W-:Y:S08]  /*12e30*/  SHFL.BFLY PT, R10, R13, 0x1, 0x1f ;  /* 0x0c201f000d0a7f89 */ /* 0x000ff000000e0000 */
[----:B------:R-:W1:Y:S02]  /*12e40*/  SHFL.BFLY PT, R0, R7, 0x2, 0x1f ;  /* 0x0c401f0007007f89 */ /* 0x000e6400000e0000 */
[----:B-1----:R-:W-:Y:S02]  /*12e50*/  FMNMX.FTZ R5, R7, R0, !PT ;  /* 0x0000000007057209 */ /* 0x002fe40007810000 */
[----:B------:R-:W-:Y:S04]  /*12e60*/  FMNMX.FTZ R0, R13, R10, !PT ;  /* 0x0000000a0d007209 */ /* 0x000fe80007810000 */
[----:B------:R-:W-:Y:S01]  /*12e70*/  LDSM.16.MT88.4 R12, [R215+0x8080] ;  /* 0x00808000d70c783b */ /* 0x000fe20000004200 */
[C---:B------:R-:W-:Y:S01]  /*12e80*/  FSETP.NEU.FTZ.AND P0, PT, R0.reuse, -INF , PT ;  /* 0xff8000000000780b */ /* 0x040fe20003f1d000 */
[----:B------:R-:W-:Y:S06]  /*12e90*/  FMUL.FTZ R163, R0, c[0x0][0x2d0] ;  /* 0x0000b40000a37a20 */ /* 0x000fec0000410000 */
[----:B------:R-:W1:Y:S01]  /*12ea0*/  SHFL.BFLY PT, R148, R5, 0x1, 0x1f ;  /* 0x0c201f0005947f89 */ /* 0x000e6200000e0000 */
[----:B------:R-:W-:Y:S05]  /*12eb0*/  FSEL R163, R163, RZ, P0 ;  /* 0x000000ffa3a37208 */ /* 0x000fea0000000000 */
[--C-:B------:R-:W-:Y:S02]  /*12ec0*/  FFMA.FTZ R151, R150, c[0x0][0x2d0], -R163.reuse ;  /* 0x0000b40096977a23 */ /* 0x100fe400000108a3 */
[--C-:B------:R-:W-:Y:S01]  /*12ed0*/  FFMA.FTZ R150, R4, c[0x0][0x2d0], -R163.reuse ;  /* 0x0000b40004967a23 */ /* 0x100fe200000108a3 */
[----:B------:R-:W-:Y:S01]  /*12ee0*/  FSEL R4, R0, RZ, P0 ;  /* 0x000000ff00047208 */ /* 0x000fe20000000000 */
[--C-:B------:R-:W-:Y:S02]  /*12ef0*/  FFMA.FTZ R241, R8, c[0x0][0x2d0], -R163.reuse ;  /* 0x0000b40008f17a23 */ /* 0x100fe400000108a3 */
[----:B------:R-:W-:Y:S01]  /*12f00*/  FFMA.FTZ R240, R6, c[0x0][0x2d0], -R163 ;  /* 0x0000b40006f07a23 */ /* 0x000fe200000108a3 */
[----:B------:R-:W-:Y:S01]  /*12f10*/  MUFU.EX2 R151, R151 ;  /* 0x0000009700977308 */ /* 0x000fe20000000800 */
[----:B------:R-:W-:Y:S02]  /*12f20*/  FADD.FTZ R4, -R4, R3 ;  /* 0x0000000304047221 */ /* 0x000fe40000010100 */
[--C-:B------:R-:W-:Y:S02]  /*12f30*/  FFMA.FTZ R242, R168, c[0x0][0x2d0], -R163.reuse ;  /* 0x0000b400a8f27a23 */ /* 0x100fe400000108a3 */
[----:B------:R-:W-:Y:S01]  /*12f40*/  FMUL.FTZ R3, R4, c[0x0][0x2d0] ;  /* 0x0000b40004037a20 */ /* 0x000fe20000410000 */
[----:B------:R-:W-:Y:S01]  /*12f50*/  LDSM.16.MT88.4 R168, [R208+0x9880] ;  /* 0x00988000d0a8783b */ /* 0x000fe20000004200 */
[--C-:B------:R-:W-:Y:S02]  /*12f60*/  FFMA.FTZ R243, R166, c[0x0][0x2d0], -R163.reuse ;  /* 0x0000b400a6f37a23 */ /* 0x100fe400000108a3 */
[--C-:B------:R-:W-:Y:S01]  /*12f70*/  FFMA.FTZ R246, R164, c[0x0][0x2d0], -R163.reuse ;  /* 0x0000b400a4f67a23 */ /* 0x100fe200000108a3 */
[----:B------:R-:W2:Y:S01]  /*12f80*/  MUFU.EX2 R150, R150 ;  /* 0x0000009600967308 */ /* 0x000ea20000000800 */
[----:B-1----:R-:W-:Y:S01]  /*12f90*/  FMNMX.FTZ R148, R148, R5, !PT ;  /* 0x0000000594947209 */ /* 0x002fe20007810000 */
[----:B------:R-:W-:Y:S03]  /*12fa0*/  FFMA.FTZ R163, R162, c[0x0][0x2d0], -R163 ;  /* 0x0000b400a2a37a23 */ /* 0x000fe600000108a3 */
[C---:B------:R-:W-:Y:S01]  /*12fb0*/  FSETP.NEU.FTZ.AND P0, PT, R148.reuse, -INF , PT ;  /* 0xff8000009400780b */ /* 0x040fe20003f1d000 */
[C---:B------:R-:W-:Y:S03]  /*12fc0*/  FMUL.FTZ R160, R148.reuse, c[0x0][0x2d0] ;  /* 0x0000b40094a07a20 */ /* 0x040fe60000410000 */
[----:B------:R-:W-:Y:S01]  /*12fd0*/  FSEL R5, R148, RZ, P0 ;  /* 0x000000ff94057208 */ /* 0x000fe20000000000 */
[----:B------:R-:W1:Y:S01]  /*12fe0*/  MUFU.EX2 R3, R3 ;  /* 0x0000000300037308 */ /* 0x000e620000000800 */
[----:B------:R-:W-:Y:S02]  /*12ff0*/  FSEL R160, R160, RZ, P0 ;  /* 0x000000ffa0a07208 */ /* 0x000fe40000000000 */
[----:B------:R-:W-:Y:S01]  /*13000*/  ISETP.LT.AND P0, PT, R235, UR7, PT ;  /* 0x00000007eb007c0c */ /* 0x000fe2000bf01270 */
[----:B------:R-:W-:Y:S01]  /*13010*/  FADD.FTZ R5, -R5, R2 ;  /* 0x0000000205057221 */ /* 0x000fe20000010100 */
[----:B------:R-:W-:Y:S01]  /*13020*/  UIADD3 UR7, UR7, -0x1, URZ ;  /* 0xffffffff07077890 */ /* 0x000fe2000fffe03f */
[--C-:B------:R-:W-:Y:S02]  /*13030*/  FFMA.FTZ R239, R155, c[0x0][0x2d0], -R160.reuse ;  /* 0x0000b4009bef7a23 */ /* 0x100fe400000108a0 */
[--C-:B------:R-:W-:Y:S02]  /*13040*/  FFMA.FTZ R238, R153, c[0x0][0x2d0], -R160.reuse ;  /* 0x0000b40099ee7a23 */ /* 0x100fe400000108a0 */
[--C-:B------:R-:W-:Y:S01]  /*13050*/  FFMA.FTZ R237, R9, c[0x0][0x2d0], -R160.reuse ;  /* 0x0000b40009ed7a23 */ /* 0x100fe200000108a0 */
[----:B------:R-:W-:Y:S01]  /*13060*/  MUFU.EX2 R241, R241 ;  /* 0x000000f100f17308 */ /* 0x000fe20000000800 */
[--C-:B------:R-:W-:Y:S02]  /*13070*/  FFMA.FTZ R236, R11, c[0x0][0x2d0], -R160.reuse ;  /* 0x0000b4000bec7a23 */ /* 0x100fe400000108a0 */
[----:B------:R-:W-:Y:S01]  /*13080*/  FMUL.FTZ R2, R5, c[0x0][0x2d0] ;  /* 0x0000b40005027a20 */ /* 0x000fe20000410000 */
[----:B--2---:R-:W-:Y:S01]  /*13090*/  F2FP.BF16.PACK_AB R152, R150, R151 ;  /* 0x000000979698723e */ /* 0x004fe200000010ff */
[--C-:B------:R-:W-:Y:S02]  /*130a0*/  FFMA.FTZ R244, R167, c[0x0][0x2d0], -R160.reuse ;  /* 0x0000b400a7f47a23 */ /* 0x100fe400000108a0 */
[--C-:B------:R-:W-:Y:S02]  /*130b0*/  FFMA.FTZ R245, R165, c[0x0][0x2d0], -R160.reuse ;  /* 0x0000b400a5f57a23 */ /* 0x100fe400000108a0 */
[----:B------:R-:W-:Y:S01]  /*130c0*/  LDSM.16.MT88.4 R164, [R210+0x9880] ;  /* 0x00988000d2a4783b */ /* 0x000fe20000004200 */
[----:B------:R-:W2:Y:S01]  /*130d0*/  MUFU.EX2 R2, R2 ;  /* 0x0000000200027308 */ /* 0x000ea20000000800 */
[--C-:B------:R-:W-:Y:S02]  /*130e0*/  FFMA.FTZ R248, R161, c[0x0][0x2d0], -R160.reuse ;  /* 0x0000b400a1f87a23 */ /* 0x100fe400000108a0 */
[C---:B-1----:R-:W-:Y:S02]  /*130f0*/  FMUL.FTZ R4, R3.reuse, R144 ;  /* 0x0000009003047220 */ /* 0x042fe40000410000 */
[C---:B------:R-:W-:Y:S02]  /*13100*/  FMUL.FTZ R5, R3.reuse, R145 ;  /* 0x0000009103057220 */ /* 0x040fe40000410000 */
[C---:B------:R-:W-:Y:S02]  /*13110*/  FMUL.FTZ R8, R3.reuse, R132 ;  /* 0x0000008403087220 */ /* 0x040fe40000410000 */
[C---:B------:R-:W-:Y:S01]  /*13120*/  FMUL.FTZ R9, R3.reuse, R133 ;  /* 0x0000008503097220 */ /* 0x040fe20000410000 */
[----:B------:R-:W1:Y:S01]  /*13130*/  MUFU.EX2 R240, R240 ;  /* 0x000000f000f07308 */ /* 0x000e620000000800 */
[C---:B------:R-:W-:Y:S02]  /*13140*/  FMUL.FTZ R16, R3.reuse, R140 ;  /* 0x0000008c03107220 */ /* 0x040fe40000410000 */
[----:B------:R-:W-:Y:S02]  /*13150*/  FMUL.FTZ R17, R3, R141 ;  /* 0x0000008d03117220 */ /* 0x000fe40000410000 */
[----:B------:R-:W-:Y:S02]  /*13160*/  FFMA.FTZ R160, R149, c[0x0][0x2d0], -R160 ;  /* 0x0000b40095a07a23 */ /* 0x000fe400000108a0 */
[C---:B------:R-:W-:Y:S02]  /*13170*/  FMUL.FTZ R28, R3.reuse, R28 ;  /* 0x0000001c031c7220 */ /* 0x040fe40000410000 */
[C---:B------:R-:W-:Y:S01]  /*13180*/  FMUL.FTZ R29, R3.reuse, R29 ;  /* 0x0000001d031d7220 */ /* 0x040fe20000410000 */
[----:B------:R-:W-:Y:S01]  /*13190*/  MUFU.EX2 R239, R239 ;  /* 0x000000ef00ef7308 */ /* 0x000fe20000000800 */
[C---:B------:R-:W-:Y:S02]  /*131a0*/  FMUL.FTZ R32, R3.reuse, R32 ;  /* 0x0000002003207220 */ /* 0x040fe40000410000 */
[C---:B------:R-:W-:Y:S02]  /*131b0*/  FMUL.FTZ R33, R3.reuse, R33 ;  /* 0x0000002103217220 */ /* 0x040fe40000410000 */
[C---:B--2---:R-:W-:Y:S02]  /*131c0*/  FMUL.FTZ R6, R2.reuse, R146 ;  /* 0x0000009202067220 */ /* 0x044fe40000410000 */
[C---:B------:R-:W-:Y:S02]  /*131d0*/  FMUL.FTZ R7, R2.reuse, R147 ;  /* 0x0000009302077220 */ /* 0x040fe40000410000 */
[----:B------:R-:W2:Y:S01]  /*131e0*/  LDSM.16.MT88.4 R144, [R209+0x8080] ;  /* 0x00808000d190783b */ /* 0x000ea20000004200 */
[----:B------:R-:W3:Y:S01]  /*131f0*/  MUFU.EX2 R238, R238 ;  /* 0x000000ee00ee7308 */ /* 0x000ee20000000800 */
[C---:B------:R-:W-:Y:S02]  /*13200*/  FMUL.FTZ R10, R2.reuse, R134 ;  /* 0x00000086020a7220 */ /* 0x040fe40000410000 */
[----:B------:R-:W-:Y:S01]  /*13210*/  FMUL.FTZ R11, R2, R135 ;  /* 0x00000087020b7220 */ /* 0x000fe20000410000 */
[----:B-1----:R-:W-:Y:S01]  /*13220*/  F2FP.BF16.PACK_AB R154, R240, R241 ;  /* 0x000000f1f09a723e */ /* 0x002fe200000010ff */
[C---:B------:R-:W-:Y:S02]  /*13230*/  FMUL.FTZ R18, R2.reuse, R142 ;  /* 0x0000008e02127220 */ /* 0x040fe40000410000 */
[----:B------:R-:W1:Y:S01]  /*13240*/  LDSM.16.MT88.4 R132, [R208+0x8080] ;  /* 0x00808000d084783b */ /* 0x000e620000004200 */
[C---:B------:R-:W-:Y:S02]  /*13250*/  FMUL.FTZ R19, R2.reuse, R143 ;  /* 0x0000008f02137220 */ /* 0x040fe40000410000 */
[----:B------:R-:W-:Y:S01]  /*13260*/  MUFU.EX2 R237, R237 ;  /* 0x000000ed00ed7308 */ /* 0x000fe20000000800 */
[C---:B------:R-:W-:Y:S02]  /*13270*/  FMUL.FTZ R30, R2.reuse, R30 ;  /* 0x0000001e021e7220 */ /* 0x040fe40000410000 */
[C---:B------:R-:W-:Y:S02]  /*13280*/  FMUL.FTZ R31, R2.reuse, R31 ;  /* 0x0000001f021f7220 */ /* 0x040fe40000410000 */
[----:B------:R-:W-:Y:S01]  /*13290*/  LDSM.16.MT88.4 R140, [R210+0x9080] ;  /* 0x00908000d28c783b */ /* 0x000fe20000004200 */
[C---:B------:R-:W-:Y:S02]  /*132a0*/  FMUL.FTZ R34, R2.reuse, R34 ;  /* 0x0000002202227220 */ /* 0x040fe40000410000 */
[----:B------:R-:W-:Y:S02]  /*132b0*/  FMUL.FTZ R35, R2, R35 ;  /* 0x0000002302237220 */ /* 0x000fe40000410000 */
[----:B------:R-:W4:Y:S01]  /*132c0*/  MUFU.EX2 R236, R236 ;  /* 0x000000ec00ec7308 */ /* 0x000f220000000800 */
        /* <DEDUP_REMOVED lines=15> */
[----:B----4-:R-:W-:Y:S01]  /*133c0*/  F2FP.BF16.PACK_AB R155, R236, R237 ;  /* 0x000000edec9b723e */ /* 0x010fe200000010ff */
        /* <DEDUP_REMOVED lines=8> */
[----:B------:R-:W4:Y:S03]  /*13450*/  MUFU.EX2 R243, R243 ;  /* 0x000000f300f37308 */ /* 0x000f260000000800 */
[C---:B------:R-:W-:Y:S01]  /*13460*/  FMUL.FTZ R13, R3.reuse, R137 ;  /* 0x00000089030d7220 */ /* 0x040fe20000410000 */
[----:B---3--:R-:W-:Y:S01]  /*13470*/  LDSM.16.MT88.4 R160, [R215+0x9880] ;  /* 0x00988000d7a0783b */ /* 0x008fe20000004200 */
        /* <DEDUP_REMOVED lines=15> */
[----:B------:R-:W1:Y:S01]  /*13570*/  MUFU.EX2 R246, R246 ;  /* 0x000000f600f67308 */ /* 0x000e620000000800 */
[C---:B------:R-:W-:Y:S02]  /*13580*/  FMUL.FTZ R22, R2.reuse, R22 ;  /* 0x0000001602167220 */ /* 0x040fe40000410000 */
[C---:B------:R-:W-:Y:S04]  /*13590*/  FMUL.FTZ R23, R2.reuse, R23 ;  /* 0x0000001702177220 */ /* 0x040fe80000410000 */
[C---:B------:R-:W-:Y:S02]  /*135a0*/  FMUL.FTZ R57, R3.reuse, R57 ;  /* 0x0000003903397220 */ /* 0x040fe40000410000 */
[C---:B------:R-:W-:Y:S01]  /*135b0*/  FMUL.FTZ R58, R2.reuse, R58 ;  /* 0x0000003a023a7220 */ /* 0x040fe20000410000 */
[C---:B--2---:R-:W-:Y:S01]  /*135c0*/  HMMA.16816.F32.BF16 R20, R152.reuse, R144, R20 ;  /* 0x000000909814723c */ /* 0x044fe20000041814 */
[----:B------:R-:W2:Y:S02]  /*135d0*/  MUFU.EX2 R248, R248 ;  /* 0x000000f800f87308 */ /* 0x000ea40000000800 */
        /* <DEDUP_REMOVED lines=123> */
[----:B-----5:R-:W-:Y:S03]  /*13d90*/  F2FP.BF16.PACK_AB R153, R245, R244 ;  /* 0x000000f4f599723e */ /* 0x020fe600000010ff */
[----:B------:R-:W-:Y:S01]  /*13da0*/  F2FP.BF16.PACK_AB R154, R247, R246 ;  /* 0x000000f6f79a723e */ /* 0x000fe200000010ff */
[----:B------:R-:W-:Y:S01]  /*13db0*/  FADD.FTZ R3, R240, R3 ;  /* 0x00000003f0037221 */ /* 0x000fe20000010000 */
[----:B------:R-:W-:Y:S03]  /*13dc0*/  F2FP.BF16.PACK_AB R155, R149, R248 ;  /* 0x000000f8959b723e */ /* 0x000fe600000010ff */
[----:B------:R-:W-:Y:S01]  /*13dd0*/  FADD.FTZ R242, R242, R3 ;  /* 0x00000003f2f27221 */ /* 0x000fe20000010000 */
[----:B------:R-:W-:Y:S03]  /*13de0*/  MOV R3, R0 ;  /* 0x0000000000037202 */ /* 0x000fe60000000f00 */
[C---:B---3--:R-:W-:Y:S01]  /*13df0*/  HMMA.16816.F32.BF16 R144, R152.reuse, R136, R4 ;  /* 0x000000889890723c */ /* 0x048fe20000041804 */
[----:B------:R-:W1:Y:S02]  /*13e00*/  LDSM.16.MT88.4 R4, [R208+0x8880] ;  /* 0x00888000d004783b */ /* 0x000e640000004200 */
[----:B------:R-:W-:Y:S04]  /*13e10*/  FADD.FTZ R243, R243, R242 ;  /* 0x000000f2f3f37221 */ /* 0x000fe80000010000 */
[----:B------:R-:W-:Y:S01]  /*13e20*/  FADD.FTZ R224, R246, R243 ;  /* 0x000000f3f6e07221 */ /* 0x000fe20000010000 */
[C---:B------:R-:W-:Y:S01]  /*13e30*/  HMMA.16816.F32.BF16 R132, R152.reuse, R138, R8 ;  /* 0x0000008a9884723c */ /* 0x040fe20000041808 */
[----:B------:R-:W3:Y:S03]  /*13e40*/  LDSM.16.MT88.4 R8, [R209+0x9880] ;  /* 0x00988000d108783b */ /* 0x000ee60000004200 */
[----:B------:R-:W-:Y:S04]  /*13e50*/  FADD.FTZ R224, R247, R224 ;  /* 0x000000e0f7e07221 */ /* 0x000fe80000010000 */
[C---:B--2---:R-:W-:Y:S01]  /*13e60*/  HMMA.16816.F32.BF16 R136, R152.reuse, R140, R12 ;  /* 0x0000008c9888723c */ /* 0x044fe2000004180c */
[----:B------:R-:W2:Y:S07]  /*13e70*/  LDSM.16.MT88.4 R12, [R209+0xa880] ;  /* 0x00a88000d10c783b */ /* 0x000eae0000004200 */
[C---:B------:R-:W-:Y:S01]  /*13e80*/  HMMA.16816.F32.BF16 R140, R152.reuse, R142, R16 ;  /* 0x0000008e988c723c */ /* 0x040fe20000041810 */
[----:B------:R-:W4:Y:S07]  /*13e90*/  LDSM.16.MT88.4 R16, [R209+0xb880] ;  /* 0x00b88000d110783b */ /* 0x000f2e0000004200 */
[C---:B------:R-:W-:Y:S08]  /*13ea0*/  HMMA.16816.F32.BF16 R20, R152.reuse, R156, R20 ;  /* 0x0000009c9814723c */ /* 0x040ff00000041814 */
        /* <DEDUP_REMOVED lines=34> */
.L_x_2604:
[----:B------:R-:W-:-:S13]  /*140d0*/  ISETP.LE.AND P0, PT, RZ, UR7, PT ;  /* 0x00000007ff007c0c */ /* 0x000fda000bf03270 */
[----:B------:R-:W-:Y:S05]  /*140e0*/  @!P0 BRA `(.L_x_2608) ;  /* 0x0000214000008947 */ /* 0x000fea0003800000 */
[----:B------:R-:W1:Y:S01]  /*140f0*/  S2R R3, SR_TID.X ;  /* 0x0000000000037919 */ /* 0x000e620000002100 */
[----:B------:R-:W-:Y:S01]  /*14100*/  SHF.R.S32.HI R229, RZ, 0x1f, R198 ;  /* 0x0000001fffe57819 */ /* 0x000fe200000114c6 */
[----:B------:R-:W-:Y:S01]  /*14110*/  IMAD.MOV.U32 R149, RZ, RZ, R148 ;  /* 0x000000ffff957224 */ /* 0x000fe200078e0094 */
[C---:B------:R-:W-:Y:S01]  /*14120*/  SHF.L.U64.HI R228, R196.reuse, 0x1, R199 ;  /* 0x00000001c4e47819 */ /* 0x040fe200000102c7 */
[----:B------:R-:W-:Y:S01]  /*14130*/  IMAD.SHL.U32 R230, R196, 0x2, RZ ;  /* 0x00000002c4e67824 */ /* 0x000fe200078e00ff */
[C---:B------:R-:W-:Y:S01]  /*14140*/  SHF.L.U64.HI R229, R198.reuse, 0x1, R229 ;  /* 0x00000001c6e57819 */ /* 0x040fe200000102e5 */
[----:B------:R-:W-:Y:S02]  /*14150*/  IMAD.SHL.U32 R232, R198, 0x2, RZ ;  /* 0x00000002c6e87824 */ /* 0x000fe400078e00ff */
[----:B------:R-:W-:Y:S01]  /*14160*/  IMAD.SHL.U32 R233, R197, 0x2, RZ ;  /* 0x00000002c5e97824 */ /* 0x000fe200078e00ff */
[----:B-1----:R-:W-:-:S04]  /*14170*/  SHF.R.S32.HI R2, RZ, 0x1f, R3 ;  /* 0x0000001fff027819 */ /* 0x002fc80000011403 */
[----:B------:R-:W-:-:S04]  /*14180*/  LEA.HI R2, R2, R3, RZ, 0x3 ;  /* 0x0000000302027211 */ /* 0x000fc800078f18ff */
[----:B------:R-:W-:-:S05]  /*14190*/  LOP3.LUT R2, R2, 0xfffffff8, RZ, 0xc0, !PT ;  /* 0xfffffff802027812 */ /* 0x000fca00078ec0ff */
[----:B------:R-:W-:Y:S02]  /*141a0*/  IMAD.IADD R2, R3, 0x1, -R2 ;  /* 0x0000000103027824 */ /* 0x000fe400078e0a02 */
[----:B------:R-:W-:Y:S01]  /*141b0*/  IMAD.MOV.U32 R3, RZ, RZ, R0 ;  /* 0x000000ffff037224 */ /* 0x000fe200078e0000 */
[----:B------:R-:W-:Y:S01]  /*141c0*/  SHF.R.S32.HI R0, RZ, 0x1f, R197 ;  /* 0x0000001fff007819 */ /* 0x000fe200000114c5 */
[----:B------:R-:W-:-:S03]  /*141d0*/  IMAD.SHL.U32 R226, R2, 0x8, RZ ;  /* 0x0000000802e27824 */ /* 0x000fc600078e00ff */
[----:B------:R-:W-:Y:S02]  /*141e0*/  SHF.L.U64.HI R231, R197, 0x1, R0 ;  /* 0x00000001c5e77819 */ /* 0x000fe40000010200 */
[----:B------:R-:W-:-:S04]  /*141f0*/  SHF.R.S32.HI R227, RZ, 0x1f, R226 ;  /* 0x0000001fffe37819 */ /* 0x000fc800000114e2 */
[C---:B------:R-:W-:Y:S01]  /*14200*/  SHF.L.U64.HI R227, R226.reuse, 0x1, R227 ;  /* 0x00000001e2e37819 */ /* 0x040fe200000102e3 */
[----:B------:R-:W-:Y:S01]  /*14210*/  IMAD.SHL.U32 R226, R226, 0x2, RZ ;  /* 0x00000002e2e27824 */ /* 0x000fe200078e00ff */
[----:B------:R-:W-:Y:S05]  /*14220*/  BRA `(.L_x_2609) ;  /* 0x000002c000007947 */ /* 0x000fea0003800000 */
.L_x_2611:
        /* <DEDUP_REMOVED lines=42> */
[----:B------:R1:W-:Y:S01]  /*144d0*/  LDGSTS.E.BYPASS.LTC128B.128 [R223+0xf080], [R150.64], !P2 ;  /* 0x0f08000096df7fae */ /* 0x0003e2000d101d58 */
[----:B------:R-:W-:-:S05]  /*144e0*/  BRA `(.L_x_2610) ;  /* 0x0000096000007947 */ /* 0x000fca0003800000 */
.L_x_2609:
        /* <DEDUP_REMOVED lines=25> */
[C---:B--2---:R-:W-:Y:S05]  /*14680*/  IADD3 R178, P0, R151.reuse, R226, RZ ;  /* 0x000000e297b27210 */ /* 0x044fea0007f1e0ff */
[C---:B------:R-:W-:Y:S01]  /*14690*/  HMMA.16816.F32.BF16 R8, R16.reuse, R10, RZ ;  /* 0x0000000a1008723c */ /* 0x040fe200000418ff */
[C---:B---3--:R-:W-:Y:S03]  /*146a0*/  IMAD.X R179, R0.reuse, 0x1, R227, P0 ;  /* 0x0000000100b37824 */ /* 0x048fe600000e06e3 */
[C---:B------:R-:W-:Y:S02]  /*146b0*/  IADD3 R176, P0, R151.reuse, R232, RZ ;  /* 0x000000e897b07210 */ /* 0x040fe40007f1e0ff */
[----:B------:R-:W-:Y:S01]  /*146c0*/  @!PT LDS RZ, [RZ] ;  /* 0x00000000fffff984 */ /* 0x000fe20000000800 */
[----:B------:R-:W-:Y:S01]  /*146d0*/  @!PT LDS RZ, [RZ] ;  /* 0x00000000fffff984 */ /* 0x000fe20000000800 */
[----:B------:R-:W-:Y:S01]  /*146e0*/  @!PT LDS RZ, [RZ] ;  /* 0x00000000fffff984 */ /* 0x000fe20000000800 */
[----:B------:R1:W-:Y:S02]  /*146f0*/  LDGSTS.E.BYPASS.LTC128B.128 [R223+0x8080], [R178.64], !P4 ;  /* 0x08080000b2df7fae */ /* 0x0003e4000e101d58 */
[C---:B------:R-:W-:Y:S01]  /*14700*/  HMMA.16816.F32.BF16 R12, R16.reuse, R152, RZ ;  /* 0x00000098100c723c */ /* 0x040fe200000418ff */
[C---:B------:R-:W-:Y:S03]  /*14710*/  IMAD.X R177, R0.reuse, 0x1, R229, P0 ;  /* 0x0000000100b17824 */ /* 0x040fe600000e06e5 */
[C---:B------:R-:W-:Y:S02]  /*14720*/  IADD3 R180, P0, R151.reuse, R233, RZ ;  /* 0x000000e997b47210 */ /* 0x040fe40007f1e0ff */
[----:B------:R1:W-:Y:S02]  /*14730*/  LDGSTS.E.BYPASS.LTC128B.128 [R223+0x9080], [R176.64], !P5 ;  /* 0x09080000b0df7fae */ /* 0x0003e4000e901d58 */
[----:B------:R-:W-:Y:S01]  /*14740*/  HMMA.16816.F32.BF16 R16, R16, R154, RZ ;  /* 0x0000009a1010723c */ /* 0x000fe200000418ff */
[C---:B------:R-:W-:Y:S03]  /*14750*/  IMAD.X R181, R0.reuse, 0x1, R231, P0 ;  /* 0x0000000100b57824 */ /* 0x040fe600000e06e7 */
        /* <DEDUP_REMOVED lines=110> */
[----:B-1----:R-:W-:-:S07]  /*14e40*/  @P0 BRA `(.L_x_2611) ;  /* 0xfffff3e000000947 */ /* 0x002fce000383ffff */
.L_x_2610:
[----:B------:R-:W-:Y:S01]  /*14e50*/  FMNMX.FTZ R0, R4, R3, !PT ;  /* 0x0000000304007209 */ /* 0x000fe20007810000 */
[----:B------:R-:W-:Y:S01]  /*14e60*/  LDSM.16.MT88.4 R160, [R209+0x8080] ;  /* 0x00808000d1a0783b */ /* 0x000fe20000004200 */
[----:B------:R-:W-:Y:S02]  /*14e70*/  FMNMX.FTZ R2, R6, R149, !PT ;  /* 0x0000009506027209 */ /* 0x000fe40007810000 */
[----:B-1----:R-:W-:Y:S02]  /*14e80*/  FMNMX.FTZ R151, R5, R0, !PT ;  /* 0x0000000005977209 */ /* 0x002fe40007810000 */
        /* <DEDUP_REMOVED lines=30> */
[----:B------:R-:W-:Y:S01]  /*15070*/  LDSM.16.MT88.4 R156, [R210+0x8080] ;  /* 0x00808000d29c783b */ /* 0x000fe20000004200 */
        /* <DEDUP_REMOVED lines=216> */
[----:B------:R-:W-:Y:S02]  /*15e00*/  LDSM.16.MT88.4 R160, [R215+0x9880] ;  /* 0x00988000d7a0783b */ /* 0x000fe40000004200 */
        /* <DEDUP_REMOVED lines=25> */
[----:B------:R-:W-:Y:S01]  /*15fa0*/  MOV R149, R148 ;  /* 0x0000009400957202 */ /* 0x000fe20000000f00 */
        /* <DEDUP_REMOVED lines=40> */
.L_x_2608:
        /* <DEDUP_REMOVED lines=155> */
.L_x_2532:
        /* <DEDUP_REMOVED lines=197> */
.L_x_2613:
        /* <DEDUP_REMOVED lines=157> */
.L_x_2615:
[----:B--234-:R-:W-:Y:S05]  /*18200*/  BSYNC B0 ;  /* 0x0000000000007941 */ /* 0x01cfea0003800000 */
.L_x_2614:
        /* <DEDUP_REMOVED lines=30> */
.L_x_2617:
[----:B------:R-:W-:Y:S05]  /*183f0*/  BSYNC B0 ;  /* 0x0000000000007941 */ /* 0x000fea0003800000 */
.L_x_2616:
        /* <DEDUP_REMOVED lines=30> */
.L_x_2619:
[----:B------:R-:W-:Y:S05]  /*185e0*/  BSYNC B0 ;  /* 0x0000000000007941 */ /* 0x000fea0003800000 */
.L_x_2618:
        /* <DEDUP_REMOVED lines=31> */
.L_x_2612:
        /* <DEDUP_REMOVED lines=31> */
.L_x_2620:
        /* <DEDUP_REMOVED lines=43> */
.L_x_2622:
[----:B------:R-:W-:Y:S05]  /*18c80*/  BSYNC B0 ;  /* 0x0000000000007941 */ /* 0x000fea0003800000 */
.L_x_2621:
        /* <DEDUP_REMOVED lines=77> */
.L_x_2624:
[----:B------:R-:W-:Y:S05]  /*19160*/  BSYNC B0 ;  /* 0x0000000000007941 */ /* 0x000fea0003800000 */
.L_x_2623:
        /* <DEDUP_REMOVED lines=27> */
.L_x_2626:
[----:B------:R-:W-:Y:S05]  /*19320*/  BSYNC B0 ;  /* 0x0000000000007941 */ /* 0x000fea0003800000 */
.L_x_2625:
        /* <DEDUP_REMOVED lines=27> */
.L_x_2628:
[----:B------:R-:W-:Y:S05]  /*194e0*/  BSYNC B0 ;  /* 0x0000000000007941 */ /* 0x000fea0003800000 */
.L_x_2627:
        /* <DEDUP_REMOVED lines=28> */
.L_x_2629:
        /* <DEDUP_REMOVED lines=13> */
.L_x_3670:


//--------------------- .text._ZN7cutlass13device_kernelIN5flash19enable_sm80_to_sm89INS1_16FlashAttnFwdSm80INS1_25CollectiveMainloopFwdSm80ILi8ELi1ELb0EN4cute5tupleIJNS5_1CILi128EEENS7_ILi96EEENS7_ILi256EEEEEELi256ENS_10bfloat16_tEfNS_4arch4Sm80ELb0ELb0ELb0ELb0ELb1ELb0ELb1ELb0EEENS1_21CollectiveEpilogueFwdINS6_IJS8_SA_S9_EEENS6_IJNS7_ILi1EEESI_SI_EEESC_SE_Li256ELb0ELb1ELb0ELb0EEENS1_19SingleTileSchedulerILb0ELb0ELb1ELi128EEEEEEEEEvNT_6ParamsE --------------------------
	.section	.text._ZN7cutlass13device_kernelIN5flash19enable_sm80_to_sm89INS1_16FlashAttnFwdSm80INS1_25CollectiveMainloopFwdSm80ILi8ELi1ELb0EN4cute5tupleIJNS5_1CILi128EEENS7_ILi96EEENS7_ILi256EEEEEELi256ENS_10bfloat16_tEfNS_4arch4Sm80ELb0ELb0ELb0ELb0ELb1ELb0ELb1ELb0EEENS1_21CollectiveEpilogueFwdINS6_IJS8_SA_S9_EEENS6_IJNS7_ILi1EEESI_SI_EEESC_SE_Li256ELb0ELb1ELb0ELb0EEENS1_19SingleTileSchedulerILb0ELb0ELb1ELi128EEEEEEEEEvNT_6ParamsE,"ax",@progbits
	.sectioninfo	@"SHI_REGISTERS=255"
	.align	128
.text._ZN7cutlass13device_kernelIN5flash19enable_sm80_to_sm89INS1_16FlashAttnFwdSm80INS1_25CollectiveMainloopFwdSm80ILi8ELi1ELb0EN4cute5tupleIJNS5_1CILi128EEENS7_ILi96EEENS7_ILi256EEEEEELi256ENS_10bfloat16_tEfNS_4arch4Sm80ELb0ELb0ELb0ELb0ELb1ELb0ELb1ELb0EEENS1_21CollectiveEpilogueFwdINS6_IJS8_SA_S9_EEENS6_IJNS7_ILi1EEESI_SI_EEESC_SE_Li256ELb0ELb1ELb0ELb0EEENS1_19SingleTileSchedulerILb0ELb0ELb1ELi128EEEEEEEEEvNT_6ParamsE:
        .type           _ZN7cutlass13device_kernelIN5flash19enable_sm80_to_sm89INS1_16FlashAttnFwdSm80INS1_25CollectiveMainloopFwdSm80ILi8ELi1ELb0EN4cute5tupleIJNS5_1CILi128EEENS7_ILi96EEENS7_ILi256EEEEEELi256ENS_10bfloat16_tEfNS_4arch4Sm80ELb0ELb0ELb0ELb0ELb1ELb0ELb1ELb0EEENS1_21CollectiveEpilogueFwdINS6_IJS8_SA_S9_EEENS6_IJNS7_ILi1EEESI_SI_EEESC_SE_Li256ELb0ELb1ELb0ELb0EEENS1_19SingleTileSchedulerILb0ELb0ELb1ELi128EEEEEEEEEvNT_6ParamsE,@function
        .size           _ZN7cutlass13device_kernelIN5flash19enable_sm80_to_sm89INS1_16FlashAttnFwdSm80INS1_25CollectiveMainloopFwdSm80ILi8ELi1ELb0EN4cute5tupleIJNS5_1CILi128EEENS7_ILi96EEENS7_ILi256EEEEEELi256ENS_10bfloat16_tEfNS_4arch4Sm80ELb0ELb0ELb0ELb0ELb1ELb0ELb1ELb0EEENS1_21CollectiveEpilogueFwdINS6_IJS8_SA_S9_EEENS6_IJNS7_ILi1EEESI_SI_EEESC_SE_Li256ELb0ELb1ELb0ELb0EEENS1_19SingleTileSchedulerILb0ELb0ELb1ELi128EEEEEEEEEvNT_6ParamsE,(.L_x_3671 - _ZN7cutlass13device_kernelIN5flash19enable_sm80_to_sm89INS1_16FlashAttnFwdSm80INS1_25CollectiveMainloopFwdSm80ILi8ELi1ELb0EN4cute5tupleIJNS5_1CILi128EEENS7_ILi96EEENS7_ILi256EEEEEELi256ENS_10bfloat16_tEfNS_4arch4Sm80ELb0ELb0ELb0ELb0ELb1ELb0ELb1ELb0EEENS1_21CollectiveEpilogueFwdINS6_IJS8_SA_S9_EEENS6_IJNS7_ILi1EEESI_SI_EEESC_SE_Li256ELb0ELb1ELb0ELb0EEENS1_19SingleTileSchedulerILb0ELb0ELb1ELi128EEEEEEEEEvNT_6ParamsE)
        .other          _ZN7cutlass13device_kernelIN5flash19enable_sm80_to_sm89INS1_16FlashAttnFwdSm80INS1_25CollectiveMainloopFwdSm80ILi8ELi1ELb0EN4cute5tupleIJNS5_1CILi128EEENS7_ILi96EEENS7_ILi256EEEEEELi256ENS_10bfloat16_tEfNS_4arch4Sm80ELb0ELb0ELb0ELb0ELb1ELb0ELb1ELb0EEENS1_21CollectiveEpilogueFwdINS6_IJS8_SA_S9_EEENS6_IJNS7_ILi1EEESI_SI_EEESC_SE_Li256ELb0ELb1ELb0ELb0EEENS1_19SingleTileSchedulerILb0ELb0ELb1ELi128EEEEEEEEEvNT_6ParamsE,@"STO_CUDA_ENTRY STV_DEFAULT"
_ZN7cutlass13device_kernelIN5flash19enable_sm80_to_sm89INS1_16FlashAttnFwdSm80INS1_25CollectiveMainloopFwdSm80ILi8ELi1ELb0EN4cute5tupleIJNS5_1CILi128EEENS7_ILi96EEENS7_ILi256EEEEEELi256ENS_10bfloat16_tEfNS_4arch4Sm80ELb0ELb0ELb0ELb0ELb1ELb0ELb1ELb0EEENS1_21CollectiveEpilogueFwdINS6_IJS8_SA_S9_EEENS6_IJNS7_ILi1EEESI_SI_EEESC_SE_Li256ELb0ELb1ELb0ELb0EEENS1_19SingleTileSchedulerILb0ELb0ELb1ELi128EEEEEEEEEvNT_6ParamsE:
        /* <DEDUP_REMOVED lines=31> */
[----:B------:R-:W-:Y:S01]  /*01f0*/  ISETP.NE.AND P0, PT, R11, 0x1, PT ;  /* 0x000000010b00780c */ /* 0x000fe20003f05270 */
        /* <DEDUP_REMOVED lines=9> */
[----:B------:R-:W-:-:S04]  /*0290*/  UIMAD UR5, UR14, UR5, UR9 ;  /* 0x000000050e0572a4 */ /* 0x000fc8000f8e0209 */
[----:B------:R-:W-:Y:S01]  /*02a0*/  UIADD3 UR5, UR11, UR5, URZ ;  /* 0x000000050b057290 */ /* 0x000fe2000fffe03f */
[----:B------:R-:W-:Y:S02]  /*02b0*/  IMAD.U32 R13, RZ, RZ, UR11 ;  /* 0x0000000bff0d7e24 */ /* 0x000fe4000f8e00ff */
[----:B------:R-:W-:-:S03]  /*02c0*/  IMAD.U32 R12, RZ, RZ, UR10 ;  /* 0x0000000aff0c7e24 */ /* 0x000fc6000f8e00ff */
[----:B------:R-:W-:Y:S01]  /*02d0*/  IMAD.U32 R13, RZ, RZ, UR5 ;  /* 0x00000005ff0d7e24 */ /* 0x000fe2000f8e00ff */
[----:B---3--:R-:W-:-:S04]  /*02e0*/  SHF.R.S32.HI R17, RZ, 0x1f, R2 ;  /* 0x0000001fff117819 */ /* 0x008fc80000011402 */
[----:B------:R-:W-:-:S04]  /*02f0*/  LEA.HI R7, R17, R2, RZ, 0x3 ;  /* 0x0000000211077211 */ /* 0x000fc800078f18ff */
[----:B------:R-:W-:Y:S02]  /*0300*/  LOP3.LUT R0, R7, 0xfffffff8, RZ, 0xc0, !PT ;  /* 0xfffffff807007812 */ /* 0x000fe400078ec0ff */
[----:B------:R-:W-:-:S03]  /*0310*/  SHF.R.S32.HI R7, RZ, 0x3, R7 ;  /* 0x00000003ff077819 */ /* 0x000fc60000011407 */
[----:B------:R-:W-:-:S04]  /*0320*/  IMAD.IADD R0, R2, 0x1, -R0 ;  /* 0x0000000102007824 */ /* 0x000fc800078e0a00 */
[----:B------:R-:W-:-:S04]  /*0330*/  IMAD R113, R0, 0x20, R7 ;  /* 0x0000002000717824 */ /* 0x000fc800078e0207 */
[----:B----4-:R-:W-:Y:S01]  /*0340*/  IMAD R9, R251, 0x80, R113 ;  /* 0x00000080fb097824 */ /* 0x010fe200078e0271 */
[----:B------:R-:W-:Y:S03]  /*0350*/  STL [R1+0x4], R113 ;  /* 0x0000047101007387 */ /* 0x000fe60000100800 */
[----:B-1----:R-:W-:Y:S01]  /*0360*/  @P0 IMAD.HI.U32 R5, R9, c[0x0][0x2c8], RZ ;  /* 0x0000b20009050a27 */ /* 0x002fe200078e00ff */
[----:B------:R1:W-:Y:S03]  /*0370*/  STL [R1], R9 ;  /* 0x0000000901007387 */ /* 0x0003e60000100800 */
[----:B------:R-:W-:Y:S01]  /*0380*/  IMAD.MOV.U32 R6, RZ, RZ, R9 ;  /* 0x000000ffff067224 */ /* 0x000fe200078e0009 */
[----:B------:R-:W-:Y:S01]  /*0390*/  @P0 SHF.R.U32.HI R6, RZ, c[0x0][0x2cc], R5 ;  /* 0x0000b300ff060a19 */ /* 0x000fe20000011605 */
[----:B------:R-:W-:-:S02]  /*03a0*/  IMAD.SHL.U32 R252, R7, 0x40, RZ ;  /* 0x0000004007fc7824 */ /* 0x000fc400078e00ff */
[----:B------:R-:W-:Y:S01]  /*03b0*/  IMAD R11, R11, c[0x0][0x168], RZ ;  /* 0x00005a000b0b7a24 */ /* 0x000fe200078e02ff */
[--C-:B------:R-:W-:Y:S01]  /*03c0*/  SHF.R.S32.HI R5, RZ, 0x1f, R6.reuse ;  /* 0x0000001fff057819 */ /* 0x100fe20000011406 */
[----:B------:R-:W-:Y:S01]  /*03d0*/  IMAD.MOV R8, RZ, RZ, -R6 ;  /* 0x000000ffff087224 */ /* 0x000fe200078e0a06 */
[----:B------:R-:W-:Y:S01]  /*03e0*/  UMOV UR11, URZ ;  /* 0x0000003f000b7c82 */ /* 0x000fe20008000000 */
[----:B------:R-:W-:Y:S01]  /*03f0*/  IMAD R251, R251, 0x80, R7 ;  /* 0x00000080fbfb7824 */ /* 0x000fe200078e0207 */
[----:B------:R-:W-:Y:S01]  /*0400*/  ULDC UR4, c[0x0][0x2ac] ;  /* 0x0000ab0000047ab9 */ /* 0x000fe20000000800 */
[----:B------:R-:W-:Y:S01]  /*0410*/  IMAD R5, R5, c[0x0][0x1b0], RZ ;  /* 0x00006c0005057a24 */ /* 0x000fe200078e02ff */
[----:B------:R-:W-:Y:S01]  /*0420*/  ULDC UR10, c[0x0][0x1d0] ;  /* 0x00007400000a7ab9 */ /* 0x000fe20000000800 */
[----:B------:R-:W-:Y:S01]  /*0430*/  IMAD R8, R8, c[0x0][0x2c4], R9 ;  /* 0x0000b10008087a24 */ /* 0x000fe200078e0209 */
[----:B------:R-:W-:Y:S01]  /*0440*/  UMOV UR8, 0x60 ;  /* 0x0000006000087882 */ /* 0x000fe20000000000 */
[----:B------:R-:W-:Y:S01]  /*0450*/  IMAD.WIDE.U32 R12, R6, c[0x0][0x1b0], R12 ;  /* 0x00006c00060c7a25 */ /* 0x000fe200078e000c */
[----:B------:R-:W3:Y:S01]  /*0460*/  LDL.LU R214, [R1+0x10] ;  /* 0x0000100001d67983 */ /* 0x000ee20000300800 */
[----:B------:R-:W-:Y:S01]  /*0470*/  LOP3.LUT R252, R252, 0x1c0, RZ, 0xc0, !PT ;  /* 0x000001c0fcfc7812 */ /* 0x000fe200078ec0ff */
[----:B------:R-:W-:Y:S01]  /*0480*/  UIMAD UR10, UR4, UR10, URZ ;  /* 0x0000000a040a72a4 */ /* 0x000fe2000f8e023f */
[----:B------:R-:W-:Y:S01]  /*0490*/  IMAD R6, R6, c[0x0][0x1b4], R5 ;  /* 0x00006d0006067a24 */ /* 0x000fe200078e0205 */
[----:B------:R-:W-:Y:S01]  /*04a0*/  SHF.R.S32.HI R5, RZ, 0x1f, R8 ;  /* 0x0000001fff057819 */ /* 0x000fe20000011408 */
[----:B------:R-:W-:Y:S01]  /*04b0*/  IMAD.SHL.U32 R215, R0, 0x8, RZ ;  /* 0x0000000800d77824 */ /* 0x000fe200078e00ff */
[----:B------:R-:W-:Y:S01]  /*04c0*/  UIADD3 UR16, UR10, 0x5f, URZ ;  /* 0x0000005f0a107890 */ /* 0x000fe2000fffe03f */
[----:B------:R-:W-:Y:S01]  /*04d0*/  IMAD.IADD R13, R13, 0x1, R6 ;  /* 0x000000010d0d7824 */ /* 0x000fe200078e0206 */
[----:B------:R-:W-:Y:S01]  /*04e0*/  SHF.R.U32.HI R6, RZ, 0x3, R252 ;  /* 0x00000003ff067819 */ /* 0x000fe200000116fc */
[----:B------:R-:W-:Y:S01]  /*04f0*/  IMAD R5, R5, c[0x0][0x1a8], RZ ;  /* 0x00006a0005057a24 */ /* 0x000fe200078e02ff */
[----:B------:R-:W-:Y:S01]  /*0500*/  LOP3.LUT R252, R252, 0x38, R215, 0xf8, !PT ;  /* 0x00000038fcfc7812 */ /* 0x000fe200078ef8d7 */
[----:B------:R-:W-:Y:S01]  /*0510*/  UIMAD.WIDE UR16, UR16, 0x2aaaaaab, URZ ;  /* 0x2aaaaaab101078a5 */ /* 0x000fe2000f8e023f */
[C---:B------:R-:W-:Y:S01]  /*0520*/  IADD3 R29, R215.reuse, 0x40, RZ ;  /* 0x00000040d71d7810 */ /* 0x040fe20007ffe0ff */
[----:B------:R-:W-:Y:S01]  /*0530*/  IMAD R5, R8, c[0x0][0x1ac], R5 ;  /* 0x00006b0008057a24 */ /* 0x000fe200078e0205 */
[----:B------:R-:W-:Y:S01]  /*0540*/  LOP3.LUT R252, R252, R6, RZ, 0x3c, !PT ;  /* 0x00000006fcfc7212 */ /* 0x000fe200078e3cff */
[----:B-1----:R-:W-:Y:S01]  /*0550*/  IMAD.WIDE.U32 R8, R8, c[0x0][0x1a8], R12 ;  /* 0x00006a0008087a25 */ /* 0x002fe200078e000c */
[C---:B------:R-:W-:Y:S01]  /*0560*/  IADD3 R28, R215.reuse, 0x80, RZ ;  /* 0x00000080d71c7810 */ /* 0x040fe20007ffe0ff */
[----:B------:R-:W-:Y:S01]  /*0570*/  ULDC UR4, c[0x0][0x2b8] ;  /* 0x0000ae0000047ab9 */ /* 0x000fe20000000800 */
[----:B------:R-:W-:Y:S01]  /*0580*/  IADD3 R112, R215, 0xc0, RZ ;  /* 0x000000c0d7707810 */ /* 0x000fe20007ffe0ff */
[----:B------:R-:W-:Y:S01]  /*0590*/  IMAD.IADD R9, R9, 0x1, R5 ;  /* 0x0000000109097824 */ /* 0x000fe200078e0205 */
[C---:B------:R-:W-:Y:S01]  /*05a0*/  LEA R10, P0, R8.reuse, c[0x0][0x160], 0x1 ;  /* 0x00005800080a7a11 */ /* 0x040fe200078008ff */
[----:B------:R-:W-:Y:S01]  /*05b0*/  UMOV UR5, UR17 ;  /* 0x0000001100057c82 */ /* 0x000fe20008000000 */
[----:B------:R-:W-:Y:S01]  /*05c0*/  LEA.HI R5, R17, R2, RZ, 0x6 ;  /* 0x0000000211057211 */ /* 0x000fe200078f30ff */
[----:B------:R-:W-:Y:S01]  /*05d0*/  USHF.R.U32.HI UR9, URZ, 0x1f, UR5 ;  /* 0x0000001f3f097899 */ /* 0x000fe20008011605 */
[----:B------:R-:W-:Y:S01]  /*05e0*/  LEA.HI.X R9, R8, c[0x0][0x164], R9, 0x1, P0 ;  /* 0x0000590008097a11 */ /* 0x000fe200000f0c09 */
[----:B------:R-:W-:Y:S01]  /*05f0*/  SHFL.IDX PT, R12, R10, RZ, 0x181f ;  /* 0x00181fff0a0c7589 */ /* 0x000fe200000e0000 */
[-C--:B------:R-:W-:Y:S01]  /*0600*/  ISETP.GE.AND P0, PT, R251, R11.reuse, PT ;  /* 0x0000000bfb00720c */ /* 0x080fe20003f06270 */
[----:B------:R-:W-:Y:S01]  /*0610*/  IMAD.SHL.U32 R6, R5, 0x8, RZ ;  /* 0x0000000805067824 */ /* 0x000fe200078e00ff */
[----:B------:R-:W-:Y:S01]  /*0620*/  IADD3 R5, R251, 0x20, RZ ;  /* 0x00000020fb057810 */ /* 0x000fe20007ffe0ff */
[----:B------:R-:W1:Y:S01]  /*0630*/  SHFL.IDX PT, R13, R9, RZ, 0x181f ;  /* 0x00181fff090d7589 */ /* 0x000e6200000e0000 */
[----:B------:R-:W-:Y:S01]  /*0640*/  ISETP.GE.AND P5, PT, R29, c[0x0][0x198], PT ;  /* 0x000066001d007a0c */ /* 0x000fe20003fa6270 */
[----:B------:R-:W-:Y:S01]  /*0650*/  UISETP.NE.AND UP0, UPT, UR4, 0x1, UPT ;  /* 0x000000010400788c */ /* 0x000fe2000bf05270 */
[----:B------:R-:W-:Y:S01]  /*0660*/  LOP3.LUT R252, R252, 0xfffffe00, R6, 0xf8, !PT ;  /* 0xfffffe00fcfc7812 */ /* 0x000fe200078ef806 */
[----:B------:R-:W-:Y:S01]  /*0670*/  SHFL.IDX PT, R22, R10, 0x1, 0x181f ;  /* 0x00381f000a167f89 */ /* 0x000fe200000e0000 */
[----:B------:R-:W-:Y:S01]  /*0680*/  ISETP.GE.AND P1, PT, R5, R11, PT ;  /* 0x0000000b0500720c */ /* 0x000fe20003f26270 */
[----:B------:R-:W-:Y:S01]  /*0690*/  ULEA.HI.SX32 UR9, UR5, UR9, 0x1c ;  /* 0x0000000905097291 */ /* 0x000fe2000f8fe23f */
[----:B------:R-:W-:Y:S01]  /*06a0*/  ISETP.GE.AND P4, PT, R28, c[0x0][0x198], PT ;  /* 0x000066001c007a0c */ /* 0x000fe20003f86270 */
[----:B------:R-:W4:Y:S01]  /*06b0*/  SHFL.IDX PT, R23, R9, 0x1, 0x181f ;  /* 0x00381f0009177f89 */ /* 0x000f2200000e0000 */
[----:B------:R-:W-:Y:S01]  /*06c0*/  ISETP.GE.AND P3, PT, R112, c[0x0][0x198], PT ;  /* 0x0000660070007a0c */ /* 0x000fe20003f66270 */
[----:B------:R-:W-:Y:S01]  /*06d0*/  @!P0 IMAD.SHL.U32 R8, R252, 0x2, RZ ;  /* 0x00000002fc088824 */ /* 0x000fe200078e00ff */
[----:B------:R-:W-:Y:S01]  /*06e0*/  @!P0 SHF.R.S32.HI R6, RZ, 0x1f, R29 ;  /* 0x0000001fff068819 */ /* 0x000fe2000001141d */
[----:B------:R-:W-:Y:S01]  /*06f0*/  UIMAD UR8, UR9, UR8, -0x60 ;  /* 0xffffffa0090874a4 */ /* 0x000fe2000f8e0208 */
[----:B------:R-:W-:Y:S01]  /*0700*/  @!P0 SHF.R.S32.HI R5, RZ, 0x1f, R28 ;  /* 0x0000001fff058819 */ /* 0x000fe2000001141c */
[----:B------:R-:W-:Y:S01]  /*0710*/  ULDC.64 UR4, c[0x0][0x2b0] ;  /* 0x0000ac0000047ab9 */ /* 0x000fe20000000a00 */
[----:B------:R-:W-:Y:S01]  /*0720*/  @!P0 LEA.HI R6, R6, R29, RZ, 0x3 ;  /* 0x0000001d06068211 */ /* 0x000fe200078f18ff */
[----:B------:R-:W-:Y:S01]  /*0730*/  IMAD.MOV.U32 R249, RZ, RZ, RZ ;  /* 0x000000fffff97224 */ /* 0x000fe200078e00ff */
[----:B------:R-:W-:Y:S01]  /*0740*/  @!P0 LEA.HI R5, R5, R28, RZ, 0x3 ;  /* 0x0000001c05058211 */ /* 0x000fe200078f18ff */
[----:B--2---:R2:W5:Y:S01]  /*0750*/  @P6 R2UR UR15, R3 ;  /* 0x00000000030f63c2 */ /* 0x00456200000e0000 */
[----:B------:R-:W-:Y:S01]  /*0760*/  @!P0 LOP3.LUT R6, R6, 0xfffffff8, RZ, 0xc0, !PT ;  /* 0xfffffff806068812 */ /* 0x000fe200078ec0ff */
[--C-:B-1----:R-:W-:Y:S01]  /*0770*/  @!P0 IMAD.WIDE R14, R215, 0x2, R12.reuse ;  /* 0x00000002d70e8825 */ /* 0x102fe200078e020c */
[----:B------:R-:W-:Y:S01]  /*0780*/  @!P0 LOP3.LUT R5, R5, 0xfffffff8, RZ, 0xc0, !PT ;  /* 0xfffffff805058812 */ /* 0x000fe200078ec0ff */
[----:B-----5:R-:W-:Y:S01]  /*0790*/  @!UP1 UMOV UR15, UR14 ;  /* 0x0000000e000f9c82 */ /* 0x020fe20008000000 */
[----:B------:R-:W-:Y:S01]  /*07a0*/  PLOP3.LUT P6, PT, PT, PT, UP0, 0x80, 0x0 ;  /* 0x000000000000781c */ /* 0x000fe20003fcf008 */
[--C-:B------:R-:W-:Y:S01]  /*07b0*/  @!P0 IMAD.WIDE R18, R6, 0x2, R12.reuse ;  /* 0x0000000206128825 */ /* 0x100fe200078e020c */
[----:B------:R-:W-:Y:S01]  /*07c0*/  USHF.R.S32.HI UR14, URZ, 0x1f, UR15 ;  /* 0x0000001f3f0e7899 */ /* 0x000fe2000801140f */
[----:B------:R1:W5:Y:S01]  /*07d0*/  @P2 R2UR UR11, R4 ;  /* 0x00000000040b23c2 */ /* 0x00036200000e0000 */
[----:B------:R-:W-:Y:S01]  /*07e0*/  ISETP.GE.AND P2, PT, R215, c[0x0][0x198], PT ;  /* 0x00006600d7007a0c */ /* 0x000fe20003f46270 */
[----:B------:R-:W-:Y:S01]  /*07f0*/  @!P0 IMAD.WIDE R20, R5, 0x2, R12 ;  /* 0x0000000205148825 */ /* 0x000fe200078e020c */
[----:B------:R-:W-:Y:S01]  /*0800*/  UIMAD UR14, UR14, UR4, URZ ;  /* 0x000000040e0e72a4 */ /* 0x000fe2000f8e023f */
[----:B------:R-:W-:Y:S01]  /*0810*/  STL [R1+0xc], R215 ;  /* 0x00000cd701007387 */ /* 0x000fe20000100800 */
[----:B------:R-:W-:-:S02]  /*0820*/  UIMAD.WIDE.U32 UR16, UR15, UR4, URZ ;  /* 0x000000040f1072a5 */ /* 0x000fc4000f8e003f */
[----:B------:R-:W-:Y:S01]  /*0830*/  UIMAD UR14, UR15, UR5, UR14 ;  /* 0x000000050f0e72a4 */ /* 0x000fe2000f8e020e */
[----:B------:R-:W-:Y:S01]  /*0840*/  IMAD.SHL.U32 R247, R0, 0x40, RZ ;  /* 0x0000004000f77824 */ /* 0x000fe200078e00ff */
[----:B------:R-:W-:Y:S01]  /*0850*/  UIADD3 UR18, UR9, -0x1, URZ ;  /* 0xffffffff09127890 */ /* 0x000fe2000fffe03f */
[----:B------:R-:W-:Y:S01]  /*0860*/  STL [R1+0x8], R112 ;  /* 0x0000087001007387 */ /* 0x000fe20000100800 */
[----:B------:R-:W-:Y:S02]  /*0870*/  UIADD3 UR14, UR17, UR14, URZ ;  /* 0x0000000e110e7290 */ /* 0x000fe4000fffe03f */
[----:B------:R-:W-:Y:S01]  /*0880*/  ULDC.64 UR4, c[0x0][0x1e8] ;  /* 0x00007a0000047ab9 */ /* 0x000fe20000000a00 */
[----:B------:R2:W-:Y:S04]  /*0890*/  @!P0 LDGSTS.E.BYPASS.LTC128B.128 [R8+0x18100], [R14.64], !P2 ;  /* 0x181000000e088fae */ /* 0x0005e8000d101d4c */
[----:B------:R2:W-:Y:S04]  /*08a0*/  @!P0 LDGSTS.E.BYPASS.LTC128B.128 [R8+0x1c100], [R18.64], !P5 ;  /* 0x1c10000012088fae */ /* 0x0005e8000e901d4c */
[----:B------:R4:W-:Y:S01]  /*08b0*/  @!P0 LDGSTS.E.BYPASS.LTC128B.128 [R8+0x20100], [R20.64], !P4 ;  /* 0x2010000014088fae */ /* 0x0009e2000e101d4c */
[----:B-1----:R-:W-:-:S04]  /*08c0*/  @!P0 SHF.R.S32.HI R4, RZ, 0x1f, R112 ;  /* 0x0000001fff048819 */ /* 0x002fc80000011470 */
[----:B------:R-:W-:-:S04]  /*08d0*/  @!P0 LEA.HI R4, R4, R112, RZ, 0x3 ;  /* 0x0000007004048211 */ /* 0x000fc800078f18ff */
[----:B------:R-:W-:-:S05]  /*08e0*/  @!P0 LOP3.LUT R4, R4, 0xfffffff8, RZ, 0xc0, !PT ;  /* 0xfffffff804048812 */ /* 0x000fca00078ec0ff */
[----:B------:R-:W-:Y:S01]  /*08f0*/  @!P0 IMAD.WIDE R12, R4, 0x2, R12 ;  /* 0x00000002040c8825 */ /* 0x000fe200078e020c */
[----:B------:R-:W-:-:S04]  /*0900*/  IADD3 R4, R251, 0x40, RZ ;  /* 0x00000040fb047810 */ /* 0x000fc80007ffe0ff */
[----:B------:R1:W-:Y:S01]  /*0910*/  @!P0 LDGSTS.E.BYPASS.LTC128B.128 [R8+0x24100], [R12.64], !P3 ;  /* 0x241000000c088fae */ /* 0x0003e2000d901d4c */
[----:B------:R-:W-:Y:S02]  /*0920*/  ISETP.GE.AND P0, PT, R4, R11, PT ;  /* 0x0000000b0400720c */ /* 0x000fe40003f06270 */
[----:B------:R-:W-:Y:S02]  /*0930*/  @!P1 SHF.R.S32.HI R4, RZ, 0x1f, R29 ;  /* 0x0000001fff049819 */ /* 0x000fe4000001141d */
[----:B--2---:R-:W-:Y:S02]  /*0940*/  @!P1 SHF.R.S32.HI R18, RZ, 0x1f, R28 ;  /* 0x0000001fff129819 */ /* 0x004fe4000001141c */
[----:B------:R-:W-:Y:S01]  /*0950*/  @!P1 LEA.HI R4, R4, R29, RZ, 0x3 ;  /* 0x0000001d04049211 */ /* 0x000fe200078f18ff */
[----:B----4-:R-:W-:Y:S01]  /*0960*/  @!P1 IMAD.WIDE R20, R215, 0x2, R22 ;  /* 0x00000002d7149825 */ /* 0x010fe200078e0216 */
[----:B------:R-:W-:Y:S02]  /*0970*/  @!P1 SHF.R.S32.HI R14, RZ, 0x1f, R112 ;  /* 0x0000001fff0e9819 */ /* 0x000fe40000011470 */
[----:B------:R-:W-:-:S02]  /*0980*/  @!P1 LOP3.LUT R4, R4, 0xfffffff8, RZ, 0xc0, !PT ;  /* 0xfffffff804049812 */ /* 0x000fc400078ec0ff */
[----:B------:R-:W-:Y:S01]  /*0990*/  @!P1 LEA.HI R18, R18, R28, RZ, 0x3 ;  /* 0x0000001c12129211 */ /* 0x000fe200078f18ff */
[----:B------:R-:W-:Y:S01]  /*09a0*/  @!P0 IMAD.SHL.U32 R6, R252, 0x2, RZ ;  /* 0x00000002fc068824 */ /* 0x000fe200078e00ff */
[----:B------:R-:W-:Y:S01]  /*09b0*/  @!P0 SHF.R.S32.HI R3, RZ, 0x1f, R112 ;  /* 0x0000001fff038819 */ /* 0x000fe20000011470 */
[----:B------:R-:W-:Y:S01]  /*09c0*/  @!P1 IMAD.WIDE R4, R4, 0x2, R22 ;  /* 0x0000000204049825 */ /* 0x000fe200078e0216 */
[-C--:B------:R-:W-:Y:S02]  /*09d0*/  @!P1 LEA.HI R14, R14, R112.reuse, RZ, 0x3 ;  /* 0x000000700e0e9211 */ /* 0x080fe400078f18ff */
[----:B------:R-:W-:Y:S02]  /*09e0*/  @!P0 LEA.HI R3, R3, R112, RZ, 0x3 ;  /* 0x0000007003038211 */ /* 0x000fe400078f18ff */
[----:B------:R-:W-:Y:S02]  /*09f0*/  @!P1 LOP3.LUT R18, R18, 0xfffffff8, RZ, 0xc0, !PT ;  /* 0xfffffff812129812 */ /* 0x000fe400078ec0ff */
[----:B------:R-:W-:-:S02]  /*0a00*/  @!P1 LOP3.LUT R14, R14, 0xfffffff8, RZ, 0xc0, !PT ;  /* 0xfffffff80e0e9812 */ /* 0x000fc400078ec0ff */
[----:B------:R-:W-:Y:S01]  /*0a10*/  @!P0 LOP3.LUT R3, R3, 0xfffffff8, RZ, 0xc0, !PT ;  /* 0xfffffff803038812 */ /* 0x000fe200078ec0ff */
[--C-:B------:R-:W-:Y:S01]  /*0a20*/  @!P1 IMAD.WIDE R18, R18, 0x2, R22.reuse ;  /* 0x0000000212129825 */ /* 0x100fe200078e0216 */
[----:B-1----:R-:W-:Y:S03]  /*0a30*/  SHFL.IDX PT, R12, R10, 0x2, 0x181f ;  /* 0x00581f000a0c7f89 */ /* 0x002fe600000e0000 */
[----:B------:R-:W-:Y:S01]  /*0a40*/  @!P1 IMAD.SHL.U32 R8, R252, 0x2, RZ ;  /* 0x00000002fc089824 */ /* 0x000fe200078e00ff */
[----:B------:R-:W1:Y:S01]  /*0a50*/  SHFL.IDX PT, R13, R9, 0x2, 0x181f ;  /* 0x00581f00090d7f89 */ /* 0x000e6200000e0000 */
[----:B------:R-:W-:-:S03]  /*0a60*/  @!P1 IMAD.WIDE R14, R14, 0x2, R22 ;  /* 0x000000020e0e9825 */ /* 0x000fc600078e0216 */
[----:B------:R2:W-:Y:S04]  /*0a70*/  @!P1 LDGSTS.E.BYPASS.LTC128B.128 [R8+0x19100], [R20.64], !P2 ;  /* 0x1910000014089fae */ /* 0x0005e8000d101d4c */
[----:B------:R4:W-:Y:S04]  /*0a80*/  @!P1 LDGSTS.E.BYPASS.LTC128B.128 [R8+0x1d100], [R4.64], !P5 ;  /* 0x1d10000004089fae */ /* 0x0009e8000e901d4c */
[----:B------:R2:W-:Y:S04]  /*0a90*/  @!P1 LDGSTS.E.BYPASS.LTC128B.128 [R8+0x21100], [R18.64], !P4 ;  /* 0x2110000012089fae */ /* 0x0005e8000e101d4c */
[----:B------:R2:W-:Y:S01]  /*0aa0*/  @!P1 LDGSTS.E.BYPASS.LTC128B.128 [R8+0x25100], [R14.64], !P3 ;  /* 0x251000000e089fae */ /* 0x0005e2000d901d4c */
[----:B------:R-:W-:-:S03]  /*0ab0*/  PLOP3.LUT P1, PT, PT, PT, UP0, 0x80, 0x0 ;  /* 0x000000000000781c */ /* 0x000fc60003f2f008 */
[----:B------:R-:W-:Y:S01]  /*0ac0*/  SHFL.IDX PT, R10, R10, 0x3, 0x181f ;  /* 0x00781f000a0a7f89 */ /* 0x000fe200000e0000 */
[----:B-1----:R-:W-:Y:S01]  /*0ad0*/  @!P0 IMAD.WIDE R22, R3, 0x2, R12 ;  /* 0x0000000203168825 */ /* 0x002fe200078e020c */
[----:B------:R-:W-:-:S04]  /*0ae0*/  IADD3 R3, R113, UR8, RZ ;  /* 0x0000000871037c10 */ /* 0x000fc8000fffe0ff */
[----:B-----5:R-:W-:Y:S02]  /*0af0*/  IADD3 R250, R3, UR11, RZ ;  /* 0x0000000b03fa7c10 */ /* 0x020fe4000fffe0ff */
[----:B----4-:R-:W-:Y:S02]  /*0b00*/  @!P0 SHF.R.S32.HI R5, RZ, 0x1f, R29 ;  /* 0x0000001fff058819 */ /* 0x010fe4000001141d */
[----:B------:R-:W-:Y:S02]  /*0b10*/  @!P0 SHF.R.S32.HI R4, RZ, 0x1f, R28 ;  /* 0x0000001fff048819 */ /* 0x000fe4000001141c */
[----:B------:R-:W-:Y:S02]  /*0b20*/  @!P0 LEA.HI R5, R5, R29, RZ, 0x3 ;  /* 0x0000001d05058211 */ /* 0x000fe400078f18ff */
[----:B------:R-:W-:Y:S02]  /*0b30*/  @!P0 LEA.HI R4, R4, R28, RZ, 0x3 ;  /* 0x0000001c04048211 */ /* 0x000fe400078f18ff */
[----:B------:R-:W-:-:S02]  /*0b40*/  @!P0 LOP3.LUT R5, R5, 0xfffffff8, RZ, 0xc0, !PT ;  /* 0xfffffff805058812 */ /* 0x000fc400078ec0ff */
[----:B------:R-:W-:Y:S02]  /*0b50*/  @!P0 LOP3.LUT R4, R4, 0xfffffff8, RZ, 0xc0, !PT ;  /* 0xfffffff804048812 */ /* 0x000fe400078ec0ff */
[----:B--2---:R-:W-:Y:S01]  /*0b60*/  IADD3 R8, R251, 0x60, RZ ;  /* 0x00000060fb087810 */ /* 0x004fe20007ffe0ff */
[----:B------:R-:W-:-:S04]  /*0b70*/  @!P0 IMAD.WIDE R20, R5, 0x2, R12 ;  /* 0x0000000205148825 */ /* 0x000fc800078e020c */
[----:B------:R-:W-:-:S04]  /*0b80*/  @!P0 IMAD.WIDE R4, R4, 0x2, R12 ;  /* 0x0000000204048825 */ /* 0x000fc800078e020c */
[----:B------:R-:W-:-:S05]  /*0b90*/  @!P0 IMAD.WIDE R12, R215, 0x2, R12 ;  /* 0x00000002d70c8825 */ /* 0x000fca00078e020c */
[----:B------:R1:W-:Y:S04]  /*0ba0*/  @!P0 LDGSTS.E.BYPASS.LTC128B.128 [R6+0x1a100], [R12.64], !P2 ;  /* 0x1a1000000c068fae */ /* 0x0003e8000d101d4c */
[----:B------:R1:W-:Y:S04]  /*0bb0*/  @!P0 LDGSTS.E.BYPASS.LTC128B.128 [R6+0x1e100], [R20.64], !P5 ;  /* 0x1e10000014068fae */ /* 0x0003e8000e901d4c */
[----:B------:R2:W-:Y:S04]  /*0bc0*/  @!P0 LDGSTS.E.BYPASS.LTC128B.128 [R6+0x22100], [R4.64], !P4 ;  /* 0x2210000004068fae */ /* 0x0005e8000e101d4c */
[----:B------:R1:W-:Y:S01]  /*0bd0*/  @!P0 LDGSTS.E.BYPASS.LTC128B.128 [R6+0x26100], [R22.64], !P3 ;  /* 0x2610000016068fae */ /* 0x0003e2000d901d4c */
[----:B------:R-:W-:-:S03]  /*0be0*/  ISETP.GE.AND P0, PT, R8, R11, PT ;  /* 0x0000000b0800720c */ /* 0x000fc60003f06270 */
[----:B------:R-:W4:Y:S10]  /*0bf0*/  SHFL.IDX PT, R11, R9, 0x3, 0x181f ;  /* 0x00781f00090b7f89 */ /* 0x000f3400000e0000 */
[----:B------:R-:W-:-:S04]  /*0c00*/  @!P0 SHF.R.S32.HI R8, RZ, 0x1f, R29 ;  /* 0x0000001fff088819 */ /* 0x000fc8000001141d */
[----:B------:R-:W-:-:S04]  /*0c10*/  @!P0 LEA.HI R8, R8, R29, RZ, 0x3 ;  /* 0x0000001d08088211 */ /* 0x000fc800078f18ff */
[----:B------:R-:W-:Y:S01]  /*0c20*/  @!P0 LOP3.LUT R8, R8, 0xfffffff8, RZ, 0xc0, !PT ;  /* 0xfffffff808088812 */ /* 0x000fe200078ec0ff */
[----:B--2---:R-:W-:Y:S01]  /*0c30*/  @P1 IMAD.HI.U32 R5, R250, c[0x0][0x2bc], RZ ;  /* 0x0000af00fa051a27 */ /* 0x004fe200078e00ff */
[----:B------:R-:W-:-:S03]  /*0c40*/  ISETP.GE.AND P1, PT, R3, UR10, PT ;  /* 0x0000000a03007c0c */ /* 0x000fc6000bf26270 */
[----:B------:R-:W-:Y:S01]  /*0c50*/  IMAD.MOV.U32 R4, RZ, RZ, R250 ;  /* 0x000000ffff047224 */ /* 0x000fe200078e00fa */
[----:B------:R-:W-:Y:S01]  /*0c60*/  @P6 SHF.R.U32.HI R4, RZ, c[0x0][0x2c0], R5 ;  /* 0x0000b000ff046a19 */ /* 0x000fe20000011605 */
[----:B------:R-:W-:Y:S01]  /*0c70*/  @!P0 IMAD.SHL.U32 R3, R252, 0x2, RZ ;  /* 0x00000002fc038824 */ /* 0x000fe200078e00ff */
[----:B-1----:R-:W-:Y:S01]  /*0c80*/  @!P0 SHF.R.S32.HI R6, RZ, 0x1f, R28 ;  /* 0x0000001fff068819 */ /* 0x002fe2000001141c */
[----:B----4-:R-:W-:Y:S01]  /*0c90*/  @!P0 IMAD.WIDE R18, R215, 0x2, R10 ;  /* 0x00000002d7128825 */ /* 0x010fe200078e020a */
[----:B------:R-:W-:Y:S02]  /*0ca0*/  @!P0 SHF.R.S32.HI R5, RZ, 0x1f, R112 ;  /* 0x0000001fff058819 */ /* 0x000fe40000011470 */
[----:B------:R-:W-:Y:S01]  /*0cb0*/  @!P0 LEA.HI R6, R6, R28, RZ, 0x3 ;  /* 0x0000001c06068211 */ /* 0x000fe200078f18ff */
[----:B------:R-:W-:Y:S01]  /*0cc0*/  @!P0 IMAD.WIDE R20, R8, 0x2, R10 ;  /* 0x0000000208148825 */ /* 0x000fe200078e020a */
[----:B------:R-:W-:Y:S01]  /*0cd0*/  @!P0 LEA.HI R5, R5, R112, RZ, 0x3 ;  /* 0x0000007005058211 */ /* 0x000fe200078f18ff */
[----:B------:R1:W-:Y:S01]  /*0ce0*/  @!P0 LDGSTS.E.BYPASS.LTC128B.128 [R3+0x1b100], [R18.64], !P2 ;  /* 0x1b10000012038fae */ /* 0x0003e2000d101d4c */
[----:B------:R-:W-:-:S02]  /*0cf0*/  @!P0 LOP3.LUT R6, R6, 0xfffffff8, RZ, 0xc0, !PT ;  /* 0xfffffff806068812 */ /* 0x000fc400078ec0ff */
[----:B------:R-:W-:Y:S01]  /*0d00*/  @!P0 LOP3.LUT R5, R5, 0xfffffff8, RZ, 0xc0, !PT ;  /* 0xfffffff805058812 */ /* 0x000fe200078ec0ff */
[----:B------:R1:W-:Y:S01]  /*0d10*/  @!P0 LDGSTS.E.BYPASS.LTC128B.128 [R3+0x1f100], [R20.64], !P5 ;  /* 0x1f10000014038fae */ /* 0x0003e2000e901d4c */
[----:B------:R-:W-:Y:S01]  /*0d20*/  ISETP.GT.OR P1, PT, R113, 0x5f, P1 ;  /* 0x0000005f7100780c */ /* 0x000fe20000f24670 */
[----:B------:R-:W-:-:S04]  /*0d30*/  @!P0 IMAD.WIDE R22, R6, 0x2, R10 ;  /* 0x0000000206168825 */ /* 0x000fc800078e020a */
[----:B------:R-:W-:Y:S01]  /*0d40*/  @!P0 IMAD.WIDE R10, R5, 0x2, R10 ;  /* 0x00000002050a8825 */ /* 0x000fe200078e020a */
[----:B------:R1:W-:Y:S04]  /*0d50*/  @!P0 LDGSTS.E.BYPASS.LTC128B.128 [R3+0x23100], [R22.64], !P4 ;  /* 0x2310000016038fae */ /* 0x0003e8000e101d4c */
[----:B------:R1:W-:Y:S03]  /*0d60*/  @!P0 LDGSTS.E.BYPASS.LTC128B.128 [R3+0x27100], [R10.64], !P3 ;  /* 0x271000000a038fae */ /* 0x0003e6000d901d4c */
[C---:B------:R-:W-:Y:S01]  /*0d70*/  @!P1 IADD3 R12, P6, R4.reuse, UR16, RZ ;  /* 0x00000010040c9c10 */ /* 0x040fe2000ffde0ff */
[----:B------:R-:W0:Y:S03]  /*0d80*/  LDGDEPBAR ;  /* 0x00000000000079af */ /* 0x000e260000000000 */
[----:B------:R-:W-:-:S02]  /*0d90*/  @!P1 LEA.HI.X.SX32 R9, R4, UR14, 0x1, P6 ;  /* 0x0000000e04099c11 */ /* 0x000fc4000b0f0eff */
[----:B------:R-:W-:-:S04]  /*0da0*/  @!P1 LEA R14, P6, R12, c[0x0][0x2a0], 0x2 ;  /* 0x0000a8000c0e9a11 */ /* 0x000fc800078c10ff */
[----:B------:R-:W-:Y:S01]  /*0db0*/  @!P1 LEA.HI.X R15, R12, c[0x0][0x2a4], R9, 0x2, P6 ;  /* 0x0000a9000c0f9a11 */ /* 0x000fe200030f1409 */
[----:B------:R-:W-:Y:S06]  /*0dc0*/  BAR.SYNC.DEFER_BLOCKING 0x0 ;  /* 0x0000000000007b1d */ /* 0x000fec0000010000 */
[----:B------:R-:W2:Y:S01]  /*0dd0*/  @!P1 LDG.E R249, [R14.64] ;  /* 0x0000000c0ef99981 */ /* 0x000ea2000c1e1900 */
[----:B-1----:R-:W-:Y:S01]  /*0de0*/  IMAD.MOV R3, RZ, RZ, -R4 ;  /* 0x000000ffff037224 */ /* 0x002fe200078e0a04 */
[----:B------:R-:W-:Y:S01]  /*0df0*/  UIMAD UR15, UR6, UR4, URZ ;  /* 0x00000004060f72a4 */ /* 0x000fe2000f8e023f */
[----:B------:R-:W-:Y:S01]  /*0e00*/  LOP3.LUT R247, R247, 0x1c0, RZ, 0xc0, !PT ;  /* 0x000001c0f7f77812 */ /* 0x000fe200078ec0ff */
[----:B------:R-:W-:Y:S01]  /*0e10*/  UIMAD.WIDE.U32 UR20, UR7, UR4, URZ ;  /* 0x00000004071472a5 */ /* 0x000fe2000f8e003f */
[----:B------:R-:W-:Y:S01]  /*0e20*/  IMAD R250, R3, c[0x0][0x2b8], R250 ;  /* 0x0000ae0003fa7a24 */ /* 0x000fe200078e02fa */
[----:B------:R-:W-:Y:S01]  /*0e30*/  UIMAD UR15, UR7, UR5, UR15 ;  /* 0x00000005070f72a4 */ /* 0x000fe2000f8e020f */
[----:B------:R-:W-:Y:S01]  /*0e40*/  ISETP.GE.AND P6, PT, R215, c[0x0][0x1d4], PT ;  /* 0x00007500d7007a0c */ /* 0x000fe20003fc6270 */
[----:B------:R-:W-:Y:S01]  /*0e50*/  UIMAD UR18, UR18, -0x60, UR10 ;  /* 0xffffffa0121278a4 */ /* 0x000fe2000f8e020a */
[C---:B------:R-:W-:Y:S01]  /*0e60*/  IMAD.WIDE.U32 R4, R250.reuse, c[0x0][0x1e0], RZ ;  /* 0x00007800fa047a25 */ /* 0x040fe200078e00ff */
[----:B------:R-:W-:Y:S01]  /*0e70*/  SHF.R.S32.HI R13, RZ, 0x1f, R250 ;  /* 0x0000001fff0d7819 */ /* 0x000fe200000114fa */
[----:B------:R-:W-:Y:S01]  /*0e80*/  UIADD3 UR15, UR21, UR15, URZ ;  /* 0x0000000f150f7290 */ /* 0x000fe2000fffe03f */
[----:B------:R-:W-:Y:S01]  /*0e90*/  ISETP.GE.AND P5, PT, R29, c[0x0][0x1d4], PT ;  /* 0x000075001d007a0c */ /* 0x000fe20003fa6270 */
[----:B------:R-:W-:Y:S01]  /*0ea0*/  IMAD R18, R250, c[0x0][0x1e0], RZ ;  /* 0x00007800fa127a24 */ /* 0x000fe200078e02ff */
[----:B------:R-:W-:Y:S01]  /*0eb0*/  ISETP.GE.AND P4, PT, R28, c[0x0][0x1d4], PT ;  /* 0x000075001c007a0c */ /* 0x000fe20003f86270 */
[----:B------:R-:W-:Y:S01]  /*0ec0*/  IMAD R3, R13, c[0x0][0x1e0], RZ ;  /* 0x000078000d037a24 */ /* 0x000fe200078e02ff */
[----:B------:R-:W-:Y:S01]  /*0ed0*/  ISETP.GE.AND P3, PT, R112, c[0x0][0x1d4], PT ;  /* 0x0000750070007a0c */ /* 0x000fe20003f66270 */
[----:B------:R-:W-:Y:S01]  /*0ee0*/  UISETP.GE.AND UP1, UPT, UR10, 0x1, UPT ;  /* 0x000000010a00788c */ /* 0x000fe2000bf26270 */
[----:B---3--:R-:W-:Y:S01]  /*0ef0*/  LOP3.LUT R214, R214, 0xfffffffe, RZ, 0xc0, !PT ;  /* 0xfffffffed6d67812 */ /* 0x008fe200078ec0ff */
[----:B------:R-:W-:Y:S01]  /*0f00*/  IMAD R3, R250, c[0x0][0x1e4], R3 ;  /* 0x00007900fa037a24 */ /* 0x000fe200078e0203 */
[----:B------:R-:W-:-:S02]  /*0f10*/  ULDC.64 UR4, c[0x0][0x210] ;  /* 0x0000840000047ab9 */ /* 0x000fc40000000a00 */
[----:B------:R-:W-:Y:S01]  /*0f20*/  UIMAD UR6, UR6, UR4, URZ ;  /* 0x00000004060672a4 */ /* 0x000fe2000f8e023f */
[----:B------:R-:W-:Y:S01]  /*0f30*/  IMAD.IADD R5, R5, 0x1, R3 ;  /* 0x0000000105057824 */ /* 0x000fe200078e0203 */
[----:B------:R-:W-:Y:S01]  /*0f40*/  LEA.HI R3, R17, R2, RZ, 0x4 ;  /* 0x0000000211037211 */ /* 0x000fe200078f20ff */
[----:B------:R-:W-:Y:S02]  /*0f50*/  UIMAD.WIDE.U32 UR22, UR7, UR4, URZ ;  /* 0x00000004071672a5 */ /* 0x000fe4000f8e003f */
[----:B------:R-:W-:Y:S01]  /*0f60*/  UIMAD UR5, UR7, UR5, UR6 ;  /* 0x00000005070572a4 */ /* 0x000fe2000f8e0206 */
[----:B------:R-:W-:Y:S02]  /*0f70*/  SHF.R.S32.HI R10, RZ, 0x4, R3 ;  /* 0x00000004ff0a7819 */ /* 0x000fe40000011403 */
[C---:B------:R-:W-:Y:S01]  /*0f80*/  LOP3.LUT R9, R3.reuse, 0xfffffff0, RZ, 0xc0, !PT ;  /* 0xfffffff003097812 */ /* 0x040fe200078ec0ff */
[----:B------:R-:W-:Y:S01]  /*0f90*/  UIADD3 UR5, UR23, UR5, URZ ;  /* 0x0000000517057290 */ /* 0x000fe2000fffe03f */
[----:B------:R-:W-:-:S02]  /*0fa0*/  LEA.HI R3, R3, R10, RZ, 0x1 ;  /* 0x0000000a03037211 */ /* 0x000fc400078f08ff */
[----:B------:R-:W-:Y:S01]  /*0fb0*/  @P3 LOP3.LUT R214, R214, 0x1, RZ, 0xfc, !PT ;  /* 0x00000001d6d63812 */ /* 0x000fe200078efcff */
[----:B------:R-:W-:Y:S01]  /*0fc0*/  IMAD.IADD R9, R2, 0x1, -R9 ;  /* 0x0000000102097824 */ /* 0x000fe200078e0a09 */
[----:B------:R-:W-:-:S03]  /*0fd0*/  LOP3.LUT R3, R3, 0xfffffffe, RZ, 0xc0, !PT ;  /* 0xfffffffe03037812 */ /* 0x000fc600078ec0ff */
[----:B------:R-:W-:Y:S02]  /*0fe0*/  STL [R1+0x10], R214 ;  /* 0x000010d601007387 */ /* 0x000fe40000100800 */
[----:B------:R-:W-:Y:S01]  /*0ff0*/  IMAD.IADD R3, R10, 0x1, -R3 ;  /* 0x000000010a037824 */ /* 0x000fe200078e0a03 */
[----:B--2---:R-:W-:Y:S01]  /*1000*/  SHF.R.S32.HI R12, RZ, 0x1f, R249 ;  /* 0x0000001fff0c7819 */ /* 0x004fe200000114f9 */
[----:B------:R-:W-:-:S04]  /*1010*/  IMAD.WIDE.U32 R4, R249, c[0x0][0x1f0], R4 ;  /* 0x00007c00f9047a25 */ /* 0x000fc800078e0004 */
[----:B------:R-:W-:Y:S01]  /*1020*/  IMAD R6, R12, c[0x0][0x1f0], RZ ;  /* 0x00007c000c067a24 */ /* 0x000fe200078e02ff */
[----:B------:R-:W-:Y:S01]  /*1030*/  IADD3 R8, P1, R4, UR20, RZ ;  /* 0x0000001404087c10 */ /* 0x000fe2000ff3e0ff */
[C---:B------:R-:W-:Y:S02]  /*1040*/  IMAD R18, R249.reuse, c[0x0][0x1f0], R18 ;  /* 0x00007c00f9127a24 */ /* 0x040fe400078e0212 */
[----:B------:R-:W-:Y:S01]  /*1050*/  IMAD R4, R249, c[0x0][0x1f4], R6 ;  /* 0x00007d00f9047a24 */ /* 0x000fe200078e0206 */
[----:B------:R-:W-:Y:S01]  /*1060*/  LEA R20, P0, R8, c[0x0][0x1c8], 0x1 ;  /* 0x0000720008147a11 */ /* 0x000fe200078008ff */
[C---:B------:R-:W-:Y:S01]  /*1070*/  IMAD.SHL.U32 R6, R7.reuse, 0x8, RZ ;  /* 0x0000000807067824 */ /* 0x040fe200078e00ff */
[----:B------:R-:W-:Y:S02]  /*1080*/  IADD3 R7, -R7, UR18, RZ ;  /* 0x0000001207077c10 */ /* 0x000fe4000fffe1ff */
[----:B------:R-:W-:Y:S01]  /*1090*/  IADD3.X R4, R5, UR15, R4, P1, !PT ;  /* 0x0000000f05047c10 */ /* 0x000fe20008ffe404 */
[----:B------:R-:W-:Y:S01]  /*10a0*/  SHFL.IDX PT, R26, R20, RZ, 0x181f ;  /* 0x00181fff141a7589 */ /* 0x000fe200000e0000 */
[----:B------:R-:W-:-:S02]  /*10b0*/  ISETP.GE.AND P2, PT, R7, 0x1, PT ;  /* 0x000000010700780c */ /* 0x000fc40003f46270 */
[----:B------:R-:W-:Y:S01]  /*10c0*/  LEA.HI.X R8, R8, c[0x0][0x1cc], R4, 0x1, P0 ;  /* 0x0000730008087a11 */ /* 0x000fe200000f0c04 */
[----:B------:R-:W-:Y:S01]  /*10d0*/  SHFL.IDX PT, R20, R20, 0x1, 0x181f ;  /* 0x00381f0014147f89 */ /* 0x000fe200000e0000 */
[----:B------:R-:W-:Y:S02]  /*10e0*/  IADD3 R18, R18, UR20, RZ ;  /* 0x0000001412127c10 */ /* 0x000fe4000fffe0ff */
[----:B------:R-:W-:Y:S01]  /*10f0*/  LOP3.LUT R6, R247, 0x8, R6, 0xf8, !PT ;  /* 0x00000008f7067812 */ /* 0x000fe200078ef806 */
[----:B------:R-:W1:Y:S01]  /*1100*/  SHFL.IDX PT, R27, R8, RZ, 0x181f ;  /* 0x00181fff081b7589 */ /* 0x000e6200000e0000 */
[----:B------:R-:W-:Y:S02]  /*1110*/  SHF.R.U32.HI R247, RZ, 0x3, R247 ;  /* 0x00000003fff77819 */ /* 0x000fe400000116f7 */
[----:B------:R-:W-:Y:S01]  /*1120*/  ISETP.GE.AND P1, PT, R7, 0x21, PT ;  /* 0x000000210700780c */ /* 0x000fe20003f26270 */
[----:B------:R-:W-:Y:S01]  /*1130*/  SHFL.IDX PT, R21, R8, 0x1, 0x181f ;  /* 0x00381f0008157f89 */ /* 0x000fe200000e0000 */
[----:B------:R-:W-:-:S02]  /*1140*/  LEA R18, R18, c[0x0][0x1c8], 0x1 ;  /* 0x0000720012127a11 */ /* 0x000fc400078e08ff */
[----:B------:R-:W-:Y:S01]  /*1150*/  @P2 SHF.R.S32.HI R22, RZ, 0x1f, R29 ;  /* 0x0000001fff162819 */ /* 0x000fe2000001141d */
[----:B------:R2:W-:Y:S01]  /*1160*/  SHFL.IDX PT, R19, R8, 0x2, 0x181f ;  /* 0x00581f0008137f89 */ /* 0x0005e200000e0000 */
[----:B------:R-:W-:Y:S02]  /*1170*/  @P2 SHF.R.S32.HI R14, RZ, 0x1f, R28 ;  /* 0x0000001fff0e2819 */ /* 0x000fe4000001141c */
[----:B------:R-:W-:Y:S01]  /*1180*/  @P2 SHF.R.S32.HI R10, RZ, 0x1f, R112 ;  /* 0x0000001fff0a2819 */ /* 0x000fe20000011470 */
[----:B------:R-:W3:Y:S01]  /*1190*/  SHFL.IDX PT, R18, R18, 0x2, 0x181f ;  /* 0x00581f0012127f89 */ /* 0x000ee200000e0000 */
[----:B------:R-:W-:Y:S02]  /*11a0*/  @P2 LEA.HI R22, R22, R29, RZ, 0x3 ;  /* 0x0000001d16162211 */ /* 0x000fe400078f18ff */
[----:B------:R-:W-:Y:S01]  /*11b0*/  @P2 LEA.HI R14, R14, R28, RZ, 0x3 ;  /* 0x0000001c0e0e2211 */ /* 0x000fe200078f18ff */
[----:B------:R-:W-:Y:S01]  /*11c0*/  @P1 IMAD.SHL.U32 R16, R252, 0x2, RZ ;  /* 0x00000002fc101824 */ /* 0x000fe200078e00ff */
[----:B------:R-:W-:-:S02]  /*11d0*/  @P2 LEA.HI R10, R10, R112, RZ, 0x3 ;  /* 0x000000700a0a2211 */ /* 0x000fc400078f18ff */
[----:B------:R-:W-:Y:S02]  /*11e0*/  @P2 LOP3.LUT R22, R22, 0xfffffff8, RZ, 0xc0, !PT ;  /* 0xfffffff816162812 */ /* 0x000fe400078ec0ff */
[----:B------:R-:W-:Y:S02]  /*11f0*/  @P2 LOP3.LUT R14, R14, 0xfffffff8, RZ, 0xc0, !PT ;  /* 0xfffffff80e0e2812 */ /* 0x000fe400078ec0ff */
[----:B------:R-:W-:Y:S01]  /*1200*/  SHF.R.S32.HI R5, RZ, 0x1f, R9 ;  /* 0x0000001fff057819 */ /* 0x000fe20000011409 */
[--C-:B-1----:R-:W-:Y:S01]  /*1210*/  @P2 IMAD.WIDE R24, R215, 0x2, R26.reuse ;  /* 0x00000002d7182825 */ /* 0x102fe200078e021a */
[----:B------:R-:W-:Y:S02]  /*1220*/  @P2 LOP3.LUT R10, R10, 0xfffffff8, RZ, 0xc0, !PT ;  /* 0xfffffff80a0a2812 */ /* 0x000fe400078ec0ff */
[----:B------:R-:W-:Y:S01]  /*1230*/  LOP3.LUT R247, R6, R247, RZ, 0x3c, !PT ;  /* 0x000000f706f77212 */ /* 0x000fe200078e3cff */
[----:B------:R-:W-:Y:S01]  /*1240*/  @P2 IMAD.SHL.U32 R6, R252, 0x2, RZ ;  /* 0x00000002fc062824 */ /* 0x000fe200078e00ff */
[----:B------:R-:W-:Y:S01]  /*1250*/  ISETP.GE.AND P0, PT, R7, 0x41, PT ;  /* 0x000000410700780c */ /* 0x000fe20003f06270 */
[----:B------:R-:W-:Y:S01]  /*1260*/  @P2 IMAD.WIDE R22, R22, 0x2, R26 ;  /* 0x0000000216162825 */ /* 0x000fe200078e021a */
[----:B------:R-:W-:-:S02]  /*1270*/  LEA.HI R5, R5, R9, RZ, 0x3 ;  /* 0x0000000905057211 */ /* 0x000fc400078f18ff */
[----:B------:R1:W-:Y:S01]  /*1280*/  @P2 LDGSTS.E.BYPASS.LTC128B.128 [R6+0xc100], [R24.64], !P6 ;  /* 0x0c10000018062fae */ /* 0x0003e2000f101d4c */
[--C-:B------:R-:W-:Y:S01]  /*1290*/  @P2 IMAD.WIDE R14, R14, 0x2, R26.reuse ;  /* 0x000000020e0e2825 */ /* 0x100fe200078e021a */
[----:B------:R-:W-:Y:S02]  /*12a0*/  LOP3.LUT R4, R5, 0xfffffff8, RZ, 0xc0, !PT ;  /* 0xfffffff805047812 */ /* 0x000fe400078ec0ff */
[----:B------:R1:W-:Y:S01]  /*12b0*/  @P2 LDGSTS.E.BYPASS.LTC128B.128 [R6+0xf100], [R22.64], !P5 ;  /* 0x0f10000016062fae */ /* 0x0003e2000e901d4c */
[----:B------:R-:W-:-:S03]  /*12c0*/  @P2 IMAD.WIDE R10, R10, 0x2, R26 ;  /* 0x000000020a0a2825 */ /* 0x000fc600078e021a */
[----:B------:R4:W-:Y:S01]  /*12d0*/  @P2 LDGSTS.E.BYPASS.LTC128B.128 [R6+0x12100], [R14.64], !P4 ;  /* 0x121000000e062fae */ /* 0x0009e2000e101d4c */
[----:B------:R-:W-:Y:S01]  /*12e0*/  IMAD.IADD R4, R9, 0x1, -R4 ;  /* 0x0000000109047824 */ /* 0x000fe200078e0a04 */
[----:B------:R-:W-:Y:S01]  /*12f0*/  @P0 SHF.R.S32.HI R9, RZ, 0x1f, R28 ;  /* 0x0000001fff090819 */ /* 0x000fe2000001141c */
[C---:B------:R-:W-:Y:S01]  /*1300*/  IMAD R247, R3.reuse, 0x200, R247 ;  /* 0x0000020003f77824 */ /* 0x040fe200078e02f7 */
[----:B------:R5:W-:Y:S01]  /*1310*/  @P2 LDGSTS.E.BYPASS.LTC128B.128 [R6+0x15100], [R10.64], !P3 ;  /* 0x151000000a062fae */ /* 0x000be2000d901d4c */
[----:B--2---:R-:W-:Y:S01]  /*1320*/  @P0 SHF.R.S32.HI R8, RZ, 0x1f, R112 ;  /* 0x0000001fff080819 */ /* 0x004fe20000011470 */
[----:B------:R-:W-:Y:S01]  /*1330*/  IMAD.SHL.U32 R3, R3, 0x8, RZ ;  /* 0x0000000803037824 */ /* 0x000fe200078e00ff */
[----:B------:R-:W-:Y:S01]  /*1340*/  @P0 LEA.HI R9, R9, R28, RZ, 0x3 ;  /* 0x0000001c09090211 */ /* 0x000fe200078f18ff */
[----:B------:R-:W-:Y:S01]  /*1350*/  IMAD.SHL.U32 R247, R247, 0x2, RZ ;  /* 0x00000002f7f77824 */ /* 0x000fe200078e00ff */
[----:B------:R-:W-:Y:S02]  /*1360*/  @P0 LEA.HI R8, R8, R112, RZ, 0x3 ;  /* 0x0000007008080211 */ /* 0x000fe400078f18ff */
[----:B------:R-:W-:-:S02]  /*1370*/  @P0 LOP3.LUT R9, R9, 0xfffffff8, RZ, 0xc0, !PT ;  /* 0xfffffff809090812 */ /* 0x000fc400078ec0ff */
[----:B------:R-:W-:Y:S02]  /*1380*/  @P0 LOP3.LUT R8, R8, 0xfffffff8, RZ, 0xc0, !PT ;  /* 0xfffffff808080812 */ /* 0x000fe400078ec0ff */
[----:B------:R-:W-:Y:S01]  /*1390*/  IADD3 R245, R247, 0xc120, RZ ;  /* 0x0000c120f7f57810 */ /* 0x000fe20007ffe0ff */
[----:B---3--:R-:W-:-:S04]  /*13a0*/  @P0 IMAD.WIDE R26, R9, 0x2, R18 ;  /* 0x00000002091a0825 */ /* 0x008fc800078e0212 */
[----:B------:R-:W-:Y:S01]  /*13b0*/  @P0 IMAD.WIDE R8, R8, 0x2, R18 ;  /* 0x0000000208080825 */ /* 0x000fe200078e0212 */
[--C-:B----4-:R-:W-:Y:S02]  /*13c0*/  @P1 SHF.R.S32.HI R15, RZ, 0x1f, R29.reuse ;  /* 0x0000001fff0f1819 */ /* 0x110fe4000001141d */
[----:B------:R-:W-:Y:S02]  /*13d0*/  @P1 SHF.R.S32.HI R14, RZ, 0x1f, R28 ;  /* 0x0000001fff0e1819 */ /* 0x000fe4000001141c */
[----:B-----5:R-:W-:Y:S01]  /*13e0*/  @P1 SHF.R.S32.HI R11, RZ, 0x1f, R112 ;  /* 0x0000001fff0b1819 */ /* 0x020fe20000011470 */
[----:B-1----:R-:W-:Y:S01]  /*13f0*/  @P0 IMAD.SHL.U32 R6, R252, 0x2, RZ ;  /* 0x00000002fc060824 */ /* 0x002fe200078e00ff */
[----:B------:R-:W-:Y:S02]  /*1400*/  @P1 LEA.HI R15, R15, R29, RZ, 0x3 ;  /* 0x0000001d0f0f1211 */ /* 0x000fe400078f18ff */
[----:B------:R-:W-:Y:S02]  /*1410*/  @P0 SHF.R.S32.HI R10, RZ, 0x1f, R29 ;  /* 0x0000001fff0a0819 */ /* 0x000fe4000001141d */
[----:B------:R-:W-:-:S02]  /*1420*/  @P1 LEA.HI R14, R14, R28, RZ, 0x3 ;  /* 0x0000001c0e0e1211 */ /* 0x000fc400078f18ff */
[----:B------:R-:W-:Y:S02]  /*1430*/  @P1 LEA.HI R11, R11, R112, RZ, 0x3 ;  /* 0x000000700b0b1211 */ /* 0x000fe400078f18ff */
[----:B------:R-:W-:Y:S02]  /*1440*/  @P1 LOP3.LUT R15, R15, 0xfffffff8, RZ, 0xc0, !PT ;  /* 0xfffffff80f0f1812 */ /* 0x000fe400078ec0ff */
[----:B------:R-:W-:Y:S02]  /*1450*/  @P0 LEA.HI R10, R10, R29, RZ, 0x3 ;  /* 0x0000001d0a0a0211 */ /* 0x000fe400078f18ff */
[----:B------:R-:W-:Y:S01]  /*1460*/  @P1 LOP3.LUT R14, R14, 0xfffffff8, RZ, 0xc0, !PT ;  /* 0xfffffff80e0e1812 */ /* 0x000fe200078ec0ff */
[--C-:B------:R-:W-:Y:S01]  /*1470*/  @P1 IMAD.WIDE R22, R15, 0x2, R20.reuse ;  /* 0x000000020f161825 */ /* 0x100fe200078e0214 */
[----:B------:R-:W-:Y:S02]  /*1480*/  @P1 LOP3.LUT R11, R11, 0xfffffff8, RZ, 0xc0, !PT ;  /* 0xfffffff80b0b1812 */ /* 0x000fe400078ec0ff */
[----:B------:R-:W-:Y:S01]  /*1490*/  @P0 LOP3.LUT R10, R10, 0xfffffff8, RZ, 0xc0, !PT ;  /* 0xfffffff80a0a0812 */ /* 0x000fe200078ec0ff */
[----:B------:R-:W-:-:S04]  /*14a0*/  @P1 IMAD.WIDE R14, R14, 0x2, R20 ;  /* 0x000000020e0e1825 */ /* 0x000fc800078e0214 */
[----:B------:R-:W-:-:S04]  /*14b0*/  @P1 IMAD.WIDE R24, R11, 0x2, R20 ;  /* 0x000000020b181825 */ /* 0x000fc800078e0214 */
[----:B------:R-:W-:-:S04]  /*14c0*/  @P1 IMAD.WIDE R20, R215, 0x2, R20 ;  /* 0x00000002d7141825 */ /* 0x000fc800078e0214 */
[--C-:B------:R-:W-:Y:S01]  /*14d0*/  @P0 IMAD.WIDE R10, R10, 0x2, R18.reuse ;  /* 0x000000020a0a0825 */ /* 0x100fe200078e0212 */
[----:B------:R1:W-:Y:S03]  /*14e0*/  @P1 LDGSTS.E.BYPASS.LTC128B.128 [R16+0xd100], [R20.64], !P6 ;  /* 0x0d10000014101fae */ /* 0x0003e6000f101d4c */
[----:B------:R-:W-:Y:S01]  /*14f0*/  @P0 IMAD.WIDE R18, R215, 0x2, R18 ;  /* 0x00000002d7120825 */ /* 0x000fe200078e0212 */
[----:B------:R1:W-:Y:S04]  /*1500*/  @P1 LDGSTS.E.BYPASS.LTC128B.128 [R16+0x10100], [R22.64], !P5 ;  /* 0x1010000016101fae */ /* 0x0003e8000e901d4c */
[----:B------:R2:W-:Y:S04]  /*1510*/  @P1 LDGSTS.E.BYPASS.LTC128B.128 [R16+0x13100], [R14.64], !P4 ;  /* 0x131000000e101fae */ /* 0x0005e8000e101d4c */
[----:B------:R3:W-:Y:S01]  /*1520*/  @P1 LDGSTS.E.BYPASS.LTC128B.128 [R16+0x16100], [R24.64], !P3 ;  /* 0x1610000018101fae */ /* 0x0007e2000d901d4c */
[C---:B------:R-:W-:Y:S01]  /*1530*/  R2P PR, R4.reuse, 0x6 ;  /* 0x0000000604007804 */ /* 0x040fe20000000000 */
[----:B------:R-:W-:-:S02]  /*1540*/  IMAD.SHL.U32 R4, R4, 0x40, RZ ;  /* 0x0000004004047824 */ /* 0x000fc400078e00ff */
[----:B------:R4:W-:Y:S04]  /*1550*/  @P0 LDGSTS.E.BYPASS.LTC128B.128 [R6+0xe100], [R18.64], !P6 ;  /* 0x0e10000012060fae */ /* 0x0009e8000f101d4c */
[----:B------:R4:W-:Y:S04]  /*1560*/  @P0 LDGSTS.E.BYPASS.LTC128B.128 [R6+0x11100], [R10.64], !P5 ;  /* 0x111000000a060fae */ /* 0x0009e8000e901d4c */
[----:B------:R4:W-:Y:S04]  /*1570*/  @P0 LDGSTS.E.BYPASS.LTC128B.128 [R6+0x14100], [R26.64], !P4 ;  /* 0x141000001a060fae */ /* 0x0009e8000e101d4c */
[----:B------:R5:W-:Y:S04]  /*1580*/  @P0 LDGSTS.E.BYPASS.LTC128B.128 [R6+0x17100], [R8.64], !P3 ;  /* 0x1710000008060fae */ /* 0x000be8000d901d4c */
[----:B------:R-:W0:Y:S01]  /*1590*/  LDGDEPBAR ;  /* 0x00000000000079af */ /* 0x000e220000000000 */
[----:B--2---:R-:W-:Y:S01]  /*15a0*/  LEA.HI R15, R17, R2, RZ, 0x5 ;  /* 0x00000002110f7211 */ /* 0x004fe200078f28ff */
[----:B------:R-:W-:-:S02]  /*15b0*/  IMAD.MOV.U32 R14, RZ, RZ, 0x20 ;  /* 0x00000020ff0e7424 */ /* 0x000fc400078e00ff */
[----:B-----5:R-:W-:Y:S01]  /*15c0*/  IMAD.MOV.U32 R9, RZ, RZ, 0x10 ;  /* 0x00000010ff097424 */ /* 0x020fe200078e00ff */
[----:B------:R-:W-:-:S04]  /*15d0*/  DEPBAR.LE SB0, 0x1 ;  /* 0x000080400000791a */ /* 0x000fc80000000000 */
[----:B----4-:R-:W-:Y:S01]  /*15e0*/  IMAD.SHL.U32 R6, R5, 0x40, RZ ;  /* 0x0000004005067824 */ /* 0x010fe200078e00ff */
[----:B------:R-:W-:Y:S01]  /*15f0*/  LOP3.LUT R5, R4, 0x1c0, RZ, 0xc0, !PT ;  /* 0x000001c004057812 */ /* 0x000fe200078ec0ff */
[----:B------:R-:W-:-:S04]  /*1600*/  DEPBAR.LE SB0, 0x0 ;  /* 0x000080000000791a */ /* 0x000fc80000000000 */
[----:B------:R-:W-:Y:S01]  /*1610*/  SEL R4, R9, 0xfffffff0, !P1 ;  /* 0xfffffff009047807 */ /* 0x000fe20004800000 */
[----:B------:R-:W-:Y:S01]  /*1620*/  BAR.SYNC.DEFER_BLOCKING 0x0 ;  /* 0x0000000000007b1d */ /* 0x000fe20000010000 */
[----:B------:R-:W-:Y:S02]  /*1630*/  LOP3.LUT R9, R5, 0x8, R3, 0xf8, !PT ;  /* 0x0000000805097812 */ /* 0x000fe400078ef803 */
[----:B------:R-:W-:Y:S02]  /*1640*/  SHF.R.S32.HI R8, RZ, 0x5, R15 ;  /* 0x00000005ff087819 */ /* 0x000fe4000001140f */
[----:B------:R-:W-:Y:S02]  /*1650*/  LOP3.LUT R6, R6, 0xfffffe00, RZ, 0xc0, !PT ;  /* 0xfffffe0006067812 */ /* 0x000fe400078ec0ff */
[----:B------:R-:W-:Y:S02]  /*1660*/  SHF.R.U32.HI R5, RZ, 0x3, R5 ;  /* 0x00000003ff057819 */ /* 0x000fe40000011605 */
[----:B------:R-:W-:-:S02]  /*1670*/  SEL R3, R14, 0xffffffe0, !P2 ;  /* 0xffffffe00e037807 */ /* 0x000fc40005000000 */
[----:B------:R-:W-:Y:S01]  /*1680*/  R2P PR, R0, 0x6 ;  /* 0x0000000600007804 */ /* 0x000fe20000000000 */
[----:B------:R-:W-:Y:S01]  /*1690*/  IMAD R0, R8, 0x400, R6 ;  /* 0x0000040008007824 */ /* 0x000fe200078e0206 */
[----:B------:R-:W-:Y:S02]  /*16a0*/  LOP3.LUT R5, R9, R5, RZ, 0x3c, !PT ;  /* 0x0000000509057212 */ /* 0x000fe400078e3cff */
[----:B------:R-:W-:Y:S02]  /*16b0*/  PLOP3.LUT P0, PT, PT, PT, UP1, 0x80, 0x0 ;  /* 0x000000000000781c */ /* 0x000fe40003f0f018 */
[----:B------:R-:W-:Y:S01]  /*16c0*/  IADD3 R8, R247, 0xc100, RZ ;  /* 0x0000c100f7087810 */ /* 0x000fe20007ffe0ff */
[----:B------:R-:W-:Y:S01]  /*16d0*/  IMAD.IADD R0, R5, 0x1, R0 ;  /* 0x0000000105007824 */ /* 0x000fe200078e0200 */
[----:B------:R-:W-:Y:S02]  /*16e0*/  LOP3.LUT R15, R15, 0xffffffe0, RZ, 0xc0, !PT ;  /* 0xffffffe00f0f7812 */ /* 0x000fe400078ec0ff */
[----:B------:R-:W-:Y:S01]  /*16f0*/  LOP3.LUT R5, R5, R6, RZ, 0xfc, !PT ;  /* 0x0000000605057212 */ /* 0x000fe200078efcff */
[C---:B------:R-:W-:Y:S01]  /*1700*/  IMAD.SHL.U32 R48, R0.reuse, 0x2, RZ ;  /* 0x0000000200307824 */ /* 0x040fe200078e00ff */
[----:B------:R-:W-:Y:S01]  /*1710*/  LEA R248, R0, 0x18100, 0x1 ;  /* 0x0001810000f87811 */ /* 0x000fe200078e08ff */
[----:B------:R2:W4:Y:S01]  /*1720*/  LDSM.16.M88.4 R80, [R247+0xc900] ;  /* 0x00c90000f750783b */ /* 0x0005220000000200 */
[----:B------:R-:W-:Y:S01]  /*1730*/  @P1 IADD3 R245, R8, -0x20, RZ ;  /* 0xffffffe008f51810 */ /* 0x000fe20007ffe0ff */
[----:B------:R-:W-:Y:S01]  /*1740*/  IMAD.IADD R2, R2, 0x1, -R15 ;  /* 0x0000000102027824 */ /* 0x000fe200078e0a0f */
[----:B------:R-:W-:Y:S01]  /*1750*/  ISETP.GE.AND P1, PT, R112, c[0x0][0x1d4], PT ;  /* 0x0000750070007a0c */ /* 0x000fe20003f26270 */
[----:B------:R-:W-:Y:S01]  /*1760*/  IMAD R246, R4, 0x2, R248 ;  /* 0x0000000204f67824 */ /* 0x000fe200078e02f8 */
[----:B------:R-:W2:Y:S01]  /*1770*/  LDSM.16.M88.4 R48, [R48+0x18100] ;  /* 0x018100003030783b */ /* 0x000ea20000000200 */
[----:B------:R-:W-:-:S02]  /*1780*/  ISETP.GT.AND P3, PT, R113, 0x5f, PT ;  /* 0x0000005f7100780c */ /* 0x000fc40003f64270 */
[----:B------:R-:W-:Y:S01]  /*1790*/  SEL R6, RZ, 0x10, P1 ;  /* 0x00000010ff067807 */ /* 0x000fe20000800000 */
[----:B------:R2:W2:Y:S01]  /*17a0*/  LDSM.16.M88.4 R8, [R247+0xc100] ;  /* 0x00c10000f708783b */ /* 0x0004a20000000200 */
[----:B------:R-:W-:Y:S02]  /*17b0*/  SEL R0, R14, 0xffffffe0, !P2 ;  /* 0xffffffe00e007807 */ /* 0x000fe40005000000 */
[C---:B------:R-:W-:Y:S01]  /*17c0*/  IADD3 R237, R245.reuse, 0x800, RZ ;  /* 0x00000800f5ed7810 */ /* 0x040fe20007ffe0ff */
[----:B------:R2:W2:Y:S01]  /*17d0*/  LDSM.16.M88.4 R72, [R247+0xd100] ;  /* 0x00d10000f748783b */ /* 0x0004a20000000200 */
[C---:B------:R-:W-:Y:S02]  /*17e0*/  IADD3 R236, R245.reuse, 0x1000, RZ ;  /* 0x00001000f5ec7810 */ /* 0x040fe40007ffe0ff */
[C---:B------:R-:W-:Y:S01]  /*17f0*/  IADD3 R235, R245.reuse, 0x1800, RZ ;  /* 0x00001800f5eb7810 */ /* 0x040fe20007ffe0ff */
[----:B------:R2:W2:Y:S01]  /*1800*/  LDSM.16.M88.4 R64, [R247+0xd900] ;  /* 0x00d90000f740783b */ /* 0x0004a20000000200 */
[----:B------:R-:W-:-:S02]  /*1810*/  IADD3 R234, R245, 0x2000, RZ ;  /* 0x00002000f5ea7810 */ /* 0x000fc40007ffe0ff */
[----:B------:R-:W-:Y:S01]  /*1820*/  IADD3 R233, R245, 0x2800, RZ ;  /* 0x00002800f5e97810 */ /* 0x000fe20007ffe0ff */
[----:B------:R2:W2:Y:S04]  /*1830*/  LDSM.16.M88.4 R56, [R247+0xe100] ;  /* 0x00e10000f738783b */ /* 0x0004a80000000200 */
[----:B------:R2:W2:Y:S04]  /*1840*/  LDSM.16.M88.4 R92, [R247+0xe900] ;  /* 0x00e90000f75c783b */ /* 0x0004a80000000200 */
[----:B-1----:R1:W1:Y:S04]  /*1850*/  LDSM.16.M88.4 R20, [R246] ;  /* 0x00000000f614783b */ /* 0x0022680000000200 */
[----:B------:R1:W1:Y:S04]  /*1860*/  LDSM.16.M88.4 R88, [R245] ;  /* 0x00000000f558783b */ /* 0x0002680000000200 */
[----:B------:R1:W1:Y:S04]  /*1870*/  LDSM.16.M88.4 R44, [R245+0x800] ;  /* 0x00080000f52c783b */ /* 0x0002680000000200 */
[----:B---3--:R3:W1:Y:S04]  /*1880*/  LDSM.16.M88.4 R24, [R245+0x1000] ;  /* 0x00100000f518783b */ /* 0x0086680000000200 */
[----:B------:R3:W1:Y:S04]  /*1890*/  LDSM.16.M88.4 R40, [R245+0x1800] ;  /* 0x00180000f528783b */ /* 0x0006680000000200 */
[----:B------:R3:W1:Y:S04]  /*18a0*/  LDSM.16.M88.4 R16, [R245+0x2000] ;  /* 0x00200000f510783b */ /* 0x0006680000000200 */
[----:B------:R3:W1:Y:S01]  /*18b0*/  LDSM.16.M88.4 R32, [R245+0x2800] ;  /* 0x00280000f520783b */ /* 0x0006620000000200 */
[----:B------:R-:W-:Y:S05]  /*18c0*/  @!P0 BRA `(.L_x_2630) ;  /* 0x0000059000008947 */ /* 0x000fea0003800000 */
[----:B----4-:R-:W-:Y:S01]  /*18d0*/  IMAD R13, R13, c[0x0][0x208], RZ ;  /* 0x000082000d0d7a24 */ /* 0x010fe200078e02ff */
[----:B------:R-:W-:Y:S01]  /*18e0*/  P2R R38, PR, RZ, 0x8 ;  /* 0x00000008ff267803 */ /* 0x000fe20000000000 */
        /* <DEDUP_REMOVED lines=24> */
[----:B------:R-:W4:Y:S01]  /*1a70*/  SHFL.IDX PT, R36, R15, RZ, 0x181f ;  /* 0x00181fff0f247589 */ /* 0x000f2200000e0000 */
[----:B------:R-:W-:-:S03]  /*1a80*/  SHF.R.S32.HI R12, RZ, 0x1f, R112 ;  /* 0x0000001fff0c7819 */ /* 0x000fc60000011470 */
[----:B------:R-:W5:Y:S01]  /*1a90*/  SHFL.IDX PT, R37, R14, RZ, 0x181f ;  /* 0x00181fff0e257589 */ /* 0x000f6200000e0000 */
[----:B------:R-:W-:-:S03]  /*1aa0*/  LEA.HI R12, R12, R112, RZ, 0x3 ;  /* 0x000000700c0c7211 */ /* 0x000fc600078f18ff */
[----:B------:R-:W3:Y:S01]  /*1ab0*/  SHFL.IDX PT, R30, R15, 0x1, 0x181f ;  /* 0x00381f000f1e7f89 */ /* 0x000ee200000e0000 */
[----:B------:R-:W-:-:S03]  /*1ac0*/  LOP3.LUT R12, R12, 0xfffffff8, RZ, 0xc0, !PT ;  /* 0xfffffff80c0c7812 */ /* 0x000fc600078ec0ff */
[----:B------:R-:W2:Y:S02]  /*1ad0*/  SHFL.IDX PT, R31, R14, 0x1, 0x181f ;  /* 0x00381f000e1f7f89 */ /* 0x000ea400000e0000 */
[----:B------:R-:W-:Y:S01]  /*1ae0*/  IMAD.WIDE R70, R12, 0x2, RZ ;  /* 0x000000020c467825 */ /* 0x000fe200078e02ff */
[----:B------:R-:W-:Y:S01]  /*1af0*/  P2R R12, PR, RZ, 0x10 ;  /* 0x00000010ff0c7803 */ /* 0x000fe20000000000 */
[----:B------:R-:W1:Y:S01]  /*1b00*/  SHFL.IDX PT, R15, R15, 0x2, 0x181f ;  /* 0x00581f000f0f7f89 */ /* 0x000e6200000e0000 */
[----:B------:R-:W-:-:S03]  /*1b10*/  ISETP.LT.OR P4, PT, R7, 0x21, P2 ;  /* 0x000000210700780c */ /* 0x000fc60001781670 */
[----:B------:R-:W1:Y:S01]  /*1b20*/  SHFL.IDX PT, R14, R14, 0x2, 0x181f ;  /* 0x00581f000e0e7f89 */ /* 0x000e6200000e0000 */
[----:B----4-:R-:W-:-:S05]  /*1b30*/  IADD3 R52, P0, R36, R62, RZ ;  /* 0x0000003e24347210 */ /* 0x010fca0007f1e0ff */
[----:B-----5:R-:W-:Y:S01]  /*1b40*/  IMAD.X R53, R37, 0x1, R63, P0 ;  /* 0x0000000125357824 */ /* 0x020fe200000e063f */
[----:B------:R-:W-:-:S13]  /*1b50*/  ISETP.LT.OR P0, PT, R7, 0x1, P3 ;  /* 0x000000010700780c */ /* 0x000fda0001f01670 */
[----:B------:R4:W-:Y:S02]  /*1b60*/  LDGSTS.E.BYPASS.LTC128B.128 [R13+0x100], [R52.64], !P0 ;  /* 0x00100000340d7fae */ /* 0x0009e4000c101d4c */
[----:B----4-:R-:W-:-:S05]  /*1b70*/  IADD3 R52, P0, R36, R60, RZ ;  /* 0x0000003c24347210 */ /* 0x010fca0007f1e0ff */
[----:B------:R-:W-:Y:S01]  /*1b80*/  IMAD.X R53, R37, 0x1, R61, P0 ;  /* 0x0000000125357824 */ /* 0x000fe200000e063d */
[----:B------:R-:W-:-:S05]  /*1b90*/  IADD3 R68, P0, R36, R54, RZ ;  /* 0x0000003624447210 */ /* 0x000fca0007f1e0ff */
[----:B------:R-:W-:Y:S01]  /*1ba0*/  IMAD.X R69, R37, 0x1, R55, P0 ;  /* 0x0000000125457824 */ /* 0x000fe200000e0637 */
[----:B------:R-:W-:-:S05]  /*1bb0*/  IADD3 R36, P0, R36, R70, RZ ;  /* 0x0000004624247210 */ /* 0x000fca0007f1e0ff */
[----:B------:R-:W-:Y:S01]  /*1bc0*/  IMAD.X R37, R37, 0x1, R71, P0 ;  /* 0x0000000125257824 */ /* 0x000fe200000e0647 */
[----:B---3--:R-:W-:-:S05]  /*1bd0*/  IADD3 R84, P0, R62, R30, RZ ;  /* 0x0000001e3e547210 */ /* 0x008fca0007f1e0ff */
[----:B--2---:R-:W-:Y:S01]  /*1be0*/  IMAD.X R85, R63, 0x1, R31, P0 ;  /* 0x000000013f557824 */ /* 0x004fe200000e061f */
[----:B------:R-:W-:-:S05]  /*1bf0*/  IADD3 R78, P0, R60, R30, RZ ;  /* 0x0000001e3c4e7210 */ /* 0x000fca0007f1e0ff */
[----:B------:R-:W-:Y:S01]  /*1c00*/  IMAD.X R79, R61, 0x1, R31, P0 ;  /* 0x000000013d4f7824 */ /* 0x000fe200000e061f */
[----:B------:R-:W-:-:S05]  /*1c10*/  IADD3 R76, P0, R54, R30, RZ ;  /* 0x0000001e364c7210 */ /* 0x000fca0007f1e0ff */
[----:B------:R-:W-:Y:S01]  /*1c20*/  IMAD.X R77, R55, 0x1, R31, P0 ;  /* 0x00000001374d7824 */ /* 0x000fe200000e061f */
[----:B------:R-:W-:-:S05]  /*1c30*/  IADD3 R30, P0, R70, R30, RZ ;  /* 0x0000001e461e7210 */ /* 0x000fca0007f1e0ff */
[----:B------:R-:W-:Y:S01]  /*1c40*/  IMAD.X R31, R71, 0x1, R31, P0 ;  /* 0x00000001471f7824 */ /* 0x000fe200000e061f */
[----:B-1----:R-:W-:-:S05]  /*1c50*/  IADD3 R62, P0, R62, R15, RZ ;  /* 0x0000000f3e3e7210 */ /* 0x002fca0007f1e0ff */
        /* <DEDUP_REMOVED lines=32> */
.L_x_2630:
[C---:B-12-4-:R-:W-:Y:S01]  /*1e60*/  HMMA.16816.F32.BF16 R12, R48.reuse, R8, RZ ;  /* 0x00000008300c723c */ /* 0x056fe200000418ff */
[C---:B------:R-:W-:Y:S01]  /*1e70*/  IMAD R244, R3.reuse, 0x2, R248 ;  /* 0x0000000203f47824 */ /* 0x040fe200078e02f8 */
[----:B------:R-:W0:Y:S01]  /*1e80*/  LDGDEPBAR ;  /* 0x00000000000079af */ /* 0x000e220000000000 */
[C---:B------:R-:W-:Y:S01]  /*1e90*/  IMAD R241, R0.reuse, 0x2, R247 ;  /* 0x0000000200f17824 */ /* 0x040fe200078e02f7 */
[----:B------:R-:W-:Y:S01]  /*1ea0*/  UISETP.GE.AND UP1, UPT, UR10, 0x61, UPT ;  /* 0x000000610a00788c */ /* 0x000fe2000bf26270 */
[----:B------:R-:W-:Y:S01]  /*1eb0*/  IMAD R243, R3, 0x2, R246 ;  /* 0x0000000203f37824 */ /* 0x000fe200078e02f6 */
[----:B------:R-:W-:Y:S01]  /*1ec0*/  LDSM.16.M88.4 R96, [R244] ;  /* 0x00000000f460783b */ /* 0x000fe20000000200 */
[----:B------:R-:W-:Y:S01]  /*1ed0*/  IMAD R232, R0, 0x2, R245 ;  /* 0x0000000200e87824 */ /* 0x000fe200078e02f5 */
[----:B------:R-:W-:Y:S01]  /*1ee0*/  HMMA.16816.F32.BF16 R76, R48, R72, RZ ;  /* 0x00000048304c723c */ /* 0x000fe200000418ff */
[----:B------:R-:W-:Y:S01]  /*1ef0*/  IADD3 R231, R245, 0x3000, RZ ;  /* 0x00003000f5e77810 */ /* 0x000fe20007ffe0ff */
[----:B------:R-:W1:Y:S01]  /*1f00*/  LDSM.16.M88.4 R36, [R241+0xc100] ;  /* 0x00c10000f124783b */ /* 0x000e620000000200 */
[----:B------:R-:W-:-:S02]  /*1f10*/  PLOP3.LUT P0, PT, PT, PT, UP1, 0x40, 0x0 ;  /* 0x000000000000781c */ /* 0x000fc40003f0e818 */
[C---:B------:R-:W-:Y:S01]  /*1f20*/  IADD3 R230, R245.reuse, 0x3800, RZ ;  /* 0x00003800f5e67810 */ /* 0x040fe20007ffe0ff */
[----:B------:R-:W-:Y:S01]  /*1f30*/  LDSM.16.M88.4 R104, [R241+0xe100] ;  /* 0x00e10000f168783b */ /* 0x000fe20000000200 */
[C---:B------:R-:W-:Y:S01]  /*1f40*/  IADD3 R229, R245.reuse, 0x4000, RZ ;  /* 0x00004000f5e57810 */ /* 0x040fe20007ffe0ff */
[C---:B------:R-:W-:Y:S01]  /*1f50*/  HMMA.16816.F32.BF16 R8, R48.reuse, R10, RZ ;  /* 0x0000000a3008723c */ /* 0x040fe200000418ff */
[C---:B------:R-:W-:Y:S01]  /*1f60*/  IADD3 R228, R245.reuse, 0x4800, RZ ;  /* 0x00004800f5e47810 */ /* 0x040fe20007ffe0ff */
[----:B------:R-:W-:Y:S01]  /*1f70*/  LDSM.16.M88.4 R100, [R241+0xe900] ;  /* 0x00e90000f164783b */ /* 0x000fe20000000200 */
[C---:B------:R-:W-:Y:S02]  /*1f80*/  IADD3 R227, R245.reuse, 0x5000, RZ ;  /* 0x00005000f5e37810 */ /* 0x040fe40007ffe0ff */
[C---:B------:R-:W-:Y:S01]  /*1f90*/  IADD3 R226, R245.reuse, 0x5800, RZ ;  /* 0x00005800f5e27810 */ /* 0x040fe20007ffe0ff */
[----:B------:R-:W-:Y:S01]  /*1fa0*/  LDSM.16.M88.4 R108, [R244+0xc000] ;  /* 0x00c00000f46c783b */ /* 0x000fe20000000200 */
[C---:B------:R-:W-:Y:S01]  /*1fb0*/  IADD3 R225, R245.reuse, 0x6000, RZ ;  /* 0x00006000f5e17810 */ /* 0x040fe20007ffe0ff */
[----:B------:R-:W-:Y:S01]  /*1fc0*/  HMMA.16816.F32.BF16 R72, R48, R74, RZ ;  /* 0x0000004a3048723c */ /* 0x000fe200000418ff */
[----:B------:R-:W-:-:S02]  /*1fd0*/  IADD3 R224, R245, 0x6800, RZ ;  /* 0x00006800f5e07810 */ /* 0x000fc40007ffe0ff */
[C---:B------:R-:W-:Y:S02]  /*1fe0*/  IADD3 R223, R245.reuse, 0x7000, RZ ;  /* 0x00007000f5df7810 */ /* 0x040fe40007ffe0ff */
[C---:B------:R-:W-:Y:S02]  /*1ff0*/  IADD3 R222, R245.reuse, 0x7800, RZ ;  /* 0x00007800f5de7810 */ /* 0x040fe40007ffe0ff */
[C---:B------:R-:W-:Y:S01]  /*2000*/  IADD3 R221, R245.reuse, 0x8000, RZ ;  /* 0x00008000f5dd7810 */ /* 0x040fe20007ffe0ff */
[----:B------:R-:W-:Y:S01]  /*2010*/  HMMA.16816.F32.BF16 R84, R48, R80, RZ ;  /* 0x000000503054723c */ /* 0x000fe200000418ff */
[C---:B------:R-:W-:Y:S02]  /*2020*/  IADD3 R220, R245.reuse, 0x8800, RZ ;  /* 0x00008800f5dc7810 */ /* 0x040fe40007ffe0ff */
[C---:B------:R-:W-:Y:S02]  /*2030*/  IADD3 R219, R245.reuse, 0x9000, RZ ;  /* 0x00009000f5db7810 */ /* 0x040fe40007ffe0ff */
[----:B------:R-:W-:-:S02]  /*2040*/  IADD3 R218, R245, 0x9800, RZ ;  /* 0x00009800f5da7810 */ /* 0x000fc40007ffe0ff */
[C---:B------:R-:W-:Y:S01]  /*2050*/  IADD3 R217, R245.reuse, 0xa000, RZ ;  /* 0x0000a000f5d97810 */ /* 0x040fe20007ffe0ff */
[----:B------:R-:W-:Y:S01]  /*2060*/  HMMA.16816.F32.BF16 R68, R48, R64, RZ ;  /* 0x000000403044723c */ /* 0x000fe200000418ff */
[C---:B------:R-:W-:Y:S02]  /*2070*/  IADD3 R216, R245.reuse, 0xa800, RZ ;  /* 0x0000a800f5d87810 */ /* 0x040fe40007ffe0ff */
[C---:B------:R-:W-:Y:S02]  /*2080*/  IADD3 R183, R245.reuse, 0xb000, RZ ;  /* 0x0000b000f5b77810 */ /* 0x040fe40007ffe0ff */
[----:B------:R-:W-:-:S03]  /*2090*/  IADD3 R182, R245, 0xb800, RZ ;  /* 0x0000b800f5b67810 */ /* 0x000fc60007ffe0ff */
        /* <DEDUP_REMOVED lines=16> */
[C---:B------:R-:W-:Y:S08]  /*21a0*/  HMMA.16816.F32.BF16 R68, R20.reuse, R40, R68 ;  /* 0x000000281444723c */ /* 0x040ff00000041844 */
[C---:B------:R-:W-:Y:S01]  /*21b0*/  HMMA.16816.F32.BF16 R64, R20.reuse, R42, R64 ;  /* 0x0000002a1440723c */ /* 0x040fe20000041840 */
[----:B------:R-:W4:Y:S07]  /*21c0*/  LDSM.16.M88.4 R40, [R241+0xd100] ;  /* 0x00d10000f128783b */ /* 0x000f2e0000000200 */
[C---:B------:R-:W-:Y:S08]  /*21d0*/  HMMA.16816.F32.BF16 R60, R20.reuse, R16, R60 ;  /* 0x00000010143c723c */ /* 0x040ff0000004183c */
[C---:B------:R-:W-:Y:S01]  /*21e0*/  HMMA.16816.F32.BF16 R56, R20.reuse, R18, R56 ;  /* 0x000000121438723c */ /* 0x040fe20000041838 */
[----:B------:R-:W5:Y:S07]  /*21f0*/  LDSM.16.M88.4 R16, [R241+0xd900] ;  /* 0x00d90000f110783b */ /* 0x000f6e0000000200 */
[C---:B------:R-:W-:Y:S08]  /*2200*/  HMMA.16816.F32.BF16 R52, R20.reuse, R32, R52 ;  /* 0x000000201434723c */ /* 0x040ff00000041834 */
[----:B------:R-:W-:Y:S01]  /*2210*/  HMMA.16816.F32.BF16 R48, R20, R34, R48 ;  /* 0x000000221430723c */ /* 0x000fe20000041830 */
[----:B------:R-:W-:Y:S04]  /*2220*/  LDSM.16.M88.4 R20, [R243] ;  /* 0x00000000f314783b */ /* 0x000fe80000000200 */
[----:B------:R-:W3:Y:S03]  /*2230*/  LDSM.16.M88.4 R32, [R232] ;  /* 0x00000000e820783b */ /* 0x000ee60000000200 */
[C---:B-1----:R-:W-:Y:S08]  /*2240*/  HMMA.16816.F32.BF16 R12, R96.reuse, R36, R12 ;  /* 0x00000024600c723c */ /* 0x042ff0000004180c */
[C---:B------:R-:W-:Y:S01]  /*2250*/  HMMA.16816.F32.BF16 R8, R96.reuse, R38, R8 ;  /* 0x000000266008723c */ /* 0x040fe20000041808 */
[----:B------:R-:W1:Y:S07]  /*2260*/  LDSM.16.M88.4 R36, [R232+0x800] ;  /* 0x00080000e824783b */ /* 0x000e6e0000000200 */
[C---:B--2---:R-:W-:Y:S08]  /*2270*/  HMMA.16816.F32.BF16 R84, R96.reuse, R24, R84 ;  /* 0x000000186054723c */ /* 0x044ff00000041854 */
[C---:B------:R-:W-:Y:S01]  /*2280*/  HMMA.16816.F32.BF16 R80, R96.reuse, R26, R80 ;  /* 0x0000001a6050723c */ /* 0x040fe20000041850 */
[----:B------:R-:W2:Y:S07]  /*2290*/  LDSM.16.M88.4 R24, [R232+0x1000] ;  /* 0x00100000e818783b */ /* 0x000eae0000000200 */
[C---:B----4-:R-:W-:Y:S08]  /*22a0*/  HMMA.16816.F32.BF16 R76, R96.reuse, R40, R76 ;  /* 0x00000028604c723c */ /* 0x050ff0000004184c */
[C---:B------:R-:W-:Y:S01]  /*22b0*/  HMMA.16816.F32.BF16 R72, R96.reuse, R42, R72 ;  /* 0x0000002a6048723c */ /* 0x040fe20000041848 */
[----:B------:R-:W-:Y:S07]  /*22c0*/  LDSM.16.M88.4 R40, [R247+0xf100] ;  /* 0x00f10000f728783b */ /* 0x000fee0000000200 */
        /* <DEDUP_REMOVED lines=27> */
[----:B------:R-:W5:Y:S04]  /*2480*/  LDSM.16.M88.4 R20, [R247+0x11100] ;  /* 0x01110000f714783b */ /* 0x000f680000000200 */
[----:B------:R-:W2:Y:S03]  /*2490*/  LDSM.16.M88.4 R44, [R247+0x11900] ;  /* 0x01190000f72c783b */ /* 0x000ea60000000200 */
[C---:B----4-:R-:W-:Y:S08]  /*24a0*/  HMMA.16816.F32.BF16 R12, R16.reuse, R40, R12 ;  /* 0x00000028100c723c */ /* 0x050ff0000004180c */
[C---:B------:R-:W-:Y:S01]  /*24b0*/  HMMA.16816.F32.BF16 R8, R16.reuse, R42, R8 ;  /* 0x0000002a1008723c */ /* 0x040fe20000041808 */
[----:B------:R-:W-:Y:S07]  /*24c0*/  LDSM.16.M88.4 R40, [R245+0x3000] ;  /* 0x00300000f528783b */ /* 0x000fee0000000200 */
        /* <DEDUP_REMOVED lines=8> */
[----:B------:R-:W-:Y:S07]  /*2550*/  LDSM.16.M88.4 R24, [R241+0xf100] ;  /* 0x00f10000f118783b */ /* 0x000fee0000000200 */
[C---:B-----5:R-:W-:Y:S08]  /*2560*/  HMMA.16816.F32.BF16 R60, R16.reuse, R20, R60 ;  /* 0x00000014103c723c */ /* 0x060ff0000004183c */
[C---:B------:R-:W-:Y:S01]  /*2570*/  HMMA.16816.F32.BF16 R56, R16.reuse, R22, R56 ;  /* 0x000000161038723c */ /* 0x040fe20000041838 */
[----:B------:R-:W2:Y:S07]  /*2580*/  LDSM.16.M88.4 R20, [R244+0x4000] ;  /* 0x00400000f414783b */ /* 0x000eae0000000200 */
[C---:B------:R-:W-:Y:S08]  /*2590*/  HMMA.16816.F32.BF16 R52, R16.reuse, R44, R52 ;  /* 0x0000002c1034723c */ /* 0x040ff00000041834 */
[----:B------:R-:W-:Y:S01]  /*25a0*/  HMMA.16816.F32.BF16 R48, R16, R46, R48 ;  /* 0x0000002e1030723c */ /* 0x000fe20000041830 */
[----:B------:R-:W4:Y:S04]  /*25b0*/  LDSM.16.M88.4 R16, [R241+0xf900] ;  /* 0x00f90000f110783b */ /* 0x000f280000000200 */
[----:B------:R-:W5:Y:S03]  /*25c0*/  LDSM.16.M88.4 R44, [R241+0x10100] ;  /* 0x01010000f12c783b */ /* 0x000f660000000200 */
        /* <DEDUP_REMOVED lines=17> */
[----:B------:R-:W1:Y:S04]  /*26e0*/  LDSM.16.M88.4 R32, [R241+0x11900] ;  /* 0x01190000f120783b */ /* 0x000e680000000200 */
[----:B------:R-:W-:Y:S03]  /*26f0*/  LDSM.16.M88.4 R88, [R232+0x4800] ;  /* 0x00480000e858783b */ /* 0x000fe60000000200 */
[C---:B--2---:R-:W-:Y:S08]  /*2700*/  HMMA.16816.F32.BF16 R12, R20.reuse, R24, R12 ;  /* 0x00000018140c723c */ /* 0x044ff0000004180c */
        /* <DEDUP_REMOVED lines=9> */
[C---:B------:R-:W-:Y:S01]  /*27a0*/  HMMA.16816.F32.BF16 R64, R20.reuse, R42, R64 ;  /* 0x0000002a1440723c */ /* 0x040fe20000041840 */
[----:B------:R-:W3:Y:S07]  /*27b0*/  LDSM.16.M88.4 R40, [R232+0x5800] ;  /* 0x00580000e828783b */ /* 0x000eee0000000200 */
[C---:B-1----:R-:W-:Y:S08]  /*27c0*/  HMMA.16816.F32.BF16 R60, R20.reuse, R36, R60 ;  /* 0x00000024143c723c */ /* 0x042ff0000004183c */
        /* <DEDUP_REMOVED lines=19> */
[C---:B------:R-:W-:Y:S01]  /*2900*/  HMMA.16816.F32.BF16 R56, R24.reuse, R46, R56 ;  /* 0x0000002e1838723c */ /* 0x040fe20000041838 */
[----:B------:R-:W-:Y:S07]  /*2910*/  LDSM.16.M88.4 R44, [R245+0x7800] ;  /* 0x00780000f52c783b */ /* 0x000fee0000000200 */
[C---:B---3--:R-:W-:Y:S08]  /*2920*/  HMMA.16816.F32.BF16 R52, R24.reuse, R40, R52 ;  /* 0x000000281834723c */ /* 0x048ff00000041834 */
[----:B------:R-:W-:Y:S01]  /*2930*/  HMMA.16816.F32.BF16 R48, R24, R42, R48 ;  /* 0x0000002a1830723c */ /* 0x000fe20000041830 */
[----:B------:R-:W3:Y:S04]  /*2940*/  LDSM.16.M88.4 R24, [R247+0x14100] ;  /* 0x01410000f718783b */ /* 0x000ee80000000200 */
[----:B------:R-:W-:Y:S03]  /*2950*/  LDSM.16.M88.4 R40, [R245+0x8800] ;  /* 0x00880000f528783b */ /* 0x000fe60000000200 */
        /* <DEDUP_REMOVED lines=16> */
[----:B------:R-:W-:Y:S01]  /*2a60*/  HMMA.16816.F32.BF16 R48, R100, R106, R48 ;  /* 0x0000006a6430723c */ /* 0x000fe20000041830 */
[----:B------:R-:W-:Y:S04]  /*2a70*/  LDSM.16.M88.4 R100, [R247+0x16100] ;  /* 0x01610000f764783b */ /* 0x000fe80000000200 */
[----:B------:R-:W-:Y:S03]  /*2a80*/  LDSM.16.M88.4 R104, [R241+0x15900] ;  /* 0x01590000f168783b */ /* 0x000fe60000000200 */
        /* <DEDUP_REMOVED lines=15> */
[C---:B------:R-:W-:Y:S08]  /*2b80*/  HMMA.16816.F32.BF16 R52, R20.reuse, R40, R52 ;  /* 0x000000281434723c */ /* 0x040ff00000041834 */
[----:B------:R-:W-:Y:S01]  /*2b90*/  HMMA.16816.F32.BF16 R48, R20, R42, R48 ;  /* 0x0000002a1430723c */ /* 0x000fe20000041830 */
[----:B------:R-:W2:Y:S04]  /*2ba0*/  LDSM.16.M88.4 R20, [R241+0x13900] ;  /* 0x01390000f114783b */ /* 0x000ea80000000200 */
[----:B------:R-:W4:Y:S03]  /*2bb0*/  LDSM.16.M88.4 R40, [R241+0x14900] ;  /* 0x01490000f128783b */ /* 0x000f260000000200 */
[C---:B---3--:R-:W-:Y:S08]  /*2bc0*/  HMMA.16816.F32.BF16 R84, R36.reuse, R24, R84 ;  /* 0x000000182454723c */ /* 0x048ff00000041854 */
[C---:B------:R-:W-:Y:S01]  /*2bd0*/  HMMA.16816.F32.BF16 R80, R36.reuse, R26, R80 ;  /* 0x0000001a2450723c */ /* 0x040fe20000041850 */
[----:B------:R-:W-:Y:S07]  /*2be0*/  LDSM.16.M88.4 R24, [R243+0x8000] ;  /* 0x00800000f318783b */ /* 0x000fee0000000200 */
[C---:B------:R-:W-:Y:S08]  /*2bf0*/  HMMA.16816.F32.BF16 R12, R36.reuse, R32, R12 ;  /* 0x00000020240c723c */ /* 0x040ff0000004180c */
[C---:B-1----:R-:W-:Y:S08]  /*2c00*/  HMMA.16816.F32.BF16 R76, R36.reuse, R16, R76 ;  /* 0x00000010244c723c */ /* 0x042ff0000004184c */
[C---:B------:R-:W-:Y:S01]  /*2c10*/  HMMA.16816.F32.BF16 R72, R36.reuse, R18, R72 ;  /* 0x000000122448723c */ /* 0x040fe20000041848 */
[----:B------:R-:W1:Y:S07]  /*2c20*/  LDSM.16.M88.4 R16, [R232+0x6800] ;  /* 0x00680000e810783b */ /* 0x000e6e0000000200 */
[C---:B--2---:R-:W-:Y:S08]  /*2c30*/  HMMA.16816.F32.BF16 R68, R36.reuse, R20, R68 ;  /* 0x000000142444723c */ /* 0x044ff00000041844 */
[C---:B------:R-:W-:Y:S01]  /*2c40*/  HMMA.16816.F32.BF16 R64, R36.reuse, R22, R64 ;  /* 0x000000162440723c */ /* 0x040fe20000041840 */
[----:B------:R-:W2:Y:S07]  /*2c50*/  LDSM.16.M88.4 R20, [R232+0x7000] ;  /* 0x00700000e814783b */ /* 0x000eae0000000200 */
[C---:B------:R-:W-:Y:S01]  /*2c60*/  HMMA.16816.F32.BF16 R8, R36.reuse, R34, R8 ;  /* 0x000000222408723c */ /* 0x040fe20000041808 */
[----:B------:R-:W3:Y:S07]  /*2c70*/  LDSM.16.M88.4 R32, [R232+0x6000] ;  /* 0x00600000e820783b */ /* 0x000eee0000000200 */
[C---:B------:R-:W-:Y:S08]  /*2c80*/  HMMA.16816.F32.BF16 R60, R36.reuse, R44, R60 ;  /* 0x0000002c243c723c */ /* 0x040ff0000004183c */
[C---:B------:R-:W-:Y:S01]  /*2c90*/  HMMA.16816.F32.BF16 R56, R36.reuse, R46, R56 ;  /* 0x0000002e2438723c */ /* 0x040fe20000041838 */
[----:B------:R-:W5:Y:S07]  /*2ca0*/  LDSM.16.M88.4 R44, [R232+0x7800] ;  /* 0x00780000e82c783b */ /* 0x000f6e0000000200 */
[C---:B----4-:R-:W-:Y:S08]  /*2cb0*/  HMMA.16816.F32.BF16 R52, R36.reuse, R40, R52 ;  /* 0x000000282434723c */ /* 0x050ff00000041834 */
[----:B------:R-:W-:Y:S01]  /*2cc0*/  HMMA.16816.F32.BF16 R48, R36, R42, R48 ;  /* 0x0000002a2430723c */ /* 0x000fe20000041830 */
[----:B------:R-:W4:Y:S04]  /*2cd0*/  LDSM.16.M88.4 R40, [R232+0x8000] ;  /* 0x00800000e828783b */ /* 0x000f280000000200 */
[----:B------:R-:W4:Y:S03]  /*2ce0*/  LDSM.16.M88.4 R36, [R232+0x8800] ;  /* 0x00880000e824783b */ /* 0x000f260000000200 */
        /* <DEDUP_REMOVED lines=9> */
[C---:B-----5:R-:W-:Y:S08]  /*2d80*/  HMMA.16816.F32.BF16 R68, R24.reuse, R44, R68 ;  /* 0x0000002c1844723c */ /* 0x060ff00000041844 */
[C---:B------:R-:W-:Y:S01]  /*2d90*/  HMMA.16816.F32.BF16 R64, R24.reuse, R46, R64 ;  /* 0x0000002e1840723c */ /* 0x040fe20000041840 */
[----:B------:R-:W-:Y:S07]  /*2da0*/  LDSM.16.M88.4 R44, [R245+0x9800] ;  /* 0x00980000f52c783b */ /* 0x000fee0000000200 */
[C---:B----4-:R-:W-:Y:S08]  /*2db0*/  HMMA.16816.F32.BF16 R60, R24.reuse, R40, R60 ;  /* 0x00000028183c723c */ /* 0x050ff0000004183c */
        /* <DEDUP_REMOVED lines=13> */
[C---:B---3--:R-:W-:Y:S08]  /*2e90*/  HMMA.16816.F32.BF16 R60, R16.reuse, R24, R60 ;  /* 0x00000018103c723c */ /* 0x048ff0000004183c */
[C---:B------:R-:W-:Y:S01]  /*2ea0*/  HMMA.16816.F32.BF16 R56, R16.reuse, R26, R56 ;  /* 0x0000001a1038723c */ /* 0x040fe20000041838 */
[----:B------:R-:W3:Y:S07]  /*2eb0*/  LDSM.16.M88.4 R24, [R245+0xb800] ;  /* 0x00b80000f518783b */ /* 0x000eee0000000200 */
        /* <DEDUP_REMOVED lines=8> */
[----:B------:R-:W5:Y:S03]  /*2f40*/  LDSM.16.M88.4 R92, [R241+0x17100] ;  /* 0x01710000f15c783b */ /* 0x000f660000000200 */
        /* <DEDUP_REMOVED lines=16> */
[----:B------:R-:W-:Y:S01]  /*3050*/  HMMA.16816.F32.BF16 R48, R20, R26, R48 ;  /* 0x0000001a1430723c */ /* 0x000fe20000041830 */
[----:B------:R-:W3:Y:S04]  /*3060*/  LDSM.16.M88.4 R24, [R232+0xa800] ;  /* 0x00a80000e818783b */ /* 0x000ee80000000200 */
[----:B------:R-:W1:Y:S03]  /*3070*/  LDSM.16.M88.4 R20, [R232+0xb000] ;  /* 0x00b00000e814783b */ /* 0x000e660000000200 */
[C---:B----4-:R-:W-:Y:S08]  /*3080*/  HMMA.16816.F32.BF16 R12, R108.reuse, R16, R12 ;  /* 0x000000106c0c723c */ /* 0x050ff0000004180c */
[----:B------:R-:W-:Y:S01]  /*3090*/  HMMA.16816.F32.BF16 R8, R108, R18, R8 ;  /* 0x000000126c08723c */ /* 0x000fe20000041808 */
[----:B------:R-:W4:Y:S01]  /*30a0*/  LDSM.16.M88.4 R16, [R232+0xb800] ;  /* 0x00b80000e810783b */ /* 0x000f220000000200 */
[----:B------:R-:W-:-:S06]  /*30b0*/  DEPBAR.LE SB0, 0x0 ;  /* 0x000080000000791a */ /* 0x000fcc0000000000 */
        /* <DEDUP_REMOVED lines=9> */
[----:B------:R-:W-:Y:S08]  /*3150*/  HMMA.16816.F32.BF16 R48, R108, R90, R48 ;  /* 0x0000005a6c30723c */ /* 0x000ff00000041830 */
        /* <DEDUP_REMOVED lines=8> */
[C---:B------:R-:W-:Y:S08]  /*31e0*/  HMMA.16816.F32.BF16 R60, R44.reuse, R20, R60 ;  /* 0x000000142c3c723c */ /* 0x040ff0000004183c */
[C---:B------:R-:W-:Y:S08]  /*31f0*/  HMMA.16816.F32.BF16 R56, R44.reuse, R22, R56 ;  /* 0x000000162c38723c */ /* 0x040ff00000041838 */
[C---:B----4-:R-:W-:Y:S08]  /*3200*/  HMMA.16816.F32.BF16 R52, R44.reuse, R16, R52 ;  /* 0x000000102c34723c */ /* 0x050ff00000041834 */
[----:B------:R-:W-:Y:S01]  /*3210*/  HMMA.16816.F32.BF16 R48, R44, R18, R48 ;  /* 0x000000122c30723c */ /* 0x000fe20000041830 */
[----:B------:R-:W-:Y:S06]  /*3220*/  BAR.SYNC.DEFER_BLOCKING 0x0 ;  /* 0x0000000000007b1d */ /* 0x000fec0000010000 */
[----:B------:R-:W-:Y:S05]  /*3230*/  @P0 BRA `(.L_x_2631) ;  /* 0x0000065000000947 */ /* 0x000fea0003800000 */
[----:B------:R-:W-:Y:S01]  /*3240*/  IMAD.U32 R0, RZ, RZ, UR8 ;  /* 0x00000008ff007e24 */ /* 0x000fe2000f8e00ff */
        /* <DEDUP_REMOVED lines=32> */
[----:B-1----:R-:W-:Y:S01]  /*3450*/  IMAD.WIDE.U32 R16, R250, c[0x0][0x1e0], RZ ;  /* 0x00007800fa107a25 */ /* 0x002fe200078e00ff */
[----:B------:R-:W-:Y:S02]  /*3460*/  LOP3.LUT R20, R20, 0xf, RZ, 0xc0, !PT ;  /* 0x0000000f14147812 */ /* 0x000fe400078ec0ff */
[----:B------:R-:W-:Y:S01]  /*3470*/  IADD3 R19, -R23, 0x10, RZ ;  /* 0x0000001017137810 */ /* 0x000fe20007ffe1ff */
[----:B------:R-:W-:Y:S01]  /*3480*/  IMAD.IADD R17, R17, 0x1, R0 ;  /* 0x0000000111117824 */ /* 0x000fe200078e0200 */
[----:B------:R-:W-:Y:S01]  /*3490*/  IADD3 R18, -R6, 0x10, RZ ;  /* 0x0000001006127810 */ /* 0x000fe20007ffe1ff */
[----:B------:R-:W-:Y:S01]  /*34a0*/  IMAD.WIDE R36, R7, 0x2, RZ ;  /* 0x0000000207247825 */ /* 0x000fe200078e02ff */
[----:B------:R-:W-:Y:S02]  /*34b0*/  LOP3.LUT R19, R19, 0xf, RZ, 0xc0, !PT ;  /* 0x0000000f13137812 */ /* 0x000fe400078ec0ff */
[----:B------:R-:W-:-:S02]  /*34c0*/  LOP3.LUT R18, R18, 0xf, RZ, 0xc0, !PT ;  /* 0x0000000f12127812 */ /* 0x000fc400078ec0ff */
[----:B--2---:R-:W-:Y:S01]  /*34d0*/  SHF.R.S32.HI R0, RZ, 0x1f, R249 ;  /* 0x0000001fff007819 */ /* 0x004fe200000114f9 */
[----:B------:R-:W-:-:S04]  /*34e0*/  IMAD.WIDE.U32 R16, R249, c[0x0][0x1f0], R16 ;  /* 0x00007c00f9107a25 */ /* 0x000fc800078e0010 */
[----:B------:R-:W-:Y:S01]  /*34f0*/  IMAD R0, R0, c[0x0][0x1f0], RZ ;  /* 0x00007c0000007a24 */ /* 0x000fe200078e02ff */
[----:B------:R-:W-:-:S03]  /*3500*/  IADD3 R16, P0, R16, UR20, RZ ;  /* 0x0000001410107c10 */ /* 0x000fc6000ff1e0ff */
[----:B------:R-:W-:-:S05]  /*3510*/  IMAD R0, R249, c[0x0][0x1f4], R0 ;  /* 0x00007d00f9007a24 */ /* 0x000fca00078e0200 */
[----:B------:R-:W-:Y:S02]  /*3520*/  IADD3.X R0, R17, UR15, R0, P0, !PT ;  /* 0x0000000f11007c10 */ /* 0x000fe400087fe400 */
[----:B------:R-:W-:-:S04]  /*3530*/  LEA R17, P0, R16, c[0x0][0x1c8], 0x1 ;  /* 0x0000720010117a11 */ /* 0x000fc800078008ff */
[----:B------:R-:W-:Y:S01]  /*3540*/  LEA.HI.X R16, R16, c[0x0][0x1cc], R0, 0x1, P0 ;  /* 0x0000730010107a11 */ /* 0x000fe200000f0c00 */
[----:B------:R-:W1:Y:S01]  /*3550*/  SHFL.IDX PT, R21, R17, 0x2, 0x181f ;  /* 0x00581f0011157f89 */ /* 0x000e6200000e0000 */
[----:B------:R-:W-:-:S03]  /*3560*/  SHF.R.S32.HI R0, RZ, 0x1f, R112 ;  /* 0x0000001fff007819 */ /* 0x000fc60000011470 */
[----:B------:R-:W2:Y:S01]  /*3570*/  SHFL.IDX PT, R22, R16, 0x2, 0x181f ;  /* 0x00581f0010167f89 */ /* 0x000ea200000e0000 */
[----:B------:R-:W-:-:S03]  /*3580*/  LEA.HI R0, R0, R112, RZ, 0x3 ;  /* 0x0000007000007211 */ /* 0x000fc600078f18ff */
[----:B------:R-:W3:Y:S01]  /*3590*/  SHFL.IDX PT, R26, R17, RZ, 0x181f ;  /* 0x00181fff111a7589 */ /* 0x000ee200000e0000 */
[----:B------:R-:W-:-:S03]  /*35a0*/  LOP3.LUT R0, R0, 0xfffffff8, RZ, 0xc0, !PT ;  /* 0xfffffff800007812 */ /* 0x000fc600078ec0ff */
[----:B------:R-:W-:Y:S02]  /*35b0*/  SHFL.IDX PT, R27, R16, RZ, 0x181f ;  /* 0x00181fff101b7589 */ /* 0x000fe400000e0000 */
[----:B------:R-:W-:Y:S02]  /*35c0*/  IMAD.WIDE R40, R0, 0x2, RZ ;  /* 0x0000000200287825 */ /* 0x000fe400078e02ff */
[----:B------:R-:W4:Y:S02]  /*35d0*/  SHFL.IDX PT, R17, R17, 0x1, 0x181f ;  /* 0x00381f0011117f89 */ /* 0x000f2400000e0000 */
[----:B------:R-:W-:Y:S02]  /*35e0*/  IMAD.SHL.U32 R0, R252, 0x2, RZ ;  /* 0x00000002fc007824 */ /* 0x000fe400078e00ff */
[----:B------:R-:W5:Y:S01]  /*35f0*/  SHFL.IDX PT, R16, R16, 0x1, 0x181f ;  /* 0x00381f0010107f89 */ /* 0x000f6200000e0000 */
[----:B-1----:R-:W-:-:S04]  /*3600*/  IADD3 R34, P1, P0, R34, R21, R32 ;  /* 0x0000001522227210 */ /* 0x002fc8000783e020 */
[----:B--2---:R-:W-:Y:S02]  /*3610*/  IADD3.X R35, RZ, R22, R33, P1, P0 ;  /* 0x00000016ff237210 */ /* 0x004fe40000fe0421 */
[----:B------:R-:W-:-:S04]  /*3620*/  IADD3 R38, P1, P0, R20, R21, R30 ;  /* 0x0000001514267210 */ /* 0x000fc8000783e01e */
[----:B------:R-:W-:Y:S02]  /*3630*/  IADD3.X R39, RZ, R22, R31, P1, P0 ;  /* 0x00000016ff277210 */ /* 0x000fe40000fe041f */
[----:B------:R-:W-:-:S04]  /*3640*/  IADD3 R42, P1, P0, R19, R21, R36 ;  /* 0x00000015132a7210 */ /* 0x000fc8000783e024 */
[----:B------:R-:W-:Y:S02]  /*3650*/  IADD3.X R43, RZ, R22, R37, P1, P0 ;  /* 0x00000016ff2b7210 */ /* 0x000fe40000fe0425 */
[----:B------:R-:W-:-:S04]  /*3660*/  IADD3 R18, P1, P0, R18, R21, R40 ;  /* 0x0000001512127210 */ /* 0x000fc8000783e028 */
[----:B------:R-:W-:Y:S02]  /*3670*/  IADD3.X R19, RZ, R22, R41, P1, P0 ;  /* 0x00000016ff137210 */ /* 0x000fe40000fe0429 */
[-C--:B---3--:R-:W-:Y:S02]  /*3680*/  IADD3 R46, P0, R32, R26.reuse, RZ ;  /* 0x0000001a202e7210 */ /* 0x088fe40007f1e0ff */
[CC--:B------:R-:W-:Y:S02]  /*3690*/  IADD3 R44, P1, R30.reuse, R26.reuse, RZ ;  /* 0x0000001a1e2c7210 */ /* 0x0c0fe40007f3e0ff */
[-C--:B----4-:R-:W-:Y:S01]  /*36a0*/  IADD3 R30, P2, R30, R17.reuse, RZ ;  /* 0x000000111e1e7210 */ /* 0x090fe20007f5e0ff */
[--C-:B------:R-:W-:Y:S01]  /*36b0*/  IMAD.X R47, R33, 0x1, R27.reuse, P0 ;  /* 0x00000001212f7824 */ /* 0x100fe200000e061b */
[-C--:B------:R-:W-:Y:S01]  /*36c0*/  IADD3 R20, P0, R36, R26.reuse, RZ ;  /* 0x0000001a24147210 */ /* 0x080fe20007f1e0ff */
[C-C-:B------:R-:W-:Y:S01]  /*36d0*/  IMAD.X R45, R31.reuse, 0x1, R27.reuse, P1 ;  /* 0x000000011f2d7824 */ /* 0x140fe200008e061b */
[----:B------:R-:W-:Y:S01]  /*36e0*/  IADD3 R26, P1, R40, R26, RZ ;  /* 0x0000001a281a7210 */ /* 0x000fe20007f3e0ff */
[--C-:B-----5:R-:W-:Y:S01]  /*36f0*/  IMAD.X R31, R31, 0x1, R16.reuse, P2 ;  /* 0x000000011f1f7824 */ /* 0x120fe200010e0610 */
[----:B------:R-:W-:Y:S01]  /*3700*/  ISETP.GE.AND P2, PT, R112, c[0x0][0x1d4], PT ;  /* 0x0000750070007a0c */ /* 0x000fe20003f46270 */
[--C-:B------:R-:W-:Y:S01]  /*3710*/  IMAD.X R21, R37, 0x1, R27.reuse, P0 ;  /* 0x0000000125157824 */ /* 0x100fe200000e061b */
[-C--:B------:R-:W-:Y:S01]  /*3720*/  IADD3 R32, P0, R32, R17.reuse, RZ ;  /* 0x0000001120207210 */ /* 0x080fe20007f1e0ff */
[----:B------:R-:W-:Y:S01]  /*3730*/  IMAD.X R27, R41, 0x1, R27, P1 ;  /* 0x00000001291b7824 */ /* 0x000fe200008e061b */
[-C--:B------:R-:W-:Y:S01]  /*3740*/  IADD3 R36, P1, R36, R17.reuse, RZ ;  /* 0x0000001124247210 */ /* 0x080fe20007f3e0ff */
[----:B------:R1:W-:Y:S02]  /*3750*/  LDGSTS.E.BYPASS.LTC128B.128 [R0+0xc100], [R46.64], !P6 ;  /* 0x0c1000002e007fae */ /* 0x0003e4000f101d4c */
[--C-:B------:R-:W-:Y:S01]  /*3760*/  IMAD.X R33, R33, 0x1, R16.reuse, P0 ;  /* 0x0000000121217824 */ /* 0x100fe200000e0610 */
[----:B------:R-:W-:Y:S01]  /*3770*/  IADD3 R40, P0, R40, R17, RZ ;  /* 0x0000001128287210 */ /* 0x000fe20007f1e0ff */
[--C-:B------:R-:W-:Y:S01]  /*3780*/  IMAD.X R37, R37, 0x1, R16.reuse, P1 ;  /* 0x0000000125257824 */ /* 0x100fe200008e0610 */
[----:B------:R-:W-:Y:S01]  /*3790*/  ISETP.NE.U32.AND P1, PT, R25, RZ, PT ;  /* 0x000000ff1900720c */ /* 0x000fe20003f25070 */
[----:B------:R1:W-:Y:S02]  /*37a0*/  LDGSTS.E.BYPASS.LTC128B.128 [R0+0xf100], [R44.64], !P5 ;  /* 0x0f1000002c007fae */ /* 0x0003e4000e901d4c */
[----:B------:R-:W-:Y:S01]  /*37b0*/  IMAD.X R41, R41, 0x1, R16, P0 ;  /* 0x0000000129297824 */ /* 0x000fe200000e0610 */
[----:B------:R-:W-:Y:S01]  /*37c0*/  ISETP.NE.U32.AND P0, PT, R24, RZ, PT ;  /* 0x000000ff1800720c */ /* 0x000fe20003f05070 */
        /* <DEDUP_REMOVED lines=12> */
.L_x_2631:
[----:B-1----:R-:W-:Y:S01]  /*3890*/  SHF.R.S32.HI R0, RZ, 0x1f, R2 ;  /* 0x0000001fff007819 */ /* 0x002fe20000011402 */
[----:B------:R-:W-:Y:S01]  /*38a0*/  IMAD.SHL.U32 R242, R5, 0x2, RZ ;  /* 0x0000000205f27824 */ /* 0x000fe200078e00ff */
[----:B------:R-:W0:Y:S02]  /*38b0*/  LDGDEPBAR ;  /* 0x00000000000079af */ /* 0x000e240000000000 */
[----:B------:R-:W-:Y:S01]  /*38c0*/  LEA.HI R6, R0, R2, RZ, 0x2 ;  /* 0x0000000200067211 */ /* 0x000fe200078f10ff */
        /* <DEDUP_REMOVED lines=77> */
[----:B------:R-:W-:Y:S02]  /*3da0*/  FSEL R213, R75, -INF , P1 ;  /* 0xff8000004bd57808 */ /* 0x000fe40000800000 */
[----:B------:R-:W-:Y:S01]  /*3db0*/  ISETP.GT.AND P1, PT, R0, 0x38, PT ;  /* 0x000000380000780c */ /* 0x000fe20003f24270 */
[----:B------:R-:W-:Y:S01]  /*3dc0*/  LDSM.16.MT88.4 R72, [R238+0x100] ;  /* 0x00010000ee48783b */ /* 0x000fe20000004200 */
        /* <DEDUP_REMOVED lines=35> */
[----:B------:R-:W-:Y:S01]  /*4000*/  ISETP.GT.AND P0, PT, R0, 0x51, PT ;  /* 0x000000510000780c */ /* 0x000fe20003f04270 */
[----:B------:R-:W-:Y:S01]  /*4010*/  LDSM.16.MT88.4 R56, [R240+0x100] ;  /* 0x00010000f038783b */ /* 0x000fe20000004200 */
[----:B------:R-:W-:Y:S02]  /*4020*/  FSEL R191, R52, -INF , P1 ;  /* 0xff80000034bf7808 */ /* 0x000fe40000800000 */
[----:B------:R-:W-:-:S02]  /*4030*/  FMNMX.FTZ R2, R204, R2, !PT ;  /* 0x00000002cc027209 */ /* 0x000fc40007810000 */
[----:B------:R-:W-:Y:S02]  /*4040*/  FSEL R198, R71, -INF , P2 ;  /* 0xff80000047c67808 */ /* 0x000fe40001000000 */
[----:B------:R-:W-:Y:S02]  /*4050*/  FMNMX.FTZ R6, R209, R6, !PT ;  /* 0x00000006d1067209 */ /* 0x000fe40007810000 */
[----:B------:R-:W-:Y:S02]  /*4060*/  FSEL R196, R54, -INF , P1 ;  /* 0xff80000036c47808 */ /* 0x000fe40000800000 */
[----:B------:R-:W-:Y:S02]  /*4070*/  FSEL R190, R53, -INF , P0 ;  /* 0xff80000035be7808 */ /* 0x000fe40000000000 */
[----:B------:R-:W-:Y:S02]  /*4080*/  ISETP.GT.AND P1, PT, R0, 0x58, PT ;  /* 0x000000580000780c */ /* 0x000fe40003f24270 */
        /* <DEDUP_REMOVED lines=10> */
[----:B------:R-:W-:Y:S02]  /*4130*/  FMNMX.FTZ R0, R188, R0, !PT ;  /* 0x00000000bc007209 */ /* 0x000fe40007810000 */
[----:B------:R-:W-:Y:S02]  /*4140*/  FMNMX.FTZ R2, R205, R2, !PT ;  /* 0x00000002cd027209 */ /* 0x000fe40007810000 */
[----:B------:R-:W-:Y:S01]  /*4150*/  FSEL R185, R50, -INF , P1 ;  /* 0xff80000032b97808 */ /* 0x000fe20000800000 */
[----:B------:R-:W1:Y:S01]  /*4160*/  SHFL.BFLY PT, R7, R0, 0x2, 0x1f ;  /* 0x0c401f0000077f89 */ /* 0x000e6200000e0000 */
[----:B------:R-:W-:-:S02]  /*4170*/  FMNMX.FTZ R2, R203, R2, !PT ;  /* 0x00000002cb027209 */ /* 0x000fc40007810000 */
[----:B------:R-:W-:Y:S02]  /*4180*/  FSEL R184, R51, -INF , P0 ;  /* 0xff80000033b87808 */ /* 0x000fe40000000000 */
        /* <DEDUP_REMOVED lines=24> */
[----:B------:R-:W2:Y:S01]  /*4310*/  MUFU.EX2 R49, R49 ;  /* 0x0000003100317308 */ /* 0x000ea20000000800 */
[--C-:B------:R-:W-:Y:S01]  /*4320*/  FFMA.FTZ R38, R38, c[0x0][0x2d0], -R187.reuse ;  /* 0x0000b40026267a23 */ /* 0x100fe200000108bb */
[----:B-1----:R-:W-:Y:S01]  /*4330*/  FMNMX.FTZ R0, R6, R0, !PT ;  /* 0x0000000006007209 */ /* 0x002fe20007810000 */
[--C-:B------:R-:W-:Y:S02]  /*4340*/  FFMA.FTZ R34, R34, c[0x0][0x2d0], -R187.reuse ;  /* 0x0000b40022227a23 */ /* 0x100fe400000108bb */
[--C-:B------:R-:W-:Y:S01]  /*4350*/  FFMA.FTZ R33, R33, c[0x0][0x2d0], -R187.reuse ;  /* 0x0000b40021217a23 */ /* 0x100fe200000108bb */
[C---:B------:R-:W-:Y:S01]  /*4360*/  FSETP.NEU.FTZ.AND P0, PT, R0.reuse, -INF , PT ;  /* 0xff8000000000780b */ /* 0x040fe20003f1d000 */
[----:B------:R-:W-:Y:S01]  /*4370*/  FMUL.FTZ R181, R0, c[0x0][0x2d0] ;  /* 0x0000b40000b57a20 */ /* 0x000fe20000410000 */
[----:B------:R-:W-:Y:S01]  /*4380*/  MUFU.EX2 R46, R46 ;  /* 0x0000002e002e7308 */ /* 0x000fe20000000800 */
[----:B------:R-:W-:-:S02]  /*4390*/  FFMA.FTZ R30, R30, c[0x0][0x2d0], -R187 ;  /* 0x0000b4001e1e7a23 */ /* 0x000fc400000108bb */
[--C-:B------:R-:W-:Y:S01]  /*43a0*/  FFMA.FTZ R197, R197, c[0x0][0x2d0], -R187.reuse ;  /* 0x0000b400c5c57a23 */ /* 0x100fe200000108bb */
[----:B------:R-:W-:Y:S01]  /*43b0*/  FSEL R181, R181, RZ, P0 ;  /* 0x000000ffb5b57208 */ /* 0x000fe20000000000 */
[--C-:B------:R-:W-:Y:S01]  /*43c0*/  FFMA.FTZ R208, R208, c[0x0][0x2d0], -R187.reuse ;  /* 0x0000b400d0d07a23 */ /* 0x100fe200000108bb */
[----:B------:R-:W-:Y:S01]  /*43d0*/  PLOP3.LUT P0, PT, PT, PT, UP1, 0x40, 0x0 ;  /* 0x000000000000781c */ /* 0x000fe20003f0e818 */
[----:B------:R-:W-:Y:S01]  /*43e0*/  FFMA.FTZ R207, R207, c[0x0][0x2d0], -R187 ;  /* 0x0000b400cfcf7a23 */ /* 0x000fe200000108bb */
[----:B------:R-:W1:Y:S01]  /*43f0*/  MUFU.EX2 R45, R45 ;  /* 0x0000002d002d7308 */ /* 0x000e620000000800 */
[--C-:B------:R-:W-:Y:S01]  /*4400*/  FFMA.FTZ R180, R14, c[0x0][0x2d0], -R181.reuse ;  /* 0x0000b4000eb47a23 */ /* 0x100fe200000108b5 */
[----:B--2---:R-:W-:Y:S01]  /*4410*/  F2FP.BF16.PACK_AB R164, R49, R50 ;  /* 0x0000003231a4723e */ /* 0x004fe200000010ff */
[--C-:B------:R-:W-:Y:S02]  /*4420*/  FFMA.FTZ R51, R15, c[0x0][0x2d0], -R181.reuse ;  /* 0x0000b4000f337a23 */ /* 0x100fe400000108b5 */
[--C-:B------:R-:W-:Y:S01]  /*4430*/  FFMA.FTZ R48, R10, c[0x0][0x2d0], -R181.reuse ;  /* 0x0000b4000a307a23 */ /* 0x100fe200000108b5 */
[----:B------:R-:W2:Y:S01]  /*4440*/  LDSM.16.MT88.4 R12, [R239+0x900] ;  /* 0x00090000ef0c783b */ /* 0x000ea20000004200 */
[--C-:B------:R-:W-:Y:S01]  /*4450*/  FFMA.FTZ R47, R11, c[0x0][0x2d0], -R181.reuse ;  /* 0x0000b4000b2f7a23 */ /* 0x100fe200000108b5 */
[----:B------:R-:W-:Y:S01]  /*4460*/  MUFU.EX2 R180, R180 ;  /* 0x000000b400b47308 */ /* 0x000fe20000000800 */
[--C-:B------:R-:W-:Y:S01]  /*4470*/  FFMA.FTZ R44, R86, c[0x0][0x2d0], -R181.reuse ;  /* 0x0000b400562c7a23 */ /* 0x100fe200000108b5 */
[----:B------:R-:W3:Y:S01]  /*4480*/  LDSM.16.MT88.4 R8, [R240+0x900] ;  /* 0x00090000f008783b */ /* 0x000ee20000004200 */
[----:B------:R-:W-:-:S02]  /*4490*/  FFMA.FTZ R41, R87, c[0x0][0x2d0], -R181 ;  /* 0x0000b40057297a23 */ /* 0x000fc400000108b5 */
[--C-:B------:R-:W-:Y:S02]  /*44a0*/  FFMA.FTZ R40, R82, c[0x0][0x2d0], -R181.reuse ;  /* 0x0000b40052287a23 */ /* 0x100fe400000108b5 */
[--C-:B------:R-:W-:Y:S01]  /*44b0*/  FFMA.FTZ R37, R83, c[0x0][0x2d0], -R181.reuse ;  /* 0x0000b40053257a23 */ /* 0x100fe200000108b5 */
[----:B------:R-:W4:Y:S01]  /*44c0*/  MUFU.EX2 R51, R51 ;  /* 0x0000003300337308 */ /* 0x000f220000000800 */
[----:B-1----:R-:W-:Y:S01]  /*44d0*/  F2FP.BF16.PACK_AB R166, R45, R46 ;  /* 0x0000002e2da6723e */ /* 0x002fe200000010ff */
[----:B------:R-:W1:Y:S01]  /*44e0*/  LDSM.16.MT88.4 R80, [R242+0x3100] ;  /* 0x00310000f250783b */ /* 0x000e620000004200 */
[--C-:B------:R-:W-:Y:S02]  /*44f0*/  FFMA.FTZ R36, R36, c[0x0][0x2d0], -R181.reuse ;  /* 0x0000b40024247a23 */ /* 0x100fe400000108b5 */
[--C-:B------:R-:W-:Y:S02]  /*4500*/  FFMA.FTZ R32, R32, c[0x0][0x2d0], -R181.reuse ;  /* 0x0000b40020207a23 */ /* 0x100fe400000108b5 */
[--C-:B------:R-:W-:Y:S01]  /*4510*/  FFMA.FTZ R31, R31, c[0x0][0x2d0], -R181.reuse ;  /* 0x0000b4001f1f7a23 */ /* 0x100fe200000108b5 */
[----:B------:R-:W-:Y:S01]  /*4520*/  MUFU.EX2 R48, R48 ;  /* 0x0000003000307308 */ /* 0x000fe20000000800 */
[----:B------:R-:W-:-:S02]  /*4530*/  FFMA.FTZ R3, R213, c[0x0][0x2d0], -R181 ;  /* 0x0000b400d5037a23 */ /* 0x000fc400000108b5 */
[--C-:B------:R-:W-:Y:S02]  /*4540*/  FFMA.FTZ R198, R198, c[0x0][0x2d0], -R181.reuse ;  /* 0x0000b400c6c67a23 */ /* 0x100fe400000108b5 */
[--C-:B------:R-:W-:Y:S02]  /*4550*/  FFMA.FTZ R200, R200, c[0x0][0x2d0], -R181.reuse ;  /* 0x0000b400c8c87a23 */ /* 0x100fe400000108b5 */
[----:B------:R-:W-:Y:S01]  /*4560*/  FFMA.FTZ R199, R199, c[0x0][0x2d0], -R181 ;  /* 0x0000b400c7c77a23 */ /* 0x000fe200000108b5 */
[----:B------:R-:W5:Y:S01]  /*4570*/  MUFU.EX2 R47, R47 ;  /* 0x0000002f002f7308 */ /* 0x000f620000000800 */
[----:B----4-:R-:W-:Y:S01]  /*4580*/  F2FP.BF16.PACK_AB R165, R51, R180 ;  /* 0x000000b433a5723e */ /* 0x010fe200000010ff */
[--C-:B------:R-:W-:Y:S02]  /*4590*/  FFMA.FTZ R206, R206, c[0x0][0x2d0], -R187.reuse ;  /* 0x0000b400cece7a23 */ /* 0x100fe400000108bb */
[----:B------:R-:W-:Y:S02]  /*45a0*/  FFMA.FTZ R204, R204, c[0x0][0x2d0], -R187 ;  /* 0x0000b400cccc7a23 */ /* 0x000fe400000108bb */
[----:B------:R-:W-:-:S02]  /*45b0*/  FFMA.FTZ R205, R205, c[0x0][0x2d0], -R181 ;  /* 0x0000b400cdcd7a23 */ /* 0x000fc400000108b5 */
[----:B------:R-:W-:Y:S01]  /*45c0*/  MUFU.EX2 R43, R43 ;  /* 0x0000002b002b7308 */ /* 0x000fe20000000800 */
[--C-:B------:R-:W-:Y:S02]  /*45d0*/  FFMA.FTZ R203, R203, c[0x0][0x2d0], -R181.reuse ;  /* 0x0000b400cbcb7a23 */ /* 0x100fe400000108b5 */
[--C-:B------:R-:W-:Y:S02]  /*45e0*/  FFMA.FTZ R202, R202, c[0x0][0x2d0], -R181.reuse ;  /* 0x0000b400caca7a23 */ /* 0x100fe400000108b5 */
[----:B------:R-:W-:Y:S02]  /*45f0*/  FFMA.FTZ R201, R201, c[0x0][0x2d0], -R181 ;  /* 0x0000b400c9c97a23 */ /* 0x000fe400000108b5 */
[--C-:B------:R-:W-:Y:S01]  /*4600*/  FFMA.FTZ R191, R191, c[0x0][0x2d0], -R187.reuse ;  /* 0x0000b400bfbf7a23 */ /* 0x100fe200000108bb */
[----:B-----5:R-:W-:Y:S01]  /*4610*/  F2FP.BF16.PACK_AB R167, R47, R48 ;  /* 0x000000302fa7723e */ /* 0x020fe200000010ff */
[----:B------:R-:W4:Y:S01]  /*4620*/  MUFU.EX2 R39, R39 ;  /* 0x0000002700277308 */ /* 0x000f220000000800 */
[----:B------:R-:W-:-:S02]  /*4630*/  FFMA.FTZ R190, R190, c[0x0][0x2d0], -R187 ;  /* 0x0000b400bebe7a23 */ /* 0x000fc400000108bb */
[----:B------:R-:W-:Y:S02]  /*4640*/  FFMA.FTZ R189, R189, c[0x0][0x2d0], -R187 ;  /* 0x0000b400bdbd7a23 */ /* 0x000fe400000108bb */
[--C-:B------:R-:W-:Y:S01]  /*4650*/  FFMA.FTZ R186, R186, c[0x0][0x2d0], -R181.reuse ;  /* 0x0000b400baba7a23 */ /* 0x100fe200000108b5 */
[C---:B------:R-:W-:Y:S01]  /*4660*/  HMMA.16816.F32.BF16 R60, R164.reuse, R64, RZ ;  /* 0x00000040a43c723c */ /* 0x040fe200000418ff */
[----:B------:R-:W-:Y:S01]  /*4670*/  FFMA.FTZ R185, R185, c[0x0][0x2d0], -R181 ;  /* 0x0000b400b9b97a23 */ /* 0x000fe200000108b5 */
[----:B------:R-:W-:Y:S01]  /*4680*/  MUFU.EX2 R42, R42 ;  /* 0x0000002a002a7308 */ /* 0x000fe20000000800 */
[----:B------:R-:W-:Y:S02]  /*4690*/  FADD.FTZ R51, R180, R51 ;  /* 0x00000033b4337221 */ /* 0x000fe40000010000 */
[----:B------:R-:W-:Y:S02]  /*46a0*/  FADD.FTZ R49, R50, R49 ;  /* 0x0000003132317221 */ /* 0x000fe40000010000 */
[----:B------:R-:W-:Y:S01]  /*46b0*/  FADD.FTZ R51, R48, R51 ;  /* 0x0000003330337221 */ /* 0x000fe20000010000 */
[----:B------:R-:W-:Y:S01]  /*46c0*/  HMMA.16816.F32.BF16 R64, R164, R66, RZ ;  /* 0x00000042a440723c */ /* 0x000fe200000418ff */
[----:B------:R-:W-:Y:S01]  /*46d0*/  FADD.FTZ R49, R46, R49 ;  /* 0x000000312e317221 */ /* 0x000fe20000010000 */
[----:B------:R-:W5:Y:S01]  /*46e0*/  MUFU.EX2 R35, R35 ;  /* 0x0000002300237308 */ /* 0x000f620000000800 */
[----:B----4-:R-:W-:Y:S01]  /*46f0*/  F2FP.BF16.PACK_AB R4, R39, R43 ;  /* 0x0000002b2704723e */ /* 0x010fe200000010ff */
[----:B------:R-:W-:-:S02]  /*4700*/  FADD.FTZ R47, R47, R51 ;  /* 0x000000332f2f7221 */ /* 0x000fc40000010000 */
[----:B------:R-:W-:Y:S02]  /*4710*/  FADD.FTZ R45, R45, R49 ;  /* 0x000000312d2d7221 */ /* 0x000fe40000010000 */
[----:B------:R-:W-:Y:S02]  /*4720*/  HMMA.16816.F32.BF16 R52, R164, R56, RZ ;  /* 0x00000038a434723c */ /* 0x000fe400000418ff */
[----:B------:R-:W4:Y:S01]  /*4730*/  MUFU.EX2 R44, R44 ;  /* 0x0000002c002c7308 */ /* 0x000f220000000800 */
[----:B------:R-:W-:-:S04]  /*4740*/  FADD.FTZ R45, R43, R45 ;  /* 0x0000002d2b2d7221 */ /* 0x000fc80000010000 */
[----:B------:R-:W-:Y:S01]  /*4750*/  FADD.FTZ R45, R39, R45 ;  /* 0x0000002d272d7221 */ /* 0x000fe20000010000 */
[----:B------:R-:W-:Y:S02]  /*4760*/  HMMA.16816.F32.BF16 R56, R164, R58, RZ ;  /* 0x0000003aa438723c */ /* 0x000fe400000418ff */
[----:B------:R-:W1:Y:S01]  /*4770*/  MUFU.EX2 R41, R41 ;  /* 0x0000002900297308 */ /* 0x000e620000000800 */
[----:B-----5:R-:W-:Y:S01]  /*4780*/  F2FP.BF16.PACK_AB R6, R35, R42 ;  /* 0x0000002a2306723e */ /* 0x020fe200000010ff */
[----:B------:R-:W-:-:S04]  /*4790*/  FADD.FTZ R42, R42, R45 ;  /* 0x0000002d2a2a7221 */ /* 0x000fc80000010000 */
[----:B------:R-:W-:Y:S01]  /*47a0*/  HMMA.16816.F32.BF16 R108, R164, R112, RZ ;  /* 0x00000070a46c723c */ /* 0x000fe200000418ff */
[----:B------:R-:W-:Y:S01]  /*47b0*/  FADD.FTZ R42, R35, R42 ;  /* 0x0000002a232a7221 */ /* 0x000fe20000010000 */
[----:B------:R-:W-:Y:S01]  /*47c0*/  MUFU.EX2 R40, R40 ;  /* 0x0000002800287308 */ /* 0x000fe20000000800 */
[----:B----4-:R-:W-:-:S05]  /*47d0*/  FADD.FTZ R47, R44, R47 ;  /* 0x0000002f2c2f7221 */ /* 0x010fca0000010000 */
[----:B------:R-:W-:Y:S02]  /*47e0*/  HMMA.16816.F32.BF16 R112, R164, R114, RZ ;  /* 0x00000072a470723c */ /* 0x000fe400000418ff */
[----:B------:R-:W4:Y:S01]  /*47f0*/  MUFU.EX2 R37, R37 ;  /* 0x0000002500257308 */ /* 0x000f220000000800 */
[C---:B-1----:R-:W-:Y:S01]  /*4800*/  F2FP.BF16.PACK_AB R5, R41.reuse, R44 ;  /* 0x0000002c2905723e */ /* 0x042fe200000010ff */
[----:B------:R-:W-:-:S04]  /*4810*/  FADD.FTZ R47, R41, R47 ;  /* 0x0000002f292f7221 */ /* 0x000fc80000010000 */
[C---:B------:R-:W-:Y:S02]  /*4820*/  HMMA.16816.F32.BF16 R68, R164.reuse, R72, RZ ;  /* 0x00000048a444723c */ /* 0x040fe400000418ff */
[----:B------:R-:W-:Y:S06]  /*4830*/  MUFU.EX2 R38, R38 ;  /* 0x0000002600267308 */ /* 0x000fec0000000800 */
[----:B------:R-:W-:Y:S01]  /*4840*/  HMMA.16816.F32.BF16 R72, R164, R74, RZ ;  /* 0x0000004aa448723c */ /* 0x000fe200000418ff */
[----:B----4-:R-:W-:Y:S01]  /*4850*/  F2FP.BF16.PACK_AB R7, R37, R40 ;  /* 0x000000282507723e */ /* 0x010fe200000010ff */
[----:B------:R-:W1:Y:S01]  /*4860*/  MUFU.EX2 R34, R34 ;  /* 0x0000002200227308 */ /* 0x000e620000000800 */
[----:B------:R-:W-:-:S05]  /*4870*/  FADD.FTZ R40, R40, R47 ;  /* 0x0000002f28287221 */ /* 0x000fca0000010000 */
[----:B------:R-:W-:Y:S01]  /*4880*/  HMMA.16816.F32.BF16 R84, R164, R88, RZ ;  /* 0x00000058a454723c */ /* 0x000fe200000418ff */
[----:B------:R-:W-:Y:S01]  /*4890*/  FADD.FTZ R40, R37, R40 ;  /* 0x0000002825287221 */ /* 0x000fe20000010000 */
[----:B------:R-:W-:Y:S06]  /*48a0*/  MUFU.EX2 R33, R33 ;  /* 0x0000002100217308 */ /* 0x000fec0000000800 */
[C---:B--2---:R-:W-:Y:S02]  /*48b0*/  HMMA.16816.F32.BF16 R60, R4.reuse, R12, R60 ;  /* 0x0000000c043c723c */ /* 0x044fe4000004183c */
[----:B------:R-:W2:Y:S06]  /*48c0*/  MUFU.EX2 R30, R30 ;  /* 0x0000001e001e7308 */ /* 0x000eac0000000800 */
[C---:B------:R-:W-:Y:S01]  /*48d0*/  HMMA.16816.F32.BF16 R64, R4.reuse, R14, R64 ;  /* 0x0000000e0440723c */ /* 0x040fe20000041840 */
[----:B------:R-:W4:Y:S01]  /*48e0*/  LDSM.16.MT88.4 R12, [R242+0x6900] ;  /* 0x00690000f20c783b */ /* 0x000f220000004200 */
[----:B------:R-:W-:Y:S06]  /*48f0*/  MUFU.EX2 R36, R36 ;  /* 0x0000002400247308 */ /* 0x000fec0000000800 */
[C---:B---3--:R-:W-:Y:S02]  /*4900*/  HMMA.16816.F32.BF16 R52, R4.reuse, R8, R52 ;  /* 0x000000080434723c */ /* 0x048fe40000041834 */
[----:B------:R-:W3:Y:S06]  /*4910*/  MUFU.EX2 R32, R32 ;  /* 0x0000002000207308 */ /* 0x000eec0000000800 */
        /* <DEDUP_REMOVED lines=9> */
[C---:B----4-:R-:W-:Y:S02]  /*49b0*/  HMMA.16816.F32.BF16 R108, R4.reuse, R12, R108 ;  /* 0x0000000c046c723c */ /* 0x050fe4000004186c */
[----:B------:R-:W-:Y:S06]  /*49c0*/  MUFU.EX2 R200, R200 ;  /* 0x000000c800c87308 */ /* 0x000fec0000000800 */
[----:B------:R-:W-:Y:S01]  /*49d0*/  HMMA.16816.F32.BF16 R112, R4, R14, R112 ;  /* 0x0000000e0470723c */ /* 0x000fe20000041870 */
[----:B------:R-:W4:Y:S01]  /*49e0*/  LDSM.16.MT88.4 R12, [R240+0x9900] ;  /* 0x00990000f00c783b */ /* 0x000f220000004200 */
        /* <DEDUP_REMOVED lines=31> */
[C---:B----4-:R-:W-:Y:S08]  /*4be0*/  HMMA.16816.F32.BF16 R148, R4.reuse, R12, R148 ;  /* 0x0000000c0494723c */ /* 0x050ff00000041894 */
[----:B------:R-:W-:Y:S01]  /*4bf0*/  HMMA.16816.F32.BF16 R152, R4, R14, R152 ;  /* 0x0000000e0498723c */ /* 0x000fe20000041898 */
[----:B------:R-:W4:Y:S07]  /*4c00*/  LDSM.16.MT88.4 R12, [R238+0x9900] ;  /* 0x00990000ee0c783b */ /* 0x000f2e0000004200 */
        /* <DEDUP_REMOVED lines=53> */
[----:B---3--:R-:W-:Y:S01]  /*4f60*/  F2FP.BF16.PACK_AB R5, R32, R36 ;  /* 0x000000242005723e */ /* 0x008fe200000010ff */
[----:B------:R-:W-:Y:S01]  /*4f70*/  FADD.FTZ R36, R36, R40 ;  /* 0x0000002824247221 */ /* 0x000fe20000010000 */
[----:B------:R-:W-:Y:S01]  /*4f80*/  F2FP.BF16.PACK_AB R7, R3, R31 ;  /* 0x0000001f0307723e */ /* 0x000fe200000010ff */
[----:B------:R-:W2:Y:S01]  /*4f90*/  MUFU.EX2 R188, R188 ;  /* 0x000000bc00bc7308 */ /* 0x000ea20000000800 */
[----:B------:R-:W-:Y:S02]  /*4fa0*/  FADD.FTZ R38, R34, R38 ;  /* 0x0000002622267221 */ /* 0x000fe40000010000 */
[----:B------:R-:W-:Y:S02]  /*4fb0*/  FADD.FTZ R36, R32, R36 ;  /* 0x0000002420247221 */ /* 0x000fe40000010000 */
[----:B------:R-:W-:Y:S01]  /*4fc0*/  FADD.FTZ R33, R33, R38 ;  /* 0x0000002621217221 */ /* 0x000fe20000010000 */
[----:B----4-:R-:W-:Y:S01]  /*4fd0*/  HMMA.16816.F32.BF16 R176, R4, R12, R176 ;  /* 0x0000000c04b0723c */ /* 0x010fe200000418b0 */
[----:B------:R-:W-:Y:S01]  /*4fe0*/  FADD.FTZ R31, R31, R36 ;  /* 0x000000241f1f7221 */ /* 0x000fe20000010000 */
[----:B------:R-:W3:Y:S01]  /*4ff0*/  MUFU.EX2 R181, R181 ;  /* 0x000000b500b57308 */ /* 0x000ee20000000800 */
[----:B------:R-:W-:-:S02]  /*5000*/  FADD.FTZ R33, R30, R33 ;  /* 0x000000211e217221 */ /* 0x000fc40000010000 */
[----:B------:R-:W-:-:S03]  /*5010*/  FADD.FTZ R31, R3, R31 ;  /* 0x0000001f031f7221 */ /* 0x000fc60000010000 */
        /* <DEDUP_REMOVED lines=59> */
[----:B------:R-:W-:-:S03]  /*53d0*/  FADD.FTZ R200, R199, R200 ;  /* 0x000000c8c7c87221 */ /* 0x000fc60000010000 */
        /* <DEDUP_REMOVED lines=68> */
[----:B------:R-:W-:-:S04]  /*5820*/  FADD.FTZ R202, R185, R202 ;  /* 0x000000cab9ca7221 */ /* 0x000fc80000010000 */
[----:B---3--:R-:W-:Y:S01]  /*5830*/  FADD.FTZ R3, R181, R202 ;  /* 0x000000cab5037221 */ /* 0x008fe20000010000 */
        /* <DEDUP_REMOVED lines=36> */
[C---:B----4-:R-:W-:Y:S08]  /*5a80*/  HMMA.16816.F32.BF16 R140, R4.reuse, R12, R140 ;  /* 0x0000000c048c723c */ /* 0x050ff0000004188c */
[C---:B------:R-:W-:Y:S01]  /*5a90*/  HMMA.16816.F32.BF16 R144, R4.reuse, R14, R144 ;  /* 0x0000000e0490723c */ /* 0x040fe20000041890 */
[----:B------:R-:W4:Y:S07]  /*5aa0*/  LDSM.16.MT88.4 R12, [R242+0x2900] ;  /* 0x00290000f20c783b */ /* 0x000f2e0000004200 */
[C---:B---3--:R-:W-:Y:S08]  /*5ab0*/  HMMA.16816.F32.BF16 R156, R4.reuse, R20, R156 ;  /* 0x00000014049c723c */ /* 0x048ff0000004189c */
        /* <DEDUP_REMOVED lines=8> */
[----:B------:R-:W-:-:S07]  /*5b40*/  F2FP.BF16.PACK_AB R7, R181, R185 ;  /* 0x000000b9b507723e */ /* 0x000fce00000010ff */
        /* <DEDUP_REMOVED lines=42> */
[----:B------:R-:W-:Y:S07]  /*5df0*/  HMMA.16816.F32.BF16 R164, R4, R10, R164 ;  /* 0x0000000a04a4723c */ /* 0x000fee00000418a4 */
[----:B------:R-:W-:-:S05]  /*5e00*/  FADD.FTZ R4, R187, R206 ;  /* 0x000000cebb047221 */ /* 0x000fca0000010000 */
[----:B------:R1:W-:Y:S01]  /*5e10*/  STL [R1+0x5c], R4 ;  /* 0x00005c0401007387 */ /* 0x0003e20000100800 */
[----:B------:R-:W-:Y:S05]  /*5e20*/  @P0 BRA `(.L_x_2632) ;  /* 0x00004b0000000947 */ /* 0x000fea0003800000 */
[----:B------:R-:W-:Y:S01]  /*5e30*/  IADD3 R213, R215, 0xc0, RZ ;  /* 0x000000c0d7d57810 */ /* 0x000fe20007ffe0ff */
[----:B------:R-:W-:Y:S01]  /*5e40*/  IMAD.MOV.U32 R3, RZ, RZ, R0 ;  /* 0x000000ffff037224 */ /* 0x000fe200078e0000 */
[----:B------:R-:W-:Y:S01]  /*5e50*/  SHF.R.S32.HI R5, RZ, 0x1f, R29 ;  /* 0x0000001fff057819 */ /* 0x000fe2000001141d */
[----:B------:R-:W-:Y:S01]  /*5e60*/  IMAD.MOV.U32 R180, RZ, RZ, R2 ;  /* 0x000000ffffb47224 */ /* 0x000fe200078e0002 */
[----:B-1----:R-:W-:Y:S01]  /*5e70*/  SHF.R.S32.HI R4, RZ, 0x1f, R28 ;  /* 0x0000001fff047819 */ /* 0x002fe2000001141c */
[----:B------:R-:W-:Y:S01]  /*5e80*/  UIADD3 UR9, UR9, -0x2, URZ ;  /* 0xfffffffe09097890 */ /* 0x000fe2000fffe03f */
[----:B------:R-:W-:Y:S02]  /*5e90*/  SHF.R.S32.HI R6, RZ, 0x1f, R213 ;  /* 0x0000001fff067819 */ /* 0x000fe400000114d5 */
[----:B------:R-:W-:Y:S02]  /*5ea0*/  LEA.HI R5, R5, R29, RZ, 0x3 ;  /* 0x0000001d05057211 */ /* 0x000fe400078f18ff */
[----:B------:R-:W-:-:S02]  /*5eb0*/  LEA.HI R4, R4, R28, RZ, 0x3 ;  /* 0x0000001c04047211 */ /* 0x000fc400078f18ff */
[----:B------:R-:W-:Y:S02]  /*5ec0*/  LEA.HI R6, R6, R213, RZ, 0x3 ;  /* 0x000000d506067211 */ /* 0x000fe400078f18ff */
[----:B------:R-:W-:Y:S02]  /*5ed0*/  LOP3.LUT R5, R5, 0xfffffff8, RZ, 0xc0, !PT ;  /* 0xfffffff805057812 */ /* 0x000fe400078ec0ff */
[----:B------:R-:W-:Y:S02]  /*5ee0*/  LOP3.LUT R4, R4, 0xfffffff8, RZ, 0xc0, !PT ;  /* 0xfffffff804047812 */ /* 0x000fe400078ec0ff */
[----:B------:R-:W-:Y:S02]  /*5ef0*/  LOP3.LUT R0, R6, 0xfffffff8, RZ, 0xc0, !PT ;  /* 0xfffffff806007812 */ /* 0x000fe400078ec0ff */
[----:B------:R-:W-:Y:S02]  /*5f00*/  SHF.R.S32.HI R7, RZ, 0x1f, R5 ;  /* 0x0000001fff077819 */ /* 0x000fe40000011405 */
[----:B------:R-:W-:-:S02]  /*5f10*/  SHF.R.S32.HI R6, RZ, 0x1f, R4 ;  /* 0x0000001fff067819 */ /* 0x000fc40000011404 */
[----:B------:R-:W-:Y:S02]  /*5f20*/  SHF.R.S32.HI R2, RZ, 0x1f, R0 ;  /* 0x0000001fff027819 */ /* 0x000fe40000011400 */
[C---:B------:R-:W-:Y:S01]  /*5f30*/  SHF.L.U64.HI R8, R5.reuse, 0x1, R7 ;  /* 0x0000000105087819 */ /* 0x040fe20000010207 */
[----:B------:R-:W-:Y:S01]  /*5f40*/  IMAD.SHL.U32 R7, R5, 0x2, RZ ;  /* 0x0000000205077824 */ /* 0x000fe200078e00ff */
[C---:B------:R-:W-:Y:S01]  /*5f50*/  SHF.L.U64.HI R5, R4.reuse, 0x1, R6 ;  /* 0x0000000104057819 */ /* 0x040fe20000010206 */
[----:B------:R-:W-:Y:S01]  /*5f60*/  IMAD.SHL.U32 R4, R4, 0x2, RZ ;  /* 0x0000000204047824 */ /* 0x000fe200078e00ff */
[----:B------:R-:W-:Y:S01]  /*5f70*/  SEL R6, RZ, 0x10, P6 ;  /* 0x00000010ff067807 */ /* 0x000fe20003000000 */
[----:B------:R-:W-:Y:S01]  /*5f80*/  STL [R1+0x38], R8 ;  /* 0x0000380801007387 */ /* 0x000fe20000100800 */
[C---:B------:R-:W-:Y:S01]  /*5f90*/  SHF.L.U64.HI R2, R0.reuse, 0x1, R2 ;  /* 0x0000000100027819 */ /* 0x040fe20000010202 */
[----:B------:R-:W-:Y:S01]  /*5fa0*/  IMAD.SHL.U32 R0, R0, 0x2, RZ ;  /* 0x0000000200007824 */ /* 0x000fe200078e00ff */
[----:B------:R-:W-:Y:S01]  /*5fb0*/  ISETP.NE.U32.AND P1, PT, R6, RZ, PT ;  /* 0x000000ff0600720c */ /* 0x000fe20003f25070 */
[----:B------:R1:W-:Y:S01]  /*5fc0*/  STL [R1+0x3c], R7 ;  /* 0x00003c0701007387 */ /* 0x0003e20000100800 */
[----:B------:R-:W-:-:S02]  /*5fd0*/  LOP3.LUT R214, R214, 0xfffffff7, RZ, 0xc0, !PT ;  /* 0xfffffff7d6d67812 */ /* 0x000fc400078ec0ff */
[----:B------:R-:W-:Y:S01]  /*5fe0*/  ISETP.GE.AND P2, PT, R213, c[0x0][0x1d4], PT ;  /* 0x00007500d5007a0c */ /* 0x000fe20003f46270 */
[----:B------:R2:W-:Y:S04]  /*5ff0*/  STL [R1+0x40], R5 ;  /* 0x0000400501007387 */ /* 0x0005e80000100800 */
[----:B------:R3:W-:Y:S04]  /*6000*/  STL [R1+0x44], R4 ;  /* 0x0000440401007387 */ /* 0x0007e80000100800 */
[----:B------:R4:W-:Y:S01]  /*6010*/  STL [R1+0x48], R2 ;  /* 0x0000480201007387 */ /* 0x0009e20000100800 */
[----:B------:R-:W-:-:S03]  /*6020*/  @P1 LOP3.LUT R214, R214, 0x8, RZ, 0xfc, !PT ;  /* 0x00000008d6d61812 */ /* 0x000fc600078efcff */
[----:B------:R5:W-:Y:S01]  /*6030*/  STL [R1+0x4c], R0 ;  /* 0x00004c0001007387 */ /* 0x000be20000100800 */
[----:B------:R-:W-:-:S03]  /*6040*/  LOP3.LUT R214, R214, 0xfffffffb, RZ, 0xc0, !PT ;  /* 0xfffffffbd6d67812 */ /* 0x000fc600078ec0ff */
[----:B------:R5:W-:Y:S01]  /*6050*/  STL [R1+0x30], R6 ;  /* 0x0000300601007387 */ /* 0x000be20000100800 */
[----:B-1----:R-:W-:Y:S01]  /*6060*/  SEL R7, RZ, 0x10, P4 ;  /* 0x00000010ff077807 */ /* 0x002fe20002000000 */
[----:B--2---:R-:W-:Y:S01]  /*6070*/  IMAD.SHL.U32 R5, R252, 0x2, RZ ;  /* 0x00000002fc057824 */ /* 0x004fe200078e00ff */
[C---:B---3--:R-:W-:Y:S02]  /*6080*/  LEA R4, P0, R215.reuse, RZ, 0x1 ;  /* 0x000000ffd7047211 */ /* 0x048fe400078008ff */
[----:B----4-:R-:W-:Y:S02]  /*6090*/  SEL R2, RZ, 0x10, P5 ;  /* 0x00000010ff027807 */ /* 0x010fe40002800000 */
[----:B------:R-:W-:Y:S02]  /*60a0*/  LEA.HI.X.SX32 R5, R215, RZ, 0x1, P0 ;  /* 0x000000ffd7057211 */ /* 0x000fe400000f0eff */
[----:B------:R-:W-:Y:S01]  /*60b0*/  ISETP.NE.U32.AND P0, PT, R2, RZ, PT ;  /* 0x000000ff0200720c */ /* 0x000fe20003f05070 */
[----:B------:R-:W-:Y:S01]  /*60c0*/  STL [R1+0x2c], R2 ;  /* 0x00002c0201007387 */ /* 0x000fe20000100800 */
[----:B-----5:R-:W-:-:S02]  /*60d0*/  SEL R0, RZ, 0x10, P2 ;  /* 0x00000010ff007807 */ /* 0x020fc40001000000 */
[----:B------:R-:W-:Y:S01]  /*60e0*/  IADD3 R6, -R6, 0x10, RZ ;  /* 0x0000001006067810 */ /* 0x000fe20007ffe1ff */
[----:B------:R-:W-:Y:S01]  /*60f0*/  STL [R1+0x28], R7 ;  /* 0x0000280701007387 */ /* 0x000fe20000100800 */
[----:B------:R-:W-:Y:S02]  /*6100*/  ISETP.NE.U32.AND P2, PT, R0, RZ, PT ;  /* 0x000000ff0000720c */ /* 0x000fe40003f45070 */
[----:B------:R-:W-:Y:S01]  /*6110*/  LOP3.LUT R6, R6, 0xf, RZ, 0xc0, !PT ;  /* 0x0000000f06067812 */ /* 0x000fe200078ec0ff */
[----:B------:R1:W-:Y:S04]  /*6120*/  STL.64 [R1+0x50], R4 ;  /* 0x0000500401007387 */ /* 0x0003e80000100a00 */
[----:B------:R-:W-:Y:S01]  /*6130*/  @P0 LOP3.LUT R214, R214, 0x4, RZ, 0xfc, !PT ;  /* 0x00000004d6d60812 */ /* 0x000fe200078efcff */
[----:B------:R2:W-:Y:S01]  /*6140*/  STL [R1+0x24], R6 ;  /* 0x0000240601007387 */ /* 0x0005e20000100800 */
[----:B------:R-:W-:-:S02]  /*6150*/  ISETP.NE.U32.AND P0, PT, R7, RZ, PT ;  /* 0x000000ff0700720c */ /* 0x000fc40003f05070 */
        /* <DEDUP_REMOVED lines=13> */
.L_x_2635:
[----:B------:R-:W2:Y:S01]  /*6230*/  LDL R0, [R1+0x4] ;  /* 0x0000040001007983 */ /* 0x000ea20000100800 */
[----:B------:R-:W-:Y:S01]  /*6240*/  UIMAD UR4, UR9, 0x60, UR11 ;  /* 0x00000060090478a4 */ /* 0x000fe2000f8e020b */
[----:B------:R-:W-:Y:S01]  /*6250*/  PLOP3.LUT P0, PT, PT, PT, UP0, 0x80, 0x0 ;  /* 0x000000000000781c */ /* 0x000fe20003f0f008 */
[----:B------:R-:W-:Y:S01]  /*6260*/  IMAD.MOV.U32 R249, RZ, RZ, RZ ;  /* 0x000000fffff97224 */ /* 0x000fe200078e00ff */
[----:B------:R-:W3:Y:S01]  /*6270*/  LDL.64 R204, [R1+0x50] ;  /* 0x0000500001cc7983 */ /* 0x000ee20000100a00 */
[----:B------:R-:W-:Y:S02]  /*6280*/  IMAD.SHL.U32 R213, R252, 0x2, RZ ;  /* 0x00000002fcd57824 */ /* 0x000fe400078e00ff */
[----:B------:R-:W-:Y:S01]  /*6290*/  IMAD.U32 R250, RZ, RZ, UR4 ;  /* 0x00000004fffa7e24 */ /* 0x000fe2000f8e00ff */
[----:B------:R-:W4:Y:S04]  /*62a0*/  LDL R203, [R1+0x3c] ;  /* 0x00003c0001cb7983 */ /* 0x000f280000100800 */
[----:B------:R-:W5:Y:S04]  /*62b0*/  LDL R200, [R1+0x38] ;  /* 0x0000380001c87983 */ /* 0x000f680000100800 */
        /* <DEDUP_REMOVED lines=34> */
[----:B-1----:R-:W-:Y:S01]  /*64e0*/  IMAD.X R187, R205, 0x1, R181, P0 ;  /* 0x00000001cdbb7824 */ /* 0x002fe200000e06b5 */
[C---:B----4-:R-:W-:Y:S04]  /*64f0*/  IADD3 R198, P0, R192.reuse, R203, RZ ;  /* 0x000000cbc0c67210 */ /* 0x050fe80007f1e0ff */
[----:B------:R1:W-:Y:S01]  /*6500*/  LDGSTS.E.BYPASS.LTC128B.128 [R213+0xc100], [R186.64], !P6 ;  /* 0x0c100000bad57fae */ /* 0x0003e2000f101d4c */
[C---:B-----5:R-:W-:Y:S01]  /*6510*/  IMAD.X R199, R181.reuse, 0x1, R200, P0 ;  /* 0x00000001b5c77824 */ /* 0x060fe200000e06c8 */
[C---:B------:R-:W-:Y:S04]  /*6520*/  IADD3 R194, P0, R192.reuse, R201, RZ ;  /* 0x000000c9c0c27210 */ /* 0x040fe80007f1e0ff */
[----:B------:R2:W-:Y:S01]  /*6530*/  LDGSTS.E.BYPASS.LTC128B.128 [R213+0xf100], [R198.64], !P5 ;  /* 0x0f100000c6d57fae */ /* 0x0005e2000e901d4c */
[C---:B------:R-:W-:Y:S01]  /*6540*/  IMAD.X R195, R181.reuse, 0x1, R214, P0 ;  /* 0x00000001b5c37824 */ /* 0x040fe200000e06d6 */
[----:B------:R-:W-:Y:S04]  /*6550*/  IADD3 R192, P0, R192, R215, RZ ;  /* 0x000000d7c0c07210 */ /* 0x000fe80007f1e0ff */
[----:B------:R3:W-:Y:S01]  /*6560*/  LDGSTS.E.BYPASS.LTC128B.128 [R213+0x12100], [R194.64], !P4 ;  /* 0x12100000c2d57fae */ /* 0x0007e2000e101d4c */
[----:B------:R-:W-:Y:S03]  /*6570*/  IMAD.X R193, R181, 0x1, R212, P0 ;  /* 0x00000001b5c17824 */ /* 0x000fe600000e06d4 */
[----:B------:R-:W4:Y:S04]  /*6580*/  SHFL.IDX PT, R181, R2, 0x1, 0x181f ;  /* 0x00381f0002b57f89 */ /* 0x000f2800000e0000 */
[----:B------:R-:W5:Y:S04]  /*6590*/  SHFL.IDX PT, R2, R2, 0x2, 0x181f ;  /* 0x00581f0002027f89 */ /* 0x000f6800000e0000 */
        /* <DEDUP_REMOVED lines=12> */
[----:B-----5:R-:W-:Y:S04]  /*6660*/  IADD3 R184, P0, R204, R2, RZ ;  /* 0x00000002ccb87210 */ /* 0x020fe80007f1e0ff */
[----:B------:R4:W-:Y:S01]  /*6670*/  LDGSTS.E.BYPASS.LTC128B.128 [R213+0x16100], [R196.64], !P1 ;  /* 0x16100000c4d57fae */ /* 0x0009e2000c901d4c */
[----:B------:R-:W-:Y:S01]  /*6680*/  IMAD.X R185, R205, 0x1, R0, P0 ;  /* 0x00000001cdb97824 */ /* 0x000fe200000e0600 */
[----:B---3--:R-:W-:Y:S04]  /*6690*/  IADD3 R194, P0, R2, R203, RZ ;  /* 0x000000cb02c27210 */ /* 0x008fe80007f1e0ff */
[----:B------:R4:W-:Y:S01]  /*66a0*/  LDGSTS.E.BYPASS.LTC128B.128 [R213+0xe100], [R184.64], !P6 ;  /* 0x0e100000b8d57fae */ /* 0x0009e2000f101d4c */
[----:B------:R-:W-:Y:S01]  /*66b0*/  IMAD.X R195, R0, 0x1, R200, P0 ;  /* 0x0000000100c37824 */ /* 0x000fe200000e06c8 */
[----:B------:R-:W-:Y:S04]  /*66c0*/  IADD3 R192, P0, R2, R201, RZ ;  /* 0x000000c902c07210 */ /* 0x000fe80007f1e0ff */
[----:B------:R4:W-:Y:S01]  /*66d0*/  LDGSTS.E.BYPASS.LTC128B.128 [R213+0x11100], [R194.64], !P5 ;  /* 0x11100000c2d57fae */ /* 0x0009e2000e901d4c */
[----:B------:R-:W-:Y:S01]  /*66e0*/  IMAD.X R193, R0, 0x1, R214, P0 ;  /* 0x0000000100c17824 */ /* 0x000fe200000e06d6 */
[----:B--2---:R-:W-:Y:S04]  /*66f0*/  IADD3 R198, P0, R2, R215, RZ ;  /* 0x000000d702c67210 */ /* 0x004fe80007f1e0ff */
[----:B------:R4:W-:Y:S01]  /*6700*/  LDGSTS.E.BYPASS.LTC128B.128 [R213+0x14100], [R192.64], !P4 ;  /* 0x14100000c0d57fae */ /* 0x0009e2000e101d4c */
[----:B------:R-:W-:Y:S05]  /*6710*/  IMAD.X R199, R0, 0x1, R212, P0 ;  /* 0x0000000100c77824 */ /* 0x000fea00000e06d4 */
[----:B------:R4:W-:Y:S01]  /*6720*/  LDGSTS.E.BYPASS.LTC128B.128 [R213+0x17100], [R198.64], !P1 ;  /* 0x17100000c6d57fae */ /* 0x0009e2000c901d4c */
[----:B------:R-:W-:-:S05]  /*6730*/  BRA `(.L_x_2634) ;  /* 0x000018c000007947 */ /* 0x000fca0003800000 */
.L_x_2633:
[----:B------:R-:W3:Y:S01]  /*6740*/  LDL R13, [R1+0x24] ;  /* 0x00002400010d7983 */ /* 0x000ee20000100800 */
[----:B------:R-:W-:Y:S01]  /*6750*/  SHF.R.S32.HI R0, RZ, 0x1f, R250 ;  /* 0x0000001fff007819 */ /* 0x000fe200000114fa */
[----:B--2---:R-:W-:Y:S01]  /*6760*/  IMAD.WIDE.U32 R4, R250, c[0x0][0x208], RZ ;  /* 0x00008200fa047a25 */ /* 0x004fe200078e00ff */
[----:B------:R-:W-:Y:S01]  /*6770*/  SHF.R.S32.HI R2, RZ, 0x1f, R249 ;  /* 0x0000001fff027819 */ /* 0x000fe200000114f9 */
[----:B------:R-:W3:Y:S01]  /*6780*/  LDL.64 R18, [R1+0x50] ;  /* 0x0000500001127983 */ /* 0x000ee20000100a00 */
[----:B------:R-:W-:Y:S04]  /*6790*/  DEPBAR.LE SB0, 0x0 ;  /* 0x000080000000791a */ /* 0x000fe80000000000 */
[----:B------:R-:W2:Y:S01]  /*67a0*/  LDL R12, [R1+0x20] ;  /* 0x00002000010c7983 */ /* 0x000ea20000100800 */
[----:B------:R-:W-:Y:S01]  /*67b0*/  IMAD R0, R0, c[0x0][0x208], RZ ;  /* 0x0000820000007a24 */ /* 0x000fe200078e02ff */
[----:B------:R-:W-:Y:S01]  /*67c0*/  UISETP.GE.AND UP1, UPT, UR9, 0x1, UPT ;  /* 0x000000010900788c */ /* 0x000fe2000bf26270 */
[----:B------:R-:W-:Y:S01]  /*67d0*/  IMAD R2, R2, c[0x0][0x218], RZ ;  /* 0x0000860002027a24 */ /* 0x000fe200078e02ff */
[----:B------:R-:W2:Y:S01]  /*67e0*/  LDL R17, [R1+0x3c] ;  /* 0x00003c0001117983 */ /* 0x000ea20000100800 */
[----:B------:R-:W-:Y:S02]  /*67f0*/  IMAD R0, R250, c[0x0][0x20c], R0 ;  /* 0x00008300fa007a24 */ /* 0x000fe400078e0200 */
[----:B------:R-:W-:Y:S01]  /*6800*/  IMAD R2, R249, c[0x0][0x21c], R2 ;  /* 0x00008700f9027a24 */ /* 0x000fe200078e0202 */
[----:B------:R-:W4:Y:S01]  /*6810*/  LDL R7, [R1+0x1c] ;  /* 0x00001c0001077983 */ /* 0x000f220000100800 */
[----:B------:R-:W-:Y:S03]  /*6820*/  IMAD.IADD R5, R5, 0x1, R0 ;  /* 0x0000000105057824 */ /* 0x000fe600078e0200 */
[----:B------:R-:W5:Y:S01]  /*6830*/  LDL R16, [R1+0x38] ;  /* 0x0000380001107983 */ /* 0x000f620000100800 */
[----:B------:R-:W-:Y:S03]  /*6840*/  IMAD.WIDE.U32 R4, R249, c[0x0][0x218], R4 ;  /* 0x00008600f9047a25 */ /* 0x000fe600078e0004 */
[----:B------:R-:W4:Y:S04]  /*6850*/  LDL R11, [R1+0x44] ;  /* 0x00004400010b7983 */ /* 0x000f280000100800 */
[----:B------:R-:W-:Y:S01]  /*6860*/  BAR.SYNC.DEFER_BLOCKING 0x0 ;  /* 0x0000000000007b1d */ /* 0x000fe20000010000 */
[----:B------:R-:W-:Y:S04]  /*6870*/  IADD3 R0, P0, R4, UR22, RZ ;  /* 0x0000001604007c10 */ /* 0x000fe8000ff1e0ff */
[----:B------:R-:W-:Y:S02]  /*6880*/  IADD3.X R2, R5, UR5, R2, P0, !PT ;  /* 0x0000000505027c10 */ /* 0x000fe400087fe402 */
[C---:B------:R-:W-:Y:S04]  /*6890*/  LEA R30, P0, R0.reuse, c[0x0][0x1f8], 0x1 ;  /* 0x00007e00001e7a11 */ /* 0x040fe800078008ff */
[----:B------:R-:W-:Y:S01]  /*68a0*/  LEA.HI.X R0, R0, c[0x0][0x1fc], R2, 0x1, P0 ;  /* 0x00007f0000007a11 */ /* 0x000fe200000f0c02 */
[----:B------:R-:W-:Y:S04]  /*68b0*/  LDSM.16.M88.4 R48, [R248] ;  /* 0x00000000f830783b */ /* 0x000fe80000000200 */
[----:B------:R-:W2:Y:S04]  /*68c0*/  LDL R6, [R1+0x18] ;  /* 0x0000180001067983 */ /* 0x000ea80000100800 */
[----:B------:R-:W2:Y:S04]  /*68d0*/  LDL R10, [R1+0x40] ;  /* 0x00004000010a7983 */ /* 0x000ea80000100800 */
[----:B------:R-:W2:Y:S04]  /*68e0*/  LDL R9, [R1+0x4c] ;  /* 0x00004c0001097983 */ /* 0x000ea80000100800 */
[----:B------:R-:W2:Y:S04]  /*68f0*/  LDL R8, [R1+0x48] ;  /* 0x0000480001087983 */ /* 0x000ea80000100800 */
[----:B------:R-:W2:Y:S04]  /*6900*/  LDL.LU R181, [R1+0x10] ;  /* 0x0000100001b57983 */ /* 0x000ea80000300800 */
[----:B------:R-:W3:Y:S04]  /*6910*/  SHFL.IDX PT, R44, R30, 0x2, 0x181f ;  /* 0x00581f001e2c7f89 */ /* 0x000ee800000e0000 */
[----:B------:R-:W1:Y:S04]  /*6920*/  SHFL.IDX PT, R2, R0, 0x2, 0x181f ;  /* 0x00581f0000027f89 */ /* 0x000e6800000e0000 */
[----:B------:R-:W1:Y:S04]  /*6930*/  SHFL.IDX PT, R14, R30, RZ, 0x181f ;  /* 0x00181fff1e0e7589 */ /* 0x000e6800000e0000 */
[----:B------:R-:W-:Y:S04]  /*6940*/  SHFL.IDX PT, R30, R30, 0x1, 0x181f ;  /* 0x00381f001e1e7f89 */ /* 0x000fe800000e0000 */
[----:B------:R-:W-:Y:S04]  /*6950*/  LDSM.16.M88.4 R24, [R247+0xd100] ;  /* 0x00d10000f718783b */ /* 0x000fe80000000200 */
[----:B------:R-:W-:Y:S04]  /*6960*/  LDSM.16.M88.4 R32, [R247+0xd900] ;  /* 0x00d90000f720783b */ /* 0x000fe80000000200 */
[----:B------:R-:W-:Y:S04]  /*6970*/  LDSM.16.M88.4 R40, [R247+0xe100] ;  /* 0x00e10000f728783b */ /* 0x000fe80000000200 */
[----:B------:R-:W-:Y:S04]  /*6980*/  LDSM.16.M88.4 R184, [R247+0xe900] ;  /* 0x00e90000f7b8783b */ /* 0x000fe80000000200 */
[----:B------:R-:W-:Y:S04]  /*6990*/  LDSM.16.M88.4 R188, [R246] ;  /* 0x00000000f6bc783b */ /* 0x000fe80000000200 */
[----:B------:R-:W-:Y:S04]  /*69a0*/  LDSM.16.M88.4 R192, [R245] ;  /* 0x00000000f5c0783b */ /* 0x000fe80000000200 */
[----:B------:R-:W-:Y:S04]  /*69b0*/  LDSM.16.M88.4 R196, [R237] ;  /* 0x00000000edc4783b */ /* 0x000fe80000000200 */
[----:B------:R-:W-:Y:S04]  /*69c0*/  LDSM.16.M88.4 R200, [R236] ;  /* 0x00000000ecc8783b */ /* 0x000fe80000000200 */
[----:B------:R-:W-:Y:S04]  /*69d0*/  LDSM.16.M88.4 R204, [R235] ;  /* 0x00000000ebcc783b */ /* 0x000fe80000000200 */
[----:B------:R-:W-:Y:S04]  /*69e0*/  LDSM.16.M88.4 R208, [R234] ;  /* 0x00000000ead0783b */ /* 0x000fe80000000200 */
        /* <DEDUP_REMOVED lines=8> */
[----:B----4-:R-:W-:Y:S04]  /*6a70*/  IADD3 R36, P1, P0, R7, R44, R11 ;  /* 0x0000002c07247210 */ /* 0x010fe8000783e00b */
[----:B------:R-:W-:Y:S02]  /*6a80*/  IADD3.X R37, RZ, R2, R10, P1, P0 ;  /* 0x00000002ff257210 */ /* 0x000fe40000fe040a */
[----:B------:R-:W-:Y:S04]  /*6a90*/  IADD3 R44, P1, P0, R6, R44, R9 ;  /* 0x0000002c062c7210 */ /* 0x000fe8000783e009 */
[----:B------:R-:W-:Y:S02]  /*6aa0*/  IADD3.X R45, RZ, R2, R8, P1, P0 ;  /* 0x00000002ff2d7210 */ /* 0x000fe40000fe0408 */
[----:B------:R-:W1:Y:S01]  /*6ab0*/  SHFL.IDX PT, R2, R0, RZ, 0x181f ;  /* 0x00181fff00027589 */ /* 0x000e6200000e0000 */
[----:B------:R-:W-:Y:S03]  /*6ac0*/  IADD3 R46, P0, R18, R14, RZ ;  /* 0x0000000e122e7210 */ /* 0x000fe60007f1e0ff */
[----:B------:R-:W2:Y:S02]  /*6ad0*/  SHFL.IDX PT, R0, R0, 0x1, 0x181f ;  /* 0x00381f0000007f89 */ /* 0x000ea400000e0000 */
[C---:B-1----:R-:W-:Y:S01]  /*6ae0*/  IMAD.X R47, R19.reuse, 0x1, R2, P0 ;  /* 0x00000001132f7824 */ /* 0x042fe200000e0602 */
[----:B------:R-:W-:Y:S05]  /*6af0*/  IADD3 R6, P0, R14, R17, RZ ;  /* 0x000000110e067210 */ /* 0x000fea0007f1e0ff */
[----:B------:R-:W-:Y:S01]  /*6b00*/  IMAD.X R7, R2, 0x1, R16, P0 ;  /* 0x0000000102077824 */ /* 0x000fe200000e0610 */
[----:B------:R-:W-:Y:S05]  /*6b10*/  IADD3 R4, P0, R14, R11, RZ ;  /* 0x0000000b0e047210 */ /* 0x000fea0007f1e0ff */
[----:B------:R-:W-:Y:S01]  /*6b20*/  IMAD.X R5, R2, 0x1, R10, P0 ;  /* 0x0000000102057824 */ /* 0x000fe200000e060a */
[----:B------:R-:W-:Y:S05]  /*6b30*/  IADD3 R14, P0, R14, R9, RZ ;  /* 0x000000090e0e7210 */ /* 0x000fea0007f1e0ff */
[----:B------:R-:W-:Y:S01]  /*6b40*/  IMAD.X R15, R2, 0x1, R8, P0 ;  /* 0x00000001020f7824 */ /* 0x000fe200000e0608 */
[----:B------:R-:W-:Y:S01]  /*6b50*/  IADD3 R12, P0, R18, R30, RZ ;  /* 0x0000001e120c7210 */ /* 0x000fe20007f1e0ff */
[----:B------:R-:W-:Y:S04]  /*6b60*/  IMAD.SHL.U32 R2, R252, 0x2, RZ ;  /* 0x00000002fc027824 */ /* 0x000fe800078e00ff */
[----:B--2---:R-:W-:Y:S01]  /*6b70*/  IMAD.X R13, R19, 0x1, R0, P0 ;  /* 0x00000001130d7824 */ /* 0x004fe200000e0600 */
[----:B------:R-:W-:Y:S05]  /*6b80*/  IADD3 R22, P0, R30, R17, RZ ;  /* 0x000000111e167210 */ /* 0x000fea0007f1e0ff */
[----:B------:R-:W-:Y:S01]  /*6b90*/  IMAD.X R23, R0, 0x1, R16, P0 ;  /* 0x0000000100177824 */ /* 0x000fe200000e0610 */
[----:B------:R-:W-:Y:S01]  /*6ba0*/  IADD3 R20, P0, R30, R11, RZ ;  /* 0x0000000b1e147210 */ /* 0x000fe20007f1e0ff */
[----:B------:R-:W-:Y:S04]  /*6bb0*/  LDSM.16.M88.4 R16, [R247+0xc900] ;  /* 0x00c90000f710783b */ /* 0x000fe80000000200 */
[----:B------:R-:W-:Y:S01]  /*6bc0*/  IMAD.X R21, R0, 0x1, R10, P0 ;  /* 0x0000000100157824 */ /* 0x000fe200000e060a */
[----:B------:R-:W-:Y:S05]  /*6bd0*/  IADD3 R30, P0, R30, R9, RZ ;  /* 0x000000091e1e7210 */ /* 0x000fea0007f1e0ff */
[----:B------:R-:W-:Y:S02]  /*6be0*/  IMAD.X R31, R0, 0x1, R8, P0 ;  /* 0x00000001001f7824 */ /* 0x000fe400000e0608 */
[----:B------:R-:W2:Y:S04]  /*6bf0*/  LDL R0, [R1+0x8] ;  /* 0x0000080001007983 */ /* 0x000ea80000100800 */
[----:B------:R-:W1:Y:S04]  /*6c00*/  LDSM.16.M88.4 R8, [R247+0xc100] ;  /* 0x00c10000f708783b */ /* 0x000e680000000200 */
[----:B------:R-:W-:Y:S01]  /*6c10*/  @!PT LDS RZ, [RZ] ;  /* 0x00000000fffff984 */ /* 0x000fe20000000800 */
[----:B------:R-:W-:Y:S01]  /*6c20*/  @!PT LDS RZ, [RZ] ;  /* 0x00000000fffff984 */ /* 0x000fe20000000800 */
[----:B------:R-:W-:Y:S01]  /*6c30*/  @!PT LDS RZ, [RZ] ;  /* 0x00000000fffff984 */ /* 0x000fe20000000800 */
[----:B------:R3:W-:Y:S04]  /*6c40*/  LDGSTS.E.BYPASS.LTC128B.128 [R2+0x100], [R46.64], !P6 ;  /* 0x001000002e027fae */ /* 0x0007e8000f101d4c */
[----:B------:R1:W-:Y:S04]  /*6c50*/  LDGSTS.E.BYPASS.LTC128B.128 [R2+0x3100], [R6.64], !P5 ;  /* 0x0310000006027fae */ /* 0x0003e8000e901d4c */
[----:B------:R1:W-:Y:S04]  /*6c60*/  LDGSTS.E.BYPASS.LTC128B.128 [R2+0x6100], [R4.64], !P4 ;  /* 0x0610000004027fae */ /* 0x0003e8000e101d4c */
[----:B---3--:R-:W3:Y:S04]  /*6c70*/  LDL R46, [R1+0x30] ;  /* 0x00003000012e7983 */ /* 0x008ee80000100800 */
[----:B------:R-:W4:Y:S01]  /*6c80*/  LDL R47, [R1+0x2c] ;  /* 0x00002c00012f7983 */ /* 0x000f220000100800 */
[C---:B-1----:R-:W-:Y:S08]  /*6c90*/  HMMA.16816.F32.BF16 R4, R48.reuse, R8, RZ ;  /* 0x000000083004723c */ /* 0x042ff000000418ff */
[C---:B------:R-:W-:Y:S01]  /*6ca0*/  HMMA.16816.F32.BF16 R8, R48.reuse, R10, RZ ;  /* 0x0000000a3008723c */ /* 0x040fe200000418ff */
[----:B--2---:R-:W-:Y:S02]  /*6cb0*/  ISETP.GE.AND P1, PT, R0, c[0x0][0x1d4], PT ;  /* 0x0000750000007a0c */ /* 0x004fe40003f26270 */
[----:B------:R-:W2:Y:S11]  /*6cc0*/  LDL R0, [R1+0x28] ;  /* 0x0000280001007983 */ /* 0x000eb60000100800 */
[----:B------:R1:W-:Y:S04]  /*6cd0*/  LDGSTS.E.BYPASS.LTC128B.128 [R2+0x9100], [R14.64], !P1 ;  /* 0x091000000e027fae */ /* 0x0003e8000c901d4c */
[----:B------:R1:W-:Y:S04]  /*6ce0*/  LDGSTS.E.BYPASS.LTC128B.128 [R2+0x1100], [R12.64], !P6 ;  /* 0x011000000c027fae */ /* 0x0003e8000f101d4c */
[----:B------:R5:W-:Y:S04]  /*6cf0*/  LDGSTS.E.BYPASS.LTC128B.128 [R2+0x4100], [R22.64], !P5 ;  /* 0x0410000016027fae */ /* 0x000be8000e901d4c */
[----:B------:R5:W-:Y:S04]  /*6d00*/  LDGSTS.E.BYPASS.LTC128B.128 [R2+0x7100], [R20.64], !P4 ;  /* 0x0710000014027fae */ /* 0x000be8000e101d4c */
[----:B------:R5:W-:Y:S01]  /*6d10*/  LDGSTS.E.BYPASS.LTC128B.128 [R2+0xa100], [R30.64], !P1 ;  /* 0x0a1000001e027fae */ /* 0x000be2000c901d4c */
[----:B---3--:R-:W-:Y:S02]  /*6d20*/  ISETP.NE.U32.AND P0, PT, R46, RZ, PT ;  /* 0x000000ff2e00720c */ /* 0x008fe40003f05070 */
[----:B----4-:R-:W-:Y:S01]  /*6d30*/  ISETP.NE.U32.AND P3, PT, R47, RZ, PT ;  /* 0x000000ff2f00720c */ /* 0x010fe20003f65070 */
[C---:B-1----:R-:W-:Y:S10]  /*6d40*/  HMMA.16816.F32.BF16 R12, R48.reuse, R16, RZ ;  /* 0x00000010300c723c */ /* 0x042ff400000418ff */
[----:B------:R1:W-:Y:S01]  /*6d50*/  LDGSTS.E.BYPASS.LTC128B.128.ZFILL [R2+0x2100], [R28.64], P0 ;  /* 0x021000001c027fae */ /* 0x0003e20008141d4c */
[C---:B------:R-:W-:Y:S03]  /*6d60*/  HMMA.16816.F32.BF16 R16, R48.reuse, R18, RZ ;  /* 0x000000123010723c */ /* 0x040fe600000418ff */
[----:B------:R3:W-:Y:S01]  /*6d70*/  LDGSTS.E.BYPASS.LTC128B.128.ZFILL [R2+0x5100], [R38.64], P3 ;  /* 0x0510000026027fae */ /* 0x0007e20009941d4c */
[----:B------:R-:W-:Y:S04]  /*6d80*/  LOP3.LUT P3, RZ, R181, 0x10, RZ, 0xc0, !PT ;  /* 0x00000010b5ff7812 */ /* 0x000fe8000786c0ff */
[C---:B-----5:R-:W-:Y:S08]  /*6d90*/  HMMA.16816.F32.BF16 R20, R48.reuse, R24, RZ ;  /* 0x000000183014723c */ /* 0x060ff000000418ff */
[C---:B------:R-:W-:Y:S08]  /*6da0*/  HMMA.16816.F32.BF16 R24, R48.reuse, R26, RZ ;  /* 0x0000001a3018723c */ /* 0x040ff000000418ff */
[C---:B-1----:R-:W-:Y:S08]  /*6db0*/  HMMA.16816.F32.BF16 R28, R48.reuse, R32, RZ ;  /* 0x00000020301c723c */ /* 0x042ff000000418ff */
[C---:B------:R-:W-:Y:S01]  /*6dc0*/  HMMA.16816.F32.BF16 R32, R48.reuse, R34, RZ ;  /* 0x000000223020723c */ /* 0x040fe200000418ff */
[----:B--2---:R-:W-:Y:S11]  /*6dd0*/  ISETP.NE.U32.AND P0, PT, R0, RZ, PT ;  /* 0x000000ff0000720c */ /* 0x004ff60003f05070 */
[----:B------:R-:W-:Y:S02]  /*6de0*/  @!UPT UIADD3 URZ, URZ, URZ, URZ ;  /* 0x0000003f3f3ff290 */ /* 0x000fe4000fffe03f */
[----:B------:R3:W-:Y:S01]  /*6df0*/  LDGSTS.E.BYPASS.LTC128B.128.ZFILL [R2+0x8100], [R36.64], P0 ;  /* 0x0810000024027fae */ /* 0x0007e20008141d4c */
[----:B------:R-:W-:Y:S03]  /*6e00*/  PLOP3.LUT P0, PT, PT, PT, UP1, 0x80, 0x0 ;  /* 0x000000000000781c */ /* 0x000fe60003f0f018 */
[----:B------:R1:W-:Y:S04]  /*6e10*/  LDGSTS.E.BYPASS.LTC128B.128.ZFILL [R2+0xb100], [R44.64], P2 ;  /* 0x0b1000002c027fae */ /* 0x0003e80009141d4c */
[----:B------:R-:W0:Y:S01]  /*6e20*/  LDGDEPBAR ;  /* 0x00000000000079af */ /* 0x000e220000000000 */
[C---:B---3--:R-:W-:Y:S08]  /*6e30*/  HMMA.16816.F32.BF16 R36, R48.reuse, R40, RZ ;  /* 0x000000283024723c */ /* 0x048ff000000418ff */
        /* <DEDUP_REMOVED lines=39> */
[----:B------:R-:W2:Y:S04]  /*70b0*/  LDSM.16.M88.4 R184, [R232+0x2000] ;  /* 0x00200000e8b8783b */ /* 0x000ea80000000200 */
[----:B------:R-:W3:Y:S03]  /*70c0*/  LDSM.16.M88.4 R208, [R232+0x2800] ;  /* 0x00280000e8d0783b */ /* 0x000ee60000000200 */
        /* <DEDUP_REMOVED lines=17> */
[----:B------:R-:W2:Y:S04]  /*71e0*/  LDSM.16.M88.4 R188, [R247+0x11100] ;  /* 0x01110000f7bc783b */ /* 0x000ea80000000200 */
[----:B------:R-:W3:Y:S03]  /*71f0*/  LDSM.16.M88.4 R208, [R247+0x11900] ;  /* 0x01190000f7d0783b */ /* 0x000ee60000000200 */
        /* <DEDUP_REMOVED lines=17> */
[----:B------:R-:W2:Y:S04]  /*7310*/  LDSM.16.M88.4 R184, [R227] ;  /* 0x00000000e3b8783b */ /* 0x000ea80000000200 */
[----:B------:R-:W3:Y:S03]  /*7320*/  LDSM.16.M88.4 R208, [R226] ;  /* 0x00000000e2d0783b */ /* 0x000ee60000000200 */
        /* <DEDUP_REMOVED lines=190> */
[----:B------:R-:W-:Y:S04]  /*7f10*/  DEPBAR.LE SB0, 0x0 ;  /* 0x000080000000791a */ /* 0x000fe80000000000 */
[----:B------:R-:W-:Y:S01]  /*7f20*/  BAR.SYNC.DEFER_BLOCKING 0x0 ;  /* 0x0000000000007b1d */ /* 0x000fe20000010000 */
        /* <DEDUP_REMOVED lines=11> */
[----:B------:R-:W-:Y:S01]  /*7fe0*/  HMMA.16816.F32.BF16 R48, R188, R210, R48 ;  /* 0x000000d2bc30723c */ /* 0x000fe20000041830 */
[----:B------:R-:W-:-:S07]  /*7ff0*/  @P0 BRA `(.L_x_2635) ;  /* 0xffffe23000000947 */ /* 0x000fce000383ffff */
.L_x_2634:
[----:B----4-:R-:W-:Y:S01]  /*8000*/  FMNMX.FTZ R184, R4, R180, !PT ;  /* 0x000000b404b87209 */ /* 0x010fe20007810000 */
[----:B------:R-:W2:Y:S01]  /*8010*/  LDL.LU R204, [R1+0x5c] ;  /* 0x00005c0001cc7983 */ /* 0x000ea20000300800 */
[----:B------:R-:W-:Y:S01]  /*8020*/  FMNMX.FTZ R0, R6, R3, !PT ;  /* 0x0000000306007209 */ /* 0x000fe20007810000 */
[----:B------:R-:W-:Y:S01]  /*8030*/  UIADD3 UR4, UR9, -0x1, URZ ;  /* 0xffffffff09047890 */ /* 0x000fe2000fffe03f */
[----:B------:R-:W-:Y:S01]  /*8040*/  FMNMX.FTZ R184, R5, R184, !PT ;  /* 0x000000b805b87209 */ /* 0x000fe20007810000 */
[----:B------:R-:W3:Y:S01]  /*8050*/  LDL.LU R201, [R1+0x58] ;  /* 0x0000580001c97983 */ /* 0x000ee20000300800 */
        /* <DEDUP_REMOVED lines=46> */
[----:B------:R-:W-:Y:S01]  /*8340*/  ISETP.LT.AND P0, PT, RZ, UR9, PT ;  /* 0x00000009ff007c0c */ /* 0x000fe2000bf01270 */
[----:B------:R-:W1:Y:S01]  /*8350*/  SHFL.BFLY PT, R2, R184, 0x2, 0x1f ;  /* 0x0c401f00b8027f89 */ /* 0x000e6200000e0000 */
[----:B------:R-:W-:Y:S07]  /*8360*/  UMOV UR9, UR4 ;  /* 0x0000000400097c82 */ /* 0x000fee0008000000 */
[----:B------:R-:W4:Y:S01]  /*8370*/  SHFL.BFLY PT, R181, R0, 0x2, 0x1f ;  /* 0x0c401f0000b57f89 */ /* 0x000f2200000e0000 */
[----:B-1----:R-:W-:Y:S07]  /*8380*/  FMNMX.FTZ R184, R184, R2, !PT ;  /* 0x00000002b8b87209 */ /* 0x002fee0007810000 */
[----:B------:R-:W1:Y:S01]  /*8390*/  SHFL.BFLY PT, R2, R184, 0x1, 0x1f ;  /* 0x0c201f00b8027f89 */ /* 0x000e6200000e0000 */
[----:B----4-:R-:W-:Y:S07]  /*83a0*/  FMNMX.FTZ R181, R0, R181, !PT ;  /* 0x000000b500b57209 */ /* 0x010fee0007810000 */
[----:B------:R-:W4:Y:S01]  /*83b0*/  SHFL.BFLY PT, R0, R181, 0x1, 0x1f ;  /* 0x0c201f00b5007f89 */ /* 0x000f2200000e0000 */
[----:B-1----:R-:W-:Y:S07]  /*83c0*/  FMNMX.FTZ R2, R184, R2, !PT ;  /* 0x00000002b8027209 */ /* 0x002fee0007810000 */
[----:B------:R-:W1:Y:S01]  /*83d0*/  LDSM.16.MT88.4 R184, [R242+0x100] ;  /* 0x00010000f2b8783b */ /* 0x000e620000004200 */
[C---:B------:R-:W-:Y:S02]  /*83e0*/  FADD.FTZ R180, -R2.reuse, R180 ;  /* 0x000000b402b47221 */ /* 0x040fe40000010100 */
[----:B------:R-:W-:Y:S01]  /*83f0*/  FMUL.FTZ R199, R2, c[0x0][0x2d0] ;  /* 0x0000b40002c77a20 */ /* 0x000fe20000410000 */
[----:B----4-:R-:W-:Y:S01]  /*8400*/  FMNMX.FTZ R0, R181, R0, !PT ;  /* 0x00000000b5007209 */ /* 0x010fe20007810000 */
[----:B------:R-:W-:Y:S02]  /*8410*/  FMUL.FTZ R180, R180, c[0x0][0x2d0] ;  /* 0x0000b400b4b47a20 */ /* 0x000fe40000410000 */
[----:B------:R-:W-:Y:S02]  /*8420*/  FFMA.FTZ R192, R8, c[0x0][0x2d0], -R199 ;  /* 0x0000b40008c07a23 */ /* 0x000fe400000108c7 */
[C---:B------:R-:W-:Y:S02]  /*8430*/  FADD.FTZ R3, -R0.reuse, R3 ;  /* 0x0000000300037221 */ /* 0x040fe40000010100 */
[----:B------:R-:W4:Y:S01]  /*8440*/  MUFU.EX2 R180, R180 ;  /* 0x000000b400b47308 */ /* 0x000f220000000800 */
[----:B------:R-:W-:Y:S02]  /*8450*/  FMUL.FTZ R188, R0, c[0x0][0x2d0] ;  /* 0x0000b40000bc7a20 */ /* 0x000fe40000410000 */
[----:B------:R-:W-:Y:S02]  /*8460*/  FMUL.FTZ R3, R3, c[0x0][0x2d0] ;  /* 0x0000b40003037a20 */ /* 0x000fe40000410000 */
        /* <DEDUP_REMOVED lines=12> */
[C---:B----4-:R-:W-:Y:S02]  /*8530*/  FMUL.FTZ R8, R180.reuse, R172 ;  /* 0x000000acb4087220 */ /* 0x050fe40000410000 */
[C---:B------:R-:W-:Y:S02]  /*8540*/  FMUL.FTZ R9, R180.reuse, R173 ;  /* 0x000000adb4097220 */ /* 0x040fe40000410000 */
[C---:B------:R-:W-:Y:S01]  /*8550*/  FMUL.FTZ R4, R180.reuse, R176 ;  /* 0x000000b0b4047220 */ /* 0x040fe20000410000 */
[----:B------:R-:W4:Y:S01]  /*8560*/  MUFU.EX2 R193, R193 ;  /* 0x000000c100c17308 */ /* 0x000f220000000800 */
[C---:B------:R-:W-:Y:S02]  /*8570*/  FMUL.FTZ R5, R180.reuse, R177 ;  /* 0x000000b1b4057220 */ /* 0x040fe40000410000 */
[C---:B------:R-:W-:Y:S02]  /*8580*/  FMUL.FTZ R52, R180.reuse, R52 ;  /* 0x00000034b4347220 */ /* 0x040fe40000410000 */
[C---:B-----5:R-:W-:Y:S02]  /*8590*/  FMUL.FTZ R10, R3.reuse, R174 ;  /* 0x000000ae030a7220 */ /* 0x060fe40000410000 */
[C---:B------:R-:W-:Y:S02]  /*85a0*/  FMUL.FTZ R11, R3.reuse, R175 ;  /* 0x000000af030b7220 */ /* 0x040fe40000410000 */
[----:B------:R-:W5:Y:S01]  /*85b0*/  LDSM.16.MT88.4 R172, [R240+0x100] ;  /* 0x00010000f0ac783b */ /* 0x000f620000004200 */
        /* <DEDUP_REMOVED lines=9> */
[----:B----4-:R-:W-:Y:S01]  /*8650*/  F2FP.BF16.PACK_AB R176, R193, R198 ;  /* 0x000000c6c1b0723e */ /* 0x010fe200000010ff */
[C---:B------:R-:W-:Y:S02]  /*8660*/  FMUL.FTZ R58, R3.reuse, R58 ;  /* 0x0000003a033a7220 */ /* 0x040fe40000410000 */
[C---:B------:R-:W-:Y:S02]  /*8670*/  FMUL.FTZ R59, R3.reuse, R59 ;  /* 0x0000003b033b7220 */ /* 0x040fe40000410000 */
[C---:B------:R-:W-:Y:S01]  /*8680*/  FMUL.FTZ R60, R180.reuse, R60 ;  /* 0x0000003cb43c7220 */ /* 0x040fe20000410000 */
[----:B------:R-:W4:Y:S01]  /*8690*/  MUFU.EX2 R195, R195 ;  /* 0x000000c300c37308 */ /* 0x000f220000000800 */
        /* <DEDUP_REMOVED lines=12> */
[----:B------:R-:W-:Y:S02]  /*8760*/  FMUL.FTZ R71, R3, R71 ;  /* 0x0000004703477220 */ /* 0x000fe40000410000 */
        /* <DEDUP_REMOVED lines=20> */
[----:B------:R-:W-:Y:S01]  /*88b0*/  FMUL.FTZ R87, R3, R87 ;  /* 0x0000005703577220 */ /* 0x000fe20000410000 */
[----:B----4-:R-:W-:Y:S01]  /*88c0*/  F2FP.BF16.PACK_AB R178, R189, R192 ;  /* 0x000000c0bdb2723e */ /* 0x010fe200000010ff */
[----:B------:R-:W-:Y:S02]  /*88d0*/  FMUL.FTZ R12, R180, R168 ;  /* 0x000000a8b40c7220 */ /* 0x000fe40000410000 */
[----:B------:R-:W-:Y:S02]  /*88e0*/  FMUL.FTZ R14, R3, R170 ;  /* 0x000000aa030e7220 */ /* 0x000fe40000410000 */
[--C-:B------:R-:W-:Y:S01]  /*88f0*/  FFMA.FTZ R20, R20, c[0x0][0x2d0], -R199.reuse ;  /* 0x0000b40014147a23 */ /* 0x100fe200000108c7 */
[----:B------:R-:W-:Y:S01]  /*8900*/  MUFU.EX2 R181, R181 ;  /* 0x000000b500b57308 */ /* 0x000fe20000000800 */
[C---:B------:R-:W-:Y:S05]  /*8910*/  HMMA.16816.F32.BF16 R4, R176.reuse, R184, R4 ;  /* 0x000000b8b004723c */ /* 0x040fea0000041804 */
[--C-:B------:R-:W-:Y:S02]  /*8920*/  FFMA.FTZ R21, R21, c[0x0][0x2d0], -R199.reuse ;  /* 0x0000b40015157a23 */ /* 0x100fe400000108c7 */
[--C-:B------:R-:W-:Y:S01]  /*8930*/  FFMA.FTZ R24, R24, c[0x0][0x2d0], -R199.reuse ;  /* 0x0000b40018187a23 */ /* 0x100fe200000108c7 */
[C---:B------:R-:W-:Y:S04]  /*8940*/  HMMA.16816.F32.BF16 R8, R176.reuse, R186, R8 ;  /* 0x000000bab008723c */ /* 0x040fe80000041808 */
[--C-:B------:R-:W-:Y:S02]  /*8950*/  FFMA.FTZ R25, R25, c[0x0][0x2d0], -R199.reuse ;  /* 0x0000b40019197a23 */ /* 0x100fe400000108c7 */
[--C-:B------:R-:W-:Y:S02]  /*8960*/  FFMA.FTZ R26, R26, c[0x0][0x2d0], -R188.reuse ;  /* 0x0000b4001a1a7a23 */ /* 0x100fe400000108bc */
[C---:B-----5:R-:W-:Y:S04]  /*8970*/  HMMA.16816.F32.BF16 R52, R176.reuse, R172, R52 ;  /* 0x000000acb034723c */ /* 0x060fe80000041834 */
[--C-:B------:R-:W-:Y:S02]  /*8980*/  FFMA.FTZ R27, R27, c[0x0][0x2d0], -R188.reuse ;  /* 0x0000b4001b1b7a23 */ /* 0x100fe400000108bc */
[--C-:B------:R-:W-:Y:S02]  /*8990*/  FFMA.FTZ R29, R29, c[0x0][0x2d0], -R199.reuse ;  /* 0x0000b4001d1d7a23 */ /* 0x100fe400000108c7 */
[C---:B------:R-:W-:Y:S01]  /*89a0*/  HMMA.16816.F32.BF16 R56, R176.reuse, R174, R56 ;  /* 0x000000aeb038723c */ /* 0x040fe20000041838 */
[----:B------:R-:W1:Y:S03]  /*89b0*/  LDSM.16.MT88.4 R172, [R239+0x100] ;  /* 0x00010000efac783b */ /* 0x000e660000004200 */
        /* <DEDUP_REMOVED lines=85> */
[--C-:B------:R-:W-:Y:S02]  /*8f10*/  FFMA.FTZ R187, R13, c[0x0][0x2d0], -R199.reuse ;  /* 0x0000b4000dbb7a23 */ /* 0x100fe400000108c7 */
[C---:B------:R-:W-:Y:S02]  /*8f20*/  FMUL.FTZ R13, R180.reuse, R169 ;  /* 0x000000a9b40d7220 */ /* 0x040fe40000410000 */
[----:B------:R-:W-:Y:S02]  /*8f30*/  FFMA.FTZ R186, R15, c[0x0][0x2d0], -R188 ;  /* 0x0000b4000fba7a23 */ /* 0x000fe400000108bc */
[C---:B------:R-:W-:Y:S01]  /*8f40*/  FMUL.FTZ R15, R3.reuse, R171 ;  /* 0x000000ab030f7220 */ /* 0x040fe20000410000 */
[----:B------:R-:W4:Y:S01]  /*8f50*/  MUFU.EX2 R187, R187 ;  /* 0x000000bb00bb7308 */ /* 0x000f220000000800 */
[----:B------:R-:W-:Y:S01]  /*8f60*/  LDSM.16.MT88.4 R168, [R242+0x900] ;  /* 0x00090000f2a8783b */ /* 0x000fe20000004200 */
[C---:B-1----:R-:W-:Y:S03]  /*8f70*/  HMMA.16816.F32.BF16 R84, R176.reuse, R172, R84 ;  /* 0x000000acb054723c */ /* 0x042fe60000041854 */
[C---:B------:R-:W-:Y:S02]  /*8f80*/  FMUL.FTZ R164, R180.reuse, R164 ;  /* 0x000000a4b4a47220 */ /* 0x040fe40000410000 */
[----:B------:R-:W-:Y:S02]  /*8f90*/  FMUL.FTZ R165, R180, R165 ;  /* 0x000000a5b4a57220 */ /* 0x000fe40000410000 */
[C---:B------:R-:W-:Y:S01]  /*8fa0*/  FMUL.FTZ R166, R3.reuse, R166 ;  /* 0x000000a603a67220 */ /* 0x040fe20000410000 */
[C---:B------:R-:W-:Y:S01]  /*8fb0*/  HMMA.16816.F32.BF16 R88, R176.reuse, R174, R88 ;  /* 0x000000aeb058723c */ /* 0x040fe20000041858 */
[----:B------:R-:W1:Y:S01]  /*8fc0*/  LDSM.16.MT88.4 R172, [R239+0x3100] ;  /* 0x00310000efac783b */ /* 0x000e620000004200 */
[----:B------:R-:W5:Y:S02]  /*8fd0*/  MUFU.EX2 R186, R186 ;  /* 0x000000ba00ba7308 */ /* 0x000f640000000800 */
[----:B------:R-:W-:Y:S02]  /*8fe0*/  FMUL.FTZ R167, R3, R167 ;  /* 0x000000a703a77220 */ /* 0x000fe40000410000 */
[--C-:B------:R-:W-:Y:S02]  /*8ff0*/  FFMA.FTZ R203, R45, c[0x0][0x2d0], -R199.reuse ;  /* 0x0000b4002dcb7a23 */ /* 0x100fe400000108c7 */
[--C-:B------:R-:W-:Y:S04]  /*9000*/  FFMA.FTZ R200, R28, c[0x0][0x2d0], -R199.reuse ;  /* 0x0000b4001cc87a23 */ /* 0x100fe800000108c7 */
[----:B------:R-:W-:Y:S01]  /*9010*/  MUFU.EX2 R45, R20 ;  /* 0x00000014002d7308 */ /* 0x000fe20000000800 */
[--C-:B------:R-:W-:Y:S02]  /*9020*/  FFMA.FTZ R28, R32, c[0x0][0x2d0], -R199.reuse ;  /* 0x0000b400201c7a23 */ /* 0x100fe400000108c7 */
[----:B--2---:R-:W-:Y:S02]  /*9030*/  FFMA.FTZ R32, R180, R204, R198 ;  /* 0x000000ccb4207223 */ /* 0x004fe400000100c6 */
[--C-:B------:R-:W-:Y:S02]  /*9040*/  FFMA.FTZ R204, R34, c[0x0][0x2d0], -R188.reuse ;  /* 0x0000b40022cc7a23 */ /* 0x100fe400000108bc */
[----:B------:R-:W-:Y:S02]  /*9050*/  FFMA.FTZ R202, R33, c[0x0][0x2d0], -R199 ;  /* 0x0000b40021ca7a23 */ /* 0x000fe400000108c7 */
[----:B---3--:R-:W-:Y:S01]  /*9060*/  FFMA.FTZ R33, R3, R201, R197 ;  /* 0x000000c903217223 */ /* 0x008fe200000100c5 */
        /* <DEDUP_REMOVED lines=8> */
[----:B----4-:R-:W-:Y:S01]  /*90f0*/  F2FP.BF16.PACK_AB R16, R187, R196 ;  /* 0x000000c4bb10723e */ /* 0x010fe200000010ff */
[--C-:B------:R-:W-:Y:S01]  /*9100*/  FFMA.FTZ R184, R17, c[0x0][0x2d0], -R199.reuse ;  /* 0x0000b40011b87a23 */ /* 0x100fe200000108c7 */
[----:B-----5:R-:W-:Y:S01]  /*9110*/  F2FP.BF16.PACK_AB R17, R186, R191 ;  /* 0x000000bfba11723e */ /* 0x020fe200000010ff */
[--C-:B------:R-:W-:Y:S02]  /*9120*/  FFMA.FTZ R18, R18, c[0x0][0x2d0], -R188.reuse ;  /* 0x0000b40012127a23 */ /* 0x100fe400000108bc */
[--C-:B------:R-:W-:Y:S01]  /*9130*/  FFMA.FTZ R42, R42, c[0x0][0x2d0], -R188.reuse ;  /* 0x0000b4002a2a7a23 */ /* 0x100fe200000108bc */
[C---:B-1----:R-:W-:Y:S02]  /*9140*/  HMMA.16816.F32.BF16 R92, R176.reuse, R172, R92 ;  /* 0x000000acb05c723c */ /* 0x042fe4000004185c */
[----:B------:R-:W-:Y:S01]  /*9150*/  MUFU.EX2 R40, R25 ;  /* 0x0000001900287308 */ /* 0x000fe20000000800 */
[--C-:B------:R-:W-:Y:S02]  /*9160*/  FFMA.FTZ R43, R43, c[0x0][0x2d0], -R188.reuse ;  /* 0x0000b4002b2b7a23 */ /* 0x100fe400000108bc */
[--C-:B------:R-:W-:Y:S03]  /*9170*/  FFMA.FTZ R47, R47, c[0x0][0x2d0], -R188.reuse ;  /* 0x0000b4002f2f7a23 */ /* 0x100fe600000108bc */
[C---:B------:R-:W-:Y:S01]  /*9180*/  HMMA.16816.F32.BF16 R96, R176.reuse, R174, R96 ;  /* 0x000000aeb060723c */ /* 0x040fe20000041860 */
[----:B------:R-:W1:Y:S03]  /*9190*/  LDSM.16.MT88.4 R172, [R238+0x3100] ;  /* 0x00310000eeac783b */ /* 0x000e660000004200 */
[----:B------:R2:W-:Y:S10]  /*91a0*/  MUFU.EX2 R3, R27 ;  /* 0x0000001b00037308 */ /* 0x0005f40000000800 */
[----:B------:R-:W-:Y:S10]  /*91b0*/  MUFU.EX2 R198, R29 ;  /* 0x0000001d00c67308 */ /* 0x000ff40000000800 */
[----:B------:R-:W-:Y:S01]  /*91c0*/  MUFU.EX2 R197, R28 ;  /* 0x0000001c00c57308 */ /* 0x000fe20000000800 */
[----:B--2---:R-:W-:Y:S09]  /*91d0*/  LDSM.16.MT88.4 R24, [R240+0x1100] ;  /* 0x00110000f018783b */ /* 0x004ff20000004200 */
[----:B------:R-:W-:Y:S01]  /*91e0*/  MUFU.EX2 R185, R185 ;  /* 0x000000b900b97308 */ /* 0x000fe20000000800 */
[C---:B-1----:R-:W-:Y:S09]  /*91f0*/  HMMA.16816.F32.BF16 R100, R176.reuse, R172, R100 ;  /* 0x000000acb064723c */ /* 0x042ff20000041864 */
[----:B------:R-:W1:Y:S01]  /*9200*/  MUFU.EX2 R184, R184 ;  /* 0x000000b800b87308 */ /* 0x000e620000000800 */
[C---:B------:R-:W-:Y:S01]  /*9210*/  HMMA.16816.F32.BF16 R104, R176.reuse, R174, R104 ;  /* 0x000000aeb068723c */ /* 0x040fe20000041868 */
[----:B------:R-:W2:Y:S08]  /*9220*/  LDSM.16.MT88.4 R172, [R242+0x6100] ;  /* 0x00610000f2ac783b */ /* 0x000eb00000004200 */
[----:B------:R-:W-:Y:S10]  /*9230*/  MUFU.EX2 R201, R201 ;  /* 0x000000c900c97308 */ /* 0x000ff40000000800 */
[----:B------:R-:W-:Y:S10]  /*9240*/  MUFU.EX2 R202, R202 ;  /* 0x000000ca00ca7308 */ /* 0x000ff40000000800 */
[----:B------:R-:W-:Y:S10]  /*9250*/  MUFU.EX2 R204, R204 ;  /* 0x000000cc00cc7308 */ /* 0x000ff40000000800 */
[----:B------:R-:W-:Y:S01]  /*9260*/  MUFU.EX2 R42, R42 ;  /* 0x0000002a002a7308 */ /* 0x000fe20000000800 */
[C---:B--2---:R-:W-:Y:S09]  /*9270*/  HMMA.16816.F32.BF16 R108, R176.reuse, R172, R108 ;  /* 0x000000acb06c723c */ /* 0x044ff2000004186c */
[----:B------:R-:W-:Y:S01]  /*9280*/  MUFU.EX2 R43, R43 ;  /* 0x0000002b002b7308 */ /* 0x000fe20000000800 */
[C---:B------:R-:W-:Y:S01]  /*9290*/  HMMA.16816.F32.BF16 R112, R176.reuse, R174, R112 ;  /* 0x000000aeb070723c */ /* 0x040fe20000041870 */
[----:B------:R-:W2:Y:S08]  /*92a0*/  LDSM.16.MT88.4 R172, [R240+0x6100] ;  /* 0x00610000f0ac783b */ /* 0x000eb00000004200 */
[----:B------:R-:W-:Y:S10]  /*92b0*/  MUFU.EX2 R203, R203 ;  /* 0x000000cb00cb7308 */ /* 0x000ff40000000800 */
[----:B------:R-:W-:Y:S01]  /*92c0*/  MUFU.EX2 R47, R47 ;  /* 0x0000002f002f7308 */ /* 0x000fe20000000800 */
        /* <DEDUP_REMOVED lines=19> */
[----:B------:R-:W-:Y:S01]  /*9400*/  HMMA.16816.F32.BF16 R164, R176, R174, R164 ;  /* 0x000000aeb0a4723c */ /* 0x000fe200000418a4 */
[----:B------:R1:W2:Y:S01]  /*9410*/  MUFU.EX2 R176, R18 ;  /* 0x0000001200b07308 */ /* 0x0002a20000000800 */
[----:B------:R-:W-:Y:S05]  /*9420*/  LDSM.16.MT88.4 R172, [R238+0x9900] ;  /* 0x00990000eeac783b */ /* 0x000fea0000004200 */
[--C-:B------:R-:W-:Y:S02]  /*9430*/  FFMA.FTZ R179, R44, c[0x0][0x2d0], -R199.reuse ;  /* 0x0000b4002cb37a23 */ /* 0x100fe400000108c7 */
[--C-:B------:R-:W-:Y:S02]  /*9440*/  FFMA.FTZ R178, R48, c[0x0][0x2d0], -R199.reuse ;  /* 0x0000b40030b27a23 */ /* 0x100fe400000108c7 */
[----:B------:R3:W4:Y:S01]  /*9450*/  MUFU.EX2 R44, R21 ;  /* 0x00000015002c7308 */ /* 0x0007220000000800 */
[--C-:B------:R-:W-:Y:S02]  /*9460*/  FFMA.FTZ R48, R22, c[0x0][0x2d0], -R188.reuse ;  /* 0x0000b40016307a23 */ /* 0x100fe400000108bc */
[----:B------:R-:W-:Y:S02]  /*9470*/  FFMA.FTZ R177, R49, c[0x0][0x2d0], -R199 ;  /* 0x0000b40031b17a23 */ /* 0x000fe400000108c7 */
[--C-:B------:R-:W-:Y:S05]  /*9480*/  FFMA.FTZ R49, R23, c[0x0][0x2d0], -R188.reuse ;  /* 0x0000b40017317a23 */ /* 0x100fea00000108bc */
[----:B------:R5:W-:Y:S01]  /*9490*/  MUFU.EX2 R199, R200 ;  /* 0x000000c800c77308 */ /* 0x000be20000000800 */
[----:B-1----:R-:W-:Y:S02]  /*94a0*/  F2FP.BF16.PACK_AB R18, R184, R185 ;  /* 0x000000b9b812723e */ /* 0x002fe400000010ff */
[----:B--2---:R-:W-:Y:S07]  /*94b0*/  F2FP.BF16.PACK_AB R19, R181, R176 ;  /* 0x000000b0b513723e */ /* 0x004fee00000010ff */
[----:B------:R-:W-:Y:S01]  /*94c0*/  MUFU.EX2 R48, R48 ;  /* 0x0000003000307308 */ /* 0x000fe20000000800 */
[C---:B------:R-:W-:Y:S01]  /*94d0*/  HMMA.16816.F32.BF16 R4, R16.reuse, R168, R4 ;  /* 0x000000a81004723c */ /* 0x040fe20000041804 */
[----:B---3--:R-:W-:Y:S08]  /*94e0*/  LDSM.16.MT88.4 R20, [R242+0x1100] ;  /* 0x00110000f214783b */ /* 0x008ff00000004200 */
[----:B------:R-:W1:Y:S01]  /*94f0*/  MUFU.EX2 R49, R49 ;  /* 0x0000003100317308 */ /* 0x000e620000000800 */
[C---:B------:R-:W-:Y:S01]  /*9500*/  HMMA.16816.F32.BF16 R8, R16.reuse, R170, R8 ;  /* 0x000000aa1008723c */ /* 0x040fe20000041808 */
[----:B------:R-:W2:Y:S02]  /*9510*/  LDSM.16.MT88.4 R168, [R240+0x900] ;  /* 0x00090000f0a8783b */ /* 0x000ea40000004200 */
[----:B-----5:R-:W-:Y:S06]  /*9520*/  FFMA.FTZ R200, R30, c[0x0][0x2d0], -R188 ;  /* 0x0000b4001ec87a23 */ /* 0x020fec00000108bc */
[----:B------:R-:W-:Y:S01]  /*9530*/  LDSM.16.MT88.4 R28, [R239+0x1900] ;  /* 0x00190000ef1c783b */ /* 0x000fe20000004200 */
[----:B------:R-:W3:Y:S01]  /*9540*/  MUFU.EX2 R200, R200 ;  /* 0x000000c800c87308 */ /* 0x000ee20000000800 */
        /* <DEDUP_REMOVED lines=42> */
[C---:B------:R-:W-:Y:S07]  /*97f0*/  HMMA.16816.F32.BF16 R12, R16.reuse, R172, R12 ;  /* 0x000000ac100c723c */ /* 0x040fee000004180c */
[----:B------:R-:W-:Y:S01]  /*9800*/  FADD.FTZ R172, R193, R32 ;  /* 0x00000020c1ac7221 */ /* 0x000fe20000010000 */
[----:B------:R-:W-:Y:S04]  /*9810*/  HMMA.16816.F32.BF16 R164, R16, R174, R164 ;  /* 0x000000ae10a4723c */ /* 0x000fe800000418a4 */
[----:B------:R-:W-:Y:S02]  /*9820*/  FADD.FTZ R173, R195, R33 ;  /* 0x00000021c3ad7221 */ /* 0x000fe40000010000 */
[--C-:B------:R-:W-:Y:S01]  /*9830*/  FFMA.FTZ R193, R39, c[0x0][0x2d0], -R188.reuse ;  /* 0x0000b40027c17a23 */ /* 0x100fe200000108bc */
[----:B----4-:R-:W-:Y:S01]  /*9840*/  F2FP.BF16.PACK_AB R16, R44, R45 ;  /* 0x0000002d2c10723e */ /* 0x010fe200000010ff */
[----:B------:R-:W-:Y:S01]  /*9850*/  FADD.FTZ R173, R194, R173 ;  /* 0x000000adc2ad7221 */ /* 0x000fe20000010000 */
[----:B-1----:R-:W-:Y:S01]  /*9860*/  F2FP.BF16.PACK_AB R17, R49, R48 ;  /* 0x000000303111723e */ /* 0x002fe200000010ff */
[----:B------:R-:W-:Y:S02]  /*9870*/  MUFU.EX2 R194, R36 ;  /* 0x0000002400c27308 */ /* 0x000fe40000000800 */
[----:B------:R-:W-:Y:S01]  /*9880*/  F2FP.BF16.PACK_AB R18, R40, R41 ;  /* 0x000000292812723e */ /* 0x000fe200000010ff */
[----:B------:R-:W-:Y:S01]  /*9890*/  FFMA.FTZ R174, R46, c[0x0][0x2d0], -R188 ;  /* 0x0000b4002eae7a23 */ /* 0x000fe200000108bc */
[----:B------:R-:W-:Y:S01]  /*98a0*/  F2FP.BF16.PACK_AB R19, R3, R180 ;  /* 0x000000b40313723e */ /* 0x000fe200000010ff */
[----:B------:R-:W-:Y:S02]  /*98b0*/  FADD.FTZ R195, R190, R173 ;  /* 0x000000adbec37221 */ /* 0x000fe40000010000 */
[----:B------:R-:W-:Y:S02]  /*98c0*/  FADD.FTZ R172, R192, R172 ;  /* 0x000000acc0ac7221 */ /* 0x000fe40000010000 */
[----:B------:R-:W-:Y:S01]  /*98d0*/  FFMA.FTZ R192, R38, c[0x0][0x2d0], -R188 ;  /* 0x0000b40026c07a23 */ /* 0x000fe200000108bc */
[----:B------:R-:W-:Y:S01]  /*98e0*/  MUFU.EX2 R46, R179 ;  /* 0x000000b3002e7308 */ /* 0x000fe20000000800 */
[C---:B------:R-:W-:Y:S03]  /*98f0*/  HMMA.16816.F32.BF16 R4, R16.reuse, R20, R4 ;  /* 0x000000141004723c */ /* 0x040fe60000041804 */
[----:B------:R-:W-:Y:S02]  /*9900*/  FADD.FTZ R189, R189, R172 ;  /* 0x000000acbdbd7221 */ /* 0x000fe40000010000 */
[----:B------:R-:W-:Y:S02]  /*9910*/  FFMA.FTZ R172, R50, c[0x0][0x2d0], -R188 ;  /* 0x0000b40032ac7a23 */ /* 0x000fe400000108bc */
[----:B------:R-:W-:Y:S01]  /*9920*/  FADD.FTZ R196, R196, R189 ;  /* 0x000000bdc4c47221 */ /* 0x000fe20000010000 */
[C---:B------:R-:W-:Y:S01]  /*9930*/  HMMA.16816.F32.BF16 R8, R16.reuse, R22, R8 ;  /* 0x000000161008723c */ /* 0x040fe20000041808 */
[----:B------:R-:W1:Y:S01]  /*9940*/  LDSM.16.MT88.4 R20, [R238+0x1100] ;  /* 0x00110000ee14783b */ /* 0x000e620000004200 */
[----:B------:R-:W-:Y:S02]  /*9950*/  MUFU.EX2 R50, R174 ;  /* 0x000000ae00327308 */ /* 0x000fe40000000800 */
[----:B------:R-:W-:Y:S04]  /*9960*/  FADD.FTZ R195, R191, R195 ;  /* 0x000000c3bfc37221 */ /* 0x000fe80000010000 */
[C---:B------:R-:W-:Y:S04]  /*9970*/  HMMA.16816.F32.BF16 R52, R16.reuse, R24, R52 ;  /* 0x000000181034723c */ /* 0x040fe80000041834 */
[----:B------:R4:W-:Y:S01]  /*9980*/  MUFU.EX2 R190, R172 ;  /* 0x000000ac00be7308 */ /* 0x0009e20000000800 */
[----:B------:R-:W-:Y:S03]  /*9990*/  FADD.FTZ R186, R186, R195 ;  /* 0x000000c3baba7221 */ /* 0x000fe60000010000 */
[C---:B------:R-:W-:Y:S01]  /*99a0*/  HMMA.16816.F32.BF16 R56, R16.reuse, R26, R56 ;  /* 0x0000001a1038723c */ /* 0x040fe20000041838 */
[----:B------:R-:W5:Y:S05]  /*99b0*/  LDSM.16.MT88.4 R24, [R242+0x4100] ;  /* 0x00410000f218783b */ /* 0x000f6a0000004200 */
[----:B------:R3:W-:Y:S02]  /*99c0*/  MUFU.EX2 R189, R177 ;  /* 0x000000b100bd7308 */ /* 0x0007e40000000800 */
[C---:B--2---:R-:W-:Y:S08]  /*99d0*/  HMMA.16816.F32.BF16 R60, R16.reuse, R168, R60 ;  /* 0x000000a8103c723c */ /* 0x044ff0000004183c */
[C---:B------:R-:W-:Y:S01]  /*99e0*/  HMMA.16816.F32.BF16 R64, R16.reuse, R170, R64 ;  /* 0x000000aa1040723c */ /* 0x040fe20000041840 */
[----:B------:R-:W2:Y:S01]  /*99f0*/  LDSM.16.MT88.4 R168, [R240+0x4100] ;  /* 0x00410000f0a8783b */ /* 0x000ea20000004200 */
[----:B------:R-:W-:Y:S06]  /*9a00*/  MUFU.EX2 R192, R192 ;  /* 0x000000c000c07308 */ /* 0x000fec0000000800 */
[C---:B-1----:R-:W-:Y:S01]  /*9a10*/  HMMA.16816.F32.BF16 R68, R16.reuse, R20, R68 ;  /* 0x000000141044723c */ /* 0x042fe20000041844 */
[----:B----4-:R-:W-:Y:S03]  /*9a20*/  LDSM.16.MT88.4 R172, [R242+0x2900] ;  /* 0x00290000f2ac783b */ /* 0x010fe60000004200 */
[----:B------:R-:W-:Y:S01]  /*9a30*/  MUFU.EX2 R193, R193 ;  /* 0x000000c100c17308 */ /* 0x000fe20000000800 */
[----:B---3--:R-:W-:Y:S03]  /*9a40*/  FADD.FTZ R177, R187, R196 ;  /* 0x000000c4bbb17221 */ /* 0x008fe60000010000 */
[C---:B------:R-:W-:Y:S01]  /*9a50*/  HMMA.16816.F32.BF16 R72, R16.reuse, R22, R72 ;  /* 0x000000161048723c */ /* 0x040fe20000041848 */
[----:B------:R-:W1:Y:S03]  /*9a60*/  LDSM.16.MT88.4 R20, [R239+0x4100] ;  /* 0x00410000ef14783b */ /* 0x000e660000004200 */
        /* <DEDUP_REMOVED lines=9> */
[C---:B--2---:R-:W-:Y:S04]  /*9b00*/  HMMA.16816.F32.BF16 R84, R16.reuse, R168, R84 ;  /* 0x000000a81054723c */ /* 0x044fe80000041854 */
[----:B------:R-:W-:Y:S02]  /*9b10*/  FADD.FTZ R49, R49, R185 ;  /* 0x000000b931317221 */ /* 0x000fe40000010000 */
[----:B------:R-:W-:Y:S02]  /*9b20*/  FADD.FTZ R44, R44, R184 ;  /* 0x000000b82c2c7221 */ /* 0x000fe40000010000 */
[C---:B------:R-:W-:Y:S01]  /*9b30*/  HMMA.16816.F32.BF16 R88, R16.reuse, R170, R88 ;  /* 0x000000aa1058723c */ /* 0x040fe20000041858 */
[----:B------:R-:W2:Y:S03]  /*9b40*/  LDSM.16.MT88.4 R168, [R242+0x7100] ;  /* 0x00710000f2a8783b */ /* 0x000ea60000004200 */
[----:B------:R-:W-:Y:S01]  /*9b50*/  FADD.FTZ R49, R180, R49 ;  /* 0x00000031b4317221 */ /* 0x000fe20000010000 */
[----:B------:R-:W-:Y:S01]  /*9b60*/  MOV R180, R2 ;  /* 0x0000000200b47202 */ /* 0x000fe20000000f00 */
[----:B------:R-:W-:Y:S02]  /*9b70*/  FADD.FTZ R44, R41, R44 ;  /* 0x0000002c292c7221 */ /* 0x000fe40000010000 */
[----:B------:R-:W-:Y:S01]  /*9b80*/  FADD.FTZ R3, R3, R49 ;  /* 0x0000003103037221 */ /* 0x000fe20000010000 */
[C---:B-1----:R-:W-:Y:S03]  /*9b90*/  HMMA.16816.F32.BF16 R92, R16.reuse, R20, R92 ;  /* 0x00000014105c723c */ /* 0x042fe6000004185c */
[----:B------:R-:W-:Y:S02]  /*9ba0*/  FADD.FTZ R3, R200, R3 ;  /* 0x00000003c8037221 */ /* 0x000fe40000010000 */
[----:B------:R-:W-:Y:S03]  /*9bb0*/  FADD.FTZ R40, R40, R44 ;  /* 0x0000002c28287221 */ /* 0x000fe60000010000 */
[C---:B------:R-:W-:Y:S01]  /*9bc0*/  HMMA.16816.F32.BF16 R96, R16.reuse, R22, R96 ;  /* 0x000000161060723c */ /* 0x040fe20000041860 */
[----:B------:R-:W1:Y:S03]  /*9bd0*/  LDSM.16.MT88.4 R20, [R240+0x7100] ;  /* 0x00710000f014783b */ /* 0x000e660000004200 */
[----:B------:R-:W-:Y:S04]  /*9be0*/  FADD.FTZ R40, R199, R40 ;  /* 0x00000028c7287221 */ /* 0x000fe80000010000 */
        /* <DEDUP_REMOVED lines=24> */
[C---:B------:R-:W-:Y:S01]  /*9d70*/  HMMA.16816.F32.BF16 R12, R16.reuse, R168, R12 ;  /* 0x000000a8100c723c */ /* 0x040fe2000004180c */
[----:B------:R-:W2:Y:S06]  /*9d80*/  MUFU.EX2 R169, R206 ;  /* 0x000000ce00a97308 */ /* 0x000eac0000000800 */
[--C-:B------:R-:W-:Y:S01]  /*9d90*/  FFMA.FTZ R168, R35, c[0x0][0x2d0], -R188.reuse ;  /* 0x0000b40023a87a23 */ /* 0x100fe200000108bc */
[----:B------:R-:W-:Y:S01]  /*9da0*/  HMMA.16816.F32.BF16 R164, R16, R170, R164 ;  /* 0x000000aa10a4723c */ /* 0x000fe200000418a4 */
[----:B------:R-:W3:Y:S02]  /*9db0*/  LDSM.16.MT88.4 R32, [R238+0x1900] ;  /* 0x00190000ee20783b */ /* 0x000ee40000004200 */
[----:B------:R4:W-:Y:S01]  /*9dc0*/  MUFU.EX2 R170, R37 ;  /* 0x0000002500aa7308 */ /* 0x0009e20000000800 */
[----:B------:R-:W-:Y:S03]  /*9dd0*/  FFMA.FTZ R188, R51, c[0x0][0x2d0], -R188 ;  /* 0x0000b40033bc7a23 */ /* 0x000fe600000108bc */
[C---:B------:R-:W-:Y:S01]  /*9de0*/  F2FP.BF16.PACK_AB R16, R198.reuse, R199 ;  /* 0x000000c7c610723e */ /* 0x040fe200000010ff */
[----:B------:R-:W-:Y:S01]  /*9df0*/  FADD.FTZ R198, R198, R40 ;  /* 0x00000028c6c67221 */ /* 0x000fe20000010000 */
[C---:B------:R-:W-:Y:S03]  /*9e00*/  F2FP.BF16.PACK_AB R17, R201.reuse, R200 ;  /* 0x000000c8c911723e */ /* 0x040fe600000010ff */
[----:B------:R-:W-:Y:S01]  /*9e10*/  F2FP.BF16.PACK_AB R18, R202, R197 ;  /* 0x000000c5ca12723e */ /* 0x000fe200000010ff */
[----:B------:R-:W5:Y:S01]  /*9e20*/  MUFU.EX2 R168, R168 ;  /* 0x000000a800a87308 */ /* 0x000f620000000800 */
[----:B------:R-:W-:Y:S02]  /*9e30*/  FADD.FTZ R201, R201, R3 ;  /* 0x00000003c9c97221 */ /* 0x000fe40000010000 */
[----:B------:R-:W-:Y:S02]  /*9e40*/  FADD.FTZ R198, R197, R198 ;  /* 0x000000c6c5c67221 */ /* 0x000fe40000010000 */
[----:B------:R-:W-:Y:S02]  /*9e50*/  FADD.FTZ R201, R204, R201 ;  /* 0x000000c9ccc97221 */ /* 0x000fe40000010000 */
[----:B------:R-:W-:Y:S03]  /*9e60*/  FADD.FTZ R202, R202, R198 ;  /* 0x000000c6caca7221 */ /* 0x000fe60000010000 */
[----:B------:R-:W-:Y:S01]  /*9e70*/  MUFU.EX2 R51, R178 ;  /* 0x000000b200337308 */ /* 0x000fe20000000800 */
[----:B--2---:R-:W-:Y:S01]  /*9e80*/  FADD.FTZ R202, R169, R202 ;  /* 0x000000caa9ca7221 */ /* 0x004fe20000010000 */
[----:B----4-:R-:W-:Y:S08]  /*9e90*/  LDSM.16.MT88.4 R36, [R240+0x5100] ;  /* 0x00510000f024783b */ /* 0x010ff00000004200 */
[----:B------:R-:W-:Y:S01]  /*9ea0*/  MUFU.EX2 R188, R188 ;  /* 0x000000bc00bc7308 */ /* 0x000fe20000000800 */
[C---:B-----5:R-:W-:Y:S01]  /*9eb0*/  F2FP.BF16.PACK_AB R19, R168.reuse, R204 ;  /* 0x000000cca813723e */ /* 0x060fe200000010ff */
[----:B------:R-:W-:Y:S04]  /*9ec0*/  FADD.FTZ R168, R168, R201 ;  /* 0x000000c9a8a87221 */ /* 0x000fe80000010000 */
[----:B------:R-:W-:Y:S04]  /*9ed0*/  FADD.FTZ R168, R192, R168 ;  /* 0x000000a8c0a87221 */ /* 0x000fe80000010000 */
[----:B------:R-:W2:Y:S01]  /*9ee0*/  MUFU.EX2 R171, R205 ;  /* 0x000000cd00ab7308 */ /* 0x000ea20000000800 */
[C---:B-1----:R-:W-:Y:S08]  /*9ef0*/  HMMA.16816.F32.BF16 R4, R16.reuse, R20, R4 ;  /* 0x000000141004723c */ /* 0x042ff00000041804 */
[C---:B------:R-:W-:Y:S01]  /*9f00*/  HMMA.16816.F32.BF16 R8, R16.reuse, R22, R8 ;  /* 0x000000161008723c */ /* 0x040fe20000041808 */
[----:B------:R-:W1:Y:S07]  /*9f10*/  LDSM.16.MT88.4 R20, [R242+0x4900] ;  /* 0x00490000f214783b */ /* 0x000e6e0000004200 */
[C---:B------:R-:W-:Y:S08]  /*9f20*/  HMMA.16816.F32.BF16 R52, R16.reuse, R24, R52 ;  /* 0x000000181034723c */ /* 0x040ff00000041834 */
[C---:B------:R-:W-:Y:S01]  /*9f30*/  HMMA.16816.F32.BF16 R56, R16.reuse, R26, R56 ;  /* 0x0000001a1038723c */ /* 0x040fe20000041838 */
[----:B------:R-:W4:Y:S07]  /*9f40*/  LDSM.16.MT88.4 R24, [R240+0x4900] ;  /* 0x00490000f018783b */ /* 0x000f2e0000004200 */
[C---:B------:R-:W-:Y:S08]  /*9f50*/  HMMA.16816.F32.BF16 R60, R16.reuse, R28, R60 ;  /* 0x0000001c103c723c */ /* 0x040ff0000004183c */
[C---:B------:R-:W-:Y:S01]  /*9f60*/  HMMA.16816.F32.BF16 R64, R16.reuse, R30, R64 ;  /* 0x0000001e1040723c */ /* 0x040fe20000041840 */
[----:B------:R-:W5:Y:S07]  /*9f70*/  LDSM.16.MT88.4 R28, [R239+0x4900] ;  /* 0x00490000ef1c783b */ /* 0x000f6e0000004200 */
[C---:B---3--:R-:W-:Y:S08]  /*9f80*/  HMMA.16816.F32.BF16 R68, R16.reuse, R32, R68 ;  /* 0x000000201044723c */ /* 0x048ff00000041844 */
[C---:B------:R-:W-:Y:S01]  /*9f90*/  HMMA.16816.F32.BF16 R72, R16.reuse, R34, R72 ;  /* 0x000000221048723c */ /* 0x040fe20000041848 */
[----:B------:R-:W-:Y:S07]  /*9fa0*/  LDSM.16.MT88.4 R32, [R242+0x7900] ;  /* 0x00790000f220783b */ /* 0x000fee0000004200 */
[C---:B-1----:R-:W-:Y:S08]  /*9fb0*/  HMMA.16816.F32.BF16 R76, R16.reuse, R20, R76 ;  /* 0x00000014104c723c */ /* 0x042ff0000004184c */
[C---:B------:R-:W-:Y:S01]  /*9fc0*/  HMMA.16816.F32.BF16 R80, R16.reuse, R22, R80 ;  /* 0x000000161050723c */ /* 0x040fe20000041850 */
[----:B------:R-:W1:Y:S07]  /*9fd0*/  LDSM.16.MT88.4 R20, [R238+0x4900] ;  /* 0x00490000ee14783b */ /* 0x000e6e0000004200 */
[C---:B----4-:R-:W-:Y:S08]  /*9fe0*/  HMMA.16816.F32.BF16 R84, R16.reuse, R24, R84 ;  /* 0x000000181054723c */ /* 0x050ff00000041854 */
[C---:B------:R-:W-:Y:S01]  /*9ff0*/  HMMA.16816.F32.BF16 R88, R16.reuse, R26, R88 ;  /* 0x0000001a1058723c */ /* 0x040fe20000041858 */
[----:B------:R-:W3:Y:S07]  /*a000*/  LDSM.16.MT88.4 R24, [R240+0x7900] ;  /* 0x00790000f018783b */ /* 0x000eee0000004200 */
[C---:B-----5:R-:W-:Y:S08]  /*a010*/  HMMA.16816.F32.BF16 R92, R16.reuse, R28, R92 ;  /* 0x0000001c105c723c */ /* 0x060ff0000004185c */
        /* <DEDUP_REMOVED lines=27> */
[----:B------:R-:W-:Y:S01]  /*a1d0*/  HMMA.16816.F32.BF16 R164, R16, R30, R164 ;  /* 0x0000001e10a4723c */ /* 0x000fe200000418a4 */
[----:B------:R-:W3:Y:S06]  /*a1e0*/  LDSM.16.MT88.4 R28, [R238+0x2100] ;  /* 0x00210000ee1c783b */ /* 0x000eec0000004200 */
[C---:B--2---:R-:W-:Y:S01]  /*a1f0*/  F2FP.BF16.PACK_AB R16, R171.reuse, R169 ;  /* 0x000000a9ab10723e */ /* 0x044fe200000010ff */
[----:B------:R-:W-:Y:S01]  /*a200*/  FADD.FTZ R171, R171, R202 ;  /* 0x000000caabab7221 */ /* 0x000fe20000010000 */
[C---:B------:R-:W-:Y:S03]  /*a210*/  F2FP.BF16.PACK_AB R17, R193.reuse, R192 ;  /* 0x000000c0c111723e */ /* 0x040fe600000010ff */
[----:B------:R-:W-:Y:S01]  /*a220*/  F2FP.BF16.PACK_AB R18, R194, R170 ;  /* 0x000000aac212723e */ /* 0x000fe200000010ff */
[----:B------:R-:W-:Y:S01]  /*a230*/  FADD.FTZ R193, R193, R168 ;  /* 0x000000a8c1c17221 */ /* 0x000fe20000010000 */
[C---:B------:R-:W-:Y:S01]  /*a240*/  F2FP.BF16.PACK_AB R19, R43.reuse, R42 ;  /* 0x0000002a2b13723e */ /* 0x040fe200000010ff */
[----:B------:R-:W-:Y:S02]  /*a250*/  FADD.FTZ R171, R170, R171 ;  /* 0x000000abaaab7221 */ /* 0x000fe40000010000 */
[----:B------:R-:W-:Y:S02]  /*a260*/  FADD.FTZ R193, R42, R193 ;  /* 0x000000c12ac17221 */ /* 0x000fe40000010000 */
[----:B------:R-:W-:Y:S02]  /*a270*/  FADD.FTZ R194, R194, R171 ;  /* 0x000000abc2c27221 */ /* 0x000fe40000010000 */
[C---:B-1----:R-:W-:Y:S03]  /*a280*/  HMMA.16816.F32.BF16 R4, R16.reuse, R20, R4 ;  /* 0x000000141004723c */ /* 0x042fe60000041804 */
[----:B------:R-:W-:Y:S02]  /*a290*/  FADD.FTZ R194, R46, R194 ;  /* 0x000000c22ec27221 */ /* 0x000fe40000010000 */
[----:B------:R-:W-:Y:S03]  /*a2a0*/  FADD.FTZ R43, R43, R193 ;  /* 0x000000c12b2b7221 */ /* 0x000fe60000010000 */
[C---:B------:R-:W-:Y:S01]  /*a2b0*/  HMMA.16816.F32.BF16 R8, R16.reuse, R22, R8 ;  /* 0x000000161008723c */ /* 0x040fe20000041808 */
[----:B------:R-:W1:Y:S03]  /*a2c0*/  LDSM.16.MT88.4 R20, [R242+0x5100] ;  /* 0x00510000f214783b */ /* 0x000e660000004200 */
[----:B------:R-:W-:Y:S04]  /*a2d0*/  FADD.FTZ R43, R50, R43 ;  /* 0x0000002b322b7221 */ /* 0x000fe80000010000 */
[C---:B------:R-:W-:Y:S08]  /*a2e0*/  HMMA.16816.F32.BF16 R52, R16.reuse, R32, R52 ;  /* 0x000000201034723c */ /* 0x040ff00000041834 */
[C---:B------:R-:W-:Y:S01]  /*a2f0*/  HMMA.16816.F32.BF16 R56, R16.reuse, R34, R56 ;  /* 0x000000221038723c */ /* 0x040fe20000041838 */
[----:B------:R-:W2:Y:S07]  /*a300*/  LDSM.16.MT88.4 R32, [R239+0x5100] ;  /* 0x00510000ef20783b */ /* 0x000eae0000004200 */
[C---:B----4-:R-:W-:Y:S08]  /*a310*/  HMMA.16816.F32.BF16 R60, R16.reuse, R24, R60 ;  /* 0x00000018103c723c */ /* 0x050ff0000004183c */
        /* <DEDUP_REMOVED lines=35> */
[C---:B----4-:R-:W-:Y:S08]  /*a550*/  HMMA.16816.F32.BF16 R156, R16.reuse, R28, R156 ;  /* 0x0000001c109c723c */ /* 0x050ff0000004189c */
[C---:B------:R-:W-:Y:S01]  /*a560*/  HMMA.16816.F32.BF16 R160, R16.reuse, R30, R160 ;  /* 0x0000001e10a0723c */ /* 0x040fe200000418a0 */
[----:B------:R-:W4:Y:S07]  /*a570*/  LDSM.16.MT88.4 R28, [R238+0x2900] ;  /* 0x00290000ee1c783b */ /* 0x000f2e0000004200 */
[C---:B---3--:R-:W-:Y:S08]  /*a580*/  HMMA.16816.F32.BF16 R12, R16.reuse, R36, R12 ;  /* 0x00000024100c723c */ /* 0x048ff0000004180c */
[----:B------:R-:W-:Y:S01]  /*a590*/  HMMA.16816.F32.BF16 R164, R16, R38, R164 ;  /* 0x0000002610a4723c */ /* 0x000fe200000418a4 */
[----:B------:R-:W3:Y:S06]  /*a5a0*/  LDSM.16.MT88.4 R36, [R240+0x5900] ;  /* 0x00590000f024783b */ /* 0x000eec0000004200 */
[C---:B------:R-:W-:Y:S01]  /*a5b0*/  F2FP.BF16.PACK_AB R16, R203.reuse, R46 ;  /* 0x0000002ecb10723e */ /* 0x040fe200000010ff */
[----:B------:R-:W-:Y:S01]  /*a5c0*/  FADD.FTZ R203, R203, R194 ;  /* 0x000000c2cbcb7221 */ /* 0x000fe20000010000 */
[----:B------:R-:W-:Y:S03]  /*a5d0*/  F2FP.BF16.PACK_AB R17, R47, R50 ;  /* 0x000000322f11723e */ /* 0x000fe600000010ff */
[----:B------:R-:W-:Y:S01]  /*a5e0*/  F2FP.BF16.PACK_AB R18, R189, R51 ;  /* 0x00000033bd12723e */ /* 0x000fe200000010ff */
[----:B------:R-:W-:Y:S01]  /*a5f0*/  FADD.FTZ R203, R51, R203 ;  /* 0x000000cb33cb7221 */ /* 0x000fe20000010000 */
[----:B------:R-:W-:Y:S01]  /*a600*/  F2FP.BF16.PACK_AB R19, R188, R190 ;  /* 0x000000bebc13723e */ /* 0x000fe200000010ff */
[----:B------:R-:W-:Y:S04]  /*a610*/  FADD.FTZ R47, R47, R43 ;  /* 0x0000002b2f2f7221 */ /* 0x000fe80000010000 */
[----:B------:R-:W-:Y:S02]  /*a620*/  FADD.FTZ R47, R190, R47 ;  /* 0x0000002fbe2f7221 */ /* 0x000fe40000010000 */
[C---:B------:R-:W-:Y:S01]  /*a630*/  HMMA.16816.F32.BF16 R176, R16.reuse, R172, R4 ;  /* 0x000000ac10b0723c */ /* 0x040fe20000041804 */
[----:B------:R-:W5:Y:S02]  /*a640*/  LDSM.16.MT88.4 R4, [R239+0x5900] ;  /* 0x00590000ef04783b */ /* 0x000f640000004200 */
[----:B------:R-:W-:Y:S05]  /*a650*/  FADD.FTZ R3, R188, R47 ;  /* 0x0000002fbc037221 */ /* 0x000fea0000010000 */
        /* <DEDUP_REMOVED lines=11> */
[C---:B------:R-:W-:Y:S08]  /*a710*/  HMMA.16816.F32.BF16 R76, R16.reuse, R32, R76 ;  /* 0x00000020104c723c */ /* 0x040ff0000004184c */
[C---:B------:R-:W-:Y:S01]  /*a720*/  HMMA.16816.F32.BF16 R80, R16.reuse, R34, R80 ;  /* 0x000000221050723c */ /* 0x040fe20000041850 */
[----:B------:R-:W1:Y:S07]  /*a730*/  LDSM.16.MT88.4 R32, [R238+0x8900] ;  /* 0x00890000ee20783b */ /* 0x000e6e0000004200 */
[C---:B---3--:R-:W-:Y:S08]  /*a740*/  HMMA.16816.F32.BF16 R84, R16.reuse, R36, R84 ;  /* 0x000000241054723c */ /* 0x048ff00000041854 */
[C---:B------:R-:W-:Y:S08]  /*a750*/  HMMA.16816.F32.BF16 R88, R16.reuse, R38, R88 ;  /* 0x000000261058723c */ /* 0x040ff00000041858 */
[C---:B-----5:R-:W-:Y:S08]  /*a760*/  HMMA.16816.F32.BF16 R92, R16.reuse, R4, R92 ;  /* 0x00000004105c723c */ /* 0x060ff0000004185c */
[C---:B------:R-:W-:Y:S01]  /*a770*/  HMMA.16816.F32.BF16 R96, R16.reuse, R6, R96 ;  /* 0x000000061060723c */ /* 0x040fe20000041860 */
[----:B------:R-:W3:Y:S07]  /*a780*/  LDSM.16.MT88.4 R4, [R242+0xb900] ;  /* 0x00b90000f204783b */ /* 0x000eee0000004200 */
[C---:B------:R-:W-:Y:S08]  /*a790*/  HMMA.16816.F32.BF16 R100, R16.reuse, R8, R100 ;  /* 0x000000081064723c */ /* 0x040ff00000041864 */
[C---:B------:R-:W-:Y:S01]  /*a7a0*/  HMMA.16816.F32.BF16 R104, R16.reuse, R10, R104 ;  /* 0x0000000a1068723c */ /* 0x040fe20000041868 */
[----:B------:R-:W5:Y:S07]  /*a7b0*/  LDSM.16.MT88.4 R8, [R240+0xb900] ;  /* 0x00b90000f008783b */ /* 0x000f6e0000004200 */
[C---:B-1----:R-:W-:Y:S08]  /*a7c0*/  HMMA.16816.F32.BF16 R108, R16.reuse, R20, R108 ;  /* 0x00000014106c723c */ /* 0x042ff0000004186c */
[C---:B------:R-:W-:Y:S01]  /*a7d0*/  HMMA.16816.F32.BF16 R112, R16.reuse, R22, R112 ;  /* 0x000000161070723c */ /* 0x040fe20000041870 */
[----:B------:R-:W1:Y:S07]  /*a7e0*/  LDSM.16.MT88.4 R20, [R239+0xb900] ;  /* 0x00b90000ef14783b */ /* 0x000e6e0000004200 */
[C---:B--2---:R-:W-:Y:S08]  /*a7f0*/  HMMA.16816.F32.BF16 R116, R16.reuse, R24, R116 ;  /* 0x000000181074723c */ /* 0x044ff00000041874 */
[C---:B------:R-:W-:Y:S08]  /*a800*/  HMMA.16816.F32.BF16 R120, R16.reuse, R26, R120 ;  /* 0x0000001a1078723c */ /* 0x040ff00000041878 */
[C---:B----4-:R-:W-:Y:S08]  /*a810*/  HMMA.16816.F32.BF16 R124, R16.reuse, R28, R124 ;  /* 0x0000001c107c723c */ /* 0x050ff0000004187c */
[C---:B------:R-:W-:Y:S08]  /*a820*/  HMMA.16816.F32.BF16 R128, R16.reuse, R30, R128 ;  /* 0x0000001e1080723c */ /* 0x040ff00000041880 */
[C---:B------:R-:W-:Y:S08]  /*a830*/  HMMA.16816.F32.BF16 R132, R16.reuse, R32, R132 ;  /* 0x000000201084723c */ /* 0x040ff00000041884 */
[C---:B------:R-:W-:Y:S08]  /*a840*/  HMMA.16816.F32.BF16 R136, R16.reuse, R34, R136 ;  /* 0x000000221088723c */ /* 0x040ff00000041888 */
[C---:B---3--:R-:W-:Y:S08]  /*a850*/  HMMA.16816.F32.BF16 R140, R16.reuse, R4, R140 ;  /* 0x00000004108c723c */ /* 0x048ff0000004188c */
[C---:B------:R-:W-:Y:S01]  /*a860*/  HMMA.16816.F32.BF16 R144, R16.reuse, R6, R144 ;  /* 0x000000061090723c */ /* 0x040fe20000041890 */
[----:B------:R-:W2:Y:S07]  /*a870*/  LDSM.16.MT88.4 R4, [R238+0xb900] ;  /* 0x00b90000ee04783b */ /* 0x000eae0000004200 */
[C---:B-----5:R-:W-:Y:S08]  /*a880*/  HMMA.16816.F32.BF16 R148, R16.reuse, R8, R148 ;  /* 0x000000081094723c */ /* 0x060ff00000041894 */
[C---:B------:R-:W-:Y:S08]  /*a890*/  HMMA.16816.F32.BF16 R152, R16.reuse, R10, R152 ;  /* 0x0000000a1098723c */ /* 0x040ff00000041898 */
[C---:B-1----:R-:W-:Y:S08]  /*a8a0*/  HMMA.16816.F32.BF16 R156, R16.reuse, R20, R156 ;  /* 0x00000014109c723c */ /* 0x042ff0000004189c */
[C---:B------:R-:W-:Y:S08]  /*a8b0*/  HMMA.16816.F32.BF16 R160, R16.reuse, R22, R160 ;  /* 0x0000001610a0723c */ /* 0x040ff000000418a0 */
[C---:B--2---:R-:W-:Y:S07]  /*a8c0*/  HMMA.16816.F32.BF16 R168, R16.reuse, R4, R12 ;  /* 0x0000000410a8723c */ /* 0x044fee000004180c */
[----:B------:R-:W-:Y:S01]  /*a8d0*/  FADD.FTZ R4, R189, R203 ;  /* 0x000000cbbd047221 */ /* 0x000fe20000010000 */
[----:B------:R-:W-:Y:S04]  /*a8e0*/  HMMA.16816.F32.BF16 R164, R16, R6, R164 ;  /* 0x0000000610a4723c */ /* 0x000fe800000418a4 */
[----:B------:R-:W-:Y:S04]  /*a8f0*/  STL [R1+0x5c], R4 ;  /* 0x00005c0401007387 */ /* 0x000fe80000100800 */
[----:B------:R1:W-:Y:S04]  /*a900*/  STL [R1+0x58], R3 ;  /* 0x0000580301007387 */ /* 0x0003e80000100800 */
[----:B-1----:R-:W-:Y:S01]  /*a910*/  MOV R3, R0 ;  /* 0x0000000000037202 */ /* 0x002fe20000000f00 */
[----:B------:R-:W-:-:S05]  /*a920*/  @P0 BRA `(.L_x_2633) ;  /* 0xffffbe1000000947 */ /* 0x000fca000383ffff */
.L_x_2632:
[----:B------:R-:W2:Y:S01]  /*a930*/  LDL.LU R5, [R1+0x5c] ;  /* 0x00005c0001057983 */ /* 0x000ea20000300800 */
[----:B------:R-:W-:-:S03]  /*a940*/  MOV R11, RZ ;  /* 0x000000ff000b7202 */ /* 0x000fc60000000f00 */
[----:B------:R-:W3:Y:S01]  /*a950*/  S2R R8, SR_TID.X ;  /* 0x0000000000087919 */ /* 0x000ee20000002100 */
[----:B------:R-:W4:Y:S01]  /*a960*/  S2UR UR7, SR_CTAID.Y ;  /* 0x00000000000779c3 */ /* 0x000f220000002600 */
[----:B------:R-:W-:Y:S02]  /*a970*/  ULDC.64 UR4, c[0x0][0x490] ;  /* 0x0001240000047ab9 */ /* 0x000fe40000000a00 */
[----:B-1----:R-:W2:Y:S04]  /*a980*/  LDL.LU R4, [R1+0x58] ;  /* 0x0000580001047983 */ /* 0x002ea80000300800 */
[----:B------:R-:W2:Y:S04]  /*a990*/  LDL.LU R15, [R1] ;  /* 0x00000000010f7983 */ /* 0x000ea80000300800 */
[----:B------:R-:W2:Y:S01]  /*a9a0*/  LDL.LU R17, [R1+0x14] ;  /* 0x0000140001117983 */ /* 0x000ea20000300800 */
[----:B---3--:R-:W-:Y:S01]  /*a9b0*/  SHF.R.S32.HI R9, RZ, 0x1f, R8 ;  /* 0x0000001fff097819 */ /* 0x008fe20000011408 */
[----:B----4-:R-:W-:Y:S01]  /*a9c0*/  USHF.R.S32.HI UR6, URZ, 0x1f, UR7 ;  /* 0x0000001f3f067899 */ /* 0x010fe20008011407 */
[----:B------:R-:W-:-:S03]  /*a9d0*/  MOV R16, 0xff800000 ;  /* 0xff80000000107802 */ /* 0x000fc60000000f00 */
[----:B------:R-:W-:Y:S02]  /*a9e0*/  UIMAD UR8, UR6, UR4, URZ ;  /* 0x00000004060872a4 */ /* 0x000fe4000f8e023f */
[----:B------:R-:W-:Y:S02]  /*a9f0*/  UIMAD.WIDE.U32 UR10, UR7, UR4, URZ ;  /* 0x00000004070a72a5 */ /* 0x000fe4000f8e003f */
[----:B------:R-:W-:-:S03]  /*aa00*/  UIMAD UR8, UR7, UR5, UR8 ;  /* 0x00000005070872a4 */ /* 0x000fc6000f8e0208 */
[----:B------:R-:W-:Y:S02]  /*aa10*/  ULDC.64 UR4, c[0x0][0x3e8] ;  /* 0x0000fa0000047ab9 */ /* 0x000fe40000000a00 */
[----:B------:R-:W-:Y:S02]  /*aa20*/  UIMAD UR6, UR6, UR4, URZ ;  /* 0x00000004060672a4 */ /* 0x000fe4000f8e023f */
[----:B------:R-:W-:Y:S02]  /*aa30*/  UIMAD.WIDE.U32 UR14, UR7, UR4, URZ ;  /* 0x00000004070e72a5 */ /* 0x000fe4000f8e003f */
[----:B------:R-:W-:Y:S02]  /*aa40*/  UIMAD UR5, UR7, UR5, UR6 ;  /* 0x00000005070572a4 */ /* 0x000fe4000f8e0206 */
[----:B------:R-:W-:Y:S02]  /*aa50*/  UIADD3 UR8, UR11, UR8, URZ ;  /* 0x000000080b087290 */ /* 0x000fe4000fffe03f */
[----:B------:R-:W-:Y:S01]  /*aa60*/  UIADD3 UR5, UR15, UR5, URZ ;  /* 0x000000050f057290 */ /* 0x000fe2000fffe03f */
[----:B------:R-:W-:Y:S06]  /*aa70*/  BAR.SYNC.DEFER_BLOCKING 0x1, 0x100 ;  /* 0x0044000000007b1d */ /* 0x000fec0000010000 */
[----:B--2---:R-:W1:Y:S04]  /*aa80*/  SHFL.BFLY PT, R6, R5, 0x2, 0x1f ;  /* 0x0c401f0005067f89 */ /* 0x004e6800000e0000 */
[----:B------:R-:W2:Y:S01]  /*aa90*/  SHFL.BFLY PT, R3, R4, 0x2, 0x1f ;  /* 0x0c401f0004037f89 */ /* 0x000ea200000e0000 */
[----:B------:R-:W-:Y:S01]  /*aaa0*/  MOV R7, R15 ;  /* 0x0000000f00077202 */ /* 0x000fe20000000f00 */
[----:B-1----:R-:W-:-:S05]  /*aab0*/  FADD.FTZ R6, R6, R5 ;  /* 0x0000000506067221 */ /* 0x002fca0000010000 */
[----:B------:R-:W1:Y:S01]  /*aac0*/  SHFL.BFLY PT, R5, R6, 0x1, 0x1f ;  /* 0x0c201f0006057f89 */ /* 0x000e6200000e0000 */
[----:B--2---:R-:W-:-:S05]  /*aad0*/  FADD.FTZ R3, R3, R4 ;  /* 0x0000000403037221 */ /* 0x004fca0000010000 */
[----:B------:R-:W2:Y:S01]  /*aae0*/  SHFL.BFLY PT, R4, R3, 0x1, 0x1f ;  /* 0x0c201f0003047f89 */ /* 0x000ea200000e0000 */
[----:B-1----:R-:W-:Y:S01]  /*aaf0*/  FADD.FTZ R5, R6, R5 ;  /* 0x0000000506057221 */ /* 0x002fe20000010000 */
[----:B------:R-:W-:-:S04]  /*ab00*/  MOV R6, c[0x0][0x4e8] ;  /* 0x00013a0000067a02 */ /* 0x000fc80000000f00 */
[----:B------:R-:W-:Y:S02]  /*ab10*/  FSETP.NE.FTZ.AND P1, PT, R5, RZ, PT ;  /* 0x000000ff0500720b */ /* 0x000fe40003f35000 */
[----:B------:R-:W-:Y:S01]  /*ab20*/  ISETP.NE.AND P4, PT, R6, 0x1, PT ;  /* 0x000000010600780c */ /* 0x000fe20003f85270 */
[----:B--2---:R-:W-:Y:S01]  /*ab30*/  FADD.FTZ R4, R3, R4 ;  /* 0x0000000403047221 */ /* 0x004fe20000010000 */
[CC--:B------:R-:W-:Y:S02]  /*ab40*/  LEA.HI R3, R9.reuse, R8.reuse, RZ, 0x5 ;  /* 0x0000000809037211 */ /* 0x0c0fe400078f28ff */
[----:B------:R-:W-:Y:S02]  /*ab50*/  LEA.HI R9, R9, R8, RZ, 0x2 ;  /* 0x0000000809097211 */ /* 0x000fe400078f10ff */
[----:B------:R-:W-:Y:S02]  /*ab60*/  FSETP.NE.FTZ.AND P0, PT, R4, RZ, PT ;  /* 0x000000ff0400720b */ /* 0x000fe40003f15000 */
[----:B------:R-:W-:-:S02]  /*ab70*/  LOP3.LUT R12, R3, 0xffffffe0, RZ, 0xc0, !PT ;  /* 0xffffffe0030c7812 */ /* 0x000fc400078ec0ff */
[----:B------:R-:W-:Y:S01]  /*ab80*/  LOP3.LUT R14, R9, 0xfffffffc, RZ, 0xc0, !PT ;  /* 0xfffffffc090e7812 */ /* 0x000fe200078ec0ff */
[----:B------:R-:W1:Y:S01]  /*ab90*/  @P1 MUFU.RCP R11, R5 ;  /* 0x00000005000b1308 */ /* 0x000e620000001000 */
[-C--:B------:R-:W-:Y:S01]  /*aba0*/  IADD3 R12, -R12, R8.reuse, RZ ;  /* 0x000000080c0c7210 */ /* 0x080fe20007ffe1ff */
[----:B------:R-:W-:Y:S01]  /*abb0*/  @P4 IMAD.HI.U32 R10, R15, c[0x0][0x4ec], RZ ;  /* 0x00013b000f0a4a27 */ /* 0x000fe200078e00ff */
[----:B------:R-:W-:Y:S02]  /*abc0*/  IADD3 R8, -R14, R8, RZ ;  /* 0x000000080e087210 */ /* 0x000fe40007ffe1ff */
[----:B------:R-:W-:Y:S02]  /*abd0*/  LOP3.LUT P3, RZ, R12, 0x3, RZ, 0xc0, !PT ;  /* 0x000000030cff7812 */ /* 0x000fe4000786c0ff */
[----:B------:R-:W-:Y:S01]  /*abe0*/  @P4 SHF.R.U32.HI R7, RZ, c[0x0][0x4f0], R10 ;  /* 0x00013c00ff074a19 */ /* 0x000fe2000001160a */
[C---:B-1----:R-:W-:Y:S02]  /*abf0*/  FMUL.FTZ R81, R11.reuse, R81 ;  /* 0x000000510b517220 */ /* 0x042fe40000410000 */
[----:B------:R-:W-:Y:S01]  /*ac00*/  FMUL.FTZ R80, R11, R80 ;  /* 0x000000500b507220 */ /* 0x000fe20000410000 */
[----:B------:R-:W1:Y:S01]  /*ac10*/  @P0 MUFU.LG2 R14, R4 ;  /* 0x00000004000e0308 */ /* 0x000e620000000c00 */
[----:B------:R-:W-:-:S02]  /*ac20*/  IADD3 R13, -R7, RZ, RZ ;  /* 0x000000ff070d7210 */ /* 0x000fc40007ffe1ff */
[----:B------:R-:W-:Y:S02]  /*ac30*/  MOV R10, RZ ;  /* 0x000000ff000a7202 */ /* 0x000fe40000000f00 */
[----:B------:R-:W-:Y:S01]  /*ac40*/  F2FP.BF16.PACK_AB R80, R81, R80 ;  /* 0x000000505150723e */ /* 0x000fe200000010ff */
[----:B------:R-:W-:Y:S01]  /*ac50*/  IMAD R12, R13, c[0x0][0x4e8], R15 ;  /* 0x00013a000d0c7a24 */ /* 0x000fe200078e020f */
[----:B------:R2:W5:Y:S01]  /*ac60*/  LDL R81, [R1+0xc] ;  /* 0x00000c0001517983 */ /* 0x0005620000100800 */
[--C-:B------:R-:W-:Y:S01]  /*ac70*/  SHF.R.S32.HI R13, RZ, 0x2, R9.reuse ;  /* 0x00000002ff0d7819 */ /* 0x100fe20000011409 */
[----:B------:R3:W-:Y:S01]  /*ac80*/  @P0 MUFU.RCP R10, R4 ;  /* 0x00000004000a0308 */ /* 0x0007e20000001000 */
[----:B------:R-:W-:-:S04]  /*ac90*/  SHF.R.S32.HI R9, RZ, 0x1f, R9 ;  /* 0x0000001fff097819 */ /* 0x000fc80000011409 */
[----:B------:R-:W-:-:S03]  /*aca0*/  LEA.HI R9, R9, R13, RZ, 0x3 ;  /* 0x0000000d09097211 */ /* 0x000fc600078f18ff */
[----:B------:R-:W4:Y:S01]  /*acb0*/  @P1 MUFU.LG2 R5, R5 ;  /* 0x0000000500051308 */ /* 0x000f220000000c00 */
[----:B-1----:R-:W-:Y:S01]  /*acc0*/  @P0 FMUL.FTZ R14, R14, 0.69314718246459960938 ;  /* 0x3f3172180e0e0820 */ /* 0x002fe20000410000 */
[----:B------:R-:W-:Y:S02]  /*acd0*/  LOP3.LUT R9, R9, 0xfffffff8, RZ, 0xc0, !PT ;  /* 0xfffffff809097812 */ /* 0x000fe400078ec0ff */
[----:B---3--:R-:W-:Y:S02]  /*ace0*/  @P0 MOV R4, 0x3f317218 ;  /* 0x3f31721800040802 */ /* 0x008fe40000000f00 */
[----:B------:R-:W-:-:S03]  /*acf0*/  MOV R15, 0xff800000 ;  /* 0xff800000000f7802 */ /* 0x000fc60000000f00 */
[----:B------:R-:W-:Y:S01]  /*ad00*/  @P0 FMUL.FTZ R4, R4, c[0x0][0x2d0] ;  /* 0x0000b40004040a20 */ /* 0x000fe20000410000 */
[----:B------:R-:W-:-:S03]  /*ad10*/  IADD3 R13, R13, -R9, RZ ;  /* 0x800000090d0d7210 */ /* 0x000fc60007ffe0ff */
[----:B------:R-:W-:Y:S01]  /*ad20*/  @P0 FFMA.FTZ R15, R4, R0, R14 ;  /* 0x00000000040f0223 */ /* 0x000fe2000001000e */
[----:B------:R-:W-:Y:S01]  /*ad30*/  @P1 MOV R9, 0x3f317218 ;  /* 0x3f31721800091802 */ /* 0x000fe20000000f00 */
[----:B------:R-:W1:Y:S01]  /*ad40*/  S2R R0, SR_CTAID.Z ;  /* 0x0000000000007919 */ /* 0x000e620000002700 */
[----:B----4-:R-:W-:Y:S01]  /*ad50*/  @P1 FMUL.FTZ R5, R5, 0.69314718246459960938 ;  /* 0x3f31721805051820 */ /* 0x010fe20000410000 */
[----:B------:R-:W-:Y:S02]  /*ad60*/  SHF.R.S32.HI R3, RZ, 0x5, R3 ;  /* 0x00000005ff037819 */ /* 0x000fe40000011403 */
[----:B------:R-:W-:-:S04]  /*ad70*/  @P1 FMUL.FTZ R9, R9, c[0x0][0x2d0] ;  /* 0x0000b40009091a20 */ /* 0x000fc80000410000 */
[----:B------:R-:W-:Y:S01]  /*ad80*/  @P1 FFMA.FTZ R16, R9, R2, R5 ;  /* 0x0000000209101223 */ /* 0x000fe20000010005 */
[----:B------:R-:W-:Y:S01]  /*ad90*/  SHF.R.S32.HI R2, RZ, 0x1f, R3 ;  /* 0x0000001fff027819 */ /* 0x000fe20000011403 */
[----:B------:R-:W3:Y:S01]  /*ada0*/  S2R R5, SR_CTAID.X ;  /* 0x0000000000057919 */ /* 0x000ee20000002500 */
[----:B------:R-:W-:Y:S02]  /*adb0*/  LEA.HI R4, R8, R8, RZ, 0x1 ;  /* 0x0000000808047211 */ /* 0x000fe400078f08ff */
[----:B------:R-:W-:Y:S02]  /*adc0*/  LEA.HI R9, R2, R3, RZ, 0x3 ;  /* 0x0000000302097211 */ /* 0x000fe400078f18ff */
[----:B------:R-:W-:Y:S02]  /*add0*/  LOP3.LUT R14, R4, 0x1ffffffe, RZ, 0xc0, !PT ;  /* 0x1ffffffe040e7812 */ /* 0x000fe400078ec0ff */
[----:B------:R-:W-:Y:S02]  /*ade0*/  LOP3.LUT R9, R9, 0xffffff8, RZ, 0xc0, !PT ;  /* 0x0ffffff809097812 */ /* 0x000fe400078ec0ff */
[----:B------:R-:W-:-:S02]  /*adf0*/  IADD3 R14, R8, -R14, RZ ;  /* 0x8000000e080e7210 */ /* 0x000fc40007ffe0ff */
[C---:B------:R-:W-:Y:S02]  /*ae00*/  IADD3 R9, R3.reuse, -R9, RZ ;  /* 0x8000000903097210 */ /* 0x040fe40007ffe0ff */
[----:B------:R-:W-:Y:S02]  /*ae10*/  LEA R3, R3, R8, 0x9 ;  /* 0x0000000803037211 */ /* 0x000fe400078e48ff */
[----:B-1----:R-:W-:Y:S02]  /*ae20*/  SHF.R.S32.HI R2, RZ, 0x1f, R0 ;  /* 0x0000001fff027819 */ /* 0x002fe40000011400 */
[----:B------:R-:W-:Y:S02]  /*ae30*/  SHF.R.S32.HI R8, RZ, 0x2, R17 ;  /* 0x00000002ff087819 */ /* 0x000fe40000011411 */
[C---:B------:R-:W-:Y:S02]  /*ae40*/  R2P PR, R13.reuse, 0x6 ;  /* 0x000000060d007804 */ /* 0x040fe40000000000 */
[----:B------:R-:W-:-:S02]  /*ae50*/  LOP3.LUT R17, R13, 0x1, RZ, 0xc0, !PT ;  /* 0x000000010d117812 */ /* 0x000fc400078ec0ff */
[----:B------:R-:W-:Y:S01]  /*ae60*/  SHF.L.U32 R13, R13, 0x6, RZ ;  /* 0x000000060d0d7819 */ /* 0x000fe200000006ff */
[C---:B------:R-:W-:Y:S01]  /*ae70*/  IMAD R4, R2.reuse, c[0x0][0x3f0], RZ ;  /* 0x0000fc0002047a24 */ /* 0x040fe200078e02ff */
[----:B------:R-:W-:Y:S02]  /*ae80*/  MOV R21, UR11 ;  /* 0x0000000b00157c02 */ /* 0x000fe40008000f00 */
[----:B------:R-:W-:Y:S01]  /*ae90*/  MOV R19, UR15 ;  /* 0x0000000f00137c02 */ /* 0x000fe20008000f00 */
[----:B------:R-:W-:Y:S01]  /*aea0*/  IMAD R2, R2, c[0x0][0x498], RZ ;  /* 0x0001260002027a24 */ /* 0x000fe200078e02ff */
[----:B------:R-:W-:Y:S02]  /*aeb0*/  MOV R20, UR10 ;  /* 0x0000000a00147c02 */ /* 0x000fe40008000f00 */
[----:B------:R-:W-:Y:S02]  /*aec0*/  MOV R18, UR14 ;  /* 0x0000000e00127c02 */ /* 0x000fe40008000f00 */
[----:B------:R-:W-:-:S02]  /*aed0*/  MOV R21, UR8 ;  /* 0x0000000800157c02 */ /* 0x000fc40008000f00 */
[----:B------:R-:W-:Y:S02]  /*aee0*/  MOV R19, UR5 ;  /* 0x0000000500137c02 */ /* 0x000fe40008000f00 */
[----:B------:R-:W-:Y:S02]  /*aef0*/  LEA R8, R9, R8, 0x4 ;  /* 0x0000000809087211 */ /* 0x000fe400078e20ff */
        /* <DEDUP_REMOVED lines=8> */
[----:B---3--:R-:W-:Y:S01]  /*af80*/  LEA R8, R5, R8, 0x7 ;  /* 0x0000000805087211 */ /* 0x008fe200078e38ff */
        /* <DEDUP_REMOVED lines=82> */
[C---:B------:R-:W-:Y:S01]  /*b4b0*/  FMUL.FTZ R83, R10.reuse, R83 ;  /* 0x000000530a537220 */ /* 0x040fe20000410000 */
[----:B------:R-:W-:Y:S01]  /*b4c0*/  F2FP.BF16.PACK_AB R66, R67, R66 ;  /* 0x000000424342723e */ /* 0x000fe200000010ff */
[----:B------:R-:W-:Y:S01]  /*b4d0*/  FMUL.FTZ R82, R10, R82 ;  /* 0x000000520a527220 */ /* 0x000fe20000410000 */
[----:B------:R-:W-:Y:S01]  /*b4e0*/  STS [R3+0x80], R176 ;  /* 0x000080b003007388 */ /* 0x000fe20000000800 */
[----:B------:R-:W-:-:S02]  /*b4f0*/  IMAD R4, R12, c[0x0][0x3dc], R4 ;  /* 0x0000f7000c047a24 */ /* 0x000fc400078e0204 */
[----:B------:R-:W-:Y:S01]  /*b500*/  IMAD.WIDE.U32 R20, R7, c[0x0][0x488], R20 ;  /* 0x0001220007147a25 */ /* 0x000fe200078e0014 */
[----:B------:R-:W-:Y:S01]  /*b510*/  STS [R3+0x480], R178 ;  /* 0x000480b203007388 */ /* 0x000fe20000000800 */
[----:B------:R-:W-:Y:S02]  /*b520*/  F2FP.BF16.PACK_AB R68, R69, R68 ;  /* 0x000000444544723e */ /* 0x000fe400000010ff */
[----:B------:R-:W-:Y:S01]  /*b530*/  IMAD R9, R7, c[0x0][0x48c], R9 ;  /* 0x0001230007097a24 */ /* 0x000fe200078e0209 */
[----:B------:R-:W-:Y:S01]  /*b540*/  IADD3 R7, R2, R0, RZ ;  /* 0x0000000002077210 */ /* 0x000fe20007ffe0ff */
[----:B------:R-:W-:Y:S01]  /*b550*/  FMUL.FTZ R85, R11, R85 ;  /* 0x000000550b557220 */ /* 0x000fe20000410000 */
[----:B------:R-:W-:Y:S01]  /*b560*/  F2FP.BF16.PACK_AB R70, R71, R70 ;  /* 0x000000464746723e */ /* 0x000fe200000010ff */
[----:B------:R-:W-:Y:S01]  /*b570*/  FMUL.FTZ R84, R11, R84 ;  /* 0x000000540b547220 */ /* 0x000fe20000410000 */
[----:B------:R-:W-:Y:S01]  /*b580*/  STS [R0], R172 ;  /* 0x000000ac00007388 */ /* 0x000fe20000000800 */
[----:B------:R-:W-:-:S02]  /*b590*/  FMUL.FTZ R87, R10, R87 ;  /* 0x000000570a577220 */ /* 0x000fc40000410000 */
[----:B------:R-:W-:Y:S01]  /*b5a0*/  FMUL.FTZ R86, R10, R86 ;  /* 0x000000560a567220 */ /* 0x000fe20000410000 */
[----:B------:R-:W-:Y:S01]  /*b5b0*/  STS [R0+0x400], R174 ;  /* 0x000400ae00007388 */ /* 0x000fe20000000800 */
[----:B------:R-:W-:Y:S01]  /*b5c0*/  IMAD.WIDE.U32 R12, R12, c[0x0][0x3d8], R18 ;  /* 0x0000f6000c0c7a25 */ /* 0x000fe200078e0012 */
[----:B------:R-:W-:Y:S02]  /*b5d0*/  IADD3 R18, R2, R8, RZ ;  /* 0x0000000802127210 */ /* 0x000fe40007ffe0ff */
        /* <DEDUP_REMOVED lines=8> */
[----:B------:R-:W-:Y:S01]  /*b660*/  STS [R8+0x480], R54 ;  /* 0x0004803608007388 */ /* 0x000fe20000000800 */
[----:B------:R-:W-:Y:S01]  /*b670*/  FMUL.FTZ R93, R11, R93 ;  /* 0x0000005d0b5d7220 */ /* 0x000fe20000410000 */
[----:B------:R-:W-:Y:S01]  /*b680*/  F2FP.BF16.PACK_AB R76, R77, R76 ;  /* 0x0000004c4d4c723e */ /* 0x000fe200000010ff */
[----:B------:R-:W-:Y:S01]  /*b690*/  FMUL.FTZ R92, R11, R92 ;  /* 0x0000005c0b5c7220 */ /* 0x000fe20000410000 */
[----:B------:R-:W-:Y:S01]  /*b6a0*/  F2FP.BF16.PACK_AB R78, R79, R78 ;  /* 0x0000004e4f4e723e */ /* 0x000fe200000010ff */
[C---:B------:R-:W-:Y:S01]  /*b6b0*/  FMUL.FTZ R95, R10.reuse, R95 ;  /* 0x0000005f0a5f7220 */ /* 0x040fe20000410000 */
[----:B------:R-:W-:Y:S01]  /*b6c0*/  STS [R5], R56 ;  /* 0x0000003805007388 */ /* 0x000fe20000000800 */
[----:B------:R-:W-:Y:S01]  /*b6d0*/  FMUL.FTZ R94, R10, R94 ;  /* 0x0000005e0a5e7220 */ /* 0x000fe20000410000 */
[----:B------:R-:W-:Y:S01]  /*b6e0*/  F2FP.BF16.PACK_AB R82, R83, R82 ;  /* 0x000000525352723e */ /* 0x000fe200000010ff */
[C---:B------:R-:W-:Y:S01]  /*b6f0*/  FMUL.FTZ R97, R11.reuse, R97 ;  /* 0x000000610b617220 */ /* 0x040fe20000410000 */
[----:B------:R-:W-:Y:S01]  /*b700*/  STS [R5+0x400], R58 ;  /* 0x0004003a05007388 */ /* 0x000fe20000000800 */
[----:B------:R-:W-:-:S02]  /*b710*/  FMUL.FTZ R96, R11, R96 ;  /* 0x000000600b607220 */ /* 0x000fc40000410000 */
        /* <DEDUP_REMOVED lines=144> */
[----:B------:R-:W-:Y:S01]  /*c020*/  F2FP.BF16.PACK_AB R154, R155, R154 ;  /* 0x0000009a9b9a723e */ /* 0x000fe200000010ff */
[----:B------:R-:W-:Y:S01]  /*c030*/  FMUL.FTZ R10, R10, R166 ;  /* 0x000000a60a0a7220 */ /* 0x000fe20000410000 */
[----:B------:R-:W-:Y:S01]  /*c040*/  STS [R18+0x8080], R132 ;  /* 0x0080808412007388 */ /* 0x000fe20000000800 */
[----:B------:R-:W-:Y:S02]  /*c050*/  F2FP.BF16.PACK_AB R156, R157, R156 ;  /* 0x0000009c9d9c723e */ /* 0x000fe400000010ff */
[----:B------:R-:W-:Y:S01]  /*c060*/  F2FP.BF16.PACK_AB R158, R159, R158 ;  /* 0x0000009e9f9e723e */ /* 0x000fe200000010ff */
[----:B------:R-:W-:Y:S01]  /*c070*/  STS [R18+0x8480], R134 ;  /* 0x0084808612007388 */ /* 0x000fe20000000800 */
[----:B------:R-:W-:-:S02]  /*c080*/  LEA R17, P0, R20, c[0x0][0x450], 0x2 ;  /* 0x0001140014117a11 */ /* 0x000fc400078010ff */
[----:B------:R-:W-:Y:S01]  /*c090*/  IADD3 R9, R21, R9, RZ ;  /* 0x0000000915097210 */ /* 0x000fe20007ffe0ff */
[----:B------:R-:W-:Y:S01]  /*c0a0*/  STS [R2+0x8000], R136 ;  /* 0x0080008802007388 */ /* 0x000fe20000000800 */
[----:B------:R-:W-:Y:S02]  /*c0b0*/  F2FP.BF16.PACK_AB R160, R161, R160 ;  /* 0x000000a0a1a0723e */ /* 0x000fe400000010ff */
[----:B------:R-:W-:Y:S01]  /*c0c0*/  F2FP.BF16.PACK_AB R162, R163, R162 ;  /* 0x000000a2a3a2723e */ /* 0x000fe200000010ff */
        /* <DEDUP_REMOVED lines=30> */
[----:B------:R2:W1:Y:S04]  /*c2b0*/  LDS.128 R56, [R14+0x1080] ;  /* 0x001080000e387984 */ /* 0x0004680000000c00 */
        /* <DEDUP_REMOVED lines=14> */
[----:B------:R-:W-:Y:S01]  /*c3a0*/  ISETP.GE.AND P0, PT, R251, R6, PT ;  /* 0x00000006fb00720c */ /* 0x000fe20003f06270 */
        /* <DEDUP_REMOVED lines=13> */
[----:B--2---:R-:W2:Y:S01]  /*c480*/  LDS.128 R12, [R14+0xc080] ;  /* 0x00c080000e0c7984 */ /* 0x004ea20000000c00 */
        /* <DEDUP_REMOVED lines=17> */
[----:B--2---:R1:W-:Y:S02]  /*c5a0*/  @!P0 ST.E.128 [R2.64], R12 ;  /* 0x0000000c02008985 */ /* 0x0043e4000c101d0c */
.L_x_2637:
[----:B---34-:R-:W-:Y:S05]  /*c5b0*/  BSYNC B0 ;  /* 0x0000000000007941 */ /* 0x018fea0003800000 */
.L_x_2636:
[----:B-1----:R-:W-:Y:S01]  /*c5c0*/  IADD3 R2, R251, 0x20, RZ ;  /* 0x00000020fb027810 */ /* 0x002fe20007ffe0ff */
[----:B--2---:R1:W2:Y:S01]  /*c5d0*/  SHFL.IDX PT, R15, R73, 0x1, 0x181f ;  /* 0x00381f00490f7f89 */ /* 0x0042a200000e0000 */
[----:B------:R-:W-:Y:S02]  /*c5e0*/  BSSY B0, `(.L_x_2638) ;  /* 0x000001c000007945 */ /* 0x000fe40003800000 */
[----:B------:R-:W-:Y:S01]  /*c5f0*/  ISETP.GE.AND P0, PT, R2, R6, PT ;  /* 0x000000060200720c */ /* 0x000fe20003f06270 */
[----:B------:R1:W3:-:S12]  /*c600*/  SHFL.IDX PT, R14, R0, 0x1, 0x181f ;  /* 0x00381f00000e7f89 */ /* 0x0002d800000e0000 */
        /* <DEDUP_REMOVED lines=25> */
.L_x_2639:
[----:B------:R-:W-:Y:S05]  /*c7a0*/  BSYNC B0 ;  /* 0x0000000000007941 */ /* 0x000fea0003800000 */
.L_x_2638:
[----:B--2---:R-:W-:Y:S01]  /*c7b0*/  IADD3 R2, R251, 0x40, RZ ;  /* 0x00000040fb027810 */ /* 0x004fe20007ffe0ff */
[----:B------:R2:W4:Y:S01]  /*c7c0*/  SHFL.IDX PT, R15, R73, 0x2, 0x181f ;  /* 0x00581f00490f7f89 */ /* 0x00052200000e0000 */
        /* <DEDUP_REMOVED lines=28> */
.L_x_2641:
[----:B------:R-:W-:Y:S05]  /*c990*/  BSYNC B0 ;  /* 0x0000000000007941 */ /* 0x000fea0003800000 */
.L_x_2640:
[----:B------:R-:W-:Y:S01]  /*c9a0*/  IADD3 R251, R251, 0x60, RZ ;  /* 0x00000060fbfb7810 */ /* 0x000fe20007ffe0ff */
[----:B---3--:R3:W1:Y:S03]  /*c9b0*/  SHFL.IDX PT, R13, R73, 0x3, 0x181f ;  /* 0x00781f00490d7f89 */ /* 0x00866600000e0000 */
[----:B------:R-:W-:Y:S01]  /*c9c0*/  ISETP.GE.AND P0, PT, R251, R6, PT ;  /* 0x00000006fb00720c */ /* 0x000fe20003f06270 */
[----:B------:R3:W2:-:S12]  /*c9d0*/  SHFL.IDX PT, R12, R0, 0x3, 0x181f ;  /* 0x00781f00000c7f89 */ /* 0x00069800000e0000 */
[----:B------:R-:W-:Y:S05]  /*c9e0*/  @P0 EXIT ;  /* 0x000000000000094d */ /* 0x000fea0003800000 */
[C---:B-----5:R-:W-:Y:S02]  /*c9f0*/  IADD3 R4, R81.reuse, 0x40, RZ ;  /* 0x0000004051047810 */ /* 0x060fe40007ffe0ff */
[C---:B------:R-:W-:Y:S02]  /*ca00*/  IADD3 R2, R81.reuse, 0x80, RZ ;  /* 0x0000008051027810 */ /* 0x040fe40007ffe0ff */
[----:B------:R-:W-:Y:S02]  /*ca10*/  ISETP.GE.AND P1, PT, R4, c[0x0][0x3c8], PT ;  /* 0x0000f20004007a0c */ /* 0x000fe40003f26270 */
[----:B------:R-:W-:Y:S02]  /*ca20*/  ISETP.GE.AND P0, PT, R2, c[0x0][0x3c8], PT ;  /* 0x0000f20002007a0c */ /* 0x000fe40003f06270 */
[----:B------:R-:W-:-:S09]  /*ca30*/  ISETP.GE.AND P2, PT, R81, c[0x0][0x3c8], PT ;  /* 0x0000f20051007a0c */ /* 0x000fd20003f46270 */
[----:B------:R-:W-:Y:S02]  /*ca40*/  @!P1 SHF.R.S32.HI R3, RZ, 0x1f, R4 ;  /* 0x0000001fff039819 */ /* 0x000fe40000011404 */
[----:B-123--:R-:W-:Y:S02]  /*ca50*/  @!P0 SHF.R.S32.HI R0, RZ, 0x1f, R2 ;  /* 0x0000001fff008819 */ /* 0x00efe40000011402 */
        /* <DEDUP_REMOVED lines=19> */
.L_x_2642:
        /* <DEDUP_REMOVED lines=15> */
.L_x_3671:


//--------------------- .text._ZN7cutlass13device_kernelIN5flash19enable_sm80_to_sm89INS1_16FlashAttnFwdSm80INS1_25CollectiveMainloopFwdSm80ILi8ELi1ELb0EN4cute5tupleIJNS5_1CILi128EEENS7_ILi96EEENS7_ILi256EEEEEELi256ENS_10bfloat16_tEfNS_4arch4Sm80ELb0ELb0ELb0ELb1ELb1ELb0ELb1ELb0EEENS1_21CollectiveEpilogueFwdINS6_IJS8_SA_S9_EEENS6_IJNS7_ILi1EEESI_SI_EEESC_SE_Li256ELb1ELb1ELb0ELb0EEENS1_19SingleTileSchedulerILb1ELb0ELb1ELi128EEEEEEEEEvNT_6ParamsE --------------------------
	.section	.text._ZN7cutlass13device_kernelIN5flash19enable_sm80_to_sm89INS1_16FlashAttnFwdSm80INS1_25CollectiveMainloopFwdSm80ILi8ELi1ELb0EN4cute5tupleIJNS5_1CILi128EEENS7_ILi96EEENS7_ILi256EEEEEELi256ENS_10bfloat16_tEfNS_4arch4Sm80ELb0ELb0ELb0ELb1ELb1ELb0ELb1ELb0EEENS1_21CollectiveEpilogueFwdINS6_IJS8_SA_S9_EEENS6_IJNS7_ILi1EEESI_SI_EEESC_SE_Li256ELb1ELb1ELb0ELb0EEENS1_19SingleTileSchedulerILb1ELb0ELb1ELi128EEEEEEEEEvNT_6ParamsE,"ax",@progbits
	.sectioninfo	@"SHI_REGISTERS=255"
	.align	128
.text._ZN7cutlass13device_kernelIN5flash19enable_sm80_to_sm89INS1_16FlashAttnFwdSm80INS1_25CollectiveMainloopFwdSm80ILi8ELi1ELb0EN4cute5tupleIJNS5_1CILi128EEENS7_ILi96EEENS7_ILi256EEEEEELi256ENS_10bfloat16_tEfNS_4arch4Sm80ELb0ELb0ELb0ELb1ELb1ELb0ELb1ELb0EEENS1_21CollectiveEpilogueFwdINS6_IJS8_SA_S9_EEENS6_IJNS7_ILi1EEESI_SI_EEESC_SE_Li256ELb1ELb1ELb0ELb0EEENS1_19SingleTileSchedulerILb1ELb0ELb1ELi128EEEEEEEEEvNT_6ParamsE:
        .type           _ZN7cutlass13device_kernelIN5flash19enable_sm80_to_sm89INS1_16FlashAttnFwdSm80INS1_25CollectiveMainloopFwdSm80ILi8ELi1ELb0EN4cute5tupleIJNS5_1CILi128EEENS7_ILi96EEENS7_ILi256EEEEEELi256ENS_10bfloat16_tEfNS_4arch4Sm80ELb0ELb0ELb0ELb1ELb1ELb0ELb1ELb0EEENS1_21CollectiveEpilogueFwdINS6_IJS8_SA_S9_EEENS6_IJNS7_ILi1EEESI_SI_EEESC_SE_Li256ELb1ELb1ELb0ELb0EEENS1_19SingleTileSchedulerILb1ELb0ELb1ELi128EEEEEEEEEvNT_6ParamsE,@function
        .size           _ZN7cutlass13device_kernelIN5flash19enable_sm80_to_sm89INS1_16FlashAttnFwdSm80INS1_25CollectiveMainloopFwdSm80ILi8ELi1ELb0EN4cute5tupleIJNS5_1CILi128EEENS7_ILi96EEENS7_ILi256EEEEEELi256ENS_10bfloat16_tEfNS_4arch4Sm80ELb0ELb0ELb0ELb1ELb1ELb0ELb1ELb0EEENS1_21CollectiveEpilogueFwdINS6_IJS8_SA_S9_EEENS6_IJNS7_ILi1EEESI_SI_EEESC_SE_Li256ELb1ELb1ELb0ELb0EEENS1_19SingleTileSchedulerILb1ELb0ELb1ELi128EEEEEEEEEvNT_6ParamsE,(.L_x_3672 - _ZN7cutlass13device_kernelIN5flash19enable_sm80_to_sm89INS1_16FlashAttnFwdSm80INS1_25CollectiveMainloopFwdSm80ILi8ELi1ELb0EN4cute5tupleIJNS5_1CILi128EEENS7_ILi96EEENS7_ILi256EEEEEELi256ENS_10bfloat16_tEfNS_4arch4Sm80ELb0ELb0ELb0ELb1ELb1ELb0ELb1ELb0EEENS1_21CollectiveEpilogueFwdINS6_IJS8_SA_S9_EEENS6_IJNS7_ILi1EEESI_SI_EEESC_SE_Li256ELb1ELb1ELb0ELb0EEENS1_19SingleTileSchedulerILb1ELb0ELb1ELi128EEEEEEEEEvNT_6ParamsE)
        .other          _ZN7cutlass13device_kernelIN5flash19enable_sm80_to_sm89INS1_16FlashAttnFwdSm80INS1_25CollectiveMainloopFwdSm80ILi8ELi1ELb0EN4cute5tupleIJNS5_1CILi128EEENS7_ILi96EEENS7_ILi256EEEEEELi256ENS_10bfloat16_tEfNS_4arch4Sm80ELb0ELb0ELb0ELb1ELb1ELb0ELb1ELb0EEENS1_21CollectiveEpilogueFwdINS6_IJS8_SA_S9_EEENS6_IJNS7_ILi1EEESI_SI_EEESC_SE_Li256ELb1ELb1ELb0ELb0EEENS1_19SingleTileSchedulerILb1ELb0ELb1ELi128EEEEEEEEEvNT_6ParamsE,@"STO_CUDA_ENTRY STV_DEFAULT"
_ZN7cutlass13device_kernelIN5flash19enable_sm80_to_sm89INS1_16FlashAttnFwdSm80INS1_25CollectiveMainloopFwdSm80ILi8ELi1ELb0EN4cute5tupleIJNS5_1CILi128EEENS7_ILi96EEENS7_ILi256EEEEEELi256ENS_10bfloat16_tEfNS_4arch4Sm80ELb0ELb0ELb0ELb1ELb1ELb0ELb1ELb0EEENS1_21CollectiveEpilogueFwdINS6_IJS8_SA_S9_EEENS6_IJNS7_ILi1EEESI_SI_EEESC_SE_Li256ELb1ELb1ELb0ELb0EEENS1_19SingleTileSchedulerILb1ELb0ELb1ELi128EEEEEEEEEvNT_6ParamsE:
        /* <DEDUP_REMOVED lines=21> */
.L_x_2644:
        /* <DEDUP_REMOVED lines=13> */
.L_x_2646:
[----:B------:R-:W-:Y:S02]  /*0220*/  ULDC UR6, c[0x0][0x54c] ;  /* 0x0001530000067ab9 */ /* 0x000fe40000000800 */
.L_x_2645:
[----:B------:R-:W-:Y:S02]  /*0230*/  ULDC UR4, c[0x0][0x548] ;  /* 0x0001520000047ab9 */ /* 0x000fe40000000800 */
[----:B------:R-:W-:-:S02]  /*0240*/  USHF.L.U32 UR5, UR5, 0x7, URZ ;  /* 0x0000000705057899 */ /* 0x000fc4000800063f */
[----:B------:R-:W-:-:S04]  /*0250*/  UIMAD UR4, UR6, UR4, URZ ;  /* 0x00000004060472a4 */ /* 0x000fc8000f8e023f */
[----:B------:R-:W-:-:S04]  /*0260*/  UISETP.GE.AND UP0, UPT, UR5, UR4, UPT ;  /* 0x000000040500728c */ /* 0x000fc8000bf06270 */
[----:B------:R-:W-:Y:S01]  /*0270*/  USEL UR11, UR11, 0xffffffff, !UP0 ;  /* 0xffffffff0b0b7887 */ /* 0x000fe2000c000000 */
[----:B------:R-:W-:Y:S05]  /*0280*/  BRA `(.L_x_2647) ;  /* 0x000001b000007947 */ /* 0x000fea0003800000 */
.L_x_2643:
        /* <DEDUP_REMOVED lines=8> */
.L_x_2648:
        /* <DEDUP_REMOVED lines=13> */
.L_x_2650:
[----:B------:R-:W-:Y:S02]  /*03e0*/  ULDC UR6, c[0x0][0x54c] ;  /* 0x0001530000067ab9 */ /* 0x000fe40000000800 */
.L_x_2649:
[----:B------:R-:W-:Y:S02]  /*03f0*/  ULDC UR4, c[0x0][0x548] ;  /* 0x0001520000047ab9 */ /* 0x000fe40000000800 */
[----:B------:R-:W-:-:S02]  /*0400*/  USHF.L.U32 UR5, UR5, 0x7, URZ ;  /* 0x0000000705057899 */ /* 0x000fc4000800063f */
[----:B------:R-:W-:-:S04]  /*0410*/  UIMAD UR4, UR6, UR4, URZ ;  /* 0x00000004060472a4 */ /* 0x000fc8000f8e023f */
[----:B------:R-:W-:-:S04]  /*0420*/  UISETP.GE.AND UP0, UPT, UR5, UR4, UPT ;  /* 0x000000040500728c */ /* 0x000fc8000bf06270 */
[----:B------:R-:W-:-:S06]  /*0430*/  USEL UR11, UR11, 0xffffffff, !UP0 ;  /* 0xffffffff0b0b7887 */ /* 0x000fcc000c000000 */
.L_x_2647:
        /* <DEDUP_REMOVED lines=44> */
.L_x_2651:
        /* <DEDUP_REMOVED lines=10> */
.L_x_2652:
        /* <DEDUP_REMOVED lines=12> */
.L_x_2653:
        /* <DEDUP_REMOVED lines=84> */
[----:B------:R-:W1:Y:S01]  /*0da0*/  S2R R10, SR_CTAID.X ;  /* 0x00000000000a7919 */ /* 0x000e620000002500 */
[----:B------:R-:W-:Y:S01]  /*0db0*/  SHF.R.S32.HI R6, RZ, 0x1f, R2 ;  /* 0x0000001fff067819 */ /* 0x000fe20000011402 */
[----:B------:R-:W-:Y:S02]  /*0dc0*/  USHF.R.S32.HI UR15, URZ, 0x1f, UR14 ;  /* 0x0000001f3f0f7899 */ /* 0x000fe4000801140e */
[----:B------:R2:W3:Y:S01]  /*0dd0*/  @P1 LDG.E R3, [R4.64] ;  /* 0x0000000c04031981 */ /* 0x0004e2000c1e1900 */
[CC--:B------:R-:W-:Y:S01]  /*0de0*/  LEA.HI R30, R6.reuse, R2.reuse, RZ, 0x3 ;  /* 0x00000002061e7211 */ /* 0x0c0fe200078f18ff */
[----:B------:R-:W-:Y:S01]  /*0df0*/  ULDC.64 UR4, c[0x0][0x178] ;  /* 0x00005e0000047ab9 */ /* 0x000fe20000000a00 */
[----:B------:R-:W-:Y:S01]  /*0e00*/  LEA.HI R11, R6, R2, RZ, 0x4 ;  /* 0x00000002060b7211 */ /* 0x000fe200078f20ff */
[----:B------:R-:W-:Y:S01]  /*0e10*/  UIMAD UR15, UR15, UR4, URZ ;  /* 0x000000040f0f72a4 */ /* 0x000fe2000f8e023f */
[----:B------:R-:W-:Y:S01]  /*0e20*/  LOP3.LUT R12, R30, 0xfffffff8, RZ, 0xc0, !PT ;  /* 0xfffffff81e0c7812 */ /* 0x000fe200078ec0ff */
[----:B------:R-:W-:Y:S01]  /*0e30*/  UIMAD.WIDE.U32 UR16, UR14, UR4, URZ ;  /* 0x000000040e1072a5 */ /* 0x000fe2000f8e003f */
[----:B------:R-:W-:Y:S01]  /*0e40*/  SHF.R.S32.HI R30, RZ, 0x3, R30 ;  /* 0x00000003ff1e7819 */ /* 0x000fe2000001141e */
[----:B------:R-:W-:Y:S01]  /*0e50*/  UIMAD UR15, UR14, UR5, UR15 ;  /* 0x000000050e0f72a4 */ /* 0x000fe2000f8e020f */
[----:B------:R-:W-:Y:S01]  /*0e60*/  BSSY B0, `(.L_x_2655) ;  /* 0x000005f000007945 */ /* 0x000fe20003800000 */
[----:B------:R-:W-:Y:S01]  /*0e70*/  IMAD.IADD R12, R2, 0x1, -R12 ;  /* 0x00000001020c7824 */ /* 0x000fe200078e0a0c */
[----:B------:R-:W-:Y:S01]  /*0e80*/  ULDC.64 UR4, c[0x0][0x1b8] ;  /* 0x00006e0000047ab9 */ /* 0x000fe20000000a00 */
[----:B------:R-:W-:Y:S01]  /*0e90*/  IMAD.SHL.U32 R249, R30, 0x40, RZ ;  /* 0x000000401ef97824 */ /* 0x000fe200078e00ff */
[----:B------:R-:W-:Y:S01]  /*0ea0*/  UIADD3 UR17, UR17, UR15, URZ ;  /* 0x0000000f11117290 */ /* 0x000fe2000fffe03f */
[C---:B------:R-:W-:Y:S01]  /*0eb0*/  IMAD R108, R12.reuse, 0x20, R30 ;  /* 0x000000200c6c7824 */ /* 0x040fe200078e021e */
[----:B------:R-:W-:Y:S01]  /*0ec0*/  USHF.R.S32.HI UR15, URZ, 0x1f, UR11 ;  /* 0x0000001f3f0f7899 */ /* 0x000fe2000801140b */
[----:B------:R-:W-:Y:S01]  /*0ed0*/  IMAD.SHL.U32 R33, R12, 0x8, RZ ;  /* 0x000000080c217824 */ /* 0x000fe200078e00ff */
[----:B------:R-:W-:Y:S01]  /*0ee0*/  UIMAD UR14, UR8, UR4, URZ ;  /* 0x00000004080e72a4 */ /* 0x000fe2000f8e023f */
[----:B------:R-:W-:Y:S01]  /*0ef0*/  LOP3.LUT R249, R249, 0x1c0, RZ, 0xc0, !PT ;  /* 0x000001c0f9f97812 */ /* 0x000fe200078ec0ff */
[----:B------:R-:W-:Y:S01]  /*0f00*/  USEL UR15, UR15, URZ, !UP1 ;  /* 0x0000003f0f0f7287 */ /* 0x000fe2000c800000 */
[C---:B-1----:R-:W-:Y:S01]  /*0f10*/  IMAD R8, R10.reuse, 0x80, R108 ;  /* 0x000000800a087824 */ /* 0x042fe200078e026c */
[----:B------:R-:W-:Y:S01]  /*0f20*/  UIMAD UR14, UR9, UR5, UR14 ;  /* 0x00000005090e72a4 */ /* 0x000fe2000f8e020e */
[----:B------:R1:W-:Y:S01]  /*0f30*/  STL [R1], R108 ;  /* 0x0000006c01007387 */ /* 0x0003e20000100800 */
[----:B------:R-:W-:Y:S01]  /*0f40*/  UIMAD.WIDE.U32 UR18, UR9, UR4, UR16 ;  /* 0x00000004091272a5 */ /* 0x000fe2000f8e0010 */
[----:B------:R-:W-:Y:S01]  /*0f50*/  IMAD.MOV.U32 R7, RZ, RZ, R8 ;  /* 0x000000ffff077224 */ /* 0x000fe200078e0008 */
[----:B------:R-:W-:Y:S01]  /*0f60*/  USEL UR16, UR11, URZ, !UP1 ;  /* 0x0000003f0b107287 */ /* 0x000fe2000c800000 */
[----:B--2---:R-:W-:Y:S01]  /*0f70*/  IMAD.MOV.U32 R4, RZ, RZ, c[0x0][0x2c4] ;  /* 0x0000b100ff047624 */ /* 0x004fe200078e00ff */
[----:B------:R-:W-:Y:S01]  /*0f80*/  ULDC.64 UR4, c[0x0][0x1c0] ;  /* 0x0000700000047ab9 */ /* 0x000fe20000000a00 */
[----:B------:R-:W-:Y:S01]  /*0f90*/  IMAD R10, R10, 0x80, R30 ;  /* 0x000000800a0a7824 */ /* 0x000fe200078e021e */
[----:B------:R-:W-:Y:S01]  /*0fa0*/  UIMAD UR15, UR15, UR4, URZ ;  /* 0x000000040f0f72a4 */ /* 0x000fe2000f8e023f */
[C---:B------:R-:W-:Y:S01]  /*0fb0*/  IADD3 R13, R33.reuse, 0x40, RZ ;  /* 0x00000040210d7810 */ /* 0x040fe20007ffe0ff */
[----:B------:R-:W-:Y:S01]  /*0fc0*/  UIADD3 UR19, UR19, UR14, URZ ;  /* 0x0000000e13137290 */ /* 0x000fe2000fffe03f */
[----:B------:R-:W-:Y:S01]  /*0fd0*/  ISETP.NE.AND P0, PT, R4, 0x1, PT ;  /* 0x000000010400780c */ /* 0x000fe20003f05270 */
[----:B------:R-:W-:Y:S01]  /*0fe0*/  UIMAD UR5, UR16, UR5, UR15 ;  /* 0x00000005100572a4 */ /* 0x000fe2000f8e020f */
[C---:B------:R-:W-:Y:S01]  /*0ff0*/  IADD3 R32, R33.reuse, 0x80, RZ ;  /* 0x0000008021207810 */ /* 0x040fe20007ffe0ff */
[----:B------:R-:W-:Y:S01]  /*1000*/  UIMAD.WIDE.U32 UR16, UR16, UR4, UR18 ;  /* 0x00000004101072a5 */ /* 0x000fe2000f8e0012 */
[----:B------:R-:W-:-:S02]  /*1010*/  ISETP.GE.AND P4, PT, R33, c[0x0][0x198], PT ;  /* 0x0000660021007a0c */ /* 0x000fc40003f86270 */
[----:B------:R-:W-:Y:S01]  /*1020*/  ISETP.GE.AND P3, PT, R13, c[0x0][0x198], PT ;  /* 0x000066000d007a0c */ /* 0x000fe20003f66270 */
[----:B------:R-:W-:Y:S01]  /*1030*/  UIADD3 UR5, UR17, UR5, URZ ;  /* 0x0000000511057290 */ /* 0x000fe2000fffe03f */
[----:B------:R-:W-:Y:S01]  /*1040*/  ISETP.GE.AND P6, PT, R32, c[0x0][0x198], PT ;  /* 0x0000660020007a0c */ /* 0x000fe20003fc6270 */
[----:B------:R-:W-:Y:S02]  /*1050*/  IMAD.U32 R15, RZ, RZ, UR17 ;  /* 0x00000011ff0f7e24 */ /* 0x000fe4000f8e00ff */
[----:B------:R-:W-:Y:S02]  /*1060*/  IMAD.U32 R14, RZ, RZ, UR16 ;  /* 0x00000010ff0e7e24 */ /* 0x000fe4000f8e00ff */
[----:B------:R-:W-:-:S04]  /*1070*/  @P0 IMAD.HI.U32 R4, R8, c[0x0][0x2c8], RZ ;  /* 0x0000b20008040a27 */ /* 0x000fc800078e00ff */
[----:B------:R-:W-:Y:S01]  /*1080*/  IMAD.U32 R15, RZ, RZ, UR5 ;  /* 0x00000005ff0f7e24 */ /* 0x000fe2000f8e00ff */
[----:B------:R-:W-:-:S04]  /*1090*/  @P0 SHF.R.U32.HI R7, RZ, c[0x0][0x2cc], R4 ;  /* 0x0000b300ff070a19 */ /* 0x000fc80000011604 */
[--C-:B------:R-:W-:Y:S01]  /*10a0*/  SHF.R.S32.HI R5, RZ, 0x1f, R7.reuse ;  /* 0x0000001fff057819 */ /* 0x100fe20000011407 */
[----:B------:R-:W-:Y:S02]  /*10b0*/  IMAD.MOV R4, RZ, RZ, -R7 ;  /* 0x000000ffff047224 */ /* 0x000fe400078e0a07 */
[----:B------:R-:W-:-:S04]  /*10c0*/  IMAD.WIDE.U32 R14, R7, c[0x0][0x1b0], R14 ;  /* 0x00006c00070e7a25 */ /* 0x000fc800078e000e */
[----:B------:R-:W-:Y:S02]  /*10d0*/  IMAD R4, R4, c[0x0][0x2c4], R8 ;  /* 0x0000b10004047a24 */ /* 0x000fe400078e0208 */
[----:B------:R-:W-:-:S03]  /*10e0*/  IMAD R5, R5, c[0x0][0x1b0], RZ ;  /* 0x00006c0005057a24 */ /* 0x000fc600078e02ff */
[----:B------:R-:W-:Y:S01]  /*10f0*/  SHF.R.S32.HI R8, RZ, 0x1f, R4 ;  /* 0x0000001fff087819 */ /* 0x000fe20000011404 */
[----:B------:R-:W-:Y:S01]  /*1100*/  IMAD R5, R7, c[0x0][0x1b4], R5 ;  /* 0x00006d0007057a24 */ /* 0x000fe200078e0205 */
[----:B------:R-:W-:-:S03]  /*1110*/  LOP3.LUT R7, R11, 0xfffffff0, RZ, 0xc0, !PT ;  /* 0xfffffff00b077812 */ /* 0x000fc600078ec0ff */
[----:B------:R-:W-:Y:S02]  /*1120*/  IMAD R8, R8, c[0x0][0x1a8], RZ ;  /* 0x00006a0008087a24 */ /* 0x000fe400078e02ff */
[----:B------:R-:W-:Y:S02]  /*1130*/  IMAD.IADD R15, R15, 0x1, R5 ;  /* 0x000000010f0f7824 */ /* 0x000fe400078e0205 */
[C---:B------:R-:W-:Y:S02]  /*1140*/  IMAD R9, R4.reuse, c[0x0][0x1ac], R8 ;  /* 0x00006b0004097a24 */ /* 0x040fe400078e0208 */
[----:B------:R-:W-:Y:S01]  /*1150*/  IMAD.WIDE.U32 R4, R4, c[0x0][0x1a8], R14 ;  /* 0x00006a0004047a25 */ /* 0x000fe200078e000e */
[----:B------:R-:W-:-:S03]  /*1160*/  LEA.HI R14, R6, R2, RZ, 0x6 ;  /* 0x00000002060e7211 */ /* 0x000fc600078f30ff */
[----:B------:R-:W-:Y:S01]  /*1170*/  IMAD.IADD R9, R5, 0x1, R9 ;  /* 0x0000000105097824 */ /* 0x000fe200078e0209 */
[----:B------:R-:W-:Y:S01]  /*1180*/  LEA R16, P0, R4, c[0x0][0x160], 0x1 ;  /* 0x0000580004107a11 */ /* 0x000fe200078008ff */
[----:B------:R-:W-:Y:S02]  /*1190*/  IMAD.IADD R5, R2, 0x1, -R7 ;  /* 0x0000000102057824 */ /* 0x000fe400078e0a07 */
[----:B-----5:R-:W-:Y:S01]  /*11a0*/  IMAD R8, R0, c[0x0][0x2c4], RZ ;  /* 0x0000b10000087a24 */ /* 0x020fe200078e02ff */
[----:B------:R-:W-:Y:S01]  /*11b0*/  LEA.HI.X R9, R4, c[0x0][0x164], R9, 0x1, P0 ;  /* 0x0000590004097a11 */ /* 0x000fe200000f0c09 */
[----:B------:R-:W-:Y:S01]  /*11c0*/  IMAD.SHL.U32 R14, R14, 0x8, RZ ;  /* 0x000000080e0e7824 */ /* 0x000fe200078e00ff */
[----:B------:R-:W-:Y:S01]  /*11d0*/  SHF.R.S32.HI R7, RZ, 0x1f, R5 ;  /* 0x0000001fff077819 */ /* 0x000fe20000011405 */
[----:B------:R-:W-:Y:S01]  /*11e0*/  IMAD.MOV.U32 R4, RZ, RZ, 0x10 ;  /* 0x00000010ff047424 */ /* 0x000fe200078e00ff */
[----:B------:R-:W-:Y:S01]  /*11f0*/  ISETP.GE.AND P0, PT, R10, R8, PT ;  /* 0x000000080a00720c */ /* 0x000fe20003f06270 */
[----:B------:R1:W2:Y:S01]  /*1200*/  SHFL.IDX PT, R20, R16, RZ, 0x181f ;  /* 0x00181fff10147589 */ /* 0x0002a200000e0000 */
[----:B------:R-:W-:-:S03]  /*1210*/  LEA.HI R7, R7, R5, RZ, 0x3 ;  /* 0x0000000507077211 */ /* 0x000fc600078f18ff */
[----:B------:R1:W4:Y:S01]  /*1220*/  SHFL.IDX PT, R21, R9, RZ, 0x181f ;  /* 0x00181fff09157589 */ /* 0x00032200000e0000 */
[----:B------:R-:W-:-:S05]  /*1230*/  LOP3.LUT R0, R7, 0xfffffff8, RZ, 0xc0, !PT ;  /* 0xfffffff807007812 */ /* 0x000fca00078ec0ff */
[----:B------:R-:W-:Y:S01]  /*1240*/  IMAD.IADD R5, R5, 0x1, -R0 ;  /* 0x0000000105057824 */ /* 0x000fe200078e0a00 */
[----:B------:R-:W-:-:S04]  /*1250*/  IADD3 R0, R33, 0xc0, RZ ;  /* 0x000000c021007810 */ /* 0x000fc80007ffe0ff */
[----:B------:R-:W-:Y:S01]  /*1260*/  ISETP.GE.AND P5, PT, R0, c[0x0][0x198], PT ;  /* 0x0000660000007a0c */ /* 0x000fe20003fa6270 */
[----:B---3--:R3:W1:Y:S03]  /*1270*/  @P1 R2UR UR18, R3 ;  /* 0x00000000031213c2 */ /* 0x00866600000e0000 */
[----:B------:R-:W-:Y:S01]  /*1280*/  R2P PR, R5, 0x6 ;  /* 0x0000000605007804 */ /* 0x000fe20000000000 */
[----:B-1----:R-:W-:-:S04]  /*1290*/  @!UP0 UMOV UR18, UR11 ;  /* 0x0000000b00128c82 */ /* 0x002fc80008000000 */
[----:B------:R-:W-:Y:S02]  /*12a0*/  SEL R4, R4, 0xfffffff0, !P1 ;  /* 0xfffffff004047807 */ /* 0x000fe40004800000 */
[----:B---3--:R-:W-:Y:S02]  /*12b0*/  SHF.R.U32.HI R3, RZ, 0x3, R249 ;  /* 0x00000003ff037819 */ /* 0x008fe400000116f9 */
[----:B------:R-:W-:-:S04]  /*12c0*/  LOP3.LUT R249, R249, 0x38, R33, 0xf8, !PT ;  /* 0x00000038f9f97812 */ /* 0x000fc800078ef821 */
[----:B------:R-:W-:Y:S01]  /*12d0*/  LOP3.LUT R249, R249, R3, RZ, 0x3c, !PT ;  /* 0x00000003f9f97212 */ /* 0x000fe200078e3cff */
[----:B------:R-:W-:-:S03]  /*12e0*/  IMAD.MOV.U32 R3, RZ, RZ, 0x20 ;  /* 0x00000020ff037424 */ /* 0x000fc600078e00ff */
[----:B------:R-:W-:Y:S02]  /*12f0*/  LOP3.LUT R249, R249, 0xfffffe00, R14, 0xf8, !PT ;  /* 0xfffffe00f9f97812 */ /* 0x000fe400078ef80e */
[----:B------:R-:W-:Y:S01]  /*1300*/  SEL R3, R3, 0xffffffe0, !P2 ;  /* 0xffffffe003037807 */ /* 0x000fe20005000000 */
[----:B------:R-:W-:Y:S05]  /*1310*/  @P0 BRA `(.L_x_2656) ;  /* 0x0000013000000947 */ /* 0x000fea0003800000 */
[----:B--2-4-:R-:W-:Y:S01]  /*1320*/  SHF.R.S32.HI R17, RZ, 0x1f, R13 ;  /* 0x0000001fff117819 */ /* 0x014fe2000001140d */
        /* <DEDUP_REMOVED lines=18> */
.L_x_2656:
[----:B--2-4-:R-:W-:Y:S05]  /*1450*/  BSYNC B0 ;  /* 0x0000000000007941 */ /* 0x014fea0003800000 */
.L_x_2655:
[----:B-1----:R-:W-:Y:S01]  /*1460*/  IADD3 R14, R10, 0x20, RZ ;  /* 0x000000200a0e7810 */ /* 0x002fe20007ffe0ff */
[----:B------:R1:W2:Y:S01]  /*1470*/  SHFL.IDX PT, R21, R9, 0x1, 0x181f ;  /* 0x00381f0009157f89 */ /* 0x0002a200000e0000 */
        /* <DEDUP_REMOVED lines=23> */
.L_x_2658:
[----:B------:R-:W-:Y:S05]  /*15f0*/  BSYNC B0 ;  /* 0x0000000000007941 */ /* 0x000fea0003800000 */
.L_x_2657:
[----:B--2---:R-:W-:Y:S01]  /*1600*/  IADD3 R14, R10, 0x40, RZ ;  /* 0x000000400a0e7810 */ /* 0x004fe20007ffe0ff */
[----:B------:R2:W4:Y:S01]  /*1610*/  SHFL.IDX PT, R21, R9, 0x2, 0x181f ;  /* 0x00581f0009157f89 */ /* 0x00052200000e0000 */
        /* <DEDUP_REMOVED lines=23> */
.L_x_2660:
[----:B------:R-:W-:Y:S05]  /*1790*/  BSYNC B0 ;  /* 0x0000000000007941 */ /* 0x000fea0003800000 */
.L_x_2659:
[----:B-12---:R-:W-:Y:S01]  /*17a0*/  SHFL.IDX PT, R16, R16, 0x3, 0x181f ;  /* 0x00781f0010107f89 */ /* 0x006fe200000e0000 */
[----:B------:R-:W-:Y:S01]  /*17b0*/  IADD3 R10, R10, 0x60, RZ ;  /* 0x000000600a0a7810 */ /* 0x000fe20007ffe0ff */
[----:B------:R-:W-:Y:S01]  /*17c0*/  UMOV UR14, 0x60 ;  /* 0x00000060000e7882 */ /* 0x000fe20000000000 */
[----:B------:R-:W-:Y:S01]  /*17d0*/  SHF.R.S32.HI R31, RZ, 0x1f, R13 ;  /* 0x0000001fff1f7819 */ /* 0x000fe2000001140d */
[----:B------:R-:W1:Y:S01]  /*17e0*/  SHFL.IDX PT, R17, R9, 0x3, 0x181f ;  /* 0x00781f0009117f89 */ /* 0x000e6200000e0000 */
[----:B------:R-:W-:Y:S01]  /*17f0*/  ISETP.GE.AND P0, PT, R10, R8, PT ;  /* 0x000000080a00720c */ /* 0x000fe20003f06270 */
[----:B------:R-:W-:Y:S01]  /*1800*/  UIMAD UR14, UR6, UR14, -0x60 ;  /* 0xffffffa0060e74a4 */ /* 0x000fe2000f8e020e */
[----:B------:R-:W-:Y:S01]  /*1810*/  SHF.R.S32.HI R29, RZ, 0x1f, R32 ;  /* 0x0000001fff1d7819 */ /* 0x000fe20000011420 */
[----:B------:R-:W-:Y:S01]  /*1820*/  IMAD.MOV.U32 R250, RZ, RZ, c[0x0][0x2b8] ;  /* 0x0000ae00fffa7624 */ /* 0x000fe200078e00ff */
[----:B------:R-:W-:Y:S01]  /*1830*/  SHF.R.S32.HI R28, RZ, 0x1f, R0 ;  /* 0x0000001fff1c7819 */ /* 0x000fe20000011400 */
[----:B------:R-:W-:Y:S01]  /*1840*/  IMAD.SHL.U32 R249, R249, 0x2, RZ ;  /* 0x00000002f9f97824 */ /* 0x000fe200078e00ff */
[----:B------:R-:W-:Y:S01]  /*1850*/  LEA.HI R31, R31, R13, RZ, 0x3 ;  /* 0x0000000d1f1f7211 */ /* 0x000fe200078f18ff */
[----:B------:R-:W-:Y:S01]  /*1860*/  USHF.R.S32.HI UR15, URZ, 0x1f, UR18 ;  /* 0x0000001f3f0f7899 */ /* 0x000fe20008011412 */
[----:B------:R-:W-:Y:S01]  /*1870*/  LEA.HI R29, R29, R32, RZ, 0x3 ;  /* 0x000000201d1d7211 */ /* 0x000fe200078f18ff */
[----:B------:R-:W-:Y:S01]  /*1880*/  ULDC.64 UR4, c[0x0][0x2b0] ;  /* 0x0000ac0000047ab9 */ /* 0x000fe20000000a00 */
[----:B------:R-:W-:Y:S01]  /*1890*/  LEA.HI R28, R28, R0, RZ, 0x3 ;  /* 0x000000001c1c7211 */ /* 0x000fe200078f18ff */
[----:B------:R-:W-:Y:S01]  /*18a0*/  UIMAD UR15, UR15, UR4, URZ ;  /* 0x000000040f0f72a4 */ /* 0x000fe2000f8e023f */
[----:B---3--:R-:W-:Y:S01]  /*18b0*/  IADD3 R14, R108, UR14, RZ ;  /* 0x0000000e6c0e7c10 */ /* 0x008fe2000fffe0ff */
[----:B------:R-:W-:Y:S01]  /*18c0*/  UIMAD.WIDE.U32 UR16, UR18, UR4, URZ ;  /* 0x00000004121072a5 */ /* 0x000fe2000f8e003f */
[----:B------:R-:W-:Y:S01]  /*18d0*/  LOP3.LUT R31, R31, 0xfffffff8, RZ, 0xc0, !PT ;  /* 0xfffffff81f1f7812 */ /* 0x000fe200078ec0ff */
[----:B------:R-:W-:Y:S01]  /*18e0*/  UIMAD UR15, UR18, UR5, UR15 ;  /* 0x00000005120f72a4 */ /* 0x000fe2000f8e020f */
[----:B------:R-:W-:Y:S01]  /*18f0*/  LOP3.LUT R29, R29, 0xfffffff8, RZ, 0xc0, !PT ;  /* 0xfffffff81d1d7812 */ /* 0x000fe200078ec0ff */
[----:B------:R-:W-:Y:S01]  /*1900*/  IMAD.MOV.U32 R251, RZ, RZ, RZ ;  /* 0x000000fffffb7224 */ /* 0x000fe200078e00ff */
[----:B------:R-:W-:Y:S01]  /*1910*/  ISETP.NE.AND P2, PT, R250, 0x1, PT ;  /* 0x00000001fa00780c */ /* 0x000fe20003f45270 */
[----:B------:R-:W-:Y:S01]  /*1920*/  UIADD3 UR15, UR17, UR15, URZ ;  /* 0x0000000f110f7290 */ /* 0x000fe2000fffe03f */
[----:B------:R-:W-:Y:S01]  /*1930*/  LOP3.LUT R28, R28, 0xfffffff8, RZ, 0xc0, !PT ;  /* 0xfffffff81c1c7812 */ /* 0x000fe200078ec0ff */
[----:B------:R-:W-:Y:S01]  /*1940*/  IMAD.SHL.U32 R247, R12, 0x40, RZ ;  /* 0x000000400cf77824 */ /* 0x000fe200078e00ff */
[C---:B------:R-:W-:Y:S01]  /*1950*/  IADD3 R252, R14.reuse, UR10, RZ ;  /* 0x0000000a0efc7c10 */ /* 0x040fe2000fffe0ff */
[----:B-1----:R-:W-:Y:S01]  /*1960*/  @!P0 IMAD.WIDE R18, R33, 0x2, R16 ;  /* 0x0000000221128825 */ /* 0x002fe200078e0210 */
[----:B------:R-:W-:Y:S01]  /*1970*/  ISETP.GE.AND P1, PT, R14, UR7, PT ;  /* 0x000000070e007c0c */ /* 0x000fe2000bf26270 */
[----:B------:R-:W-:-:S02]  /*1980*/  ULDC.64 UR4, c[0x0][0x1e8] ;  /* 0x00007a0000047ab9 */ /* 0x000fc40000000a00 */
[----:B------:R-:W-:Y:S01]  /*1990*/  @!P0 IMAD.WIDE R14, R31, 0x2, R16 ;  /* 0x000000021f0e8825 */ /* 0x000fe200078e0210 */
[----:B------:R-:W-:Y:S01]  /*19a0*/  @!PT LDS RZ, [RZ] ;  /* 0x00000000fffff984 */ /* 0x000fe20000000800 */
[----:B------:R1:W-:Y:S01]  /*19b0*/  @!P0 LDGSTS.E.BYPASS.LTC128B.128 [R249+0x1b100], [R18.64], !P4 ;  /* 0x1b10000012f98fae */ /* 0x0003e2000e101d4c */
[----:B------:R-:W-:Y:S02]  /*19c0*/  ISETP.GT.OR P1, PT, R108, 0x5f, P1 ;  /* 0x0000005f6c00780c */ /* 0x000fe40000f24670 */
[----:B------:R-:W-:Y:S01]  /*19d0*/  @P2 IMAD.HI.U32 R9, R252, c[0x0][0x2bc], RZ ;  /* 0x0000af00fc092a27 */ /* 0x000fe200078e00ff */
[----:B------:R2:W-:Y:S03]  /*19e0*/  @!P0 LDGSTS.E.BYPASS.LTC128B.128 [R249+0x1f100], [R14.64], !P3 ;  /* 0x1f1000000ef98fae */ /* 0x0005e6000d901d4c */
[----:B------:R-:W-:Y:S01]  /*19f0*/  IMAD.MOV.U32 R8, RZ, RZ, R252 ;  /* 0x000000ffff087224 */ /* 0x000fe200078e00fc */
[----:B------:R-:W-:-:S06]  /*1a00*/  @P2 SHF.R.U32.HI R8, RZ, c[0x0][0x2c0], R9 ;  /* 0x0000b000ff082a19 */ /* 0x000fcc0000011609 */
[----:B------:R-:W-:-:S04]  /*1a10*/  @!P1 IADD3 R10, P2, R8, UR16, RZ ;  /* 0x00000010080a9c10 */ /* 0x000fc8000ff5e0ff */
[----:B------:R-:W-:Y:S01]  /*1a20*/  @!P1 LEA.HI.X.SX32 R9, R8, UR15, 0x1, P2 ;  /* 0x0000000f08099c11 */ /* 0x000fe200090f0eff */
[----:B-1----:R-:W-:-:S04]  /*1a30*/  @!P0 IMAD.WIDE R18, R29, 0x2, R16 ;  /* 0x000000021d128825 */ /* 0x002fc800078e0210 */
[----:B------:R-:W-:Y:S01]  /*1a40*/  @!P0 IMAD.WIDE R16, R28, 0x2, R16 ;  /* 0x000000021c108825 */ /* 0x000fe200078e0210 */
[----:B------:R1:W-:Y:S01]  /*1a50*/  @!P0 LDGSTS.E.BYPASS.LTC128B.128 [R249+0x23100], [R18.64], !P6 ;  /* 0x2310000012f98fae */ /* 0x0003e2000f101d4c */
[----:B--2---:R-:W-:-:S03]  /*1a60*/  @!P1 LEA R14, P2, R10, c[0x0][0x2a0], 0x2 ;  /* 0x0000a8000a0e9a11 */ /* 0x004fc600078410ff */
[----:B------:R2:W-:Y:S01]  /*1a70*/  @!P0 LDGSTS.E.BYPASS.LTC128B.128 [R249+0x27100], [R16.64], !P5 ;  /* 0x2710000010f98fae */ /* 0x0005e2000e901d4c */
[----:B------:R-:W-:-:S03]  /*1a80*/  @!P1 LEA.HI.X R15, R10, c[0x0][0x2a4], R9, 0x2, P2 ;  /* 0x0000a9000a0f9a11 */ /* 0x000fc600010f1409 */
[----:B------:R-:W0:Y:S04]  /*1a90*/  LDGDEPBAR ;  /* 0x00000000000079af */ /* 0x000e280000000000 */
[----:B------:R-:W-:Y:S06]  /*1aa0*/  BAR.SYNC.DEFER_BLOCKING 0x0 ;  /* 0x0000000000007b1d */ /* 0x000fec0000010000 */
[----:B------:R3:W5:Y:S01]  /*1ab0*/  @!P1 LDG.E R251, [R14.64] ;  /* 0x0000000c0efb9981 */ /* 0x000762000c1e1900 */
        /* <DEDUP_REMOVED lines=8> */
[----:B-1----:R-:W-:Y:S01]  /*1b40*/  IMAD.WIDE.U32 R18, R252, c[0x0][0x1e0], RZ ;  /* 0x00007800fc127a25 */ /* 0x002fe200078e00ff */
[----:B------:R-:W-:Y:S01]  /*1b50*/  SHF.R.S32.HI R10, RZ, 0x1f, R252 ;  /* 0x0000001fff0a7819 */ /* 0x000fe200000114fc */
[----:B------:R-:W-:Y:S01]  /*1b60*/  ULDC.64 UR4, c[0x0][0x210] ;  /* 0x0000840000047ab9 */ /* 0x000fe20000000a00 */
[----:B------:R-:W-:Y:S01]  /*1b70*/  LOP3.LUT R8, R247, 0x8, R8, 0xf8, !PT ;  /* 0x00000008f7087812 */ /* 0x000fe200078ef808 */
[----:B------:R-:W-:Y:S01]  /*1b80*/  UIADD3 UR18, UR21, UR18, URZ ;  /* 0x0000001215127290 */ /* 0x000fe2000fffe03f */
[----:B------:R-:W-:Y:S01]  /*1b90*/  SHF.R.U32.HI R247, RZ, 0x3, R247 ;  /* 0x00000003fff77819 */ /* 0x000fe200000116f7 */
[C---:B------:R-:W-:Y:S01]  /*1ba0*/  IMAD R9, R10.reuse, c[0x0][0x1e0], RZ ;  /* 0x000078000a097a24 */ /* 0x040fe200078e02ff */
[----:B------:R-:W-:Y:S01]  /*1bb0*/  UIMAD UR8, UR8, UR4, URZ ;  /* 0x00000004080872a4 */ /* 0x000fe2000f8e023f */
[----:B------:R-:W-:Y:S01]  /*1bc0*/  IMAD R10, R10, c[0x0][0x208], RZ ;  /* 0x000082000a0a7a24 */ /* 0x000fe200078e02ff */
[----:B------:R-:W-:Y:S01]  /*1bd0*/  LOP3.LUT R247, R8, R247, RZ, 0x3c, !PT ;  /* 0x000000f708f77212 */ /* 0x000fe200078e3cff */
[C---:B------:R-:W-:Y:S01]  /*1be0*/  IMAD R9, R252.reuse, c[0x0][0x1e4], R9 ;  /* 0x00007900fc097a24 */ /* 0x040fe200078e0209 */
[----:B------:R-:W-:Y:S01]  /*1bf0*/  UIMAD.WIDE.U32 UR22, UR9, UR4, URZ ;  /* 0x00000004091672a5 */ /* 0x000fe2000f8e003f */
[C---:B--2---:R-:W-:Y:S01]  /*1c00*/  IMAD.WIDE.U32 R16, R252.reuse, c[0x0][0x208], RZ ;  /* 0x00008200fc107a25 */ /* 0x044fe200078e00ff */
[----:B------:R-:W-:Y:S01]  /*1c10*/  UIMAD UR5, UR9, UR5, UR8 ;  /* 0x00000005090572a4 */ /* 0x000fe2000f8e0208 */
[----:B------:R-:W-:Y:S01]  /*1c20*/  ISETP.GE.AND P4, PT, R33, c[0x0][0x1d4], PT ;  /* 0x0000750021007a0c */ /* 0x000fe20003f86270 */
[----:B------:R-:W-:Y:S01]  /*1c30*/  UIADD3 UR4, UR6, -0x1, URZ ;  /* 0xffffffff06047890 */ /* 0x000fe2000fffe03f */
[----:B---3--:R-:W-:Y:S01]  /*1c40*/  SHF.R.S32.HI R14, RZ, 0x4, R11 ;  /* 0x00000004ff0e7819 */ /* 0x008fe2000001140b */
[----:B------:R-:W-:Y:S01]  /*1c50*/  IMAD.IADD R19, R19, 0x1, R9 ;  /* 0x0000000113137824 */ /* 0x000fe200078e0209 */
[----:B------:R-:W-:Y:S01]  /*1c60*/  UIADD3 UR5, UR23, UR5, URZ ;  /* 0x0000000517057290 */ /* 0x000fe2000fffe03f */
[----:B------:R-:W-:Y:S01]  /*1c70*/  IMAD R10, R252, c[0x0][0x20c], R10 ;  /* 0x00008300fc0a7a24 */ /* 0x000fe200078e020a */
[----:B------:R-:W-:Y:S01]  /*1c80*/  LEA.HI R11, R11, R14, RZ, 0x1 ;  /* 0x0000000e0b0b7211 */ /* 0x000fe200078f08ff */
[----:B------:R-:W-:Y:S01]  /*1c90*/  UIMAD UR4, UR4, -0x60, UR7 ;  /* 0xffffffa0040478a4 */ /* 0x000fe2000f8e0207 */
[----:B------:R-:W-:Y:S01]  /*1ca0*/  ISETP.GE.AND P3, PT, R13, c[0x0][0x1d4], PT ;  /* 0x000075000d007a0c */ /* 0x000fe20003f66270 */
[----:B------:R-:W-:Y:S01]  /*1cb0*/  IMAD.IADD R17, R17, 0x1, R10 ;  /* 0x0000000111117824 */ /* 0x000fe200078e020a */
[----:B------:R-:W-:Y:S01]  /*1cc0*/  LOP3.LUT R11, R11, 0xfffffffe, RZ, 0xc0, !PT ;  /* 0xfffffffe0b0b7812 */ /* 0x000fe200078ec0ff */
[----:B------:R-:W-:Y:S01]  /*1cd0*/  IMAD.SHL.U32 R5, R5, 0x40, RZ ;  /* 0x0000004005057824 */ /* 0x000fe200078e00ff */
[----:B------:R-:W-:Y:S01]  /*1ce0*/  ISETP.GE.AND P2, PT, R32, c[0x0][0x1d4], PT ;  /* 0x0000750020007a0c */ /* 0x000fe20003f46270 */
[----:B------:R-:W-:Y:S01]  /*1cf0*/  IMAD.SHL.U32 R7, R7, 0x40, RZ ;  /* 0x0000004007077824 */ /* 0x000fe200078e00ff */
[----:B------:R-:W-:Y:S01]  /*1d00*/  IADD3 R30, -R30, UR4, RZ ;  /* 0x000000041e1e7c10 */ /* 0x000fe2000fffe1ff */
[----:B------:R-:W-:Y:S01]  /*1d10*/  IMAD.IADD R11, R14, 0x1, -R11 ;  /* 0x000000010e0b7824 */ /* 0x000fe200078e0a0b */
[----:B------:R-:W-:Y:S01]  /*1d20*/  LEA.HI R6, R6, R2, RZ, 0x5 ;  /* 0x0000000206067211 */ /* 0x000fe200078f28ff */
[----:B------:R-:W-:Y:S01]  /*1d30*/  UISETP.GE.AND UP0, UPT, UR7, 0x61, UPT ;  /* 0x000000610700788c */ /* 0x000fe2000bf06270 */
[----:B------:R-:W-:Y:S01]  /*1d40*/  LOP3.LUT R5, R5, 0x1c0, RZ, 0xc0, !PT ;  /* 0x000001c005057812 */ /* 0x000fe200078ec0ff */
[----:B------:R-:W-:Y:S01]  /*1d50*/  IMAD R247, R11, 0x200, R247 ;  /* 0x000002000bf77824 */ /* 0x000fe200078e02f7 */
[----:B------:R-:W-:Y:S01]  /*1d60*/  LOP3.LUT R7, R7, 0xfffffe00, RZ, 0xc0, !PT ;  /* 0xfffffe0007077812 */ /* 0x000fe200078ec0ff */
[----:B------:R-:W-:-:S02]  /*1d70*/  IMAD.SHL.U32 R11, R11, 0x8, RZ ;  /* 0x000000080b0b7824 */ /* 0x000fc400078e00ff */
[----:B------:R-:W-:Y:S02]  /*1d80*/  IMAD.SHL.U32 R247, R247, 0x2, RZ ;  /* 0x00000002f7f77824 */ /* 0x000fe400078e00ff */
[----:B------:R-:W-:Y:S01]  /*1d90*/  IMAD.SHL.U32 R248, R6, 0x20, RZ ;  /* 0x0000002006f87824 */ /* 0x000fe200078e00ff */
[----:B------:R-:W-:Y:S02]  /*1da0*/  LOP3.LUT R11, R5, 0x8, R11, 0xf8, !PT ;  /* 0x00000008050b7812 */ /* 0x000fe400078ef80b */
[----:B------:R-:W-:Y:S02]  /*1db0*/  IADD3 R246, R247, 0xc120, RZ ;  /* 0x0000c120f7f67810 */ /* 0x000fe40007ffe0ff */
[----:B------:R-:W-:Y:S02]  /*1dc0*/  SHF.R.U32.HI R5, RZ, 0x3, R5 ;  /* 0x00000003ff057819 */ /* 0x000fe40000011605 */
[----:B------:R-:W-:Y:S02]  /*1dd0*/  LOP3.LUT R248, R248, 0x7ffffc00, RZ, 0xc0, !PT ;  /* 0x7ffffc00f8f87812 */ /* 0x000fe400078ec0ff */
[----:B------:R-:W-:-:S04]  /*1de0*/  LOP3.LUT R5, R11, R5, RZ, 0x3c, !PT ;  /* 0x000000050b057212 */ /* 0x000fc800078e3cff */
[CC--:B------:R-:W-:Y:S02]  /*1df0*/  IADD3 R248, R5.reuse, R7.reuse, R248 ;  /* 0x0000000705f87210 */ /* 0x0c0fe40007ffe0f8 */
[----:B------:R-:W-:-:S03]  /*1e00*/  LOP3.LUT R5, R5, R7, RZ, 0xfc, !PT ;  /* 0x0000000705057212 */ /* 0x000fc600078efcff */
[----:B------:R-:W-:-:S04]  /*1e10*/  IMAD.SHL.U32 R248, R248, 0x2, RZ ;  /* 0x00000002f8f87824 */ /* 0x000fc800078e00ff */
[--C-:B------:R-:W-:Y:S02]  /*1e20*/  IMAD R244, R4, 0x2, R248.reuse ;  /* 0x0000000204f47824 */ /* 0x100fe400078e02f8 */
[C---:B------:R-:W-:Y:S02]  /*1e30*/  IMAD R243, R3.reuse, 0x2, R248 ;  /* 0x0000000203f37824 */ /* 0x040fe400078e02f8 */
[----:B------:R-:W-:Y:S01]  /*1e40*/  IMAD R241, R3, 0x2, R244 ;  /* 0x0000000203f17824 */ /* 0x000fe200078e02f4 */
[----:B-----5:R-:W-:Y:S01]  /*1e50*/  SHF.R.S32.HI R8, RZ, 0x1f, R251 ;  /* 0x0000001fff087819 */ /* 0x020fe200000114fb */
[----:B------:R-:W-:-:S04]  /*1e60*/  IMAD.WIDE.U32 R18, R251, c[0x0][0x1f0], R18 ;  /* 0x00007c00fb127a25 */ /* 0x000fc800078e0012 */
[----:B------:R-:W-:Y:S01]  /*1e70*/  IMAD R14, R8, c[0x0][0x1f0], RZ ;  /* 0x00007c00080e7a24 */ /* 0x000fe200078e02ff */
[----:B------:R-:W-:Y:S01]  /*1e80*/  IADD3 R9, P0, R18, UR20, RZ ;  /* 0x0000001412097c10 */ /* 0x000fe2000ff1e0ff */
[----:B------:R-:W-:Y:S02]  /*1e90*/  IMAD R8, R8, c[0x0][0x218], RZ ;  /* 0x0000860008087a24 */ /* 0x000fe400078e02ff */
[C---:B------:R-:W-:Y:S02]  /*1ea0*/  IMAD R14, R251.reuse, c[0x0][0x1f4], R14 ;  /* 0x00007d00fb0e7a24 */ /* 0x040fe400078e020e */
[----:B------:R-:W-:-:S03]  /*1eb0*/  IMAD.WIDE.U32 R16, R251, c[0x0][0x218], R16 ;  /* 0x00008600fb107a25 */ /* 0x000fc600078e0010 */
[----:B------:R-:W-:Y:S01]  /*1ec0*/  IADD3.X R14, R19, UR18, R14, P0, !PT ;  /* 0x00000012130e7c10 */ /* 0x000fe200087fe40e */
[----:B------:R-:W-:Y:S01]  /*1ed0*/  IMAD R8, R251, c[0x0][0x21c], R8 ;  /* 0x00008700fb087a24 */ /* 0x000fe200078e0208 */
[----:B------:R-:W-:-:S04]  /*1ee0*/  LEA R18, P0, R9, c[0x0][0x1c8], 0x1 ;  /* 0x0000720009127a11 */ /* 0x000fc800078008ff */
[----:B------:R-:W-:Y:S01]  /*1ef0*/  LEA.HI.X R14, R9, c[0x0][0x1cc], R14, 0x1, P0 ;  /* 0x00007300090e7a11 */ /* 0x000fe200000f0c0e */
[----:B------:R-:W-:Y:S01]  /*1f00*/  SHFL.IDX PT, R20, R18, RZ, 0x181f ;  /* 0x00181fff12147589 */ /* 0x000fe200000e0000 */
[----:B------:R-:W-:Y:S01]  /*1f10*/  IADD3 R10, P0, R16, UR22, RZ ;  /* 0x00000016100a7c10 */ /* 0x000fe2000ff1e0ff */
[----:B------:R-:W-:Y:S01]  /*1f20*/  IMAD.U32 R16, RZ, RZ, UR9 ;  /* 0x00000009ff107e24 */ /* 0x000fe2000f8e00ff */
[----:B------:R-:W-:Y:S01]  /*1f30*/  IADD3 R9, R247, 0xc100, RZ ;  /* 0x0000c100f7097810 */ /* 0x000fe20007ffe0ff */
[----:B----4-:R-:W1:Y:S01]  /*1f40*/  SHFL.IDX PT, R21, R14, RZ, 0x181f ;  /* 0x00181fff0e157589 */ /* 0x010e6200000e0000 */
        /* <DEDUP_REMOVED lines=9> */
[----:B------:R-:W-:Y:S01]  /*1fe0*/  ISETP.GE.AND P1, PT, R0, c[0x0][0x1d4], PT ;  /* 0x0000750000007a0c */ /* 0x000fe20003f26270 */
        /* <DEDUP_REMOVED lines=18> */
[----:B------:R-:W-:Y:S02]  /*2110*/  IADD3 R229, R246, 0x4000, RZ ;  /* 0x00004000f6e57810 */ /* 0x000fe40007ffe0ff */
        /* <DEDUP_REMOVED lines=36> */
[----:B---3--:R-:W-:Y:S02]  /*2360*/  IADD3 R20, P5, R20, R34, RZ ;  /* 0x0000002214147210 */ /* 0x008fe40007fbe0ff */
[----:B------:R-:W-:-:S03]  /*2370*/  IADD3 R182, R246, 0xb800, RZ ;  /* 0x0000b800f6b67810 */ /* 0x000fc60007ffe0ff */
        /* <DEDUP_REMOVED lines=8> */
[----:B------:R-:W-:-:S05]  /*2400*/  IADD3 R42, P5, R14, R22, RZ ;  /* 0x000000160e2a7210 */ /* 0x000fca0007fbe0ff */
        /* <DEDUP_REMOVED lines=9> */
[----:B------:R-:W-:-:S02]  /*24a0*/  IADD3 R52, P0, R46, R18, RZ ;  /* 0x000000122e347210 */ /* 0x000fc40007f1e0ff */
[----:B------:R-:W-:-:S03]  /*24b0*/  IADD3 R40, P5, R18, R22, RZ ;  /* 0x0000001612287210 */ /* 0x000fc60007fbe0ff */
[----:B------:R-:W-:Y:S01]  /*24c0*/  IMAD.X R53, R10, 0x1, R19, P0 ;  /* 0x000000010a357824 */ /* 0x000fe200000e0613 */
[----:B------:R-:W-:Y:S01]  /*24d0*/  IADD3 R80, P0, R18, R34, RZ ;  /* 0x0000002212507210 */ /* 0x000fe20007f1e0ff */
[----:B------:R-:W-:-:S04]  /*24e0*/  IMAD.X R41, R19, 0x1, R9, P5 ;  /* 0x0000000113297824 */ /* 0x000fc800028e0609 */
[----:B------:R-:W-:Y:S02]  /*24f0*/  IMAD.X R81, R19, 0x1, R8, P0 ;  /* 0x0000000113517824 */ /* 0x000fe400000e0608 */
[----:B-1----:R-:W-:Y:S01]  /*2500*/  IMAD.WIDE R16, R28, 0x2, RZ ;  /* 0x000000021c107825 */ /* 0x002fe200078e02ff */
[----:B------:R-:W-:-:S04]  /*2510*/  DEPBAR.LE SB0, 0x1 ;  /* 0x000080400000791a */ /* 0x000fc80000000000 */
[----:B------:R-:W-:-:S04]  /*2520*/  DEPBAR.LE SB0, 0x0 ;  /* 0x000080000000791a */ /* 0x000fc80000000000 */
[----:B------:R-:W-:Y:S01]  /*2530*/  BAR.SYNC.DEFER_BLOCKING 0x0 ;  /* 0x0000000000007b1d */ /* 0x000fe20000010000 */
[----:B------:R-:W-:Y:S02]  /*2540*/  IADD3 R46, P6, R46, R16, RZ ;  /* 0x000000102e2e7210 */ /* 0x000fe40007fde0ff */
        /* <DEDUP_REMOVED lines=14> */
[----:B----4-:R-:W1:Y:S04]  /*2630*/  LDSM.16.M88.4 R24, [R247+0xd900] ;  /* 0x00d90000f718783b */ /* 0x010e680000000200 */
[----:B------:R-:W-:Y:S04]  /*2640*/  LDSM.16.M88.4 R16, [R247+0xe100] ;  /* 0x00e10000f710783b */ /* 0x000fe80000000200 */
[----:B------:R-:W-:Y:S04]  /*2650*/  LDSM.16.M88.4 R76, [R247+0xe900] ;  /* 0x00e90000f74c783b */ /* 0x000fe80000000200 */
[----:B------:R-:W-:Y:S04]  /*2660*/  LDSM.16.M88.4 R68, [R246] ;  /* 0x00000000f644783b */ /* 0x000fe80000000200 */
[----:B------:R-:W-:Y:S04]  /*2670*/  LDSM.16.M88.4 R8, [R246+0x800] ;  /* 0x00080000f608783b */ /* 0x000fe80000000200 */
[----:B------:R-:W-:Y:S04]  /*2680*/  LDSM.16.M88.4 R72, [R246+0x1000] ;  /* 0x00100000f648783b */ /* 0x000fe80000000200 */
[----:B------:R-:W2:Y:S04]  /*2690*/  LDSM.16.M88.4 R56, [R246+0x1800] ;  /* 0x00180000f638783b */ /* 0x000ea80000000200 */
[----:B------:R-:W3:Y:S04]  /*26a0*/  LDSM.16.M88.4 R60, [R246+0x2000] ;  /* 0x00200000f63c783b */ /* 0x000ee80000000200 */
[----:B------:R-:W-:Y:S04]  /*26b0*/  LDSM.16.M88.4 R100, [R246+0x2800] ;  /* 0x00280000f664783b */ /* 0x000fe80000000200 */
[----:B------:R-:W-:Y:S01]  /*26c0*/  @!PT LDS RZ, [RZ] ;  /* 0x00000000fffff984 */ /* 0x000fe20000000800 */
[----:B------:R-:W-:Y:S01]  /*26d0*/  @!PT LDS RZ, [RZ] ;  /* 0x00000000fffff984 */ /* 0x000fe20000000800 */
[----:B------:R-:W-:Y:S01]  /*26e0*/  @!PT LDS RZ, [RZ] ;  /* 0x00000000fffff984 */ /* 0x000fe20000000800 */
[----:B------:R4:W-:Y:S01]  /*26f0*/  LDGSTS.E.BYPASS.LTC128B.128 [R249+0x100], [R82.64], !P0 ;  /* 0x0010000052f97fae */ /* 0x0009e2000c101d4c */
[C---:B------:R-:W-:Y:S01]  /*2700*/  ISETP.LT.OR P0, PT, R30.reuse, 0x1, P5 ;  /* 0x000000011e00780c */ /* 0x040fe20002f01670 */
[C---:B-1----:R-:W-:Y:S08]  /*2710*/  HMMA.16816.F32.BF16 R200, R64.reuse, R24, RZ ;  /* 0x0000001840c8723c */ /* 0x042ff000000418ff */
[----:B------:R-:W-:Y:S04]  /*2720*/  HMMA.16816.F32.BF16 R24, R64, R26, RZ ;  /* 0x0000001a4018723c */ /* 0x000fe800000418ff */
[----:B------:R1:W-:Y:S01]  /*2730*/  LDGSTS.E.BYPASS.LTC128B.128 [R249+0x3100], [R54.64], !P0 ;  /* 0x0310000036f97fae */ /* 0x0003e2000c101d4c */
[----:B------:R-:W-:-:S02]  /*2740*/  ISETP.LT.OR P0, PT, R30, 0x1, P6 ;  /* 0x000000011e00780c */ /* 0x000fc40003701670 */
[----:B------:R-:W-:Y:S01]  /*2750*/  ISETP.GE.AND P6, PT, R0, c[0x0][0x1d4], PT ;  /* 0x0000750000007a0c */ /* 0x000fe20003fc6270 */
[----:B------:R-:W-:-:S10]  /*2760*/  IMAD.MOV.U32 R0, RZ, RZ, 0x40 ;  /* 0x00000040ff007424 */ /* 0x000fd400078e00ff */
[----:B------:R1:W-:Y:S01]  /*2770*/  LDGSTS.E.BYPASS.LTC128B.128 [R249+0x6100], [R52.64], !P0 ;  /* 0x0610000034f97fae */ /* 0x0003e2000c101d4c */
[----:B------:R-:W-:Y:S01]  /*2780*/  ISETP.LT.OR P0, PT, R30, 0x1, P6 ;  /* 0x000000011e00780c */ /* 0x000fe20003701670 */
[C---:B--2---:R-:W-:Y:S08]  /*2790*/  HMMA.16816.F32.BF16 R200, R96.reuse, R56, R200 ;  /* 0x0000003860c8723c */ /* 0x044ff000000418c8 */
[----:B------:R-:W-:Y:S04]  /*27a0*/  HMMA.16816.F32.BF16 R24, R96, R58, R24 ;  /* 0x0000003a6018723c */ /* 0x000fe80000041818 */
[----:B------:R2:W-:Y:S01]  /*27b0*/  LDGSTS.E.BYPASS.LTC128B.128 [R249+0x9100], [R46.64], !P0 ;  /* 0x091000002ef97fae */ /* 0x0005e2000c101d4c */
[----:B------:R-:W-:-:S04]  /*27c0*/  ISETP.GE.AND P0, PT, R33, c[0x0][0x1d4], PT ;  /* 0x0000750021007a0c */ /* 0x000fc80003f06270 */
[C---:B------:R-:W-:Y:S01]  /*27d0*/  ISETP.LT.OR P0, PT, R30.reuse, 0x21, P0 ;  /* 0x000000211e00780c */ /* 0x040fe20000701670 */
[C---:B-1----:R-:W-:Y:S11]  /*27e0*/  HMMA.16816.F32.BF16 R52, R64.reuse, R48, RZ ;  /* 0x000000304034723c */ /* 0x042ff600000418ff */
[----:B------:R-:W-:Y:S01]  /*27f0*/  @!UPT UIADD3 URZ, URZ, URZ, URZ ;  /* 0x0000003f3f3ff290 */ /* 0x000fe2000fffe03f */
[----:B------:R2:W-:Y:S01]  /*2800*/  LDGSTS.E.BYPASS.LTC128B.128 [R249+0x1100], [R44.64], !P0 ;  /* 0x011000002cf97fae */ /* 0x0005e2000c101d4c */
[----:B------:R-:W-:Y:S01]  /*2810*/  ISETP.LT.OR P0, PT, R30, 0x21, P5 ;  /* 0x000000211e00780c */ /* 0x000fe20002f01670 */
[----:B------:R-:W-:Y:S11]  /*2820*/  HMMA.16816.F32.BF16 R48, R64, R50, RZ ;  /* 0x000000324030723c */ /* 0x000ff600000418ff */
[----:B------:R-:W-:Y:S01]  /*2830*/  @!UPT UIADD3 URZ, URZ, URZ, URZ ;  /* 0x0000003f3f3ff290 */ /* 0x000fe2000fffe03f */
[----:B------:R1:W-:Y:S01]  /*2840*/  LDGSTS.E.BYPASS.LTC128B.128 [R249+0x4100], [R42.64], !P0 ;  /* 0x041000002af97fae */ /* 0x0003e2000c101d4c */
[----:B------:R-:W-:-:S04]  /*2850*/  ISETP.GE.AND P0, PT, R32, c[0x0][0x1d4], PT ;  /* 0x0000750020007a0c */ /* 0x000fc80003f06270 */
[C---:B------:R-:W-:Y:S01]  /*2860*/  ISETP.LT.OR P0, PT, R30.reuse, 0x21, P0 ;  /* 0x000000211e00780c */ /* 0x040fe20000701670 */
[----:B------:R-:W-:Y:S08]  /*2870*/  HMMA.16816.F32.BF16 R52, R96, R68, R52 ;  /* 0x000000446034723c */ /* 0x000ff00000041834 */
[----:B--2---:R-:W-:Y:S04]  /*2880*/  HMMA.16816.F32.BF16 R44, R64, R36, RZ ;  /* 0x00000024402c723c */ /* 0x004fe800000418ff */
[----:B------:R1:W-:Y:S01]  /*2890*/  LDGSTS.E.BYPASS.LTC128B.128 [R249+0x7100], [R40.64], !P0 ;  /* 0x0710000028f97fae */ /* 0x0003e2000c101d4c */
[----:B------:R-:W-:-:S03]  /*28a0*/  ISETP.LT.OR P0, PT, R30, 0x21, P6 ;  /* 0x000000211e00780c */ /* 0x000fc60003701670 */
[----:B------:R-:W-:Y:S08]  /*28b0*/  HMMA.16816.F32.BF16 R36, R64, R38, RZ ;  /* 0x000000264024723c */ /* 0x000ff000000418ff */
[----:B------:R-:W-:Y:S02]  /*28c0*/  HMMA.16816.F32.BF16 R48, R96, R70, R48 ;  /* 0x000000466030723c */ /* 0x000fe40000041830 */
[----:B------:R2:W-:Y:S01]  /*28d0*/  LDGSTS.E.BYPASS.LTC128B.128 [R249+0xa100], [R22.64], !P0 ;  /* 0x0a10000016f97fae */ /* 0x0005e2000c101d4c */
[----:B------:R-:W-:-:S04]  /*28e0*/  ISETP.GE.AND P0, PT, R33, c[0x0][0x1d4], PT ;  /* 0x0000750021007a0c */ /* 0x000fc80003f06270 */
[C---:B------:R-:W-:Y:S01]  /*28f0*/  ISETP.LT.OR P0, PT, R30.reuse, 0x41, P0 ;  /* 0x000000411e00780c */ /* 0x040fe20000701670 */
[C---:B------:R-:W-:Y:S08]  /*2900*/  HMMA.16816.F32.BF16 R44, R96.reuse, R8, R44 ;  /* 0x00000008602c723c */ /* 0x040ff0000004182c */
[----:B------:R-:W-:Y:S04]  /*2910*/  HMMA.16816.F32.BF16 R36, R96, R10, R36 ;  /* 0x0000000a6024723c */ /* 0x000fe80000041824 */
[----:B------:R2:W-:Y:S01]  /*2920*/  LDGSTS.E.BYPASS.LTC128B.128 [R249+0x2100], [R20.64], !P0 ;  /* 0x0210000014f97fae */ /* 0x0005e2000c101d4c */
[----:B------:R-:W-:-:S02]  /*2930*/  ISETP.LT.OR P0, PT, R30, 0x41, P5 ;  /* 0x000000411e00780c */ /* 0x000fc40002f01670 */
[----:B------:R-:W-:Y:S01]  /*2940*/  ISETP.GE.AND P5, PT, R32, c[0x0][0x1d4], PT ;  /* 0x0000750020007a0c */ /* 0x000fe20003fa6270 */
[----:B-1----:R-:W-:Y:S01]  /*2950*/  HMMA.16816.F32.BF16 R40, R64, R208, RZ ;  /* 0x000000d04028723c */ /* 0x002fe200000418ff */
[----:B------:R-:W-:Y:S02]  /*2960*/  SHF.R.S32.HI R32, RZ, 0x1f, R29 ;  /* 0x0000001fff207819 */ /* 0x000fe4000001141d */
[----:B------:R-:W-:-:S05]  /*2970*/  ISETP.LT.OR P5, PT, R30, 0x41, P5 ;  /* 0x000000411e00780c */ /* 0x000fca0002fa1670 */
[----:B------:R-:W-:Y:S02]  /*2980*/  HMMA.16816.F32.BF16 R208, R64, R210, RZ ;  /* 0x000000d240d0723c */ /* 0x000fe400000418ff */
[----:B------:R1:W-:Y:S01]  /*2990*/  LDGSTS.E.BYPASS.LTC128B.128 [R249+0x5100], [R14.64], !P0 ;  /* 0x051000000ef97fae */ /* 0x0003e2000c101d4c */
[----:B------:R-:W-:-:S04]  /*29a0*/  LOP3.LUT P0, RZ, R12, 0x4, RZ, 0xc0, !PT ;  /* 0x000000040cff7812 */ /* 0x000fc8000780c0ff */
[----:B------:R-:W-:Y:S01]  /*29b0*/  SEL R0, R0, 0xffffffc0, !P0 ;  /* 0xffffffc000007807 */ /* 0x000fe20004000000 */
[----:B------:R4:W-:Y:S01]  /*29c0*/  LDGSTS.E.BYPASS.LTC128B.128 [R249+0x8100], [R80.64], !P5 ;  /* 0x0810000050f97fae */ /* 0x0009e2000e901d4c */
[----:B------:R-:W-:Y:S02]  /*29d0*/  ISETP.LT.OR P0, PT, R30, 0x41, P6 ;  /* 0x000000411e00780c */ /* 0x000fe40003701670 */
[----:B------:R-:W-:Y:S01]  /*29e0*/  ISETP.GT.AND P5, PT, R108, 0x5f, PT ;  /* 0x0000005f6c00780c */ /* 0x000fe20003fa4270 */
[----:B------:R-:W-:Y:S01]  /*29f0*/  IMAD.IADD R242, R247, 0x1, R0 ;  /* 0x00000001f7f27824 */ /* 0x000fe200078e0200 */
[----:B------:R-:W-:Y:S01]  /*2a00*/  SHF.R.S32.HI R30, RZ, 0x1f, R28 ;  /* 0x0000001fff1e7819 */ /* 0x000fe2000001141c */
[----:B------:R-:W-:Y:S01]  /*2a10*/  IMAD.IADD R232, R0, 0x1, R246 ;  /* 0x0000000100e87824 */ /* 0x000fe200078e02f6 */
[----:B--2---:R-:W-:Y:S01]  /*2a20*/  HMMA.16816.F32.BF16 R20, R64, R16, RZ ;  /* 0x000000104014723c */ /* 0x004fe200000418ff */
[----:B------:R-:W-:-:S06]  /*2a30*/  IADD3 R0, R249, 0x100, RZ ;  /* 0x00000100f9007810 */ /* 0x000fcc0007ffe0ff */
[----:B------:R2:W-:Y:S01]  /*2a40*/  LDGSTS.E.BYPASS.LTC128B.128 [R249+0xb100], [R34.64], !P0 ;  /* 0x0b10000022f97fae */ /* 0x0005e2000c101d4c */
[C---:B------:R-:W-:Y:S01]  /*2a50*/  HMMA.16816.F32.BF16 R16, R64.reuse, R18, RZ ;  /* 0x000000124010723c */ /* 0x040fe200000418ff */
[----:B------:R-:W-:Y:S02]  /*2a60*/  PLOP3.LUT P0, PT, PT, PT, UP0, 0x40, 0x0 ;  /* 0x000000000000781c */ /* 0x000fe40003f0e808 */
[----:B------:R-:W-:Y:S04]  /*2a70*/  LDSM.16.M88.4 R8, [R243+0x18100] ;  /* 0x01810000f308783b */ /* 0x000fe80000000200 */
[----:B------:R-:W5:Y:S01]  /*2a80*/  LDSM.16.M88.4 R68, [R242+0xc100] ;  /* 0x00c10000f244783b */ /* 0x000f620000000200 */
[C---:B-1----:R-:W-:Y:S03]  /*2a90*/  HMMA.16816.F32.BF16 R12, R64.reuse, R76, RZ ;  /* 0x0000004c400c723c */ /* 0x042fe600000418ff */
[----:B------:R-:W1:Y:S04]  /*2aa0*/  LDSM.16.M88.4 R56, [R242+0xd100] ;  /* 0x00d10000f238783b */ /* 0x000e680000000200 */
[----:B------:R-:W-:Y:S01]  /*2ab0*/  LDSM.16.M88.4 R92, [R242+0xd900] ;  /* 0x00d90000f25c783b */ /* 0x000fe20000000200 */
[----:B------:R-:W-:Y:S03]  /*2ac0*/  HMMA.16816.F32.BF16 R64, R64, R78, RZ ;  /* 0x0000004e4040723c */ /* 0x000fe600000418ff */
[----:B------:R-:W1:Y:S04]  /*2ad0*/  LDSM.16.M88.4 R76, [R242+0xc900] ;  /* 0x00c90000f24c783b */ /* 0x000e680000000200 */
[----:B------:R-:W1:Y:S01]  /*2ae0*/  LDSM.16.M88.4 R88, [R242+0xe100] ;  /* 0x00e10000f258783b */ /* 0x000e620000000200 */
[----:B------:R-:W-:Y:S01]  /*2af0*/  HMMA.16816.F32.BF16 R40, R96, R72, R40 ;  /* 0x000000486028723c */ /* 0x000fe20000041828 */
[----:B--2---:R-:W-:-:S02]  /*2b00*/  SHF.R.S32.HI R35, RZ, 0x1f, R33 ;  /* 0x0000001fff237819 */ /* 0x004fc40000011421 */
[----:B------:R-:W2:Y:S01]  /*2b10*/  LDSM.16.M88.4 R84, [R242+0xe900] ;  /* 0x00e90000f254783b */ /* 0x000ea20000000200 */
[----:B------:R-:W-:-:S03]  /*2b20*/  SHF.R.S32.HI R34, RZ, 0x1f, R31 ;  /* 0x0000001fff227819 */ /* 0x000fc6000001141f */
[----:B----4-:R-:W-:Y:S01]  /*2b30*/  LDSM.16.M88.4 R80, [R232+0x800] ;  /* 0x00080000e850783b */ /* 0x010fe20000000200 */
[C---:B------:R-:W-:Y:S03]  /*2b40*/  HMMA.16816.F32.BF16 R208, R96.reuse, R74, R208 ;  /* 0x0000004a60d0723c */ /* 0x040fe600000418d0 */
[----:B------:R-:W-:Y:S04]  /*2b50*/  LDSM.16.M88.4 R72, [R241+0x18100] ;  /* 0x01810000f148783b */ /* 0x000fe80000000200 */
[----:B------:R-:W-:Y:S01]  /*2b60*/  LDSM.16.M88.4 R104, [R242+0x15900] ;  /* 0x01590000f268783b */ /* 0x000fe20000000200 */
[C---:B---3--:R-:W-:Y:S03]  /*2b70*/  HMMA.16816.F32.BF16 R20, R96.reuse, R60, R20 ;  /* 0x0000003c6014723c */ /* 0x048fe60000041814 */
[----:B------:R-:W0:Y:S05]  /*2b80*/  LDGDEPBAR ;  /* 0x00000000000079af */ /* 0x000e2a0000000000 */
[----:B------:R-:W-:Y:S01]  /*2b90*/  HMMA.16816.F32.BF16 R16, R96, R62, R16 ;  /* 0x0000003e6010723c */ /* 0x000fe20000041810 */
[----:B------:R-:W3:Y:S07]  /*2ba0*/  LDSM.16.M88.4 R60, [R232] ;  /* 0x00000000e83c783b */ /* 0x000eee0000000200 */
[C---:B-----5:R-:W-:Y:S08]  /*2bb0*/  HMMA.16816.F32.BF16 R52, R8.reuse, R68, R52 ;  /* 0x000000440834723c */ /* 0x060ff00000041834 */
[----:B------:R-:W-:Y:S01]  /*2bc0*/  HMMA.16816.F32.BF16 R48, R8, R70, R48 ;  /* 0x000000460830723c */ /* 0x000fe20000041830 */
[----:B------:R-:W4:Y:S07]  /*2bd0*/  LDSM.16.M88.4 R68, [R232+0x1000] ;  /* 0x00100000e844783b */ /* 0x000f2e0000000200 */
        /* <DEDUP_REMOVED lines=16> */
[C---:B--2---:R-:W-:Y:S08]  /*2ce0*/  HMMA.16816.F32.BF16 R12, R8.reuse, R84, R12 ;  /* 0x00000054080c723c */ /* 0x044ff0000004180c */
[----:B------:R-:W-:Y:S01]  /*2cf0*/  HMMA.16816.F32.BF16 R8, R8, R86, R64 ;  /* 0x000000560808723c */ /* 0x000fe20000041840 */
[----:B------:R-:W-:Y:S04]  /*2d00*/  LDSM.16.M88.4 R64, [R248+0x1c100] ;  /* 0x01c10000f840783b */ /* 0x000fe80000000200 */
[----:B------:R-:W-:Y:S03]  /*2d10*/  LDSM.16.M88.4 R84, [R247+0x11100] ;  /* 0x01110000f754783b */ /* 0x000fe60000000200 */
[C---:B---3--:R-:W-:Y:S08]  /*2d20*/  HMMA.16816.F32.BF16 R52, R72.reuse, R60, R52 ;  /* 0x0000003c4834723c */ /* 0x048ff00000041834 */
[C---:B------:R-:W-:Y:S01]  /*2d30*/  HMMA.16816.F32.BF16 R48, R72.reuse, R62, R48 ;  /* 0x0000003e4830723c */ /* 0x040fe20000041830 */
[----:B------:R-:W2:Y:S07]  /*2d40*/  LDSM.16.M88.4 R60, [R247+0xf100] ;  /* 0x00f10000f73c783b */ /* 0x000eae0000000200 */
[C---:B----4-:R-:W-:Y:S08]  /*2d50*/  HMMA.16816.F32.BF16 R40, R72.reuse, R68, R40 ;  /* 0x000000444828723c */ /* 0x050ff00000041828 */
[C---:B------:R-:W-:Y:S01]  /*2d60*/  HMMA.16816.F32.BF16 R208, R72.reuse, R70, R208 ;  /* 0x0000004648d0723c */ /* 0x040fe200000418d0 */
[----:B------:R-:W3:Y:S07]  /*2d70*/  LDSM.16.M88.4 R68, [R247+0xf900] ;  /* 0x00f90000f744783b */ /* 0x000eee0000000200 */
[C---:B------:R-:W-:Y:S08]  /*2d80*/  HMMA.16816.F32.BF16 R44, R72.reuse, R80, R44 ;  /* 0x00000050482c723c */ /* 0x040ff0000004182c */
[C---:B------:R-:W-:Y:S01]  /*2d90*/  HMMA.16816.F32.BF16 R36, R72.reuse, R82, R36 ;  /* 0x000000524824723c */ /* 0x040fe20000041824 */
[----:B------:R-:W4:Y:S07]  /*2da0*/  LDSM.16.M88.4 R80, [R247+0x11900] ;  /* 0x01190000f750783b */ /* 0x000f2e0000000200 */
[C---:B-1----:R-:W-:Y:S08]  /*2db0*/  HMMA.16816.F32.BF16 R200, R72.reuse, R76, R200 ;  /* 0x0000004c48c8723c */ /* 0x042ff000000418c8 */
        /* <DEDUP_REMOVED lines=37> */
[C---:B---3--:R-:W-:Y:S08]  /*3010*/  HMMA.16816.F32.BF16 R200, R56.reuse, R68, R200 ;  /* 0x0000004438c8723c */ /* 0x048ff000000418c8 */
[C---:B------:R-:W-:Y:S01]  /*3020*/  HMMA.16816.F32.BF16 R24, R56.reuse, R70, R24 ;  /* 0x000000463818723c */ /* 0x040fe20000041818 */
[----:B------:R-:W-:Y:S07]  /*3030*/  LDSM.16.M88.4 R68, [R232+0x3000] ;  /* 0x00300000e844783b */ /* 0x000fee0000000200 */
[C---:B----4-:R-:W-:Y:S08]  /*3040*/  HMMA.16816.F32.BF16 R20, R56.reuse, R64, R20 ;  /* 0x000000403814723c */ /* 0x050ff00000041814 */
[----:B------:R-:W-:Y:S01]  /*3050*/  HMMA.16816.F32.BF16 R16, R56, R66, R16 ;  /* 0x000000423810723c */ /* 0x000fe20000041810 */
[----:B------:R-:W3:Y:S07]  /*3060*/  LDSM.16.M88.4 R64, [R241+0x1c100] ;  /* 0x01c10000f140783b */ /* 0x000eee0000000200 */
[C---:B-1----:R-:W-:Y:S08]  /*3070*/  HMMA.16816.F32.BF16 R52, R72.reuse, R92, R52 ;  /* 0x0000005c4834723c */ /* 0x042ff00000041834 */
[----:B------:R-:W-:Y:S01]  /*3080*/  HMMA.16816.F32.BF16 R48, R72, R94, R48 ;  /* 0x0000005e4830723c */ /* 0x000fe20000041830 */
        /* <DEDUP_REMOVED lines=15> */
[----:B------:R-:W-:Y:S01]  /*3180*/  HMMA.16816.F32.BF16 R48, R64, R70, R48 ;  /* 0x000000464030723c */ /* 0x000fe20000041830 */
[----:B------:R-:W3:Y:S07]  /*3190*/  LDSM.16.M88.4 R68, [R232+0x5000] ;  /* 0x00500000e844783b */ /* 0x000eee0000000200 */
[C---:B------:R-:W-:Y:S08]  /*31a0*/  HMMA.16816.F32.BF16 R12, R72.reuse, R76, R12 ;  /* 0x0000004c480c723c */ /* 0x040ff0000004180c */
[C---:B------:R-:W-:Y:S01]  /*31b0*/  HMMA.16816.F32.BF16 R8, R72.reuse, R78, R8 ;  /* 0x0000004e4808723c */ /* 0x040fe20000041808 */
[----:B------:R-:W4:Y:S07]  /*31c0*/  LDSM.16.M88.4 R76, [R232+0x4800] ;  /* 0x00480000e84c783b */ /* 0x000f2e0000000200 */
[C---:B------:R-:W-:Y:S08]  /*31d0*/  HMMA.16816.F32.BF16 R200, R72.reuse, R80, R200 ;  /* 0x0000005048c8723c */ /* 0x040ff000000418c8 */
[----:B------:R-:W-:Y:S01]  /*31e0*/  HMMA.16816.F32.BF16 R24, R72, R82, R24 ;  /* 0x000000524818723c */ /* 0x000fe20000041818 */
[----:B------:R-:W-:Y:S04]  /*31f0*/  LDSM.16.M88.4 R72, [R247+0x12100] ;  /* 0x01210000f748783b */ /* 0x000fe80000000200 */
        /* <DEDUP_REMOVED lines=12> */
[----:B------:R-:W-:Y:S07]  /*32c0*/  LDSM.16.M88.4 R76, [R247+0x14100] ;  /* 0x01410000f74c783b */ /* 0x000fee0000000200 */
[C---:B------:R-:W-:Y:S08]  /*32d0*/  HMMA.16816.F32.BF16 R12, R64.reuse, R84, R12 ;  /* 0x00000054400c723c */ /* 0x040ff0000004180c */
[----:B------:R-:W-:Y:S01]  /*32e0*/  HMMA.16816.F32.BF16 R8, R64, R86, R8 ;  /* 0x000000564008723c */ /* 0x000fe20000041808 */
[----:B------:R-:W4:Y:S04]  /*32f0*/  LDSM.16.M88.4 R64, [R247+0x14900] ;  /* 0x01490000f740783b */ /* 0x000f280000000200 */
[----:B------:R-:W-:Y:S03]  /*3300*/  LDSM.16.M88.4 R84, [R242+0x12100] ;  /* 0x01210000f254783b */ /* 0x000fe60000000200 */
        /* <DEDUP_REMOVED lines=72> */
[C---:B-1----:R-:W-:Y:S08]  /*3790*/  HMMA.16816.F32.BF16 R12, R60.reuse, R72, R12 ;  /* 0x000000483c0c723c */ /* 0x042ff0000004180c */
        /* <DEDUP_REMOVED lines=8> */
[----:B------:R-:W4:Y:S07]  /*3820*/  LDSM.16.M88.4 R68, [R246+0xb000] ;  /* 0x00b00000f644783b */ /* 0x000f2e0000000200 */
        /* <DEDUP_REMOVED lines=8> */
[----:B------:R-:W5:Y:S07]  /*38b0*/  LDSM.16.M88.4 R100, [R242+0x16100] ;  /* 0x01610000f264783b */ /* 0x000f6e0000000200 */
[C---:B------:R-:W-:Y:S08]  /*38c0*/  HMMA.16816.F32.BF16 R12, R92.reuse, R96, R12 ;  /* 0x000000605c0c723c */ /* 0x040ff0000004180c */
[----:B------:R-:W-:Y:S01]  /*38d0*/  HMMA.16816.F32.BF16 R8, R92, R98, R8 ;  /* 0x000000625c08723c */ /* 0x000fe20000041808 */
[----:B------:R-:W1:Y:S04]  /*38e0*/  LDSM.16.M88.4 R96, [R242+0x16900] ;  /* 0x01690000f260783b */ /* 0x000e680000000200 */
[----:B------:R-:W1:Y:S03]  /*38f0*/  LDSM.16.M88.4 R92, [R242+0x17100] ;  /* 0x01710000f25c783b */ /* 0x000e660000000200 */
        /* <DEDUP_REMOVED lines=18> */
[----:B------:R-:W4:Y:S03]  /*3a20*/  LDSM.16.M88.4 R64, [R232+0xb000] ;  /* 0x00b00000e840783b */ /* 0x000f260000000200 */
[C---:B-1----:R-:W-:Y:S08]  /*3a30*/  HMMA.16816.F32.BF16 R52, R84.reuse, R60, R52 ;  /* 0x0000003c5434723c */ /* 0x042ff00000041834 */
[----:B------:R-:W-:Y:S01]  /*3a40*/  HMMA.16816.F32.BF16 R48, R84, R62, R48 ;  /* 0x0000003e5430723c */ /* 0x000fe20000041830 */
[----:B------:R-:W1:Y:S01]  /*3a50*/  LDSM.16.M88.4 R60, [R232+0xb800] ;  /* 0x00b80000e83c783b */ /* 0x000e620000000200 */
[----:B------:R-:W-:-:S06]  /*3a60*/  DEPBAR.LE SB0, 0x0 ;  /* 0x000080000000791a */ /* 0x000fcc0000000000 */
[C---:B------:R-:W-:Y:S08]  /*3a70*/  HMMA.16816.F32.BF16 R44, R84.reuse, R104, R44 ;  /* 0x00000068542c723c */ /* 0x040ff0000004182c */
[C---:B------:R-:W-:Y:S08]  /*3a80*/  HMMA.16816.F32.BF16 R36, R84.reuse, R106, R36 ;  /* 0x0000006a5424723c */ /* 0x040ff00000041824 */
[C---:B-----5:R-:W-:Y:S08]  /*3a90*/  HMMA.16816.F32.BF16 R40, R84.reuse, R100, R40 ;  /* 0x000000645428723c */ /* 0x060ff00000041828 */
[C---:B------:R-:W-:Y:S08]  /*3aa0*/  HMMA.16816.F32.BF16 R208, R84.reuse, R102, R208 ;  /* 0x0000006654d0723c */ /* 0x040ff000000418d0 */
[C---:B------:R-:W-:Y:S08]  /*3ab0*/  HMMA.16816.F32.BF16 R200, R84.reuse, R96, R200 ;  /* 0x0000006054c8723c */ /* 0x040ff000000418c8 */
[C---:B------:R-:W-:Y:S08]  /*3ac0*/  HMMA.16816.F32.BF16 R24, R84.reuse, R98, R24 ;  /* 0x000000625418723c */ /* 0x040ff00000041818 */
[C---:B------:R-:W-:Y:S08]  /*3ad0*/  HMMA.16816.F32.BF16 R20, R84.reuse, R92, R20 ;  /* 0x0000005c5414723c */ /* 0x040ff00000041814 */
[C---:B------:R-:W-:Y:S08]  /*3ae0*/  HMMA.16816.F32.BF16 R16, R84.reuse, R94, R16 ;  /* 0x0000005e5410723c */ /* 0x040ff00000041810 */
[C---:B--2---:R-:W-:Y:S08]  /*3af0*/  HMMA.16816.F32.BF16 R12, R84.reuse, R88, R12 ;  /* 0x00000058540c723c */ /* 0x044ff0000004180c */
[----:B------:R-:W-:Y:S08]  /*3b00*/  HMMA.16816.F32.BF16 R8, R84, R90, R8 ;  /* 0x0000005a5408723c */ /* 0x000ff00000041808 */
        /* <DEDUP_REMOVED lines=35> */
[----:B------:R-:W-:-:S02]  /*3d40*/  SHF.R.S32.HI R0, RZ, 0x1f, R252 ;  /* 0x0000001fff007819 */ /* 0x000fc400000114fc */
[----:B------:R-:W-:Y:S02]  /*3d50*/  LOP3.LUT R76, R76, 0xf, RZ, 0xc0, !PT ;  /* 0x0000000f4c4c7812 */ /* 0x000fe400078ec0ff */
[----:B------:R-:W-:Y:S01]  /*3d60*/  SHF.L.U64.HI R64, R33, 0x1, R35 ;  /* 0x0000000121407819 */ /* 0x000fe20000010223 */
[----:B------:R-:W-:Y:S01]  /*3d70*/  IMAD R0, R0, c[0x0][0x1e0], RZ ;  /* 0x0000780000007a24 */ /* 0x000fe200078e02ff */
[----:B------:R-:W-:Y:S02]  /*3d80*/  LOP3.LUT R74, R74, 0xf, RZ, 0xc0, !PT ;  /* 0x0000000f4a4a7812 */ /* 0x000fe400078ec0ff */
[----:B------:R-:W-:Y:S01]  /*3d90*/  SEL R69, RZ, 0x10, P1 ;  /* 0x00000010ff457807 */ /* 0x000fe20000800000 */
[----:B------:R-:W-:Y:S01]  /*3da0*/  IMAD R0, R252, c[0x0][0x1e4], R0 ;  /* 0x00007900fc007a24 */ /* 0x000fe200078e0200 */
[----:B------:R-:W-:Y:S02]  /*3db0*/  SHF.L.U64.HI R61, R31, 0x1, R34 ;  /* 0x000000011f3d7819 */ /* 0x000fe40000010222 */
[----:B------:R-:W-:-:S02]  /*3dc0*/  IADD3 R70, -R69, 0x10, RZ ;  /* 0x0000001045467810 */ /* 0x000fc40007ffe1ff */
[----:B------:R-:W-:Y:S01]  /*3dd0*/  SHF.L.U64.HI R58, R29, 0x1, R32 ;  /* 0x000000011d3a7819 */ /* 0x000fe20000010220 */
[----:B-1----:R-:W-:Y:S01]  /*3de0*/  IMAD.WIDE.U32 R56, R252, c[0x0][0x1e0], RZ ;  /* 0x00007800fc387a25 */ /* 0x002fe200078e00ff */
[----:B------:R-:W-:Y:S02]  /*3df0*/  LOP3.LUT R70, R70, 0xf, RZ, 0xc0, !PT ;  /* 0x0000000f46467812 */ /* 0x000fe400078ec0ff */
[----:B------:R-:W-:Y:S01]  /*3e00*/  SHF.L.U64.HI R7, R28, 0x1, R30 ;  /* 0x000000011c077819 */ /* 0x000fe2000001021e */
[----:B------:R-:W-:Y:S01]  /*3e10*/  IMAD.IADD R57, R57, 0x1, R0 ;  /* 0x0000000139397824 */ /* 0x000fe200078e0200 */
[----:B--2---:R-:W-:-:S03]  /*3e20*/  SHF.R.S32.HI R0, RZ, 0x1f, R251 ;  /* 0x0000001fff007819 */ /* 0x004fc600000114fb */
[----:B------:R-:W-:-:S04]  /*3e30*/  IMAD.WIDE.U32 R56, R251, c[0x0][0x1f0], R56 ;  /* 0x00007c00fb387a25 */ /* 0x000fc800078e0038 */
[----:B------:R-:W-:Y:S01]  /*3e40*/  IMAD R0, R0, c[0x0][0x1f0], RZ ;  /* 0x00007c0000007a24 */ /* 0x000fe200078e02ff */
[----:B------:R-:W-:Y:S02]  /*3e50*/  IADD3 R65, P0, R56, UR20, RZ ;  /* 0x0000001438417c10 */ /* 0x000fe4000ff1e0ff */
        /* <DEDUP_REMOVED lines=8> */
[----:B------:R-:W1:Y:S01]  /*3ee0*/  SHFL.IDX PT, R71, R66, 0x2, 0x181f ;  /* 0x00581f0042477f89 */ /* 0x000e6200000e0000 */
[----:B------:R-:W-:-:S03]  /*3ef0*/  IMAD.SHL.U32 R0, R28, 0x2, RZ ;  /* 0x000000021c007824 */ /* 0x000fc600078e00ff */
[----:B------:R-:W2:Y:S04]  /*3f00*/  SHFL.IDX PT, R67, R65, 0x2, 0x181f ;  /* 0x00581f0041437f89 */ /* 0x000ea800000e0000 */
[----:B------:R-:W-:Y:S04]  /*3f10*/  SHFL.IDX PT, R68, R65, RZ, 0x181f ;  /* 0x00181fff41447589 */ /* 0x000fe800000e0000 */
[----:B------:R-:W-:Y:S01]  /*3f20*/  SHFL.IDX PT, R65, R65, 0x1, 0x181f ;  /* 0x00381f0041417f89 */ /* 0x000fe200000e0000 */
        /* <DEDUP_REMOVED lines=42> */
.L_x_2661:
[----:B------:R-:W-:Y:S01]  /*41d0*/  LOP3.LUT R6, R6, 0xffffffe0, RZ, 0xc0, !PT ;  /* 0xffffffe006067812 */ /* 0x000fe200078ec0ff */
[----:B------:R-:W-:Y:S01]  /*41e0*/  IMAD.SHL.U32 R245, R5, 0x2, RZ ;  /* 0x0000000205f57824 */ /* 0x000fe200078e00ff */
[----:B------:R-:W0:Y:S03]  /*41f0*/  LDGDEPBAR ;  /* 0x00000000000079af */ /* 0x000e260000000000 */
[----:B------:R-:W-:Y:S01]  /*4200*/  IMAD.IADD R6, R2, 0x1, -R6 ;  /* 0x0000000102067824 */ /* 0x000fe200078e0a06 */
[----:B------:R-:W-:Y:S01]  /*4210*/  LDSM.16.MT88.4 R172, [R245+0x100] ;  /* 0x00010000f5ac783b */ /* 0x000fe20000004200 */
[----:B------:R-:W-:Y:S02]  /*4220*/  IMAD.U32 R2, RZ, RZ, UR4 ;  /* 0x00000004ff027e24 */ /* 0x000fe4000f8e00ff */
[--C-:B------:R-:W-:Y:S01]  /*4230*/  IMAD R240, R4, 0x2, R245.reuse ;  /* 0x0000000204f07824 */ /* 0x100fe200078e02f5 */
[----:B------:R-:W-:Y:S01]  /*4240*/  SHF.R.S32.HI R0, RZ, 0x1f, R6 ;  /* 0x0000001fff007819 */ /* 0x000fe20000011406 */
[C---:B------:R-:W-:Y:S01]  /*4250*/  IMAD R239, R3.reuse, 0x2, R245 ;  /* 0x0000000203ef7824 */ /* 0x040fe200078e02f5 */
[----:B-1----:R-:W-:Y:S01]  /*4260*/  LDSM.16.MT88.4 R80, [R245+0x3100] ;  /* 0x00310000f550783b */ /* 0x002fe20000004200 */
[----:B------:R-:W-:Y:S01]  /*4270*/  IMAD R238, R3, 0x2, R240 ;  /* 0x0000000203ee7824 */ /* 0x000fe200078e02f0 */
        /* <DEDUP_REMOVED lines=33> */
[----:B------:R-:W-:-:S04]  /*4490*/  ISETP.GT.AND P0, PT, R2, 0x11, PT ;  /* 0x000000110200780c */ /* 0x000fc80003f04270 */
[----:B------:R-:W-:Y:S02]  /*44a0*/  FSEL R47, R47, -INF , P0 ;  /* 0xff8000002f2f7808 */ /* 0x000fe40000000000 */
[----:B------:R-:W-:Y:S02]  /*44b0*/  FSEL R45, R45, -INF , P0 ;  /* 0xff8000002d2d7808 */ /* 0x000fe40000000000 */
        /* <DEDUP_REMOVED lines=28> */
[----:B------:R-:W-:-:S04]  /*4680*/  ISETP.GT.AND P0, PT, R2, 0x38, PT ;  /* 0x000000380200780c */ /* 0x000fc80003f04270 */
[----:B------:R-:W-:Y:S02]  /*4690*/  FSEL R202, R26, -INF , P0 ;  /* 0xff8000001aca7808 */ /* 0x000fe40000000000 */
[----:B------:R-:W-:Y:S02]  /*46a0*/  FMNMX.FTZ R26, R45, R41, !PT ;  /* 0x000000292d1a7209 */ /* 0x000fe40007810000 */
[----:B------:R-:W-:Y:S02]  /*46b0*/  FSEL R197, R24, -INF , P0 ;  /* 0xff80000018c57808 */ /* 0x000fe40000000000 */
[----:B------:R-:W-:Y:S02]  /*46c0*/  FMNMX.FTZ R24, R36, R26, !PT ;  /* 0x0000001a24187209 */ /* 0x000fe40007810000 */
[----:B------:R-:W-:Y:S02]  /*46d0*/  ISETP.GT.AND P0, PT, R2, 0x39, PT ;  /* 0x000000390200780c */ /* 0x000fe40003f04270 */
[----:B------:R-:W-:-:S02]  /*46e0*/  FMNMX.FTZ R24, R37, R24, !PT ;  /* 0x0000001825187209 */ /* 0x000fc40007810000 */
[----:B------:R-:W-:Y:S02]  /*46f0*/  FSEL R201, R27, -INF , P0 ;  /* 0xff8000001bc97808 */ /* 0x000fe40000000000 */
[----:B------:R-:W-:Y:S02]  /*4700*/  FSEL R195, R25, -INF , P0 ;  /* 0xff80000019c37808 */ /* 0x000fe40000000000 */
[----:B------:R-:W-:Y:S02]  /*4710*/  ISETP.GT.AND P0, PT, R2, 0x40, PT ;  /* 0x000000400200780c */ /* 0x000fe40003f04270 */
[----:B------:R-:W-:Y:S02]  /*4720*/  FMNMX.FTZ R24, R44, R24, !PT ;  /* 0x000000182c187209 */ /* 0x000fe40007810000 */
[----:B------:R-:W-:Y:S02]  /*4730*/  FSEL R210, R22, -INF , P0 ;  /* 0xff80000016d27808 */ /* 0x000fe40000000000 */
[----:B------:R-:W-:-:S02]  /*4740*/  FMNMX.FTZ R22, R40, R24, !PT ;  /* 0x0000001828167209 */ /* 0x000fc40007810000 */
[----:B------:R-:W-:Y:S02]  /*4750*/  FSEL R209, R20, -INF , P0 ;  /* 0xff80000014d17808 */ /* 0x000fe40000000000 */
[C---:B------:R-:W-:Y:S02]  /*4760*/  ISETP.GT.AND P0, PT, R2.reuse, 0x41, PT ;  /* 0x000000410200780c */ /* 0x040fe40003f04270 */
[----:B------:R-:W-:Y:S02]  /*4770*/  FMNMX.FTZ R22, R215, R22, !PT ;  /* 0x00000016d7167209 */ /* 0x000fe40007810000 */
[----:B------:R-:W-:Y:S02]  /*4780*/  FSEL R208, R23, -INF , P0 ;  /* 0xff80000017d07808 */ /* 0x000fe40000000000 */
[----:B------:R-:W-:Y:S02]  /*4790*/  FSEL R207, R21, -INF , P0 ;  /* 0xff80000015cf7808 */ /* 0x000fe40000000000 */
[----:B------:R-:W-:-:S02]  /*47a0*/  ISETP.GT.AND P0, PT, R2, 0x48, PT ;  /* 0x000000480200780c */ /* 0x000fc40003f04270 */
[----:B------:R-:W-:Y:S02]  /*47b0*/  FMNMX.FTZ R20, R54, R55, !PT ;  /* 0x0000003736147209 */ /* 0x000fe40007810000 */
[----:B------:R-:W-:Y:S02]  /*47c0*/  FMNMX.FTZ R21, R214, R22, !PT ;  /* 0x00000016d6157209 */ /* 0x000fe40007810000 */
[----:B------:R-:W-:Y:S02]  /*47d0*/  FSEL R206, R18, -INF , P0 ;  /* 0xff80000012ce7808 */ /* 0x000fe40000000000 */
[----:B------:R-:W-:Y:S02]  /*47e0*/  FMNMX.FTZ R20, R52, R20, !PT ;  /* 0x0000001434147209 */ /* 0x000fe40007810000 */
[----:B------:R-:W-:Y:S02]  /*47f0*/  FMNMX.FTZ R18, R200, R21, !PT ;  /* 0x00000015c8127209 */ /* 0x000fe40007810000 */
[----:B------:R-:W-:-:S02]  /*4800*/  FSEL R205, R16, -INF , P0 ;  /* 0xff80000010cd7808 */ /* 0x000fc40000000000 */
[----:B------:R-:W-:Y:S02]  /*4810*/  FMNMX.FTZ R16, R7, R20, !PT ;  /* 0x0000001407107209 */ /* 0x000fe40007810000 */
[----:B------:R-:W-:Y:S01]  /*4820*/  FMNMX.FTZ R18, R198, R18, !PT ;  /* 0x00000012c6127209 */ /* 0x000fe20007810000 */
[----:B------:R-:W-:Y:S01]  /*4830*/  LDSM.16.MT88.4 R20, [R238+0x900] ;  /* 0x00090000ee14783b */ /* 0x000fe20000004200 */
        /* <DEDUP_REMOVED lines=11> */
[----:B------:R-:W-:Y:S02]  /*48f0*/  FSEL R193, R12, -INF , P0 ;  /* 0xff8000000cc17808 */ /* 0x000fe40000000000 */
[----:B------:R-:W-:Y:S02]  /*4900*/  FMNMX.FTZ R12, R39, R16, !PT ;  /* 0x00000010270c7209 */ /* 0x000fe40007810000 */
[----:B------:R-:W-:Y:S01]  /*4910*/  FMNMX.FTZ R14, R207, R14, !PT ;  /* 0x0000000ecf0e7209 */ /* 0x000fe20007810000 */
[----:B------:R-:W-:Y:S01]  /*4920*/  LDSM.16.MT88.4 R16, [R245+0x3900] ;  /* 0x00390000f510783b */ /* 0x000fe20000004200 */
        /* <DEDUP_REMOVED lines=17> */
[----:B------:R-:W-:Y:S01]  /*4a40*/  FMNMX.FTZ R2, R191, R10, !PT ;  /* 0x0000000abf027209 */ /* 0x000fe20007810000 */
[----:B------:R-:W-:Y:S01]  /*4a50*/  LDSM.16.MT88.4 R12, [R245+0x900] ;  /* 0x00090000f50c783b */ /* 0x000fe20000004200 */
[----:B------:R-:W-:Y:S02]  /*4a60*/  FMNMX.FTZ R8, R196, R8, !PT ;  /* 0x00000008c4087209 */ /* 0x000fe40007810000 */
[----:B------:R-:W-:-:S02]  /*4a70*/  FMNMX.FTZ R2, R190, R2, !PT ;  /* 0x00000002be027209 */ /* 0x000fc40007810000 */
        /* <DEDUP_REMOVED lines=15> */
[----:B-1----:R-:W-:-:S04]  /*4b70*/  FMNMX.FTZ R2, R2, R10, !PT ;  /* 0x0000000a02027209 */ /* 0x002fc80007810000 */
        /* <DEDUP_REMOVED lines=22> */
[--C-:B------:R-:W-:Y:S01]  /*4ce0*/  FFMA.FTZ R195, R195, c[0x0][0x2d0], -R194.reuse ;  /* 0x0000b400c3c37a23 */ /* 0x100fe200000108c2 */
[----:B------:R-:W1:Y:S01]  /*4cf0*/  LDSM.16.MT88.4 R8, [R240+0x900] ;  /* 0x00090000f008783b */ /* 0x000e620000004200 */
[--C-:B------:R-:W-:Y:S01]  /*4d00*/  FFMA.FTZ R209, R209, c[0x0][0x2d0], -R194.reuse ;  /* 0x0000b400d1d17a23 */ /* 0x100fe200000108c2 */
[C---:B------:R-:W-:Y:S01]  /*4d10*/  FSETP.NEU.FTZ.AND P0, PT, R0.reuse, -INF , PT ;  /* 0xff8000000000780b */ /* 0x040fe20003f1d000 */
[----:B------:R-:W-:Y:S01]  /*4d20*/  FMUL.FTZ R26, R0, c[0x0][0x2d0] ;  /* 0x0000b400001a7a20 */ /* 0x000fe20000410000 */
[----:B------:R-:W3:Y:S01]  /*4d30*/  MUFU.EX2 R51, R51 ;  /* 0x0000003300337308 */ /* 0x000ee20000000800 */
        /* <DEDUP_REMOVED lines=9> */
[--C-:B------:R-:W-:Y:S02]  /*4dd0*/  FFMA.FTZ R181, R52, c[0x0][0x2d0], -R26.reuse ;  /* 0x0000b40034b57a23 */ /* 0x100fe4000001081a */
[--C-:B------:R-:W-:Y:S01]  /*4de0*/  FFMA.FTZ R180, R7, c[0x0][0x2d0], -R26.reuse ;  /* 0x0000b40007b47a23 */ /* 0x100fe2000001081a */
[----:B------:R-:W-:Y:S01]  /*4df0*/  MUFU.EX2 R186, R186 ;  /* 0x000000ba00ba7308 */ /* 0x000fe20000000800 */
[----:B---3--:R-:W-:Y:S01]  /*4e00*/  F2FP.BF16.PACK_AB R166, R51, R184 ;  /* 0x000000b833a6723e */ /* 0x008fe200000010ff */
[--C-:B------:R-:W-:Y:S02]  /*4e10*/  FFMA.FTZ R48, R47, c[0x0][0x2d0], -R26.reuse ;  /* 0x0000b4002f307a23 */ /* 0x100fe4000001081a */
[--C-:B------:R-:W-:Y:S02]  /*4e20*/  FFMA.FTZ R49, R6, c[0x0][0x2d0], -R26.reuse ;  /* 0x0000b40006317a23 */ /* 0x100fe4000001081a */
[----:B------:R-:W-:-:S02]  /*4e30*/  FFMA.FTZ R47, R38, c[0x0][0x2d0], -R26 ;  /* 0x0000b400262f7a23 */ /* 0x000fc4000001081a */
[----:B------:R-:W2:Y:S01]  /*4e40*/  MUFU.EX2 R185, R185 ;  /* 0x000000b900b97308 */ /* 0x000ea20000000800 */
[--C-:B------:R-:W-:Y:S02]  /*4e50*/  FFMA.FTZ R43, R39, c[0x0][0x2d0], -R26.reuse ;  /* 0x0000b400272b7a23 */ /* 0x100fe4000001081a */
[----:B------:R-:W-:Y:S01]  /*4e60*/  LDSM.16.MT88.4 R36, [R239+0x900] ;  /* 0x00090000ef24783b */ /* 0x000fe20000004200 */
[--C-:B------:R-:W-:Y:S02]  /*4e70*/  FFMA.FTZ R42, R42, c[0x0][0x2d0], -R26.reuse ;  /* 0x0000b4002a2a7a23 */ /* 0x100fe4000001081a */
[--C-:B------:R-:W-:Y:S02]  /*4e80*/  FFMA.FTZ R3, R211, c[0x0][0x2d0], -R26.reuse ;  /* 0x0000b400d3037a23 */ /* 0x100fe4000001081a */
        /* <DEDUP_REMOVED lines=9> */
[--C-:B------:R-:W-:Y:S02]  /*4f20*/  FFMA.FTZ R206, R206, c[0x0][0x2d0], -R26.reuse ;  /* 0x0000b400cece7a23 */ /* 0x100fe4000001081a */
[----:B------:R-:W2:Y:S01]  /*4f30*/  MUFU.EX2 R46, R46 ;  /* 0x0000002e002e7308 */ /* 0x000ea20000000800 */
[----:B------:R-:W-:-:S02]  /*4f40*/  FFMA.FTZ R203, R203, c[0x0][0x2d0], -R26 ;  /* 0x0000b400cbcb7a23 */ /* 0x000fc4000001081a */
[--C-:B------:R-:W-:Y:S02]  /*4f50*/  FFMA.FTZ R193, R193, c[0x0][0x2d0], -R194.reuse ;  /* 0x0000b400c1c17a23 */ /* 0x100fe400000108c2 */
[--C-:B------:R-:W-:Y:S02]  /*4f60*/  FFMA.FTZ R192, R192, c[0x0][0x2d0], -R194.reuse ;  /* 0x0000b400c0c07a23 */ /* 0x100fe400000108c2 */
[--C-:B------:R-:W-:Y:S01]  /*4f70*/  FFMA.FTZ R191, R191, c[0x0][0x2d0], -R194.reuse ;  /* 0x0000b400bfbf7a23 */ /* 0x100fe200000108c2 */
[----:B---3--:R-:W-:Y:S01]  /*4f80*/  F2FP.BF16.PACK_AB R167, R180, R181 ;  /* 0x000000b5b4a7723e */ /* 0x008fe200000010ff */
[----:B------:R-:W-:Y:S01]  /*4f90*/  MUFU.EX2 R45, R45 ;  /* 0x0000002d002d7308 */ /* 0x000fe20000000800 */
[----:B------:R-:W-:Y:S02]  /*4fa0*/  FFMA.FTZ R190, R190, c[0x0][0x2d0], -R194 ;  /* 0x0000b400bebe7a23 */ /* 0x000fe400000108c2 */
[--C-:B------:R-:W-:Y:S02]  /*4fb0*/  FFMA.FTZ R189, R189, c[0x0][0x2d0], -R26.reuse ;  /* 0x0000b400bdbd7a23 */ /* 0x100fe4000001081a */
[--C-:B------:R-:W-:Y:S01]  /*4fc0*/  FFMA.FTZ R188, R188, c[0x0][0x2d0], -R26.reuse ;  /* 0x0000b400bcbc7a23 */ /* 0x100fe2000001081a */
[----:B------:R-:W-:Y:S01]  /*4fd0*/  HMMA.16816.F32.BF16 R176, R164, R172, RZ ;  /* 0x000000aca4b0723c */ /* 0x000fe200000418ff */
[----:B--2---:R-:W-:Y:S01]  /*4fe0*/  F2FP.BF16.PACK_AB R4, R46, R50 ;  /* 0x000000322e04723e */ /* 0x004fe200000010ff */
[----:B------:R-:W2:Y:S01]  /*4ff0*/  MUFU.EX2 R41, R41 ;  /* 0x0000002900297308 */ /* 0x000ea20000000800 */
[----:B------:R-:W-:-:S02]  /*5000*/  FFMA.FTZ R211, R24, c[0x0][0x2d0], -R26 ;  /* 0x0000b40018d37a23 */ /* 0x000fc4000001081a */
        /* <DEDUP_REMOVED lines=17> */
[----:B------:R-:W-:Y:S01]  /*5120*/  HMMA.16816.F32.BF16 R84, R164, R88, RZ ;  /* 0x00000058a454723c */ /* 0x000fe200000418ff */
[----:B------:R-:W-:Y:S01]  /*5130*/  FADD.FTZ R45, R41, R45 ;  /* 0x0000002d292d7221 */ /* 0x000fe20000010000 */
        /* <DEDUP_REMOVED lines=17> */
[C---:B-1----:R-:W-:Y:S02]  /*5250*/  HMMA.16816.F32.BF16 R52, R4.reuse, R8, R52 ;  /* 0x000000080434723c */ /* 0x042fe40000041834 */
        /* <DEDUP_REMOVED lines=32> */
[----:B------:R-:W4:Y:S01]  /*5460*/  LDSM.16.MT88.4 R20, [R245+0x6900] ;  /* 0x00690000f514783b */ /* 0x000f220000004200 */
[----:B------:R-:W-:Y:S06]  /*5470*/  MUFU.EX2 R193, R193 ;  /* 0x000000c100c17308 */ /* 0x000fec0000000800 */
[C---:B------:R-:W-:Y:S02]  /*5480*/  HMMA.16816.F32.BF16 R76, R4.reuse, R16, R76 ;  /* 0x00000010044c723c */ /* 0x040fe4000004184c */
[----:B------:R-:W-:Y:S06]  /*5490*/  MUFU.EX2 R192, R192 ;  /* 0x000000c000c07308 */ /* 0x000fec0000000800 */
[C---:B------:R-:W-:Y:S01]  /*54a0*/  HMMA.16816.F32.BF16 R80, R4.reuse, R18, R80 ;  /* 0x000000120450723c */ /* 0x040fe20000041850 */
[----:B------:R-:W5:Y:S01]  /*54b0*/  LDSM.16.MT88.4 R16, [R240+0x6900] ;  /* 0x00690000f010783b */ /* 0x000f620000004200 */
[----:B------:R-:W-:Y:S06]  /*54c0*/  MUFU.EX2 R191, R191 ;  /* 0x000000bf00bf7308 */ /* 0x000fec0000000800 */
[C---:B-1----:R-:W-:Y:S02]  /*54d0*/  HMMA.16816.F32.BF16 R92, R4.reuse, R8, R92 ;  /* 0x00000008045c723c */ /* 0x042fe4000004185c */
[----:B------:R-:W-:Y:S06]  /*54e0*/  MUFU.EX2 R190, R190 ;  /* 0x000000be00be7308 */ /* 0x000fec0000000800 */
[C---:B------:R-:W-:Y:S01]  /*54f0*/  HMMA.16816.F32.BF16 R96, R4.reuse, R10, R96 ;  /* 0x0000000a0460723c */ /* 0x040fe20000041860 */
[----:B------:R-:W1:Y:S01]  /*5500*/  LDSM.16.MT88.4 R8, [R238+0x6900] ;  /* 0x00690000ee08783b */ /* 0x000e620000004200 */
[----:B------:R-:W-:Y:S06]  /*5510*/  MUFU.EX2 R189, R189 ;  /* 0x000000bd00bd7308 */ /* 0x000fec0000000800 */
[C---:B---3--:R-:W-:Y:S02]  /*5520*/  HMMA.16816.F32.BF16 R124, R4.reuse, R12, R124 ;  /* 0x0000000c047c723c */ /* 0x048fe4000004187c */
[----:B------:R-:W-:Y:S06]  /*5530*/  MUFU.EX2 R188, R188 ;  /* 0x000000bc00bc7308 */ /* 0x000fec0000000800 */
[C---:B------:R-:W-:Y:S01]  /*5540*/  HMMA.16816.F32.BF16 R128, R4.reuse, R14, R128 ;  /* 0x0000000e0480723c */ /* 0x040fe20000041880 */
[----:B------:R-:W3:Y:S01]  /*5550*/  LDSM.16.MT88.4 R12, [R239+0x9900] ;  /* 0x00990000ef0c783b */ /* 0x000ee20000004200 */
        /* <DEDUP_REMOVED lines=14> */
[C---:B----4-:R-:W-:Y:S08]  /*5640*/  HMMA.16816.F32.BF16 R108, R4.reuse, R20, R108 ;  /* 0x00000014046c723c */ /* 0x050ff0000004186c */
[C---:B------:R-:W-:Y:S01]  /*5650*/  HMMA.16816.F32.BF16 R112, R4.reuse, R22, R112 ;  /* 0x000000160470723c */ /* 0x040fe20000041870 */
[----:B------:R-:W4:Y:S07]  /*5660*/  LDSM.16.MT88.4 R20, [R245+0x9900] ;  /* 0x00990000f514783b */ /* 0x000f2e0000004200 */
[C---:B-----5:R-:W-:Y:S08]  /*5670*/  HMMA.16816.F32.BF16 R116, R4.reuse, R16, R116 ;  /* 0x000000100474723c */ /* 0x060ff00000041874 */
[C---:B------:R-:W-:Y:S01]  /*5680*/  HMMA.16816.F32.BF16 R120, R4.reuse, R18, R120 ;  /* 0x000000120478723c */ /* 0x040fe20000041878 */
[----:B------:R-:W5:Y:S07]  /*5690*/  LDSM.16.MT88.4 R16, [R240+0x9900] ;  /* 0x00990000f010783b */ /* 0x000f6e0000004200 */
[C---:B-1----:R-:W-:Y:S08]  /*56a0*/  HMMA.16816.F32.BF16 R132, R4.reuse, R8, R132 ;  /* 0x000000080484723c */ /* 0x042ff00000041884 */
[C---:B------:R-:W-:Y:S01]  /*56b0*/  HMMA.16816.F32.BF16 R136, R4.reuse, R10, R136 ;  /* 0x0000000a0488723c */ /* 0x040fe20000041888 */
[----:B------:R-:W1:Y:S07]  /*56c0*/  LDSM.16.MT88.4 R8, [R238+0x9900] ;  /* 0x00990000ee08783b */ /* 0x000e6e0000004200 */
[C---:B---3--:R-:W-:Y:S08]  /*56d0*/  HMMA.16816.F32.BF16 R152, R4.reuse, R12, R152 ;  /* 0x0000000c0498723c */ /* 0x048ff00000041898 */
[----:B------:R-:W-:Y:S01]  /*56e0*/  HMMA.16816.F32.BF16 R156, R4, R14, R156 ;  /* 0x0000000e049c723c */ /* 0x000fe2000004189c */
[----:B------:R-:W3:Y:S07]  /*56f0*/  LDSM.16.MT88.4 R12, [R239+0x1100] ;  /* 0x00110000ef0c783b */ /* 0x000eee0000004200 */
        /* <DEDUP_REMOVED lines=10> */
[C---:B----4-:R-:W-:Y:S01]  /*57a0*/  HMMA.16816.F32.BF16 R140, R4.reuse, R20, R140 ;  /* 0x00000014048c723c */ /* 0x050fe2000004188c */
[--C-:B------:R-:W-:Y:S02]  /*57b0*/  FFMA.FTZ R38, R213, c[0x0][0x2d0], -R26.reuse ;  /* 0x0000b400d5267a23 */ /* 0x100fe4000001081a */
[----:B------:R-:W-:Y:S02]  /*57c0*/  FFMA.FTZ R194, R25, c[0x0][0x2d0], -R26 ;  /* 0x0000b40019c27a23 */ /* 0x000fe4000001081a */
[----:B------:R-:W4:Y:S01]  /*57d0*/  MUFU.EX2 R39, R39 ;  /* 0x0000002700277308 */ /* 0x000f220000000800 */
[----:B------:R-:W-:Y:S02]  /*57e0*/  LDSM.16.MT88.4 R24, [R239+0x2900] ;  /* 0x00290000ef18783b */ /* 0x000fe40000004200 */
[C---:B------:R-:W-:Y:S02]  /*57f0*/  HMMA.16816.F32.BF16 R144, R4.reuse, R22, R144 ;  /* 0x000000160490723c */ /* 0x040fe40000041890 */
[----:B------:R-:W3:Y:S03]  /*5800*/  LDSM.16.MT88.4 R20, [R245+0x1100] ;  /* 0x00110000f514783b */ /* 0x000ee60000004200 */
[----:B------:R-:W1:Y:S03]  /*5810*/  MUFU.EX2 R38, R38 ;  /* 0x0000002600267308 */ /* 0x000e660000000800 */
[C---:B-----5:R-:W-:Y:S05]  /*5820*/  HMMA.16816.F32.BF16 R148, R4.reuse, R16, R148 ;  /* 0x000000100494723c */ /* 0x060fea0000041894 */
[----:B------:R-:W5:Y:S03]  /*5830*/  MUFU.EX2 R37, R37 ;  /* 0x0000002500257308 */ /* 0x000f660000000800 */
[C---:B------:R-:W-:Y:S01]  /*5840*/  HMMA.16816.F32.BF16 R168, R4.reuse, R18, R168 ;  /* 0x0000001204a8723c */ /* 0x040fe200000418a8 */
[----:B------:R-:W3:Y:S04]  /*5850*/  LDSM.16.MT88.4 R16, [R240+0x1100] ;  /* 0x00110000f010783b */ /* 0x000ee80000004200 */
[----:B------:R-:W2:Y:S03]  /*5860*/  MUFU.EX2 R194, R194 ;  /* 0x000000c200c27308 */ /* 0x000ea60000000800 */
[C---:B-1----:R-:W-:Y:S08]  /*5870*/  HMMA.16816.F32.BF16 R160, R4.reuse, R8, R160 ;  /* 0x0000000804a0723c */ /* 0x042ff000000418a0 */
[----:B------:R-:W-:Y:S01]  /*5880*/  HMMA.16816.F32.BF16 R164, R4, R10, R164 ;  /* 0x0000000a04a4723c */ /* 0x000fe200000418a4 */
[----:B------:R-:W1:Y:S06]  /*5890*/  LDSM.16.MT88.4 R8, [R238+0x1100] ;  /* 0x00110000ee08783b */ /* 0x000e6c0000004200 */
[----:B--2---:R-:W-:Y:S01]  /*58a0*/  F2FP.BF16.PACK_AB R4, R40, R44 ;  /* 0x0000002c2804723e */ /* 0x004fe200000010ff */
[----:B------:R-:W-:Y:S01]  /*58b0*/  FADD.FTZ R44, R44, R45 ;  /* 0x0000002d2c2c7221 */ /* 0x000fe20000010000 */
[----:B----4-:R-:W-:-:S02]  /*58c0*/  F2FP.BF16.PACK_AB R6, R36, R39 ;  /* 0x000000272406723e */ /* 0x010fc400000010ff */
[----:B------:R-:W-:Y:S01]  /*58d0*/  F2FP.BF16.PACK_AB R5, R38, R42 ;  /* 0x0000002a2605723e */ /* 0x000fe200000010ff */
[----:B------:R-:W-:Y:S01]  /*58e0*/  FADD.FTZ R42, R42, R47 ;  /* 0x0000002f2a2a7221 */ /* 0x000fe20000010000 */
[----:B-----5:R-:W-:Y:S01]  /*58f0*/  F2FP.BF16.PACK_AB R7, R3, R37 ;  /* 0x000000250307723e */ /* 0x020fe200000010ff */
[----:B------:R-:W-:Y:S02]  /*5900*/  FADD.FTZ R44, R40, R44 ;  /* 0x0000002c282c7221 */ /* 0x000fe40000010000 */
[----:B------:R-:W-:Y:S02]  /*5910*/  FADD.FTZ R42, R38, R42 ;  /* 0x0000002a262a7221 */ /* 0x000fe40000010000 */
[----:B------:R-:W-:Y:S02]  /*5920*/  FADD.FTZ R39, R39, R44 ;  /* 0x0000002c27277221 */ /* 0x000fe40000010000 */
[----:B---3--:R-:W-:Y:S01]  /*5930*/  HMMA.16816.F32.BF16 R60, R4, R12, R60 ;  /* 0x0000000c043c723c */ /* 0x008fe2000004183c */
[----:B------:R-:W-:-:S02]  /*5940*/  FADD.FTZ R37, R37, R42 ;  /* 0x0000002a25257221 */ /* 0x000fc40000010000 */
[----:B------:R-:W-:Y:S02]  /*5950*/  FADD.FTZ R39, R36, R39 ;  /* 0x0000002724277221 */ /* 0x000fe40000010000 */
[----:B------:R-:W-:-:S03]  /*5960*/  FADD.FTZ R37, R3, R37 ;  /* 0x0000002503257221 */ /* 0x000fc60000010000 */
        /* <DEDUP_REMOVED lines=56> */
[----:B--2---:R-:W-:Y:S01]  /*5cf0*/  HMMA.16816.F32.BF16 R60, R4, R12, R60 ;  /* 0x0000000c043c723c */ /* 0x004fe2000004183c */
[----:B------:R-:W-:-:S02]  /*5d00*/  FADD.FTZ R202, R202, R199 ;  /* 0x000000c7caca7221 */ /* 0x000fc40000010000 */
[----:B------:R-:W-:Y:S02]  /*5d10*/  FADD.FTZ R197, R195, R197 ;  /* 0x000000c5c3c57221 */ /* 0x000fe40000010000 */
[----:B------:R-:W-:-:S03]  /*5d20*/  FADD.FTZ R202, R201, R202 ;  /* 0x000000cac9ca7221 */ /* 0x000fc60000010000 */
        /* <DEDUP_REMOVED lines=40> */
[----:B------:R-:W-:Y:S07]  /*5fb0*/  LDSM.16.MT88.4 R20, [R238+0x2100] ;  /* 0x00210000ee14783b */ /* 0x000fee0000004200 */
[C---:B----4-:R-:W-:Y:S08]  /*5fc0*/  HMMA.16816.F32.BF16 R148, R4.reuse, R16, R148 ;  /* 0x000000100494723c */ /* 0x050ff00000041894 */
[C---:B------:R-:W-:Y:S01]  /*5fd0*/  HMMA.16816.F32.BF16 R168, R4.reuse, R18, R168 ;  /* 0x0000001204a8723c */ /* 0x040fe200000418a8 */
[----:B------:R-:W3:Y:S07]  /*5fe0*/  LDSM.16.MT88.4 R16, [R245+0x2100] ;  /* 0x00210000f510783b */ /* 0x000eee0000004200 */
        /* <DEDUP_REMOVED lines=15> */
[----:B------:R-:W-:Y:S02]  /*60e0*/  FADD.FTZ R206, R203, R206 ;  /* 0x000000cecbce7221 */ /* 0x000fe40000010000 */
[----:B------:R-:W-:Y:S01]  /*60f0*/  FADD.FTZ R205, R193, R205 ;  /* 0x000000cdc1cd7221 */ /* 0x000fe20000010000 */
[----:B------:R-:W-:Y:S01]  /*6100*/  HMMA.16816.F32.BF16 R56, R4, R14, R56 ;  /* 0x0000000e0438723c */ /* 0x000fe20000041838 */
[----:B------:R-:W2:Y:S01]  /*6110*/  LDSM.16.MT88.4 R12, [R240+0x5100] ;  /* 0x00510000f00c783b */ /* 0x000ea20000004200 */
[----:B------:R-:W-:Y:S02]  /*6120*/  FADD.FTZ R206, R189, R206 ;  /* 0x000000cebdce7221 */ /* 0x000fe40000010000 */
[----:B------:R-:W-:Y:S02]  /*6130*/  FADD.FTZ R205, R192, R205 ;  /* 0x000000cdc0cd7221 */ /* 0x000fe40000010000 */
[----:B------:R-:W-:-:S02]  /*6140*/  FADD.FTZ R206, R188, R206 ;  /* 0x000000cebcce7221 */ /* 0x000fc40000010000 */
[----:B---3--:R-:W-:Y:S01]  /*6150*/  HMMA.16816.F32.BF16 R176, R4, R16, R176 ;  /* 0x0000001004b0723c */ /* 0x008fe200000418b0 */
[----:B------:R-:W-:Y:S02]  /*6160*/  FADD.FTZ R205, R191, R205 ;  /* 0x000000cdbfcd7221 */ /* 0x000fe40000010000 */
[----:B------:R-:W-:-:S04]  /*6170*/  FADD.FTZ R206, R194, R206 ;  /* 0x000000cec2ce7221 */ /* 0x000fc80000010000 */
[----:B------:R-:W-:Y:S01]  /*6180*/  FADD.FTZ R3, R211, R206 ;  /* 0x000000ced3037221 */ /* 0x000fe20000010000 */
[C---:B------:R-:W-:Y:S01]  /*6190*/  HMMA.16816.F32.BF16 R172, R4.reuse, R18, R172 ;  /* 0x0000001204ac723c */ /* 0x040fe200000418ac */
[----:B------:R-:W3:Y:S04]  /*61a0*/  LDSM.16.MT88.4 R16, [R245+0x5100] ;  /* 0x00510000f510783b */ /* 0x000ee80000004200 */
[----:B------:R-:W-:Y:S03]  /*61b0*/  STL [R1+0x24], R3 ;  /* 0x0000240301007387 */ /* 0x000fe60000100800 */
[C---:B-1----:R-:W-:Y:S08]  /*61c0*/  HMMA.16816.F32.BF16 R60, R4.reuse, R8, R60 ;  /* 0x00000008043c723c */ /* 0x042ff0000004183c */
[C---:B------:R-:W-:Y:S01]  /*61d0*/  HMMA.16816.F32.BF16 R64, R4.reuse, R10, R64 ;  /* 0x0000000a0440723c */ /* 0x040fe20000041840 */
[----:B------:R-:W1:Y:S07]  /*61e0*/  LDSM.16.MT88.4 R8, [R239+0x5100] ;  /* 0x00510000ef08783b */ /* 0x000e6e0000004200 */
[C---:B------:R-:W-:Y:S08]  /*61f0*/  HMMA.16816.F32.BF16 R68, R4.reuse, R20, R68 ;  /* 0x000000140444723c */ /* 0x040ff00000041844 */
        /* <DEDUP_REMOVED lines=36> */
[----:B------:R-:W-:Y:S01]  /*6440*/  HMMA.16816.F32.BF16 R136, R4, R22, R136 ;  /* 0x000000160488723c */ /* 0x000fe20000041888 */
[----:B------:R-:W-:Y:S06]  /*6450*/  LDSM.16.MT88.4 R20, [R238+0x2900] ;  /* 0x00290000ee14783b */ /* 0x000fec0000004200 */
[----:B------:R-:W-:-:S02]  /*6460*/  F2FP.BF16.PACK_AB R4, R192, R193 ;  /* 0x000000c1c004723e */ /* 0x000fc400000010ff */
[----:B------:R-:W-:Y:S02]  /*6470*/  F2FP.BF16.PACK_AB R6, R190, R191 ;  /* 0x000000bfbe06723e */ /* 0x000fe400000010ff */
[----:B------:R-:W-:Y:S02]  /*6480*/  F2FP.BF16.PACK_AB R5, R188, R189 ;  /* 0x000000bdbc05723e */ /* 0x000fe400000010ff */
[----:B------:R-:W-:-:S07]  /*6490*/  F2FP.BF16.PACK_AB R7, R211, R194 ;  /* 0x000000c2d307723e */ /* 0x000fce00000010ff */
[C---:B-1----:R-:W-:Y:S08]  /*64a0*/  HMMA.16816.F32.BF16 R52, R4.reuse, R8, R52 ;  /* 0x000000080434723c */ /* 0x042ff00000041834 */
[C---:B--2---:R-:W-:Y:S08]  /*64b0*/  HMMA.16816.F32.BF16 R176, R4.reuse, R12, R176 ;  /* 0x0000000c04b0723c */ /* 0x044ff000000418b0 */
        /* <DEDUP_REMOVED lines=40> */
[----:B------:R-:W-:Y:S07]  /*6740*/  HMMA.16816.F32.BF16 R164, R4, R18, R164 ;  /* 0x0000001204a4723c */ /* 0x000fee00000418a4 */
[----:B------:R-:W-:-:S05]  /*6750*/  FADD.FTZ R4, R190, R205 ;  /* 0x000000cdbe047221 */ /* 0x000fca0000010000 */
[----:B------:R1:W-:Y:S01]  /*6760*/  STL [R1+0x28], R4 ;  /* 0x0000280401007387 */ /* 0x0003e20000100800 */
[----:B------:R-:W-:Y:S05]  /*6770*/  @P0 BRA `(.L_x_2662) ;  /* 0x0000483000000947 */ /* 0x000fea0003800000 */
[C---:B------:R-:W-:Y:S01]  /*6780*/  SHF.L.U64.HI R3, R33.reuse, 0x1, R35 ;  /* 0x0000000121037819 */ /* 0x040fe20000010223 */
[----:B------:R-:W-:Y:S01]  /*6790*/  IMAD.SHL.U32 R5, R33, 0x2, RZ ;  /* 0x0000000221057824 */ /* 0x000fe200078e00ff */
[----:B-1----:R-:W-:Y:S01]  /*67a0*/  SHF.L.U64.HI R4, R31, 0x1, R34 ;  /* 0x000000011f047819 */ /* 0x002fe20000010222 */
        /* <DEDUP_REMOVED lines=17> */
.L_x_2665:
[----:B------:R-:W2:Y:S01]  /*68c0*/  LDL R0, [R1] ;  /* 0x0000000001007983 */ /* 0x000ea20000100800 */
        /* <DEDUP_REMOVED lines=42> */
[C---:B---3--:R-:W-:Y:S05]  /*6b70*/  IADD3 R192, P0, R185.reuse, R204, RZ ;  /* 0x000000ccb9c07210 */ /* 0x048fea0007f1e0ff */
        /* <DEDUP_REMOVED lines=10> */
[C---:B-1----:R-:W-:Y:S04]  /*6c20*/  IADD3 R186, P0, R181.reuse, R204, RZ ;  /* 0x000000ccb5ba7210 */ /* 0x042fe80007f1e0ff */
        /* <DEDUP_REMOVED lines=17> */
[----:B-----5:R-:W-:Y:S04]  /*6d40*/  IADD3 R188, P0, R2, R214, RZ ;  /* 0x000000d602bc7210 */ /* 0x020fe80007f1e0ff */
[----:B------:R3:W-:Y:S01]  /*6d50*/  LDGSTS.E.BYPASS.LTC128B.128 [R249+0x11100], [R190.64], !P3 ;  /* 0x11100000bef97fae */ /* 0x0007e2000d901d4c */
[----:B------:R-:W-:Y:S01]  /*6d60*/  IMAD.X R189, R0, 0x1, R215, P0 ;  /* 0x0000000100bd7824 */ /* 0x000fe200000e06d7 */
[----:B-1----:R-:W-:Y:S04]  /*6d70*/  IADD3 R186, P0, R2, R212, RZ ;  /* 0x000000d402ba7210 */ /* 0x002fe80007f1e0ff */
[----:B------:R3:W-:Y:S01]  /*6d80*/  LDGSTS.E.BYPASS.LTC128B.128 [R249+0x14100], [R188.64], !P2 ;  /* 0x14100000bcf97fae */ /* 0x0007e2000d101d4c */
[----:B------:R-:W-:Y:S05]  /*6d90*/  IMAD.X R187, R0, 0x1, R213, P0 ;  /* 0x0000000100bb7824 */ /* 0x000fea00000e06d5 */
[----:B------:R3:W-:Y:S01]  /*6da0*/  LDGSTS.E.BYPASS.LTC128B.128 [R249+0x17100], [R186.64], !P1 ;  /* 0x17100000baf97fae */ /* 0x0007e2000c901d4c */
[----:B------:R-:W-:-:S05]  /*6db0*/  BRA `(.L_x_2664) ;  /* 0x0000185000007947 */ /* 0x000fca0003800000 */
.L_x_2663:
[----:B------:R1:W-:Y:S01]  /*6dc0*/  STL [R1+0x40], R56 ;  /* 0x0000403801007387 */ /* 0x0003e20000100800 */
[----:B--2---:R-:W-:Y:S01]  /*6dd0*/  SHF.R.S32.HI R0, RZ, 0x1f, R252 ;  /* 0x0000001fff007819 */ /* 0x004fe200000114fc */
[----:B------:R-:W-:Y:S01]  /*6de0*/  IMAD.WIDE.U32 R4, R252, c[0x0][0x208], RZ ;  /* 0x00008200fc047a25 */ /* 0x000fe200078e00ff */
[----:B------:R-:W-:Y:S01]  /*6df0*/  SHF.R.S32.HI R2, RZ, 0x1f, R251 ;  /* 0x0000001fff027819 */ /* 0x000fe200000114fb */
[----:B------:R-:W-:Y:S04]  /*6e00*/  DEPBAR.LE SB0, 0x0 ;  /* 0x000080000000791a */ /* 0x000fe80000000000 */
[----:B------:R-:W-:Y:S01]  /*6e10*/  IMAD R0, R0, c[0x0][0x208], RZ ;  /* 0x0000820000007a24 */ /* 0x000fe200078e02ff */
[----:B------:R-:W-:Y:S01]  /*6e20*/  BAR.SYNC.DEFER_BLOCKING 0x0 ;  /* 0x0000000000007b1d */ /* 0x000fe20000010000 */
[----:B------:R-:W-:Y:S01]  /*6e30*/  IMAD R2, R2, c[0x0][0x218], RZ ;  /* 0x0000860002027a24 */ /* 0x000fe200078e02ff */
[----:B------:R-:W-:Y:S01]  /*6e40*/  IADD3 R181, R249, 0x100, RZ ;  /* 0x00000100f9b57810 */ /* 0x000fe20007ffe0ff */
[----:B------:R-:W-:Y:S01]  /*6e50*/  IMAD R0, R252, c[0x0][0x20c], R0 ;  /* 0x00008300fc007a24 */ /* 0x000fe200078e0200 */
[----:B------:R-:W-:Y:S01]  /*6e60*/  UISETP.GE.AND UP0, UPT, UR6, 0x1, UPT ;  /* 0x000000010600788c */ /* 0x000fe2000bf06270 */
[----:B------:R-:W-:Y:S02]  /*6e70*/  IMAD R2, R251, c[0x0][0x21c], R2 ;  /* 0x00008700fb027a24 */ /* 0x000fe400078e0202 */
[----:B------:R-:W-:Y:S04]  /*6e80*/  IMAD.IADD R5, R5, 0x1, R0 ;  /* 0x0000000105057824 */ /* 0x000fe800078e0200 */
[----:B------:R-:W-:Y:S05]  /*6e90*/  IMAD.WIDE.U32 R4, R251, c[0x0][0x218], R4 ;  /* 0x00008600fb047a25 */ /* 0x000fea00078e0004 */
[----:B------:R-:W-:Y:S04]  /*6ea0*/  IADD3 R0, P0, R4, UR22, RZ ;  /* 0x0000001604007c10 */ /* 0x000fe8000ff1e0ff */
[----:B------:R-:W-:Y:S02]  /*6eb0*/  IADD3.X R4, R5, UR5, R2, P0, !PT ;  /* 0x0000000505047c10 */ /* 0x000fe400087fe402 */
[C---:B------:R-:W-:Y:S01]  /*6ec0*/  LEA R2, P0, R0.reuse, c[0x0][0x1f8], 0x1 ;  /* 0x00007e0000027a11 */ /* 0x040fe200078008ff */
[----:B------:R-:W-:Y:S03]  /*6ed0*/  LDSM.16.M88.4 R48, [R248+0x18100] ;  /* 0x01810000f830783b */ /* 0x000fe60000000200 */
[----:B------:R-:W-:Y:S01]  /*6ee0*/  LEA.HI.X R0, R0, c[0x0][0x1fc], R4, 0x1, P0 ;  /* 0x00007f0000007a11 */ /* 0x000fe200000f0c04 */
[----:B-1----:R-:W2:Y:S04]  /*6ef0*/  LDL R56, [R1+0x1c] ;  /* 0x00001c0001387983 */ /* 0x002ea80000100800 */
[----:B------:R1:W-:Y:S04]  /*6f00*/  STL [R1+0x3c], R55 ;  /* 0x00003c3701007387 */ /* 0x0003e80000100800 */
[----:B------:R-:W3:Y:S04]  /*6f10*/  LDL R29, [R1+0x14] ;  /* 0x00001400011d7983 */ /* 0x000ee80000100800 */
[----:B------:R-:W-:Y:S04]  /*6f20*/  SHFL.IDX PT, R44, R2, RZ, 0x181f ;  /* 0x00181fff022c7589 */ /* 0x000fe800000e0000 */
[----:B------:R-:W-:Y:S04]  /*6f30*/  SHFL.IDX PT, R20, R0, RZ, 0x181f ;  /* 0x00181fff00147589 */ /* 0x000fe800000e0000 */
[----:B------:R-:W4:Y:S04]  /*6f40*/  LDSM.16.M88.4 R8, [R247+0xc100] ;  /* 0x00c10000f708783b */ /* 0x000f280000000200 */
[----:B------:R-:W4:Y:S04]  /*6f50*/  LDSM.16.M88.4 R16, [R247+0xc900] ;  /* 0x00c90000f710783b */ /* 0x000f280000000200 */
[----:B------:R-:W-:Y:S04]  /*6f60*/  LDSM.16.M88.4 R24, [R247+0xd100] ;  /* 0x00d10000f718783b */ /* 0x000fe80000000200 */
[----:B-1----:R-:W3:Y:S04]  /*6f70*/  LDL R55, [R1+0x20] ;  /* 0x0000200001377983 */ /* 0x002ee80000100800 */
[----:B------:R1:W-:Y:S04]  /*6f80*/  STL [R1+0x38], R54 ;  /* 0x0000383601007387 */ /* 0x0003e80000100800 */
[----:B------:R-:W-:Y:S04]  /*6f90*/  LDSM.16.M88.4 R32, [R247+0xd900] ;  /* 0x00d90000f720783b */ /* 0x000fe80000000200 */
[----:B------:R-:W-:Y:S04]  /*6fa0*/  LDSM.16.M88.4 R40, [R247+0xe100] ;  /* 0x00e10000f728783b */ /* 0x000fe80000000200 */
[----:B------:R-:W-:Y:S04]  /*6fb0*/  LDSM.16.M88.4 R184, [R247+0xe900] ;  /* 0x00e90000f7b8783b */ /* 0x000fe80000000200 */
[----:B------:R-:W-:Y:S04]  /*6fc0*/  LDSM.16.M88.4 R188, [R244+0x18100] ;  /* 0x01810000f4bc783b */ /* 0x000fe80000000200 */
[----:B------:R-:W-:Y:S01]  /*6fd0*/  LDSM.16.M88.4 R192, [R246] ;  /* 0x00000000f6c0783b */ /* 0x000fe20000000200 */
[C---:B----4-:R-:W-:Y:S03]  /*6fe0*/  HMMA.16816.F32.BF16 R4, R48.reuse, R8, RZ ;  /* 0x000000083004723c */ /* 0x050fe600000418ff */
[----:B-1----:R-:W4:Y:S04]  /*6ff0*/  LDL R54, [R1+0x18] ;  /* 0x0000180001367983 */ /* 0x002f280000100800 */
[----:B------:R1:W-:Y:S01]  /*7000*/  STL [R1+0x34], R53 ;  /* 0x0000343501007387 */ /* 0x0003e20000100800 */
[C---:B------:R-:W-:Y:S03]  /*7010*/  HMMA.16816.F32.BF16 R8, R48.reuse, R10, RZ ;  /* 0x0000000a3008723c */ /* 0x040fe600000418ff */
[----:B------:R-:W-:Y:S04]  /*7020*/  LDSM.16.M88.4 R196, [R237] ;  /* 0x00000000edc4783b */ /* 0x000fe80000000200 */
[----:B------:R-:W-:Y:S01]  /*7030*/  LDSM.16.M88.4 R200, [R236] ;  /* 0x00000000ecc8783b */ /* 0x000fe20000000200 */
[C---:B------:R-:W-:Y:S03]  /*7040*/  HMMA.16816.F32.BF16 R12, R48.reuse, R16, RZ ;  /* 0x00000010300c723c */ /* 0x040fe600000418ff */
[----:B------:R-:W-:Y:S04]  /*7050*/  LDSM.16.M88.4 R204, [R235] ;  /* 0x00000000ebcc783b */ /* 0x000fe80000000200 */
[----:B------:R-:W-:Y:S01]  /*7060*/  LDSM.16.M88.4 R208, [R234] ;  /* 0x00000000ead0783b */ /* 0x000fe20000000200 */
[C---:B------:R-:W-:Y:S03]  /*7070*/  HMMA.16816.F32.BF16 R16, R48.reuse, R18, RZ ;  /* 0x000000123010723c */ /* 0x040fe600000418ff */
[----:B------:R-:W-:Y:S04]  /*7080*/  LDSM.16.M88.4 R212, [R233] ;  /* 0x00000000e9d4783b */ /* 0x000fe80000000200 */
[----:B------:R-:W2:Y:S04]  /*7090*/  SHFL.IDX PT, R38, R2, 0x1, 0x181f ;  /* 0x00381f0002267f89 */ /* 0x000ea800000e0000 */
[----:B-1----:R-:W4:Y:S04]  /*70a0*/  LDL R53, [R1+0xc] ;  /* 0x00000c0001357983 */ /* 0x002f280000100800 */
[----:B------:R1:W-:Y:S04]  /*70b0*/  STL [R1+0x30], R52 ;  /* 0x0000303401007387 */ /* 0x0003e80000100800 */
[----:B------:R-:W2:Y:S04]  /*70c0*/  SHFL.IDX PT, R28, R0, 0x1, 0x181f ;  /* 0x00381f00001c7f89 */ /* 0x000ea800000e0000 */
[----:B------:R-:W2:Y:S04]  /*70d0*/  SHFL.IDX PT, R2, R2, 0x2, 0x181f ;  /* 0x00581f0002027f89 */ /* 0x000ea800000e0000 */
[----:B------:R-:W2:Y:S04]  /*70e0*/  SHFL.IDX PT, R0, R0, 0x2, 0x181f ;  /* 0x00581f0000007f89 */ /* 0x000ea800000e0000 */
[----:B-1----:R-:W4:Y:S04]  /*70f0*/  LDL R52, [R1+0x10] ;  /* 0x0000100001347983 */ /* 0x002f280000100800 */
[----:B------:R1:W-:Y:S04]  /*7100*/  STL [R1+0x2c], R3 ;  /* 0x00002c0301007387 */ /* 0x0003e80000100800 */
[----:B------:R-:W4:Y:S04]  /*7110*/  LDL R250, [R1+0x8] ;  /* 0x0000080001fa7983 */ /* 0x000f280000100800 */
[----:B-1----:R-:W4:Y:S01]  /*7120*/  LDL R3, [R1+0x4] ;  /* 0x0000040001037983 */ /* 0x002f220000100800 */
[-C--:B--2---:R-:W-:Y:S05]  /*7130*/  IADD3 R30, P0, R44, R56.reuse, RZ ;  /* 0x000000382c1e7210 */ /* 0x084fea0007f1e0ff */
[--C-:B---3--:R-:W-:Y:S01]  /*7140*/  IMAD.X R31, R20, 0x1, R55.reuse, P0 ;  /* 0x00000001141f7824 */ /* 0x108fe200000e0637 */
[----:B------:R-:W-:Y:S04]  /*7150*/  IADD3 R22, P0, R44, R29, RZ ;  /* 0x0000001d2c167210 */ /* 0x000fe80007f1e0ff */
[----:B------:R1:W-:Y:S01]  /*7160*/  LDGSTS.E.BYPASS.LTC128B.128 [R181], [R30.64], !P4 ;  /* 0x000000001eb57fae */ /* 0x0003e2000e101d4c */
[----:B----4-:R-:W-:Y:S05]  /*7170*/  IMAD.X R23, R20, 0x1, R54, P0 ;  /* 0x0000000114177824 */ /* 0x010fea00000e0636 */
[----:B------:R2:W-:Y:S01]  /*7180*/  LDGSTS.E.BYPASS.LTC128B.128 [R181+0x3000], [R22.64], !P3 ;  /* 0x0300000016b57fae */ /* 0x0005e2000d901d4c */
[----:B------:R-:W-:Y:S05]  /*7190*/  IADD3 R36, P0, R44, R53, RZ ;  /* 0x000000352c247210 */ /* 0x000fea0007f1e0ff */
[----:B------:R-:W-:Y:S05]  /*71a0*/  IMAD.X R37, R20, 0x1, R52, P0 ;  /* 0x0000000114257824 */ /* 0x000fea00000e0634 */
[----:B------:R3:W-:Y:S01]  /*71b0*/  LDGSTS.E.BYPASS.LTC128B.128 [R181+0x6000], [R36.64], !P2 ;  /* 0x0600000024b57fae */ /* 0x0007e2000d101d4c */
[----:B------:R-:W-:Y:S05]  /*71c0*/  IADD3 R44, P0, R44, R3, RZ ;  /* 0x000000032c2c7210 */ /* 0x000fea0007f1e0ff */
[----:B------:R-:W-:Y:S01]  /*71d0*/  IMAD.X R45, R20, 0x1, R250, P0 ;  /* 0x00000001142d7824 */ /* 0x000fe200000e06fa */
[-C--:B------:R-:W-:Y:S01]  /*71e0*/  IADD3 R46, P0, R38, R56.reuse, RZ ;  /* 0x00000038262e7210 */ /* 0x080fe20007f1e0ff */
[C---:B--2---:R-:W-:Y:S03]  /*71f0*/  HMMA.16816.F32.BF16 R20, R48.reuse, R24, RZ ;  /* 0x000000183014723c */ /* 0x044fe600000418ff */
[----:B------:R2:W-:Y:S01]  /*7200*/  LDGSTS.E.BYPASS.LTC128B.128 [R181+0x9000], [R44.64], !P1 ;  /* 0x090000002cb57fae */ /* 0x0005e2000c901d4c */
[--C-:B------:R-:W-:Y:S01]  /*7210*/  IMAD.X R47, R28, 0x1, R55.reuse, P0 ;  /* 0x000000011c2f7824 */ /* 0x100fe200000e0637 */
[----:B-1----:R-:W-:Y:S03]  /*7220*/  IADD3 R30, P0, R38, R29, RZ ;  /* 0x0000001d261e7210 */ /* 0x002fe60007f1e0ff */
[C---:B------:R-:W-:Y:S01]  /*7230*/  HMMA.16816.F32.BF16 R24, R48.reuse, R26, RZ ;  /* 0x0000001a3018723c */ /* 0x040fe200000418ff */
[----:B------:R1:W-:Y:S03]  /*7240*/  LDGSTS.E.BYPASS.LTC128B.128 [R181+0x1000], [R46.64], !P4 ;  /* 0x010000002eb57fae */ /* 0x0003e6000e101d4c */
[----:B------:R-:W-:Y:S01]  /*7250*/  IMAD.X R31, R28, 0x1, R54, P0 ;  /* 0x000000011c1f7824 */ /* 0x000fe200000e0636 */
[----:B---3--:R-:W-:Y:S04]  /*7260*/  IADD3 R36, P0, R38, R53, RZ ;  /* 0x0000003526247210 */ /* 0x008fe80007f1e0ff */
[----:B------:R3:W-:Y:S03]  /*7270*/  LDGSTS.E.BYPASS.LTC128B.128 [R181+0x4000], [R30.64], !P3 ;  /* 0x040000001eb57fae */ /* 0x0007e6000d901d4c */
[----:B------:R-:W-:Y:S01]  /*7280*/  IMAD.X R37, R28, 0x1, R52, P0 ;  /* 0x000000011c257824 */ /* 0x000fe200000e0634 */
[----:B------:R-:W-:Y:S04]  /*7290*/  IADD3 R38, P0, R38, R3, RZ ;  /* 0x0000000326267210 */ /* 0x000fe80007f1e0ff */
[----:B------:R4:W-:Y:S01]  /*72a0*/  LDGSTS.E.BYPASS.LTC128B.128 [R181+0x7000], [R36.64], !P2 ;  /* 0x0700000024b57fae */ /* 0x0009e2000d101d4c */
[----:B------:R-:W-:Y:S01]  /*72b0*/  IMAD.X R39, R28, 0x1, R250, P0 ;  /* 0x000000011c277824 */ /* 0x000fe200000e06fa */
[----:B--2---:R-:W-:Y:S04]  /*72c0*/  IADD3 R44, P0, R2, R56, RZ ;  /* 0x00000038022c7210 */ /* 0x004fe80007f1e0ff */
[----:B------:R2:W-:Y:S01]  /*72d0*/  LDGSTS.E.BYPASS.LTC128B.128 [R181+0xa000], [R38.64], !P1 ;  /* 0x0a00000026b57fae */ /* 0x0005e2000c901d4c */
[----:B------:R-:W-:Y:S03]  /*72e0*/  IMAD.X R45, R0, 0x1, R55, P0 ;  /* 0x00000001002d7824 */ /* 0x000fe600000e0637 */
[----:B------:R1:W5:Y:S04]  /*72f0*/  LDL.LU R56, [R1+0x40] ;  /* 0x0000400001387983 */ /* 0x0003680000300800 */
[----:B------:R1:W-:Y:S04]  /*7300*/  LDGSTS.E.BYPASS.LTC128B.128 [R181+0x2000], [R44.64], !P4 ;  /* 0x020000002cb57fae */ /* 0x0003e8000e101d4c */
[----:B------:R1:W5:Y:S01]  /*7310*/  LDL.LU R55, [R1+0x3c] ;  /* 0x00003c0001377983 */ /* 0x0003620000300800 */
[----:B----4-:R-:W-:Y:S02]  /*7320*/  IADD3 R36, P0, R2, R29, RZ ;  /* 0x0000001d02247210 */ /* 0x010fe40007f1e0ff */
[C---:B---3--:R-:W-:Y:S03]  /*7330*/  HMMA.16816.F32.BF16 R28, R48.reuse, R32, RZ ;  /* 0x00000020301c723c */ /* 0x048fe600000418ff */
[----:B------:R-:W-:Y:S01]  /*7340*/  IMAD.X R37, R0, 0x1, R54, P0 ;  /* 0x0000000100257824 */ /* 0x000fe200000e0636 */
[----:B--2---:R-:W-:Y:S01]  /*7350*/  IADD3 R38, P0, R2, R53, RZ ;  /* 0x0000003502267210 */ /* 0x004fe20007f1e0ff */
[----:B------:R2:W5:Y:S03]  /*7360*/  LDL.LU R54, [R1+0x38] ;  /* 0x0000380001367983 */ /* 0x0005660000300800 */
[C---:B------:R-:W-:Y:S01]  /*7370*/  HMMA.16816.F32.BF16 R32, R48.reuse, R34, RZ ;  /* 0x000000223020723c */ /* 0x040fe200000418ff */
[----:B------:R-:W-:Y:S01]  /*7380*/  IMAD.X R39, R0, 0x1, R52, P0 ;  /* 0x0000000100277824 */ /* 0x000fe200000e0634 */
[----:B------:R3:W-:Y:S02]  /*7390*/  LDGSTS.E.BYPASS.LTC128B.128 [R181+0x5000], [R36.64], !P3 ;  /* 0x0500000024b57fae */ /* 0x0007e4000d901d4c */
[----:B-1----:R-:W-:Y:S02]  /*73a0*/  IADD3 R44, P0, R2, R3, RZ ;  /* 0x00000003022c7210 */ /* 0x002fe40007f1e0ff */
[----:B------:R3:W-:Y:S04]  /*73b0*/  LDGSTS.E.BYPASS.LTC128B.128 [R181+0x8000], [R38.64], !P2 ;  /* 0x0800000026b57fae */ /* 0x0007e8000d101d4c */
[----:B------:R2:W5:Y:S02]  /*73c0*/  LDL.LU R53, [R1+0x34] ;  /* 0x0000340001357983 */ /* 0x0005640000300800 */
[----:B------:R-:W-:Y:S01]  /*73d0*/  IMAD.X R45, R0, 0x1, R250, P0 ;  /* 0x00000001002d7824 */ /* 0x000fe200000e06fa */
[----:B------:R-:W-:Y:S01]  /*73e0*/  PLOP3.LUT P0, PT, PT, PT, UP0, 0x80, 0x0 ;  /* 0x000000000000781c */ /* 0x000fe20003f0f008 */
[----:B------:R2:W5:Y:S01]  /*73f0*/  LDL.LU R52, [R1+0x30] ;  /* 0x0000300001347983 */ /* 0x0005620000300800 */
[----:B------:R-:W-:Y:S03]  /*7400*/  IMAD.MOV.U32 R250, RZ, RZ, c[0x0][0x2b8] ;  /* 0x0000ae00fffa7624 */ /* 0x000fe600078e00ff */
[----:B------:R1:W-:Y:S04]  /*7410*/  LDGSTS.E.BYPASS.LTC128B.128 [R181+0xb000], [R44.64], !P1 ;  /* 0x0b0000002cb57fae */ /* 0x0003e8000c901d4c */
[----:B------:R-:W0:Y:S04]  /*7420*/  LDGDEPBAR ;  /* 0x00000000000079af */ /* 0x000e280000000000 */
[----:B------:R2:W5:Y:S01]  /*7430*/  LDL.LU R3, [R1+0x2c] ;  /* 0x00002c0001037983 */ /* 0x0005620000300800 */
[C---:B---3--:R-:W-:Y:S08]  /*7440*/  HMMA.16816.F32.BF16 R36, R48.reuse, R40, RZ ;  /* 0x000000283024723c */ /* 0x048ff000000418ff */
        /* <DEDUP_REMOVED lines=283> */
[----:B-----5:R-:W-:-:S07]  /*8600*/  @P0 BRA `(.L_x_2665) ;  /* 0xffffe2b000000947 */ /* 0x020fce000383ffff */
.L_x_2664:
[----:B---3--:R-:W-:Y:S01]  /*8610*/  FMNMX.FTZ R184, R4, R180, !PT ;  /* 0x000000b404b87209 */ /* 0x008fe20007810000 */
        /* <DEDUP_REMOVED lines=51> */
[----:B------:R-:W-:Y:S01]  /*8950*/  SHFL.BFLY PT, R2, R184, 0x2, 0x1f ;  /* 0x0c401f00b8027f89 */ /* 0x000fe200000e0000 */
[----:B------:R-:W-:Y:S07]  /*8960*/  UIADD3 UR6, UR6, -0x1, URZ ;  /* 0xffffffff06067890 */ /* 0x000fee000fffe03f */
[----:B------:R-:W1:Y:S02]  /*8970*/  SHFL.BFLY PT, R0, R181, 0x2, 0x1f ;  /* 0x0c401f00b5007f89 */ /* 0x000e6400000e0000 */
[----:B-1----:R-:W-:Y:S02]  /*8980*/  FMNMX.FTZ R181, R181, R0, !PT ;  /* 0x00000000b5b57209 */ /* 0x002fe40007810000 */
[----:B------:R-:W-:Y:S04]  /*8990*/  FMNMX.FTZ R184, R184, R2, !PT ;  /* 0x00000002b8b87209 */ /* 0x000fe80007810000 */
[----:B------:R-:W1:Y:S08]  /*89a0*/  SHFL.BFLY PT, R0, R181, 0x1, 0x1f ;  /* 0x0c201f00b5007f89 */ /* 0x000e7000000e0000 */
[----:B------:R-:W2:Y:S01]  /*89b0*/  SHFL.BFLY PT, R2, R184, 0x1, 0x1f ;  /* 0x0c201f00b8027f89 */ /* 0x000ea200000e0000 */
[----:B-1----:R-:W-:Y:S05]  /*89c0*/  FMNMX.FTZ R0, R0, R181, !PT ;  /* 0x000000b500007209 */ /* 0x002fea0007810000 */
[C---:B------:R-:W-:Y:S02]  /*89d0*/  FMUL.FTZ R204, R0.reuse, c[0x0][0x2d0] ;  /* 0x0000b40000cc7a20 */ /* 0x040fe40000410000 */
[----:B------:R-:W-:Y:S01]  /*89e0*/  FADD.FTZ R3, -R0, R3 ;  /* 0x0000000300037221 */ /* 0x000fe20000010100 */
[----:B--2---:R-:W-:Y:S01]  /*89f0*/  FMNMX.FTZ R2, R184, R2, !PT ;  /* 0x00000002b8027209 */ /* 0x004fe20007810000 */
[--C-:B------:R-:W-:Y:S01]  /*8a00*/  FFMA.FTZ R197, R10, c[0x0][0x2d0], -R204.reuse ;  /* 0x0000b4000ac57a23 */ /* 0x100fe200000108cc */
[----:B------:R-:W1:Y:S01]  /*8a10*/  LDSM.16.MT88.4 R184, [R245+0x100] ;  /* 0x00010000f5b8783b */ /* 0x000e620000004200 */
[----:B------:R-:W-:Y:S02]  /*8a20*/  FFMA.FTZ R181, R11, c[0x0][0x2d0], -R204 ;  /* 0x0000b4000bb57a23 */ /* 0x000fe400000108cc */
[C---:B------:R-:W-:Y:S02]  /*8a30*/  FMUL.FTZ R205, R2.reuse, c[0x0][0x2d0] ;  /* 0x0000b40002cd7a20 */ /* 0x040fe40000410000 */
[----:B------:R-:W-:Y:S01]  /*8a40*/  FADD.FTZ R180, -R2, R180 ;  /* 0x000000b402b47221 */ /* 0x000fe20000010100 */
[----:B------:R-:W-:Y:S01]  /*8a50*/  MUFU.EX2 R197, R197 ;  /* 0x000000c500c57308 */ /* 0x000fe20000000800 */
[--C-:B------:R-:W-:Y:S02]  /*8a60*/  FFMA.FTZ R198, R8, c[0x0][0x2d0], -R205.reuse ;  /* 0x0000b40008c67a23 */ /* 0x100fe400000108cd */
[--C-:B------:R-:W-:Y:S02]  /*8a70*/  FFMA.FTZ R196, R9, c[0x0][0x2d0], -R205.reuse ;  /* 0x0000b40009c47a23 */ /* 0x100fe400000108cd */
[----:B------:R-:W-:Y:S02]  /*8a80*/  FMUL.FTZ R180, R180, c[0x0][0x2d0] ;  /* 0x0000b400b4b47a20 */ /* 0x000fe40000410000 */
        /* <DEDUP_REMOVED lines=14> */
[----:B------:R-:W3:Y:S01]  /*8b70*/  MUFU.EX2 R3, R3 ;  /* 0x0000000300037308 */ /* 0x000ee20000000800 */
[----:B------:R-:W-:Y:S01]  /*8b80*/  LDSM.16.MT88.4 R28, [R238+0xa100] ;  /* 0x00a10000ee1c783b */ /* 0x000fe20000004200 */
[--C-:B------:R-:W-:Y:S02]  /*8b90*/  FFMA.FTZ R35, R35, c[0x0][0x2d0], -R204.reuse ;  /* 0x0000b40023237a23 */ /* 0x100fe400000108cc */
[--C-:B------:R-:W-:Y:S02]  /*8ba0*/  FFMA.FTZ R213, R32, c[0x0][0x2d0], -R205.reuse ;  /* 0x0000b40020d57a23 */ /* 0x100fe400000108cd */
[--C-:B------:R-:W-:Y:S02]  /*8bb0*/  FFMA.FTZ R214, R33, c[0x0][0x2d0], -R205.reuse ;  /* 0x0000b40021d67a23 */ /* 0x100fe400000108cd */
[--C-:B------:R-:W-:Y:S02]  /*8bc0*/  FFMA.FTZ R215, R34, c[0x0][0x2d0], -R204.reuse ;  /* 0x0000b40022d77a23 */ /* 0x100fe400000108cc */
[----:B------:R-:W-:Y:S01]  /*8bd0*/  MUFU.EX2 R203, R203 ;  /* 0x000000cb00cb7308 */ /* 0x000fe20000000800 */
[--C-:B------:R-:W-:Y:S02]  /*8be0*/  FFMA.FTZ R43, R43, c[0x0][0x2d0], -R204.reuse ;  /* 0x0000b4002b2b7a23 */ /* 0x100fe400000108cc */
[--C-:B------:R-:W-:Y:S02]  /*8bf0*/  FFMA.FTZ R36, R36, c[0x0][0x2d0], -R205.reuse ;  /* 0x0000b40024247a23 */ /* 0x100fe400000108cd */
[C---:B--2---:R-:W-:Y:S02]  /*8c00*/  FMUL.FTZ R4, R180.reuse, R176 ;  /* 0x000000b0b4047220 */ /* 0x044fe40000410000 */
[C---:B------:R-:W-:Y:S02]  /*8c10*/  FMUL.FTZ R5, R180.reuse, R177 ;  /* 0x000000b1b4057220 */ /* 0x040fe40000410000 */
[C---:B------:R-:W-:Y:S01]  /*8c20*/  FMUL.FTZ R8, R180.reuse, R172 ;  /* 0x000000acb4087220 */ /* 0x040fe20000410000 */
[----:B------:R-:W2:Y:S01]  /*8c30*/  MUFU.EX2 R200, R200 ;  /* 0x000000c800c87308 */ /* 0x000ea20000000800 */
[C---:B------:R-:W-:Y:S02]  /*8c40*/  FMUL.FTZ R9, R180.reuse, R173 ;  /* 0x000000adb4097220 */ /* 0x040fe40000410000 */
[C---:B------:R-:W-:Y:S02]  /*8c50*/  FMUL.FTZ R52, R180.reuse, R52 ;  /* 0x00000034b4347220 */ /* 0x040fe40000410000 */
[C---:B---3--:R-:W-:Y:S02]  /*8c60*/  FMUL.FTZ R6, R3.reuse, R178 ;  /* 0x000000b203067220 */ /* 0x048fe40000410000 */
[C---:B------:R-:W-:Y:S02]  /*8c70*/  FMUL.FTZ R7, R3.reuse, R179 ;  /* 0x000000b303077220 */ /* 0x040fe40000410000 */
[C---:B------:R-:W-:Y:S01]  /*8c80*/  FMUL.FTZ R10, R3.reuse, R174 ;  /* 0x000000ae030a7220 */ /* 0x040fe20000410000 */
[----:B------:R-:W3:Y:S01]  /*8c90*/  MUFU.EX2 R196, R196 ;  /* 0x000000c400c47308 */ /* 0x000ee20000000800 */
[C---:B------:R-:W-:Y:S02]  /*8ca0*/  FMUL.FTZ R11, R3.reuse, R175 ;  /* 0x000000af030b7220 */ /* 0x040fe40000410000 */
[----:B------:R-:W4:Y:S01]  /*8cb0*/  LDSM.16.MT88.4 R172, [R238+0x100] ;  /* 0x00010000eeac783b */ /* 0x000f220000004200 */
[C---:B------:R-:W-:Y:S02]  /*8cc0*/  FMUL.FTZ R53, R180.reuse, R53 ;  /* 0x00000035b4357220 */ /* 0x040fe40000410000 */
[C---:B------:R-:W-:Y:S02]  /*8cd0*/  FMUL.FTZ R54, R3.reuse, R54 ;  /* 0x0000003603367220 */ /* 0x040fe40000410000 */
[C---:B------:R-:W-:Y:S02]  /*8ce0*/  FMUL.FTZ R55, R3.reuse, R55 ;  /* 0x0000003703377220 */ /* 0x040fe40000410000 */
[----:B------:R-:W-:Y:S01]  /*8cf0*/  MUFU.EX2 R201, R201 ;  /* 0x000000c900c97308 */ /* 0x000fe20000000800 */
[C---:B------:R-:W-:Y:S02]  /*8d00*/  FMUL.FTZ R56, R180.reuse, R56 ;  /* 0x00000038b4387220 */ /* 0x040fe40000410000 */
[----:B------:R-:W-:Y:S01]  /*8d10*/  FMUL.FTZ R57, R180, R57 ;  /* 0x00000039b4397220 */ /* 0x000fe20000410000 */
[----:B--2---:R-:W-:Y:S01]  /*8d20*/  F2FP.BF16.PACK_AB R176, R200, R203 ;  /* 0x000000cbc8b0723e */ /* 0x004fe200000010ff */
[C---:B------:R-:W-:Y:S02]  /*8d30*/  FMUL.FTZ R58, R3.reuse, R58 ;  /* 0x0000003a033a7220 */ /* 0x040fe40000410000 */
[C---:B------:R-:W-:Y:S02]  /*8d40*/  FMUL.FTZ R59, R3.reuse, R59 ;  /* 0x0000003b033b7220 */ /* 0x040fe40000410000 */
[C---:B------:R-:W-:Y:S01]  /*8d50*/  FMUL.FTZ R60, R180.reuse, R60 ;  /* 0x0000003cb43c7220 */ /* 0x040fe20000410000 */
[----:B------:R-:W2:Y:S01]  /*8d60*/  MUFU.EX2 R199, R199 ;  /* 0x000000c700c77308 */ /* 0x000ea20000000800 */
[----:B------:R-:W-:Y:S02]  /*8d70*/  FMUL.FTZ R61, R180, R61 ;  /* 0x0000003db43d7220 */ /* 0x000fe40000410000 */
[C---:B------:R-:W-:Y:S01]  /*8d80*/  FMUL.FTZ R62, R3.reuse, R62 ;  /* 0x0000003e033e7220 */ /* 0x040fe20000410000 */
[----:B---3--:R-:W-:Y:S01]  /*8d90*/  F2FP.BF16.PACK_AB R178, R196, R198 ;  /* 0x000000c6c4b2723e */ /* 0x008fe200000010ff */
        /* <DEDUP_REMOVED lines=12> */
[----:B--2---:R-:W-:Y:S01]  /*8e60*/  F2FP.BF16.PACK_AB R177, R199, R201 ;  /* 0x000000c9c7b1723e */ /* 0x004fe200000010ff */
[C---:B------:R-:W-:Y:S02]  /*8e70*/  FMUL.FTZ R73, R180.reuse, R73 ;  /* 0x00000049b4497220 */ /* 0x040fe40000410000 */
[C---:B------:R-:W-:Y:S02]  /*8e80*/  FMUL.FTZ R74, R3.reuse, R74 ;  /* 0x0000004a034a7220 */ /* 0x040fe40000410000 */
[----:B------:R-:W-:Y:S01]  /*8e90*/  FMUL.FTZ R75, R3, R75 ;  /* 0x0000004b034b7220 */ /* 0x000fe20000410000 */
[----:B------:R-:W-:Y:S01]  /*8ea0*/  MUFU.EX2 R206, R206 ;  /* 0x000000ce00ce7308 */ /* 0x000fe20000000800 */
[C---:B------:R-:W-:Y:S02]  /*8eb0*/  FMUL.FTZ R76, R180.reuse, R76 ;  /* 0x0000004cb44c7220 */ /* 0x040fe40000410000 */
[----:B------:R-:W-:Y:S01]  /*8ec0*/  FMUL.FTZ R77, R180, R77 ;  /* 0x0000004db44d7220 */ /* 0x000fe20000410000 */
[----:B---3--:R-:W-:Y:S01]  /*8ed0*/  F2FP.BF16.PACK_AB R179, R181, R197 ;  /* 0x000000c5b5b3723e */ /* 0x008fe200000010ff */
[--C-:B------:R-:W-:Y:S02]  /*8ee0*/  FFMA.FTZ R37, R37, c[0x0][0x2d0], -R205.reuse ;  /* 0x0000b40025257a23 */ /* 0x100fe400000108cd */
[--C-:B------:R-:W-:Y:S02]  /*8ef0*/  FFMA.FTZ R38, R38, c[0x0][0x2d0], -R204.reuse ;  /* 0x0000b40026267a23 */ /* 0x100fe400000108cc */
[--C-:B------:R-:W-:Y:S01]  /*8f00*/  FFMA.FTZ R39, R39, c[0x0][0x2d0], -R204.reuse ;  /* 0x0000b40027277a23 */ /* 0x100fe200000108cc */
[----:B------:R-:W-:Y:S01]  /*8f10*/  MUFU.EX2 R207, R207 ;  /* 0x000000cf00cf7308 */ /* 0x000fe20000000800 */
        /* <DEDUP_REMOVED lines=8> */
[C---:B------:R-:W-:Y:S04]  /*8fa0*/  HMMA.16816.F32.BF16 R52, R176.reuse, R188, R52 ;  /* 0x000000bcb034723c */ /* 0x040fe80000041834 */
[C---:B------:R-:W-:Y:S01]  /*8fb0*/  FMUL.FTZ R82, R3.reuse, R82 ;  /* 0x0000005203527220 */ /* 0x040fe20000410000 */
[----:B------:R-:W-:Y:S01]  /*8fc0*/  MUFU.EX2 R209, R209 ;  /* 0x000000d100d17308 */ /* 0x000fe20000000800 */
[C---:B------:R-:W-:Y:S02]  /*8fd0*/  FMUL.FTZ R83, R3.reuse, R83 ;  /* 0x0000005303537220 */ /* 0x040fe40000410000 */
[C---:B------:R-:W-:Y:S01]  /*8fe0*/  HMMA.16816.F32.BF16 R56, R176.reuse, R190, R56 ;  /* 0x000000beb038723c */ /* 0x040fe20000041838 */
[----:B------:R-:W2:Y:S03]  /*8ff0*/  LDSM.16.MT88.4 R188, [R240+0x3100] ;  /* 0x00310000f0bc783b */ /* 0x000ea60000004200 */
[C---:B------:R-:W-:Y:S02]  /*9000*/  FMUL.FTZ R84, R180.reuse, R84 ;  /* 0x00000054b4547220 */ /* 0x040fe40000410000 */
[C---:B------:R-:W-:Y:S01]  /*9010*/  FMUL.FTZ R85, R180.reuse, R85 ;  /* 0x00000055b4557220 */ /* 0x040fe20000410000 */
[----:B------:R-:W-:Y:S01]  /*9020*/  MUFU.EX2 R210, R210 ;  /* 0x000000d200d27308 */ /* 0x000fe20000000800 */
[C---:B------:R-:W-:Y:S04]  /*9030*/  HMMA.16816.F32.BF16 R60, R176.reuse, R192, R60 ;  /* 0x000000c0b03c723c */ /* 0x040fe8000004183c */
[C---:B------:R-:W-:Y:S02]  /*9040*/  FMUL.FTZ R86, R3.reuse, R86 ;  /* 0x0000005603567220 */ /* 0x040fe40000410000 */
[C---:B------:R-:W-:Y:S02]  /*9050*/  FMUL.FTZ R87, R3.reuse, R87 ;  /* 0x0000005703577220 */ /* 0x040fe40000410000 */
[C---:B------:R-:W-:Y:S01]  /*9060*/  HMMA.16816.F32.BF16 R64, R176.reuse, R194, R64 ;  /* 0x000000c2b040723c */ /* 0x040fe20000041840 */
[----:B------:R-:W-:Y:S03]  /*9070*/  MUFU.EX2 R211, R211 ;  /* 0x000000d300d37308 */ /* 0x000fe60000000800 */
[C---:B------:R-:W-:Y:S02]  /*9080*/  FMUL.FTZ R88, R180.reuse, R88 ;  /* 0x00000058b4587220 */ /* 0x040fe40000410000 */
[C---:B------:R-:W-:Y:S02]  /*9090*/  FMUL.FTZ R89, R180.reuse, R89 ;  /* 0x00000059b4597220 */ /* 0x040fe40000410000 */
[C---:B----4-:R-:W-:Y:S03]  /*90a0*/  HMMA.16816.F32.BF16 R68, R176.reuse, R172, R68 ;  /* 0x000000acb044723c */ /* 0x050fe60000041844 */
[----:B------:R-:W-:Y:S01]  /*90b0*/  MUFU.EX2 R212, R212 ;  /* 0x000000d400d47308 */ /* 0x000fe20000000800 */
[C---:B------:R-:W-:Y:S02]  /*90c0*/  FMUL.FTZ R90, R3.reuse, R90 ;  /* 0x0000005a035a7220 */ /* 0x040fe40000410000 */
[C---:B------:R-:W-:Y:S02]  /*90d0*/  FMUL.FTZ R91, R3.reuse, R91 ;  /* 0x0000005b035b7220 */ /* 0x040fe40000410000 */
[C---:B------:R-:W-:Y:S01]  /*90e0*/  HMMA.16816.F32.BF16 R72, R176.reuse, R174, R72 ;  /* 0x000000aeb048723c */ /* 0x040fe20000041848 */
[----:B------:R-:W3:Y:S03]  /*90f0*/  LDSM.16.MT88.4 R172, [R239+0x3100] ;  /* 0x00310000efac783b */ /* 0x000ee60000004200 */
[C---:B------:R-:W-:Y:S01]  /*9100*/  FMUL.FTZ R92, R180.reuse, R92 ;  /* 0x0000005cb45c7220 */ /* 0x040fe20000410000 */
[----:B------:R-:W-:Y:S01]  /*9110*/  MUFU.EX2 R213, R213 ;  /* 0x000000d500d57308 */ /* 0x000fe20000000800 */
[C---:B------:R-:W-:Y:S02]  /*9120*/  FMUL.FTZ R93, R180.reuse, R93 ;  /* 0x0000005db45d7220 */ /* 0x040fe40000410000 */
[C---:B-1----:R-:W-:Y:S04]  /*9130*/  HMMA.16816.F32.BF16 R76, R176.reuse, R184, R76 ;  /* 0x000000b8b04c723c */ /* 0x042fe8000004184c */
[C---:B------:R-:W-:Y:S02]  /*9140*/  FMUL.FTZ R94, R3.reuse, R94 ;  /* 0x0000005e035e7220 */ /* 0x040fe40000410000 */
[C---:B------:R-:W-:Y:S01]  /*9150*/  FMUL.FTZ R95, R3.reuse, R95 ;  /* 0x0000005f035f7220 */ /* 0x040fe20000410000 */
[----:B------:R-:W-:Y:S01]  /*9160*/  MUFU.EX2 R214, R214 ;  /* 0x000000d600d67308 */ /* 0x000fe20000000800 */
        /* <DEDUP_REMOVED lines=27> */
[C---:B------:R-:W-:Y:S04]  /*9320*/  FMUL.FTZ R112, R180.reuse, R112 ;  /* 0x00000070b4707220 */ /* 0x040fe80000410000 */
[C---:B------:R-:W-:Y:S01]  /*9330*/  FMUL.FTZ R113, R180.reuse, R113 ;  /* 0x00000071b4717220 */ /* 0x040fe20000410000 */
        /* <DEDUP_REMOVED lines=48> */
[----:B------:R-:W-:Y:S03]  /*9640*/  FMUL.FTZ R149, R180, R149 ;  /* 0x00000095b4957220 */ /* 0x000fe60000410000 */
[C---:B------:R-:W-:Y:S01]  /*9650*/  HMMA.16816.F32.BF16 R144, R176.reuse, R174, R144 ;  /* 0x000000aeb090723c */ /* 0x040fe20000041890 */
[----:B------:R-:W-:Y:S02]  /*9660*/  LDSM.16.MT88.4 R172, [R245+0x900] ;  /* 0x00090000f5ac783b */ /* 0x000fe40000004200 */
[C---:B------:R-:W-:Y:S02]  /*9670*/  FMUL.FTZ R150, R3.reuse, R150 ;  /* 0x0000009603967220 */ /* 0x040fe40000410000 */
[----:B------:R-:W-:Y:S02]  /*9680*/  FMUL.FTZ R151, R3, R151 ;  /* 0x0000009703977220 */ /* 0x000fe40000410000 */
[--C-:B------:R-:W-:Y:S02]  /*9690*/  FFMA.FTZ R192, R12, c[0x0][0x2d0], -R205.reuse ;  /* 0x0000b4000cc07a23 */ /* 0x100fe400000108cd */
[C---:B------:R-:W-:Y:S03]  /*96a0*/  FMUL.FTZ R12, R180.reuse, R168 ;  /* 0x000000a8b40c7220 */ /* 0x040fe60000410000 */
[C---:B-1----:R-:W-:Y:S01]  /*96b0*/  HMMA.16816.F32.BF16 R148, R176.reuse, R184, R148 ;  /* 0x000000b8b094723c */ /* 0x042fe20000041894 */
[----:B------:R-:W-:Y:S02]  /*96c0*/  MUFU.EX2 R192, R192 ;  /* 0x000000c000c07308 */ /* 0x000fe40000000800 */
[--C-:B------:R-:W-:Y:S02]  /*96d0*/  FFMA.FTZ R193, R13, c[0x0][0x2d0], -R205.reuse ;  /* 0x0000b4000dc17a23 */ /* 0x100fe400000108cd */
[----:B------:R-:W-:Y:S02]  /*96e0*/  FMUL.FTZ R13, R180, R169 ;  /* 0x000000a9b40d7220 */ /* 0x000fe40000410000 */
[--C-:B------:R-:W-:Y:S02]  /*96f0*/  FFMA.FTZ R194, R14, c[0x0][0x2d0], -R204.reuse ;  /* 0x0000b4000ec27a23 */ /* 0x100fe400000108cc */
[----:B------:R-:W-:Y:S02]  /*9700*/  FMUL.FTZ R14, R3, R170 ;  /* 0x000000aa030e7220 */ /* 0x000fe40000410000 */
[----:B------:R-:W1:Y:S01]  /*9710*/  MUFU.EX2 R193, R193 ;  /* 0x000000c100c17308 */ /* 0x000e620000000800 */
[--C-:B------:R-:W-:Y:S02]  /*9720*/  FFMA.FTZ R195, R15, c[0x0][0x2d0], -R204.reuse ;  /* 0x0000b4000fc37a23 */ /* 0x100fe400000108cc */
[C---:B------:R-:W-:Y:S02]  /*9730*/  FMUL.FTZ R15, R3.reuse, R171 ;  /* 0x000000ab030f7220 */ /* 0x040fe40000410000 */
[----:B------:R-:W3:Y:S01]  /*9740*/  LDSM.16.MT88.4 R168, [R238+0x9100] ;  /* 0x00910000eea8783b */ /* 0x000ee20000004200 */
[C---:B------:R-:W-:Y:S02]  /*9750*/  FMUL.FTZ R152, R180.reuse, R152 ;  /* 0x00000098b4987220 */ /* 0x040fe40000410000 */
[C---:B------:R-:W-:Y:S02]  /*9760*/  FMUL.FTZ R153, R180.reuse, R153 ;  /* 0x00000099b4997220 */ /* 0x040fe40000410000 */
[C---:B------:R-:W-:Y:S01]  /*9770*/  HMMA.16816.F32.BF16 R12, R176.reuse, R186, R12 ;  /* 0x000000bab00c723c */ /* 0x040fe2000004180c */
[----:B------:R-:W-:Y:S02]  /*9780*/  MUFU.EX2 R194, R194 ;  /* 0x000000c200c27308 */ /* 0x000fe40000000800 */
[C---:B------:R-:W-:Y:S01]  /*9790*/  FMUL.FTZ R154, R3.reuse, R154 ;  /* 0x0000009a039a7220 */ /* 0x040fe20000410000 */
[----:B------:R-:W4:Y:S01]  /*97a0*/  LDSM.16.MT88.4 R184, [R240+0x900] ;  /* 0x00090000f0b8783b */ /* 0x000f220000004200 */
[C---:B------:R-:W-:Y:S02]  /*97b0*/  FMUL.FTZ R155, R3.reuse, R155 ;  /* 0x0000009b039b7220 */ /* 0x040fe40000410000 */
[C---:B------:R-:W-:Y:S02]  /*97c0*/  FMUL.FTZ R156, R180.reuse, R156 ;  /* 0x0000009cb49c7220 */ /* 0x040fe40000410000 */
[C---:B------:R-:W-:Y:S02]  /*97d0*/  FMUL.FTZ R157, R180.reuse, R157 ;  /* 0x0000009db49d7220 */ /* 0x040fe40000410000 */
[----:B------:R-:W5:Y:S01]  /*97e0*/  MUFU.EX2 R195, R195 ;  /* 0x000000c300c37308 */ /* 0x000f620000000800 */
[C---:B--2---:R-:W-:Y:S03]  /*97f0*/  HMMA.16816.F32.BF16 R152, R176.reuse, R188, R152 ;  /* 0x000000bcb098723c */ /* 0x044fe60000041898 */
[C---:B------:R-:W-:Y:S02]  /*9800*/  FMUL.FTZ R158, R3.reuse, R158 ;  /* 0x0000009e039e7220 */ /* 0x040fe40000410000 */
[----:B------:R-:W-:Y:S02]  /*9810*/  FMUL.FTZ R159, R3, R159 ;  /* 0x0000009f039f7220 */ /* 0x000fe40000410000 */
[C---:B------:R-:W-:Y:S02]  /*9820*/  FMUL.FTZ R160, R180.reuse, R160 ;  /* 0x000000a0b4a07220 */ /* 0x040fe40000410000 */
[----:B------:R-:W-:Y:S03]  /*9830*/  FMUL.FTZ R161, R180, R161 ;  /* 0x000000a1b4a17220 */ /* 0x000fe60000410000 */
[C---:B------:R-:W-:Y:S03]  /*9840*/  HMMA.16816.F32.BF16 R156, R176.reuse, R190, R156 ;  /* 0x000000beb09c723c */ /* 0x040fe6000004189c */
[--C-:B------:R-:W-:Y:S02]  /*9850*/  FFMA.FTZ R17, R17, c[0x0][0x2d0], -R205.reuse ;  /* 0x0000b40011117a23 */ /* 0x100fe400000108cd */
[--C-:B------:R-:W-:Y:S02]  /*9860*/  FFMA.FTZ R202, R16, c[0x0][0x2d0], -R205.reuse ;  /* 0x0000b40010ca7a23 */ /* 0x100fe400000108cd */
[----:B------:R2:W-:Y:S01]  /*9870*/  MUFU.EX2 R188, R17 ;  /* 0x0000001100bc7308 */ /* 0x0005e20000000800 */
[--C-:B------:R-:W-:Y:S04]  /*9880*/  FFMA.FTZ R189, R18, c[0x0][0x2d0], -R204.reuse ;  /* 0x0000b40012bd7a23 */ /* 0x100fe800000108cc */
[--C-:B------:R-:W-:Y:S02]  /*9890*/  FFMA.FTZ R190, R19, c[0x0][0x2d0], -R204.reuse ;  /* 0x0000b40013be7a23 */ /* 0x100fe400000108cc */
[C---:B------:R-:W-:Y:S02]  /*98a0*/  FMUL.FTZ R162, R3.reuse, R162 ;  /* 0x000000a203a27220 */ /* 0x040fe40000410000 */
[----:B------:R-:W-:Y:S01]  /*98b0*/  FMUL.FTZ R163, R3, R163 ;  /* 0x000000a303a37220 */ /* 0x000fe20000410000 */
[----:B------:R-:W4:Y:S01]  /*98c0*/  MUFU.EX2 R202, R202 ;  /* 0x000000ca00ca7308 */ /* 0x000f220000000800 */
[----:B------:R-:W-:Y:S01]  /*98d0*/  FMUL.FTZ R16, R180, R164 ;  /* 0x000000a4b4107220 */ /* 0x000fe20000410000 */
[----:B-1----:R-:W-:Y:S01]  /*98e0*/  F2FP.BF16.PACK_AB R164, R193, R192 ;  /* 0x000000c0c1a4723e */ /* 0x002fe200000010ff */
[C---:B------:R-:W-:Y:S02]  /*98f0*/  FMUL.FTZ R18, R3.reuse, R166 ;  /* 0x000000a603127220 */ /* 0x040fe40000410000 */
[----:B------:R-:W-:Y:S01]  /*9900*/  FMUL.FTZ R19, R3, R167 ;  /* 0x000000a703137220 */ /* 0x000fe20000410000 */
[C---:B---3--:R-:W-:Y:S03]  /*9910*/  HMMA.16816.F32.BF16 R160, R176.reuse, R168, R160 ;  /* 0x000000a8b0a0723c */ /* 0x048fe600000418a0 */
[--C-:B------:R-:W-:Y:S01]  /*9920*/  FFMA.FTZ R41, R41, c[0x0][0x2d0], -R205.reuse ;  /* 0x0000b40029297a23 */ /* 0x100fe200000108cd */
[----:B------:R-:W-:Y:S01]  /*9930*/  MUFU.EX2 R189, R189 ;  /* 0x000000bd00bd7308 */ /* 0x000fe20000000800 */
[--C-:B------:R-:W-:Y:S02]  /*9940*/  FFMA.FTZ R42, R42, c[0x0][0x2d0], -R204.reuse ;  /* 0x0000b4002a2a7a23 */ /* 0x100fe400000108cc */
[--C-:B------:R-:W-:Y:S02]  /*9950*/  FFMA.FTZ R40, R40, c[0x0][0x2d0], -R205.reuse ;  /* 0x0000b40028287a23 */ /* 0x100fe400000108cd */
[----:B--2---:R-:W-:Y:S03]  /*9960*/  FMUL.FTZ R17, R180, R165 ;  /* 0x000000a5b4117220 */ /* 0x004fe60000410000 */
[----:B-----5:R-:W-:Y:S01]  /*9970*/  F2FP.BF16.PACK_AB R165, R195, R194 ;  /* 0x000000c2c3a5723e */ /* 0x020fe200000010ff */
[--C-:B------:R-:W-:Y:S01]  /*9980*/  FFMA.FTZ R45, R45, c[0x0][0x2d0], -R205.reuse ;  /* 0x0000b4002d2d7a23 */ /* 0x100fe200000108cd */
[----:B------:R-:W1:Y:S01]  /*9990*/  MUFU.EX2 R190, R190 ;  /* 0x000000be00be7308 */ /* 0x000e620000000800 */
[--C-:B------:R-:W-:Y:S01]  /*99a0*/  FFMA.FTZ R191, R23, c[0x0][0x2d0], -R204.reuse ;  /* 0x0000b40017bf7a23 */ /* 0x100fe200000108cc */
[----:B------:R-:W-:Y:S01]  /*99b0*/  HMMA.16816.F32.BF16 R16, R176, R170, R16 ;  /* 0x000000aab010723c */ /* 0x000fe20000041810 */
[----:B------:R-:W2:Y:S02]  /*99c0*/  LDSM.16.MT88.4 R168, [R239+0x900] ;  /* 0x00090000efa8783b */ /* 0x000ea40000004200 */
[----:B----4-:R-:W-:Y:S01]  /*99d0*/  F2FP.BF16.PACK_AB R166, R188, R202 ;  /* 0x000000cabca6723e */ /* 0x010fe200000010ff */
[--C-:B------:R-:W-:Y:S01]  /*99e0*/  FFMA.FTZ R46, R46, c[0x0][0x2d0], -R204.reuse ;  /* 0x0000b4002e2e7a23 */ /* 0x100fe200000108cc */
[----:B------:R-:W-:Y:S01]  /*99f0*/  F2FP.BF16.PACK_AB R23, R208, R207 ;  /* 0x000000cfd017723e */ /* 0x000fe200000010ff */
[--C-:B------:R-:W-:Y:S02]  /*9a00*/  FFMA.FTZ R50, R50, c[0x0][0x2d0], -R204.reuse ;  /* 0x0000b40032327a23 */ /* 0x100fe400000108cc */
[----:B------:R-:W-:Y:S01]  /*9a10*/  MUFU.EX2 R191, R191 ;  /* 0x000000bf00bf7308 */ /* 0x000fe20000000800 */
[----:B------:R-:W-:Y:S09]  /*9a20*/  LDSM.16.MT88.4 R176, [R245+0x3900] ;  /* 0x00390000f5b0783b */ /* 0x000ff20000004200 */
[----:B------:R-:W-:Y:S01]  /*9a30*/  MUFU.EX2 R46, R46 ;  /* 0x0000002e002e7308 */ /* 0x000fe20000000800 */
[----:B-1----:R-:W-:Y:S09]  /*9a40*/  F2FP.BF16.PACK_AB R167, R190, R189 ;  /* 0x000000bdbea7723e */ /* 0x002ff200000010ff */
[----:B------:R-:W-:Y:S01]  /*9a50*/  MUFU.EX2 R50, R50 ;  /* 0x0000003200327308 */ /* 0x000fe20000000800 */
[C---:B------:R-:W-:Y:S08]  /*9a60*/  HMMA.16816.F32.BF16 R4, R164.reuse, R172, R4 ;  /* 0x000000aca404723c */ /* 0x040ff00000041804 */
[C---:B------:R-:W-:Y:S01]  /*9a70*/  HMMA.16816.F32.BF16 R8, R164.reuse, R174, R8 ;  /* 0x000000aea408723c */ /* 0x040fe20000041808 */
[----:B------:R-:W1:Y:S07]  /*9a80*/  LDSM.16.MT88.4 R172, [R238+0x900] ;  /* 0x00090000eeac783b */ /* 0x000e6e0000004200 */
[C---:B------:R-:W-:Y:S07]  /*9a90*/  HMMA.16816.F32.BF16 R52, R164.reuse, R184, R52 ;  /* 0x000000b8a434723c */ /* 0x040fee0000041834 */
[--C-:B------:R-:W-:Y:S01]  /*9aa0*/  FFMA.FTZ R184, R20, c[0x0][0x2d0], -R205.reuse ;  /* 0x0000b40014b87a23 */ /* 0x100fe200000108cd */
[C---:B------:R-:W-:Y:S04]  /*9ab0*/  HMMA.16816.F32.BF16 R56, R164.reuse, R186, R56 ;  /* 0x000000baa438723c */ /* 0x040fe80000041838 */
[--C-:B------:R-:W-:Y:S01]  /*9ac0*/  FFMA.FTZ R185, R21, c[0x0][0x2d0], -R205.reuse ;  /* 0x0000b40015b97a23 */ /* 0x100fe200000108cd */
[----:B------:R-:W-:Y:S02]  /*9ad0*/  MUFU.EX2 R184, R184 ;  /* 0x000000b800b87308 */ /* 0x000fe40000000800 */
[--C-:B------:R-:W-:Y:S01]  /*9ae0*/  FFMA.FTZ R186, R24, c[0x0][0x2d0], -R205.reuse ;  /* 0x0000b40018ba7a23 */ /* 0x100fe200000108cd */
[C---:B--2---:R-:W-:Y:S01]  /*9af0*/  HMMA.16816.F32.BF16 R60, R164.reuse, R168, R60 ;  /* 0x000000a8a43c723c */ /* 0x044fe2000004183c */
[----:B------:R-:W-:Y:S03]  /*9b00*/  LDSM.16.MT88.4 R24, [R240+0x1100] ;  /* 0x00110000f018783b */ /* 0x000fe60000004200 */
[--C-:B------:R-:W-:Y:S03]  /*9b10*/  FFMA.FTZ R187, R22, c[0x0][0x2d0], -R204.reuse ;  /* 0x0000b40016bb7a23 */ /* 0x100fe600000108cc */
[----:B------:R-:W2:Y:S01]  /*9b20*/  MUFU.EX2 R185, R185 ;  /* 0x000000b900b97308 */ /* 0x000ea20000000800 */
[C---:B------:R-:W-:Y:S01]  /*9b30*/  HMMA.16816.F32.BF16 R64, R164.reuse, R170, R64 ;  /* 0x000000aaa440723c */ /* 0x040fe20000041840 */
[----:B------:R-:W3:Y:S07]  /*9b40*/  LDSM.16.MT88.4 R168, [R240+0x3900] ;  /* 0x00390000f0a8783b */ /* 0x000eee0000004200 */
[C---:B-1----:R-:W-:Y:S01]  /*9b50*/  HMMA.16816.F32.BF16 R68, R164.reuse, R172, R68 ;  /* 0x000000aca444723c */ /* 0x042fe20000041844 */
[----:B------:R-:W1:Y:S07]  /*9b60*/  MUFU.EX2 R187, R187 ;  /* 0x000000bb00bb7308 */ /* 0x000e6e0000000800 */
[C---:B------:R-:W-:Y:S01]  /*9b70*/  HMMA.16816.F32.BF16 R72, R164.reuse, R174, R72 ;  /* 0x000000aea448723c */ /* 0x040fe20000041848 */
[----:B------:R-:W4:Y:S02]  /*9b80*/  LDSM.16.MT88.4 R172, [R239+0x3900] ;  /* 0x00390000efac783b */ /* 0x000f240000004200 */
[----:B------:R-:W5:Y:S01]  /*9b90*/  MUFU.EX2 R186, R186 ;  /* 0x000000ba00ba7308 */ /* 0x000f620000000800 */
[----:B--2---:R-:W-:Y:S04]  /*9ba0*/  F2FP.BF16.PACK_AB R20, R185, R184 ;  /* 0x000000b8b914723e */ /* 0x004fe800000010ff */
[C---:B------:R-:W-:Y:S08]  /*9bb0*/  HMMA.16816.F32.BF16 R76, R164.reuse, R176, R76 ;  /* 0x000000b0a44c723c */ /* 0x040ff0000004184c */
[C---:B------:R-:W-:Y:S01]  /*9bc0*/  HMMA.16816.F32.BF16 R80, R164.reuse, R178, R80 ;  /* 0x000000b2a450723c */ /* 0x040fe20000041850 */
[----:B------:R-:W2:Y:S03]  /*9bd0*/  LDSM.16.MT88.4 R176, [R238+0x3900] ;  /* 0x00390000eeb0783b */ /* 0x000ea60000004200 */
[----:B-1----:R-:W-:Y:S04]  /*9be0*/  F2FP.BF16.PACK_AB R21, R191, R187 ;  /* 0x000000bbbf15723e */ /* 0x002fe800000010ff */
[C---:B---3--:R-:W-:Y:S04]  /*9bf0*/  HMMA.16816.F32.BF16 R84, R164.reuse, R168, R84 ;  /* 0x000000a8a454723c */ /* 0x048fe80000041854 */
[----:B-----5:R-:W-:Y:S04]  /*9c00*/  F2FP.BF16.PACK_AB R22, R206, R186 ;  /* 0x000000bace16723e */ /* 0x020fe800000010ff */
        /* <DEDUP_REMOVED lines=28> */
[----:B------:R-:W-:Y:S07]  /*9dd0*/  LDSM.16.MT88.4 R168, [R238+0x1100] ;  /* 0x00110000eea8783b */ /* 0x000fee0000004200 */
[C---:B---3--:R-:W-:Y:S01]  /*9de0*/  HMMA.16816.F32.BF16 R160, R164.reuse, R172, R160 ;  /* 0x000000aca4a0723c */ /* 0x048fe200000418a0 */
[----:B------:R-:W3:Y:S01]  /*9df0*/  LDL.LU R172, [R1+0x28] ;  /* 0x0000280001ac7983 */ /* 0x000ee20000300800 */
[----:B------:R1:W-:Y:S06]  /*9e00*/  MUFU.EX2 R173, R42 ;  /* 0x0000002a00ad7308 */ /* 0x0003ec0000000800 */
[----:B------:R-:W-:Y:S01]  /*9e10*/  HMMA.16816.F32.BF16 R16, R164, R174, R16 ;  /* 0x000000aea410723c */ /* 0x000fe20000041810 */
[----:B------:R-:W4:Y:S03]  /*9e20*/  LDSM.16.MT88.4 R164, [R239+0x1100] ;  /* 0x00110000efa4783b */ /* 0x000f260000004200 */
[----:B------:R5:W5:Y:S04]  /*9e30*/  MUFU.EX2 R175, R41 ;  /* 0x0000002900af7308 */ /* 0x000b680000000800 */
[C---:B--2---:R-:W-:Y:S06]  /*9e40*/  HMMA.16816.F32.BF16 R4, R20.reuse, R176, R4 ;  /* 0x000000b01404723c */ /* 0x044fec0000041804 */
[----:B------:R-:W-:Y:S02]  /*9e50*/  MUFU.EX2 R177, R36 ;  /* 0x0000002400b17308 */ /* 0x000fe40000000800 */
[C---:B------:R-:W-:Y:S04]  /*9e60*/  HMMA.16816.F32.BF16 R8, R20.reuse, R178, R8 ;  /* 0x000000b21408723c */ /* 0x040fe80000041808 */
[--C-:B-1----:R-:W-:Y:S02]  /*9e70*/  FFMA.FTZ R42, R47, c[0x0][0x2d0], -R204.reuse ;  /* 0x0000b4002f2a7a23 */ /* 0x102fe400000108cc */
[----:B------:R-:W-:Y:S02]  /*9e80*/  FFMA.FTZ R204, R51, c[0x0][0x2d0], -R204 ;  /* 0x0000b40033cc7a23 */ /* 0x000fe400000108cc */
[C---:B------:R-:W-:Y:S01]  /*9e90*/  HMMA.16816.F32.BF16 R52, R20.reuse, R24, R52 ;  /* 0x000000181434723c */ /* 0x040fe20000041834 */
[----:B------:R-:W-:Y:S03]  /*9ea0*/  MUFU.EX2 R179, R37 ;  /* 0x0000002500b37308 */ /* 0x000fe60000000800 */
[--C-:B-----5:R-:W-:Y:S01]  /*9eb0*/  FFMA.FTZ R41, R44, c[0x0][0x2d0], -R205.reuse ;  /* 0x0000b4002c297a23 */ /* 0x120fe200000108cd */
[----:B------:R-:W-:Y:S03]  /*9ec0*/  MOV R51, R175 ;  /* 0x000000af00337202 */ /* 0x000fe60000000f00 */
[C---:B------:R-:W-:Y:S01]  /*9ed0*/  HMMA.16816.F32.BF16 R56, R20.reuse, R26, R56 ;  /* 0x0000001a1438723c */ /* 0x040fe20000041838 */
[----:B------:R-:W1:Y:S02]  /*9ee0*/  LDSM.16.MT88.4 R24, [R245+0x4100] ;  /* 0x00410000f518783b */ /* 0x000e640000004200 */
[----:B------:R2:W-:Y:S05]  /*9ef0*/  MUFU.EX2 R44, R43 ;  /* 0x0000002b002c7308 */ /* 0x0005ea0000000800 */
[C---:B----4-:R-:W-:Y:S05]  /*9f00*/  HMMA.16816.F32.BF16 R60, R20.reuse, R164, R60 ;  /* 0x000000a4143c723c */ /* 0x050fea000004183c */
[----:B------:R-:W-:Y:S03]  /*9f10*/  MUFU.EX2 R176, R38 ;  /* 0x0000002600b07308 */ /* 0x000fe60000000800 */
[C---:B------:R-:W-:Y:S01]  /*9f20*/  HMMA.16816.F32.BF16 R64, R20.reuse, R166, R64 ;  /* 0x000000a61440723c */ /* 0x040fe20000041840 */
[----:B------:R-:W4:Y:S06]  /*9f30*/  LDSM.16.MT88.4 R164, [R240+0x4100] ;  /* 0x00410000f0a4783b */ /* 0x000f2c0000004200 */
[----:B------:R5:W-:Y:S01]  /*9f40*/  MUFU.EX2 R178, R39 ;  /* 0x0000002700b27308 */ /* 0x000be20000000800 */
[C---:B------:R-:W-:Y:S01]  /*9f50*/  HMMA.16816.F32.BF16 R68, R20.reuse, R168, R68 ;  /* 0x000000a81444723c */ /* 0x040fe20000041844 */
[----:B--2---:R-:W2:Y:S07]  /*9f60*/  LDL.LU R43, [R1+0x24] ;  /* 0x00002400012b7983 */ /* 0x004eae0000300800 */
[C---:B------:R-:W-:Y:S01]  /*9f70*/  HMMA.16816.F32.BF16 R72, R20.reuse, R170, R72 ;  /* 0x000000aa1448723c */ /* 0x040fe20000041848 */
[----:B------:R-:W4:Y:S01]  /*9f80*/  LDSM.16.MT88.4 R168, [R239+0x4100] ;  /* 0x00410000efa8783b */ /* 0x000f220000004200 */
[----:B------:R-:W-:Y:S06]  /*9f90*/  MUFU.EX2 R47, R45 ;  /* 0x0000002d002f7308 */ /* 0x000fec0000000800 */
[C---:B-1----:R-:W-:Y:S04]  /*9fa0*/  HMMA.16816.F32.BF16 R76, R20.reuse, R24, R76 ;  /* 0x00000018144c723c */ /* 0x042fe8000004184c */
[----:B------:R-:W1:Y:S01]  /*9fb0*/  MUFU.EX2 R45, R42 ;  /* 0x0000002a002d7308 */ /* 0x000e620000000800 */
[----:B-----5:R-:W-:Y:S03]  /*9fc0*/  LDSM.16.MT88.4 R36, [R239+0x2100] ;  /* 0x00210000ef24783b */ /* 0x020fe60000004200 */
[C---:B------:R-:W-:Y:S05]  /*9fd0*/  HMMA.16816.F32.BF16 R80, R20.reuse, R26, R80 ;  /* 0x0000001a1450723c */ /* 0x040fea0000041850 */
[----:B------:R-:W5:Y:S01]  /*9fe0*/  LDSM.16.MT88.4 R24, [R238+0x4100] ;  /* 0x00410000ee18783b */ /* 0x000f620000004200 */
[----:B------:R-:W1:Y:S02]  /*9ff0*/  MUFU.EX2 R204, R204 ;  /* 0x000000cc00cc7308 */ /* 0x000e640000000800 */
[C---:B----4-:R-:W-:Y:S08]  /*a000*/  HMMA.16816.F32.BF16 R84, R20.reuse, R164, R84 ;  /* 0x000000a41454723c */ /* 0x050ff00000041854 */
[C---:B------:R-:W-:Y:S01]  /*a010*/  HMMA.16816.F32.BF16 R88, R20.reuse, R166, R88 ;  /* 0x000000a61458723c */ /* 0x040fe20000041858 */
[----:B------:R-:W4:Y:S07]  /*a020*/  LDSM.16.MT88.4 R164, [R245+0x7100] ;  /* 0x00710000f5a4783b */ /* 0x000f2e0000004200 */
[C---:B------:R-:W-:Y:S08]  /*a030*/  HMMA.16816.F32.BF16 R92, R20.reuse, R168, R92 ;  /* 0x000000a8145c723c */ /* 0x040ff0000004185c */
[C---:B------:R-:W-:Y:S01]  /*a040*/  HMMA.16816.F32.BF16 R96, R20.reuse, R170, R96 ;  /* 0x000000aa1460723c */ /* 0x040fe20000041860 */
[----:B------:R-:W1:Y:S07]  /*a050*/  LDSM.16.MT88.4 R168, [R240+0x7100] ;  /* 0x00710000f0a8783b */ /* 0x000e6e0000004200 */
[C---:B-----5:R-:W-:Y:S08]  /*a060*/  HMMA.16816.F32.BF16 R100, R20.reuse, R24, R100 ;  /* 0x000000181464723c */ /* 0x060ff00000041864 */
[C---:B------:R-:W-:Y:S01]  /*a070*/  HMMA.16816.F32.BF16 R104, R20.reuse, R26, R104 ;  /* 0x0000001a1468723c */ /* 0x040fe20000041868 */
[----:B------:R-:W5:Y:S07]  /*a080*/  LDSM.16.MT88.4 R24, [R239+0x7100] ;  /* 0x00710000ef18783b */ /* 0x000f6e0000004200 */
[C---:B----4-:R-:W-:Y:S08]  /*a090*/  HMMA.16816.F32.BF16 R108, R20.reuse, R164, R108 ;  /* 0x000000a4146c723c */ /* 0x050ff0000004186c */
[C---:B------:R-:W-:Y:S01]  /*a0a0*/  HMMA.16816.F32.BF16 R112, R20.reuse, R166, R112 ;  /* 0x000000a61470723c */ /* 0x040fe20000041870 */
[----:B------:R-:W4:Y:S07]  /*a0b0*/  LDSM.16.MT88.4 R164, [R238+0x7100] ;  /* 0x00710000eea4783b */ /* 0x000f2e0000004200 */
[C---:B-1----:R-:W-:Y:S08]  /*a0c0*/  HMMA.16816.F32.BF16 R116, R20.reuse, R168, R116 ;  /* 0x000000a81474723c */ /* 0x042ff00000041874 */
        /* <DEDUP_REMOVED lines=8> */
[C---:B-1----:R-:W-:Y:S01]  /*a150*/  HMMA.16816.F32.BF16 R140, R20.reuse, R168, R140 ;  /* 0x000000a8148c723c */ /* 0x042fe2000004188c */
[----:B------:R1:W-:Y:S07]  /*a160*/  MUFU.EX2 R169, R35 ;  /* 0x0000002300a97308 */ /* 0x0003ee0000000800 */
[C---:B------:R-:W-:Y:S03]  /*a170*/  HMMA.16816.F32.BF16 R144, R20.reuse, R170, R144 ;  /* 0x000000aa1490723c */ /* 0x040fe60000041890 */
[----:B------:R1:W-:Y:S05]  /*a180*/  MUFU.EX2 R168, R40 ;  /* 0x0000002800a87308 */ /* 0x0003ea0000000800 */
[C---:B-----5:R-:W-:Y:S08]  /*a190*/  HMMA.16816.F32.BF16 R148, R20.reuse, R24, R148 ;  /* 0x000000181494723c */ /* 0x060ff00000041894 */
[C---:B------:R-:W-:Y:S01]  /*a1a0*/  HMMA.16816.F32.BF16 R12, R20.reuse, R26, R12 ;  /* 0x0000001a140c723c */ /* 0x040fe2000004180c */
[----:B------:R-:W5:Y:S07]  /*a1b0*/  LDSM.16.MT88.4 R24, [R245+0x1900] ;  /* 0x00190000f518783b */ /* 0x000f6e0000004200 */
[C---:B----4-:R-:W-:Y:S01]  /*a1c0*/  HMMA.16816.F32.BF16 R152, R20.reuse, R164, R152 ;  /* 0x000000a41498723c */ /* 0x050fe20000041898 */
[----:B-1----:R-:W1:Y:S03]  /*a1d0*/  LDSM.16.MT88.4 R32, [R240+0x1900] ;  /* 0x00190000f020783b */ /* 0x002e660000004200 */
[--C-:B------:R-:W-:Y:S02]  /*a1e0*/  FFMA.FTZ R40, R48, c[0x0][0x2d0], -R205.reuse ;  /* 0x0000b40030287a23 */ /* 0x100fe400000108cd */
[----:B------:R-:W4:Y:S01]  /*a1f0*/  MUFU.EX2 R48, R41 ;  /* 0x0000002900307308 */ /* 0x000f220000000800 */
[----:B------:R-:W-:Y:S01]  /*a200*/  FFMA.FTZ R205, R49, c[0x0][0x2d0], -R205 ;  /* 0x0000b40031cd7a23 */ /* 0x000fe200000108cd */
[C---:B------:R-:W-:Y:S04]  /*a210*/  HMMA.16816.F32.BF16 R156, R20.reuse, R166, R156 ;  /* 0x000000a6149c723c */ /* 0x040fe8000004189c */
[----:B------:R-:W-:Y:S03]  /*a220*/  F2FP.BF16.PACK_AB R165, R45, R46 ;  /* 0x0000002e2da5723e */ /* 0x000fe600000010ff */
[----:B------:R-:W-:Y:S01]  /*a230*/  F2FP.BF16.PACK_AB R167, R204, R50 ;  /* 0x00000032cca7723e */ /* 0x000fe200000010ff */
[C---:B------:R-:W-:Y:S01]  /*a240*/  HMMA.16816.F32.BF16 R160, R20.reuse, R28, R160 ;  /* 0x0000001c14a0723c */ /* 0x040fe200000418a0 */
[----:B------:R-:W-:Y:S07]  /*a250*/  MUFU.EX2 R49, R40 ;  /* 0x0000002800317308 */ /* 0x000fee0000000800 */
[----:B------:R-:W-:Y:S01]  /*a260*/  HMMA.16816.F32.BF16 R16, R20, R30, R16 ;  /* 0x0000001e1410723c */ /* 0x000fe20000041810 */
[----:B------:R-:W1:Y:S02]  /*a270*/  LDSM.16.MT88.4 R28, [R239+0x1900] ;  /* 0x00190000ef1c783b */ /* 0x000e640000004200 */
[----:B------:R-:W3:Y:S01]  /*a280*/  MUFU.EX2 R205, R205 ;  /* 0x000000cd00cd7308 */ /* 0x000ee20000000800 */
[----:B----4-:R-:W-:Y:S03]  /*a290*/  F2FP.BF16.PACK_AB R164, R47, R48 ;  /* 0x000000302fa4723e */ /* 0x010fe600000010ff */
[----:B------:R-:W-:Y:S02]  /*a2a0*/  F2FP.BF16.PACK_AB R23, R169, R215 ;  /* 0x000000d7a917723e */ /* 0x000fe400000010ff */
[----:B------:R-:W-:Y:S03]  /*a2b0*/  F2FP.BF16.PACK_AB R20, R210, R209 ;  /* 0x000000d1d214723e */ /* 0x000fe600000010ff */
[----:B------:R-:W-:Y:S02]  /*a2c0*/  F2FP.BF16.PACK_AB R21, R212, R211 ;  /* 0x000000d3d415723e */ /* 0x000fe400000010ff */
[----:B------:R-:W-:Y:S07]  /*a2d0*/  F2FP.BF16.PACK_AB R22, R214, R213 ;  /* 0x000000d5d616723e */ /* 0x000fee00000010ff */
[C---:B-----5:R-:W-:Y:S03]  /*a2e0*/  HMMA.16816.F32.BF16 R4, R20.reuse, R24, R4 ;  /* 0x000000181404723c */ /* 0x060fe60000041804 */
[----:B---3--:R-:W-:Y:S01]  /*a2f0*/  F2FP.BF16.PACK_AB R166, R205, R49 ;  /* 0x00000031cda6723e */ /* 0x008fe200000010ff */
[----:B------:R-:W-:Y:S01]  /*a300*/  FFMA.FTZ R203, R180, R172, R203 ;  /* 0x000000acb4cb7223 */ /* 0x000fe200000100cb */
[----:B------:R-:W-:Y:S03]  /*a310*/  MOV R180, R173 ;  /* 0x000000ad00b47202 */ /* 0x000fe60000000f00 */
[C---:B------:R-:W-:Y:S01]  /*a320*/  HMMA.16816.F32.BF16 R8, R20.reuse, R26, R8 ;  /* 0x0000001a1408723c */ /* 0x040fe20000041808 */
[----:B------:R-:W3:Y:S03]  /*a330*/  LDSM.16.MT88.4 R24, [R238+0x1900] ;  /* 0x00190000ee18783b */ /* 0x000ee60000004200 */
[----:B------:R-:W-:Y:S01]  /*a340*/  FADD.FTZ R203, R200, R203 ;  /* 0x000000cbc8cb7221 */ /* 0x000fe20000010000 */
[----:B------:R-:W-:Y:S03]  /*a350*/  MOV R200, R168 ;  /* 0x000000a800c87202 */ /* 0x000fe60000000f00 */
[C---:B-1----:R-:W-:Y:S01]  /*a360*/  HMMA.16816.F32.BF16 R52, R20.reuse, R32, R52 ;  /* 0x000000201434723c */ /* 0x042fe20000041834 */
[----:B------:R-:W-:Y:S03]  /*a370*/  LDSM.16.MT88.4 R172, [R245+0x2900] ;  /* 0x00290000f5ac783b */ /* 0x000fe60000004200 */
[----:B------:R-:W-:Y:S01]  /*a380*/  FADD.FTZ R198, R198, R203 ;  /* 0x000000cbc6c67221 */ /* 0x000fe20000010000 */
[----:B------:R-:W-:Y:S03]  /*a390*/  MOV R203, R179 ;  /* 0x000000b300cb7202 */ /* 0x000fe60000000f00 */
[C---:B------:R-:W-:Y:S01]  /*a3a0*/  HMMA.16816.F32.BF16 R56, R20.reuse, R34, R56 ;  /* 0x000000221438723c */ /* 0x040fe20000041838 */
[----:B------:R-:W1:Y:S03]  /*a3b0*/  LDSM.16.MT88.4 R32, [R245+0x4900] ;  /* 0x00490000f520783b */ /* 0x000e660000004200 */
[----:B------:R-:W-:Y:S01]  /*a3c0*/  FADD.FTZ R196, R196, R198 ;  /* 0x000000c6c4c47221 */ /* 0x000fe20000010000 */
[----:B------:R-:W-:Y:S03]  /*a3d0*/  MOV R198, R177 ;  /* 0x000000b100c67202 */ /* 0x000fe60000000f00 */
[C---:B------:R-:W-:Y:S04]  /*a3e0*/  HMMA.16816.F32.BF16 R60, R20.reuse, R28, R60 ;  /* 0x0000001c143c723c */ /* 0x040fe8000004183c */
[----:B------:R-:W-:Y:S04]  /*a3f0*/  FADD.FTZ R196, R192, R196 ;  /* 0x000000c4c0c47221 */ /* 0x000fe80000010000 */
[C---:B------:R-:W-:Y:S01]  /*a400*/  HMMA.16816.F32.BF16 R64, R20.reuse, R30, R64 ;  /* 0x0000001e1440723c */ /* 0x040fe20000041840 */
[----:B------:R-:W4:Y:S03]  /*a410*/  LDSM.16.MT88.4 R28, [R240+0x4900] ;  /* 0x00490000f01c783b */ /* 0x000f260000004200 */
        /* <DEDUP_REMOVED lines=8> */
[C---:B-1----:R-:W-:Y:S04]  /*a4a0*/  HMMA.16816.F32.BF16 R76, R20.reuse, R32, R76 ;  /* 0x00000020144c723c */ /* 0x042fe8000004184c */
[----:B------:R-:W-:Y:S02]  /*a4b0*/  FADD.FTZ R185, R186, R185 ;  /* 0x000000b9bab97221 */ /* 0x000fe40000010000 */
[----:B--2---:R-:W-:Y:S02]  /*a4c0*/  FFMA.FTZ R201, R3, R43, R201 ;  /* 0x0000002b03c97223 */ /* 0x004fe400000100c9 */
[C---:B------:R-:W-:Y:S01]  /*a4d0*/  HMMA.16816.F32.BF16 R80, R20.reuse, R34, R80 ;  /* 0x000000221450723c */ /* 0x040fe20000041850 */
[----:B------:R-:W1:Y:S03]  /*a4e0*/  LDSM.16.MT88.4 R32, [R238+0x4900] ;  /* 0x00490000ee20783b */ /* 0x000e660000004200 */
[----:B------:R-:W-:Y:S01]  /*a4f0*/  FADD.FTZ R201, R199, R201 ;  /* 0x000000c9c7c97221 */ /* 0x000fe20000010000 */
[----:B------:R-:W-:Y:S01]  /*a500*/  MOV R199, R178 ;  /* 0x000000b200c77202 */ /* 0x000fe20000000f00 */
[----:B------:R-:W-:Y:S02]  /*a510*/  FADD.FTZ R206, R206, R185 ;  /* 0x000000b9cece7221 */ /* 0x000fe40000010000 */
[C---:B----4-:R-:W-:Y:S01]  /*a520*/  HMMA.16816.F32.BF16 R84, R20.reuse, R28, R84 ;  /* 0x0000001c1454723c */ /* 0x050fe20000041854 */
[----:B------:R-:W-:Y:S03]  /*a530*/  LDSM.16.MT88.4 R40, [R245+0x5900] ;  /* 0x00590000f528783b */ /* 0x000fe60000004200 */
[----:B------:R-:W-:Y:S01]  /*a540*/  FADD.FTZ R197, R197, R201 ;  /* 0x000000c9c5c57221 */ /* 0x000fe20000010000 */
[-C--:B------:R-:W-:Y:S01]  /*a550*/  MOV R201, R176.reuse ;  /* 0x000000b000c97202 */ /* 0x080fe20000000f00 */
[----:B------:R-:W-:Y:S02]  /*a560*/  FADD.FTZ R206, R209, R206 ;  /* 0x000000ced1ce7221 */ /* 0x000fe40000010000 */
[C---:B------:R-:W-:Y:S01]  /*a570*/  HMMA.16816.F32.BF16 R88, R20.reuse, R30, R88 ;  /* 0x0000001e1458723c */ /* 0x040fe20000041858 */
[----:B------:R-:W2:Y:S03]  /*a580*/  LDSM.16.MT88.4 R28, [R245+0x7900] ;  /* 0x00790000f51c783b */ /* 0x000ea60000004200 */
[----:B------:R-:W-:Y:S02]  /*a590*/  FADD.FTZ R210, R210, R206 ;  /* 0x000000ced2d27221 */ /* 0x000fe40000010000 */
[----:B------:R-:W-:Y:S02]  /*a5a0*/  FADD.FTZ R197, R181, R197 ;  /* 0x000000c5b5c57221 */ /* 0x000fe40000010000 */
[----:B------:R-:W-:Y:S01]  /*a5b0*/  FADD.FTZ R210, R213, R210 ;  /* 0x000000d2d5d27221 */ /* 0x000fe20000010000 */
[C---:B---3--:R-:W-:Y:S03]  /*a5c0*/  HMMA.16816.F32.BF16 R92, R20.reuse, R24, R92 ;  /* 0x00000018145c723c */ /* 0x048fe6000004185c */
[----:B------:R-:W-:Y:S02]  /*a5d0*/  FADD.FTZ R214, R214, R210 ;  /* 0x000000d2d6d67221 */ /* 0x000fe40000010000 */
[----:B------:R-:W-:Y:S02]  /*a5e0*/  FADD.FTZ R197, R194, R197 ;  /* 0x000000c5c2c57221 */ /* 0x000fe40000010000 */
[----:B------:R-:W-:Y:S01]  /*a5f0*/  FADD.FTZ R214, R198, R214 ;  /* 0x000000d6c6d67221 */ /* 0x000fe20000010000 */
        /* <DEDUP_REMOVED lines=45> */
[----:B------:R-:W-:Y:S07]  /*a8d0*/  LDSM.16.MT88.4 R32, [R240+0x5100] ;  /* 0x00510000f020783b */ /* 0x000fee0000004200 */
[C---:B--2---:R-:W-:Y:S08]  /*a8e0*/  HMMA.16816.F32.BF16 R52, R20.reuse, R28, R52 ;  /* 0x0000001c1434723c */ /* 0x044ff00000041834 */
        /* <DEDUP_REMOVED lines=52> */
[C---:B----4-:R-:W-:Y:S08]  /*ac30*/  HMMA.16816.F32.BF16 R60, R164.reuse, R32, R60 ;  /* 0x00000020a43c723c */ /* 0x050ff0000004183c */
[C---:B------:R-:W-:Y:S01]  /*ac40*/  HMMA.16816.F32.BF16 R64, R164.reuse, R34, R64 ;  /* 0x00000022a440723c */ /* 0x040fe20000041840 */
[----:B------:R-:W4:Y:S07]  /*ac50*/  LDSM.16.MT88.4 R32, [R239+0x8900] ;  /* 0x00890000ef20783b */ /* 0x000f2e0000004200 */
[C---:B--2---:R-:W-:Y:S07]  /*ac60*/  HMMA.16816.F32.BF16 R68, R164.reuse, R36, R68 ;  /* 0x00000024a444723c */ /* 0x044fee0000041844 */
[----:B------:R-:W-:Y:S01]  /*ac70*/  MOV R37, R169 ;  /* 0x000000a900257202 */ /* 0x000fe20000000f00 */
[C---:B------:R-:W-:Y:S01]  /*ac80*/  HMMA.16816.F32.BF16 R72, R164.reuse, R38, R72 ;  /* 0x00000026a448723c */ /* 0x040fe20000041848 */
[----:B------:R-:W-:Y:S03]  /*ac90*/  LDSM.16.MT88.4 R168, [R240+0xb900] ;  /* 0x00b90000f0a8783b */ /* 0x000fe60000004200 */
[----:B------:R-:W-:Y:S04]  /*aca0*/  FADD.FTZ R3, R37, R3 ;  /* 0x0000000325037221 */ /* 0x000fe80000010000 */
[C---:B------:R-:W-:Y:S08]  /*acb0*/  HMMA.16816.F32.BF16 R76, R164.reuse, R40, R76 ;  /* 0x00000028a44c723c */ /* 0x040ff0000004184c */
[C---:B------:R-:W-:Y:S08]  /*acc0*/  HMMA.16816.F32.BF16 R80, R164.reuse, R42, R80 ;  /* 0x0000002aa450723c */ /* 0x040ff00000041850 */
[C---:B---3--:R-:W-:Y:S08]  /*acd0*/  HMMA.16816.F32.BF16 R84, R164.reuse, R20, R84 ;  /* 0x00000014a454723c */ /* 0x048ff00000041854 */
[C---:B------:R-:W-:Y:S01]  /*ace0*/  HMMA.16816.F32.BF16 R88, R164.reuse, R22, R88 ;  /* 0x00000016a458723c */ /* 0x040fe20000041858 */
[----:B------:R-:W2:Y:S07]  /*acf0*/  LDSM.16.MT88.4 R20, [R238+0x8900] ;  /* 0x00890000ee14783b */ /* 0x000eae0000004200 */
[C---:B-----5:R-:W-:Y:S08]  /*ad00*/  HMMA.16816.F32.BF16 R92, R164.reuse, R4, R92 ;  /* 0x00000004a45c723c */ /* 0x060ff0000004185c */
[C---:B------:R-:W-:Y:S01]  /*ad10*/  HMMA.16816.F32.BF16 R96, R164.reuse, R6, R96 ;  /* 0x00000006a460723c */ /* 0x040fe20000041860 */
[----:B------:R-:W3:Y:S07]  /*ad20*/  LDSM.16.MT88.4 R4, [R245+0xb900] ;  /* 0x00b90000f504783b */ /* 0x000eee0000004200 */
[C---:B------:R-:W-:Y:S08]  /*ad30*/  HMMA.16816.F32.BF16 R100, R164.reuse, R8, R100 ;  /* 0x00000008a464723c */ /* 0x040ff00000041864 */
[C---:B------:R-:W-:Y:S01]  /*ad40*/  HMMA.16816.F32.BF16 R104, R164.reuse, R10, R104 ;  /* 0x0000000aa468723c */ /* 0x040fe20000041868 */
[----:B------:R-:W5:Y:S07]  /*ad50*/  LDSM.16.MT88.4 R8, [R239+0xb900] ;  /* 0x00b90000ef08783b */ /* 0x000f6e0000004200 */
[C---:B-1----:R-:W-:Y:S08]  /*ad60*/  HMMA.16816.F32.BF16 R108, R164.reuse, R24, R108 ;  /* 0x00000018a46c723c */ /* 0x042ff0000004186c */
[C---:B------:R-:W-:Y:S08]  /*ad70*/  HMMA.16816.F32.BF16 R112, R164.reuse, R26, R112 ;  /* 0x0000001aa470723c */ /* 0x040ff00000041870 */
[C---:B------:R-:W-:Y:S08]  /*ad80*/  HMMA.16816.F32.BF16 R116, R164.reuse, R28, R116 ;  /* 0x0000001ca474723c */ /* 0x040ff00000041874 */
[C---:B------:R-:W-:Y:S08]  /*ad90*/  HMMA.16816.F32.BF16 R120, R164.reuse, R30, R120 ;  /* 0x0000001ea478723c */ /* 0x040ff00000041878 */
[C---:B----4-:R-:W-:Y:S08]  /*ada0*/  HMMA.16816.F32.BF16 R124, R164.reuse, R32, R124 ;  /* 0x00000020a47c723c */ /* 0x050ff0000004187c */
[C---:B------:R-:W-:Y:S08]  /*adb0*/  HMMA.16816.F32.BF16 R128, R164.reuse, R34, R128 ;  /* 0x00000022a480723c */ /* 0x040ff00000041880 */
[C---:B--2---:R-:W-:Y:S08]  /*adc0*/  HMMA.16816.F32.BF16 R132, R164.reuse, R20, R132 ;  /* 0x00000014a484723c */ /* 0x044ff00000041884 */
[C---:B------:R-:W-:Y:S08]  /*add0*/  HMMA.16816.F32.BF16 R136, R164.reuse, R22, R136 ;  /* 0x00000016a488723c */ /* 0x040ff00000041888 */
[C---:B---3--:R-:W-:Y:S08]  /*ade0*/  HMMA.16816.F32.BF16 R140, R164.reuse, R4, R140 ;  /* 0x00000004a48c723c */ /* 0x048ff0000004188c */
[C---:B------:R-:W-:Y:S01]  /*adf0*/  HMMA.16816.F32.BF16 R144, R164.reuse, R6, R144 ;  /* 0x00000006a490723c */ /* 0x040fe20000041890 */
[----:B------:R-:W1:Y:S07]  /*ae00*/  LDSM.16.MT88.4 R4, [R238+0xb900] ;  /* 0x00b90000ee04783b */ /* 0x000e6e0000004200 */
[C---:B------:R-:W-:Y:S08]  /*ae10*/  HMMA.16816.F32.BF16 R148, R164.reuse, R168, R148 ;  /* 0x000000a8a494723c */ /* 0x040ff00000041894 */
[C---:B------:R-:W-:Y:S08]  /*ae20*/  HMMA.16816.F32.BF16 R168, R164.reuse, R170, R12 ;  /* 0x000000aaa4a8723c */ /* 0x040ff0000004180c */
[C---:B-----5:R-:W-:Y:S07]  /*ae30*/  HMMA.16816.F32.BF16 R152, R164.reuse, R8, R152 ;  /* 0x00000008a498723c */ /* 0x060fee0000041898 */
[----:B------:R-:W-:Y:S01]  /*ae40*/  FADD.FTZ R8, R201, R3 ;  /* 0x00000003c9087221 */ /* 0x000fe20000010000 */
[C---:B------:R-:W-:Y:S04]  /*ae50*/  HMMA.16816.F32.BF16 R156, R164.reuse, R10, R156 ;  /* 0x0000000aa49c723c */ /* 0x040fe8000004189c */
[----:B------:R-:W-:Y:S02]  /*ae60*/  FADD.FTZ R3, R203, R214 ;  /* 0x000000d6cb037221 */ /* 0x000fe40000010000 */
[----:B------:R-:W-:Y:S02]  /*ae70*/  FADD.FTZ R8, R199, R8 ;  /* 0x00000008c7087221 */ /* 0x000fe40000010000 */
[----:B------:R-:W-:Y:S01]  /*ae80*/  FADD.FTZ R3, R200, R3 ;  /* 0x00000003c8037221 */ /* 0x000fe20000010000 */
[C---:B-1----:R-:W-:Y:S03]  /*ae90*/  HMMA.16816.F32.BF16 R160, R164.reuse, R4, R160 ;  /* 0x00000004a4a0723c */ /* 0x042fe600000418a0 */
[----:B------:R-:W-:Y:S02]  /*aea0*/  FADD.FTZ R3, R51, R3 ;  /* 0x0000000333037221 */ /* 0x000fe40000010000 */
[----:B------:R-:W-:Y:S01]  /*aeb0*/  FADD.FTZ R8, R180, R8 ;  /* 0x00000008b4087221 */ /* 0x000fe20000010000 */
[----:B------:R-:W-:Y:S01]  /*aec0*/  MOV R180, R2 ;  /* 0x0000000200b47202 */ /* 0x000fe20000000f00 */
        /* <DEDUP_REMOVED lines=8> */
[----:B------:R-:W-:Y:S03]  /*af50*/  FADD.FTZ R44, R50, R44 ;  /* 0x0000002c322c7221 */ /* 0x000fe60000010000 */
[----:B------:R1:W-:Y:S01]  /*af60*/  STL [R1+0x28], R3 ;  /* 0x0000280301007387 */ /* 0x0003e20000100800 */
[----:B------:R-:W-:Y:S05]  /*af70*/  FADD.FTZ R4, R204, R44 ;  /* 0x0000002ccc047221 */ /* 0x000fea0000010000 */
[----:B------:R2:W-:Y:S01]  /*af80*/  STL [R1+0x24], R4 ;  /* 0x0000240401007387 */ /* 0x0005e20000100800 */
[----:B-1----:R-:W-:Y:S01]  /*af90*/  MOV R3, R0 ;  /* 0x0000000000037202 */ /* 0x002fe20000000f00 */
[----:B--2---:R-:W-:-:S05]  /*afa0*/  @P0 BRA `(.L_x_2663) ;  /* 0xffffbe1000000947 */ /* 0x004fca000383ffff */
.L_x_2662:
        /* <DEDUP_REMOVED lines=157> */
.L_x_2654:
        /* <DEDUP_REMOVED lines=197> */
.L_x_2667:
        /* <DEDUP_REMOVED lines=157> */
.L_x_2669:
[----:B--234-:R-:W-:Y:S05]  /*cfa0*/  BSYNC B0 ;  /* 0x0000000000007941 */ /* 0x01cfea0003800000 */
.L_x_2668:
        /* <DEDUP_REMOVED lines=30> */
.L_x_2671:
[----:B------:R-:W-:Y:S05]  /*d190*/  BSYNC B0 ;  /* 0x0000000000007941 */ /* 0x000fea0003800000 */
.L_x_2670:
        /* <DEDUP_REMOVED lines=30> */
.L_x_2673:
[----:B------:R-:W-:Y:S05]  /*d380*/  BSYNC B0 ;  /* 0x0000000000007941 */ /* 0x000fea0003800000 */
.L_x_2672:
        /* <DEDUP_REMOVED lines=31> */
.L_x_2666:
        /* <DEDUP_REMOVED lines=31> */
.L_x_2674:
        /* <DEDUP_REMOVED lines=43> */
.L_x_2676:
[----:B------:R-:W-:Y:S05]  /*da20*/  BSYNC B0 ;  /* 0x0000000000007941 */ /* 0x000fea0003800000 */
.L_x_2675:
        /* <DEDUP_REMOVED lines=77> */
.L_x_2678:
[----:B------:R-:W-:Y:S05]  /*df00*/  BSYNC B0 ;  /* 0x0000000000007941 */ /* 0x000fea0003800000 */
.L_x_2677:
        /* <DEDUP_REMOVED lines=27> */
.L_x_2680:
[----:B------:R-:W-:Y:S05]  /*e0c0*/  BSYNC B0 ;  /* 0x0000000000007941 */ /* 0x000fea0003800000 */
.L_x_2679:
        /* <DEDUP_REMOVED lines=27> */
.L_x_2682:
[----:B------:R-:W-:Y:S05]  /*e280*/  BSYNC B0 ;  /* 0x0000000000007941 */ /* 0x000fea0003800000 */
.L_x_2681:
        /* <DEDUP_REMOVED lines=28> */
.L_x_2683:
        /* <DEDUP_REMOVED lines=11> */
.L_x_3672:


//--------------------- .text._ZN7cutlass13device_kernelIN5flash19enable_sm80_to_sm89INS1_16FlashAttnFwdSm80INS1_25CollectiveMainloopFwdSm80ILi8ELi1ELb0EN4cute5tupleIJNS5_1CILi128EEENS7_ILi48EEENS7_ILi256EEEEEELi256ENS_10bfloat16_tEfNS_4arch4Sm80ELb0ELb0ELb0ELb1ELb1ELb1ELb1ELb0EEENS1_21CollectiveEpilogueFwdINS6_IJS8_SA_S9_EEENS6_IJNS7_ILi1EEESI_SI_EEESC_SE_Li256ELb1ELb1ELb0ELb0EEENS1_19SingleTileSchedulerILb1ELb0ELb1ELi128EEEEEEEEEvNT_6ParamsE --------------------------
	.section	.text._ZN7cutlass13device_kernelIN5flash19enable_sm80_to_sm89INS1_16FlashAttnFwdSm80INS1_25CollectiveMainloopFwdSm80ILi8ELi1ELb0EN4cute5tupleIJNS5_1CILi128EEENS7_ILi48EEENS7_ILi256EEEEEELi256ENS_10bfloat16_tEfNS_4arch4Sm80ELb0ELb0ELb0ELb1ELb1ELb1ELb1ELb0EEENS1_21CollectiveEpilogueFwdINS6_IJS8_SA_S9_EEENS6_IJNS7_ILi1EEESI_SI_EEESC_SE_Li256ELb1ELb1ELb0ELb0EEENS1_19SingleTileSchedulerILb1ELb0ELb1ELi128EEEEEEEEEvNT_6ParamsE,"ax",@progbits
	.sectioninfo	@"SHI_REGISTERS=248"
	.align	128
.text._ZN7cutlass13device_kernelIN5flash19enable_sm80_to_sm89INS1_16FlashAttnFwdSm80INS1_25CollectiveMainloopFwdSm80ILi8ELi1ELb0EN4cute5tupleIJNS5_1CILi128EEENS7_ILi48EEENS7_ILi256EEEEEELi256ENS_10bfloat16_tEfNS_4arch4Sm80ELb0ELb0ELb0ELb1ELb1ELb1ELb1ELb0EEENS1_21CollectiveEpilogueFwdINS6_IJS8_SA_S9_EEENS6_IJNS7_ILi1EEESI_SI_EEESC_SE_Li256ELb1ELb1ELb0ELb0EEENS1_19SingleTileSchedulerILb1ELb0ELb1ELi128EEEEEEEEEvNT_6ParamsE:
        .type           _ZN7cutlass13device_kernelIN5flash19enable_sm80_to_sm89INS1_16FlashAttnFwdSm80INS1_25CollectiveMainloopFwdSm80ILi8ELi1ELb0EN4cute5tupleIJNS5_1CILi128EEENS7_ILi48EEENS7_ILi256EEEEEELi256ENS_10bfloat16_tEfNS_4arch4Sm80ELb0ELb0ELb0ELb1ELb1ELb1ELb1ELb0EEENS1_21CollectiveEpilogueFwdINS6_IJS8_SA_S9_EEENS6_IJNS7_ILi1EEESI_SI_EEESC_SE_Li256ELb1ELb1ELb0ELb0EEENS1_19SingleTileSchedulerILb1ELb0ELb1ELi128EEEEEEEEEvNT_6ParamsE,@function
        .size           _ZN7cutlass13device_kernelIN5flash19enable_sm80_to_sm89INS1_16FlashAttnFwdSm80INS1_25CollectiveMainloopFwdSm80ILi8ELi1ELb0EN4cute5tupleIJNS5_1CILi128EEENS7_ILi48EEENS7_ILi256EEEEEELi256ENS_10bfloat16_tEfNS_4arch4Sm80ELb0ELb0ELb0ELb1ELb1ELb1ELb1ELb0EEENS1_21CollectiveEpilogueFwdINS6_IJS8_SA_S9_EEENS6_IJNS7_ILi1EEESI_SI_EEESC_SE_Li256ELb1ELb1ELb0ELb0EEENS1_19SingleTileSchedulerILb1ELb0ELb1ELi128EEEEEEEEEvNT_6ParamsE,(.L_x_3673 - _ZN7cutlass13device_kernelIN5flash19enable_sm80_to_sm89INS1_16FlashAttnFwdSm80INS1_25CollectiveMainloopFwdSm80ILi8ELi1ELb0EN4cute5tupleIJNS5_1CILi128EEENS7_ILi48EEENS7_ILi256EEEEEELi256ENS_10bfloat16_tEfNS_4arch4Sm80ELb0ELb0ELb0ELb1ELb1ELb1ELb1ELb0EEENS1_21CollectiveEpilogueFwdINS6_IJS8_SA_S9_EEENS6_IJNS7_ILi1EEESI_SI_EEESC_SE_Li256ELb1ELb1ELb0ELb0EEENS1_19SingleTileSchedulerILb1ELb0ELb1ELi128EEEEEEEEEvNT_6ParamsE)
        .other          _ZN7cutlass13device_kernelIN5flash19enable_sm80_to_sm89INS1_16FlashAttnFwdSm80INS1_25CollectiveMainloopFwdSm80ILi8ELi1ELb0EN4cute5tupleIJNS5_1CILi128EEENS7_ILi48EEENS7_ILi256EEEEEELi256ENS_10bfloat16_tEfNS_4arch4Sm80ELb0ELb0ELb0ELb1ELb1ELb1ELb1ELb0EEENS1_21CollectiveEpilogueFwdINS6_IJS8_SA_S9_EEENS6_IJNS7_ILi1EEESI_SI_EEESC_SE_Li256ELb1ELb1ELb0ELb0EEENS1_19SingleTileSchedulerILb1ELb0ELb1ELi128EEEEEEEEEvNT_6ParamsE,@"STO_CUDA_ENTRY STV_DEFAULT"
_ZN7cutlass13device_kernelIN5flash19enable_sm80_to_sm89INS1_16FlashAttnFwdSm80INS1_25CollectiveMainloopFwdSm80ILi8ELi1ELb0EN4cute5tupleIJNS5_1CILi128EEENS7_ILi48EEENS7_ILi256EEEEEELi256ENS_10bfloat16_tEfNS_4arch4Sm80ELb0ELb0ELb0ELb1ELb1ELb1ELb1ELb0EEENS1_21CollectiveEpilogueFwdINS6_IJS8_SA_S9_EEENS6_IJNS7_ILi1EEESI_SI_EEESC_SE_Li256ELb1ELb1ELb0ELb0EEENS1_19SingleTileSchedulerILb1ELb0ELb1ELi128EEEEEEEEEvNT_6ParamsE:
        /* <DEDUP_REMOVED lines=16> */
.L_x_2685:
        /* <DEDUP_REMOVED lines=8> */
.L_x_2687:
[----:B------:R-:W-:-:S05]  /*0180*/  MOV R3, c[0x0][0x54c] ;  /* 0x0001530000037a02 */ /* 0x000fca0000000f00 */
.L_x_2686:
[----:B-----5:R-:W-:Y:S01]  /*0190*/  IMAD R3, R3, c[0x0][0x548], RZ ;  /* 0x0001520003037a24 */ /* 0x020fe200078e02ff */
[----:B------:R-:W-:-:S04]  /*01a0*/  SHF.L.U32 R0, R109, 0x7, RZ ;  /* 0x000000076d007819 */ /* 0x000fc800000006ff */
[----:B------:R-:W-:-:S04]  /*01b0*/  ISETP.GE.AND P0, PT, R0, R3, PT ;  /* 0x000000030000720c */ /* 0x000fc80003f06270 */
[----:B------:R-:W-:Y:S01]  /*01c0*/  SEL R218, R218, 0xffffffff, !P0 ;  /* 0xffffffffdada7807 */ /* 0x000fe20004000000 */
[----:B------:R-:W-:Y:S05]  /*01d0*/  BRA `(.L_x_2688) ;  /* 0x0000012000007947 */ /* 0x000fea0003800000 */
.L_x_2684:
[----:B---3--:R-:W-:-:S04]  /*01e0*/  ISETP.NE.U32.AND P0, PT, RZ, c[0x0][0x568], PT ;  /* 0x00015a00ff007a0c */ /* 0x008fc80003f05070 */
[----:B------:R-:W-:-:S13]  /*01f0*/  ISETP.NE.AND.EX P0, PT, RZ, c[0x0][0x56c], PT, P0 ;  /* 0x00015b00ff007a0c */ /* 0x000fda0003f05300 */
[----:B------:R-:W-:Y:S05]  /*0200*/  @!P0 BRA `(.L_x_2689) ;  /* 0x0000002000008947 */ /* 0x000fea0003800000 */
[----:B------:R1:W5:Y:S01]  /*0210*/  LDG.E R3, [R2.64] ;  /* 0x0000001002037981 */ /* 0x000362000c1e1900 */
[----:B------:R-:W-:Y:S05]  /*0220*/  BRA `(.L_x_2690) ;  /* 0x0000009000007947 */ /* 0x000fea0003800000 */
.L_x_2689:
        /* <DEDUP_REMOVED lines=8> */
.L_x_2691:
[----:B------:R-:W-:-:S05]  /*02b0*/  MOV R3, c[0x0][0x54c] ;  /* 0x0001530000037a02 */ /* 0x000fca0000000f00 */
.L_x_2690:
[----:B-----5:R-:W-:Y:S01]  /*02c0*/  IMAD R3, R3, c[0x0][0x548], RZ ;  /* 0x0001520003037a24 */ /* 0x020fe200078e02ff */
[----:B------:R-:W-:-:S04]  /*02d0*/  SHF.L.U32 R0, R109, 0x7, RZ ;  /* 0x000000076d007819 */ /* 0x000fc800000006ff */
[----:B------:R-:W-:-:S04]  /*02e0*/  ISETP.GE.AND P0, PT, R0, R3, PT ;  /* 0x000000030000720c */ /* 0x000fc80003f06270 */
[----:B------:R-:W-:-:S04]  /*02f0*/  SEL R218, R218, 0xffffffff, !P0 ;  /* 0xffffffffdada7807 */ /* 0x000fc80004000000 */
.L_x_2688:
        /* <DEDUP_REMOVED lines=36> */
.L_x_2692:
[----:B--2---:R-:W-:-:S04]  /*0540*/  ISETP.NE.U32.AND P0, PT, RZ, c[0x0][0x368], PT ;  /* 0x0000da00ff007a0c */ /* 0x004fc80003f05070 */
[----:B------:R-:W-:-:S13]  /*0550*/  ISETP.NE.AND.EX P0, PT, RZ, c[0x0][0x36c], PT, P0 ;  /* 0x0000db00ff007a0c */ /* 0x000fda0003f05300 */
[----:B------:R-:W-:Y:S05]  /*0560*/  @!P0 BRA `(.L_x_2693) ;  /* 0x0000003000008947 */ /* 0x000fea0003800000 */
[----:B------:R-:W-:-:S05]  /*0570*/  IMAD.WIDE R8, R218, R7, c[0x0][0x368] ;  /* 0x0000da00da087625 */ /* 0x000fca00078e0207 */
[----:B------:R1:W5:Y:S01]  /*0580*/  LDG.E R5, [R8.64] ;  /* 0x0000001008057981 */ /* 0x000362000c1e1900 */
[----:B------:R-:W-:Y:S05]  /*0590*/  BRA `(.L_x_2694) ;  /* 0x0000004000007947 */ /* 0x000fea0003800000 */
.L_x_2693:
[----:B------:R-:W-:Y:S05]  /*05a0*/  @!P3 BRA `(.L_x_2694) ;  /* 0x000000300000b947 */ /* 0x000fea0003800000 */
[----:B------:R-:W2:Y:S04]  /*05b0*/  LDG.E R5, [R8.64] ;  /* 0x0000001008057981 */ /* 0x000ea8000c1e1900 */
[----:B------:R-:W2:Y:S02]  /*05c0*/  LDG.E R0, [R8.64+0x4] ;  /* 0x0000041008007981 */ /* 0x000ea4000c1e1900 */
[----:B--2---:R-:W-:Y:S02]  /*05d0*/  IADD3 R5, -R5, R0, RZ ;  /* 0x0000000005057210 */ /* 0x004fe40007ffe1ff */
.L_x_2694:
        /* <DEDUP_REMOVED lines=259> */
.L_x_2735:
        /* <DEDUP_REMOVED lines=91> */
.L_x_2700:
[----:B------:R-:W-:Y:S05]  /*1bc0*/  BSYNC B0 ;  /* 0x0000000000007941 */ /* 0x000fea0003800000 */
.L_x_2699:
        /* <DEDUP_REMOVED lines=74> */
.L_x_2702:
[----:B------:R-:W-:Y:S05]  /*2070*/  BSYNC B0 ;  /* 0x0000000000007941 */ /* 0x000fea0003800000 */
.L_x_2701:
        /* <DEDUP_REMOVED lines=94> */
.L_x_2706:
[----:B------:R-:W-:Y:S05]  /*2660*/  BSYNC B0 ;  /* 0x0000000000007941 */ /* 0x000fea0003800000 */
.L_x_2705:
        /* <DEDUP_REMOVED lines=58> */
.L_x_2708:
[----:B------:R-:W-:Y:S05]  /*2a10*/  BSYNC B0 ;  /* 0x0000000000007941 */ /* 0x000fea0003800000 */
.L_x_2707:
        /* <DEDUP_REMOVED lines=58> */
.L_x_2710:
[----:B------:R-:W-:Y:S05]  /*2dc0*/  BSYNC B0 ;  /* 0x0000000000007941 */ /* 0x000fea0003800000 */
.L_x_2709:
        /* <DEDUP_REMOVED lines=57> */
.L_x_2704:
[----:B-123--:R-:W-:Y:S05]  /*3160*/  BSYNC B1 ;  /* 0x0000000000017941 */ /* 0x00efea0003800000 */
.L_x_2703:
        /* <DEDUP_REMOVED lines=61> */
.L_x_2713:
[----:B------:R-:W-:Y:S05]  /*3540*/  BSYNC B0 ;  /* 0x0000000000007941 */ /* 0x000fea0003800000 */
.L_x_2712:
        /* <DEDUP_REMOVED lines=58> */
.L_x_2715:
[----:B------:R-:W-:Y:S05]  /*38f0*/  BSYNC B0 ;  /* 0x0000000000007941 */ /* 0x000fea0003800000 */
.L_x_2714:
        /* <DEDUP_REMOVED lines=58> */
.L_x_2717:
[----:B------:R-:W-:Y:S05]  /*3ca0*/  BSYNC B0 ;  /* 0x0000000000007941 */ /* 0x000fea0003800000 */
.L_x_2716:
        /* <DEDUP_REMOVED lines=58> */
.L_x_2698:
        /* <DEDUP_REMOVED lines=36> */
.L_x_2719:
[----:B------:R-:W-:Y:S05]  /*4290*/  BSYNC B0 ;  /* 0x0000000000007941 */ /* 0x000fea0003800000 */
.L_x_2718:
        /* <DEDUP_REMOVED lines=66> */
.L_x_2721:
[----:B------:R-:W-:Y:S05]  /*46c0*/  BSYNC B0 ;  /* 0x0000000000007941 */ /* 0x000fea0003800000 */
.L_x_2720:
        /* <DEDUP_REMOVED lines=159> */
.L_x_2725:
[----:B------:R-:W-:Y:S05]  /*50c0*/  BSYNC B0 ;  /* 0x0000000000007941 */ /* 0x000fea0003800000 */
.L_x_2724:
        /* <DEDUP_REMOVED lines=121> */
.L_x_2723:
[----:B-123--:R-:W-:Y:S05]  /*5860*/  BSYNC B1 ;  /* 0x0000000000017941 */ /* 0x00efea0003800000 */
.L_x_2722:
        /* <DEDUP_REMOVED lines=125> */
.L_x_2727:
[----:B------:R-:W-:Y:S05]  /*6040*/  BSYNC B0 ;  /* 0x0000000000007941 */ /* 0x000fea0003800000 */
.L_x_2726:
        /* <DEDUP_REMOVED lines=125> */
.L_x_2697:
        /* <DEDUP_REMOVED lines=30> */
.L_x_2729:
[----:B-12---:R-:W-:Y:S05]  /*6a00*/  BSYNC B0 ;  /* 0x0000000000007941 */ /* 0x006fea0003800000 */
.L_x_2728:
        /* <DEDUP_REMOVED lines=25> */
.L_x_2711:
[----:B------:R-:W-:Y:S05]  /*6ba0*/  BSYNC B2 ;  /* 0x0000000000027941 */ /* 0x000fea0003800000 */
.L_x_2696:
        /* <DEDUP_REMOVED lines=77> */
.L_x_2731:
[----:B-123--:R-:W-:Y:S05]  /*7080*/  BSYNC B0 ;  /* 0x0000000000007941 */ /* 0x00efea0003800000 */
.L_x_2730:
        /* <DEDUP_REMOVED lines=25> */
.L_x_2733:
[----:B------:R-:W-:Y:S05]  /*7220*/  BSYNC B0 ;  /* 0x0000000000007941 */ /* 0x000fea0003800000 */
.L_x_2732:
        /* <DEDUP_REMOVED lines=41> */
.L_x_2734:
[----:B------:R-:W0:Y:S01]  /*74c0*/  LDGDEPBAR ;  /* 0x00000000000079af */ /* 0x000e220000000000 */
[----:B------:R-:W-:Y:S01]  /*74d0*/  IADD3 R61, R61, -0x1, RZ ;  /* 0xffffffff3d3d7810 */ /* 0x000fe20007ffe0ff */
[----:B------:R-:W-:-:S05]  /*74e0*/  @P5 BRA `(.L_x_2735) ;  /* 0xffffa12000005947 */ /* 0x000fca000383ffff */
[----:B------:R-:W-:Y:S06]  /*74f0*/  BAR.SYNC.DEFER_BLOCKING 0x0 ;  /* 0x0000000000007b1d */ /* 0x000fec0000010000 */
.L_x_2695:
[----:B-1----:R-:W-:Y:S01]  /*7500*/  ISETP.GE.AND P0, PT, R107, 0x1, PT ;  /* 0x000000016b00780c */ /* 0x002fe20003f06270 */
[----:B------:R-:W-:Y:S01]  /*7510*/  CS2R R142, SRZ ;  /* 0x00000000008e7805 */ /* 0x000fe2000001ff00 */
[----:B------:R-:W-:Y:S01]  /*7520*/  PLOP3.LUT P2, PT, PT, PT, PT, 0x80, 0x0 ;  /* 0x000000000000781c */ /* 0x000fe20003f4f070 */
        /* <DEDUP_REMOVED lines=20> */
[----:B--2---:R-:W-:Y:S01]  /*7670*/  MOV R4, RZ ;  /* 0x000000ff00047202 */ /* 0x004fe20000000f00 */
[----:B------:R-:W-:Y:S01]  /*7680*/  IMAD.MOV.U32 R13, RZ, RZ, RZ ;  /* 0x000000ffff0d7224 */ /* 0x000fe200078e00ff */
        /* <DEDUP_REMOVED lines=78> */
[----:B------:R-:W-:Y:S01]  /*7b70*/  IMAD.MOV.U32 R8, RZ, RZ, R3 ;  /* 0x000000ffff087224 */ /* 0x000fe200078e0003 */
[----:B------:R-:W-:Y:S01]  /*7b80*/  @P1 SHF.R.U32.HI R8, RZ, c[0x0][0x2cc], R0 ;  /* 0x0000b300ff081a19 */ /* 0x000fe20000011600 */
[----:B------:R-:W-:Y:S02]  /*7b90*/  IMAD R9, R9, c[0x0][0x1c0], RZ ;  /* 0x0000700009097a24 */ /* 0x000fe400078e02ff */
[----:B------:R-:W-:Y:S02]  /*7ba0*/  IMAD.IADD R5, R5, 0x1, R7 ;  /* 0x0000000105057824 */ /* 0x000fe400078e0207 */
[C---:B------:R-:W-:Y:S02]  /*7bb0*/  IMAD R9, R6.reuse, c[0x0][0x1c4], R9 ;  /* 0x0000710006097a24 */ /* 0x040fe400078e0209 */
[----:B------:R-:W-:Y:S01]  /*7bc0*/  IMAD.WIDE.U32 R6, R6, c[0x0][0x1c0], R4 ;  /* 0x0000700006067a25 */ /* 0x000fe200078e0004 */
[----:B------:R-:W-:-:S03]  /*7bd0*/  SHF.R.S32.HI R5, RZ, 0x1f, R8 ;  /* 0x0000001fff057819 */ /* 0x000fc60000011408 */
[----:B------:R-:W-:Y:S02]  /*7be0*/  IMAD.MOV R4, RZ, RZ, -R8 ;  /* 0x000000ffff047224 */ /* 0x000fe400078e0a08 */
[----:B------:R-:W-:Y:S02]  /*7bf0*/  IMAD R5, R5, c[0x0][0x1b0], RZ ;  /* 0x00006c0005057a24 */ /* 0x000fe400078e02ff */
[----:B------:R-:W-:Y:S01]  /*7c00*/  IMAD R4, R4, c[0x0][0x2c4], R3 ;  /* 0x0000b10004047a24 */ /* 0x000fe200078e0203 */
[----:B------:R-:W-:Y:S01]  /*7c10*/  LOP3.LUT R3, R19, 0xfffffff0, RZ, 0xc0, !PT ;  /* 0xfffffff013037812 */ /* 0x000fe200078ec0ff */
[----:B------:R-:W-:Y:S02]  /*7c20*/  IMAD.IADD R7, R7, 0x1, R9 ;  /* 0x0000000107077824 */ /* 0x000fe400078e0209 */
[C---:B------:R-:W-:Y:S02]  /*7c30*/  IMAD R5, R8.reuse, c[0x0][0x1b4], R5 ;  /* 0x00006d0008057a24 */ /* 0x040fe400078e0205 */
        /* <DEDUP_REMOVED lines=9> */
[----:B------:R-:W-:Y:S01]  /*7cd0*/  IMAD.SHL.U32 R46, R2, 0x40, RZ ;  /* 0x00000040022e7824 */ /* 0x000fe200078e00ff */
[----:B------:R-:W-:Y:S01]  /*7ce0*/  LOP3.LUT R18, R0, 0xfffffff8, RZ, 0xc0, !PT ;  /* 0xfffffff800127812 */ /* 0x000fe200078ec0ff */
[----:B------:R-:W-:Y:S01]  /*7cf0*/  IMAD.SHL.U32 R43, R43, 0x8, RZ ;  /* 0x000000082b2b7824 */ /* 0x000fe200078e00ff */
[----:B------:R-:W-:Y:S01]  /*7d00*/  IADD3 R7, R5, R7, RZ ;  /* 0x0000000705077210 */ /* 0x000fe20007ffe0ff */
[----:B------:R-:W-:Y:S01]  /*7d10*/  IMAD R5, R109, 0x80, R2 ;  /* 0x000000806d057824 */ /* 0x000fe200078e0202 */
[----:B------:R-:W-:Y:S01]  /*7d20*/  LEA R6, P0, R4, c[0x0][0x160], 0x1 ;  /* 0x0000580004067a11 */ /* 0x000fe200078008ff */
[----:B------:R-:W-:Y:S01]  /*7d30*/  IMAD.IADD R18, R3, 0x1, -R18 ;  /* 0x0000000103127824 */ /* 0x000fe200078e0a12 */
[----:B------:R-:W-:Y:S01]  /*7d40*/  LOP3.LUT R46, R46, 0x1c0, RZ, 0xc0, !PT ;  /* 0x000001c02e2e7812 */ /* 0x000fe200078ec0ff */
[----:B------:R-:W-:Y:S01]  /*7d50*/  IMAD.SHL.U32 R3, R13, 0x8, RZ ;  /* 0x000000080d037824 */ /* 0x000fe200078e00ff */
[----:B------:R-:W-:Y:S01]  /*7d60*/  LEA.HI.X R7, R4, c[0x0][0x164], R7, 0x1, P0 ;  /* 0x0000590004077a11 */ /* 0x000fe200000f0c07 */
[----:B------:R-:W-:Y:S01]  /*7d70*/  IMAD.MOV.U32 R213, RZ, RZ, 0x10 ;  /* 0x00000010ffd57424 */ /* 0x000fe200078e00ff */
[----:B------:R-:W-:Y:S01]  /*7d80*/  ISETP.GE.AND P0, PT, R5, R26, PT ;  /* 0x0000001a0500720c */ /* 0x000fe20003f06270 */
[----:B------:R-:W-:Y:S01]  /*7d90*/  IMAD.MOV.U32 R211, RZ, RZ, 0x20 ;  /* 0x00000020ffd37424 */ /* 0x000fe200078e00ff */
[C---:B------:R-:W-:Y:S01]  /*7da0*/  IADD3 R221, R3.reuse, 0x40, RZ ;  /* 0x0000004003dd7810 */ /* 0x040fe20007ffe0ff */
[----:B------:R1:W2:Y:S01]  /*7db0*/  SHFL.IDX PT, R8, R6, RZ, 0x181f ;  /* 0x00181fff06087589 */ /* 0x0002a200000e0000 */
[C---:B------:R-:W-:Y:S01]  /*7dc0*/  IADD3 R15, R3.reuse, 0x80, RZ ;  /* 0x00000080030f7810 */ /* 0x040fe20007ffe0ff */
[----:B------:R-:W-:Y:S01]  /*7dd0*/  IMAD.MOV.U32 R222, RZ, RZ, 0x181f ;  /* 0x0000181fffde7424 */ /* 0x000fe200078e00ff */
[C---:B------:R-:W-:Y:S01]  /*7de0*/  IADD3 R14, R3.reuse, 0xc0, RZ ;  /* 0x000000c0030e7810 */ /* 0x040fe20007ffe0ff */
[----:B------:R1:W3:Y:S01]  /*7df0*/  SHFL.IDX PT, R9, R7, RZ, 0x181f ;  /* 0x00181fff07097589 */ /* 0x0002e200000e0000 */
[----:B------:R-:W-:Y:S01]  /*7e00*/  ISETP.GE.AND P3, PT, R3, c[0x0][0x198], PT ;  /* 0x0000660003007a0c */ /* 0x000fe20003f66270 */
[----:B------:R-:W-:Y:S01]  /*7e10*/  IMAD.MOV.U32 R219, RZ, RZ, -0x1 ;  /* 0xffffffffffdb7424 */ /* 0x000fe200078e00ff */
[----:B------:R-:W-:-:S02]  /*7e20*/  SHF.R.U32.HI R44, RZ, 0x3, R46 ;  /* 0x00000003ff2c7819 */ /* 0x000fc4000001162e */
[----:B------:R-:W-:Y:S02]  /*7e30*/  LOP3.LUT R11, R46, 0x38, R3, 0xf8, !PT ;  /* 0x000000382e0b7812 */ /* 0x000fe400078ef803 */
[----:B------:R-:W-:Y:S02]  /*7e40*/  ISETP.GE.AND P4, PT, R221, c[0x0][0x198], PT ;  /* 0x00006600dd007a0c */ /* 0x000fe40003f86270 */
[----:B------:R-:W-:Y:S02]  /*7e50*/  ISETP.GE.AND P6, PT, R14, c[0x0][0x198], PT ;  /* 0x000066000e007a0c */ /* 0x000fe40003fc6270 */
[----:B------:R-:W-:Y:S02]  /*7e60*/  ISETP.GE.AND P5, PT, R15, c[0x0][0x198], PT ;  /* 0x000066000f007a0c */ /* 0x000fe40003fa6270 */
[----:B------:R-:W-:Y:S02]  /*7e70*/  LOP3.LUT R43, R43, 0xfffffe00, RZ, 0xc0, !PT ;  /* 0xfffffe002b2b7812 */ /* 0x000fe400078ec0ff */
        /* <DEDUP_REMOVED lines=27> */
.L_x_2738:
[----:B-123--:R-:W-:Y:S05]  /*8030*/  BSYNC B0 ;  /* 0x0000000000007941 */ /* 0x00efea0003800000 */
.L_x_2737:
        /* <DEDUP_REMOVED lines=25> */
.L_x_2740:
[----:B------:R-:W-:Y:S05]  /*81d0*/  BSYNC B0 ;  /* 0x0000000000007941 */ /* 0x000fea0003800000 */
.L_x_2739:
        /* <DEDUP_REMOVED lines=25> */
.L_x_2742:
[----:B------:R-:W-:Y:S05]  /*8370*/  BSYNC B0 ;  /* 0x0000000000007941 */ /* 0x000fea0003800000 */
.L_x_2741:
[----:B---3--:R3:W-:Y:S01]  /*8380*/  SHFL.IDX PT, R20, R6, 0x3, 0x181f ;  /* 0x00781f0006147f89 */ /* 0x0087e200000e0000 */
[----:B------:R-:W-:Y:S01]  /*8390*/  IADD3 R5, R5, 0x60, RZ ;  /* 0x0000006005057810 */ /* 0x000fe20007ffe0ff */
[----:B------:R-:W-:Y:S01]  /*83a0*/  IMAD.MOV.U32 R63, RZ, RZ, 0x30 ;  /* 0x00000030ff3f7424 */ /* 0x000fe200078e00ff */
[----:B-1---5:R-:W-:Y:S01]  /*83b0*/  SHF.R.S32.HI R9, RZ, 0x1f, R228 ;  /* 0x0000001fff097819 */ /* 0x022fe200000114e4 */
[----:B------:R-:W1:Y:S01]  /*83c0*/  SHFL.IDX PT, R21, R7, 0x3, 0x181f ;  /* 0x00781f0007157f89 */ /* 0x000e6200000e0000 */
[----:B------:R-:W-:Y:S01]  /*83d0*/  ISETP.GE.AND P0, PT, R5, R26, PT ;  /* 0x0000001a0500720c */ /* 0x000fe20003f06270 */
[----:B------:R-:W-:Y:S01]  /*83e0*/  IMAD.MOV.U32 R223, RZ, RZ, c[0x0][0x2b8] ;  /* 0x0000ae00ffdf7624 */ /* 0x000fe200078e00ff */
[----:B------:R-:W-:Y:S01]  /*83f0*/  LOP3.LUT R12, R12, 0xffffffef, RZ, 0xc0, !PT ;  /* 0xffffffef0c0c7812 */ /* 0x000fe200078ec0ff */
        /* <DEDUP_REMOVED lines=10> */
[----:B--23--:R-:W-:Y:S01]  /*84a0*/  @!P0 SHF.R.S32.HI R6, RZ, 0x1f, R221 ;  /* 0x0000001fff068819 */ /* 0x00cfe200000114dd */
[----:B------:R-:W-:Y:S01]  /*84b0*/  IMAD.IADD R224, R229, 0x1, R9 ;  /* 0x00000001e5e07824 */ /* 0x000fe200078e0209 */
[----:B------:R-:W-:Y:S01]  /*84c0*/  @P2 LOP3.LUT R12, R12, 0x10, RZ, 0xfc, !PT ;  /* 0x000000100c0c2812 */ /* 0x000fe200078efcff */
[----:B------:R-:W-:Y:S01]  /*84d0*/  @P2 IMAD.HI.U32 R8, R226, c[0x0][0x2bc], RZ ;  /* 0x0000af00e2082a27 */ /* 0x000fe200078e00ff */
[----:B------:R-:W-:Y:S02]  /*84e0*/  @!P0 LEA.HI R23, R6, R221, RZ, 0x3 ;  /* 0x000000dd06178211 */ /* 0x000fe400078f18ff */
[----:B------:R-:W-:Y:S01]  /*84f0*/  @!P0 SHF.R.S32.HI R6, RZ, 0x1f, R15 ;  /* 0x0000001fff068819 */ /* 0x000fe2000001140f */
[----:B-1----:R-:W-:Y:S01]  /*8500*/  @!P0 IMAD.WIDE R10, R3, 0x2, R20 ;  /* 0x00000002030a8825 */ /* 0x002fe200078e0214 */
        /* <DEDUP_REMOVED lines=23> */
[----:B------:R1:W3:Y:S01]  /*8680*/  @!P1 LDG.E R225, [R8.64] ;  /* 0x0000001008e19981 */ /* 0x0002e2000c1e1900 */
[----:B------:R-:W-:Y:S01]  /*8690*/  IMAD.MOV R7, RZ, RZ, -R7 ;  /* 0x000000ffff077224 */ /* 0x000fe200078e0a07 */
[----:B------:R-:W-:Y:S01]  /*86a0*/  ISETP.GE.AND P6, PT, R3, c[0x0][0x1d4], PT ;  /* 0x0000750003007a0c */ /* 0x000fe20003fc6270 */
[----:B------:R-:W-:Y:S01]  /*86b0*/  IMAD R6, R108, c[0x0][0x1e8], RZ ;  /* 0x00007a006c067a24 */ /* 0x000fe200078e02ff */
[----:B------:R-:W-:Y:S01]  /*86c0*/  ISETP.GE.AND P3, PT, R221, c[0x0][0x1d4], PT ;  /* 0x00007500dd007a0c */ /* 0x000fe20003f66270 */
[----:B------:R-:W-:Y:S01]  /*86d0*/  IMAD R226, R7, c[0x0][0x2b8], R226 ;  /* 0x0000ae0007e27a24 */ /* 0x000fe200078e02e2 */
[----:B------:R-:W-:Y:S01]  /*86e0*/  ISETP.GE.AND P5, PT, R15, c[0x0][0x1d4], PT ;  /* 0x000075000f007a0c */ /* 0x000fe20003fa6270 */
[----:B--2---:R-:W-:Y:S01]  /*86f0*/  IMAD R5, R215, c[0x0][0x1ec], R6 ;  /* 0x00007b00d7057a24 */ /* 0x004fe200078e0206 */
[----:B------:R-:W-:Y:S01]  /*8700*/  ISETP.GE.AND P4, PT, R14, c[0x0][0x1d4], PT ;  /* 0x000075000e007a0c */ /* 0x000fe20003f86270 */
[----:B------:R-:W-:Y:S01]  /*8710*/  IMAD.WIDE.U32 R28, R226, c[0x0][0x1e0], RZ ;  /* 0x00007800e21c7a25 */ /* 0x000fe200078e00ff */
        /* <DEDUP_REMOVED lines=14> */
[----:B---3--:R-:W-:Y:S01]  /*8800*/  SHF.R.S32.HI R21, RZ, 0x1f, R225 ;  /* 0x0000001fff157819 */ /* 0x008fe200000114e1 */
        /* <DEDUP_REMOVED lines=40> */
[----:B------:R-:W-:-:S02]  /*8a90*/  @P0 LOP3.LUT R6, R20, 0xfffffff8, RZ, 0xc0, !PT ;  /* 0xfffffff814060812 */ /* 0x000fc400078ec0ff */
        /* <DEDUP_REMOVED lines=12> */
[----:B------:R-:W-:Y:S01]  /*8b60*/  IMAD R5, R215, c[0x0][0x214], R108 ;  /* 0x00008500d7057a24 */ /* 0x000fe200078e026c */
[----:B------:R-:W0:Y:S03]  /*8b70*/  LDGDEPBAR ;  /* 0x00000000000079af */ /* 0x000e260000000000 */
[----:B------:R-:W-:-:S07]  /*8b80*/  IMAD.IADD R20, R25, 0x1, R5 ;  /* 0x0000000119147824 */ /* 0x000fce00078e0205 */
[----:B------:R-:W-:Y:S05]  /*8b90*/  @P0 BRA `(.L_x_2743) ;  /* 0x0000002000000947 */ /* 0x000fea0003800000 */
[----:B------:R-:W-:-:S04]  /*8ba0*/  DEPBAR.LE SB0, 0x1 ;  /* 0x000080400000791a */ /* 0x000fc80000000000 */
[----:B------:R-:W-:Y:S05]  /*8bb0*/  BRA `(.L_x_2744) ;  /* 0x00006bf000007947 */ /* 0x000fea0003800000 */
.L_x_2743:
        /* <DEDUP_REMOVED lines=70> */
.L_x_2747:
[----:B------:R-:W-:Y:S05]  /*9020*/  BSYNC B0 ;  /* 0x0000000000007941 */ /* 0x000fea0003800000 */
.L_x_2746:
[----:B-----5:R-:W-:Y:S01]  /*9030*/  IMAD.MOV.U32 R49, RZ, RZ, R30 ;  /* 0x000000ffff317224 */ /* 0x020fe200078e001e */
[----:B----4-:R-:W-:Y:S01]  /*9040*/  SHF.R.U64 R34, R30, 0x10, R31 ;  /* 0x000000101e227819 */ /* 0x010fe2000000121f */
[----:B------:R-:W-:Y:S01]  /*9050*/  IMAD.MOV.U32 R35, RZ, RZ, R28 ;  /* 0x000000ffff237224 */ /* 0x000fe200078e001c */
[----:B------:R-:W-:Y:S01]  /*9060*/  SHF.R.U64 R30, R28, 0x10, R29 ;  /* 0x000000101c1e7819 */ /* 0x000fe2000000121d */
[----:B------:R-:W-:Y:S01]  /*9070*/  IMAD R26, R109, -0x80, R26 ;  /* 0xffffff806d1a7824 */ /* 0x000fe200078e021a */
[--C-:B------:R-:W-:Y:S01]  /*9080*/  SHF.R.U64 R39, R32, 0x10, R33.reuse ;  /* 0x0000001020277819 */ /* 0x100fe20000001221 */
[----:B------:R-:W-:Y:S01]  /*9090*/  IMAD.MOV.U32 R51, RZ, RZ, R33 ;  /* 0x000000ffff337224 */ /* 0x000fe200078e0021 */
[----:B------:R-:W-:Y:S01]  /*90a0*/  PRMT R30, R35, 0x5410, R30 ;  /* 0x00005410231e7816 */ /* 0x000fe2000000001e */
[----:B------:R-:W-:Y:S01]  /*90b0*/  IMAD.MOV.U32 R50, RZ, RZ, R32 ;  /* 0x000000ffff327224 */ /* 0x000fe200078e0020 */
[----:B------:R-:W-:Y:S01]  /*90c0*/  IMNMX R35, R26, 0x80, PT ;  /* 0x000000801a237817 */ /* 0x000fe20003800200 */
[----:B------:R-:W-:Y:S01]  /*90d0*/  IMAD.MOV.U32 R48, RZ, RZ, R31 ;  /* 0x000000ffff307224 */ /* 0x000fe200078e001f */
[----:B------:R-:W-:Y:S01]  /*90e0*/  SHF.R.U32.HI R38, RZ, 0x10, R33 ;  /* 0x00000010ff267819 */ /* 0x000fe20000011621 */
[----:B------:R-:W-:Y:S01]  /*90f0*/  IMAD.MOV.U32 R42, RZ, RZ, R40 ;  /* 0x000000ffff2a7224 */ /* 0x000fe200078e0028 */
[----:B------:R-:W-:Y:S01]  /*9100*/  ISETP.GE.AND P0, PT, R2, R35, PT ;  /* 0x000000230200720c */ /* 0x000fe20003f06270 */
[----:B------:R-:W-:Y:S01]  /*9110*/  IMAD.MOV.U32 R43, RZ, RZ, R41 ;  /* 0x000000ffff2b7224 */ /* 0x000fe200078e0029 */
[----:B------:R-:W-:Y:S01]  /*9120*/  SHF.R.U32.HI R33, RZ, 0x10, R31 ;  /* 0x00000010ff217819 */ /* 0x000fe2000001161f */
[----:B------:R-:W-:Y:S01]  /*9130*/  IMAD.MOV.U32 R47, RZ, RZ, R29 ;  /* 0x000000ffff2f7224 */ /* 0x000fe200078e001d */
[----:B------:R-:W-:Y:S01]  /*9140*/  SHF.R.U64 R37, R40, 0x10, R41 ;  /* 0x0000001028257819 */ /* 0x000fe20000001229 */
[----:B------:R-:W-:Y:S01]  /*9150*/  IMAD.MOV.U32 R40, RZ, RZ, R7 ;  /* 0x000000ffff287224 */ /* 0x000fe200078e0007 */
[----:B------:R-:W-:Y:S01]  /*9160*/  SHF.R.U32.HI R36, RZ, 0x10, R41 ;  /* 0x00000010ff247819 */ /* 0x000fe20000011629 */
[----:B------:R-:W-:Y:S01]  /*9170*/  IMAD.MOV.U32 R41, RZ, RZ, R6 ;  /* 0x000000ffff297224 */ /* 0x000fe200078e0006 */
        /* <DEDUP_REMOVED lines=41> */
[C---:B-1----:R-:W-:Y:S01]  /*9410*/  SHF.L.U32 R41, R4.reuse, 0x10, RZ ;  /* 0x0000001004297819 */ /* 0x042fe200000006ff */
[----:B------:R-:W-:Y:S01]  /*9420*/  IMAD.U32 R44, R7, 0x10000, RZ ;  /* 0x00010000072c7824 */ /* 0x000fe200078e00ff */
[----:B------:R-:W-:Y:S02]  /*9430*/  LOP3.LUT R40, R4, 0xffff0000, RZ, 0xc0, !PT ;  /* 0xffff000004287812 */ /* 0x000fe400078ec0ff */
[C---:B------:R-:W-:Y:S02]  /*9440*/  SHF.L.U32 R4, R5.reuse, 0x10, RZ ;  /* 0x0000001005047819 */ /* 0x040fe400000006ff */
[----:B------:R-:W-:-:S02]  /*9450*/  LOP3.LUT R48, R5, 0xffff0000, RZ, 0xc0, !PT ;  /* 0xffff000005307812 */ /* 0x000fc400078ec0ff */
[----:B------:R-:W-:Y:S02]  /*9460*/  LOP3.LUT R5, R37, 0xffff0000, RZ, 0xc0, !PT ;  /* 0xffff000025057812 */ /* 0x000fe400078ec0ff */
[C---:B------:R-:W-:Y:S02]  /*9470*/  SHF.L.U32 R47, R6.reuse, 0x10, RZ ;  /* 0x00000010062f7819 */ /* 0x040fe400000006ff */
[----:B------:R-:W-:Y:S01]  /*9480*/  LOP3.LUT R46, R6, 0xffff0000, RZ, 0xc0, !PT ;  /* 0xffff0000062e7812 */ /* 0x000fe200078ec0ff */
[CC--:B------:R-:W-:Y:S01]  /*9490*/  FMUL.FTZ R6, R40.reuse, R42.reuse ;  /* 0x0000002a28067220 */ /* 0x0c0fe20000410000 */
[----:B------:R-:W-:Y:S01]  /*94a0*/  LOP3.LUT R49, R7, 0xffff0000, RZ, 0xc0, !PT ;  /* 0xffff000007317812 */ /* 0x000fe200078ec0ff */
[----:B------:R-:W-:Y:S02]  /*94b0*/  FMUL.FTZ R40, R40, R45 ;  /* 0x0000002d28287220 */ /* 0x000fe40000410000 */
[----:B------:R-:W-:Y:S02]  /*94c0*/  FMUL.FTZ R7, R48, R5 ;  /* 0x0000000530077220 */ /* 0x000fe40000410000 */
[C---:B------:R-:W-:Y:S01]  /*94d0*/  FFMA.FTZ R6, R41.reuse, R45, -R6 ;  /* 0x0000002d29067223 */ /* 0x040fe20000010806 */
        /* <DEDUP_REMOVED lines=8> */
[C---:B------:R-:W-:Y:S02]  /*9560*/  FMUL.FTZ R4, R46.reuse, R42 ;  /* 0x0000002a2e047220 */ /* 0x040fe40000410000 */
[C---:B------:R-:W-:Y:S02]  /*9570*/  FMUL.FTZ R5, R49.reuse, R40 ;  /* 0x0000002831057220 */ /* 0x040fe40000410000 */
[----:B------:R-:W-:Y:S02]  /*9580*/  FMUL.FTZ R46, R46, R45 ;  /* 0x0000002d2e2e7220 */ /* 0x000fe40000410000 */
[----:B------:R-:W-:Y:S02]  /*9590*/  FMUL.FTZ R49, R49, R43 ;  /* 0x0000002b31317220 */ /* 0x000fe40000410000 */
[----:B------:R-:W-:Y:S01]  /*95a0*/  FFMA.FTZ R45, R47, R45, -R4 ;  /* 0x0000002d2f2d7223 */ /* 0x000fe20000010804 */
[----:B------:R-:W-:Y:S01]  /*95b0*/  F2FP.BF16.PACK_AB R4, R41, R6 ;  /* 0x000000062904723e */ /* 0x000fe200000010ff */
[----:B------:R-:W-:-:S02]  /*95c0*/  FFMA.FTZ R46, R47, R42, R46 ;  /* 0x0000002a2f2e7223 */ /* 0x000fc4000001002e */
[----:B------:R-:W-:Y:S01]  /*95d0*/  FFMA.FTZ R43, R44, R43, -R5 ;  /* 0x0000002b2c2b7223 */ /* 0x000fe20000010805 */
[----:B------:R-:W-:Y:S01]  /*95e0*/  F2FP.BF16.PACK_AB R5, R48, R7 ;  /* 0x000000073005723e */ /* 0x000fe200000010ff */
[----:B------:R-:W-:Y:S01]  /*95f0*/  FFMA.FTZ R40, R44, R40, R49 ;  /* 0x000000282c287223 */ /* 0x000fe20000010031 */
[----:B------:R-:W-:-:S04]  /*9600*/  F2FP.BF16.PACK_AB R6, R46, R45 ;  /* 0x0000002d2e06723e */ /* 0x000fc800000010ff */
[----:B------:R-:W-:-:S05]  /*9610*/  F2FP.BF16.PACK_AB R7, R40, R43 ;  /* 0x0000002b2807723e */ /* 0x000fca00000010ff */
[----:B------:R1:W-:Y:S02]  /*9620*/  STS.128 [R23+0x10080], R4 ;  /* 0x0100800417007388 */ /* 0x0003e40000000c00 */
.L_x_2751:
[----:B------:R-:W-:Y:S05]  /*9630*/  BSYNC B0 ;  /* 0x0000000000007941 */ /* 0x000fea0003800000 */
.L_x_2750:
        /* <DEDUP_REMOVED lines=19> */
[C---:B------:R-:W-:Y:S02]  /*9770*/  FMUL.FTZ R7, R48.reuse, R5 ;  /* 0x0000000530077220 */ /* 0x040fe40000410000 */
[----:B------:R-:W-:Y:S01]  /*9780*/  FFMA.FTZ R6, R41, R45, -R6 ;  /* 0x0000002d29067223 */ /* 0x000fe20000010806 */
        /* <DEDUP_REMOVED lines=21> */
.L_x_2753:
[----:B------:R-:W-:Y:S05]  /*98e0*/  BSYNC B0 ;  /* 0x0000000000007941 */ /* 0x000fea0003800000 */
.L_x_2752:
        /* <DEDUP_REMOVED lines=42> */
.L_x_2755:
[----:B------:R-:W-:Y:S05]  /*9b90*/  BSYNC B0 ;  /* 0x0000000000007941 */ /* 0x000fea0003800000 */
.L_x_2754:
[----:B-1----:R-:W-:-:S04]  /*9ba0*/  IADD3 R4, R8, 0x60, RZ ;  /* 0x0000006008047810 */ /* 0x002fc80007ffe0ff */
        /* <DEDUP_REMOVED lines=40> */
.L_x_2749:
[----:B------:R-:W-:Y:S05]  /*9e30*/  BSYNC B1 ;  /* 0x0000000000017941 */ /* 0x000fea0003800000 */
.L_x_2748:
        /* <DEDUP_REMOVED lines=19> */
[-C--:B------:R-:W-:Y:S01]  /*9f70*/  FMUL.FTZ R6, R42, R40.reuse ;  /* 0x000000282a067220 */ /* 0x080fe20000410000 */
[----:B------:R-:W-:Y:S01]  /*9f80*/  LOP3.LUT R49, R7, 0xffff0000, RZ, 0xc0, !PT ;  /* 0xffff000007317812 */ /* 0x000fe200078ec0ff */
[C---:B------:R-:W-:Y:S02]  /*9f90*/  FMUL.FTZ R40, R44.reuse, R40 ;  /* 0x000000282c287220 */ /* 0x040fe40000410000 */
[-C--:B------:R-:W-:Y:S02]  /*9fa0*/  FMUL.FTZ R7, R5, R48.reuse ;  /* 0x0000003005077220 */ /* 0x080fe40000410000 */
[-C--:B------:R-:W-:Y:S01]  /*9fb0*/  FFMA.FTZ R6, R44, R41.reuse, -R6 ;  /* 0x000000292c067223 */ /* 0x080fe20000010806 */
        /* <DEDUP_REMOVED lines=21> */
.L_x_2759:
[----:B------:R-:W-:Y:S05]  /*a110*/  BSYNC B0 ;  /* 0x0000000000007941 */ /* 0x000fea0003800000 */
.L_x_2758:
        /* <DEDUP_REMOVED lines=42> */
.L_x_2761:
[----:B------:R-:W-:Y:S05]  /*a3c0*/  BSYNC B0 ;  /* 0x0000000000007941 */ /* 0x000fea0003800000 */
.L_x_2760:
        /* <DEDUP_REMOVED lines=42> */
.L_x_2763:
[----:B------:R-:W-:Y:S05]  /*a670*/  BSYNC B0 ;  /* 0x0000000000007941 */ /* 0x000fea0003800000 */
.L_x_2762:
        /* <DEDUP_REMOVED lines=41> */
.L_x_2757:
[----:B------:R-:W-:Y:S05]  /*a910*/  BSYNC B1 ;  /* 0x0000000000017941 */ /* 0x000fea0003800000 */
.L_x_2756:
        /* <DEDUP_REMOVED lines=45> */
.L_x_2767:
[----:B------:R-:W-:Y:S05]  /*abf0*/  BSYNC B0 ;  /* 0x0000000000007941 */ /* 0x000fea0003800000 */
.L_x_2766:
        /* <DEDUP_REMOVED lines=42> */
.L_x_2769:
[----:B------:R-:W-:Y:S05]  /*aea0*/  BSYNC B0 ;  /* 0x0000000000007941 */ /* 0x000fea0003800000 */
.L_x_2768:
        /* <DEDUP_REMOVED lines=42> */
.L_x_2771:
[----:B------:R-:W-:Y:S05]  /*b150*/  BSYNC B0 ;  /* 0x0000000000007941 */ /* 0x000fea0003800000 */
.L_x_2770:
        /* <DEDUP_REMOVED lines=41> */
.L_x_2765:
[----:B------:R-:W-:Y:S05]  /*b3f0*/  BSYNC B1 ;  /* 0x0000000000017941 */ /* 0x000fea0003800000 */
.L_x_2764:
[----:B-1----:R-:W-:-:S04]  /*b400*/  IADD3 R4, R2, 0x60, RZ ;  /* 0x0000006002047810 */ /* 0x002fc80007ffe0ff */
[----:B------:R-:W-:-:S13]  /*b410*/  ISETP.GE.AND P0, PT, R4, R35, PT ;  /* 0x000000230400720c */ /* 0x000fda0003f06270 */
        /* <DEDUP_REMOVED lines=34> */
[----:B------:R-:W-:-:S02]  /*b640*/  FFMA.FTZ R44, R7, R45, R44 ;  /* 0x0000002d072c7223 */ /* 0x000fc4000001002c */
[----:B------:R-:W-:Y:S01]  /*b650*/  FFMA.FTZ R39, R39, R45, -R4 ;  /* 0x0000002d27277223 */ /* 0x000fe20000010804 */
[----:B------:R-:W-:Y:S01]  /*b660*/  F2FP.BF16.PACK_AB R4, R35, R6 ;  /* 0x000000062304723e */ /* 0x000fe200000010ff */
[-C--:B------:R-:W-:Y:S02]  /*b670*/  FFMA.FTZ R7, R38, R43.reuse, -R37 ;  /* 0x0000002b26077223 */ /* 0x080fe40000010825 */
[----:B------:R-:W-:Y:S01]  /*b680*/  FFMA.FTZ R46, R36, R43, R46 ;  /* 0x0000002b242e7223 */ /* 0x000fe2000001002e */
[----:B------:R-:W-:-:S04]  /*b690*/  F2FP.BF16.PACK_AB R6, R44, R39 ;  /* 0x000000272c06723e */ /* 0x000fc800000010ff */
[----:B------:R-:W-:-:S05]  /*b6a0*/  F2FP.BF16.PACK_AB R7, R46, R7 ;  /* 0x000000072e07723e */ /* 0x000fca00000010ff */
[----:B------:R1:W-:Y:S02]  /*b6b0*/  STS.128 [R23+0x13080], R4 ;  /* 0x0130800417007388 */ /* 0x0003e40000000c00 */
.L_x_2774:
[----:B------:R-:W-:Y:S05]  /*b6c0*/  BSYNC B0 ;  /* 0x0000000000007941 */ /* 0x000fea0003800000 */
.L_x_2773:
        /* <DEDUP_REMOVED lines=42> */
.L_x_2776:
[----:B------:R-:W-:Y:S05]  /*b970*/  BSYNC B0 ;  /* 0x0000000000007941 */ /* 0x000fea0003800000 */
.L_x_2775:
        /* <DEDUP_REMOVED lines=42> */
.L_x_2778:
[----:B------:R-:W-:Y:S05]  /*bc20*/  BSYNC B0 ;  /* 0x0000000000007941 */ /* 0x000fea0003800000 */
.L_x_2777:
        /* <DEDUP_REMOVED lines=42> */
.L_x_2745:
        /* <DEDUP_REMOVED lines=28> */
.L_x_2780:
[----:B------:R-:W-:Y:S05]  /*c090*/  BSYNC B0 ;  /* 0x0000000000007941 */ /* 0x000fea0003800000 */
.L_x_2779:
[----:B-----5:R-:W-:Y:S01]  /*c0a0*/  IMAD.MOV.U32 R53, RZ, RZ, R30 ;  /* 0x000000ffff357224 */ /* 0x020fe200078e001e */
[--C-:B-1----:R-:W-:Y:S01]  /*c0b0*/  SHF.R.U64 R40, R30, 0x10, R31.reuse ;  /* 0x000000101e287819 */ /* 0x102fe2000000121f */
[--C-:B------:R-:W-:Y:S01]  /*c0c0*/  IMAD.MOV.U32 R39, RZ, RZ, R31.reuse ;  /* 0x000000ffff277224 */ /* 0x100fe200078e001f */
[----:B------:R-:W-:Y:S01]  /*c0d0*/  SHF.R.U32.HI R56, RZ, 0x10, R31 ;  /* 0x00000010ff387819 */ /* 0x000fe2000001161f */
[--C-:B------:R-:W-:Y:S01]  /*c0e0*/  IMAD.MOV.U32 R30, RZ, RZ, R35.reuse ;  /* 0x000000ffff1e7224 */ /* 0x100fe200078e0023 */
[----:B------:R-:W-:Y:S01]  /*c0f0*/  SHF.R.U64 R31, R34, 0x10, R35 ;  /* 0x00000010221f7819 */ /* 0x000fe20000001223 */
[----:B------:R-:W-:Y:S01]  /*c100*/  IMAD.MOV.U32 R41, RZ, RZ, R29 ;  /* 0x000000ffff297224 */ /* 0x000fe200078e001d */
[----:B------:R-:W-:Y:S01]  /*c110*/  SHF.R.U32.HI R49, RZ, 0x10, R35 ;  /* 0x00000010ff317819 */ /* 0x000fe20000011623 */
[----:B------:R-:W-:Y:S01]  /*c120*/  IMAD R35, R109, -0x80, R26 ;  /* 0xffffff806d237824 */ /* 0x000fe200078e021a */
[--C-:B------:R-:W-:Y:S01]  /*c130*/  SHF.R.U64 R42, R28, 0x10, R29.reuse ;  /* 0x000000101c2a7819 */ /* 0x100fe2000000121d */
[----:B------:R-:W-:Y:S01]  /*c140*/  IMAD.MOV.U32 R55, RZ, RZ, R32 ;  /* 0x000000ffff377224 */ /* 0x000fe200078e0020 */
[----:B------:R-:W-:Y:S01]  /*c150*/  SHF.R.U32.HI R54, RZ, 0x10, R29 ;  /* 0x00000010ff367819 */ /* 0x000fe2000001161d */
[----:B------:R-:W-:Y:S01]  /*c160*/  IMAD.MOV.U32 R47, RZ, RZ, R6 ;  /* 0x000000ffff2f7224 */ /* 0x000fe200078e0006 */
[----:B------:R-:W-:Y:S01]  /*c170*/  IMNMX R35, R35, 0x80, PT ;  /* 0x0000008023237817 */ /* 0x000fe20003800200 */
[----:B------:R-:W-:Y:S01]  /*c180*/  IMAD.MOV.U32 R51, RZ, RZ, R28 ;  /* 0x000000ffff337224 */ /* 0x000fe200078e001c */
[----:B------:R-:W-:Y:S01]  /*c190*/  SHF.R.U64 R36, R6, 0x10, R7 ;  /* 0x0000001006247819 */ /* 0x000fe20000001207 */
[--C-:B------:R-:W-:Y:S01]  /*c1a0*/  IMAD.MOV.U32 R27, RZ, RZ, R33.reuse ;  /* 0x000000ffff1b7224 */ /* 0x100fe200078e0021 */
[----:B------:R-:W-:Y:S01]  /*c1b0*/  ISETP.GE.AND P0, PT, R2, R35, PT ;  /* 0x000000230200720c */ /* 0x000fe20003f06270 */
[----:B------:R-:W-:Y:S01]  /*c1c0*/  IMAD.MOV.U32 R48, RZ, RZ, R34 ;  /* 0x000000ffff307224 */ /* 0x000fe200078e0022 */
[----:B------:R-:W-:Y:S01]  /*c1d0*/  SHF.R.U64 R32, R32, 0x10, R33 ;  /* 0x0000001020207819 */ /* 0x000fe20000001221 */
[----:B------:R-:W-:Y:S01]  /*c1e0*/  IMAD.MOV.U32 R45, RZ, RZ, R4 ;  /* 0x000000ffff2d7224 */ /* 0x000fe200078e0004 */
[--C-:B------:R-:W-:Y:S01]  /*c1f0*/  SHF.R.U64 R38, R4, 0x10, R5.reuse ;  /* 0x0000001004267819 */ /* 0x100fe20000001205 */
[--C-:B------:R-:W-:Y:S01]  /*c200*/  IMAD.MOV.U32 R37, RZ, RZ, R5.reuse ;  /* 0x000000ffff257224 */ /* 0x100fe200078e0005 */
        /* <DEDUP_REMOVED lines=11> */
[----:B------:R-:W-:-:S04]  /*c2c0*/  DEPBAR.LE SB0, 0x1 ;  /* 0x000080400000791a */ /* 0x000fc80000000000 */
        /* <DEDUP_REMOVED lines=28> */
[----:B------:R-:W-:Y:S02]  /*c490*/  SHF.L.U32 R57, R36, 0x10, RZ ;  /* 0x0000001024397819 */ /* 0x000fe400000006ff */
[----:B------:R-:W-:Y:S01]  /*c4a0*/  SHF.R.S32.HI R4, RZ, 0x1f, R7 ;  /* 0x0000001fff047819 */ /* 0x000fe20000011407 */
[----:B------:R-:W-:Y:S01]  /*c4b0*/  IMAD.SHL.U32 R5, R7, 0x8, RZ ;  /* 0x0000000807057824 */ /* 0x000fe200078e00ff */
[----:B------:R-:W-:-:S02]  /*c4c0*/  LOP3.LUT R67, R41, 0xffff0000, RZ, 0xc0, !PT ;  /* 0xffff000029437812 */ /* 0x000fc400078ec0ff */
        /* <DEDUP_REMOVED lines=20> */
[C---:B------:R-:W-:Y:S01]  /*c610*/  FMUL.FTZ R54, R53.reuse, R56 ;  /* 0x0000003835367220 */ /* 0x040fe20000410000 */
        /* <DEDUP_REMOVED lines=13> */
[----:B------:R-:W-:Y:S02]  /*c6f0*/  FFMA.FTZ R51, R52, R6, -R55 ;  /* 0x0000000634337223 */ /* 0x000fe40000010837 */
[C---:B------:R-:W-:Y:S02]  /*c700*/  FMUL.FTZ R55, R4.reuse, R5 ;  /* 0x0000000504377220 */ /* 0x040fe40000410000 */
[----:B------:R-:W-:Y:S02]  /*c710*/  FMUL.FTZ R6, R4, R53 ;  /* 0x0000003504067220 */ /* 0x000fe40000410000 */
[----:B------:R-:W-:Y:S01]  /*c720*/  FFMA.FTZ R4, R52, R7, R56 ;  /* 0x0000000734047223 */ /* 0x000fe20000010038 */
[----:B------:R-:W-:Y:S01]  /*c730*/  SHF.L.U32 R7, R34, 0x10, RZ ;  /* 0x0000001022077819 */ /* 0x000fe200000006ff */
[----:B------:R-:W-:Y:S01]  /*c740*/  FFMA.FTZ R52, R50, R53, -R55 ;  /* 0x0000003532347223 */ /* 0x000fe20000010837 */
[C---:B------:R-:W-:Y:S01]  /*c750*/  LOP3.LUT R55, R40.reuse, 0xffff0000, RZ, 0xc0, !PT ;  /* 0xffff000028377812 */ /* 0x040fe200078ec0ff */
        /* <DEDUP_REMOVED lines=17> */
[----:B------:R-:W-:Y:S01]  /*c870*/  FFMA.FTZ R48, R9, R5, -R68 ;  /* 0x0000000509307223 */ /* 0x000fe20000010844 */
[----:B------:R-:W-:Y:S01]  /*c880*/  LOP3.LUT R5, R37, 0xffff0000, RZ, 0xc0, !PT ;  /* 0xffff000025057812 */ /* 0x000fe200078ec0ff */
[----:B------:R-:W-:Y:S01]  /*c890*/  FFMA.FTZ R7, R9, R7, R66 ;  /* 0x0000000709077223 */ /* 0x000fe20000010042 */
[----:B------:R-:W-:Y:S01]  /*c8a0*/  F2FP.BF16.PACK_AB R6, R6, R49 ;  /* 0x000000310606723e */ /* 0x000fe200000010ff */
[----:B------:R-:W-:-:S02]  /*c8b0*/  FMUL.FTZ R59, R58, R67 ;  /* 0x000000433a3b7220 */ /* 0x000fc40000410000 */
[----:B------:R-:W-:Y:S02]  /*c8c0*/  FMUL.FTZ R9, R58, R5 ;  /* 0x000000053a097220 */ /* 0x000fe40000410000 */
[C---:B------:R-:W-:Y:S02]  /*c8d0*/  FMUL.FTZ R58, R62.reuse, R55 ;  /* 0x000000373e3a7220 */ /* 0x040fe40000410000 */
        /* <DEDUP_REMOVED lines=13> */
.L_x_2784:
[----:B------:R-:W-:Y:S05]  /*c9b0*/  BSYNC B0 ;  /* 0x0000000000007941 */ /* 0x000fea0003800000 */
.L_x_2783:
[----:B------:R-:W-:-:S13]  /*c9c0*/  ISETP.GE.AND P0, PT, R221, c[0x0][0x27c], PT ;  /* 0x00009f00dd007a0c */ /* 0x000fda0003f06270 */
[----:B------:R-:W-:Y:S05]  /*c9d0*/  @P0 BRA `(.L_x_2782) ;  /* 0x0000061000000947 */ /* 0x000fea0003800000 */
[----:B-1----:R-:W-:Y:S01]  /*c9e0*/  SHF.R.S32.HI R8, RZ, 0x1f, R221 ;  /* 0x0000001fff087819 */ /* 0x002fe200000114dd */
[----:B------:R-:W-:Y:S01]  /*c9f0*/  IMAD.MOV.U32 R7, RZ, RZ, c[0x0][0x27c] ;  /* 0x00009f00ff077624 */ /* 0x000fe200078e00ff */
[----:B------:R-:W-:Y:S01]  /*ca00*/  SHF.L.U32 R58, R33, 0x10, RZ ;  /* 0x00000010213a7819 */ /* 0x000fe200000006ff */
[----:B------:R-:W-:Y:S01]  /*ca10*/  IMAD.U32 R50, R29, 0x10000, RZ ;  /* 0x000100001d327824 */ /* 0x000fe200078e00ff */
[CC--:B------:R-:W-:Y:S02]  /*ca20*/  LEA.HI R5, R8.reuse, R221.reuse, RZ, 0x3 ;  /* 0x000000dd08057211 */ /* 0x0c0fe400078f18ff */
[----:B------:R-:W-:Y:S02]  /*ca30*/  LEA.HI R8, R8, R221, RZ, 0x6 ;  /* 0x000000dd08087211 */ /* 0x000fe400078f30ff */
[--C-:B------:R-:W-:Y:S02]  /*ca40*/  SHF.R.S32.HI R4, RZ, 0x3, R5.reuse ;  /* 0x00000003ff047819 */ /* 0x100fe40000011405 */
[----:B------:R-:W-:Y:S01]  /*ca50*/  LOP3.LUT R5, R46, 0x38, R5, 0xf8, !PT ;  /* 0x000000382e057812 */ /* 0x000fe200078ef805 */
[----:B------:R-:W-:Y:S01]  /*ca60*/  IMAD.SHL.U32 R8, R8, 0x80, RZ ;  /* 0x0000008008087824 */ /* 0x000fe200078e00ff */
[----:B------:R-:W-:-:S02]  /*ca70*/  LEA.HI R7, R7, R4, RZ, 0x1d ;  /* 0x0000000407077211 */ /* 0x000fc400078fe8ff */
[-C--:B------:R-:W-:Y:S02]  /*ca80*/  LOP3.LUT R6, R5, R44.reuse, RZ, 0x3c, !PT ;  /* 0x0000002c05067212 */ /* 0x080fe400078e3cff */
        /* <DEDUP_REMOVED lines=14> */
[----:B------:R-:W1:Y:S04]  /*cb70*/  LDS.128 R8, [R23+0x10080] ;  /* 0x0100800017087984 */ /* 0x000e680000000c00 */
[----:B------:R-:W2:Y:S01]  /*cb80*/  LDS.128 R4, [R43+0x10080] ;  /* 0x010080002b047984 */ /* 0x000ea20000000c00 */
[C---:B-1----:R-:W-:Y:S01]  /*cb90*/  IMAD.U32 R45, R8.reuse, 0x10000, RZ ;  /* 0x00010000082d7824 */ /* 0x042fe200078e00ff */
[----:B------:R-:W-:Y:S01]  /*cba0*/  LOP3.LUT R48, R8, 0xffff0000, RZ, 0xc0, !PT ;  /* 0xffff000008307812 */ /* 0x000fe200078ec0ff */
[C---:B------:R-:W-:Y:S01]  /*cbb0*/  IMAD.U32 R46, R9.reuse, 0x10000, RZ ;  /* 0x00010000092e7824 */ /* 0x040fe200078e00ff */
[----:B------:R-:W-:Y:S01]  /*cbc0*/  LOP3.LUT R8, R9, 0xffff0000, RZ, 0xc0, !PT ;  /* 0xffff000009087812 */ /* 0x000fe200078ec0ff */
[----:B--2---:R-:W-:Y:S01]  /*cbd0*/  IMAD.U32 R51, R4, 0x10000, RZ ;  /* 0x0001000004337824 */ /* 0x004fe200078e00ff */
[C---:B------:R-:W-:Y:S01]  /*cbe0*/  LOP3.LUT R55, R6.reuse, 0xffff0000, RZ, 0xc0, !PT ;  /* 0xffff000006377812 */ /* 0x040fe200078ec0ff */
[----:B------:R-:W-:Y:S01]  /*cbf0*/  IMAD.U32 R49, R6, 0x10000, RZ ;  /* 0x0001000006317824 */ /* 0x000fe200078e00ff */
[C---:B------:R-:W-:Y:S01]  /*cc00*/  SHF.L.U32 R47, R10.reuse, 0x10, RZ ;  /* 0x000000100a2f7819 */ /* 0x040fe200000006ff */
[C---:B------:R-:W-:Y:S01]  /*cc10*/  FMUL.FTZ R52, R51.reuse, R50 ;  /* 0x0000003233347220 */ /* 0x040fe20000410000 */
[----:B------:R-:W-:Y:S01]  /*cc20*/  LOP3.LUT R44, R10, 0xffff0000, RZ, 0xc0, !PT ;  /* 0xffff00000a2c7812 */ /* 0x000fe200078ec0ff */
[-C--:B------:R-:W-:Y:S01]  /*cc30*/  FMUL.FTZ R6, R51, R58.reuse ;  /* 0x0000003a33067220 */ /* 0x080fe20000410000 */
[----:B------:R-:W-:Y:S01]  /*cc40*/  LOP3.LUT R4, R4, 0xffff0000, RZ, 0xc0, !PT ;  /* 0xffff000004047812 */ /* 0x000fe200078ec0ff */
[C---:B------:R-:W-:Y:S01]  /*cc50*/  IMAD.U32 R9, R11.reuse, 0x10000, RZ ;  /* 0x000100000b097824 */ /* 0x040fe200078e00ff */
[----:B------:R-:W-:Y:S01]  /*cc60*/  LOP3.LUT R10, R11, 0xffff0000, RZ, 0xc0, !PT ;  /* 0xffff00000b0a7812 */ /* 0x000fe200078ec0ff */
[----:B------:R-:W-:Y:S01]  /*cc70*/  FFMA.FTZ R52, R45, R58, -R52 ;  /* 0x0000003a2d347223 */ /* 0x000fe20000010834 */
[----:B------:R-:W-:Y:S01]  /*cc80*/  SHF.L.U32 R11, R5, 0x10, RZ ;  /* 0x00000010050b7819 */ /* 0x000fe200000006ff */
[----:B------:R-:W-:Y:S01]  /*cc90*/  FFMA.FTZ R45, R45, R50, R6 ;  /* 0x000000322d2d7223 */ /* 0x000fe20000010006 */
[----:B------:R-:W-:Y:S01]  /*cca0*/  LOP3.LUT R56, R5, 0xffff0000, RZ, 0xc0, !PT ;  /* 0xffff000005387812 */ /* 0x000fe200078ec0ff */
[----:B------:R-:W-:Y:S01]  /*ccb0*/  IMAD.U32 R58, R27, 0x10000, RZ ;  /* 0x000100001b3a7824 */ /* 0x000fe200078e00ff */
[C---:B------:R-:W-:Y:S01]  /*ccc0*/  SHF.L.U32 R5, R7.reuse, 0x10, RZ ;  /* 0x0000001007057819 */ /* 0x040fe200000006ff */
[----:B------:R-:W-:Y:S01]  /*ccd0*/  FMUL.FTZ R51, R4, R53 ;  /* 0x0000003504337220 */ /* 0x000fe20000410000 */
[----:B------:R-:W-:Y:S01]  /*cce0*/  LOP3.LUT R54, R7, 0xffff0000, RZ, 0xc0, !PT ;  /* 0xffff000007367812 */ /* 0x000fe200078ec0ff */
[----:B------:R-:W-:Y:S01]  /*ccf0*/  FMUL.FTZ R57, R49, R58 ;  /* 0x0000003a31397220 */ /* 0x000fe20000410000 */
[----:B------:R-:W-:-:S02]  /*cd00*/  LOP3.LUT R7, R33, 0xffff0000, RZ, 0xc0, !PT ;  /* 0xffff000021077812 */ /* 0x000fc400078ec0ff */
[----:B------:R-:W-:Y:S02]  /*cd10*/  SHF.L.U32 R50, R31, 0x10, RZ ;  /* 0x000000101f327819 */ /* 0x000fe400000006ff */
[----:B------:R-:W-:Y:S01]  /*cd20*/  LOP3.LUT R6, R27, 0xffff0000, RZ, 0xc0, !PT ;  /* 0xffff00001b067812 */ /* 0x000fe200078ec0ff */
[-C--:B------:R-:W-:Y:S02]  /*cd30*/  FMUL.FTZ R4, R4, R7.reuse ;  /* 0x0000000704047220 */ /* 0x080fe40000410000 */
[----:B------:R-:W-:Y:S02]  /*cd40*/  FFMA.FTZ R51, R48, R7, -R51 ;  /* 0x0000000730337223 */ /* 0x000fe40000010833 */
[-C--:B------:R-:W-:Y:S01]  /*cd50*/  FMUL.FTZ R7, R49, R50.reuse ;  /* 0x0000003231077220 */ /* 0x080fe20000410000 */
[----:B------:R-:W-:Y:S01]  /*cd60*/  LOP3.LUT R49, R31, 0xffff0000, RZ, 0xc0, !PT ;  /* 0xffff00001f317812 */ /* 0x000fe200078ec0ff */
[----:B------:R-:W-:Y:S01]  /*cd70*/  FFMA.FTZ R50, R47, R50, -R57 ;  /* 0x000000322f327223 */ /* 0x000fe20000010839 */
[----:B------:R-:W-:Y:S01]  /*cd80*/  LOP3.LUT R57, R32, 0xffff0000, RZ, 0xc0, !PT ;  /* 0xffff000020397812 */ /* 0x000fe200078ec0ff */
[----:B------:R-:W-:-:S02]  /*cd90*/  FFMA.FTZ R4, R48, R53, R4 ;  /* 0x0000003530047223 */ /* 0x000fc40000010004 */
[----:B------:R-:W-:Y:S01]  /*cda0*/  FFMA.FTZ R47, R47, R58, R7 ;  /* 0x0000003a2f2f7223 */ /* 0x000fe20000010007 */
[----:B------:R-:W-:Y:S01]  /*cdb0*/  SHF.L.U32 R7, R28, 0x10, RZ ;  /* 0x000000101c077819 */ /* 0x000fe200000006ff */
[C---:B------:R-:W-:Y:S01]  /*cdc0*/  FMUL.FTZ R53, R55.reuse, R6 ;  /* 0x0000000637357220 */ /* 0x040fe20000410000 */
[----:B------:R-:W-:Y:S01]  /*cdd0*/  F2FP.BF16.PACK_AB R4, R4, R45 ;  /* 0x0000002d0404723e */ /* 0x000fe200000010ff */
[----:B------:R-:W-:Y:S02]  /*cde0*/  IMAD.U32 R48, R32, 0x10000, RZ ;  /* 0x0001000020307824 */ /* 0x000fe400078e00ff */
[-C--:B------:R-:W-:Y:S02]  /*cdf0*/  FMUL.FTZ R55, R55, R49.reuse ;  /* 0x0000003137377220 */ /* 0x080fe40000410000 */
[----:B------:R-:W-:Y:S02]  /*ce00*/  FFMA.FTZ R49, R44, R49, -R53 ;  /* 0x000000312c317223 */ /* 0x000fe40000010835 */
[----:B------:R-:W-:-:S02]  /*ce10*/  FMUL.FTZ R53, R11, R7 ;  /* 0x000000070b357220 */ /* 0x000fc40000410000 */
[-C--:B------:R-:W-:Y:S02]  /*ce20*/  FMUL.FTZ R11, R11, R48.reuse ;  /* 0x000000300b0b7220 */ /* 0x080fe40000410000 */
[----:B------:R-:W-:Y:S02]  /*ce30*/  IMAD.U32 R58, R26, 0x10000, RZ ;  /* 0x000100001a3a7824 */ /* 0x000fe400078e00ff */
        /* <DEDUP_REMOVED lines=27> */
.L_x_2782:
[----:B------:R-:W-:Y:S05]  /*cff0*/  BSYNC B1 ;  /* 0x0000000000017941 */ /* 0x000fea0003800000 */
.L_x_2781:
[----:B------:R-:W-:Y:S01]  /*d000*/  IADD3 R44, R2, 0x20, RZ ;  /* 0x00000020022c7810 */ /* 0x000fe20007ffe0ff */
[----:B------:R-:W-:Y:S03]  /*d010*/  BSSY B1, `(.L_x_2785) ;  /* 0x00000d2000017945 */ /* 0x000fe60003800000 */
[----:B------:R-:W-:-:S13]  /*d020*/  ISETP.GE.AND P0, PT, R44, R35, PT ;  /* 0x000000232c00720c */ /* 0x000fda0003f06270 */
[----:B------:R-:W-:Y:S05]  /*d030*/  @P0 BRA `(.L_x_2786) ;  /* 0x00000cf000000947 */ /* 0x000fea0003800000 */
[----:B------:R-:W-:Y:S01]  /*d040*/  ISETP.GE.AND P0, PT, R3, c[0x0][0x27c], PT ;  /* 0x00009f0003007a0c */ /* 0x000fe20003f06270 */
[----:B------:R-:W-:-:S12]  /*d050*/  BSSY B0, `(.L_x_2787) ;  /* 0x0000063000007945 */ /* 0x000fd80003800000 */
[----:B------:R-:W-:Y:S05]  /*d060*/  @P0 BRA `(.L_x_2788) ;  /* 0x0000061000000947 */ /* 0x000fea0003800000 */
[----:B-1----:R-:W-:Y:S01]  /*d070*/  IMAD.MOV.U32 R8, RZ, RZ, c[0x0][0x27c] ;  /* 0x00009f00ff087624 */ /* 0x002fe200078e00ff */
[----:B------:R-:W-:Y:S01]  /*d080*/  SHF.R.S32.HI R5, RZ, 0x1f, R44 ;  /* 0x0000001fff057819 */ /* 0x000fe2000001142c */
[----:B------:R-:W-:Y:S01]  /*d090*/  IMAD.SHL.U32 R9, R44, 0x40, RZ ;  /* 0x000000402c097824 */ /* 0x000fe200078e00ff */
[----:B------:R-:W-:Y:S01]  /*d0a0*/  LOP3.LUT R66, R40, 0xffff0000, RZ, 0xc0, !PT ;  /* 0xffff000028427812 */ /* 0x000fe200078ec0ff */
        /* <DEDUP_REMOVED lines=10> */
[----:B------:R-:W-:Y:S01]  /*d150*/  SHF.R.U32.HI R7, RZ, 0x3, R9 ;  /* 0x00000003ff077819 */ /* 0x000fe20000011609 */
[----:B------:R-:W-:Y:S01]  /*d160*/  IMAD.SHL.U32 R5, R5, 0x400, RZ ;  /* 0x0000040005057824 */ /* 0x000fe200078e00ff */
[----:B------:R-:W-:Y:S02]  /*d170*/  LOP3.LUT R6, R9, 0x38, R6, 0xf8, !PT ;  /* 0x0000003809067812 */ /* 0x000fe400078ef806 */
[----:B------:R-:W-:Y:S02]  /*d180*/  LOP3.LUT R4, R4, 0xfffffe00, RZ, 0xc0, !PT ;  /* 0xfffffe0004047812 */ /* 0x000fe400078ec0ff */
[----:B------:R-:W-:-:S02]  /*d190*/  LOP3.LUT R23, R6, R7, RZ, 0x3c, !PT ;  /* 0x0000000706177212 */ /* 0x000fc400078e3cff */
[----:B------:R-:W-:Y:S02]  /*d1a0*/  LOP3.LUT R5, R5, 0x7fffe000, RZ, 0xc0, !PT ;  /* 0x7fffe00005057812 */ /* 0x000fe400078ec0ff */
[----:B------:R-:W-:Y:S02]  /*d1b0*/  LOP3.LUT R10, R9, 0x38, R3, 0xf8, !PT ;  /* 0x00000038090a7812 */ /* 0x000fe400078ef803 */
[----:B------:R-:W-:Y:S02]  /*d1c0*/  IADD3 R23, R23, R5, R4 ;  /* 0x0000000517177210 */ /* 0x000fe40007ffe004 */
[----:B------:R-:W-:-:S03]  /*d1d0*/  LOP3.LUT R10, R4, R10, R7, 0xf6, !PT ;  /* 0x0000000a040a7212 */ /* 0x000fc600078ef607 */
[----:B------:R-:W-:Y:S01]  /*d1e0*/  IMAD.SHL.U32 R23, R23, 0x2, RZ ;  /* 0x0000000217177824 */ /* 0x000fe200078e00ff */
[----:B------:R-:W-:-:S04]  /*d1f0*/  SHF.L.U32 R43, R10, 0x1, RZ ;  /* 0x000000010a2b7819 */ /* 0x000fc800000006ff */
[----:B------:R-:W1:Y:S04]  /*d200*/  LDS.128 R4, [R23+0x10080] ;  /* 0x0100800017047984 */ /* 0x000e680000000c00 */
[----:B------:R-:W2:Y:S01]  /*d210*/  LDS.128 R8, [R43+0x10080] ;  /* 0x010080002b087984 */ /* 0x000ea20000000c00 */
[----:B-1----:R-:W-:Y:S02]  /*d220*/  SHF.L.U32 R53, R6, 0x10, RZ ;  /* 0x0000001006357819 */ /* 0x002fe400000006ff */
[----:B------:R-:W-:Y:S01]  /*d230*/  LOP3.LUT R50, R4, 0xffff0000, RZ, 0xc0, !PT ;  /* 0xffff000004327812 */ /* 0x000fe200078ec0ff */
[C---:B--2---:R-:W-:Y:S01]  /*d240*/  IMAD.U32 R45, R8.reuse, 0x10000, RZ ;  /* 0x00010000082d7824 */ /* 0x044fe200078e00ff */
[----:B------:R-:W-:Y:S01]  /*d250*/  LOP3.LUT R46, R8, 0xffff0000, RZ, 0xc0, !PT ;  /* 0xffff0000082e7812 */ /* 0x000fe200078ec0ff */
[----:B------:R-:W-:Y:S01]  /*d260*/  IMAD.U32 R49, R10, 0x10000, RZ ;  /* 0x000100000a317824 */ /* 0x000fe200078e00ff */
[C---:B------:R-:W-:Y:S01]  /*d270*/  SHF.L.U32 R48, R9.reuse, 0x10, RZ ;  /* 0x0000001009307819 */ /* 0x040fe200000006ff */
[----:B------:R-:W-:Y:S01]  /*d280*/  FMUL.FTZ R55, R52, R53 ;  /* 0x0000003534377220 */ /* 0x000fe20000410000 */
[----:B------:R-:W-:-:S02]  /*d290*/  LOP3.LUT R8, R9, 0xffff0000, RZ, 0xc0, !PT ;  /* 0xffff000009087812 */ /* 0x000fc400078ec0ff */
[----:B------:R-:W-:Y:S02]  /*d2a0*/  LOP3.LUT R47, R10, 0xffff0000, RZ, 0xc0, !PT ;  /* 0xffff00000a2f7812 */ /* 0x000fe400078ec0ff */
[C---:B------:R-:W-:Y:S02]  /*d2b0*/  SHF.L.U32 R9, R11.reuse, 0x10, RZ ;  /* 0x000000100b097819 */ /* 0x040fe400000006ff */
[----:B------:R-:W-:Y:S01]  /*d2c0*/  LOP3.LUT R10, R11, 0xffff0000, RZ, 0xc0, !PT ;  /* 0xffff00000b0a7812 */ /* 0x000fe200078ec0ff */
[----:B------:R-:W-:Y:S01]  /*d2d0*/  IMAD.U32 R11, R4, 0x10000, RZ ;  /* 0x00010000040b7824 */ /* 0x000fe200078e00ff */
[C---:B------:R-:W-:Y:S02]  /*d2e0*/  SHF.L.U32 R4, R5.reuse, 0x10, RZ ;  /* 0x0000001005047819 */ /* 0x040fe400000006ff */
[----:B------:R-:W-:Y:S02]  /*d2f0*/  LOP3.LUT R58, R5, 0xffff0000, RZ, 0xc0, !PT ;  /* 0xffff0000053a7812 */ /* 0x000fe400078ec0ff */
[----:B------:R-:W-:-:S02]  /*d300*/  SHF.L.U32 R5, R7, 0x10, RZ ;  /* 0x0000001007057819 */ /* 0x000fc400000006ff */
[----:B------:R-:W-:Y:S01]  /*d310*/  LOP3.LUT R62, R7, 0xffff0000, RZ, 0xc0, !PT ;  /* 0xffff0000073e7812 */ /* 0x000fe200078ec0ff */
[----:B------:R-:W-:Y:S01]  /*d320*/  FMUL.FTZ R7, R54, R53 ;  /* 0x0000003536077220 */ /* 0x000fe20000410000 */
[----:B------:R-:W-:Y:S01]  /*d330*/  LOP3.LUT R51, R6, 0xffff0000, RZ, 0xc0, !PT ;  /* 0xffff000006337812 */ /* 0x000fe200078ec0ff */
[-C--:B------:R-:W-:Y:S01]  /*d340*/  FFMA.FTZ R54, R54, R49.reuse, -R55 ;  /* 0x0000003136367223 */ /* 0x080fe20000010837 */
[----:B------:R-:W-:Y:S01]  /*d350*/  LOP3.LUT R6, R36, 0xffff0000, RZ, 0xc0, !PT ;  /* 0xffff000024067812 */ /* 0x000fe200078ec0ff */
[----:B------:R-:W-:Y:S01]  /*d360*/  FFMA.FTZ R49, R52, R49, R7 ;  /* 0x0000003134317223 */ /* 0x000fe20000010007 */
[----:B------:R-:W-:Y:S01]  /*d370*/  SHF.L.U32 R52, R42, 0x10, RZ ;  /* 0x000000102a347819 */ /* 0x000fe200000006ff */
[----:B------:R-:W-:Y:S01]  /*d380*/  FMUL.FTZ R7, R56, R11 ;  /* 0x0000000b38077220 */ /* 0x000fe20000410000 */
[----:B------:R-:W-:Y:S01]  /*d390*/  LOP3.LUT R55, R38, 0xffff0000, RZ, 0xc0, !PT ;  /* 0xffff000026377812 */ /* 0x000fe200078ec0ff */
[-C--:B------:R-:W-:Y:S02]  /*d3a0*/  FMUL.FTZ R53, R6, R51.reuse ;  /* 0x0000003306357220 */ /* 0x080fe40000410000 */
[----:B------:R-:W-:-:S02]  /*d3b0*/  FMUL.FTZ R51, R66, R51 ;  /* 0x0000003342337220 */ /* 0x000fc40000410000 */
[----:B------:R-:W-:Y:S02]  /*d3c0*/  FMUL.FTZ R11, R52, R11 ;  /* 0x0000000b340b7220 */ /* 0x000fe40000410000 */
[-C--:B------:R-:W-:Y:S01]  /*d3d0*/  FFMA.FTZ R53, R66, R47.reuse, -R53 ;  /* 0x0000002f42357223 */ /* 0x080fe20000010835 */
[----:B------:R-:W-:Y:S01]  /*d3e0*/  SHF.L.U32 R66, R39, 0x10, RZ ;  /* 0x0000001027427819 */ /* 0x000fe200000006ff */
        /* <DEDUP_REMOVED lines=21> */
[C---:B------:R-:W-:Y:S01]  /*d540*/  FMUL.FTZ R7, R66.reuse, R5 ;  /* 0x0000000542077220 */ /* 0x040fe20000410000 */
        /* <DEDUP_REMOVED lines=19> */
.L_x_2788:
[----:B------:R-:W-:Y:S05]  /*d680*/  BSYNC B0 ;  /* 0x0000000000007941 */ /* 0x000fea0003800000 */
.L_x_2787:
        /* <DEDUP_REMOVED lines=30> */
[----:B------:R-:W-:-:S03]  /*d870*/  SHF.L.U32 R23, R23, 0x1, RZ ;  /* 0x0000000117177819 */ /* 0x000fc600000006ff */
[----:B------:R-:W-:Y:S02]  /*d880*/  IMAD.SHL.U32 R43, R8, 0x2, RZ ;  /* 0x00000002082b7824 */ /* 0x000fe400078e00ff */
[----:B------:R-:W1:Y:S04]  /*d890*/  LDS.128 R4, [R23+0x10080] ;  /* 0x0100800017047984 */ /* 0x000e680000000c00 */
[----:B------:R-:W2:Y:S01]  /*d8a0*/  LDS.128 R8, [R43+0x10080] ;  /* 0x010080002b087984 */ /* 0x000ea20000000c00 */
[C---:B-1----:R-:W-:Y:S01]  /*d8b0*/  IMAD.U32 R56, R4.reuse, 0x10000, RZ ;  /* 0x0001000004387824 */ /* 0x042fe200078e00ff */
[----:B------:R-:W-:Y:S01]  /*d8c0*/  LOP3.LUT R49, R4, 0xffff0000, RZ, 0xc0, !PT ;  /* 0xffff000004317812 */ /* 0x000fe200078ec0ff */
[----:B------:R-:W-:Y:S01]  /*d8d0*/  IMAD.U32 R45, R7, 0x10000, RZ ;  /* 0x00010000072d7824 */ /* 0x000fe200078e00ff */
[C---:B------:R-:W-:Y:S01]  /*d8e0*/  SHF.L.U32 R4, R5.reuse, 0x10, RZ ;  /* 0x0000001005047819 */ /* 0x040fe200000006ff */
[----:B--2---:R-:W-:Y:S01]  /*d8f0*/  IMAD.U32 R46, R8, 0x10000, RZ ;  /* 0x00010000082e7824 */ /* 0x004fe200078e00ff */
[----:B------:R-:W-:Y:S01]  /*d900*/  LOP3.LUT R47, R5, 0xffff0000, RZ, 0xc0, !PT ;  /* 0xffff0000052f7812 */ /* 0x000fe200078ec0ff */
[----:B------:R-:W-:Y:S01]  /*d910*/  FMUL.FTZ R51, R55, R56 ;  /* 0x0000003837337220 */ /* 0x000fe20000410000 */
[----:B------:R-:W-:-:S02]  /*d920*/  LOP3.LUT R5, R29, 0xffff0000, RZ, 0xc0, !PT ;  /* 0xffff00001d057812 */ /* 0x000fc400078ec0ff */
[C---:B------:R-:W-:Y:S02]  /*d930*/  SHF.L.U32 R52, R6.reuse, 0x10, RZ ;  /* 0x0000001006347819 */ /* 0x040fe400000006ff */
[----:B------:R-:W-:Y:S01]  /*d940*/  LOP3.LUT R54, R6, 0xffff0000, RZ, 0xc0, !PT ;  /* 0xffff000006367812 */ /* 0x000fe200078ec0ff */
[----:B------:R-:W-:Y:S01]  /*d950*/  FMUL.FTZ R6, R57, R56 ;  /* 0x0000003839067220 */ /* 0x000fe20000410000 */
[----:B------:R-:W-:Y:S01]  /*d960*/  LOP3.LUT R56, R33, 0xffff0000, RZ, 0xc0, !PT ;  /* 0xffff000021387812 */ /* 0x000fe200078ec0ff */
[-C--:B------:R-:W-:Y:S01]  /*d970*/  FFMA.FTZ R57, R57, R46.reuse, -R51 ;  /* 0x0000002e39397223 */ /* 0x080fe20000010833 */
[----:B------:R-:W-:Y:S01]  /*d980*/  LOP3.LUT R48, R8, 0xffff0000, RZ, 0xc0, !PT ;  /* 0xffff000008307812 */ /* 0x000fe200078ec0ff */
[-C--:B------:R-:W-:Y:S01]  /*d990*/  FMUL.FTZ R53, R5, R49.reuse ;  /* 0x0000003105357220 */ /* 0x080fe20000410000 */
[----:B------:R-:W-:Y:S01]  /*d9a0*/  LOP3.LUT R58, R7, 0xffff0000, RZ, 0xc0, !PT ;  /* 0xffff0000073a7812 */ /* 0x000fe200078ec0ff */
[----:B------:R-:W-:Y:S01]  /*d9b0*/  IMAD.U32 R51, R27, 0x10000, RZ ;  /* 0x000100001b337824 */ /* 0x000fe200078e00ff */
[----:B------:R-:W-:Y:S01]  /*d9c0*/  SHF.L.U32 R7, R31, 0x10, RZ ;  /* 0x000000101f077819 */ /* 0x000fe200000006ff */
[----:B------:R-:W-:Y:S01]  /*d9d0*/  FFMA.FTZ R46, R55, R46, R6 ;  /* 0x0000002e372e7223 */ /* 0x000fe20000010006 */
[----:B------:R-:W-:Y:S01]  /*d9e0*/  SHF.L.U32 R50, R10, 0x10, RZ ;  /* 0x000000100a327819 */ /* 0x000fe200000006ff */
[C---:B------:R-:W-:Y:S01]  /*d9f0*/  FMUL.FTZ R55, R56.reuse, R49 ;  /* 0x0000003138377220 */ /* 0x040fe20000410000 */
[----:B------:R-:W-:Y:S01]  /*da00*/  LOP3.LUT R49, R27, 0xffff0000, RZ, 0xc0, !PT ;  /* 0xffff00001b317812 */ /* 0x000fe200078ec0ff */
[----:B------:R-:W-:Y:S01]  /*da10*/  FFMA.FTZ R56, R56, R48, -R53 ;  /* 0x0000003038387223 */ /* 0x000fe20000010835 */
[----:B------:R-:W-:Y:S01]  /*da20*/  LOP3.LUT R10, R10, 0xffff0000, RZ, 0xc0, !PT ;  /* 0xffff00000a0a7812 */ /* 0x000fe200078ec0ff */
[-C--:B------:R-:W-:Y:S01]  /*da30*/  FMUL.FTZ R53, R51, R52.reuse ;  /* 0x0000003433357220 */ /* 0x080fe20000410000 */
[----:B------:R-:W-:Y:S01]  /*da40*/  LOP3.LUT R44, R9, 0xffff0000, RZ, 0xc0, !PT ;  /* 0xffff0000092c7812 */ /* 0x000fe200078ec0ff */
[----:B------:R-:W-:-:S02]  /*da50*/  FMUL.FTZ R6, R7, R52 ;  /* 0x0000003407067220 */ /* 0x000fc40000410000 */
[----:B------:R-:W-:Y:S02]  /*da60*/  FFMA.FTZ R5, R5, R48, R55 ;  /* 0x0000003005057223 */ /* 0x000fe40000010037 */
[-C--:B------:R-:W-:Y:S01]  /*da70*/  FFMA.FTZ R48, R7, R50.reuse, -R53 ;  /* 0x0000003207307223 */ /* 0x080fe20000010835 */
[----:B------:R-:W-:Y:S01]  /*da80*/  LOP3.LUT R7, R31, 0xffff0000, RZ, 0xc0, !PT ;  /* 0xffff00001f077812 */ /* 0x000fe200078ec0ff */
[----:B------:R-:W-:Y:S02]  /*da90*/  FFMA.FTZ R6, R51, R50, R6 ;  /* 0x0000003233067223 */ /* 0x000fe40000010006 */
[-C--:B------:R-:W-:Y:S02]  /*daa0*/  FMUL.FTZ R50, R49, R54.reuse ;  /* 0x0000003631327220 */ /* 0x080fe40000410000 */
[----:B------:R-:W-:Y:S02]  /*dab0*/  IMAD.U32 R51, R28, 0x10000, RZ ;  /* 0x000100001c337824 */ /* 0x000fe400078e00ff */
[----:B------:R-:W-:-:S02]  /*dac0*/  FMUL.FTZ R54, R7, R54 ;  /* 0x0000003607367220 */ /* 0x000fc40000410000 */
[----:B------:R-:W-:Y:S02]  /*dad0*/  IMAD.U32 R53, R32, 0x10000, RZ ;  /* 0x0001000020357824 */ /* 0x000fe400078e00ff */
[----:B------:R-:W-:Y:S01]  /*dae0*/  FFMA.FTZ R7, R7, R10, -R50 ;  /* 0x0000000a07077223 */ /* 0x000fe20000010832 */
[----:B------:R-:W-:Y:S01]  /*daf0*/  SHF.L.U32 R50, R26, 0x10, RZ ;  /* 0x000000101a327819 */ /* 0x000fe200000006ff */
[-C--:B------:R-:W-:Y:S02]  /*db00*/  FMUL.FTZ R55, R51, R4.reuse ;  /* 0x0000000433377220 */ /* 0x080fe40000410000 */
[----:B------:R-:W-:Y:S02]  /*db10*/  IMAD.U32 R8, R9, 0x10000, RZ ;  /* 0x0001000009087824 */ /* 0x000fe400078e00ff */
[----:B------:R-:W-:Y:S02]  /*db20*/  FMUL.FTZ R4, R53, R4 ;  /* 0x0000000435047220 */ /* 0x000fe40000410000 */
[----:B------:R-:W-:-:S02]  /*db30*/  IMAD.U32 R52, R30, 0x10000, RZ ;  /* 0x000100001e347824 */ /* 0x000fc400078e00ff */
[----:B------:R-:W-:Y:S02]  /*db40*/  FFMA.FTZ R49, R49, R10, R54 ;  /* 0x0000000a31317223 */ /* 0x000fe40000010036 */
[C---:B------:R-:W-:Y:S01]  /*db50*/  IMAD.U32 R9, R11.reuse, 0x10000, RZ ;  /* 0x000100000b097824 */ /* 0x040fe200078e00ff */
[----:B------:R-:W-:Y:S01]  /*db60*/  LOP3.LUT R11, R11, 0xffff0000, RZ, 0xc0, !PT ;  /* 0xffff00000b0b7812 */ /* 0x000fe200078ec0ff */
[-C--:B------:R-:W-:Y:S01]  /*db70*/  FMUL.FTZ R10, R50, R45.reuse ;  /* 0x0000002d320a7220 */ /* 0x080fe20000410000 */
[----:B------:R-:W-:Y:S01]  /*db80*/  F2FP.BF16.PACK_AB R6, R49, R6 ;  /* 0x000000063106723e */ /* 0x000fe200000010ff */
[-C--:B------:R-:W-:Y:S01]  /*db90*/  FFMA.FTZ R55, R53, R8.reuse, -R55 ;  /* 0x0000000835377223 */ /* 0x080fe20000010837 */
[----:B------:R-:W-:Y:S01]  /*dba0*/  LOP3.LUT R53, R32, 0xffff0000, RZ, 0xc0, !PT ;  /* 0xffff000020357812 */ /* 0x000fe200078ec0ff */
[----:B------:R-:W-:Y:S01]  /*dbb0*/  FFMA.FTZ R51, R51, R8, R4 ;  /* 0x0000000833337223 */ /* 0x000fe20000010004 */
[----:B------:R-:W-:Y:S01]  /*dbc0*/  LOP3.LUT R8, R28, 0xffff0000, RZ, 0xc0, !PT ;  /* 0xffff00001c087812 */ /* 0x000fe200078ec0ff */
[----:B------:R-:W-:Y:S01]  /*dbd0*/  FMUL.FTZ R45, R52, R45 ;  /* 0x0000002d342d7220 */ /* 0x000fe20000410000 */
[----:B------:R-:W-:Y:S01]  /*dbe0*/  LOP3.LUT R4, R26, 0xffff0000, RZ, 0xc0, !PT ;  /* 0xffff00001a047812 */ /* 0x000fe200078ec0ff */
[-C--:B------:R-:W-:Y:S01]  /*dbf0*/  FFMA.FTZ R52, R52, R9.reuse, -R10 ;  /* 0x0000000934347223 */ /* 0x080fe2000001080a */
[----:B------:R-:W-:Y:S01]  /*dc00*/  LOP3.LUT R10, R30, 0xffff0000, RZ, 0xc0, !PT ;  /* 0xffff00001e0a7812 */ /* 0x000fe200078ec0ff */
[----:B------:R-:W-:-:S02]  /*dc10*/  FFMA.FTZ R50, R50, R9, R45 ;  /* 0x0000000932327223 */ /* 0x000fc4000001002d */
[-C--:B------:R-:W-:Y:S02]  /*dc20*/  FMUL.FTZ R54, R8, R47.reuse ;  /* 0x0000002f08367220 */ /* 0x080fe40000410000 */
[C---:B------:R-:W-:Y:S02]  /*dc30*/  FMUL.FTZ R47, R53.reuse, R47 ;  /* 0x0000002f352f7220 */ /* 0x040fe40000410000 */
        /* <DEDUP_REMOVED lines=15> */
.L_x_2786:
[----:B------:R-:W-:Y:S05]  /*dd30*/  BSYNC B1 ;  /* 0x0000000000017941 */ /* 0x000fea0003800000 */
.L_x_2785:
        /* <DEDUP_REMOVED lines=104> */
.L_x_2792:
[----:B------:R-:W-:Y:S05]  /*e3c0*/  BSYNC B0 ;  /* 0x0000000000007941 */ /* 0x000fea0003800000 */
.L_x_2791:
        /* <DEDUP_REMOVED lines=106> */
.L_x_2790:
[----:B------:R-:W-:Y:S05]  /*ea70*/  BSYNC B1 ;  /* 0x0000000000017941 */ /* 0x000fea0003800000 */
.L_x_2789:
[----:B------:R-:W-:-:S04]  /*ea80*/  IADD3 R44, R2, 0x60, RZ ;  /* 0x00000060022c7810 */ /* 0x000fc80007ffe0ff */
[----:B------:R-:W-:-:S13]  /*ea90*/  ISETP.GE.AND P0, PT, R44, R35, PT ;  /* 0x000000232c00720c */ /* 0x000fda0003f06270 */
[----:B------:R-:W-:Y:S05]  /*eaa0*/  @P0 BRA `(.L_x_2772) ;  /* 0x00000cf000000947 */ /* 0x000fea0003800000 */
[----:B------:R-:W-:Y:S01]  /*eab0*/  ISETP.GE.AND P0, PT, R3, c[0x0][0x27c], PT ;  /* 0x00009f0003007a0c */ /* 0x000fe20003f06270 */
[----:B------:R-:W-:-:S12]  /*eac0*/  BSSY B0, `(.L_x_2793) ;  /* 0x0000063000007945 */ /* 0x000fd80003800000 */
[----:B------:R-:W-:Y:S05]  /*ead0*/  @P0 BRA `(.L_x_2794) ;  /* 0x0000061000000947 */ /* 0x000fea0003800000 */
[----:B-1----:R-:W-:Y:S01]  /*eae0*/  IMAD.MOV.U32 R8, RZ, RZ, c[0x0][0x27c] ;  /* 0x00009f00ff087624 */ /* 0x002fe200078e00ff */
        /* <DEDUP_REMOVED lines=9> */
[----:B------:R-:W-:Y:S01]  /*eb80*/  SHF.R.U32.HI R7, RZ, 0x3, R10 ;  /* 0x00000003ff077819 */ /* 0x000fe2000001160a */
[----:B------:R-:W-:Y:S01]  /*eb90*/  IMAD.SHL.U32 R5, R5, 0x400, RZ ;  /* 0x0000040005057824 */ /* 0x000fe200078e00ff */
[C---:B------:R-:W-:Y:S02]  /*eba0*/  LOP3.LUT R6, R10.reuse, 0x38, R6, 0xf8, !PT ;  /* 0x000000380a067812 */ /* 0x040fe400078ef806 */
[----:B------:R-:W-:Y:S02]  /*ebb0*/  LOP3.LUT R9, R10, 0x38, R3, 0xf8, !PT ;  /* 0x000000380a097812 */ /* 0x000fe400078ef803 */
[----:B------:R-:W-:Y:S02]  /*ebc0*/  LOP3.LUT R4, R4, 0xfffffe00, RZ, 0xc0, !PT ;  /* 0xfffffe0004047812 */ /* 0x000fe400078ec0ff */
[----:B------:R-:W-:Y:S02]  /*ebd0*/  LOP3.LUT R23, R6, R7, RZ, 0x3c, !PT ;  /* 0x0000000706177212 */ /* 0x000fe400078e3cff */
[----:B------:R-:W-:-:S02]  /*ebe0*/  LOP3.LUT R5, R5, 0x7fffe000, RZ, 0xc0, !PT ;  /* 0x7fffe00005057812 */ /* 0x000fc400078ec0ff */
[----:B------:R-:W-:Y:S02]  /*ebf0*/  LOP3.LUT R9, R4, R9, R7, 0xf6, !PT ;  /* 0x0000000904097212 */ /* 0x000fe400078ef607 */
        /* <DEDUP_REMOVED lines=12> */
[----:B------:R-:W-:Y:S01]  /*ecc0*/  LOP3.LUT R51, R11, 0xffff0000, RZ, 0xc0, !PT ;  /* 0xffff00000b337812 */ /* 0x000fe200078ec0ff */
[----:B------:R-:W-:Y:S01]  /*ecd0*/  IMAD.U32 R11, R36, 0x10000, RZ ;  /* 0x00010000240b7824 */ /* 0x000fe200078e00ff */
[----:B------:R-:W-:Y:S02]  /*ece0*/  SHF.L.U32 R48, R6, 0x10, RZ ;  /* 0x0000001006307819 */ /* 0x000fe400000006ff */
[----:B------:R-:W-:Y:S02]  /*ecf0*/  LOP3.LUT R49, R4, 0xffff0000, RZ, 0xc0, !PT ;  /* 0xffff000004317812 */ /* 0x000fe400078ec0ff */
[C---:B------:R-:W-:Y:S02]  /*ed00*/  SHF.L.U32 R4, R5.reuse, 0x10, RZ ;  /* 0x0000001005047819 */ /* 0x040fe400000006ff */
[----:B------:R-:W-:Y:S01]  /*ed10*/  LOP3.LUT R54, R5, 0xffff0000, RZ, 0xc0, !PT ;  /* 0xffff000005367812 */ /* 0x000fe200078ec0ff */
        /* <DEDUP_REMOVED lines=8> */
[-C--:B------:R-:W-:Y:S01]  /*eda0*/  FMUL.FTZ R55, R36, R53.reuse ;  /* 0x0000003524377220 */ /* 0x080fe20000410000 */
[----:B------:R-:W-:Y:S01]  /*edb0*/  SHF.L.U32 R52, R7, 0x10, RZ ;  /* 0x0000001007347819 */ /* 0x000fe200000006ff */
[----:B------:R-:W-:Y:S01]  /*edc0*/  FFMA.FTZ R48, R11, R46, R48 ;  /* 0x0000002e0b307223 */ /* 0x000fe20000010030 */
[----:B------:R-:W-:Y:S01]  /*edd0*/  SHF.L.U32 R11, R42, 0x10, RZ ;  /* 0x000000102a0b7819 */ /* 0x000fe200000006ff */
[C---:B------:R-:W-:Y:S01]  /*ede0*/  IMAD.U32 R5, R38.reuse, 0x10000, RZ ;  /* 0x0001000026057824 */ /* 0x040fe200078e00ff */
[----:B------:R-:W-:Y:S01]  /*edf0*/  LOP3.LUT R38, R38, 0xffff0000, RZ, 0xc0, !PT ;  /* 0xffff000026267812 */ /* 0x000fe200078ec0ff */
[----:B------:R-:W-:Y:S01]  /*ee00*/  FMUL.FTZ R53, R40, R53 ;  /* 0x0000003528357220 */ /* 0x000fe20000410000 */
[----:B------:R-:W-:Y:S01]  /*ee10*/  LOP3.LUT R42, R42, 0xffff0000, RZ, 0xc0, !PT ;  /* 0xffff00002a2a7812 */ /* 0x000fe200078ec0ff */
[----:B------:R-:W-:Y:S01]  /*ee20*/  FFMA.FTZ R55, R40, R10, -R55 ;  /* 0x0000000a28377223 */ /* 0x000fe20000010837 */
[----:B------:R-:W-:Y:S01]  /*ee30*/  LOP3.LUT R7, R7, 0xffff0000, RZ, 0xc0, !PT ;  /* 0xffff000007077812 */ /* 0x000fe200078ec0ff */
[----:B------:R-:W-:-:S02]  /*ee40*/  FMUL.FTZ R40, R5, R50 ;  /* 0x0000003205287220 */ /* 0x000fc40000410000 */
[C---:B------:R-:W-:Y:S02]  /*ee50*/  FMUL.FTZ R50, R11.reuse, R50 ;  /* 0x000000320b327220 */ /* 0x040fe40000410000 */
[-C--:B------:R-:W-:Y:S02]  /*ee60*/  FFMA.FTZ R40, R11, R45.reuse, -R40 ;  /* 0x0000002d0b287223 */ /* 0x080fe40000010828 */
[----:B------:R-:W-:Y:S01]  /*ee70*/  FFMA.FTZ R50, R5, R45, R50 ;  /* 0x0000002d05327223 */ /* 0x000fe20000010032 */
[C---:B------:R-:W-:Y:S01]  /*ee80*/  SHF.L.U32 R5, R37.reuse, 0x10, RZ ;  /* 0x0000001025057819 */ /* 0x040fe200000006ff */
[-C--:B------:R-:W-:Y:S01]  /*ee90*/  FMUL.FTZ R45, R38, R49.reuse ;  /* 0x00000031262d7220 */ /* 0x080fe20000410000 */
[----:B------:R-:W-:Y:S01]  /*eea0*/  LOP3.LUT R37, R37, 0xffff0000, RZ, 0xc0, !PT ;  /* 0xffff000025257812 */ /* 0x000fe200078ec0ff */
[C---:B------:R-:W-:Y:S01]  /*eeb0*/  IMAD.U32 R11, R41.reuse, 0x10000, RZ ;  /* 0x00010000290b7824 */ /* 0x040fe200078e00ff */
[----:B------:R-:W-:Y:S01]  /*eec0*/  LOP3.LUT R41, R41, 0xffff0000, RZ, 0xc0, !PT ;  /* 0xffff000029297812 */ /* 0x000fe200078ec0ff */
[----:B------:R-:W-:-:S02]  /*eed0*/  FMUL.FTZ R49, R42, R49 ;  /* 0x000000312a317220 */ /* 0x000fc40000410000 */
[-C--:B------:R-:W-:Y:S02]  /*eee0*/  FFMA.FTZ R45, R42, R43.reuse, -R45 ;  /* 0x0000002b2a2d7223 */ /* 0x080fe4000001082d */
[----:B------:R-:W-:Y:S01]  /*eef0*/  FFMA.FTZ R53, R36, R10, R53 ;  /* 0x0000000a24357223 */ /* 0x000fe20000010035 */
[----:B------:R-:W-:Y:S01]  /*ef00*/  SHF.L.U32 R36, R39, 0x10, RZ ;  /* 0x0000001027247819 */ /* 0x000fe200000006ff */
[-C--:B------:R-:W-:Y:S02]  /*ef10*/  FMUL.FTZ R42, R5, R4.reuse ;  /* 0x00000004052a7220 */ /* 0x080fe40000410000 */
[C---:B------:R-:W-:Y:S01]  /*ef20*/  IMAD.U32 R10, R34.reuse, 0x10000, RZ ;  /* 0x00010000220a7824 */ /* 0x040fe200078e00ff */
[----:B------:R-:W-:Y:S01]  /*ef30*/  LOP3.LUT R34, R34, 0xffff0000, RZ, 0xc0, !PT ;  /* 0xffff000022227812 */ /* 0x000fe200078ec0ff */
[----:B------:R-:W-:Y:S02]  /*ef40*/  FMUL.FTZ R4, R11, R4 ;  /* 0x000000040b047220 */ /* 0x000fe40000410000 */
[----:B------:R-:W-:-:S02]  /*ef50*/  FFMA.FTZ R49, R38, R43, R49 ;  /* 0x0000002b26317223 */ /* 0x000fc40000010031 */
[----:B------:R-:W-:Y:S02]  /*ef60*/  FMUL.FTZ R38, R10, R52 ;  /* 0x000000340a267220 */ /* 0x000fe40000410000 */
[-C--:B------:R-:W-:Y:S01]  /*ef70*/  FFMA.FTZ R5, R5, R8.reuse, R4 ;  /* 0x0000000805057223 */ /* 0x080fe20000010004 */
[----:B------:R-:W-:Y:S01]  /*ef80*/  LOP3.LUT R4, R39, 0xffff0000, RZ, 0xc0, !PT ;  /* 0xffff000027047812 */ /* 0x000fe200078ec0ff */
[----:B------:R-:W-:Y:S02]  /*ef90*/  FFMA.FTZ R42, R11, R8, -R42 ;  /* 0x000000080b2a7223 */ /* 0x000fe4000001082a */
[C---:B------:R-:W-:Y:S02]  /*efa0*/  FMUL.FTZ R52, R36.reuse, R52 ;  /* 0x0000003424347220 */ /* 0x040fe40000410000 */
[----:B------:R-:W-:Y:S02]  /*efb0*/  FFMA.FTZ R11, R36, R9, -R38 ;  /* 0x00000009240b7223 */ /* 0x000fe40000010826 */
[----:B------:R-:W-:-:S02]  /*efc0*/  FMUL.FTZ R8, R37, R54 ;  /* 0x0000003625087220 */ /* 0x000fc40000410000 */
[-C--:B------:R-:W-:Y:S02]  /*efd0*/  FMUL.FTZ R36, R34, R7.reuse ;  /* 0x0000000722247220 */ /* 0x080fe40000410000 */
[----:B------:R-:W-:Y:S02]  /*efe0*/  FMUL.FTZ R38, R41, R54 ;  /* 0x0000003629267220 */ /* 0x000fe40000410000 */
[----:B------:R-:W-:Y:S02]  /*eff0*/  FMUL.FTZ R7, R4, R7 ;  /* 0x0000000704077220 */ /* 0x000fe40000410000 */
[----:B------:R-:W-:Y:S01]  /*f000*/  FFMA.FTZ R52, R10, R9, R52 ;  /* 0x000000090a347223 */ /* 0x000fe20000010034 */
[----:B------:R-:W-:Y:S01]  /*f010*/  F2FP.BF16.PACK_AB R10, R55, R6 ;  /* 0x00000006370a723e */ /* 0x000fe200000010ff */
        /* <DEDUP_REMOVED lines=13> */
.L_x_2794:
[----:B------:R-:W-:Y:S05]  /*f0f0*/  BSYNC B0 ;  /* 0x0000000000007941 */ /* 0x000fea0003800000 */
.L_x_2793:
[----:B------:R-:W-:-:S13]  /*f100*/  ISETP.GE.AND P0, PT, R221, c[0x0][0x27c], PT ;  /* 0x00009f00dd007a0c */ /* 0x000fda0003f06270 */
[----:B------:R-:W-:Y:S05]  /*f110*/  @P0 BRA `(.L_x_2772) ;  /* 0x0000068000000947 */ /* 0x000fea0003800000 */
[----:B-1----:R-:W-:Y:S01]  /*f120*/  SHF.R.S32.HI R8, RZ, 0x1f, R221 ;  /* 0x0000001fff087819 */ /* 0x002fe200000114dd */
[----:B------:R-:W-:Y:S01]  /*f130*/  IMAD.MOV.U32 R9, RZ, RZ, c[0x0][0x27c] ;  /* 0x00009f00ff097624 */ /* 0x000fe200078e00ff */
[----:B------:R-:W-:Y:S01]  /*f140*/  SHF.R.S32.HI R5, RZ, 0x1f, R44 ;  /* 0x0000001fff057819 */ /* 0x000fe2000001142c */
[----:B------:R-:W-:Y:S01]  /*f150*/  IMAD.SHL.U32 R10, R44, 0x40, RZ ;  /* 0x000000402c0a7824 */ /* 0x000fe200078e00ff */
[CC--:B------:R-:W-:Y:S01]  /*f160*/  LEA.HI R11, R8.reuse, R221.reuse, RZ, 0x3 ;  /* 0x000000dd080b7211 */ /* 0x0c0fe200078f18ff */
        /* <DEDUP_REMOVED lines=99> */
.L_x_2772:
[----:B------:R-:W-:Y:S05]  /*f7a0*/  BSYNC B2 ;  /* 0x0000000000027941 */ /* 0x000fea0003800000 */
.L_x_2744:
[----:B-1----:R-:W-:Y:S01]  /*f7b0*/  IMAD R5, R22, c[0x0][0x208], RZ ;  /* 0x0000820016057a24 */ /* 0x002fe200078e02ff */
[----:B----4-:R-:W-:Y:S01]  /*f7c0*/  SHF.R.S32.HI R8, RZ, 0x4, R19 ;  /* 0x00000004ff087819 */ /* 0x010fe20000011413 */
[----:B------:R-:W-:Y:S01]  /*f7d0*/  IMAD.SHL.U32 R6, R13, 0x40, RZ ;  /* 0x000000400d067824 */ /* 0x000fe200078e00ff */
[----:B------:R-:W-:Y:S01]  /*f7e0*/  LEA.HI R62, R17, R216, RZ, 0x5 ;  /* 0x000000d8113e7211 */ /* 0x000fe200078f28ff */
[----:B------:R-:W-:Y:S01]  /*f7f0*/  IMAD R4, R226, c[0x0][0x20c], R5 ;  /* 0x00008300e2047a24 */ /* 0x000fe200078e0205 */
[----:B------:R-:W-:Y:S01]  /*f800*/  LEA.HI R19, R19, R8, RZ, 0x1 ;  /* 0x0000000813137211 */ /* 0x000fe200078f08ff */
[----:B------:R-:W-:Y:S01]  /*f810*/  IMAD.SHL.U32 R5, R2, 0x8, RZ ;  /* 0x0000000802057824 */ /* 0x000fe200078e00ff */
[----:B------:R-:W-:Y:S01]  /*f820*/  LOP3.LUT R6, R6, 0x1c0, RZ, 0xc0, !PT ;  /* 0x000001c006067812 */ /* 0x000fe200078ec0ff */
[----:B------:R-:W-:Y:S01]  /*f830*/  IMAD.WIDE.U32 R10, R226, c[0x0][0x208], RZ ;  /* 0x00008200e20a7a25 */ /* 0x000fe200078e00ff */
[----:B------:R-:W-:Y:S01]  /*f840*/  LOP3.LUT R19, R19, 0xfffffffe, RZ, 0xc0, !PT ;  /* 0xfffffffe13137812 */ /* 0x000fe200078ec0ff */
[----:B------:R-:W-:-:S04]  /*f850*/  DEPBAR.LE SB0, 0x0 ;  /* 0x000080000000791a */ /* 0x000fc80000000000 */
[----:B------:R-:W-:Y:S01]  /*f860*/  LOP3.LUT R5, R6, 0x8, R5, 0xf8, !PT ;  /* 0x0000000806057812 */ /* 0x000fe200078ef805 */
[----:B------:R-:W-:Y:S01]  /*f870*/  IMAD.IADD R11, R11, 0x1, R4 ;  /* 0x000000010b0b7824 */ /* 0x000fe200078e0204 */
[----:B------:R-:W-:Y:S01]  /*f880*/  SHF.R.U32.HI R6, RZ, 0x3, R6 ;  /* 0x00000003ff067819 */ /* 0x000fe20000011606 */
[----:B------:R-:W-:Y:S01]  /*f890*/  IMAD.IADD R4, R8, 0x1, -R19 ;  /* 0x0000000108047824 */ /* 0x000fe200078e0a13 */
[----:B------:R-:W-:Y:S01]  /*f8a0*/  LOP3.LUT R12, R12, 0xfffffff7, RZ, 0xc0, !PT ;  /* 0xfffffff70c0c7812 */ /* 0x000fe200078ec0ff */
[----:B------:R-:W-:Y:S01]  /*f8b0*/  IMAD.WIDE.U32 R10, R225, c[0x0][0x218], R10 ;  /* 0x00008600e10a7a25 */ /* 0x000fe200078e000a */
[----:B------:R-:W-:Y:S01]  /*f8c0*/  LOP3.LUT R5, R5, R6, RZ, 0x3c, !PT ;  /* 0x0000000605057212 */ /* 0x000fe200078e3cff */
[----:B------:R-:W-:Y:S01]  /*f8d0*/  BSSY B0, `(.L_x_2795) ;  /* 0x000006f000007945 */ /* 0x000fe20003800000 */
[----:B------:R-:W-:Y:S01]  /*f8e0*/  SHF.R.S32.HI R66, RZ, 0x1f, R15 ;  /* 0x0000001fff427819 */ /* 0x000fe2000001140f */
[----:B------:R-:W-:Y:S01]  /*f8f0*/  IMAD R6, R21, c[0x0][0x218], RZ ;  /* 0x0000860015067a24 */ /* 0x000fe200078e02ff */
[----:B------:R-:W-:Y:S01]  /*f900*/  BAR.SYNC.DEFER_BLOCKING 0x0 ;  /* 0x0000000000007b1d */ /* 0x000fe20000010000 */
[----:B------:R-:W-:Y:S01]  /*f910*/  IMAD R209, R4, 0x200, R5 ;  /* 0x0000020004d17824 */ /* 0x000fe200078e0205 */
[----:B------:R-:W-:Y:S01]  /*f920*/  IADD3 R10, P0, R24, R10, RZ ;  /* 0x0000000a180a7210 */ /* 0x000fe20007f1e0ff */
[----:B------:R-:W-:Y:S01]  /*f930*/  IMAD R5, R225, c[0x0][0x21c], R6 ;  /* 0x00008700e1057a24 */ /* 0x000fe200078e0206 */
[----:B------:R-:W-:Y:S01]  /*f940*/  LEA.HI R66, R66, R15, RZ, 0x3 ;  /* 0x0000000f42427211 */ /* 0x000fe200078f18ff */
[----:B------:R-:W-:Y:S01]  /*f950*/  IMAD.SHL.U32 R8, R18, 0x40, RZ ;  /* 0x0000004012087824 */ /* 0x000fe200078e00ff */
[----:B------:R-:W-:Y:S01]  /*f960*/  R2P PR, R13, 0x6 ;  /* 0x000000060d007804 */ /* 0x000fe20000000000 */
[----:B------:R-:W-:Y:S01]  /*f970*/  IMAD.SHL.U32 R209, R209, 0x2, RZ ;  /* 0x00000002d1d17824 */ /* 0x000fe200078e00ff */
[----:B------:R-:W-:Y:S01]  /*f980*/  IADD3.X R5, R20, R11, R5, P0, !PT ;  /* 0x0000000b14057210 */ /* 0x000fe200007fe405 */
[----:B------:R-:W-:Y:S01]  /*f990*/  IMAD.SHL.U32 R9, R0, 0x40, RZ ;  /* 0x0000004000097824 */ /* 0x000fe200078e00ff */
[----:B------:R-:W-:Y:S01]  /*f9a0*/  LEA R19, P0, R10, c[0x0][0x1f8], 0x1 ;  /* 0x00007e000a137a11 */ /* 0x000fe200078008ff */
[----:B------:R-:W-:Y:S01]  /*f9b0*/  IMAD.SHL.U32 R0, R62, 0x20, RZ ;  /* 0x000000203e007824 */ /* 0x000fe200078e00ff */
[----:B------:R-:W-:Y:S01]  /*f9c0*/  LOP3.LUT R8, R8, 0x1c0, RZ, 0xc0, !PT ;  /* 0x000001c008087812 */ /* 0x000fe200078ec0ff */
[----:B------:R-:W-:Y:S01]  /*f9d0*/  IMAD.SHL.U32 R227, R16, 0x2, RZ ;  /* 0x0000000210e37824 */ /* 0x000fe200078e00ff */
[----:B------:R-:W-:Y:S01]  /*f9e0*/  LEA.HI.X R10, R10, c[0x0][0x1fc], R5, 0x1, P0 ;  /* 0x00007f000a0a7a11 */ /* 0x000fe200000f0c05 */
[----:B------:R-:W-:Y:S01]  /*f9f0*/  IMAD.SHL.U32 R5, R4, 0x8, RZ ;  /* 0x0000000804057824 */ /* 0x000fe200078e00ff */
[----:B------:R-:W-:Y:S01]  /*fa00*/  SHFL.IDX PT, R24, R19, RZ, 0x181f ;  /* 0x00181fff13187589 */ /* 0x000fe200000e0000 */
[----:B------:R-:W-:Y:S01]  /*fa10*/  IADD3 R6, R209, 0xa080, RZ ;  /* 0x0000a080d1067810 */ /* 0x000fe20007ffe0ff */
[----:B------:R-:W-:Y:S01]  /*fa20*/  IMAD.IADD R16, R61, 0x1, -R2 ;  /* 0x000000013d107824 */ /* 0x000fe200078e0a02 */
[----:B------:R-:W-:Y:S01]  /*fa30*/  IADD3 R208, R209, 0xa0a0, RZ ;  /* 0x0000a0a0d1d07810 */ /* 0x000fe20007ffe0ff */
[----:B------:R-:W1:Y:S01]  /*fa40*/  SHFL.IDX PT, R25, R10, RZ, 0x181f ;  /* 0x00181fff0a197589 */ /* 0x000e6200000e0000 */
[----:B------:R-:W-:-:S02]  /*fa50*/  LOP3.LUT R5, R8, 0x8, R5, 0xf8, !PT ;  /* 0x0000000808057812 */ /* 0x000fc400078ef805 */
[----:B------:R-:W-:Y:S01]  /*fa60*/  SHF.R.U32.HI R8, RZ, 0x3, R8 ;  /* 0x00000003ff087819 */ /* 0x000fe20000011608 */
[----:B------:R2:W3:Y:S01]  /*fa70*/  LDSM.16.M88.4 R36, [R209+0xa080] ;  /* 0x00a08000d124783b */ /* 0x0004e20000000200 */
[----:B------:R-:W-:Y:S02]  /*fa80*/  LOP3.LUT R9, R9, 0xfffffe00, RZ, 0xc0, !PT ;  /* 0xfffffe0009097812 */ /* 0x000fe400078ec0ff */
[----:B------:R-:W-:Y:S01]  /*fa90*/  LOP3.LUT R8, R5, R8, RZ, 0x3c, !PT ;  /* 0x0000000805087212 */ /* 0x000fe200078e3cff */
[----:B------:R2:W4:Y:S01]  /*faa0*/  LDSM.16.M88.4 R28, [R209+0xa880] ;  /* 0x00a88000d11c783b */ /* 0x0005220000000200 */
[----:B------:R-:W-:Y:S02]  /*fab0*/  LOP3.LUT R0, R0, 0x7ffffc00, RZ, 0xc0, !PT ;  /* 0x7ffffc0000007812 */ /* 0x000fe400078ec0ff */
[----:B------:R-:W-:Y:S02]  /*fac0*/  @P1 IADD3 R208, R6, -0x20, RZ ;  /* 0xffffffe006d01810 */ /* 0x000fe40007ffe0ff */
[----:B------:R-:W-:Y:S01]  /*fad0*/  ISETP.GE.AND P1, PT, R3, c[0x0][0x1d4], PT ;  /* 0x0000750003007a0c */ /* 0x000fe20003f26270 */
[----:B------:R2:W2:Y:S01]  /*fae0*/  LDSM.16.M88.4 R4, [R209+0xb080] ;  /* 0x00b08000d104783b */ /* 0x0004a20000000200 */
[----:B------:R-:W-:-:S02]  /*faf0*/  IADD3 R0, R8, R9, R0 ;  /* 0x0000000908007210 */ /* 0x000fc40007ffe000 */
[----:B------:R-:W-:Y:S01]  /*fb00*/  ISETP.LT.OR P0, PT, R16, 0x1, P1 ;  /* 0x000000011000780c */ /* 0x000fe20000f01670 */
[----:B------:R2:W2:Y:S01]  /*fb10*/  LDSM.16.M88.4 R56, [R208] ;  /* 0x00000000d038783b */ /* 0x0004a20000000200 */
[C---:B------:R-:W-:Y:S01]  /*fb20*/  LEA R210, R0.reuse, 0x10080, 0x1 ;  /* 0x0001008000d27811 */ /* 0x040fe200078e08ff */
[----:B------:R-:W-:Y:S01]  /*fb30*/  IMAD.SHL.U32 R44, R0, 0x2, RZ ;  /* 0x00000002002c7824 */ /* 0x000fe200078e00ff */
[----:B------:R-:W-:Y:S01]  /*fb40*/  SHF.R.S32.HI R0, RZ, 0x1f, R221 ;  /* 0x0000001fff007819 */ /* 0x000fe200000114dd */
[----:B------:R2:W2:Y:S01]  /*fb50*/  LDSM.16.M88.4 R52, [R208+0x800] ;  /* 0x00080000d034783b */ /* 0x0004a20000000200 */
[----:B------:R-:W-:Y:S01]  /*fb60*/  LOP3.LUT R66, R66, 0xfffffff8, RZ, 0xc0, !PT ;  /* 0xfffffff842427812 */ /* 0x000fe200078ec0ff */
[----:B------:R-:W-:Y:S01]  /*fb70*/  IMAD R72, R213, 0x2, R210 ;  /* 0x00000002d5487824 */ /* 0x000fe200078e02d2 */
[----:B------:R-:W-:Y:S01]  /*fb80*/  LEA.HI R67, R0, R221, RZ, 0x3 ;  /* 0x000000dd00437211 */ /* 0x000fe200078f18ff */
[----:B-1----:R-:W-:Y:S01]  /*fb90*/  IMAD.WIDE R26, R3, 0x2, R24 ;  /* 0x00000002031a7825 */ /* 0x002fe200078e0218 */
[----:B------:R1:W1:Y:S01]  /*fba0*/  LDSM.16.M88.4 R48, [R208+0x1000] ;  /* 0x00100000d030783b */ /* 0x0002620000000200 */
[----:B------:R-:W-:-:S02]  /*fbb0*/  SHF.R.S32.HI R11, RZ, 0x1f, R14 ;  /* 0x0000001fff0b7819 */ /* 0x000fc4000001140e */
[----:B------:R-:W-:Y:S01]  /*fbc0*/  LOP3.LUT R67, R67, 0xfffffff8, RZ, 0xc0, !PT ;  /* 0xfffffff843437812 */ /* 0x000fe200078ec0ff */
[----:B------:R-:W1:Y:S01]  /*fbd0*/  LDSM.16.M88.4 R44, [R44+0x10080] ;  /* 0x010080002c2c783b */ /* 0x000e620000000200 */
[----:B------:R-:W-:Y:S01]  /*fbe0*/  LEA.HI R230, R11, R14, RZ, 0x3 ;  /* 0x0000000e0be67211 */ /* 0x000fe200078f18ff */
[----:B------:R-:W-:Y:S01]  /*fbf0*/  IMAD.MOV.U32 R0, RZ, RZ, 0x20 ;  /* 0x00000020ff007424 */ /* 0x000fe200078e00ff */
[----:B------:R-:W-:Y:S01]  /*fc00*/  SHF.R.S32.HI R68, RZ, 0x1f, R3 ;  /* 0x0000001fff447819 */ /* 0x000fe20000011403 */
[----:B------:R1:W1:Y:S01]  /*fc10*/  LDSM.16.M88.4 R20, [R72] ;  /* 0x000000004814783b */ /* 0x0002620000000200 */
[----:B------:R-:W-:Y:S01]  /*fc20*/  IMAD.WIDE R32, R67, 0x2, R24 ;  /* 0x0000000243207825 */ /* 0x000fe200078e0218 */
[----:B------:R-:W-:Y:S02]  /*fc30*/  LOP3.LUT R230, R230, 0xfffffff8, RZ, 0xc0, !PT ;  /* 0xfffffff8e6e67812 */ /* 0x000fe400078ec0ff */
[----:B------:R-:W-:Y:S01]  /*fc40*/  @!PT LDS RZ, [RZ] ;  /* 0x00000000fffff984 */ /* 0x000fe20000000800 */
[----:B------:R-:W-:Y:S01]  /*fc50*/  @!PT LDS RZ, [RZ] ;  /* 0x00000000fffff984 */ /* 0x000fe20000000800 */
[----:B------:R-:W-:Y:S01]  /*fc60*/  @!PT LDS RZ, [RZ] ;  /* 0x00000000fffff984 */ /* 0x000fe20000000800 */
[----:B------:R5:W-:Y:S01]  /*fc70*/  LDGSTS.E.BYPASS.LTC128B.128 [R227+0x4080], [R26.64], !P0 ;  /* 0x040800001ae37fae */ /* 0x000be2000c101d50 */
[----:B------:R-:W-:-:S02]  /*fc80*/  ISETP.GE.AND P0, PT, R221, c[0x0][0x1d4], PT ;  /* 0x00007500dd007a0c */ /* 0x000fc40003f06270 */
[----:B------:R-:W-:Y:S02]  /*fc90*/  SEL R212, R0, 0xffffffe0, !P2 ;  /* 0xffffffe000d47807 */ /* 0x000fe40005000000 */
[----:B------:R-:W-:Y:S02]  /*fca0*/  LOP3.LUT R0, R8, R9, RZ, 0xfc, !PT ;  /* 0x0000000908007212 */ /* 0x000fe400078efcff */
[----:B------:R-:W-:Y:S02]  /*fcb0*/  SHF.R.S32.HI R70, RZ, 0x1f, R67 ;  /* 0x0000001fff467819 */ /* 0x000fe40000011443 */
[----:B------:R-:W-:Y:S02]  /*fcc0*/  SHF.R.S32.HI R71, RZ, 0x1f, R66 ;  /* 0x0000001fff477819 */ /* 0x000fe40000011442 */
[----:B------:R-:W-:Y:S02]  /*fcd0*/  SHF.R.S32.HI R69, RZ, 0x1f, R230 ;  /* 0x0000001fff457819 */ /* 0x000fe400000114e6 */
[----:B------:R-:W-:-:S02]  /*fce0*/  IADD3 R203, R208, 0x800, RZ ;  /* 0x00000800d0cb7810 */ /* 0x000fc40007ffe0ff */
[----:B------:R-:W-:Y:S02]  /*fcf0*/  @P0 LOP3.LUT R12, R12, 0x8, RZ, 0xfc, !PT ;  /* 0x000000080c0c0812 */ /* 0x000fe400078efcff */
[----:B------:R-:W-:Y:S02]  /*fd00*/  ISETP.LT.OR P0, PT, R16, 0x1, P0 ;  /* 0x000000011000780c */ /* 0x000fe40000701670 */
[----:B------:R-:W-:Y:S02]  /*fd10*/  LOP3.LUT R12, R12, 0xfffffffb, RZ, 0xc0, !PT ;  /* 0xfffffffb0c0c7812 */ /* 0x000fe400078ec0ff */
[----:B------:R-:W-:Y:S01]  /*fd20*/  IADD3 R202, R208, 0x1000, RZ ;  /* 0x00001000d0ca7810 */ /* 0x000fe20007ffe0ff */
[----:B-----5:R-:W-:-:S08]  /*fd30*/  IMAD.WIDE R26, R66, 0x2, R24 ;  /* 0x00000002421a7825 */ /* 0x020fd000078e0218 */
        /* <DEDUP_REMOVED lines=16> */
[----:B------:R2:W3:Y:S04]  /*fe40*/  SHFL.IDX PT, R17, R10, 0x1, 0x181f ;  /* 0x00381f000a117f89 */ /* 0x0004e800000e0000 */
[----:B------:R2:W4:Y:S02]  /*fe50*/  SHFL.IDX PT, R9, R19, 0x1, 0x181f ;  /* 0x00381f0013097f89 */ /* 0x00052400000e0000 */
.L_x_2825:
[----:B----4-:R-:W-:Y:S02]  /*fe60*/  LEA R12, P0, R67, R9, 0x1 ;  /* 0x00000009430c7211 */ /* 0x010fe400078008ff */
[----:B------:R-:W-:Y:S02]  /*fe70*/  ISETP.GE.AND P2, PT, R221, c[0x0][0x1d4], PT ;  /* 0x00007500dd007a0c */ /* 0x000fe40003f46270 */
[----:B---3--:R-:W-:Y:S02]  /*fe80*/  LEA.HI.X R13, R67, R17, R70, 0x1, P0 ;  /* 0x00000011430d7211 */ /* 0x008fe400000f0c46 */
[----:B--2---:R-:W-:-:S04]  /*fe90*/  LEA R10, P0, R66, R9, 0x1 ;  /* 0x00000009420a7211 */ /* 0x004fc800078008ff */
        /* <DEDUP_REMOVED lines=18> */
.L_x_2796:
[----:B--234-:R-:W-:Y:S05]  /*ffc0*/  BSYNC B0 ;  /* 0x0000000000007941 */ /* 0x01cfea0003800000 */
.L_x_2795:
[----:B------:R-:W0:Y:S01]  /*ffd0*/  LDGDEPBAR ;  /* 0x00000000000079af */ /* 0x000e220000000000 */
[----:B------:R-:W-:Y:S02]  /*ffe0*/  WARPSYNC 0xffffffff ;  /* 0xffffffff00007948 */ /* 0x000fe40003800000 */
[C---:B-1----:R-:W-:Y:S01]  /*fff0*/  HMMA.16816.F32.BF16 R40, R44.reuse, R36, RZ ;  /* 0x000000242c28723c */ /* 0x042fe200000418ff */
[----:B------:R-:W-:Y:S01]  /*10000*/  IMAD R75, R211, 0x2, R210 ;  /* 0x00000002d34b7824 */ /* 0x000fe200078e02d2 */
[----:B------:R-:W-:Y:S01]  /*10010*/  ISETP.GE.AND P1, PT, R107, 0x31, PT ;  /* 0x000000316b00780c */ /* 0x000fe20003f26270 */
[----:B------:R-:W-:Y:S01]  /*10020*/  IMAD R73, R212, 0x2, R209 ;  /* 0x00000002d4497824 */ /* 0x000fe200078e02d1 */
[C---:B------:R-:W-:Y:S01]  /*10030*/  IADD3 R200, R208.reuse, 0x1800, RZ ;  /* 0x00001800d0c87810 */ /* 0x040fe20007ffe0ff */
[----:B------:R-:W-:Y:S01]  /*10040*/  IMAD R74, R211, 0x2, R72 ;  /* 0x00000002d34a7824 */ /* 0x000fe200078e0248 */
[----:B------:R-:W-:Y:S01]  /*10050*/  IADD3 R199, R208, 0x2000, RZ ;  /* 0x00002000d0c77810 */ /* 0x000fe20007ffe0ff */
[----:B------:R-:W-:Y:S01]  /*10060*/  IMAD R201, R212, 0x2, R208 ;  /* 0x00000002d4c97824 */ /* 0x000fe200078e02d0 */
[----:B------:R-:W-:Y:S01]  /*10070*/  HMMA.16816.F32.BF16 R32, R44, R28, RZ ;  /* 0x0000001c2c20723c */ /* 0x000fe200000418ff */
[----:B------:R-:W-:Y:S01]  /*10080*/  LDSM.16.M88.4 R16, [R73+0xa080] ;  /* 0x00a080004910783b */ /* 0x000fe20000000200 */
[----:B------:R-:W-:-:S02]  /*10090*/  IADD3 R198, R208, 0x2800, RZ ;  /* 0x00002800d0c67810 */ /* 0x000fc40007ffe0ff */
[C---:B------:R-:W-:Y:S01]  /*100a0*/  IADD3 R197, R208.reuse, 0x3000, RZ ;  /* 0x00003000d0c57810 */ /* 0x040fe20007ffe0ff */
[----:B------:R-:W-:Y:S01]  /*100b0*/  LDSM.16.M88.4 R12, [R73+0xa880] ;  /* 0x00a88000490c783b */ /* 0x000fe20000000200 */
[C---:B------:R-:W-:Y:S02]  /*100c0*/  IADD3 R196, R208.reuse, 0x3800, RZ ;  /* 0x00003800d0c47810 */ /* 0x040fe40007ffe0ff */
[----:B------:R-:W-:Y:S01]  /*100d0*/  HMMA.16816.F32.BF16 R36, R44, R38, RZ ;  /* 0x000000262c24723c */ /* 0x000fe200000418ff */
[----:B------:R-:W-:Y:S01]  /*100e0*/  LDSM.16.M88.4 R8, [R73+0xb080] ;  /* 0x00b080004908783b */ /* 0x000fe20000000200 */
[C---:B------:R-:W-:Y:S02]  /*100f0*/  IADD3 R195, R208.reuse, 0x4000, RZ ;  /* 0x00004000d0c37810 */ /* 0x040fe40007ffe0ff */
[C---:B------:R-:W-:Y:S02]  /*10100*/  IADD3 R194, R208.reuse, 0x4800, RZ ;  /* 0x00004800d0c27810 */ /* 0x040fe40007ffe0ff */
[----:B------:R-:W-:-:S02]  /*10110*/  IADD3 R193, R208, 0x5000, RZ ;  /* 0x00005000d0c17810 */ /* 0x000fc40007ffe0ff */
[----:B------:R-:W-:Y:S01]  /*10120*/  HMMA.16816.F32.BF16 R28, R44, R30, RZ ;  /* 0x0000001e2c1c723c */ /* 0x000fe200000418ff */
[----:B------:R-:W-:-:S07]  /*10130*/  IADD3 R192, R208, 0x5800, RZ ;  /* 0x00005800d0c07810 */ /* 0x000fce0007ffe0ff */
[C---:B------:R-:W-:Y:S08]  /*10140*/  HMMA.16816.F32.BF16 R24, R44.reuse, R4, RZ ;  /* 0x000000042c18723c */ /* 0x040ff000000418ff */
[----:B------:R-:W-:Y:S01]  /*10150*/  HMMA.16816.F32.BF16 R44, R44, R6, RZ ;  /* 0x000000062c2c723c */ /* 0x000fe200000418ff */
[----:B------:R-:W1:Y:S07]  /*10160*/  LDSM.16.M88.4 R4, [R75] ;  /* 0x000000004b04783b */ /* 0x000e6e0000000200 */
[C---:B------:R-:W-:Y:S08]  /*10170*/  HMMA.16816.F32.BF16 R40, R20.reuse, R56, R40 ;  /* 0x000000381428723c */ /* 0x040ff00000041828 */
[C---:B------:R-:W-:Y:S01]  /*10180*/  HMMA.16816.F32.BF16 R36, R20.reuse, R58, R36 ;  /* 0x0000003a1424723c */ /* 0x040fe20000041824 */
[----:B------:R-:W-:Y:S07]  /*10190*/  LDSM.16.M88.4 R56, [R201] ;  /* 0x00000000c938783b */ /* 0x000fee0000000200 */
[C---:B------:R-:W-:Y:S08]  /*101a0*/  HMMA.16816.F32.BF16 R32, R20.reuse, R52, R32 ;  /* 0x000000341420723c */ /* 0x040ff00000041820 */
[C---:B------:R-:W-:Y:S01]  /*101b0*/  HMMA.16816.F32.BF16 R28, R20.reuse, R54, R28 ;  /* 0x00000036141c723c */ /* 0x040fe2000004181c */
[----:B------:R-:W-:Y:S07]  /*101c0*/  LDSM.16.M88.4 R52, [R201+0x800] ;  /* 0x00080000c934783b */ /* 0x000fee0000000200 */
[C---:B------:R-:W-:Y:S08]  /*101d0*/  HMMA.16816.F32.BF16 R24, R20.reuse, R48, R24 ;  /* 0x000000301418723c */ /* 0x040ff00000041818 */
[----:B------:R-:W-:Y:S01]  /*101e0*/  HMMA.16816.F32.BF16 R20, R20, R50, R44 ;  /* 0x000000321414723c */ /* 0x000fe2000004182c */
[----:B------:R-:W2:Y:S04]  /*101f0*/  LDSM.16.M88.4 R44, [R74] ;  /* 0x000000004a2c783b */ /* 0x000ea80000000200 */
        /* <DEDUP_REMOVED lines=12> */
[C---:B------:R-:W-:Y:S01]  /*102c0*/  HMMA.16816.F32.BF16 R36, R44.reuse, R58, R36 ;  /* 0x0000003a2c24723c */ /* 0x040fe20000041824 */
[----:B------:R-:W-:Y:S07]  /*102d0*/  LDSM.16.M88.4 R56, [R208+0x1800] ;  /* 0x00180000d038783b */ /* 0x000fee0000000200 */
[C---:B------:R-:W-:Y:S08]  /*102e0*/  HMMA.16816.F32.BF16 R32, R44.reuse, R52, R32 ;  /* 0x000000342c20723c */ /* 0x040ff00000041820 */
[C---:B------:R-:W-:Y:S01]  /*102f0*/  HMMA.16816.F32.BF16 R28, R44.reuse, R54, R28 ;  /* 0x000000362c1c723c */ /* 0x040fe2000004181c */
[----:B------:R-:W-:Y:S07]  /*10300*/  LDSM.16.M88.4 R52, [R208+0x2000] ;  /* 0x00200000d034783b */ /* 0x000fee0000000200 */
        /* <DEDUP_REMOVED lines=10> */
[C---:B----4-:R-:W-:Y:S08]  /*103b0*/  HMMA.16816.F32.BF16 R24, R4.reuse, R8, R24 ;  /* 0x000000080418723c */ /* 0x050ff00000041818 */
        /* <DEDUP_REMOVED lines=48> */
[----:B------:R-:W2:Y:S07]  /*106c0*/  LDSM.16.M88.4 R52, [R201+0x3000] ;  /* 0x00300000c934783b */ /* 0x000eae0000000200 */
[C---:B---3--:R-:W-:Y:S08]  /*106d0*/  HMMA.16816.F32.BF16 R24, R44.reuse, R48, R24 ;  /* 0x000000302c18723c */ /* 0x048ff00000041818 */
[----:B------:R-:W-:Y:S01]  /*106e0*/  HMMA.16816.F32.BF16 R20, R44, R50, R20 ;  /* 0x000000322c14723c */ /* 0x000fe20000041814 */
[----:B------:R-:W3:Y:S04]  /*106f0*/  LDSM.16.M88.4 R48, [R201+0x3800] ;  /* 0x00380000c930783b */ /* 0x000ee80000000200 */
[----:B------:R-:W5:Y:S03]  /*10700*/  LDSM.16.M88.4 R44, [R201+0x4000] ;  /* 0x00400000c92c783b */ /* 0x000f660000000200 */
[C---:B-1----:R-:W-:Y:S08]  /*10710*/  HMMA.16816.F32.BF16 R40, R4.reuse, R16, R40 ;  /* 0x000000100428723c */ /* 0x042ff00000041828 */
[C---:B------:R-:W-:Y:S01]  /*10720*/  HMMA.16816.F32.BF16 R36, R4.reuse, R18, R36 ;  /* 0x000000120424723c */ /* 0x040fe20000041824 */
[----:B------:R-:W-:Y:S07]  /*10730*/  LDSM.16.M88.4 R16, [R210+0xc000] ;  /* 0x00c00000d210783b */ /* 0x000fee0000000200 */
[C---:B------:R-:W-:Y:S08]  /*10740*/  HMMA.16816.F32.BF16 R32, R4.reuse, R12, R32 ;  /* 0x0000000c0420723c */ /* 0x040ff00000041820 */
[C---:B------:R-:W-:Y:S01]  /*10750*/  HMMA.16816.F32.BF16 R28, R4.reuse, R14, R28 ;  /* 0x0000000e041c723c */ /* 0x040fe2000004181c */
[----:B------:R-:W1:Y:S07]  /*10760*/  LDSM.16.M88.4 R12, [R209+0xe880] ;  /* 0x00e88000d10c783b */ /* 0x000e6e0000000200 */
[C---:B----4-:R-:W-:Y:S08]  /*10770*/  HMMA.16816.F32.BF16 R24, R4.reuse, R8, R24 ;  /* 0x000000080418723c */ /* 0x050ff00000041818 */
[----:B------:R-:W-:Y:S01]  /*10780*/  HMMA.16816.F32.BF16 R20, R4, R10, R20 ;  /* 0x0000000a0414723c */ /* 0x000fe20000041814 */
[----:B------:R-:W4:Y:S04]  /*10790*/  LDSM.16.M88.4 R8, [R209+0xf080] ;  /* 0x00f08000d108783b */ /* 0x000f280000000200 */
[----:B------:R-:W1:Y:S03]  /*107a0*/  LDSM.16.M88.4 R4, [R209+0xf880] ;  /* 0x00f88000d104783b */ /* 0x000e660000000200 */
[C---:B--2---:R-:W-:Y:S08]  /*107b0*/  HMMA.16816.F32.BF16 R40, R56.reuse, R52, R40 ;  /* 0x000000343828723c */ /* 0x044ff00000041828 */
[C---:B------:R-:W-:Y:S01]  /*107c0*/  HMMA.16816.F32.BF16 R36, R56.reuse, R54, R36 ;  /* 0x000000363824723c */ /* 0x040fe20000041824 */
[----:B------:R-:W-:Y:S07]  /*107d0*/  LDSM.16.M88.4 R52, [R208+0x4800] ;  /* 0x00480000d034783b */ /* 0x000fee0000000200 */
[C---:B---3--:R-:W-:Y:S08]  /*107e0*/  HMMA.16816.F32.BF16 R32, R56.reuse, R48, R32 ;  /* 0x000000303820723c */ /* 0x048ff00000041820 */
[C---:B------:R-:W-:Y:S01]  /*107f0*/  HMMA.16816.F32.BF16 R28, R56.reuse, R50, R28 ;  /* 0x00000032381c723c */ /* 0x040fe2000004181c */
[----:B------:R-:W-:Y:S07]  /*10800*/  LDSM.16.M88.4 R48, [R208+0x5000] ;  /* 0x00500000d030783b */ /* 0x000fee0000000200 */
[C---:B-----5:R-:W-:Y:S08]  /*10810*/  HMMA.16816.F32.BF16 R24, R56.reuse, R44, R24 ;  /* 0x0000002c3818723c */ /* 0x060ff00000041818 */
[----:B------:R-:W-:Y:S01]  /*10820*/  HMMA.16816.F32.BF16 R20, R56, R46, R20 ;  /* 0x0000002e3814723c */ /* 0x000fe20000041814 */
[----:B------:R-:W2:Y:S04]  /*10830*/  LDSM.16.M88.4 R56, [R72+0xc000] ;  /* 0x00c000004838783b */ /* 0x000ea80000000200 */
[----:B------:R-:W3:Y:S03]  /*10840*/  LDSM.16.M88.4 R44, [R208+0x5800] ;  /* 0x00580000d02c783b */ /* 0x000ee60000000200 */
        /* <DEDUP_REMOVED lines=8> */
[----:B------:R-:W4:Y:S04]  /*108d0*/  LDSM.16.M88.4 R4, [R73+0xf080] ;  /* 0x00f080004904783b */ /* 0x000f280000000200 */
[----:B------:R-:W5:Y:S03]  /*108e0*/  LDSM.16.M88.4 R16, [R73+0xf880] ;  /* 0x00f880004910783b */ /* 0x000f660000000200 */
        /* <DEDUP_REMOVED lines=9> */
[----:B------:R-:W3:Y:S01]  /*10980*/  LDSM.16.M88.4 R44, [R201+0x5800] ;  /* 0x00580000c92c783b */ /* 0x000ee20000000200 */
[----:B------:R-:W-:-:S04]  /*10990*/  DEPBAR.LE SB0, 0x0 ;  /* 0x000080000000791a */ /* 0x000fc80000000000 */
[C---:B-1----:R-:W-:Y:S08]  /*109a0*/  HMMA.16816.F32.BF16 R40, R12.reuse, R8, R40 ;  /* 0x000000080c28723c */ /* 0x042ff00000041828 */
[C---:B------:R-:W-:Y:S08]  /*109b0*/  HMMA.16816.F32.BF16 R36, R12.reuse, R10, R36 ;  /* 0x0000000a0c24723c */ /* 0x040ff00000041824 */
[C---:B----4-:R-:W-:Y:S08]  /*109c0*/  HMMA.16816.F32.BF16 R32, R12.reuse, R4, R32 ;  /* 0x000000040c20723c */ /* 0x050ff00000041820 */
[C---:B------:R-:W-:Y:S08]  /*109d0*/  HMMA.16816.F32.BF16 R28, R12.reuse, R6, R28 ;  /* 0x000000060c1c723c */ /* 0x040ff0000004181c */
[C---:B-----5:R-:W-:Y:S08]  /*109e0*/  HMMA.16816.F32.BF16 R24, R12.reuse, R16, R24 ;  /* 0x000000100c18723c */ /* 0x060ff00000041818 */
[----:B------:R-:W-:Y:S08]  /*109f0*/  HMMA.16816.F32.BF16 R20, R12, R18, R20 ;  /* 0x000000120c14723c */ /* 0x000ff00000041814 */
[C---:B--2---:R-:W-:Y:S08]  /*10a00*/  HMMA.16816.F32.BF16 R40, R56.reuse, R52, R40 ;  /* 0x000000343828723c */ /* 0x044ff00000041828 */
[C---:B------:R-:W-:Y:S08]  /*10a10*/  HMMA.16816.F32.BF16 R36, R56.reuse, R54, R36 ;  /* 0x000000363824723c */ /* 0x040ff00000041824 */
[C---:B------:R-:W-:Y:S08]  /*10a20*/  HMMA.16816.F32.BF16 R32, R56.reuse, R48, R32 ;  /* 0x000000303820723c */ /* 0x040ff00000041820 */
[C---:B------:R-:W-:Y:S08]  /*10a30*/  HMMA.16816.F32.BF16 R28, R56.reuse, R50, R28 ;  /* 0x00000032381c723c */ /* 0x040ff0000004181c */
[C---:B---3--:R-:W-:Y:S08]  /*10a40*/  HMMA.16816.F32.BF16 R24, R56.reuse, R44, R24 ;  /* 0x0000002c3818723c */ /* 0x048ff00000041818 */
[----:B------:R-:W-:Y:S01]  /*10a50*/  HMMA.16816.F32.BF16 R20, R56, R46, R20 ;  /* 0x0000002e3814723c */ /* 0x000fe20000041814 */
[----:B------:R-:W-:Y:S06]  /*10a60*/  BAR.SYNC.DEFER_BLOCKING 0x0 ;  /* 0x0000000000007b1d */ /* 0x000fec0000010000 */
[----:B------:R-:W-:Y:S05]  /*10a70*/  @!P1 BRA `(.L_x_2798) ;  /* 0x0000043000009947 */ /* 0x000fea0003800000 */
[----:B------:R-:W-:Y:S01]  /*10a80*/  ISETP.NE.AND P0, PT, R223, 0x1, PT ;  /* 0x00000001df00780c */ /* 0x000fe20003f05270 */
        /* <DEDUP_REMOVED lines=23> */
[----:B------:R-:W-:-:S04]  /*10c00*/  IMAD R4, R4, c[0x0][0x1f0], RZ ;  /* 0x00007c0004047a24 */ /* 0x000fc800078e02ff */
[----:B------:R-:W-:Y:S01]  /*10c10*/  IMAD R5, R225, c[0x0][0x1f4], R4 ;  /* 0x00007d00e1057a24 */ /* 0x000fe200078e0204 */
[----:B------:R-:W-:-:S04]  /*10c20*/  IADD3 R4, P0, R64, R6, RZ ;  /* 0x0000000640047210 */ /* 0x000fc80007f1e0ff */
[----:B------:R-:W-:Y:S02]  /*10c30*/  IADD3.X R7, R60, R7, R5, P0, !PT ;  /* 0x000000073c077210 */ /* 0x000fe400007fe405 */
[----:B------:R-:W-:-:S04]  /*10c40*/  LEA R5, P0, R4, c[0x0][0x1c8], 0x1 ;  /* 0x0000720004057a11 */ /* 0x000fc800078008ff */
[----:B------:R-:W-:Y:S01]  /*10c50*/  LEA.HI.X R4, R4, c[0x0][0x1cc], R7, 0x1, P0 ;  /* 0x0000730004047a11 */ /* 0x000fe200000f0c07 */
[----:B------:R1:W2:Y:S01]  /*10c60*/  SHFL.IDX PT, R6, R5, RZ, 0x181f ;  /* 0x00181fff05067589 */ /* 0x0002a200000e0000 */
[----:B------:R-:W-:-:S03]  /*10c70*/  ISETP.GE.AND P0, PT, R2, 0x1, PT ;  /* 0x000000010200780c */ /* 0x000fc60003f06270 */
[----:B------:R1:W3:Y:S10]  /*10c80*/  SHFL.IDX PT, R7, R4, RZ, 0x181f ;  /* 0x00181fff04077589 */ /* 0x0002f400000e0000 */
[----:B------:R-:W-:Y:S05]  /*10c90*/  @!P0 BRA `(.L_x_2800) ;  /* 0x000000d000008947 */ /* 0x000fea0003800000 */
        /* <DEDUP_REMOVED lines=13> */
.L_x_2800:
[----:B------:R-:W-:Y:S05]  /*10d70*/  BSYNC B0 ;  /* 0x0000000000007941 */ /* 0x000fea0003800000 */
.L_x_2799:
[----:B------:R-:W-:Y:S01]  /*10d80*/  ISETP.GE.AND P0, PT, R2, 0x21, PT ;  /* 0x000000210200780c */ /* 0x000fe20003f06270 */
[----:B-1----:R-:W1:Y:S01]  /*10d90*/  SHFL.IDX PT, R4, R4, 0x1, 0x181f ;  /* 0x00381f0004047f89 */ /* 0x002e6200000e0000 */
[----:B------:R-:W-:Y:S03]  /*10da0*/  BSSY B0, `(.L_x_2798) ;  /* 0x0000010000007945 */ /* 0x000fe60003800000 */
[----:B------:R-:W4:Y:S08]  /*10db0*/  SHFL.IDX PT, R5, R5, 0x1, 0x181f ;  /* 0x00381f0005057f89 */ /* 0x000f3000000e0000 */
[----:B------:R-:W-:Y:S05]  /*10dc0*/  @!P0 BRA `(.L_x_2801) ;  /* 0x000000d000008947 */ /* 0x000fea0003800000 */
[----:B----4-:R-:W-:-:S04]  /*10dd0*/  LEA R2, P0, R3, R5, 0x1 ;  /* 0x0000000503027211 */ /* 0x010fc800078008ff */
[----:B-1----:R-:W-:Y:S02]  /*10de0*/  LEA.HI.X R3, R3, R4, R68, 0x1, P0 ;  /* 0x0000000403037211 */ /* 0x002fe400000f0c44 */
[----:B--2---:R-:W-:-:S03]  /*10df0*/  LEA R6, P0, R67, R5, 0x1 ;  /* 0x0000000543067211 */ /* 0x004fc600078008ff */
[----:B------:R-:W-:Y:S01]  /*10e00*/  @!PT LDS RZ, [RZ] ;  /* 0x00000000fffff984 */ /* 0x000fe20000000800 */
[----:B------:R1:W-:Y:S01]  /*10e10*/  LDGSTS.E.BYPASS.LTC128B.128 [R227+0xb080], [R2.64], !P6 ;  /* 0x0b08000002e37fae */ /* 0x0003e2000f101d50 */
[----:B---3--:R-:W-:Y:S02]  /*10e20*/  LEA.HI.X R7, R67, R4, R70, 0x1, P0 ;  /* 0x0000000443077211 */ /* 0x008fe400000f0c46 */
[----:B------:R-:W-:-:S03]  /*10e30*/  LEA R8, P0, R66, R5, 0x1 ;  /* 0x0000000542087211 */ /* 0x000fc600078008ff */
[----:B------:R1:W-:Y:S01]  /*10e40*/  LDGSTS.E.BYPASS.LTC128B.128 [R227+0xc880], [R6.64], !P2 ;  /* 0x0c88000006e37fae */ /* 0x0003e2000d101d50 */
[----:B------:R-:W-:Y:S02]  /*10e50*/  LEA.HI.X R9, R66, R4, R71, 0x1, P0 ;  /* 0x0000000442097211 */ /* 0x000fe400000f0c47 */
[----:B------:R-:W-:-:S03]  /*10e60*/  LEA R10, P0, R230, R5, 0x1 ;  /* 0x00000005e60a7211 */ /* 0x000fc600078008ff */
[----:B------:R1:W-:Y:S01]  /*10e70*/  LDGSTS.E.BYPASS.LTC128B.128 [R227+0xe080], [R8.64], !P5 ;  /* 0x0e08000008e37fae */ /* 0x0003e2000e901d50 */
[----:B------:R-:W-:-:S05]  /*10e80*/  LEA.HI.X R11, R230, R4, R69, 0x1, P0 ;  /* 0x00000004e60b7211 */ /* 0x000fca00000f0c45 */
[----:B------:R1:W-:Y:S04]  /*10e90*/  LDGSTS.E.BYPASS.LTC128B.128 [R227+0xf880], [R10.64], !P4 ;  /* 0x0f8800000ae37fae */ /* 0x0003e8000e101d50 */
.L_x_2801:
[----:B------:R-:W-:Y:S05]  /*10ea0*/  BSYNC B0 ;  /* 0x0000000000007941 */ /* 0x000fea0003800000 */
.L_x_2798:
[----:B-1----:R-:W-:Y:S01]  /*10eb0*/  LOP3.LUT R3, R62, 0xffffffe0, RZ, 0xc0, !PT ;  /* 0xffffffe03e037812 */ /* 0x002fe200078ec0ff */
        /* <DEDUP_REMOVED lines=28> */
[----:B------:R-:W-:Y:S01]  /*11080*/  LDSM.16.MT88.4 R128, [R206+0x8880] ;  /* 0x00888000ce80783b */ /* 0x000fe20000004200 */
[----:B------:R-:W-:-:S02]  /*11090*/  FMNMX.FTZ R3, R40, R41, !PT ;  /* 0x0000002928037209 */ /* 0x000fc40007810000 */
[----:B--23--:R-:W-:Y:S01]  /*110a0*/  FSEL R7, R38, -INF , P0 ;  /* 0xff80000026077808 */ /* 0x00cfe20000000000 */
[----:B------:R-:W-:Y:S01]  /*110b0*/  LDSM.16.MT88.4 R136, [R205+0x8880] ;  /* 0x00888000cd88783b */ /* 0x000fe20000004200 */
[----:B------:R-:W-:Y:S02]  /*110c0*/  FSEL R36, R36, -INF , P0 ;  /* 0xff80000024247808 */ /* 0x000fe40000000000 */
[----:B------:R-:W-:Y:S01]  /*110d0*/  ISETP.GT.AND P0, PT, R61, 0x9, PT ;  /* 0x000000093d00780c */ /* 0x000fe20003f04270 */
[----:B------:R-:W-:Y:S01]  /*110e0*/  LDSM.16.MT88.4 R164, [R206+0x6080] ;  /* 0x00608000cea4783b */ /* 0x000fe20000004200 */
[----:B------:R-:W-:Y:S02]  /*110f0*/  FMNMX.FTZ R3, R36, R3, !PT ;  /* 0x0000000324037209 */ /* 0x000fe40007810000 */
[----:B----4-:R-:W-:Y:S01]  /*11100*/  FSEL R5, R39, -INF , P0 ;  /* 0xff80000027057808 */ /* 0x010fe20000000000 */
[----:B------:R-:W-:Y:S01]  /*11110*/  LDSM.16.MT88.4 R160, [R205+0x6080] ;  /* 0x00608000cda0783b */ /* 0x000fe20000004200 */
[----:B------:R-:W-:-:S02]  /*11120*/  FSEL R2, R37, -INF , P0 ;  /* 0xff80000025027808 */ /* 0x000fc40000000000 */
[C---:B------:R-:W-:Y:S01]  /*11130*/  ISETP.GT.AND P0, PT, R61.reuse, 0x10, PT ;  /* 0x000000103d00780c */ /* 0x040fe20003f04270 */
[----:B------:R-:W-:Y:S01]  /*11140*/  LDSM.16.MT88.4 R172, [R204+0x4880] ;  /* 0x00488000ccac783b */ /* 0x000fe20000004200 */
[----:B------:R-:W-:Y:S02]  /*11150*/  FMNMX.FTZ R3, R2, R3, !PT ;  /* 0x0000000302037209 */ /* 0x000fe40007810000 */
[----:B------:R-:W-:Y:S01]  /*11160*/  FSEL R9, R34, -INF , P0 ;  /* 0xff80000022097808 */ /* 0x000fe20000000000 */
[----:B------:R-:W-:Y:S01]  /*11170*/  LDSM.16.MT88.4 R168, [R207+0x6080] ;  /* 0x00608000cfa8783b */ /* 0x000fe20000004200 */
        /* <DEDUP_REMOVED lines=28> */
[----:B------:R-:W-:Y:S01]  /*11340*/  FMNMX.FTZ R3, R182, R3, !PT ;  /* 0x00000003b6037209 */ /* 0x000fe20007810000 */
[----:B------:R-:W-:Y:S01]  /*11350*/  LDSM.16.MT88.4 R60, [R207+0x5880] ;  /* 0x00588000cf3c783b */ /* 0x000fe20000004200 */
[----:B------:R-:W-:-:S02]  /*11360*/  FSEL R180, R21, -INF , P0 ;  /* 0xff80000015b47808 */ /* 0x000fc40000000000 */
[----:B------:R-:W-:Y:S02]  /*11370*/  FSEL R176, R23, -INF , P0 ;  /* 0xff80000017b07808 */ /* 0x000fe40000000000 */
[----:B------:R-:W-:Y:S01]  /*11380*/  FMNMX.FTZ R14, R180, R3, !PT ;  /* 0x00000003b40e7209 */ /* 0x000fe20007810000 */
[----:B------:R-:W-:Y:S04]  /*11390*/  LDSM.16.MT88.4 R20, [R206+0x7880] ;  /* 0x00788000ce14783b */ /* 0x000fe80000004200 */
[----:B------:R-:W1:Y:S02]  /*113a0*/  SHFL.BFLY PT, R11, R14, 0x2, 0x1f ;  /* 0x0c401f000e0b7f89 */ /* 0x000e6400000e0000 */
        /* <DEDUP_REMOVED lines=16> */
[----:B------:R-:W-:Y:S01]  /*114b0*/  LDSM.16.MT88.4 R36, [R206+0x4080] ;  /* 0x00408000ce24783b */ /* 0x000fe20000004200 */
        /* <DEDUP_REMOVED lines=9> */
[--C-:B------:R-:W-:Y:S01]  /*11550*/  FFMA.FTZ R232, R232, c[0x0][0x2d0], -R183.reuse ;  /* 0x0000b400e8e87a23 */ /* 0x100fe200000108b7 */
[----:B------:R-:W1:Y:S01]  /*11560*/  MUFU.EX2 R158, R158 ;  /* 0x0000009e009e7308 */ /* 0x000e620000000800 */
[--C-:B------:R-:W-:Y:S01]  /*11570*/  FFMA.FTZ R234, R182, c[0x0][0x2d0], -R183.reuse ;  /* 0x0000b400b6ea7a23 */ /* 0x100fe200000108b7 */
[----:B------:R-:W-:Y:S01]  /*11580*/  FMNMX.FTZ R11, R177, R12, !PT ;  /* 0x0000000cb10b7209 */ /* 0x000fe20007810000 */
[----:B------:R-:W-:-:S03]  /*11590*/  FFMA.FTZ R241, R180, c[0x0][0x2d0], -R183 ;  /* 0x0000b400b4f17a23 */ /* 0x000fc600000108b7 */
[----:B------:R-:W-:Y:S02]  /*115a0*/  FMNMX.FTZ R11, R176, R11, !PT ;  /* 0x0000000bb00b7209 */ /* 0x000fe40007810000 */
[----:B------:R-:W-:Y:S03]  /*115b0*/  MUFU.EX2 R159, R159 ;  /* 0x0000009f009f7308 */ /* 0x000fe60000000800 */
[----:B------:R-:W2:Y:S05]  /*115c0*/  SHFL.BFLY PT, R12, R11, 0x2, 0x1f ;  /* 0x0c401f000b0c7f89 */ /* 0x000eaa00000e0000 */
[----:B------:R-:W3:Y:S01]  /*115d0*/  MUFU.EX2 R2, R2 ;  /* 0x0000000200027308 */ /* 0x000ee20000000800 */
[----:B-1----:R-:W-:Y:S01]  /*115e0*/  F2FP.BF16.PACK_AB R140, R158, R185 ;  /* 0x000000b99e8c723e */ /* 0x002fe200000010ff */
[----:B------:R-:W-:-:S06]  /*115f0*/  FADD.FTZ R158, R185, R158 ;  /* 0x0000009eb99e7221 */ /* 0x000fcc0000010000 */
[----:B------:R-:W-:Y:S01]  /*11600*/  MUFU.EX2 R231, R231 ;  /* 0x000000e700e77308 */ /* 0x000fe20000000800 */
[----:B---3--:R-:W-:-:S07]  /*11610*/  F2FP.BF16.PACK_AB R142, R2, R159 ;  /* 0x0000009f028e723e */ /* 0x008fce00000010ff */
[----:B------:R-:W-:Y:S01]  /*11620*/  MUFU.EX2 R188, R188 ;  /* 0x000000bc00bc7308 */ /* 0x000fe20000000800 */
[----:B------:R-:W-:Y:S01]  /*11630*/  FADD.FTZ R159, R159, R158 ;  /* 0x0000009e9f9f7221 */ /* 0x000fe20000010000 */
[----:B--2---:R-:W-:-:S03]  /*11640*/  FMNMX.FTZ R12, R11, R12, !PT ;  /* 0x0000000c0b0c7209 */ /* 0x004fc60007810000 */
[----:B------:R-:W-:Y:S02]  /*11650*/  FADD.FTZ R2, R2, R159 ;  /* 0x0000009f02027221 */ /* 0x000fe40000010000 */
[----:B------:R-:W1:Y:S01]  /*11660*/  SHFL.BFLY PT, R157, R12, 0x1, 0x1f ;  /* 0x0c201f000c9d7f89 */ /* 0x000e6200000e0000 */
[----:B------:R-:W-:Y:S08]  /*11670*/  MUFU.EX2 R191, R191 ;  /* 0x000000bf00bf7308 */ /* 0x000ff00000000800 */
[----:B------:R-:W-:Y:S08]  /*11680*/  MUFU.EX2 R186, R186 ;  /* 0x000000ba00ba7308 */ /* 0x000ff00000000800 */
[----:B------:R-:W-:Y:S01]  /*11690*/  MUFU.EX2 R232, R232 ;  /* 0x000000e800e87308 */ /* 0x000fe20000000800 */
[----:B-1----:R-:W-:-:S07]  /*116a0*/  FMNMX.FTZ R157, R157, R12, !PT ;  /* 0x0000000c9d9d7209 */ /* 0x002fce0007810000 */
[----:B------:R-:W-:Y:S01]  /*116b0*/  MUFU.EX2 R237, R237 ;  /* 0x000000ed00ed7308 */ /* 0x000fe20000000800 */
[C---:B------:R-:W-:Y:S01]  /*116c0*/  FSETP.NEU.FTZ.AND P0, PT, R157.reuse, -INF , PT ;  /* 0xff8000009d00780b */ /* 0x040fe20003f1d000 */
[----:B------:R-:W-:-:S06]  /*116d0*/  FMUL.FTZ R178, R157, c[0x0][0x2d0] ;  /* 0x0000b4009db27a20 */ /* 0x000fcc0000410000 */
[----:B------:R-:W-:Y:S01]  /*116e0*/  MUFU.EX2 R234, R234 ;  /* 0x000000ea00ea7308 */ /* 0x000fe20000000800 */
[----:B------:R-:W-:-:S05]  /*116f0*/  FSEL R178, R178, RZ, P0 ;  /* 0x000000ffb2b27208 */ /* 0x000fca0000000000 */
[--C-:B------:R-:W-:Y:S02]  /*11700*/  FFMA.FTZ R189, R42, c[0x0][0x2d0], -R178.reuse ;  /* 0x0000b4002abd7a23 */ /* 0x100fe400000108b2 */
[--C-:B------:R-:W-:Y:S01]  /*11710*/  FFMA.FTZ R184, R43, c[0x0][0x2d0], -R178.reuse ;  /* 0x0000b4002bb87a23 */ /* 0x100fe200000108b2 */
[----:B------:R-:W-:Y:S01]  /*11720*/  MUFU.EX2 R241, R241 ;  /* 0x000000f100f17308 */ /* 0x000fe20000000800 */
[--C-:B------:R-:W-:Y:S02]  /*11730*/  FFMA.FTZ R187, R7, c[0x0][0x2d0], -R178.reuse ;  /* 0x0000b40007bb7a23 */ /* 0x100fe400000108b2 */
[--C-:B------:R-:W-:Y:S02]  /*11740*/  FFMA.FTZ R0, R5, c[0x0][0x2d0], -R178.reuse ;  /* 0x0000b40005007a23 */ /* 0x100fe400000108b2 */
[----:B------:R-:W1:Y:S01]  /*11750*/  LDSM.16.MT88.4 R4, [R204+0x8880] ;  /* 0x00888000cc04783b */ /* 0x000e620000004200 */
[--C-:B------:R-:W-:Y:S02]  /*11760*/  FFMA.FTZ R235, R9, c[0x0][0x2d0], -R178.reuse ;  /* 0x0000b40009eb7a23 */ /* 0x100fe400000108b2 */
[----:B------:R-:W-:Y:S01]  /*11770*/  MUFU.EX2 R189, R189 ;  /* 0x000000bd00bd7308 */ /* 0x000fe20000000800 */
[----:B------:R-:W2:Y:S01]  /*11780*/  LDSM.16.MT88.4 R8, [R207+0x4880] ;  /* 0x00488000cf08783b */ /* 0x000ea20000004200 */
[----:B------:R-:W-:-:S02]  /*11790*/  FFMA.FTZ R214, R17, c[0x0][0x2d0], -R178 ;  /* 0x0000b40011d67a23 */ /* 0x000fc400000108b2 */
[--C-:B------:R-:W-:Y:S01]  /*117a0*/  FFMA.FTZ R233, R13, c[0x0][0x2d0], -R178.reuse ;  /* 0x0000b4000de97a23 */ /* 0x100fe200000108b2 */
[----:B------:R-:W3:Y:S01]  /*117b0*/  LDSM.16.MT88.4 R16, [R206+0x4880] ;  /* 0x00488000ce10783b */ /* 0x000ee20000004200 */
[--C-:B------:R-:W-:Y:S02]  /*117c0*/  FFMA.FTZ R190, R15, c[0x0][0x2d0], -R178.reuse ;  /* 0x0000b4000fbe7a23 */ /* 0x100fe400000108b2 */
[----:B------:R-:W4:Y:S01]  /*117d0*/  MUFU.EX2 R184, R184 ;  /* 0x000000b800b87308 */ /* 0x000f220000000800 */
[----:B------:R-:W5:Y:S01]  /*117e0*/  LDSM.16.MT88.4 R12, [R205+0x4880] ;  /* 0x00488000cd0c783b */ /* 0x000f620000004200 */
[--C-:B------:R-:W-:Y:S02]  /*117f0*/  FFMA.FTZ R236, R181, c[0x0][0x2d0], -R178.reuse ;  /* 0x0000b400b5ec7a23 */ /* 0x100fe400000108b2 */
[--C-:B------:R-:W-:Y:S01]  /*11800*/  FFMA.FTZ R239, R179, c[0x0][0x2d0], -R178.reuse ;  /* 0x0000b400b3ef7a23 */ /* 0x100fe200000108b2 */
[----:B------:R-:W-:Y:S01]  /*11810*/  LDSM.16.MT88.4 R180, [R207+0x6880] ;  /* 0x00688000cfb4783b */ /* 0x000fe20000004200 */
[----:B------:R-:W-:-:S02]  /*11820*/  FFMA.FTZ R238, R177, c[0x0][0x2d0], -R178 ;  /* 0x0000b400b1ee7a23 */ /* 0x000fc400000108b2 */
[----:B------:R-:W-:Y:S01]  /*11830*/  MUFU.EX2 R187, R187 ;  /* 0x000000bb00bb7308 */ /* 0x000fe20000000800 */
[----:B------:R-:W-:Y:S02]  /*11840*/  FFMA.FTZ R243, R176, c[0x0][0x2d0], -R178 ;  /* 0x0000b400b0f37a23 */ /* 0x000fe400000108b2 */
[----:B------:R-:W-:Y:S05]  /*11850*/  LDSM.16.MT88.4 R176, [R205+0x6880] ;  /* 0x00688000cdb0783b */ /* 0x000fea0000004200 */
[----:B------:R-:W1:Y:S01]  /*11860*/  MUFU.EX2 R0, R0 ;  /* 0x0000000000007308 */ /* 0x000e620000000800 */
[----:B----4-:R-:W-:Y:S01]  /*11870*/  F2FP.BF16.PACK_AB R141, R184, R189 ;  /* 0x000000bdb88d723e */ /* 0x010fe200000010ff */
[----:B------:R-:W-:-:S06]  /*11880*/  FADD.FTZ R184, R189, R184 ;  /* 0x000000b8bdb87221 */ /* 0x000fcc0000010000 */
[----:B------:R-:W-:Y:S01]  /*11890*/  MUFU.EX2 R235, R235 ;  /* 0x000000eb00eb7308 */ /* 0x000fe20000000800 */
[----:B-1----:R-:W-:-:S07]  /*118a0*/  F2FP.BF16.PACK_AB R143, R0, R187 ;  /* 0x000000bb008f723e */ /* 0x002fce00000010ff */
[----:B------:R-:W1:Y:S01]  /*118b0*/  MUFU.EX2 R214, R214 ;  /* 0x000000d600d67308 */ /* 0x000e620000000800 */
[----:B------:R-:W-:-:S04]  /*118c0*/  FADD.FTZ R187, R187, R184 ;  /* 0x000000b8bbbb7221 */ /* 0x000fc80000010000 */
[----:B------:R-:W-:Y:S01]  /*118d0*/  FADD.FTZ R0, R0, R187 ;  /* 0x000000bb00007221 */ /* 0x000fe20000010000 */
        /* <DEDUP_REMOVED lines=39> */
[----:B-1----:R-:W-:Y:S01]  /*11b50*/  F2FP.BF16.PACK_AB R5, R214, R235 ;  /* 0x000000ebd605723e */ /* 0x002fe200000010ff */
[----:B------:R-:W-:-:S02]  /*11b60*/  FADD.FTZ R231, R231, R2 ;  /* 0x00000002e7e77221 */ /* 0x000fc40000010000 */
[----:B------:R-:W-:Y:S02]  /*11b70*/  FADD.FTZ R235, R235, R0 ;  /* 0x00000000ebeb7221 */ /* 0x000fe40000010000 */
[----:B------:R-:W-:Y:S01]  /*11b80*/  FADD.FTZ R188, R188, R231 ;  /* 0x000000e7bcbc7221 */ /* 0x000fe20000010000 */
[----:B------:R-:W-:Y:S01]  /*11b90*/  F2FP.BF16.PACK_AB R6, R186, R191 ;  /* 0x000000bfba06723e */ /* 0x000fe200000010ff */
[----:B------:R-:W-:Y:S01]  /*11ba0*/  FADD.FTZ R214, R214, R235 ;  /* 0x000000ebd6d67221 */ /* 0x000fe20000010000 */
[----:B----4-:R-:W-:Y:S01]  /*11bb0*/  F2FP.BF16.PACK_AB R7, R190, R233 ;  /* 0x000000e9be07723e */ /* 0x010fe200000010ff */
[----:B------:R-:W-:Y:S02]  /*11bc0*/  FADD.FTZ R191, R191, R188 ;  /* 0x000000bcbfbf7221 */ /* 0x000fe40000010000 */
[----:B------:R-:W-:Y:S02]  /*11bd0*/  FADD.FTZ R233, R233, R214 ;  /* 0x000000d6e9e97221 */ /* 0x000fe40000010000 */
[----:B------:R-:W-:-:S02]  /*11be0*/  FADD.FTZ R191, R186, R191 ;  /* 0x000000bfbabf7221 */ /* 0x000fc40000010000 */
[----:B--2---:R-:W-:Y:S01]  /*11bf0*/  HMMA.16816.F32.BF16 R152, R4, R8, R152 ;  /* 0x000000080498723c */ /* 0x004fe20000041898 */
[----:B------:R-:W-:-:S07]  /*11c00*/  FADD.FTZ R233, R190, R233 ;  /* 0x000000e9bee97221 */ /* 0x000fce0000010000 */
[C---:B------:R-:W-:Y:S01]  /*11c10*/  HMMA.16816.F32.BF16 R28, R4.reuse, R10, R28 ;  /* 0x0000000a041c723c */ /* 0x040fe2000004181c */
[----:B------:R-:W1:Y:S07]  /*11c20*/  LDSM.16.MT88.4 R8, [R204+0x6080] ;  /* 0x00608000cc08783b */ /* 0x000e6e0000004200 */
[C---:B---3--:R-:W-:Y:S08]  /*11c30*/  HMMA.16816.F32.BF16 R32, R4.reuse, R16, R32 ;  /* 0x000000100420723c */ /* 0x048ff00000041820 */
[C---:B------:R-:W-:Y:S01]  /*11c40*/  HMMA.16816.F32.BF16 R36, R4.reuse, R18, R36 ;  /* 0x000000120424723c */ /* 0x040fe20000041824 */
[----:B------:R-:W-:Y:S07]  /*11c50*/  LDSM.16.MT88.4 R16, [R205+0x7880] ;  /* 0x00788000cd10783b */ /* 0x000fee0000004200 */
[C---:B-----5:R-:W-:Y:S08]  /*11c60*/  HMMA.16816.F32.BF16 R40, R4.reuse, R12, R40 ;  /* 0x0000000c0428723c */ /* 0x060ff00000041828 */
        /* <DEDUP_REMOVED lines=117> */
.L_x_2807:
        /* <DEDUP_REMOVED lines=56> */
.L_x_2826:
        /* <DEDUP_REMOVED lines=16> */
.L_x_2804:
[----:B----4-:R-:W-:Y:S05]  /*12840*/  BSYNC B0 ;  /* 0x0000000000007941 */ /* 0x010fea0003800000 */
.L_x_2803:
[----:B------:R-:W0:Y:S01]  /*12850*/  LDGDEPBAR ;  /* 0x00000000000079af */ /* 0x000e220000000000 */
[----:B------:R-:W-:Y:S01]  /*12860*/  WARPSYNC 0xffffffff ;  /* 0xffffffff00007948 */ /* 0x000fe20003800000 */
[C---:B-1----:R-:W-:Y:S03]  /*12870*/  HMMA.16816.F32.BF16 R4, R160.reuse, R164, RZ ;  /* 0x000000a4a004723c */ /* 0x042fe600000418ff */
[----:B------:R-:W-:Y:S01]  /*12880*/  ISETP.GE.AND P0, PT, R238, 0x1, PT ;  /* 0x00000001ee00780c */ /* 0x000fe20003f06270 */
[C---:B------:R-:W-:Y:S01]  /*12890*/  IMAD R158, R211.reuse, 0x2, R210 ;  /* 0x00000002d39e7824 */ /* 0x040fe200078e02d2 */
[----:B------:R-:W-:Y:S01]  /*128a0*/  LEA R2, R212, R209, 0x1 ;  /* 0x000000d1d4027211 */ /* 0x000fe200078e08ff */
[----:B------:R-:W-:Y:S02]  /*128b0*/  IMAD R156, R211, 0x2, R214 ;  /* 0x00000002d39c7824 */ /* 0x000fe400078e02d6 */
[C---:B------:R-:W-:Y:S01]  /*128c0*/  HMMA.16816.F32.BF16 R8, R160.reuse, R166, RZ ;  /* 0x000000a6a008723c */ /* 0x040fe200000418ff */
[----:B------:R-:W-:Y:S07]  /*128d0*/  LDSM.16.M88.4 R164, [R158] ;  /* 0x000000009ea4783b */ /* 0x000fee0000000200 */
[C---:B------:R-:W-:Y:S08]  /*128e0*/  HMMA.16816.F32.BF16 R12, R160.reuse, R168, RZ ;  /* 0x000000a8a00c723c */ /* 0x040ff000000418ff */
[C---:B------:R-:W-:Y:S01]  /*128f0*/  HMMA.16816.F32.BF16 R16, R160.reuse, R170, RZ ;  /* 0x000000aaa010723c */ /* 0x040fe200000418ff */
[----:B------:R-:W1:Y:S07]  /*12900*/  LDSM.16.M88.4 R168, [R2+0xa080] ;  /* 0x00a0800002a8783b */ /* 0x000e6e0000000200 */
[C---:B------:R-:W-:Y:S08]  /*12910*/  HMMA.16816.F32.BF16 R20, R160.reuse, R172, RZ ;  /* 0x000000aca014723c */ /* 0x040ff000000418ff */
[----:B------:R-:W-:Y:S01]  /*12920*/  HMMA.16816.F32.BF16 R24, R160, R174, RZ ;  /* 0x000000aea018723c */ /* 0x000fe200000418ff */
[----:B------:R-:W2:Y:S05]  /*12930*/  LDSM.16.M88.4 R160, [R2+0xa880] ;  /* 0x00a8800002a0783b */ /* 0x000eaa0000000200 */
[----:B------:R-:W4:Y:S02]  /*12940*/  LDSM.16.M88.4 R172, [R2+0xb080] ;  /* 0x00b0800002ac783b */ /* 0x000f240000000200 */
[C---:B------:R-:W-:Y:S08]  /*12950*/  HMMA.16816.F32.BF16 R4, R176.reuse, R180, R4 ;  /* 0x000000b4b004723c */ /* 0x040ff00000041804 */
[C---:B------:R-:W-:Y:S01]  /*12960*/  HMMA.16816.F32.BF16 R8, R176.reuse, R182, R8 ;  /* 0x000000b6b008723c */ /* 0x040fe20000041808 */
[----:B------:R-:W-:Y:S07]  /*12970*/  LDSM.16.M88.4 R180, [R156] ;  /* 0x000000009cb4783b */ /* 0x000fee0000000200 */
[C---:B---3--:R-:W-:Y:S08]  /*12980*/  HMMA.16816.F32.BF16 R12, R176.reuse, R184, R12 ;  /* 0x000000b8b00c723c */ /* 0x048ff0000004180c */
[C---:B------:R-:W-:Y:S01]  /*12990*/  HMMA.16816.F32.BF16 R16, R176.reuse, R186, R16 ;  /* 0x000000bab010723c */ /* 0x040fe20000041810 */
[----:B------:R-:W3:Y:S07]  /*129a0*/  LDSM.16.M88.4 R184, [R201] ;  /* 0x00000000c9b8783b */ /* 0x000eee0000000200 */
[C---:B------:R-:W-:Y:S08]  /*129b0*/  HMMA.16816.F32.BF16 R20, R176.reuse, R188, R20 ;  /* 0x000000bcb014723c */ /* 0x040ff00000041814 */
[----:B------:R-:W-:Y:S01]  /*129c0*/  HMMA.16816.F32.BF16 R24, R176, R190, R24 ;  /* 0x000000beb018723c */ /* 0x000fe20000041818 */
[----:B------:R-:W5:Y:S05]  /*129d0*/  LDSM.16.M88.4 R176, [R201+0x800] ;  /* 0x00080000c9b0783b */ /* 0x000f6a0000000200 */
[----:B------:R-:W3:Y:S02]  /*129e0*/  LDSM.16.M88.4 R188, [R201+0x1000] ;  /* 0x00100000c9bc783b */ /* 0x000ee40000000200 */
        /* <DEDUP_REMOVED lines=8> */
[----:B------:R-:W2:Y:S05]  /*12a70*/  LDSM.16.M88.4 R164, [R209+0xc080] ;  /* 0x00c08000d1a4783b */ /* 0x000eaa0000000200 */
[----:B------:R-:W4:Y:S02]  /*12a80*/  LDSM.16.M88.4 R172, [R209+0xc880] ;  /* 0x00c88000d1ac783b */ /* 0x000f240000000200 */
[C---:B---3--:R-:W-:Y:S08]  /*12a90*/  HMMA.16816.F32.BF16 R4, R180.reuse, R184, R4 ;  /* 0x000000b8b404723c */ /* 0x048ff00000041804 */
[C---:B------:R-:W-:Y:S01]  /*12aa0*/  HMMA.16816.F32.BF16 R8, R180.reuse, R186, R8 ;  /* 0x000000bab408723c */ /* 0x040fe20000041808 */
[----:B------:R-:W-:Y:S07]  /*12ab0*/  LDSM.16.M88.4 R184, [R200] ;  /* 0x00000000c8b8783b */ /* 0x000fee0000000200 */
[C---:B-----5:R-:W-:Y:S08]  /*12ac0*/  HMMA.16816.F32.BF16 R12, R180.reuse, R176, R12 ;  /* 0x000000b0b40c723c */ /* 0x060ff0000004180c */
[C---:B------:R-:W-:Y:S01]  /*12ad0*/  HMMA.16816.F32.BF16 R16, R180.reuse, R178, R16 ;  /* 0x000000b2b410723c */ /* 0x040fe20000041810 */
[----:B------:R-:W3:Y:S07]  /*12ae0*/  LDSM.16.M88.4 R176, [R214+0x4000] ;  /* 0x00400000d6b0783b */ /* 0x000eee0000000200 */
[C---:B------:R-:W-:Y:S08]  /*12af0*/  HMMA.16816.F32.BF16 R20, R180.reuse, R188, R20 ;  /* 0x000000bcb414723c */ /* 0x040ff00000041814 */
[----:B------:R-:W-:Y:S01]  /*12b00*/  HMMA.16816.F32.BF16 R24, R180, R190, R24 ;  /* 0x000000beb418723c */ /* 0x000fe20000041818 */
[----:B------:R-:W5:Y:S05]  /*12b10*/  LDSM.16.M88.4 R180, [R199] ;  /* 0x00000000c7b4783b */ /* 0x000f6a0000000200 */
[----:B------:R-:W3:Y:S02]  /*12b20*/  LDSM.16.M88.4 R188, [R198] ;  /* 0x00000000c6bc783b */ /* 0x000ee40000000200 */
        /* <DEDUP_REMOVED lines=12> */
[----:B------:R-:W-:Y:S07]  /*12bf0*/  LDSM.16.M88.4 R184, [R201+0x1800] ;  /* 0x00180000c9b8783b */ /* 0x000fee0000000200 */
[C---:B-----5:R-:W-:Y:S08]  /*12c00*/  HMMA.16816.F32.BF16 R12, R176.reuse, R180, R12 ;  /* 0x000000b4b00c723c */ /* 0x060ff0000004180c */
[C---:B------:R-:W-:Y:S01]  /*12c10*/  HMMA.16816.F32.BF16 R16, R176.reuse, R182, R16 ;  /* 0x000000b6b010723c */ /* 0x040fe20000041810 */
[----:B------:R-:W3:Y:S07]  /*12c20*/  LDSM.16.M88.4 R180, [R156+0x4000] ;  /* 0x004000009cb4783b */ /* 0x000eee0000000200 */
        /* <DEDUP_REMOVED lines=84> */
[C---:B-1----:R-:W-:Y:S01]  /*13170*/  HMMA.16816.F32.BF16 R4, R164.reuse, R168, R4 ;  /* 0x000000a8a404723c */ /* 0x042fe20000041804 */
[----:B------:R-:W-:Y:S04]  /*13180*/  DEPBAR.LE SB0, 0x0 ;  /* 0x000080000000791a */ /* 0x000fe80000000000 */
[----:B------:R-:W-:Y:S03]  /*13190*/  BAR.SYNC.DEFER_BLOCKING 0x0 ;  /* 0x0000000000007b1d */ /* 0x000fe60000010000 */
[C---:B------:R-:W-:Y:S08]  /*131a0*/  HMMA.16816.F32.BF16 R8, R164.reuse, R170, R8 ;  /* 0x000000aaa408723c */ /* 0x040ff00000041808 */
[C---:B--2---:R-:W-:Y:S08]  /*131b0*/  HMMA.16816.F32.BF16 R12, R164.reuse, R160, R12 ;  /* 0x000000a0a40c723c */ /* 0x044ff0000004180c */
[C---:B------:R-:W-:Y:S08]  /*131c0*/  HMMA.16816.F32.BF16 R16, R164.reuse, R162, R16 ;  /* 0x000000a2a410723c */ /* 0x040ff00000041810 */
[C---:B----4-:R-:W-:Y:S08]  /*131d0*/  HMMA.16816.F32.BF16 R20, R164.reuse, R172, R20 ;  /* 0x000000aca414723c */ /* 0x050ff00000041814 */
[----:B------:R-:W-:Y:S08]  /*131e0*/  HMMA.16816.F32.BF16 R24, R164, R174, R24 ;  /* 0x000000aea418723c */ /* 0x000ff00000041818 */
[C---:B---3--:R-:W-:Y:S08]  /*131f0*/  HMMA.16816.F32.BF16 R4, R180.reuse, R184, R4 ;  /* 0x000000b8b404723c */ /* 0x048ff00000041804 */
[C---:B------:R-:W-:Y:S08]  /*13200*/  HMMA.16816.F32.BF16 R8, R180.reuse, R186, R8 ;  /* 0x000000bab408723c */ /* 0x040ff00000041808 */
[C---:B-----5:R-:W-:Y:S08]  /*13210*/  HMMA.16816.F32.BF16 R12, R180.reuse, R176, R12 ;  /* 0x000000b0b40c723c */ /* 0x060ff0000004180c */
[C---:B------:R-:W-:Y:S08]  /*13220*/  HMMA.16816.F32.BF16 R16, R180.reuse, R178, R16 ;  /* 0x000000b2b410723c */ /* 0x040ff00000041810 */
[C---:B------:R-:W-:Y:S08]  /*13230*/  HMMA.16816.F32.BF16 R20, R180.reuse, R188, R20 ;  /* 0x000000bcb414723c */ /* 0x040ff00000041814 */
[----:B------:R-:W-:Y:S01]  /*13240*/  HMMA.16816.F32.BF16 R24, R180, R190, R24 ;  /* 0x000000beb418723c */ /* 0x000fe20000041818 */
[----:B------:R-:W-:-:S07]  /*13250*/  @!P0 BRA `(.L_x_2806) ;  /* 0x0000040000008947 */ /* 0x000fce0003800000 */
[----:B------:R-:W-:Y:S01]  /*13260*/  IMAD R161, R238, 0x30, R217 ;  /* 0x00000030eea17824 */ /* 0x000fe200078e02d9 */
[----:B------:R-:W-:Y:S01]  /*13270*/  ISETP.NE.AND P1, PT, R223, 0x1, PT ;  /* 0x00000001df00780c */ /* 0x000fe20003f25270 */
[----:B------:R-:W-:Y:S02]  /*13280*/  IMAD.MOV.U32 R225, RZ, RZ, RZ ;  /* 0x000000ffffe17224 */ /* 0x000fe400078e00ff */
[----:B------:R-:W-:Y:S01]  /*13290*/  IMAD R159, R159, c[0x0][0x1e8], RZ ;  /* 0x00007a009f9f7a24 */ /* 0x000fe200078e02ff */
[----:B------:R-:W-:Y:S03]  /*132a0*/  IADD3 R226, R161, -0x30, R220 ;  /* 0xffffffd0a1e27810 */ /* 0x000fe60007ffe0dc */
[----:B------:R-:W-:Y:S02]  /*132b0*/  IMAD R159, R215, c[0x0][0x1ec], R159 ;  /* 0x00007b00d79f7a24 */ /* 0x000fe400078e029f */
        /* <DEDUP_REMOVED lines=9> */
[----:B------:R-:W-:Y:S03]  /*13350*/  @!P3 LEA.HI.X R165, R163, c[0x0][0x2a4], R2, 0x2, P0 ;  /* 0x0000a900a3a5ba11 */ /* 0x000fe600000f1402 */
[C---:B------:R-:W-:Y:S01]  /*13360*/  IMAD.WIDE.U32 R162, R226.reuse, c[0x0][0x1e0], RZ ;  /* 0x00007800e2a27a25 */ /* 0x040fe200078e00ff */
[----:B------:R-:W-:Y:S01]  /*13370*/  SHF.R.S32.HI R161, RZ, 0x1f, R226 ;  /* 0x0000001fffa17819 */ /* 0x000fe200000114e2 */
[----:B------:R1:W2:Y:S04]  /*13380*/  @!P3 LDG.E R225, [R164.64] ;  /* 0x00000004a4e1b981 */ /* 0x0002a8000c1e1900 */
[----:B------:R-:W-:Y:S04]  /*13390*/  IMAD R161, R161, c[0x0][0x1e0], RZ ;  /* 0x00007800a1a17a24 */ /* 0x000fe800078e02ff */
[----:B------:R-:W-:Y:S04]  /*133a0*/  IMAD R161, R226, c[0x0][0x1e4], R161 ;  /* 0x00007900e2a17a24 */ /* 0x000fe800078e02a1 */
[----:B------:R-:W-:Y:S02]  /*133b0*/  IMAD.IADD R163, R163, 0x1, R161 ;  /* 0x00000001a3a37824 */ /* 0x000fe400078e02a1 */
[----:B-1----:R-:W-:Y:S04]  /*133c0*/  IMAD.WIDE.U32 R164, R215, c[0x0][0x1e8], RZ ;  /* 0x00007a00d7a47a25 */ /* 0x002fe800078e00ff */
[----:B------:R-:W-:Y:S01]  /*133d0*/  IMAD.IADD R159, R165, 0x1, R159 ;  /* 0x00000001a59f7824 */ /* 0x000fe200078e029f */
[----:B--2---:R-:W-:Y:S01]  /*133e0*/  SHF.R.S32.HI R160, RZ, 0x1f, R225 ;  /* 0x0000001fffa07819 */ /* 0x004fe200000114e1 */
[C---:B------:R-:W-:Y:S04]  /*133f0*/  IMAD.WIDE.U32 R162, R225.reuse, c[0x0][0x1f0], R162 ;  /* 0x00007c00e1a27a25 */ /* 0x040fe800078e00a2 */
[----:B------:R-:W-:Y:S01]  /*13400*/  IMAD R160, R160, c[0x0][0x1f0], RZ ;  /* 0x00007c00a0a07a24 */ /* 0x000fe200078e02ff */
[----:B------:R-:W-:Y:S03]  /*13410*/  IADD3 R158, P0, R164, R162, RZ ;  /* 0x000000a2a49e7210 */ /* 0x000fe60007f1e0ff */
[----:B------:R-:W-:Y:S05]  /*13420*/  IMAD R160, R225, c[0x0][0x1f4], R160 ;  /* 0x00007d00e1a07a24 */ /* 0x000fea00078e02a0 */
[----:B------:R-:W-:Y:S02]  /*13430*/  IADD3.X R159, R159, R163, R160, P0, !PT ;  /* 0x000000a39f9f7210 */ /* 0x000fe400007fe4a0 */
[C---:B------:R-:W-:Y:S04]  /*13440*/  LEA R156, P0, R158.reuse, c[0x0][0x1c8], 0x1 ;  /* 0x000072009e9c7a11 */ /* 0x040fe800078008ff */
[----:B------:R-:W-:Y:S02]  /*13450*/  LEA.HI.X R2, R158, c[0x0][0x1cc], R159, 0x1, P0 ;  /* 0x000073009e027a11 */ /* 0x000fe400000f0c9f */
[----:B------:R-:W1:Y:S04]  /*13460*/  SHFL.IDX PT, R158, R156, RZ, 0x181f ;  /* 0x00181fff9c9e7589 */ /* 0x000e6800000e0000 */
[----:B------:R-:W2:Y:S04]  /*13470*/  SHFL.IDX PT, R159, R2, RZ, 0x181f ;  /* 0x00181fff029f7589 */ /* 0x000ea800000e0000 */
[----:B------:R-:W3:Y:S01]  /*13480*/  SHFL.IDX PT, R156, R156, 0x1, 0x181f ;  /* 0x00381f009c9c7f89 */ /* 0x000ee200000e0000 */
[C---:B-1----:R-:W-:Y:S05]  /*13490*/  @P1 IADD3 R164, P0, R158.reuse, R233, RZ ;  /* 0x000000e99ea41210 */ /* 0x042fea0007f1e0ff */
[C---:B--2---:R-:W-:Y:S01]  /*134a0*/  @P1 IMAD.X R165, R159.reuse, 0x1, R232, P0 ;  /* 0x000000019fa51824 */ /* 0x044fe200000e06e8 */
[C---:B------:R-:W-:Y:S04]  /*134b0*/  @P1 IADD3 R162, P0, R158.reuse, R235, RZ ;  /* 0x000000eb9ea21210 */ /* 0x040fe80007f1e0ff */
[----:B------:R1:W-:Y:S01]  /*134c0*/  @P1 LDGSTS.E.BYPASS.LTC128B.128 [R227+0xa080], [R164.64], !P6 ;  /* 0x0a080000a4e31fae */ /* 0x0003e2000f101d44 */
[C---:B------:R-:W-:Y:S01]  /*134d0*/  @P1 IMAD.X R163, R159.reuse, 0x1, R234, P0 ;  /* 0x000000019fa31824 */ /* 0x040fe200000e06ea */
[----:B------:R-:W-:Y:S05]  /*134e0*/  @P1 IADD3 R160, P0, R158, R237, RZ ;  /* 0x000000ed9ea01210 */ /* 0x000fea0007f1e0ff */
[----:B------:R-:W-:Y:S01]  /*134f0*/  @P1 IMAD.X R161, R159, 0x1, R236, P0 ;  /* 0x000000019fa11824 */ /* 0x000fe200000e06ec */
[C---:B------:R-:W-:Y:S04]  /*13500*/  @P1 LEA R166, P0, R230.reuse, R158, 0x1 ;  /* 0x0000009ee6a61211 */ /* 0x040fe800078008ff */
[C-C-:B------:R-:W-:Y:S02]  /*13510*/  @P1 LEA.HI.X R167, R230.reuse, R159, R243.reuse, 0x1, P0 ;  /* 0x0000009fe6a71211 */ /* 0x140fe400000f0cf3 */
[----:B------:R-:W2:Y:S01]  /*13520*/  SHFL.IDX PT, R159, R2, 0x1, 0x181f ;  /* 0x00381f00029f7f89 */ /* 0x000ea200000e0000 */
[----:B------:R-:W-:Y:S11]  /*13530*/  ISETP.GE.AND P0, PT, R231, 0x21, PT ;  /* 0x00000021e700780c */ /* 0x000ff60003f06270 */
[----:B------:R-:W-:Y:S02]  /*13540*/  @!UPT UIADD3 URZ, URZ, URZ, URZ ;  /* 0x0000003f3f3ff290 */ /* 0x000fe4000fffe03f */
[C---:B---3--:R-:W-:Y:S04]  /*13550*/  @P0 LEA R168, P2, R230.reuse, R156, 0x1 ;  /* 0x0000009ce6a80211 */ /* 0x048fe800078408ff */
[----:B--2---:R-:W-:Y:S02]  /*13560*/  @P0 LEA.HI.X R169, R230, R159, R243, 0x1, P2 ;  /* 0x0000009fe6a90211 */ /* 0x004fe400010f0cf3 */
        /* <DEDUP_REMOVED lines=15> */
.L_x_2806:
[----:B------:R-:W-:Y:S01]  /*13660*/  FMNMX.FTZ R2, R4, R3, !PT ;  /* 0x0000000304027209 */ /* 0x000fe20007810000 */
        /* <DEDUP_REMOVED lines=24> */
[----:B------:R-:W-:Y:S02]  /*137f0*/  ISETP.GT.AND P0, PT, R238, RZ, PT ;  /* 0x000000ffee00720c */ /* 0x000fe40003f04270 */
        /* <DEDUP_REMOVED lines=9> */
[----:B-1----:R-:W-:Y:S05]  /*13890*/  FMNMX.FTZ R156, R156, R159, !PT ;  /* 0x0000009f9c9c7209 */ /* 0x002fea0007810000 */
[----:B------:R-:W-:Y:S01]  /*138a0*/  FMUL.FTZ R176, R156, c[0x0][0x2d0] ;  /* 0x0000b4009cb07a20 */ /* 0x000fe20000410000 */
[----:B--2---:R-:W-:Y:S03]  /*138b0*/  FMNMX.FTZ R3, R160, R161, !PT ;  /* 0x000000a1a0037209 */ /* 0x004fe60007810000 */
[--C-:B------:R-:W-:Y:S01]  /*138c0*/  FFMA.FTZ R6, R6, c[0x0][0x2d0], -R176.reuse ;  /* 0x0000b40006067a23 */ /* 0x100fe200000108b0 */
[----:B------:R-:W1:Y:S01]  /*138d0*/  LDSM.16.MT88.4 R160, [R207+0x4080] ;  /* 0x00408000cfa0783b */ /* 0x000e620000004200 */
[----:B------:R-:W-:Y:S02]  /*138e0*/  FFMA.FTZ R7, R7, c[0x0][0x2d0], -R176 ;  /* 0x0000b40007077a23 */ /* 0x000fe400000108b0 */
[C---:B------:R-:W-:Y:S02]  /*138f0*/  FADD.FTZ R0, -R3.reuse, R0 ;  /* 0x0000000003007221 */ /* 0x040fe40000010100 */
[----:B------:R-:W-:Y:S01]  /*13900*/  FMUL.FTZ R177, R3, c[0x0][0x2d0] ;  /* 0x0000b40003b17a20 */ /* 0x000fe20000410000 */
[----:B------:R-:W-:Y:S01]  /*13910*/  MUFU.EX2 R6, R6 ;  /* 0x0000000600067308 */ /* 0x000fe20000000800 */
[----:B------:R-:W-:Y:S02]  /*13920*/  FMUL.FTZ R2, R0, c[0x0][0x2d0] ;  /* 0x0000b40000027a20 */ /* 0x000fe40000410000 */
[----:B------:R-:W-:Y:S02]  /*13930*/  FADD.FTZ R0, -R156, R157 ;  /* 0x0000009d9c007221 */ /* 0x000fe40000010100 */
[--C-:B------:R-:W-:Y:S02]  /*13940*/  FFMA.FTZ R158, R4, c[0x0][0x2d0], -R177.reuse ;  /* 0x0000b400049e7a23 */ /* 0x100fe400000108b1 */
[----:B------:R-:W-:Y:S02]  /*13950*/  FMUL.FTZ R157, R0, c[0x0][0x2d0] ;  /* 0x0000b400009d7a20 */ /* 0x000fe40000410000 */
[--C-:B------:R-:W-:Y:S01]  /*13960*/  FFMA.FTZ R5, R5, c[0x0][0x2d0], -R177.reuse ;  /* 0x0000b40005057a23 */ /* 0x100fe200000108b1 */
[----:B------:R-:W2:Y:S01]  /*13970*/  MUFU.EX2 R2, R2 ;  /* 0x0000000200027308 */ /* 0x000ea20000000800 */
[--C-:B------:R-:W-:Y:S02]  /*13980*/  FFMA.FTZ R159, R8, c[0x0][0x2d0], -R177.reuse ;  /* 0x0000b400089f7a23 */ /* 0x100fe400000108b1 */
[--C-:B------:R-:W-:Y:S02]  /*13990*/  FFMA.FTZ R180, R9, c[0x0][0x2d0], -R177.reuse ;  /* 0x0000b40009b47a23 */ /* 0x100fe400000108b1 */
[--C-:B------:R-:W-:Y:S02]  /*139a0*/  FFMA.FTZ R182, R11, c[0x0][0x2d0], -R176.reuse ;  /* 0x0000b4000bb67a23 */ /* 0x100fe400000108b0 */
[--C-:B------:R-:W-:Y:S02]  /*139b0*/  FFMA.FTZ R189, R20, c[0x0][0x2d0], -R177.reuse ;  /* 0x0000b40014bd7a23 */ /* 0x100fe400000108b1 */
[--C-:B------:R-:W-:Y:S01]  /*139c0*/  FFMA.FTZ R214, R21, c[0x0][0x2d0], -R177.reuse ;  /* 0x0000b40015d67a23 */ /* 0x100fe200000108b1 */
[----:B------:R3:W4:Y:S01]  /*139d0*/  MUFU.EX2 R0, R157 ;  /* 0x0000009d00007308 */ /* 0x0007220000000800 */
[--C-:B------:R-:W-:Y:S02]  /*139e0*/  FFMA.FTZ R191, R22, c[0x0][0x2d0], -R176.reuse ;  /* 0x0000b40016bf7a23 */ /* 0x100fe400000108b0 */
[--C-:B------:R-:W-:Y:S02]  /*139f0*/  FFMA.FTZ R240, R23, c[0x0][0x2d0], -R176.reuse ;  /* 0x0000b40017f07a23 */ /* 0x100fe400000108b0 */
[----:B------:R-:W-:Y:S01]  /*13a00*/  LDSM.16.MT88.4 R20, [R205+0x9080] ;  /* 0x00908000cd14783b */ /* 0x000fe20000004200 */
        /* <DEDUP_REMOVED lines=10> */
[----:B------:R-:W-:Y:S02]  /*13ab0*/  FMUL.FTZ R32, R2, R32 ;  /* 0x0000002002207220 */ /* 0x000fe40000410000 */
[--C-:B---3--:R-:W-:Y:S02]  /*13ac0*/  FFMA.FTZ R157, R10, c[0x0][0x2d0], -R176.reuse ;  /* 0x0000b4000a9d7a23 */ /* 0x108fe400000108b0 */
[C---:B----4-:R-:W-:Y:S02]  /*13ad0*/  FMUL.FTZ R10, R0.reuse, R154 ;  /* 0x0000009a000a7220 */ /* 0x050fe40000410000 */
[C---:B------:R-:W-:Y:S01]  /*13ae0*/  FMUL.FTZ R11, R0.reuse, R155 ;  /* 0x0000009b000b7220 */ /* 0x040fe20000410000 */
[----:B------:R-:W-:Y:S01]  /*13af0*/  MUFU.EX2 R159, R159 ;  /* 0x0000009f009f7308 */ /* 0x000fe20000000800 */
[C---:B------:R-:W-:Y:S02]  /*13b00*/  FMUL.FTZ R30, R0.reuse, R30 ;  /* 0x0000001e001e7220 */ /* 0x040fe40000410000 */
[----:B------:R-:W-:Y:S02]  /*13b10*/  FMUL.FTZ R31, R0, R31 ;  /* 0x0000001f001f7220 */ /* 0x000fe40000410000 */
[----:B------:R-:W-:Y:S02]  /*13b20*/  FMUL.FTZ R33, R2, R33 ;  /* 0x0000002102217220 */ /* 0x000fe40000410000 */
[C---:B------:R-:W-:Y:S02]  /*13b30*/  FMUL.FTZ R34, R0.reuse, R34 ;  /* 0x0000002200227220 */ /* 0x040fe40000410000 */
[----:B------:R-:W-:Y:S01]  /*13b40*/  FMUL.FTZ R35, R0, R35 ;  /* 0x0000002300237220 */ /* 0x000fe20000410000 */
[----:B------:R-:W3:Y:S01]  /*13b50*/  MUFU.EX2 R180, R180 ;  /* 0x000000b400b47308 */ /* 0x000ee20000000800 */
[C---:B------:R-:W-:Y:S02]  /*13b60*/  FMUL.FTZ R12, R2.reuse, R148 ;  /* 0x00000094020c7220 */ /* 0x040fe40000410000 */
[C---:B------:R-:W-:Y:S01]  /*13b70*/  FMUL.FTZ R13, R2.reuse, R149 ;  /* 0x00000095020d7220 */ /* 0x040fe20000410000 */
[----:B--2---:R-:W-:Y:S01]  /*13b80*/  F2FP.BF16.PACK_AB R152, R5, R158 ;  /* 0x0000009e0598723e */ /* 0x004fe200000010ff */
[C---:B------:R-:W-:Y:S02]  /*13b90*/  FMUL.FTZ R36, R2.reuse, R36 ;  /* 0x0000002402247220 */ /* 0x040fe40000410000 */
[----:B------:R-:W-:Y:S02]  /*13ba0*/  FMUL.FTZ R37, R2, R37 ;  /* 0x0000002502257220 */ /* 0x000fe40000410000 */
[C---:B------:R-:W-:Y:S01]  /*13bb0*/  FMUL.FTZ R38, R0.reuse, R38 ;  /* 0x0000002600267220 */ /* 0x040fe20000410000 */
[----:B------:R-:W2:Y:S01]  /*13bc0*/  MUFU.EX2 R7, R7 ;  /* 0x0000000700077308 */ /* 0x000ea20000000800 */
[----:B------:R-:W-:Y:S02]  /*13bd0*/  FMUL.FTZ R39, R0, R39 ;  /* 0x0000002700277220 */ /* 0x000fe40000410000 */
[C---:B------:R-:W-:Y:S02]  /*13be0*/  FMUL.FTZ R40, R2.reuse, R40 ;  /* 0x0000002802287220 */ /* 0x040fe40000410000 */
[----:B------:R-:W-:Y:S02]  /*13bf0*/  FMUL.FTZ R41, R2, R41 ;  /* 0x0000002902297220 */ /* 0x000fe40000410000 */
[C---:B------:R-:W-:Y:S02]  /*13c00*/  FMUL.FTZ R42, R0.reuse, R42 ;  /* 0x0000002a002a7220 */ /* 0x040fe40000410000 */
[----:B------:R-:W-:Y:S01]  /*13c10*/  FMUL.FTZ R43, R0, R43 ;  /* 0x0000002b002b7220 */ /* 0x000fe20000410000 */
[----:B------:R-:W-:Y:S01]  /*13c20*/  MUFU.EX2 R157, R157 ;  /* 0x0000009d009d7308 */ /* 0x000fe20000000800 */
[C---:B------:R-:W-:Y:S02]  /*13c30*/  FMUL.FTZ R44, R2.reuse, R44 ;  /* 0x0000002c022c7220 */ /* 0x040fe40000410000 */
[----:B------:R-:W-:Y:S01]  /*13c40*/  FMUL.FTZ R45, R2, R45 ;  /* 0x0000002d022d7220 */ /* 0x000fe20000410000 */
[----:B---3--:R-:W-:Y:S01]  /*13c50*/  F2FP.BF16.PACK_AB R154, R180, R159 ;  /* 0x0000009fb49a723e */ /* 0x008fe200000010ff */
[C---:B------:R-:W-:Y:S02]  /*13c60*/  FMUL.FTZ R46, R0.reuse, R46 ;  /* 0x0000002e002e7220 */ /* 0x040fe40000410000 */
[----:B------:R-:W-:Y:S02]  /*13c70*/  FMUL.FTZ R47, R0, R47 ;  /* 0x0000002f002f7220 */ /* 0x000fe40000410000 */
[C---:B------:R-:W-:Y:S01]  /*13c80*/  FMUL.FTZ R48, R2.reuse, R48 ;  /* 0x0000003002307220 */ /* 0x040fe20000410000 */
[----:B------:R-:W3:Y:S01]  /*13c90*/  MUFU.EX2 R182, R182 ;  /* 0x000000b600b67308 */ /* 0x000ee20000000800 */
[----:B------:R-:W-:Y:S02]  /*13ca0*/  FMUL.FTZ R49, R2, R49 ;  /* 0x0000003102317220 */ /* 0x000fe40000410000 */
[C---:B------:R-:W-:Y:S01]  /*13cb0*/  FMUL.FTZ R50, R0.reuse, R50 ;  /* 0x0000003200327220 */ /* 0x040fe20000410000 */
        /* <DEDUP_REMOVED lines=10> */
[----:B------:R-:W2:Y:S01]  /*13d60*/  MUFU.EX2 R184, R184 ;  /* 0x000000b800b87308 */ /* 0x000ea20000000800 */
[----:B------:R-:W-:Y:S02]  /*13d70*/  FMUL.FTZ R59, R0, R59 ;  /* 0x0000003b003b7220 */ /* 0x000fe40000410000 */
[----:B------:R-:W-:Y:S01]  /*13d80*/  FMUL.FTZ R60, R2, R60 ;  /* 0x0000003c023c7220 */ /* 0x000fe20000410000 */
[----:B---3--:R-:W-:Y:S01]  /*13d90*/  F2FP.BF16.PACK_AB R155, R182, R157 ;  /* 0x0000009db69b723e */ /* 0x008fe200000010ff */
[----:B------:R-:W-:Y:S02]  /*13da0*/  FMUL.FTZ R61, R2, R61 ;  /* 0x0000003d023d7220 */ /* 0x000fe40000410000 */
[C---:B------:R-:W-:Y:S02]  /*13db0*/  FMUL.FTZ R62, R0.reuse, R62 ;  /* 0x0000003e003e7220 */ /* 0x040fe40000410000 */
[----:B------:R-:W-:Y:S01]  /*13dc0*/  FMUL.FTZ R63, R0, R63 ;  /* 0x0000003f003f7220 */ /* 0x000fe20000410000 */
[----:B------:R-:W-:Y:S01]  /*13dd0*/  MUFU.EX2 R189, R189 ;  /* 0x000000bd00bd7308 */ /* 0x000fe20000000800 */
[C---:B-1----:R-:W-:Y:S05]  /*13de0*/  HMMA.16816.F32.BF16 R8, R152.reuse, R160, R8 ;  /* 0x000000a09808723c */ /* 0x042fea0000041808 */
[C---:B------:R-:W-:Y:S02]  /*13df0*/  FMUL.FTZ R64, R2.reuse, R64 ;  /* 0x0000004002407220 */ /* 0x040fe40000410000 */
[----:B------:R-:W-:Y:S01]  /*13e00*/  FMUL.FTZ R65, R2, R65 ;  /* 0x0000004102417220 */ /* 0x000fe20000410000 */
[C---:B------:R-:W-:Y:S01]  /*13e10*/  HMMA.16816.F32.BF16 R28, R152.reuse, R162, R28 ;  /* 0x000000a2981c723c */ /* 0x040fe2000004181c */
[----:B------:R-:W1:Y:S01]  /*13e20*/  LDSM.16.MT88.4 R160, [R204+0x4080] ;  /* 0x00408000cca0783b */ /* 0x000e620000004200 */
[----:B------:R-:W-:Y:S02]  /*13e30*/  MUFU.EX2 R214, R214 ;  /* 0x000000d600d67308 */ /* 0x000fe40000000800 */
[C---:B------:R-:W-:Y:S02]  /*13e40*/  FMUL.FTZ R66, R0.reuse, R66 ;  /* 0x0000004200427220 */ /* 0x040fe40000410000 */
[----:B------:R-:W-:Y:S02]  /*13e50*/  FMUL.FTZ R67, R0, R67 ;  /* 0x0000004300437220 */ /* 0x000fe40000410000 */
[C---:B------:R-:W-:Y:S04]  /*13e60*/  HMMA.16816.F32.BF16 R32, R152.reuse, R164, R32 ;  /* 0x000000a49820723c */ /* 0x040fe80000041820 */
[C---:B------:R-:W-:Y:S01]  /*13e70*/  FMUL.FTZ R68, R2.reuse, R68 ;  /* 0x0000004402447220 */ /* 0x040fe20000410000 */
[----:B------:R-:W-:Y:S01]  /*13e80*/  MUFU.EX2 R191, R191 ;  /* 0x000000bf00bf7308 */ /* 0x000fe20000000800 */
[----:B------:R-:W-:Y:S02]  /*13e90*/  FMUL.FTZ R69, R2, R69 ;  /* 0x0000004502457220 */ /* 0x000fe40000410000 */
[C---:B------:R-:W-:Y:S01]  /*13ea0*/  HMMA.16816.F32.BF16 R36, R152.reuse, R166, R36 ;  /* 0x000000a69824723c */ /* 0x040fe20000041824 */
[----:B------:R-:W3:Y:S03]  /*13eb0*/  LDSM.16.MT88.4 R164, [R207+0x5880] ;  /* 0x00588000cfa4783b */ /* 0x000ee60000004200 */
[C---:B------:R-:W-:Y:S02]  /*13ec0*/  FMUL.FTZ R70, R0.reuse, R70 ;  /* 0x0000004600467220 */ /* 0x040fe40000410000 */
[----:B------:R-:W-:Y:S01]  /*13ed0*/  FMUL.FTZ R71, R0, R71 ;  /* 0x0000004700477220 */ /* 0x000fe20000410000 */
[----:B------:R-:W-:Y:S01]  /*13ee0*/  MUFU.EX2 R240, R240 ;  /* 0x000000f000f07308 */ /* 0x000fe20000000800 */
[C---:B------:R-:W-:Y:S04]  /*13ef0*/  HMMA.16816.F32.BF16 R40, R152.reuse, R168, R40 ;  /* 0x000000a89828723c */ /* 0x040fe80000041828 */
[C---:B------:R-:W-:Y:S02]  /*13f00*/  FMUL.FTZ R72, R2.reuse, R72 ;  /* 0x0000004802487220 */ /* 0x040fe40000410000 */
[----:B------:R-:W-:Y:S02]  /*13f10*/  FMUL.FTZ R73, R2, R73 ;  /* 0x0000004902497220 */ /* 0x000fe40000410000 */
[C---:B------:R-:W-:Y:S01]  /*13f20*/  HMMA.16816.F32.BF16 R44, R152.reuse, R170, R44 ;  /* 0x000000aa982c723c */ /* 0x040fe2000004182c */
[----:B------:R-:W4:Y:S01]  /*13f30*/  LDSM.16.MT88.4 R168, [R206+0x5880] ;  /* 0x00588000cea8783b */ /* 0x000f220000004200 */
[----:B------:R-:W-:Y:S02]  /*13f40*/  MUFU.EX2 R242, R242 ;  /* 0x000000f200f27308 */ /* 0x000fe40000000800 */
[C---:B------:R-:W-:Y:S02]  /*13f50*/  FMUL.FTZ R74, R0.reuse, R74 ;  /* 0x0000004a004a7220 */ /* 0x040fe40000410000 */
[----:B------:R-:W-:Y:S02]  /*13f60*/  FMUL.FTZ R75, R0, R75 ;  /* 0x0000004b004b7220 */ /* 0x000fe40000410000 */
[C---:B------:R-:W-:Y:S01]  /*13f70*/  FMUL.FTZ R76, R2.reuse, R76 ;  /* 0x0000004c024c7220 */ /* 0x040fe20000410000 */
[C---:B-1----:R-:W-:Y:S03]  /*13f80*/  HMMA.16816.F32.BF16 R48, R152.reuse, R160, R48 ;  /* 0x000000a09830723c */ /* 0x042fe60000041830 */
[----:B------:R-:W-:Y:S01]  /*13f90*/  FMUL.FTZ R77, R2, R77 ;  /* 0x0000004d024d7220 */ /* 0x000fe20000410000 */
[----:B------:R-:W-:Y:S01]  /*13fa0*/  MUFU.EX2 R244, R244 ;  /* 0x000000f400f47308 */ /* 0x000fe20000000800 */
[C---:B------:R-:W-:Y:S02]  /*13fb0*/  FMUL.FTZ R78, R0.reuse, R78 ;  /* 0x0000004e004e7220 */ /* 0x040fe40000410000 */
[----:B------:R-:W-:Y:S01]  /*13fc0*/  FMUL.FTZ R79, R0, R79 ;  /* 0x0000004f004f7220 */ /* 0x000fe20000410000 */
[C---:B------:R-:W-:Y:S01]  /*13fd0*/  HMMA.16816.F32.BF16 R52, R152.reuse, R162, R52 ;  /* 0x000000a29834723c */ /* 0x040fe20000041834 */
[----:B------:R-:W1:Y:S03]  /*13fe0*/  LDSM.16.MT88.4 R160, [R205+0x5880] ;  /* 0x00588000cda0783b */ /* 0x000e660000004200 */
        /* <DEDUP_REMOVED lines=51> */
[C---:B------:R-:W-:Y:S04]  /*14320*/  FMUL.FTZ R112, R2.reuse, R112 ;  /* 0x0000007002707220 */ /* 0x040fe80000410000 */
[----:B------:R-:W-:Y:S01]  /*14330*/  FMUL.FTZ R113, R2, R113 ;  /* 0x0000007102717220 */ /* 0x000fe20000410000 */
        /* <DEDUP_REMOVED lines=20> */
[--C-:B------:R-:W-:Y:S02]  /*14480*/  FFMA.FTZ R183, R14, c[0x0][0x2d0], -R176.reuse ;  /* 0x0000b4000eb77a23 */ /* 0x100fe400000108b0 */
[C---:B------:R-:W-:Y:S03]  /*14490*/  FMUL.FTZ R14, R0.reuse, R150 ;  /* 0x00000096000e7220 */ /* 0x040fe60000410000 */
[C---:B------:R-:W-:Y:S01]  /*144a0*/  HMMA.16816.F32.BF16 R124, R152.reuse, R162, R124 ;  /* 0x000000a2987c723c */ /* 0x040fe2000004187c */
[----:B------:R-:W-:Y:S01]  /*144b0*/  LDSM.16.MT88.4 R160, [R207+0x4880] ;  /* 0x00488000cfa0783b */ /* 0x000fe20000004200 */
[----:B------:R-:W-:Y:S01]  /*144c0*/  MUFU.EX2 R183, R183 ;  /* 0x000000b700b77308 */ /* 0x000fe20000000800 */
[--C-:B------:R-:W-:Y:S02]  /*144d0*/  FFMA.FTZ R186, R15, c[0x0][0x2d0], -R176.reuse ;  /* 0x0000b4000fba7a23 */ /* 0x100fe400000108b0 */
[----:B------:R-:W-:Y:S02]  /*144e0*/  FMUL.FTZ R15, R0, R151 ;  /* 0x00000097000f7220 */ /* 0x000fe40000410000 */
[C---:B------:R-:W-:Y:S02]  /*144f0*/  FMUL.FTZ R128, R2.reuse, R128 ;  /* 0x0000008002807220 */ /* 0x040fe40000410000 */
[----:B------:R-:W1:Y:S03]  /*14500*/  LDSM.16.MT88.4 R148, [R204+0x8880] ;  /* 0x00888000cc94783b */ /* 0x000e660000004200 */
[C---:B---3--:R-:W-:Y:S01]  /*14510*/  HMMA.16816.F32.BF16 R12, R152.reuse, R164, R12 ;  /* 0x000000a4980c723c */ /* 0x048fe2000004180c */
[----:B------:R-:W3:Y:S02]  /*14520*/  MUFU.EX2 R186, R186 ;  /* 0x000000ba00ba7308 */ /* 0x000ee40000000800 */
        /* <DEDUP_REMOVED lines=9> */
[--C-:B------:R-:W-:Y:S02]  /*145c0*/  FFMA.FTZ R185, R16, c[0x0][0x2d0], -R177.reuse ;  /* 0x0000b40010b97a23 */ /* 0x100fe400000108b1 */
[--C-:B------:R-:W-:Y:S03]  /*145d0*/  FFMA.FTZ R188, R17, c[0x0][0x2d0], -R177.reuse ;  /* 0x0000b40011bc7a23 */ /* 0x100fe600000108b1 */
[C---:B----4-:R-:W-:Y:S01]  /*145e0*/  HMMA.16816.F32.BF16 R132, R152.reuse, R168, R132 ;  /* 0x000000a89884723c */ /* 0x050fe20000041884 */
[----:B------:R-:W-:Y:S02]  /*145f0*/  MUFU.EX2 R185, R185 ;  /* 0x000000b900b97308 */ /* 0x000fe40000000800 */
[--C-:B------:R-:W-:Y:S02]  /*14600*/  FFMA.FTZ R187, R18, c[0x0][0x2d0], -R176.reuse ;  /* 0x0000b40012bb7a23 */ /* 0x100fe400000108b0 */
[--C-:B------:R-:W-:Y:S02]  /*14610*/  FFMA.FTZ R190, R19, c[0x0][0x2d0], -R176.reuse ;  /* 0x0000b40013be7a23 */ /* 0x100fe400000108b0 */
[C---:B------:R-:W-:Y:S02]  /*14620*/  FMUL.FTZ R136, R2.reuse, R136 ;  /* 0x0000008802887220 */ /* 0x040fe40000410000 */
[----:B------:R-:W-:Y:S02]  /*14630*/  FMUL.FTZ R137, R2, R137 ;  /* 0x0000008902897220 */ /* 0x000fe40000410000 */
[----:B------:R-:W4:Y:S01]  /*14640*/  MUFU.EX2 R188, R188 ;  /* 0x000000bc00bc7308 */ /* 0x000f220000000800 */
[C---:B------:R-:W-:Y:S02]  /*14650*/  FMUL.FTZ R138, R0.reuse, R138 ;  /* 0x0000008a008a7220 */ /* 0x040fe40000410000 */
[----:B------:R-:W-:Y:S02]  /*14660*/  FMUL.FTZ R139, R0, R139 ;  /* 0x0000008b008b7220 */ /* 0x000fe40000410000 */
[----:B------:R-:W-:Y:S02]  /*14670*/  FFMA.FTZ R177, R25, c[0x0][0x2d0], -R177 ;  /* 0x0000b40019b17a23 */ /* 0x000fe400000108b1 */
[----:B------:R-:W-:Y:S02]  /*14680*/  FFMA.FTZ R176, R27, c[0x0][0x2d0], -R176 ;  /* 0x0000b4001bb07a23 */ /* 0x000fe400000108b0 */
[----:B------:R-:W-:Y:S01]  /*14690*/  LDSM.16.MT88.4 R24, [R206+0x5080] ;  /* 0x00508000ce18783b */ /* 0x000fe20000004200 */
[C---:B------:R-:W-:Y:S01]  /*146a0*/  HMMA.16816.F32.BF16 R136, R152.reuse, R170, R136 ;  /* 0x000000aa9888723c */ /* 0x040fe20000041888 */
[----:B------:R-:W-:Y:S02]  /*146b0*/  MUFU.EX2 R187, R187 ;  /* 0x000000bb00bb7308 */ /* 0x000fe40000000800 */
[----:B------:R-:W-:Y:S01]  /*146c0*/  FMUL.FTZ R16, R2, R144 ;  /* 0x0000009002107220 */ /* 0x000fe20000410000 */
[----:B--2---:R-:W-:Y:S01]  /*146d0*/  F2FP.BF16.PACK_AB R144, R184, R181 ;  /* 0x000000b5b890723e */ /* 0x004fe200000010ff */
[----:B------:R-:W-:Y:S01]  /*146e0*/  FMUL.FTZ R17, R2, R145 ;  /* 0x0000009102117220 */ /* 0x000fe20000410000 */
[----:B---3--:R-:W-:Y:S01]  /*146f0*/  F2FP.BF16.PACK_AB R145, R186, R183 ;  /* 0x000000b7ba91723e */ /* 0x008fe200000010ff */
[C---:B------:R-:W-:Y:S01]  /*14700*/  FMUL.FTZ R18, R0.reuse, R146 ;  /* 0x0000009200127220 */ /* 0x040fe20000410000 */
[----:B------:R-:W2:Y:S01]  /*14710*/  LDSM.16.MT88.4 R168, [R205+0x4880] ;  /* 0x00488000cda8783b */ /* 0x000ea20000004200 */
[----:B------:R-:W-:Y:S02]  /*14720*/  FMUL.FTZ R19, R0, R147 ;  /* 0x0000009300137220 */ /* 0x000fe40000410000 */
[----:B------:R-:W3:Y:S01]  /*14730*/  MUFU.EX2 R190, R190 ;  /* 0x000000be00be7308 */ /* 0x000ee20000000800 */
[----:B------:R-:W-:Y:S01]  /*14740*/  FMUL.FTZ R140, R2, R140 ;  /* 0x0000008c028c7220 */ /* 0x000fe20000410000 */
[----:B----4-:R-:W-:Y:S01]  /*14750*/  F2FP.BF16.PACK_AB R146, R188, R185 ;  /* 0x000000b9bc92723e */ /* 0x010fe200000010ff */
[----:B------:R-:W-:Y:S02]  /*14760*/  FMUL.FTZ R141, R2, R141 ;  /* 0x0000008d028d7220 */ /* 0x000fe40000410000 */
[C---:B-1----:R-:W-:Y:S03]  /*14770*/  HMMA.16816.F32.BF16 R16, R152.reuse, R148, R16 ;  /* 0x000000949810723c */ /* 0x042fe60000041810 */
[C---:B------:R-:W-:Y:S02]  /*14780*/  FMUL.FTZ R142, R0.reuse, R142 ;  /* 0x0000008e008e7220 */ /* 0x040fe40000410000 */
[----:B------:R-:W-:Y:S01]  /*14790*/  FMUL.FTZ R143, R0, R143 ;  /* 0x0000008f008f7220 */ /* 0x000fe20000410000 */
[----:B------:R-:W1:Y:S01]  /*147a0*/  MUFU.EX2 R243, R177 ;  /* 0x000000b100f37308 */ /* 0x000e620000000800 */
[----:B------:R-:W-:Y:S02]  /*147b0*/  FFMA.FTZ R158, R2, R241, R158 ;  /* 0x000000f1029e7223 */ /* 0x000fe4000001009e */
[----:B------:R-:W-:Y:S03]  /*147c0*/  FFMA.FTZ R6, R0, R239, R6 ;  /* 0x000000ef00067223 */ /* 0x000fe60000010006 */
[----:B------:R-:W-:Y:S01]  /*147d0*/  HMMA.16816.F32.BF16 R140, R152, R150, R140 ;  /* 0x00000096988c723c */ /* 0x000fe2000004188c */
[----:B------:R-:W4:Y:S02]  /*147e0*/  LDSM.16.MT88.4 R148, [R207+0x6080] ;  /* 0x00608000cf94783b */ /* 0x000f240000004200 */
[----:B------:R-:W-:Y:S01]  /*147f0*/  IADD3 R0, R238, -0x1, RZ ;  /* 0xffffffffee007810 */ /* 0x000fe20007ffe0ff */
[----:B------:R1:W1:Y:S01]  /*14800*/  MUFU.EX2 R245, R176 ;  /* 0x000000b000f57308 */ /* 0x0002620000000800 */
[----:B------:R-:W-:Y:S01]  /*14810*/  FADD.FTZ R158, R5, R158 ;  /* 0x0000009e059e7221 */ /* 0x000fe20000010000 */
[----:B---3--:R-:W-:Y:S01]  /*14820*/  F2FP.BF16.PACK_AB R147, R190, R187 ;  /* 0x000000bbbe93723e */ /* 0x008fe200000010ff */
[----:B------:R-:W-:Y:S02]  /*14830*/  FADD.FTZ R6, R7, R6 ;  /* 0x0000000607067221 */ /* 0x000fe40000010000 */
[----:B------:R-:W3:Y:S03]  /*14840*/  LDSM.16.MT88.4 R152, [R206+0x6080] ;  /* 0x00608000ce98783b */ /* 0x000ee60000004200 */
[----:B------:R-:W-:Y:S01]  /*14850*/  MOV R238, R0 ;  /* 0x0000000000ee7202 */ /* 0x000fe20000000f00 */
[----:B------:R-:W-:Y:S01]  /*14860*/  FADD.FTZ R159, R159, R158 ;  /* 0x0000009e9f9f7221 */ /* 0x000fe20000010000 */
[C---:B------:R-:W-:Y:S05]  /*14870*/  HMMA.16816.F32.BF16 R8, R144.reuse, R160, R8 ;  /* 0x000000a09008723c */ /* 0x040fea0000041808 */
[----:B------:R-:W-:Y:S02]  /*14880*/  FADD.FTZ R157, R157, R6 ;  /* 0x000000069d9d7221 */ /* 0x000fe40000010000 */
[----:B------:R-:W-:Y:S01]  /*14890*/  FADD.FTZ R180, R180, R159 ;  /* 0x0000009fb4b47221 */ /* 0x000fe20000010000 */
[C---:B------:R-:W-:Y:S01]  /*148a0*/  HMMA.16816.F32.BF16 R28, R144.reuse, R162, R28 ;  /* 0x000000a2901c723c */ /* 0x040fe2000004181c */
[----:B------:R-:W3:Y:S03]  /*148b0*/  LDSM.16.MT88.4 R160, [R205+0x6080] ;  /* 0x00608000cda0783b */ /* 0x000ee60000004200 */
[----:B------:R-:W-:Y:S01]  /*148c0*/  FADD.FTZ R182, R182, R157 ;  /* 0x0000009db6b67221 */ /* 0x000fe20000010000 */
[----:B------:R-:W-:Y:S01]  /*148d0*/  MOV R157, R156 ;  /* 0x0000009c009d7202 */ /* 0x000fe20000000f00 */
[----:B------:R-:W-:Y:S02]  /*148e0*/  FADD.FTZ R181, R181, R180 ;  /* 0x000000b4b5b57221 */ /* 0x000fe40000010000 */
[C---:B-----5:R-:W-:Y:S01]  /*148f0*/  HMMA.16816.F32.BF16 R32, R144.reuse, R164, R32 ;  /* 0x000000a49020723c */ /* 0x060fe20000041820 */
[----:B-1----:R-:W-:Y:S03]  /*14900*/  LDSM.16.MT88.4 R176, [R204+0x8080] ;  /* 0x00808000ccb0783b */ /* 0x002fe60000004200 */
[----:B------:R-:W-:Y:S02]  /*14910*/  FADD.FTZ R183, R183, R182 ;  /* 0x000000b6b7b77221 */ /* 0x000fe40000010000 */
[----:B------:R-:W-:Y:S02]  /*14920*/  FADD.FTZ R184, R184, R181 ;  /* 0x000000b5b8b87221 */ /* 0x000fe40000010000 */
[C---:B------:R-:W-:Y:S01]  /*14930*/  HMMA.16816.F32.BF16 R36, R144.reuse, R166, R36 ;  /* 0x000000a69024723c */ /* 0x040fe20000041824 */
[----:B------:R-:W1:Y:S03]  /*14940*/  LDSM.16.MT88.4 R164, [R204+0x6080] ;  /* 0x00608000cca4783b */ /* 0x000e660000004200 */
[----:B------:R-:W-:Y:S02]  /*14950*/  FADD.FTZ R186, R186, R183 ;  /* 0x000000b7baba7221 */ /* 0x000fe40000010000 */
[----:B------:R-:W-:Y:S02]  /*14960*/  FADD.FTZ R185, R185, R184 ;  /* 0x000000b8b9b97221 */ /* 0x000fe40000010000 */
[C---:B--2---:R-:W-:Y:S04]  /*14970*/  HMMA.16816.F32.BF16 R40, R144.reuse, R168, R40 ;  /* 0x000000a89028723c */ /* 0x044fe80000041828 */
[----:B------:R-:W-:Y:S02]  /*14980*/  FADD.FTZ R187, R187, R186 ;  /* 0x000000babbbb7221 */ /* 0x000fe40000010000 */
[----:B------:R-:W-:Y:S02]  /*14990*/  FADD.FTZ R188, R188, R185 ;  /* 0x000000b9bcbc7221 */ /* 0x000fe40000010000 */
[C---:B------:R-:W-:Y:S01]  /*149a0*/  HMMA.16816.F32.BF16 R44, R144.reuse, R170, R44 ;  /* 0x000000aa902c723c */ /* 0x040fe2000004182c */
[----:B------:R-:W2:Y:S03]  /*149b0*/  LDSM.16.MT88.4 R168, [R207+0x7880] ;  /* 0x00788000cfa8783b */ /* 0x000ea60000004200 */
[----:B------:R-:W-:Y:S02]  /*149c0*/  FADD.FTZ R190, R190, R187 ;  /* 0x000000bbbebe7221 */ /* 0x000fe40000010000 */
[----:B------:R-:W-:Y:S02]  /*149d0*/  FADD.FTZ R5, R189, R188 ;  /* 0x000000bcbd057221 */ /* 0x000fe40000010000 */
[C---:B------:R-:W-:Y:S04]  /*149e0*/  HMMA.16816.F32.BF16 R48, R144.reuse, R172, R48 ;  /* 0x000000ac9030723c */ /* 0x040fe80000041830 */
[C---:B------:R-:W-:Y:S04]  /*149f0*/  FADD.FTZ R5, R214.reuse, R5 ;  /* 0x00000005d6057221 */ /* 0x040fe80000010000 */
[C---:B------:R-:W-:Y:S01]  /*14a00*/  HMMA.16816.F32.BF16 R52, R144.reuse, R174, R52 ;  /* 0x000000ae9034723c */ /* 0x040fe20000041834 */
[----:B------:R-:W5:Y:S07]  /*14a10*/  LDSM.16.MT88.4 R172, [R206+0x7880] ;  /* 0x00788000ceac783b */ /* 0x000f6e0000004200 */
[C---:B----4-:R-:W-:Y:S08]  /*14a20*/  HMMA.16816.F32.BF16 R56, R144.reuse, R148, R56 ;  /* 0x000000949038723c */ /* 0x050ff00000041838 */
[C---:B------:R-:W-:Y:S01]  /*14a30*/  HMMA.16816.F32.BF16 R60, R144.reuse, R150, R60 ;  /* 0x00000096903c723c */ /* 0x040fe2000004183c */
[----:B------:R-:W4:Y:S07]  /*14a40*/  LDSM.16.MT88.4 R148, [R205+0x7880] ;  /* 0x00788000cd94783b */ /* 0x000f2e0000004200 */
[C---:B---3--:R-:W-:Y:S08]  /*14a50*/  HMMA.16816.F32.BF16 R64, R144.reuse, R152, R64 ;  /* 0x000000989040723c */ /* 0x048ff00000041840 */
[C---:B------:R-:W-:Y:S01]  /*14a60*/  HMMA.16816.F32.BF16 R68, R144.reuse, R154, R68 ;  /* 0x0000009a9044723c */ /* 0x040fe20000041844 */
[----:B------:R-:W3:Y:S07]  /*14a70*/  LDSM.16.MT88.4 R152, [R204+0x7880] ;  /* 0x00788000cc98783b */ /* 0x000eee0000004200 */
        /* <DEDUP_REMOVED lines=8> */
[----:B------:R-:W-:Y:S07]  /*14b00*/  LDSM.16.MT88.4 R168, [R204+0x5080] ;  /* 0x00508000cca8783b */ /* 0x000fee0000004200 */
[C---:B-----5:R-:W-:Y:S08]  /*14b10*/  HMMA.16816.F32.BF16 R96, R144.reuse, R172, R96 ;  /* 0x000000ac9060723c */ /* 0x060ff00000041860 */
[C---:B------:R-:W-:Y:S01]  /*14b20*/  HMMA.16816.F32.BF16 R100, R144.reuse, R174, R100 ;  /* 0x000000ae9064723c */ /* 0x040fe20000041864 */
[----:B------:R-:W-:Y:S07]  /*14b30*/  LDSM.16.MT88.4 R172, [R205+0x8080] ;  /* 0x00808000cdac783b */ /* 0x000fee0000004200 */
[C---:B----4-:R-:W-:Y:S08]  /*14b40*/  HMMA.16816.F32.BF16 R104, R144.reuse, R148, R104 ;  /* 0x000000949068723c */ /* 0x050ff00000041868 */
[C---:B------:R-:W-:Y:S01]  /*14b50*/  HMMA.16816.F32.BF16 R108, R144.reuse, R150, R108 ;  /* 0x00000096906c723c */ /* 0x040fe2000004186c */
[----:B------:R-:W2:Y:S07]  /*14b60*/  LDSM.16.MT88.4 R148, [R204+0x9080] ;  /* 0x00908000cc94783b */ /* 0x000eae0000004200 */
[C---:B---3--:R-:W-:Y:S08]  /*14b70*/  HMMA.16816.F32.BF16 R112, R144.reuse, R152, R112 ;  /* 0x000000989070723c */ /* 0x048ff00000041870 */
[C---:B------:R-:W-:Y:S08]  /*14b80*/  HMMA.16816.F32.BF16 R116, R144.reuse, R154, R116 ;  /* 0x0000009a9074723c */ /* 0x040ff00000041874 */
[C---:B------:R-:W-:Y:S08]  /*14b90*/  HMMA.16816.F32.BF16 R120, R144.reuse, R160, R120 ;  /* 0x000000a09078723c */ /* 0x040ff00000041878 */
[C---:B------:R-:W-:Y:S01]  /*14ba0*/  HMMA.16816.F32.BF16 R124, R144.reuse, R162, R124 ;  /* 0x000000a2907c723c */ /* 0x040fe2000004187c */
[----:B------:R-:W3:Y:S07]  /*14bb0*/  LDSM.16.MT88.4 R160, [R207+0x5080] ;  /* 0x00508000cfa0783b */ /* 0x000eee0000004200 */
[C---:B-1----:R-:W-:Y:S08]  /*14bc0*/  HMMA.16816.F32.BF16 R12, R144.reuse, R164, R12 ;  /* 0x000000a4900c723c */ /* 0x042ff0000004180c */
[C---:B------:R-:W-:Y:S01]  /*14bd0*/  HMMA.16816.F32.BF16 R128, R144.reuse, R166, R128 ;  /* 0x000000a69080723c */ /* 0x040fe20000041880 */
[----:B------:R-:W1:Y:S07]  /*14be0*/  LDSM.16.MT88.4 R164, [R205+0x5080] ;  /* 0x00508000cda4783b */ /* 0x000e6e0000004200 */
[C---:B------:R-:W-:Y:S07]  /*14bf0*/  HMMA.16816.F32.BF16 R132, R144.reuse, R20, R132 ;  /* 0x000000149084723c */ /* 0x040fee0000041884 */
[----:B------:R-:W-:Y:S01]  /*14c00*/  F2FP.BF16.PACK_AB R20, R214, R189 ;  /* 0x000000bdd614723e */ /* 0x000fe200000010ff */
[C---:B------:R-:W-:Y:S04]  /*14c10*/  HMMA.16816.F32.BF16 R136, R144.reuse, R22, R136 ;  /* 0x000000169088723c */ /* 0x040fe80000041888 */
[C---:B------:R-:W-:Y:S01]  /*14c20*/  F2FP.BF16.PACK_AB R21, R240.reuse, R191 ;  /* 0x000000bff015723e */ /* 0x040fe200000010ff */
[----:B------:R-:W-:Y:S02]  /*14c30*/  FADD.FTZ R191, R191, R190 ;  /* 0x000000bebfbf7221 */ /* 0x000fe40000010000 */
[----:B------:R-:W-:Y:S01]  /*14c40*/  F2FP.BF16.PACK_AB R22, R243, R242 ;  /* 0x000000f2f316723e */ /* 0x000fe200000010ff */
[C---:B--2---:R-:W-:Y:S04]  /*14c50*/  HMMA.16816.F32.BF16 R16, R144.reuse, R148, R16 ;  /* 0x000000949010723c */ /* 0x044fe80000041810 */
[----:B------:R-:W-:Y:S01]  /*14c60*/  F2FP.BF16.PACK_AB R23, R245, R244 ;  /* 0x000000f4f517723e */ /* 0x000fe200000010ff */
[----:B------:R-:W-:Y:S02]  /*14c70*/  FADD.FTZ R191, R240, R191 ;  /* 0x000000bff0bf7221 */ /* 0x000fe40000010000 */
[----:B------:R-:W-:Y:S01]  /*14c80*/  FADD.FTZ R242, R242, R5 ;  /* 0x00000005f2f27221 */ /* 0x000fe20000010000 */
[----:B------:R-:W-:Y:S01]  /*14c90*/  HMMA.16816.F32.BF16 R140, R144, R150, R140 ;  /* 0x00000096908c723c */ /* 0x000fe2000004188c */
[----:B------:R-:W-:Y:S03]  /*14ca0*/  LDSM.16.MT88.4 R144, [R205+0x6880] ;  /* 0x00688000cd90783b */ /* 0x000fe60000004200 */
[----:B------:R-:W-:Y:S02]  /*14cb0*/  FADD.FTZ R244, R244, R191 ;  /* 0x000000bff4f47221 */ /* 0x000fe40000010000 */
[----:B------:R-:W-:Y:S02]  /*14cc0*/  FADD.FTZ R241, R243, R242 ;  /* 0x000000f2f3f17221 */ /* 0x000fe40000010000 */
[C---:B---3--:R-:W-:Y:S01]  /*14cd0*/  HMMA.16816.F32.BF16 R152, R20.reuse, R160, R8 ;  /* 0x000000a01498723c */ /* 0x048fe20000041808 */
[----:B------:R-:W2:Y:S04]  /*14ce0*/  LDSM.16.MT88.4 R8, [R207+0x6880] ;  /* 0x00688000cf08783b */ /* 0x000ea80000004200 */
[----:B------:R-:W-:Y:S03]  /*14cf0*/  FADD.FTZ R239, R245, R244 ;  /* 0x000000f4f5ef7221 */ /* 0x000fe60000010000 */
[C---:B------:R-:W-:Y:S01]  /*14d00*/  HMMA.16816.F32.BF16 R28, R20.reuse, R162, R28 ;  /* 0x000000a2141c723c */ /* 0x040fe2000004181c */
[----:B------:R-:W-:Y:S07]  /*14d10*/  LDSM.16.MT88.4 R148, [R204+0x6880] ;  /* 0x00688000cc94783b */ /* 0x000fee0000004200 */
[C---:B------:R-:W-:Y:S01]  /*14d20*/  HMMA.16816.F32.BF16 R32, R20.reuse, R24, R32 ;  /* 0x000000181420723c */ /* 0x040fe20000041820 */
[----:B------:R-:W-:Y:S07]  /*14d30*/  LDSM.16.MT88.4 R160, [R207+0x8080] ;  /* 0x00808000cfa0783b */ /* 0x000fee0000004200 */
        /* <DEDUP_REMOVED lines=16> */
[C---:B------:R-:W-:Y:S08]  /*14e40*/  HMMA.16816.F32.BF16 R80, R20.reuse, R148, R80 ;  /* 0x000000941450723c */ /* 0x040ff00000041850 */
[C---:B------:R-:W-:Y:S08]  /*14e50*/  HMMA.16816.F32.BF16 R84, R20.reuse, R150, R84 ;  /* 0x000000961454723c */ /* 0x040ff00000041854 */
[C---:B------:R-:W-:Y:S08]  /*14e60*/  HMMA.16816.F32.BF16 R88, R20.reuse, R160, R88 ;  /* 0x000000a01458723c */ /* 0x040ff00000041858 */
[C---:B------:R-:W-:Y:S01]  /*14e70*/  HMMA.16816.F32.BF16 R92, R20.reuse, R162, R92 ;  /* 0x000000a2145c723c */ /* 0x040fe2000004185c */
[----:B------:R-:W5:Y:S07]  /*14e80*/  LDSM.16.MT88.4 R160, [R204+0x9880] ;  /* 0x00988000cca0783b */ /* 0x000f6e0000004200 */
[C---:B-1----:R-:W-:Y:S08]  /*14e90*/  HMMA.16816.F32.BF16 R96, R20.reuse, R164, R96 ;  /* 0x000000a41460723c */ /* 0x042ff00000041860 */
        /* <DEDUP_REMOVED lines=10> */
[C---:B------:R-:W-:Y:S08]  /*14f40*/  HMMA.16816.F32.BF16 R136, R20.reuse, R26, R136 ;  /* 0x0000001a1488723c */ /* 0x040ff00000041888 */
[C---:B-----5:R-:W-:Y:S08]  /*14f50*/  HMMA.16816.F32.BF16 R144, R20.reuse, R160, R16 ;  /* 0x000000a01490723c */ /* 0x060ff00000041810 */
[----:B------:R-:W-:Y:S01]  /*14f60*/  HMMA.16816.F32.BF16 R140, R20, R162, R140 ;  /* 0x000000a2148c723c */ /* 0x000fe2000004188c */
[----:B------:R-:W-:-:S07]  /*14f70*/  @P0 BRA `(.L_x_2807) ;  /* 0xffffd44000000947 */ /* 0x000fce000383ffff */
.L_x_2802:
        /* <DEDUP_REMOVED lines=16> */
[----:B------:R-:W-:-:S05]  /*15080*/  @P0 MOV R15, 0x3f317218 ;  /* 0x3f317218000f0802 */ /* 0x000fca0000000f00 */
[----:B------:R-:W2:Y:S08]  /*15090*/  @P1 MUFU.LG2 R5, R5 ;  /* 0x0000000500051308 */ /* 0x000eb00000000c00 */
[----:B------:R-:W3:Y:S01]  /*150a0*/  @P0 MUFU.LG2 R10, R0 ;  /* 0x00000000000a0308 */ /* 0x000ee20000000c00 */
[C---:B-1----:R-:W-:Y:S02]  /*150b0*/  FMUL.FTZ R152, R4.reuse, R152 ;  /* 0x0000009804987220 */ /* 0x042fe40000410000 */
[----:B------:R-:W-:-:S02]  /*150c0*/  FMUL.FTZ R153, R4, R153 ;  /* 0x0000009904997220 */ /* 0x000fc40000410000 */
[C---:B------:R-:W-:Y:S02]  /*150d0*/  FMUL.FTZ R28, R4.reuse, R28 ;  /* 0x0000001c041c7220 */ /* 0x040fe40000410000 */
[----:B------:R-:W-:Y:S01]  /*150e0*/  FMUL.FTZ R29, R4, R29 ;  /* 0x0000001d041d7220 */ /* 0x000fe20000410000 */
[----:B------:R1:W4:Y:S01]  /*150f0*/  @P0 MUFU.RCP R2, R0 ;  /* 0x0000000000020308 */ /* 0x0003220000001000 */
[----:B--2---:R-:W-:Y:S02]  /*15100*/  @P1 FMUL.FTZ R12, R5, 0.69314718246459960938 ;  /* 0x3f317218050c1820 */ /* 0x004fe40000410000 */
[----:B------:R-:W-:Y:S02]  /*15110*/  @P1 FMUL.FTZ R5, R14, c[0x0][0x2d0] ;  /* 0x0000b4000e051a20 */ /* 0x000fe40000410000 */
[C---:B------:R-:W-:Y:S02]  /*15120*/  FMUL.FTZ R32, R4.reuse, R32 ;  /* 0x0000002004207220 */ /* 0x040fe40000410000 */
[----:B------:R-:W-:-:S02]  /*15130*/  FMUL.FTZ R33, R4, R33 ;  /* 0x0000002104217220 */ /* 0x000fc40000410000 */
[----:B---3--:R-:W-:Y:S02]  /*15140*/  @P0 FMUL.FTZ R14, R10, 0.69314718246459960938 ;  /* 0x3f3172180a0e0820 */ /* 0x008fe40000410000 */
[----:B------:R-:W-:Y:S02]  /*15150*/  @P0 FMUL.FTZ R10, R15, c[0x0][0x2d0] ;  /* 0x0000b4000f0a0a20 */ /* 0x000fe40000410000 */
[C---:B------:R-:W-:Y:S02]  /*15160*/  FMUL.FTZ R36, R4.reuse, R36 ;  /* 0x0000002404247220 */ /* 0x040fe40000410000 */
[C---:B------:R-:W-:Y:S01]  /*15170*/  FMUL.FTZ R37, R4.reuse, R37 ;  /* 0x0000002504257220 */ /* 0x040fe20000410000 */
[----:B-1----:R-:W-:Y:S01]  /*15180*/  MOV R0, 0xff800000 ;  /* 0xff80000000007802 */ /* 0x002fe20000000f00 */
        /* <DEDUP_REMOVED lines=122> */
.L_x_2736:
[----:B------:R-:W-:Y:S01]  /*15930*/  ULDC.64 UR4, c[0x0][0x118] ;  /* 0x0000460000047ab9 */ /* 0x000fe20000000a00 */
[----:B------:R-:W-:Y:S01]  /*15940*/  SHF.R.S32.HI R2, RZ, 0x1f, R215 ;  /* 0x0000001fff027819 */ /* 0x000fe200000114d7 */
[----:B------:R-:W-:Y:S05]  /*15950*/  @P2 BRA `(.L_x_2808) ;  /* 0x00001a8000002947 */ /* 0x000fea0003800000 */
[----:B------:R-:W1:Y:S01]  /*15960*/  S2R R3, SR_TID.X ;  /* 0x0000000000037919 */ /* 0x000e620000002100 */
[----:B------:R-:W-:-:S02]  /*15970*/  F2FP.BF16.PACK_AB R12, R7, R6 ;  /* 0x00000006070c723e */ /* 0x000fc400000010ff */
[----:B------:R-:W-:Y:S01]  /*15980*/  F2FP.BF16.PACK_AB R4, R13, R4 ;  /* 0x000000040d04723e */ /* 0x000fe200000010ff */
[----:B------:R-:W-:Y:S01]  /*15990*/  BAR.SYNC.DEFER_BLOCKING 0x1, 0x100 ;  /* 0x0044000000007b1d */ /* 0x000fe20000010000 */
        /* <DEDUP_REMOVED lines=160> */
[----:B-1----:R-:W-:-:S03]  /*163a0*/  IMAD.WIDE R16, R218, R9, c[0x0][0x500] ;  /* 0x00014000da107625 */ /* 0x002fc600078e0209 */
[----:B------:R3:W-:Y:S04]  /*163b0*/  STS [R23+0xc080], R144 ;  /* 0x00c0809017007388 */ /* 0x0007e80000000800 */
[----:B------:R3:W-:Y:S04]  /*163c0*/  STS [R23+0xc480], R146 ;  /* 0x00c4809217007388 */ /* 0x0007e80000000800 */
[----:B------:R3:W-:Y:S04]  /*163d0*/  STS [R25+0xc000], R140 ;  /* 0x00c0008c19007388 */ /* 0x0007e80000000800 */
[----:B------:R3:W-:Y:S04]  /*163e0*/  STS [R25+0xc400], R142 ;  /* 0x00c4008e19007388 */ /* 0x0007e80000000800 */
[----:B------:R-:W-:Y:S01]  /*163f0*/  BAR.SYNC.DEFER_BLOCKING 0x1, 0x100 ;  /* 0x0044000000007b1d */ /* 0x000fe20000010000 */
[----:B------:R-:W-:-:S02]  /*16400*/  IMAD.MOV.U32 R4, RZ, RZ, c[0x0][0x388] ;  /* 0x0000e200ff047624 */ /* 0x000fc400078e00ff */
[----:B--2---:R-:W-:-:S03]  /*16410*/  @P1 IMAD.WIDE R18, R218, R9, c[0x0][0x508] ;  /* 0x00014200da121625 */ /* 0x004fc600078e0209 */
        /* <DEDUP_REMOVED lines=10> */
.L_x_2809:
        /* <DEDUP_REMOVED lines=8> */
[----:B------:R-:W-:Y:S01]  /*16540*/  LOP3.LUT R11, R11, 0x1ffffffe, RZ, 0xc0, !PT ;  /* 0x1ffffffe0b0b7812 */ /* 0x000fe200078ec0ff */
[----:B------:R-:W-:Y:S01]  /*16550*/  BSSY B0, `(.L_x_2810) ;  /* 0x000008b000007945 */ /* 0x000fe20003800000 */
[----:B------:R-:W-:-:S02]  /*16560*/  SHF.R.S32.HI R6, RZ, 0x1f, R7 ;  /* 0x0000001fff067819 */ /* 0x000fc40000011407 */
[----:B------:R-:W-:Y:S01]  /*16570*/  LOP3.LUT R16, R16, 0xffffff8, RZ, 0xc0, !PT ;  /* 0x0ffffff810107812 */ /* 0x000fe200078ec0ff */
[----:B------:R-:W-:Y:S01]  /*16580*/  IMAD.IADD R14, R14, 0x1, -R11 ;  /* 0x000000010e0e7824 */ /* 0x000fe200078e0a0b */
[----:B------:R-:W-:Y:S02]  /*16590*/  LEA.HI R6, R6, R7, RZ, 0x2 ;  /* 0x0000000706067211 */ /* 0x000fe400078f10ff */
[----:B------:R-:W-:Y:S02]  /*165a0*/  IADD3 R5, R5, -R16, RZ ;  /* 0x8000001005057210 */ /* 0x000fe40007ffe0ff */
[----:B------:R-:W-:Y:S02]  /*165b0*/  SHF.R.S32.HI R6, RZ, 0x2, R6 ;  /* 0x00000002ff067819 */ /* 0x000fe40000011406 */
[----:B------:R-:W-:Y:S02]  /*165c0*/  ISETP.NE.AND P1, PT, R9, 0x1, PT ;  /* 0x000000010900780c */ /* 0x000fe40003f25270 */
[----:B------:R-:W-:Y:S01]  /*165d0*/  MOV R18, R12 ;  /* 0x0000000c00127202 */ /* 0x000fe20000000f00 */
[----:B------:R-:W-:Y:S01]  /*165e0*/  IMAD R5, R5, 0x10, R6 ;  /* 0x0000001005057824 */ /* 0x000fe200078e0206 */
[----:B------:R-:W-:Y:S01]  /*165f0*/  LOP3.LUT P2, RZ, R7, 0x3, RZ, 0xc0, !PT ;  /* 0x0000000307ff7812 */ /* 0x000fe2000784c0ff */
[----:B------:R-:W-:Y:S01]  /*16600*/  IMAD R6, R2, c[0x0][0x490], RZ ;  /* 0x0001240002067a24 */ /* 0x000fe200078e02ff */
[-C--:B------:R-:W-:Y:S01]  /*16610*/  LEA.HI R17, R10, R3.reuse, RZ, 0x3 ;  /* 0x000000030a117211 */ /* 0x080fe200078f18ff */
[----:B------:R-:W-:Y:S01]  /*16620*/  IMAD R9, R14, 0x8, R5 ;  /* 0x000000080e097824 */ /* 0x000fe200078e0205 */
[----:B------:R-:W-:Y:S01]  /*16630*/  LEA.HI R10, R10, R3, RZ, 0x6 ;  /* 0x000000030a0a7211 */ /* 0x000fe200078f30ff */
[----:B------:R-:W-:-:S02]  /*16640*/  IMAD R7, R13, c[0x0][0x3a0], RZ ;  /* 0x0000e8000d077a24 */ /* 0x000fc400078e02ff */
[----:B------:R-:W-:Y:S01]  /*16650*/  IMAD.WIDE.U32 R18, R215, c[0x0][0x490], R18 ;  /* 0x00012400d7127a25 */ /* 0x000fe200078e0012 */
[----:B-1----:R-:W-:-:S03]  /*16660*/  LEA R9, R72, R9, 0x7 ;  /* 0x0000000948097211 */ /* 0x002fc600078e38ff */
[----:B------:R-:W-:Y:S01]  /*16670*/  IMAD R11, R215, c[0x0][0x494], R6 ;  /* 0x00012500d70b7a24 */ /* 0x000fe200078e0206 */
[----:B------:R-:W-:Y:S01]  /*16680*/  LOP3.LUT R6, R17, 0xfffffff8, RZ, 0xc0, !PT ;  /* 0xfffffff811067812 */ /* 0x000fe200078ec0ff */
[C---:B------:R-:W-:Y:S01]  /*16690*/  IMAD R7, R12.reuse, c[0x0][0x3a4], R7 ;  /* 0x0000e9000c077a24 */ /* 0x040fe200078e0207 */
[----:B------:R-:W-:Y:S01]  /*166a0*/  SHF.R.S32.HI R17, RZ, 0x3, R17 ;  /* 0x00000003ff117819 */ /* 0x000fe20000011411 */
        /* <DEDUP_REMOVED lines=43> */
[----:B------:R-:W-:Y:S01]  /*16960*/  LOP3.LUT R6, R6, R3, RZ, 0x3c, !PT ;  /* 0x0000000306067212 */ /* 0x000fe200078e3cff */
[--C-:B------:R-:W-:Y:S01]  /*16970*/  IMAD.MOV R16, RZ, RZ, -R7.reuse ;  /* 0x000000ffff107224 */ /* 0x100fe200078e0a07 */
[----:B------:R-:W-:Y:S01]  /*16980*/  SHF.R.S32.HI R3, RZ, 0x1f, R7 ;  /* 0x0000001fff037819 */ /* 0x000fe20000011407 */
[----:B------:R-:W1:Y:S01]  /*16990*/  SHFL.IDX PT, R19, R15, RZ, 0x1c1f ;  /* 0x001c1fff0f137589 */ /* 0x000e6200000e0000 */
[----:B------:R-:W-:-:S03]  /*169a0*/  IMAD.WIDE.U32 R12, R218, c[0x0][0x3f0], R12 ;  /* 0x0000fc00da0c7a25 */ /* 0x000fc600078e000c */
[----:B------:R-:W2:Y:S01]  /*169b0*/  SHFL.IDX PT, R33, R15, 0x1, 0x1c1f ;  /* 0x003c1f000f217f89 */ /* 0x000ea200000e0000 */
[----:B------:R-:W-:Y:S01]  /*169c0*/  IMAD R74, R16, c[0x0][0x4e8], R9 ;  /* 0x00013a00104a7a24 */ /* 0x000fe200078e0209 */
[----:B------:R-:W-:Y:S01]  /*169d0*/  IADD3 R13, R13, R11, RZ ;  /* 0x0000000b0d0d7210 */ /* 0x000fe20007ffe0ff */
[C---:B------:R-:W-:Y:S01]  /*169e0*/  IMAD R16, R72.reuse, 0x80, R5 ;  /* 0x0000008048107824 */ /* 0x040fe200078e0205 */
[----:B------:R-:W-:Y:S01]  /*169f0*/  LEA R72, R72, R17, 0x7 ;  /* 0x0000001148487211 */ /* 0x000fe200078e38ff */
[----:B------:R-:W-:Y:S01]  /*16a00*/  IMAD R20, R3, c[0x0][0x3e0], RZ ;  /* 0x0000f80003147a24 */ /* 0x000fe200078e02ff */
[----:B------:R-:W-:Y:S01]  /*16a10*/  SHF.R.S32.HI R5, RZ, 0x1f, R74 ;  /* 0x0000001fff057819 */ /* 0x000fe2000001144a */
[----:B-----5:R-:W-:Y:S01]  /*16a20*/  IMAD R3, R4, c[0x0][0x4e8], RZ ;  /* 0x00013a0004037a24 */ /* 0x020fe200078e02ff */
[C---:B------:R-:W-:Y:S01]  /*16a30*/  IADD3 R4, R16.reuse, 0x8, RZ ;  /* 0x0000000810047810 */ /* 0x040fe20007ffe0ff */
[C---:B------:R-:W-:Y:S02]  /*16a40*/  IMAD R20, R7.reuse, c[0x0][0x3e4], R20 ;  /* 0x0000f90007147a24 */ /* 0x040fe400078e0214 */
[----:B------:R-:W-:Y:S01]  /*16a50*/  IMAD.WIDE.U32 R12, R7, c[0x0][0x3e0], R12 ;  /* 0x0000f800070c7a25 */ /* 0x000fe200078e000c */
[----:B------:R-:W-:-:S02]  /*16a60*/  ISETP.GE.OR P1, PT, R16, R3, P2 ;  /* 0x000000031000720c */ /* 0x000fc40001726670 */
[----:B------:R-:W-:Y:S01]  /*16a70*/  ISETP.GE.OR P0, PT, R4, R3, P2 ;  /* 0x000000030400720c */ /* 0x000fe20001706670 */
[----:B------:R-:W-:Y:S01]  /*16a80*/  IMAD.IADD R13, R13, 0x1, R20 ;  /* 0x000000010d0d7824 */ /* 0x000fe200078e0214 */
[----:B------:R-:W-:Y:S01]  /*16a90*/  SHF.L.U32 R7, R10, 0x3, RZ ;  /* 0x000000030a077819 */ /* 0x000fe200000006ff */
[----:B------:R-:W-:-:S03]  /*16aa0*/  IMAD R5, R5, c[0x0][0x3d8], RZ ;  /* 0x0000f60005057a24 */ /* 0x000fc600078e02ff */
[----:B------:R-:W-:Y:S01]  /*16ab0*/  LOP3.LUT R6, R6, 0x7ffffe00, R7, 0xf8, !PT ;  /* 0x7ffffe0006067812 */ /* 0x000fe200078ef807 */
[C---:B------:R-:W-:Y:S02]  /*16ac0*/  IMAD R16, R74.reuse, c[0x0][0x3dc], R5 ;  /* 0x0000f7004a107a24 */ /* 0x040fe400078e0205 */
[----:B------:R-:W-:Y:S01]  /*16ad0*/  IMAD.WIDE.U32 R74, R74, c[0x0][0x3d8], R12 ;  /* 0x0000f6004a4a7a25 */ /* 0x000fe200078e000c */
[----:B------:R-:W-:Y:S01]  /*16ae0*/  SHF.L.U32 R76, R6, 0x1, RZ ;  /* 0x00000001064c7819 */ /* 0x000fe200000006ff */
[----:B-1----:R1:W-:Y:S02]  /*16af0*/  @!P1 ST.E [R18.64], R0 ;  /* 0x0000000012009985 */ /* 0x0023e4000c101904 */
[----:B------:R-:W-:Y:S02]  /*16b00*/  IMAD.IADD R16, R75, 0x1, R16 ;  /* 0x000000014b107824 */ /* 0x000fe400078e0210 */
        /* <DEDUP_REMOVED lines=47> */
.L_x_2811:
[----:B--234-:R-:W-:Y:S05]  /*16e00*/  BSYNC B0 ;  /* 0x0000000000007941 */ /* 0x01cfea0003800000 */
.L_x_2810:
        /* <DEDUP_REMOVED lines=30> */
.L_x_2813:
[----:B------:R-:W-:Y:S05]  /*16ff0*/  BSYNC B0 ;  /* 0x0000000000007941 */ /* 0x000fea0003800000 */
.L_x_2812:
        /* <DEDUP_REMOVED lines=30> */
.L_x_2815:
[----:B------:R-:W-:Y:S05]  /*171e0*/  BSYNC B0 ;  /* 0x0000000000007941 */ /* 0x000fea0003800000 */
.L_x_2814:
        /* <DEDUP_REMOVED lines=31> */
.L_x_2808:
        /* <DEDUP_REMOVED lines=18> */
.L_x_2816:
        /* <DEDUP_REMOVED lines=41> */
.L_x_2818:
[----:B------:R-:W-:Y:S05]  /*17790*/  BSYNC B0 ;  /* 0x0000000000007941 */ /* 0x000fea0003800000 */
.L_x_2817:
        /* <DEDUP_REMOVED lines=72> */
.L_x_2820:
[----:B------:R-:W-:Y:S05]  /*17c20*/  BSYNC B0 ;  /* 0x0000000000007941 */ /* 0x000fea0003800000 */
.L_x_2819:
        /* <DEDUP_REMOVED lines=27> */
.L_x_2822:
[----:B------:R-:W-:Y:S05]  /*17de0*/  BSYNC B0 ;  /* 0x0000000000007941 */ /* 0x000fea0003800000 */
.L_x_2821:
        /* <DEDUP_REMOVED lines=27> */
.L_x_2824:
[----:B------:R-:W-:Y:S05]  /*17fa0*/  BSYNC B0 ;  /* 0x0000000000007941 */ /* 0x000fea0003800000 */
.L_x_2823:
        /* <DEDUP_REMOVED lines=28> */
.L_x_2797:
[----:B------:R-:W-:Y:S02]  /*18170*/  MOV R9, 0x1 ;  /* 0x0000000100097802 */ /* 0x000fe40000000f00 */
[----:B------:R-:W-:Y:S02]  /*18180*/  MOV R8, 0x181a0 ;  /* 0x000181a000087802 */ /* 0x000fe40000000f00 */
[----:B-1----:R-:W-:Y:S05]  /*18190*/  CALL.REL.NOINC `($__internal_15_$__cuda_sm70_shflsync_idx_p) ;  /* 0x000000f000007944 */ /* 0x002fea0003c00000 */
[----:B--2---:R-:W-:Y:S01]  /*181a0*/  IMAD.MOV.U32 R17, RZ, RZ, R9 ;  /* 0x000000ffff117224 */ /* 0x004fe200078e0009 */
[----:B-1----:R-:W-:Y:S01]  /*181b0*/  MOV R10, R19 ;  /* 0x00000013000a7202 */ /* 0x002fe20000000f00 */
[----:B------:R-:W-:Y:S01]  /*181c0*/  IMAD.MOV.U32 R9, RZ, RZ, 0x1 ;  /* 0x00000001ff097424 */ /* 0x000fe200078e00ff */
[----:B------:R-:W-:Y:S02]  /*181d0*/  MOV R8, 0x181f0 ;  /* 0x000181f000087802 */ /* 0x000fe40000000f00 */
[----:B------:R-:W-:Y:S05]  /*181e0*/  CALL.REL.NOINC `($__internal_15_$__cuda_sm70_shflsync_idx_p) ;  /* 0x000000a000007944 */ /* 0x000fea0003c00000 */
[----:B-12---:R-:W-:Y:S05]  /*181f0*/  BRA `(.L_x_2825) ;  /* 0xffff7c6000007947 */ /* 0x006fea000383ffff */
.L_x_2805:
[----:B-1----:R-:W-:Y:S02]  /*18200*/  MOV R9, 0x1 ;  /* 0x0000000100097802 */ /* 0x002fe40000000f00 */
[----:B------:R-:W-:Y:S02]  /*18210*/  MOV R8, 0x18230 ;  /* 0x0001823000087802 */ /* 0x000fe40000000f00 */
[----:B---3--:R-:W-:Y:S05]  /*18220*/  CALL.REL.NOINC `($__internal_15_$__cuda_sm70_shflsync_idx_p) ;  /* 0x0000006000007944 */ /* 0x008fea0003c00000 */
[----:B-1----:R-:W-:Y:S01]  /*18230*/  MOV R10, R2 ;  /* 0x00000002000a7202 */ /* 0x002fe20000000f00 */
[----:B--2---:R-:W-:Y:S01]  /*18240*/  IMAD.MOV.U32 R5, RZ, RZ, R9 ;  /* 0x000000ffff057224 */ /* 0x004fe200078e0009 */
[----:B------:R-:W-:Y:S01]  /*18250*/  MOV R8, 0x18280 ;  /* 0x0001828000087802 */ /* 0x000fe20000000f00 */
[----:B------:R-:W-:Y:S02]  /*18260*/  IMAD.MOV.U32 R9, RZ, RZ, 0x1 ;  /* 0x00000001ff097424 */ /* 0x000fe400078e00ff */
[----:B------:R-:W-:Y:S05]  /*18270*/  CALL.REL.NOINC `($__internal_15_$__cuda_sm70_shflsync_idx_p) ;  /* 0x0000001000007944 */ /* 0x000fea0003c00000 */
[----:B-12---:R-:W-:-:S05]  /*18280*/  BRA `(.L_x_2826) ;  /* 0xffffa4b000007947 */ /* 0x006fca000383ffff */
        .weak           $__internal_15_$__cuda_sm70_shflsync_idx_p
        .type           $__internal_15_$__cuda_sm70_shflsync_idx_p,@function
        .size           $__internal_15_$__cuda_sm70_shflsync_idx_p,(.L_x_3673 - $__internal_15_$__cuda_sm70_shflsync_idx_p)
$__internal_15_$__cuda_sm70_shflsync_idx_p:
[----:B------:R-:W-:Y:S01]  /*18290*/  MOV R12, R8 ;  /* 0x00000008000c7202 */ /* 0x000fe20000000f00 */
[----:B------:R-:W-:Y:S04]  /*182a0*/  WARPSYNC R219 ;  /* 0x000000db00007348 */ /* 0x000fe80003800000 */
[----:B------:R-:W-:Y:S01]  /*182b0*/  MOV R13, 0x0 ;  /* 0x00000000000d7802 */ /* 0x000fe20000000f00 */
[----:B------:R1:W2:Y:S03]  /*182c0*/  SHFL.IDX PT, R9, R10, R9, R222 ;  /* 0x000000090a097389 */ /* 0x0002a600000e00de */
[----:B------:R-:W-:Y:S05]  /*182d0*/  RET.REL.NODEC R12 `(_ZN7cutlass13device_kernelIN5flash19enable_sm80_to_sm89INS1_16FlashAttnFwdSm80INS1_25CollectiveMainloopFwdSm80ILi8ELi1ELb0EN4cute5tupleIJNS5_1CILi128EEENS7_ILi48EEENS7_ILi256EEEEEELi256ENS_10bfloat16_tEfNS_4arch4Sm80ELb0ELb0ELb0ELb1ELb1ELb1ELb1ELb0EEENS1_21CollectiveEpilogueFwdINS6_IJS8_SA_S9_EEENS6_IJNS7_ILi1EEESI_SI_EEESC_SE_Li256ELb1ELb1ELb0ELb0EEENS1_19SingleTileSchedulerILb1ELb0ELb1ELi128EEEEEEEEEvNT_6ParamsE) ;  /* 0xfffe7d200c007950 */ /* 0x000fea0003c3ffff */
.L_x_2827:
        /* <DEDUP_REMOVED lines=10> */
.L_x_3673:


//--------------------- .text._ZN7cutlass13device_kernelIN5flash19enable_sm80_to_sm89INS1_16FlashAttnFwdSm80INS1_25CollectiveMainloopFwdSm80ILi8ELi1ELb0EN4cute5tupleIJNS5_1CILi128EEENS7_ILi64EEENS7_ILi256EEEEEELi256ENS_10bfloat16_tEfNS_4arch4Sm80ELb0ELb1ELb0ELb0ELb1ELb0ELb1ELb0EEENS1_21CollectiveEpilogueFwdINS6_IJS8_SA_S9_EEENS6_IJNS7_ILi1EEESI_SI_EEESC_SE_Li256ELb0ELb1ELb0ELb0EEENS1_19SingleTileSchedulerILb0ELb0ELb1ELi128EEEEEEEEEvNT_6ParamsE --------------------------
	.section	.text._ZN7cutlass13device_kernelIN5flash19enable_sm80_to_sm89INS1_16FlashAttnFwdSm80INS1_25CollectiveMainloopFwdSm80ILi8ELi1ELb0EN4cute5tupleIJNS5_1CILi128EEENS7_ILi64EEENS7_ILi256EEEEEELi256ENS_10bfloat16_tEfNS_4arch4Sm80ELb0ELb1ELb0ELb0ELb1ELb0ELb1ELb0EEENS1_21CollectiveEpilogueFwdINS6_IJS8_SA_S9_EEENS6_IJNS7_ILi1EEESI_SI_EEESC_SE_Li256ELb0ELb1ELb0ELb0EEENS1_19SingleTileSchedulerILb0ELb0ELb1ELi128EEEEEEEEEvNT_6ParamsE,"ax",@progbits
	.sectioninfo	@"SHI_REGISTERS=255"
	.align	128
.text._ZN7cutlass13device_kernelIN5flash19enable_sm80_to_sm89INS1_16FlashAttnFwdSm80INS1_25CollectiveMainloopFwdSm80ILi8ELi1ELb0EN4cute5tupleIJNS5_1CILi128EEENS7_ILi64EEENS7_ILi256EEEEEELi256ENS_10bfloat16_tEfNS_4arch4Sm80ELb0ELb1ELb0ELb0ELb1ELb0ELb1ELb0EEENS1_21CollectiveEpilogueFwdINS6_IJS8_SA_S9_EEENS6_IJNS7_ILi1EEESI_SI_EEESC_SE_Li256ELb0ELb1ELb0ELb0EEENS1_19SingleTileSchedulerILb0ELb0ELb1ELi128EEEEEEEEEvNT_6ParamsE:
        .type           _ZN7cutlass13device_kernelIN5flash19enable_sm80_to_sm89INS1_16FlashAttnFwdSm80INS1_25CollectiveMainloopFwdSm80ILi8ELi1ELb0EN4cute5tupleIJNS5_1CILi128EEENS7_ILi64EEENS7_ILi256EEEEEELi256ENS_10bfloat16_tEfNS_4arch4Sm80ELb0ELb1ELb0ELb0ELb1ELb0ELb1ELb0EEENS1_21CollectiveEpilogueFwdINS6_IJS8_SA_S9_EEENS6_IJNS7_ILi1EEESI_SI_EEESC_SE_Li256ELb0ELb1ELb0ELb0EEENS1_19SingleTileSchedulerILb0ELb0ELb1ELi128EEEEEEEEEvNT_6ParamsE,@function
        .size           _ZN7cutlass13device_kernelIN5flash19enable_sm80_to_sm89INS1_16FlashAttnFwdSm80INS1_25CollectiveMainloopFwdSm80ILi8ELi1ELb0EN4cute5tupleIJNS5_1CILi128EEENS7_ILi64EEENS7_ILi256EEEEEELi256ENS_10bfloat16_tEfNS_4arch4Sm80ELb0ELb1ELb0ELb0ELb1ELb0ELb1ELb0EEENS1_21CollectiveEpilogueFwdINS6_IJS8_SA_S9_EEENS6_IJNS7_ILi1EEESI_SI_EEESC_SE_Li256ELb0ELb1ELb0ELb0EEENS1_19SingleTileSchedulerILb0ELb0ELb1ELi128EEEEEEEEEvNT_6ParamsE,(.L_x_3675 - _ZN7cutlass13device_kernelIN5flash19enable_sm80_to_sm89INS1_16FlashAttnFwdSm80INS1_25CollectiveMainloopFwdSm80ILi8ELi1ELb0EN4cute5tupleIJNS5_1CILi128EEENS7_ILi64EEENS7_ILi256EEEEEELi256ENS_10bfloat16_tEfNS_4arch4Sm80ELb0ELb1ELb0ELb0ELb1ELb0ELb1ELb0EEENS1_21CollectiveEpilogueFwdINS6_IJS8_SA_S9_EEENS6_IJNS7_ILi1EEESI_SI_EEESC_SE_Li256ELb0ELb1ELb0ELb0EEENS1_19SingleTileSchedulerILb0ELb0ELb1ELi128EEEEEEEEEvNT_6ParamsE)
        .other          _ZN7cutlass13device_kernelIN5flash19enable_sm80_to_sm89INS1_16FlashAttnFwdSm80INS1_25CollectiveMainloopFwdSm80ILi8ELi1ELb0EN4cute5tupleIJNS5_1CILi128EEENS7_ILi64EEENS7_ILi256EEEEEELi256ENS_10bfloat16_tEfNS_4arch4Sm80ELb0ELb1ELb0ELb0ELb1ELb0ELb1ELb0EEENS1_21CollectiveEpilogueFwdINS6_IJS8_SA_S9_EEENS6_IJNS7_ILi1EEESI_SI_EEESC_SE_Li256ELb0ELb1ELb0ELb0EEENS1_19SingleTileSchedulerILb0ELb0ELb1ELi128EEEEEEEEEvNT_6ParamsE,@"STO_CUDA_ENTRY STV_DEFAULT"
_ZN7cutlass13device_kernelIN5flash19enable_sm80_to_sm89INS1_16FlashAttnFwdSm80INS1_25CollectiveMainloopFwdSm80ILi8ELi1ELb0EN4cute5tupleIJNS5_1CILi128EEENS7_ILi64EEENS7_ILi256EEEEEELi256ENS_10bfloat16_tEfNS_4arch4Sm80ELb0ELb1ELb0ELb0ELb1ELb0ELb1ELb0EEENS1_21CollectiveEpilogueFwdINS6_IJS8_SA_S9_EEENS6_IJNS7_ILi1EEESI_SI_EEESC_SE_Li256ELb0ELb1ELb0ELb0EEENS1_19SingleTileSchedulerILb0ELb0ELb1ELi128EEEEEEEEEvNT_6ParamsE:
[----:B------:R-:W-:Y:S02]  /*0000*/  MOV R1, c[0x0][0x28] ;  /* 0x00000a0000017a02 */ /* 0x000fe40000000f00 */
[----:B------:R-:W1:Y:S02]  /*0010*/  S2UR UR6, SR_CTAID.Z ;  /* 0x00000000000679c3 */ /* 0x000e640000002700 */
        /* <DEDUP_REMOVED lines=51> */
.L_x_2829:
[----:B------:R-:W-:Y:S02]  /*0350*/  ULDC UR4, c[0x0][0x32c] ;  /* 0x0000cb0000047ab9 */ /* 0x000fe40000000800 */
[----:B------:R-:W-:-:S03]  /*0360*/  UISETP.NE.AND UP0, UPT, UR13, UR4, UPT ;  /* 0x000000040d00728c */ /* 0x000fc6000bf05270 */
[----:B------:R-:W-:Y:S02]  /*0370*/  ULDC.64 UR4, c[0x0][0x330] ;  /* 0x0000cc0000047ab9 */ /* 0x000fe40000000a00 */
[----:B------:R-:W-:-:S07]  /*0380*/  UIMAD.WIDE.U32 UR20, UR14, UR4, URZ ;  /* 0x000000040e1472a5 */ /* 0x000fce000f8e003f */
[----:B------:R-:W-:Y:S02]  /*0390*/  @UP0 UMOV UR13, UR21 ;  /* 0x00000015000d0c82 */ /* 0x000fe40008000000 */
[----:B------:R-:W-:Y:S02]  /*03a0*/  @UP0 USHF.R.U32.HI UR14, URZ, UR5, UR13 ;  /* 0x000000053f0e0299 */ /* 0x000fe4000801160d */
.L_x_2830:
[----:B------:R-:W-:Y:S02]  /*03b0*/  ULDC UR4, c[0x0][0x32c] ;  /* 0x0000cb0000047ab9 */ /* 0x000fe40000000800 */
[----:B------:R-:W-:-:S04]  /*03c0*/  UIMAD UR4, UR14, UR4, UR4 ;  /* 0x000000040e0472a4 */ /* 0x000fc8000f8e0204 */
[----:B------:R-:W-:-:S04]  /*03d0*/  UISETP.LT.AND UP0, UPT, UR7, UR4, UPT ;  /* 0x000000040700728c */ /* 0x000fc8000bf01270 */
[----:B------:R-:W-:Y:S02]  /*03e0*/  USEL UR7, UR7, UR4, UP0 ;  /* 0x0000000407077287 */ /* 0x000fe40008000000 */
.L_x_2828:
        /* <DEDUP_REMOVED lines=33> */
.L_x_2832:
[----:B------:R-:W-:Y:S02]  /*0600*/  ULDC UR4, c[0x0][0x32c] ;  /* 0x0000cb0000047ab9 */ /* 0x000fe40000000800 */
[----:B------:R-:W-:-:S03]  /*0610*/  UISETP.NE.AND UP0, UPT, UR4, 0x1, UPT ;  /* 0x000000010400788c */ /* 0x000fc6000bf05270 */
[----:B------:R-:W-:Y:S02]  /*0620*/  ULDC.64 UR4, c[0x0][0x330] ;  /* 0x0000cc0000047ab9 */ /* 0x000fe40000000a00 */
[----:B------:R-:W-:-:S06]  /*0630*/  UIMAD.WIDE.U32 UR14, UR13, UR4, URZ ;  /* 0x000000040d0e72a5 */ /* 0x000fcc000f8e003f */
[----:B------:R-:W-:Y:S02]  /*0640*/  @UP0 USHF.R.U32.HI UR13, URZ, UR5, UR15 ;  /* 0x000000053f0d0299 */ /* 0x000fe4000801160f */
.L_x_2833:
[----:B------:R-:W-:Y:S02]  /*0650*/  ULDC UR4, c[0x0][0x32c] ;  /* 0x0000cb0000047ab9 */ /* 0x000fe40000000800 */
[----:B------:R-:W-:-:S04]  /*0660*/  UIMAD UR4, UR13, UR4, URZ ;  /* 0x000000040d0472a4 */ /* 0x000fc8000f8e023f */
[----:B------:R-:W-:-:S04]  /*0670*/  UISETP.LT.AND UP0, UPT, UR7, UR4, UPT ;  /* 0x000000040700728c */ /* 0x000fc8000bf01270 */
[----:B------:R-:W-:-:S04]  /*0680*/  USEL UR7, UR7, UR4, !UP0 ;  /* 0x0000000407077287 */ /* 0x000fc8000c000000 */
.L_x_2831:
        /* <DEDUP_REMOVED lines=86> */
[----:B------:R-:W-:-:S03]  /*0bf0*/  ULDC.64 UR4, c[0x0][0x1b8] ;  /* 0x00006e0000047ab9 */ /* 0x000fc60000000a00 */
[----:B------:R-:W-:Y:S01]  /*0c00*/  LEA.HI R229, R85, R83, RZ, 0x3 ;  /* 0x0000005355e57211 */ /* 0x000fe200078f18ff */
[----:B------:R3:W4:Y:S01]  /*0c10*/  @P0 LDG.E R6, [R6.64] ;  /* 0x0000001006060981 */ /* 0x000722000c1e1900 */
[----:B------:R-:W-:Y:S01]  /*0c20*/  PLOP3.LUT P2, PT, PT, PT, UP2, 0x80, 0x0 ;  /* 0x000000000000781c */ /* 0x000fe20003f4f028 */
[----:B------:R-:W-:Y:S01]  /*0c30*/  UIMAD UR13, UR18, UR4, URZ ;  /* 0x00000004120d72a4 */ /* 0x000fe2000f8e023f */
[----:B------:R-:W-:Y:S01]  /*0c40*/  LOP3.LUT R0, R229, 0xfffffff8, RZ, 0xc0, !PT ;  /* 0xfffffff8e5007812 */ /* 0x000fe200078ec0ff */
[----:B------:R-:W-:Y:S01]  /*0c50*/  UIMAD.WIDE.U32 UR22, UR9, UR4, URZ ;  /* 0x00000004091672a5 */ /* 0x000fe2000f8e003f */
[----:B------:R-:W-:Y:S01]  /*0c60*/  SHF.R.S32.HI R229, RZ, 0x3, R229 ;  /* 0x00000003ffe57819 */ /* 0x000fe200000114e5 */
[----:B------:R-:W-:Y:S01]  /*0c70*/  UIMAD UR13, UR9, UR5, UR13 ;  /* 0x00000005090d72a4 */ /* 0x000fe2000f8e020d */
[----:B------:R-:W-:Y:S01]  /*0c80*/  PLOP3.LUT P1, PT, PT, PT, UP2, 0x80, 0x0 ;  /* 0x000000000000781c */ /* 0x000fe20003f2f028 */
[----:B------:R-:W-:Y:S01]  /*0c90*/  IMAD.IADD R0, R83, 0x1, -R0 ;  /* 0x0000000153007824 */ /* 0x000fe200078e0a00 */
[----:B------:R-:W-:Y:S01]  /*0ca0*/  USHF.R.S32.HI UR14, URZ, 0x1f, UR6 ;  /* 0x0000001f3f0e7899 */ /* 0x000fe20008011406 */
[----:B------:R-:W-:Y:S01]  /*0cb0*/  IMAD.SHL.U32 R233, R229, 0x40, RZ ;  /* 0x00000040e5e97824 */ /* 0x000fe200078e00ff */
[----:B------:R-:W-:Y:S01]  /*0cc0*/  ULDC.64 UR4, c[0x0][0x1c0] ;  /* 0x0000700000047ab9 */ /* 0x000fe20000000a00 */
[C---:B------:R-:W-:Y:S01]  /*0cd0*/  IMAD R234, R0.reuse, 0x20, R229 ;  /* 0x0000002000ea7824 */ /* 0x040fe200078e02e5 */
[----:B------:R-:W-:Y:S01]  /*0ce0*/  UIADD3 UR23, UR23, UR13, URZ ;  /* 0x0000000d17177290 */ /* 0x000fe2000fffe03f */
[----:B------:R-:W-:Y:S01]  /*0cf0*/  IMAD.SHL.U32 R235, R0, 0x8, RZ ;  /* 0x0000000800eb7824 */ /* 0x000fe200078e00ff */
[----:B------:R-:W-:Y:S01]  /*0d00*/  UIMAD UR14, UR14, UR4, URZ ;  /* 0x000000040e0e72a4 */ /* 0x000fe2000f8e023f */
[----:B------:R-:W-:Y:S01]  /*0d10*/  LOP3.LUT R233, R233, 0x1c0, RZ, 0xc0, !PT ;  /* 0x000001c0e9e97812 */ /* 0x000fe200078ec0ff */
[----:B------:R-:W-:Y:S01]  /*0d20*/  UIMAD.WIDE.U32 UR22, UR6, UR4, UR22 ;  /* 0x00000004061672a5 */ /* 0x000fe2000f8e0016 */
[----:B------:R-:W-:Y:S01]  /*0d30*/  IADD3 R4, R234, UR25, RZ ;  /* 0x00000019ea047c10 */ /* 0x000fe2000fffe0ff */
[----:B------:R-:W-:Y:S01]  /*0d40*/  UIMAD UR5, UR6, UR5, UR14 ;  /* 0x00000005060572a4 */ /* 0x000fe2000f8e020e */
[----:B------:R-:W-:Y:S01]  /*0d50*/  IADD3 R16, R235, 0x40, RZ ;  /* 0x00000040eb107810 */ /* 0x000fe20007ffe0ff */
[----:B------:R-:W-:Y:S01]  /*0d60*/  ULDC UR4, c[0x0][0x168] ;  /* 0x00005a0000047ab9 */ /* 0x000fe20000000800 */
[----:B------:R-:W-:Y:S01]  /*0d70*/  IMAD.MOV.U32 R231, RZ, RZ, RZ ;  /* 0x000000ffffe77224 */ /* 0x000fe200078e00ff */
[----:B------:R-:W-:Y:S01]  /*0d80*/  UIADD3 UR5, UR23, UR5, URZ ;  /* 0x0000000517057290 */ /* 0x000fe2000fffe03f */
[----:B-1----:R-:W-:Y:S01]  /*0d90*/  @P2 IMAD.HI.U32 R2, R4, c[0x0][0x2c8], RZ ;  /* 0x0000b20004022a27 */ /* 0x002fe200078e00ff */
[----:B------:R-:W-:Y:S01]  /*0da0*/  UIMAD UR12, UR12, UR4, URZ ;  /* 0x000000040c0c72a4 */ /* 0x000fe2000f8e023f */
[----:B------:R-:W-:Y:S01]  /*0db0*/  SHF.R.S32.HI R202, RZ, 0x1f, R16 ;  /* 0x0000001fffca7819 */ /* 0x000fe20000011410 */
[----:B------:R-:W-:Y:S01]  /*0dc0*/  UIADD3 UR26, UR21, -0x1, URZ ;  /* 0xffffffff151a7890 */ /* 0x000fe2000fffe03f */
[----:B------:R-:W-:Y:S01]  /*0dd0*/  IMAD.MOV.U32 R3, RZ, RZ, R4 ;  /* 0x000000ffff037224 */ /* 0x000fe200078e0004 */
[----:B------:R-:W-:Y:S01]  /*0de0*/  @P1 SHF.R.U32.HI R3, RZ, c[0x0][0x2cc], R2 ;  /* 0x0000b300ff031a19 */ /* 0x000fe20000011602 */
[----:B------:R-:W-:Y:S01]  /*0df0*/  IMAD.U32 R9, RZ, RZ, UR23 ;  /* 0x00000017ff097e24 */ /* 0x000fe2000f8e00ff */
[----:B------:R-:W-:Y:S01]  /*0e00*/  LEA.HI R202, R202, R16, RZ, 0x3 ;  /* 0x00000010caca7211 */ /* 0x000fe200078f18ff */
[----:B------:R-:W-:Y:S01]  /*0e10*/  IMAD.U32 R8, RZ, RZ, UR22 ;  /* 0x00000016ff087e24 */ /* 0x000fe2000f8e00ff */
[--C-:B------:R-:W-:Y:S01]  /*0e20*/  SHF.R.S32.HI R2, RZ, 0x1f, R3.reuse ;  /* 0x0000001fff027819 */ /* 0x100fe20000011403 */
[----:B------:R-:W-:Y:S01]  /*0e30*/  IMAD.MOV R10, RZ, RZ, -R3 ;  /* 0x000000ffff0a7224 */ /* 0x000fe200078e0a03 */
[----:B------:R-:W-:Y:S01]  /*0e40*/  ISETP.GE.AND P5, PT, R16, c[0x0][0x198], PT ;  /* 0x0000660010007a0c */ /* 0x000fe20003fa6270 */
[----:B------:R-:W-:Y:S01]  /*0e50*/  IMAD.U32 R9, RZ, RZ, UR5 ;  /* 0x00000005ff097e24 */ /* 0x000fe2000f8e00ff */
[----:B------:R-:W-:Y:S01]  /*0e60*/  LOP3.LUT R202, R202, 0xfffffff8, RZ, 0xc0, !PT ;  /* 0xfffffff8caca7812 */ /* 0x000fe200078ec0ff */
[----:B------:R-:W-:Y:S01]  /*0e70*/  IMAD R2, R2, c[0x0][0x1b0], RZ ;  /* 0x00006c0002027a24 */ /* 0x000fe200078e02ff */
[----:B------:R-:W-:Y:S01]  /*0e80*/  USHF.L.U32 UR20, UR26, 0x6, URZ ;  /* 0x000000061a147899 */ /* 0x000fe2000800063f */
[----:B------:R-:W-:Y:S01]  /*0e90*/  IMAD R10, R10, c[0x0][0x2c4], R4 ;  /* 0x0000b1000a0a7a24 */ /* 0x000fe200078e0204 */
[----:B------:R-:W-:Y:S01]  /*0ea0*/  ULDC.64 UR4, c[0x0][0x2b0] ;  /* 0x0000ac0000047ab9 */ /* 0x000fe20000000a00 */
[----:B------:R-:W-:-:S03]  /*0eb0*/  IMAD.WIDE.U32 R8, R3, c[0x0][0x1b0], R8 ;  /* 0x00006c0003087a25 */ /* 0x000fc600078e0008 */
[----:B------:R-:W-:Y:S01]  /*0ec0*/  IADD3 R232, R234, UR20, RZ ;  /* 0x00000014eae87c10 */ /* 0x000fe2000fffe0ff */
[----:B------:R-:W-:Y:S01]  /*0ed0*/  IMAD R2, R3, c[0x0][0x1b4], R2 ;  /* 0x00006d0003027a24 */ /* 0x000fe200078e0202 */
[----:B------:R-:W-:-:S03]  /*0ee0*/  SHF.R.S32.HI R3, RZ, 0x1f, R10 ;  /* 0x0000001fff037819 */ /* 0x000fc6000001140a */
[----:B------:R-:W-:Y:S01]  /*0ef0*/  IMAD.IADD R9, R9, 0x1, R2 ;  /* 0x0000000109097824 */ /* 0x000fe200078e0202 */
[----:B------:R-:W-:Y:S01]  /*0f00*/  SHF.R.U32.HI R2, RZ, 0x3, R233 ;  /* 0x00000003ff027819 */ /* 0x000fe200000116e9 */
[----:B------:R-:W-:Y:S01]  /*0f10*/  IMAD R3, R3, c[0x0][0x1a8], RZ ;  /* 0x00006a0003037a24 */ /* 0x000fe200078e02ff */
[----:B------:R-:W-:-:S03]  /*0f20*/  LOP3.LUT R233, R233, 0x38, R235, 0xf8, !PT ;  /* 0x00000038e9e97812 */ /* 0x000fc600078ef8eb */
[C---:B------:R-:W-:Y:S01]  /*0f30*/  IMAD R3, R10.reuse, c[0x0][0x1ac], R3 ;  /* 0x00006b000a037a24 */ /* 0x040fe200078e0203 */
[----:B------:R-:W-:Y:S01]  /*0f40*/  LOP3.LUT R233, R233, R2, RZ, 0x3c, !PT ;  /* 0x00000002e9e97212 */ /* 0x000fe200078e3cff */
[----:B------:R-:W-:Y:S01]  /*0f50*/  IMAD.WIDE.U32 R10, R10, c[0x0][0x1a8], R8 ;  /* 0x00006a000a0a7a25 */ /* 0x000fe200078e0008 */
[----:B------:R-:W-:Y:S02]  /*0f60*/  IADD3 R2, R229, UR25, RZ ;  /* 0x00000019e5027c10 */ /* 0x000fe4000fffe0ff */
[----:B------:R-:W-:Y:S01]  /*0f70*/  LEA.HI R8, R85, R83, RZ, 0x6 ;  /* 0x0000005355087211 */ /* 0x000fe200078f30ff */
[----:B------:R-:W-:Y:S01]  /*0f80*/  IMAD.IADD R3, R11, 0x1, R3 ;  /* 0x000000010b037824 */ /* 0x000fe200078e0203 */
[----:B------:R-:W-:Y:S02]  /*0f90*/  LEA R4, P1, R10, c[0x0][0x160], 0x1 ;  /* 0x000058000a047a11 */ /* 0x000fe400078208ff */
[C---:B------:R-:W-:Y:S01]  /*0fa0*/  IADD3 R11, R235.reuse, 0x80, RZ ;  /* 0x00000080eb0b7810 */ /* 0x040fe20007ffe0ff */
[----:B------:R-:W-:Y:S01]  /*0fb0*/  IMAD.SHL.U32 R8, R8, 0x8, RZ ;  /* 0x0000000808087824 */ /* 0x000fe200078e00ff */
[----:B------:R-:W-:Y:S01]  /*0fc0*/  LEA.HI.X R3, R10, c[0x0][0x164], R3, 0x1, P1 ;  /* 0x000059000a037a11 */ /* 0x000fe200008f0c03 */
[----:B------:R-:W-:Y:S01]  /*0fd0*/  SHFL.IDX PT, R14, R4, RZ, 0x181f ;  /* 0x00181fff040e7589 */ /* 0x000fe200000e0000 */
[----:B------:R-:W-:-:S02]  /*0fe0*/  IADD3 R10, R235, 0xc0, RZ ;  /* 0x000000c0eb0a7810 */ /* 0x000fc40007ffe0ff */
[----:B------:R-:W-:Y:S01]  /*0ff0*/  ISETP.GE.AND P3, PT, R2, UR12, PT ;  /* 0x0000000c02007c0c */ /* 0x000fe2000bf66270 */
[----:B------:R-:W1:Y:S01]  /*1000*/  SHFL.IDX PT, R15, R3, RZ, 0x181f ;  /* 0x00181fff030f7589 */ /* 0x000e6200000e0000 */
[----:B------:R-:W-:Y:S02]  /*1010*/  SHF.R.S32.HI R201, RZ, 0x1f, R11 ;  /* 0x0000001fffc97819 */ /* 0x000fe4000001140b */
[----:B------:R-:W-:Y:S01]  /*1020*/  SHF.R.S32.HI R200, RZ, 0x1f, R10 ;  /* 0x0000001fffc87819 */ /* 0x000fe2000001140a */
[----:B------:R-:W-:Y:S01]  /*1030*/  SHFL.IDX PT, R12, R4, 0x1, 0x181f ;  /* 0x00381f00040c7f89 */ /* 0x000fe200000e0000 */
[----:B------:R-:W-:Y:S02]  /*1040*/  LEA.HI R201, R201, R11, RZ, 0x3 ;  /* 0x0000000bc9c97211 */ /* 0x000fe400078f18ff */
[----:B------:R-:W-:Y:S01]  /*1050*/  ISETP.GE.AND P4, PT, R11, c[0x0][0x198], PT ;  /* 0x000066000b007a0c */ /* 0x000fe20003f86270 */
[----:B------:R-:W5:Y:S01]  /*1060*/  SHFL.IDX PT, R13, R3, 0x1, 0x181f ;  /* 0x00381f00030d7f89 */ /* 0x000f6200000e0000 */
[----:B------:R-:W-:-:S02]  /*1070*/  LEA.HI R200, R200, R10, RZ, 0x3 ;  /* 0x0000000ac8c87211 */ /* 0x000fc400078f18ff */
[----:B------:R-:W-:Y:S01]  /*1080*/  LOP3.LUT R233, R233, 0xfffffe00, R8, 0xf8, !PT ;  /* 0xfffffe00e9e97812 */ /* 0x000fe200078ef808 */
[----:B------:R-:W-:Y:S01]  /*1090*/  SHFL.IDX PT, R9, R3, 0x2, 0x181f ;  /* 0x00581f0003097f89 */ /* 0x000fe200000e0000 */
[----:B------:R-:W-:Y:S02]  /*10a0*/  ISETP.GE.AND P2, PT, R10, c[0x0][0x198], PT ;  /* 0x000066000a007a0c */ /* 0x000fe40003f46270 */
[----:B---3--:R-:W-:Y:S01]  /*10b0*/  IADD3 R7, R2, 0x20, RZ ;  /* 0x0000002002077810 */ /* 0x008fe20007ffe0ff */
[----:B------:R-:W-:Y:S01]  /*10c0*/  IMAD.SHL.U32 R233, R233, 0x2, RZ ;  /* 0x00000002e9e97824 */ /* 0x000fe200078e00ff */
[----:B------:R-:W-:Y:S01]  /*10d0*/  LOP3.LUT R201, R201, 0xfffffff8, RZ, 0xc0, !PT ;  /* 0xfffffff8c9c97812 */ /* 0x000fe200078ec0ff */
[----:B------:R-:W3:Y:S01]  /*10e0*/  SHFL.IDX PT, R8, R4, 0x2, 0x181f ;  /* 0x00581f0004087f89 */ /* 0x000ee200000e0000 */
[----:B------:R-:W-:Y:S02]  /*10f0*/  LOP3.LUT R200, R200, 0xfffffff8, RZ, 0xc0, !PT ;  /* 0xfffffff8c8c87812 */ /* 0x000fe400078ec0ff */
[----:B------:R-:W-:Y:S01]  /*1100*/  ISETP.GE.AND P1, PT, R7, UR12, PT ;  /* 0x0000000c07007c0c */ /* 0x000fe2000bf26270 */
[----:B------:R-:W-:Y:S01]  /*1110*/  SHFL.IDX PT, R3, R3, 0x3, 0x181f ;  /* 0x00781f0003037f89 */ /* 0x000fe200000e0000 */
[----:B-1----:R-:W-:-:S04]  /*1120*/  @!P3 IMAD.WIDE R22, R235, 0x2, R14 ;  /* 0x00000002eb16b825 */ /* 0x002fc800078e020e */
[----:B------:R-:W-:-:S04]  /*1130*/  @!P3 IMAD.WIDE R20, R202, 0x2, R14 ;  /* 0x00000002ca14b825 */ /* 0x000fc800078e020e */
[----:B------:R-:W-:-:S04]  /*1140*/  @!P3 IMAD.WIDE R18, R201, 0x2, R14 ;  /* 0x00000002c912b825 */ /* 0x000fc800078e020e */
[----:B------:R-:W-:Y:S01]  /*1150*/  @!P3 IMAD.WIDE R14, R200, 0x2, R14 ;  /* 0x00000002c80eb825 */ /* 0x000fe200078e020e */
[----:B----4-:R1:W4:Y:S01]  /*1160*/  @P0 R2UR UR14, R6 ;  /* 0x00000000060e03c2 */ /* 0x01032200000e0000 */
[----:B------:R-:W-:Y:S01]  /*1170*/  ISETP.GE.AND P0, PT, R235, c[0x0][0x198], PT ;  /* 0x00006600eb007a0c */ /* 0x000fe20003f06270 */
[----:B----4-:R-:W-:Y:S02]  /*1180*/  @!UP0 UMOV UR14, UR6 ;  /* 0x00000006000e8c82 */ /* 0x010fe40008000000 */
[----:B------:R-:W-:-:S04]  /*1190*/  USHF.R.S32.HI UR6, URZ, 0x1f, UR14 ;  /* 0x0000001f3f067899 */ /* 0x000fc8000801140e */
[----:B------:R-:W-:-:S04]  /*11a0*/  UIMAD UR6, UR6, UR4, URZ ;  /* 0x00000004060672a4 */ /* 0x000fc8000f8e023f */
[----:B------:R-:W-:Y:S02]  /*11b0*/  UIMAD UR6, UR14, UR5, UR6 ;  /* 0x000000050e0672a4 */ /* 0x000fe4000f8e0206 */
[----:B------:R4:W-:Y:S04]  /*11c0*/  @!P3 LDGSTS.E.BYPASS.LTC128B.128 [R233+0x10100], [R22.64], !P0 ;  /* 0x1010000016e9bfae */ /* 0x0009e8000c101d50 */
[----:B------:R5:W-:Y:S04]  /*11d0*/  @!P3 LDGSTS.E.BYPASS.LTC128B.128 [R233+0x14100], [R20.64], !P5 ;  /* 0x1410000014e9bfae */ /* 0x000be8000e901d50 */
[----:B------:R2:W-:Y:S01]  /*11e0*/  @!P3 LDGSTS.E.BYPASS.LTC128B.128 [R233+0x18100], [R18.64], !P4 ;  /* 0x1810000012e9bfae */ /* 0x0005e2000e101d50 */
[----:B-1----:R-:W-:-:S03]  /*11f0*/  IADD3 R6, R2, 0x40, RZ ;  /* 0x0000004002067810 */ /* 0x002fc60007ffe0ff */
[----:B------:R1:W-:Y:S01]  /*1200*/  @!P3 LDGSTS.E.BYPASS.LTC128B.128 [R233+0x1c100], [R14.64], !P2 ;  /* 0x1c1000000ee9bfae */ /* 0x0003e2000d101d50 */
[----:B------:R-:W-:Y:S01]  /*1210*/  ISETP.GE.AND P6, PT, R6, UR12, PT ;  /* 0x0000000c06007c0c */ /* 0x000fe2000bfc6270 */
[----:B------:R-:W-:-:S05]  /*1220*/  IMAD.MOV.U32 R6, RZ, RZ, c[0x0][0x2b8] ;  /* 0x0000ae00ff067624 */ /* 0x000fca00078e00ff */
[----:B------:R-:W-:Y:S02]  /*1230*/  ISETP.NE.AND P3, PT, R6, 0x1, PT ;  /* 0x000000010600780c */ /* 0x000fe40003f65270 */
[----:B------:R-:W-:Y:S02]  /*1240*/  IADD3 R6, R2, 0x60, RZ ;  /* 0x0000006002067810 */ /* 0x000fe40007ffe0ff */
[----:B------:R3:W3:Y:S01]  /*1250*/  SHFL.IDX PT, R2, R4, 0x3, 0x181f ;  /* 0x00781f0004027f89 */ /* 0x0006e200000e0000 */
[----:B-----5:R-:W-:-:S04]  /*1260*/  @!P1 IMAD.WIDE R20, R235, 0x2, R12 ;  /* 0x00000002eb149825 */ /* 0x020fc800078e020c */
[--C-:B--2---:R-:W-:Y:S01]  /*1270*/  @!P1 IMAD.WIDE R18, R202, 0x2, R12.reuse ;  /* 0x00000002ca129825 */ /* 0x104fe200078e020c */
[----:B------:R2:W-:Y:S03]  /*1280*/  @!P1 LDGSTS.E.BYPASS.LTC128B.128 [R233+0x11100], [R20.64], !P0 ;  /* 0x1110000014e99fae */ /* 0x0005e6000c101d50 */
[--C-:B-1----:R-:W-:Y:S01]  /*1290*/  @!P1 IMAD.WIDE R14, R201, 0x2, R12.reuse ;  /* 0x00000002c90e9825 */ /* 0x102fe200078e020c */
[----:B------:R3:W-:Y:S03]  /*12a0*/  @!P1 LDGSTS.E.BYPASS.LTC128B.128 [R233+0x15100], [R18.64], !P5 ;  /* 0x1510000012e99fae */ /* 0x0007e6000e901d50 */
[----:B------:R-:W-:Y:S01]  /*12b0*/  @!P1 IMAD.WIDE R12, R200, 0x2, R12 ;  /* 0x00000002c80c9825 */ /* 0x000fe200078e020c */
[----:B------:R1:W-:Y:S04]  /*12c0*/  @!P1 LDGSTS.E.BYPASS.LTC128B.128 [R233+0x19100], [R14.64], !P4 ;  /* 0x191000000ee99fae */ /* 0x0003e8000e101d50 */
[----:B------:R5:W-:Y:S01]  /*12d0*/  @!P1 LDGSTS.E.BYPASS.LTC128B.128 [R233+0x1d100], [R12.64], !P2 ;  /* 0x1d1000000ce99fae */ /* 0x000be2000d101d50 */
[----:B------:R-:W-:Y:S01]  /*12e0*/  ISETP.GE.AND P1, PT, R6, UR12, PT ;  /* 0x0000000c06007c0c */ /* 0x000fe2000bf26270 */
[----:B------:R-:W-:-:S03]  /*12f0*/  UIMAD.WIDE.U32 UR12, UR14, UR4, URZ ;  /* 0x000000040e0c72a5 */ /* 0x000fc6000f8e003f */
[----:B------:R-:W-:Y:S02]  /*1300*/  ULDC.64 UR4, c[0x0][0x210] ;  /* 0x0000840000047ab9 */ /* 0x000fe40000000a00 */
[----:B------:R-:W-:Y:S01]  /*1310*/  UIADD3 UR6, UR13, UR6, URZ ;  /* 0x000000060d067290 */ /* 0x000fe2000fffe03f */
[----:B---3--:R-:W-:-:S04]  /*1320*/  @!P6 IMAD.WIDE R18, R235, 0x2, R8 ;  /* 0x00000002eb12e825 */ /* 0x008fc800078e0208 */
[--C-:B-1----:R-:W-:Y:S01]  /*1330*/  @!P6 IMAD.WIDE R14, R202, 0x2, R8.reuse ;  /* 0x00000002ca0ee825 */ /* 0x102fe200078e0208 */
[----:B------:R1:W-:Y:S03]  /*1340*/  @!P6 LDGSTS.E.BYPASS.LTC128B.128 [R233+0x12100], [R18.64], !P0 ;  /* 0x1210000012e9efae */ /* 0x0003e6000c101d50 */
[--C-:B-----5:R-:W-:Y:S01]  /*1350*/  @!P6 IMAD.WIDE R12, R201, 0x2, R8.reuse ;  /* 0x00000002c90ce825 */ /* 0x120fe200078e0208 */
[----:B------:R3:W-:Y:S03]  /*1360*/  @!P6 LDGSTS.E.BYPASS.LTC128B.128 [R233+0x16100], [R14.64], !P5 ;  /* 0x161000000ee9efae */ /* 0x0007e6000e901d50 */
[----:B------:R-:W-:Y:S01]  /*1370*/  @!P6 IMAD.WIDE R8, R200, 0x2, R8 ;  /* 0x00000002c808e825 */ /* 0x000fe200078e0208 */
[----:B------:R5:W-:Y:S04]  /*1380*/  @!P6 LDGSTS.E.BYPASS.LTC128B.128 [R233+0x1a100], [R12.64], !P4 ;  /* 0x1a1000000ce9efae */ /* 0x000be8000e101d50 */
[----:B------:R1:W-:Y:S01]  /*1390*/  @!P6 LDGSTS.E.BYPASS.LTC128B.128 [R233+0x1e100], [R8.64], !P2 ;  /* 0x1e10000008e9efae */ /* 0x0003e2000d101d50 */
[----:B------:R-:W-:-:S02]  /*13a0*/  ISETP.GE.AND P6, PT, R232, UR8, PT ;  /* 0x00000008e8007c0c */ /* 0x000fc4000bfc6270 */
[----:B------:R-:W-:Y:S02]  /*13b0*/  IADD3 R232, R232, UR10, RZ ;  /* 0x0000000ae8e87c10 */ /* 0x000fe4000fffe0ff */
[----:B------:R-:W-:-:S03]  /*13c0*/  ISETP.GT.OR P6, PT, R234, 0x3f, P6 ;  /* 0x0000003fea00780c */ /* 0x000fc600037c4670 */
[----:B------:R-:W-:-:S04]  /*13d0*/  @P3 IMAD.HI.U32 R6, R232, c[0x0][0x2bc], RZ ;  /* 0x0000af00e8063a27 */ /* 0x000fc800078e00ff */
[----:B------:R-:W-:Y:S01]  /*13e0*/  IMAD.MOV.U32 R4, RZ, RZ, R232 ;  /* 0x000000ffff047224 */ /* 0x000fe200078e00e8 */
[----:B------:R-:W-:Y:S01]  /*13f0*/  @P3 SHF.R.U32.HI R4, RZ, c[0x0][0x2c0], R6 ;  /* 0x0000b000ff043a19 */ /* 0x000fe20000011606 */
[----:B---3--:R-:W-:-:S04]  /*1400*/  @!P1 IMAD.WIDE R14, R202, 0x2, R2 ;  /* 0x00000002ca0e9825 */ /* 0x008fc800078e0202 */
[----:B-----5:R-:W-:-:S04]  /*1410*/  @!P1 IMAD.WIDE R12, R201, 0x2, R2 ;  /* 0x00000002c90c9825 */ /* 0x020fc800078e0202 */
[----:B-1----:R-:W-:-:S04]  /*1420*/  @!P1 IMAD.WIDE R8, R235, 0x2, R2 ;  /* 0x00000002eb089825 */ /* 0x002fc800078e0202 */
[----:B------:R-:W-:Y:S01]  /*1430*/  @!P1 IMAD.WIDE R2, R200, 0x2, R2 ;  /* 0x00000002c8029825 */ /* 0x000fe200078e0202 */
[----:B------:R1:W-:Y:S01]  /*1440*/  @!P1 LDGSTS.E.BYPASS.LTC128B.128 [R233+0x13100], [R8.64], !P0 ;  /* 0x1310000008e99fae */ /* 0x0003e2000c101d50 */
[----:B------:R-:W-:-:S03]  /*1450*/  @!P6 IADD3 R7, P0, R4, UR12, RZ ;  /* 0x0000000c0407ec10 */ /* 0x000fc6000ff1e0ff */
[----:B------:R3:W-:Y:S01]  /*1460*/  @!P1 LDGSTS.E.BYPASS.LTC128B.128 [R233+0x17100], [R14.64], !P5 ;  /* 0x171000000ee99fae */ /* 0x0007e2000e901d50 */
[----:B------:R-:W-:-:S03]  /*1470*/  @!P6 LEA.HI.X.SX32 R6, R4, UR6, 0x1, P0 ;  /* 0x000000060406ec11 */ /* 0x000fc600080f0eff */
[----:B------:R5:W-:Y:S04]  /*1480*/  @!P1 LDGSTS.E.BYPASS.LTC128B.128 [R233+0x1b100], [R12.64], !P4 ;  /* 0x1b1000000ce99fae */ /* 0x000be8000e101d50 */
[----:B------:R2:W-:Y:S04]  /*1490*/  @!P1 LDGSTS.E.BYPASS.LTC128B.128 [R233+0x1f100], [R2.64], !P2 ;  /* 0x1f10000002e99fae */ /* 0x0005e8000d101d50 */
[----:B------:R-:W0:Y:S01]  /*14a0*/  LDGDEPBAR ;  /* 0x00000000000079af */ /* 0x000e220000000000 */
[----:B-1----:R-:W-:-:S04]  /*14b0*/  @!P6 LEA R8, P0, R7, c[0x0][0x2a0], 0x2 ;  /* 0x0000a8000708ea11 */ /* 0x002fc800078010ff */
[----:B------:R-:W-:Y:S01]  /*14c0*/  @!P6 LEA.HI.X R9, R7, c[0x0][0x2a4], R6, 0x2, P0 ;  /* 0x0000a9000709ea11 */ /* 0x000fe200000f1406 */
[----:B------:R-:W-:Y:S06]  /*14d0*/  BAR.SYNC.DEFER_BLOCKING 0x0 ;  /* 0x0000000000007b1d */ /* 0x000fec0000010000 */
[----:B------:R1:W3:Y:S01]  /*14e0*/  @!P6 LDG.E R231, [R8.64] ;  /* 0x0000001008e7e981 */ /* 0x0002e2000c1e1900 */
[----:B--2---:R-:W-:Y:S01]  /*14f0*/  IMAD.MOV R2, RZ, RZ, -R4 ;  /* 0x000000ffff027224 */ /* 0x004fe200078e0a04 */
[----:B------:R-:W-:Y:S01]  /*1500*/  UIMAD UR19, UR18, UR4, URZ ;  /* 0x00000004121372a4 */ /* 0x000fe2000f8e023f */
[C---:B------:R-:W-:Y:S01]  /*1510*/  IMAD.WIDE R20, R235.reuse, 0x2, RZ ;  /* 0x00000002eb147825 */ /* 0x040fe200078e02ff */
[----:B------:R-:W-:Y:S01]  /*1520*/  UIMAD.WIDE.U32 UR14, UR9, UR4, URZ ;  /* 0x00000004090e72a5 */ /* 0x000fe2000f8e003f */
[----:B------:R-:W-:Y:S01]  /*1530*/  ISETP.GE.AND P6, PT, R16, c[0x0][0x1d4], PT ;  /* 0x0000750010007a0c */ /* 0x000fe20003fc6270 */
[----:B------:R-:W-:Y:S01]  /*1540*/  UIMAD UR19, UR9, UR5, UR19 ;  /* 0x00000005091372a4 */ /* 0x000fe2000f8e0213 */
[----:B------:R-:W-:Y:S01]  /*1550*/  IMAD R232, R2, c[0x0][0x2b8], R232 ;  /* 0x0000ae0002e87a24 */ /* 0x000fe200078e02e8 */
[----:B------:R-:W-:Y:S01]  /*1560*/  ISETP.GE.AND P4, PT, R235, c[0x0][0x1d4], PT ;  /* 0x00007500eb007a0c */ /* 0x000fe20003f86270 */
[----:B------:R-:W-:Y:S01]  /*1570*/  ULDC.64 UR4, c[0x0][0x1e8] ;  /* 0x00007a0000047ab9 */ /* 0x000fe20000000a00 */
[----:B------:R-:W-:Y:S01]  /*1580*/  IMAD.U32 R80, RZ, RZ, UR20 ;  /* 0x00000014ff507e24 */ /* 0x000fe2000f8e00ff */
[----:B------:R-:W-:Y:S01]  /*1590*/  UIMAD.WIDE.U32 UR22, UR9, UR4, URZ ;  /* 0x00000004091672a5 */ /* 0x000fe2000f8e003f */
[----:B------:R-:W-:Y:S01]  /*15a0*/  SHF.R.S32.HI R2, RZ, 0x1f, R232 ;  /* 0x0000001fff027819 */ /* 0x000fe200000114e8 */
[C---:B------:R-:W-:Y:S01]  /*15b0*/  IMAD.WIDE.U32 R6, R232.reuse, c[0x0][0x208], RZ ;  /* 0x00008200e8067a25 */ /* 0x040fe200078e00ff */
[----:B------:R-:W-:Y:S01]  /*15c0*/  UIADD3 UR19, UR15, UR19, URZ ;  /* 0x000000130f137290 */ /* 0x000fe2000fffe03f */
[----:B------:R-:W-:Y:S01]  /*15d0*/  ISETP.GE.AND P5, PT, R11, c[0x0][0x1d4], PT ;  /* 0x000075000b007a0c */ /* 0x000fe20003fa6270 */
[----:B------:R-:W-:Y:S01]  /*15e0*/  UIMAD UR18, UR18, UR4, URZ ;  /* 0x00000004121272a4 */ /* 0x000fe2000f8e023f */
[----:B-----5:R-:W-:Y:S01]  /*15f0*/  IMAD.WIDE.U32 R12, R232, c[0x0][0x1e0], RZ ;  /* 0x00007800e80c7a25 */ /* 0x020fe200078e00ff */
[----:B------:R-:W-:Y:S01]  /*1600*/  ISETP.GE.AND P4, PT, R10, c[0x0][0x1d4], PT ;  /* 0x000075000a007a0c */ /* 0x000fe20003f86270 */
[----:B------:R-:W-:Y:S01]  /*1610*/  UISETP.GT.AND UP0, UPT, UR26, UR7, UPT ;  /* 0x000000071a00728c */ /* 0x000fe2000bf04270 */
[CC--:B------:R-:W-:Y:S01]  /*1620*/  LEA.HI R81, R85.reuse, R83.reuse, RZ, 0x4 ;  /* 0x0000005355517211 */ /* 0x0c0fe200078f20ff */
[----:B------:R-:W-:Y:S01]  /*1630*/  UIMAD UR18, UR9, UR5, UR18 ;  /* 0x00000005091272a4 */ /* 0x000fe2000f8e0212 */
[----:B------:R-:W-:Y:S01]  /*1640*/  IMAD.WIDE R18, R202, 0x2, RZ ;  /* 0x00000002ca127825 */ /* 0x000fe200078e02ff */
[----:B------:R-:W-:-:S02]  /*1650*/  LEA.HI R84, R85, R83, RZ, 0x5 ;  /* 0x0000005355547211 */ /* 0x000fc400078f28ff */
[----:B------:R-:W-:Y:S01]  /*1660*/  UIADD3 UR18, UR23, UR18, URZ ;  /* 0x0000001217127290 */ /* 0x000fe2000fffe03f */
[C---:B-1----:R-:W-:Y:S01]  /*1670*/  IMAD R8, R2.reuse, c[0x0][0x1e0], RZ ;  /* 0x0000780002087a24 */ /* 0x042fe200078e02ff */
[----:B------:R-:W-:Y:S01]  /*1680*/  LOP3.LUT R5, R81, 0xfffffff0, RZ, 0xc0, !PT ;  /* 0xfffffff051057812 */ /* 0x000fe200078ec0ff */
[----:B------:R-:W-:Y:S01]  /*1690*/  IMAD R2, R2, c[0x0][0x208], RZ ;  /* 0x0000820002027a24 */ /* 0x000fe200078e02ff */
[----:B------:R-:W-:Y:S01]  /*16a0*/  SHF.R.S32.HI R86, RZ, 0x5, R84 ;  /* 0x00000005ff567819 */ /* 0x000fe20000011454 */
[C---:B------:R-:W-:Y:S01]  /*16b0*/  IMAD R8, R232.reuse, c[0x0][0x1e4], R8 ;  /* 0x00007900e8087a24 */ /* 0x040fe200078e0208 */
[----:B------:R-:W-:Y:S01]  /*16c0*/  SEL R243, RZ, 0x10, P4 ;  /* 0x00000010fff37807 */ /* 0x000fe20002000000 */
[----:B------:R-:W-:Y:S01]  /*16d0*/  IMAD R2, R232, c[0x0][0x20c], R2 ;  /* 0x00008300e8027a24 */ /* 0x000fe200078e0202 */
[----:B------:R-:W-:Y:S01]  /*16e0*/  SHF.R.S32.HI R242, RZ, 0x1f, R202 ;  /* 0x0000001ffff27819 */ /* 0x000fe200000114ca */
[----:B------:R-:W-:Y:S01]  /*16f0*/  IMAD.IADD R9, R13, 0x1, R8 ;  /* 0x000000010d097824 */ /* 0x000fe200078e0208 */
[----:B------:R-:W-:Y:S01]  /*1700*/  SHF.R.S32.HI R241, RZ, 0x1f, R201 ;  /* 0x0000001ffff17819 */ /* 0x000fe200000114c9 */
[----:B------:R-:W-:Y:S01]  /*1710*/  IMAD.IADD R7, R7, 0x1, R2 ;  /* 0x0000000107077824 */ /* 0x000fe200078e0202 */
[----:B------:R-:W-:Y:S01]  /*1720*/  SHF.R.S32.HI R203, RZ, 0x1f, R200 ;  /* 0x0000001fffcb7819 */ /* 0x000fe200000114c8 */
[----:B------:R-:W-:Y:S01]  /*1730*/  IMAD.MOV.U32 R8, RZ, RZ, R12 ;  /* 0x000000ffff087224 */ /* 0x000fe200078e000c */
[----:B------:R-:W-:Y:S01]  /*1740*/  IADD3 R238, R233, 0x100, RZ ;  /* 0x00000100e9ee7810 */ /* 0x000fe20007ffe0ff */
[----:B------:R-:W-:-:S05]  /*1750*/  IMAD.IADD R5, R83, 0x1, -R5 ;  /* 0x0000000153057824 */ /* 0x000fca00078e0a05 */
[----:B------:R-:W-:-:S04]  /*1760*/  SHF.R.S32.HI R82, RZ, 0x1f, R5 ;  /* 0x0000001fff527819 */ /* 0x000fc80000011405 */
[----:B------:R-:W-:Y:S02]  /*1770*/  LEA.HI R82, R82, R5, RZ, 0x3 ;  /* 0x0000000552527211 */ /* 0x000fe400078f18ff */
[----:B---3--:R-:W-:Y:S01]  /*1780*/  SHF.R.S32.HI R4, RZ, 0x1f, R231 ;  /* 0x0000001fff047819 */ /* 0x008fe200000114e7 */
[----:B------:R-:W-:-:S04]  /*1790*/  IMAD.WIDE.U32 R6, R231, c[0x0][0x218], R6 ;  /* 0x00008600e7067a25 */ /* 0x000fc800078e0006 */
[----:B------:R-:W-:Y:S01]  /*17a0*/  IMAD R3, R4, c[0x0][0x218], RZ ;  /* 0x0000860004037a24 */ /* 0x000fe200078e02ff */
[----:B------:R-:W-:Y:S01]  /*17b0*/  IADD3 R6, P0, R6, UR14, RZ ;  /* 0x0000000e06067c10 */ /* 0x000fe2000ff1e0ff */
[----:B------:R-:W-:-:S04]  /*17c0*/  IMAD.WIDE.U32 R8, R231, c[0x0][0x1f0], R8 ;  /* 0x00007c00e7087a25 */ /* 0x000fc800078e0008 */
[----:B------:R-:W-:Y:S01]  /*17d0*/  IMAD R3, R231, c[0x0][0x21c], R3 ;  /* 0x00008700e7037a24 */ /* 0x000fe200078e0203 */
[----:B------:R-:W-:Y:S01]  /*17e0*/  IADD3 R2, P1, R8, UR22, RZ ;  /* 0x0000001608027c10 */ /* 0x000fe2000ff3e0ff */
[----:B------:R-:W-:-:S03]  /*17f0*/  IMAD R4, R4, c[0x0][0x1f0], RZ ;  /* 0x00007c0004047a24 */ /* 0x000fc600078e02ff */
[----:B------:R-:W-:Y:S01]  /*1800*/  IADD3.X R3, R7, UR19, R3, P0, !PT ;  /* 0x0000001307037c10 */ /* 0x000fe200087fe403 */
[----:B------:R-:W-:Y:S01]  /*1810*/  IMAD R4, R231, c[0x0][0x1f4], R4 ;  /* 0x00007d00e7047a24 */ /* 0x000fe200078e0204 */
[----:B------:R-:W-:-:S04]  /*1820*/  LEA R8, P0, R6, c[0x0][0x1f8], 0x1 ;  /* 0x00007e0006087a11 */ /* 0x000fc800078008ff */
[----:B------:R-:W-:Y:S01]  /*1830*/  LEA.HI.X R3, R6, c[0x0][0x1fc], R3, 0x1, P0 ;  /* 0x00007f0006037a11 */ /* 0x000fe200000f0c03 */
[----:B------:R-:W1:Y:S01]  /*1840*/  SHFL.IDX PT, R54, R8, RZ, 0x181f ;  /* 0x00181fff08367589 */ /* 0x000e6200000e0000 */
[----:B------:R-:W-:Y:S01]  /*1850*/  IADD3.X R4, R9, UR18, R4, P1, !PT ;  /* 0x0000001209047c10 */ /* 0x000fe20008ffe404 */
[----:B------:R-:W-:Y:S01]  /*1860*/  IMAD.SHL.U32 R6, R0, 0x40, RZ ;  /* 0x0000004000067824 */ /* 0x000fe200078e00ff */
[C---:B------:R-:W-:Y:S01]  /*1870*/  LEA R12, P1, R2.reuse, c[0x0][0x1c8], 0x1 ;  /* 0x00007200020c7a11 */ /* 0x040fe200078208ff */
[----:B------:R-:W2:Y:S01]  /*1880*/  SHFL.IDX PT, R7, R3, RZ, 0x181f ;  /* 0x00181fff03077589 */ /* 0x000ea200000e0000 */
[----:B------:R-:W-:Y:S02]  /*1890*/  SHF.R.S32.HI R9, RZ, 0x4, R81 ;  /* 0x00000004ff097819 */ /* 0x000fe40000011451 */
[----:B------:R-:W-:Y:S01]  /*18a0*/  LEA.HI.X R4, R2, c[0x0][0x1cc], R4, 0x1, P1 ;  /* 0x0000730002047a11 */ /* 0x000fe200008f0c04 */
[----:B------:R-:W3:Y:S01]  /*18b0*/  SHFL.IDX PT, R8, R8, 0x1, 0x181f ;  /* 0x00381f0008087f89 */ /* 0x000ee200000e0000 */
[C---:B------:R-:W-:Y:S01]  /*18c0*/  IADD3 R2, -R229.reuse, UR8, -R80 ;  /* 0x00000008e5027c10 */ /* 0x040fe2000fffe950 */
[----:B------:R-:W-:Y:S01]  /*18d0*/  IMAD.SHL.U32 R229, R229, 0x8, RZ ;  /* 0x00000008e5e57824 */ /* 0x000fe200078e00ff */
[----:B------:R-:W-:Y:S01]  /*18e0*/  LOP3.LUT R6, R6, 0x1c0, RZ, 0xc0, !PT ;  /* 0x000001c006067812 */ /* 0x000fe200078ec0ff */
[----:B------:R-:W5:Y:S01]  /*18f0*/  SHFL.IDX PT, R3, R3, 0x1, 0x181f ;  /* 0x00381f0003037f89 */ /* 0x000f6200000e0000 */
[----:B------:R-:W-:-:S02]  /*1900*/  ISETP.GE.AND P1, PT, R2, 0x1, PT ;  /* 0x000000010200780c */ /* 0x000fc40003f26270 */
[----:B------:R-:W-:Y:S01]  /*1910*/  LEA.HI R81, R81, R9, RZ, 0x1 ;  /* 0x0000000951517211 */ /* 0x000fe200078f08ff */
[----:B------:R-:W-:Y:S01]  /*1920*/  SHFL.IDX PT, R14, R12, RZ, 0x181f ;  /* 0x00181fff0c0e7589 */ /* 0x000fe200000e0000 */
[----:B------:R-:W-:Y:S02]  /*1930*/  LOP3.LUT R229, R6, 0x8, R229, 0xf8, !PT ;  /* 0x0000000806e57812 */ /* 0x000fe400078ef8e5 */
[----:B------:R-:W-:Y:S01]  /*1940*/  LOP3.LUT R81, R81, 0xfffffffe, RZ, 0xc0, !PT ;  /* 0xfffffffe51517812 */ /* 0x000fe200078ec0ff */
[----:B------:R-:W4:Y:S01]  /*1950*/  SHFL.IDX PT, R15, R4, RZ, 0x181f ;  /* 0x00181fff040f7589 */ /* 0x000f2200000e0000 */
[----:B------:R-:W-:Y:S02]  /*1960*/  SHF.R.U32.HI R6, RZ, 0x3, R6 ;  /* 0x00000003ff067819 */ /* 0x000fe40000011606 */
[----:B-1----:R-:W-:Y:S01]  /*1970*/  IADD3 R52, P2, R54, R20, RZ ;  /* 0x0000001436347210 */ /* 0x002fe20007f5e0ff */
[----:B------:R-:W-:Y:S01]  /*1980*/  SHFL.IDX PT, R12, R12, 0x1, 0x181f ;  /* 0x00381f000c0c7f89 */ /* 0x000fe200000e0000 */
[----:B------:R-:W-:Y:S01]  /*1990*/  LOP3.LUT R229, R229, R6, RZ, 0x3c, !PT ;  /* 0x00000006e5e57212 */ /* 0x000fe200078e3cff */
[----:B------:R-:W-:-:S02]  /*19a0*/  IMAD.IADD R81, R9, 0x1, -R81 ;  /* 0x0000000109517824 */ /* 0x000fc400078e0a51 */
[----:B--2---:R-:W-:Y:S01]  /*19b0*/  IMAD.X R53, R7, 0x1, R21, P2 ;  /* 0x0000000107357824 */ /* 0x004fe200010e0615 */
[----:B------:R-:W-:Y:S01]  /*19c0*/  IADD3 R46, P2, R54, R18, RZ ;  /* 0x00000012362e7210 */ /* 0x000fe20007f5e0ff */
[----:B------:R1:W2:Y:S01]  /*19d0*/  SHFL.IDX PT, R13, R4, 0x1, 0x181f ;  /* 0x00381f00040d7f89 */ /* 0x0002a200000e0000 */
[-C--:B---3--:R-:W-:Y:S01]  /*19e0*/  IADD3 R34, P0, R20, R8.reuse, RZ ;  /* 0x0000000814227210 */ /* 0x088fe20007f1e0ff */
[----:B------:R-:W-:Y:S02]  /*19f0*/  IMAD R229, R81, 0x200, R229 ;  /* 0x0000020051e57824 */ /* 0x000fe400078e02e5 */
[----:B------:R-:W-:Y:S01]  /*1a00*/  IMAD.X R47, R7, 0x1, R19, P2 ;  /* 0x00000001072f7824 */ /* 0x000fe200010e0613 */
[----:B------:R-:W-:Y:S01]  /*1a10*/  ISETP.GE.AND P2, PT, R235, c[0x0][0x1d4], PT ;  /* 0x00007500eb007a0c */ /* 0x000fe20003f46270 */
[----:B-----5:R-:W-:Y:S01]  /*1a20*/  IMAD.X R35, R21, 0x1, R3, P0 ;  /* 0x0000000115237824 */ /* 0x020fe200000e0603 */
[----:B------:R-:W-:Y:S01]  /*1a30*/  IADD3 R32, P0, R18, R8, RZ ;  /* 0x0000000812207210 */ /* 0x000fe20007f1e0ff */
[----:B------:R-:W-:-:S02]  /*1a40*/  IMAD.SHL.U32 R81, R81, 0x8, RZ ;  /* 0x0000000851517824 */ /* 0x000fc400078e00ff */
[----:B------:R-:W-:Y:S02]  /*1a50*/  IMAD.SHL.U32 R229, R229, 0x2, RZ ;  /* 0x00000002e5e57824 */ /* 0x000fe400078e00ff */
[----:B------:R-:W-:Y:S02]  /*1a60*/  IMAD.X R33, R19, 0x1, R3, P0 ;  /* 0x0000000113217824 */ /* 0x000fe400000e0603 */
[----:B----4-:R-:W-:Y:S01]  /*1a70*/  @P1 IMAD.WIDE R20, R235, 0x2, R14 ;  /* 0x00000002eb141825 */ /* 0x010fe200078e020e */
[----:B------:R-:W-:-:S03]  /*1a80*/  IADD3 R228, R229, 0x8120, RZ ;  /* 0x00008120e5e47810 */ /* 0x000fc60007ffe0ff */
[----:B------:R-:W-:Y:S01]  /*1a90*/  @P1 IMAD.WIDE R18, R201, 0x2, R14 ;  /* 0x00000002c9121825 */ /* 0x000fe200078e020e */
[----:B------:R3:W-:Y:S01]  /*1aa0*/  @P1 LDGSTS.E.BYPASS.LTC128B.128 [R233+0x8100], [R20.64], !P2 ;  /* 0x0810000014e91fae */ /* 0x0007e2000d101d50 */
[C---:B-1----:R-:W-:Y:S02]  /*1ab0*/  LOP3.LUT R4, R82.reuse, 0xfffffff8, RZ, 0xc0, !PT ;  /* 0xfffffff852047812 */ /* 0x042fe400078ec0ff */
[----:B------:R-:W-:-:S03]  /*1ac0*/  IMAD.SHL.U32 R82, R82, 0x40, RZ ;  /* 0x0000004052527824 */ /* 0x000fc600078e00ff */
[----:B------:R-:W-:Y:S02]  /*1ad0*/  IMAD.IADD R4, R5, 0x1, -R4 ;  /* 0x0000000105047824 */ /* 0x000fe400078e0a04 */
[----:B------:R-:W-:Y:S02]  /*1ae0*/  LOP3.LUT R82, R82, 0xfffffe00, RZ, 0xc0, !PT ;  /* 0xfffffe0052527812 */ /* 0x000fe400078ec0ff */
[----:B------:R-:W-:Y:S01]  /*1af0*/  IADD3 R5, R229, 0x8100, RZ ;  /* 0x00008100e5057810 */ /* 0x000fe20007ffe0ff */
[----:B------:R-:W-:Y:S02]  /*1b00*/  IMAD.SHL.U32 R6, R4, 0x40, RZ ;  /* 0x0000004004067824 */ /* 0x000fe400078e00ff */
[----:B------:R-:W-:-:S03]  /*1b10*/  IMAD R230, R86, 0x400, R82 ;  /* 0x0000040056e67824 */ /* 0x000fc600078e0252 */
[----:B------:R-:W-:-:S04]  /*1b20*/  LOP3.LUT R6, R6, 0x1c0, RZ, 0xc0, !PT ;  /* 0x000001c006067812 */ /* 0x000fc800078ec0ff */
[----:B------:R-:W-:Y:S02]  /*1b30*/  LOP3.LUT R81, R6, 0x8, R81, 0xf8, !PT ;  /* 0x0000000806517812 */ /* 0x000fe400078ef851 */
[----:B------:R-:W-:Y:S01]  /*1b40*/  SHF.R.U32.HI R6, RZ, 0x3, R6 ;  /* 0x00000003ff067819 */ /* 0x000fe20000011606 */
[----:B---3--:R-:W-:-:S03]  /*1b50*/  @P1 IMAD.WIDE R20, R202, 0x2, R14 ;  /* 0x00000002ca141825 */ /* 0x008fc600078e020e */
[----:B------:R-:W-:Y:S01]  /*1b60*/  LOP3.LUT R81, R81, R6, RZ, 0x3c, !PT ;  /* 0x0000000651517212 */ /* 0x000fe200078e3cff */
[----:B------:R-:W-:Y:S01]  /*1b70*/  @P1 IMAD.WIDE R14, R200, 0x2, R14 ;  /* 0x00000002c80e1825 */ /* 0x000fe200078e020e */
[----:B------:R1:W-:Y:S03]  /*1b80*/  @P1 LDGSTS.E.BYPASS.LTC128B.128 [R233+0xa100], [R20.64], !P6 ;  /* 0x0a10000014e91fae */ /* 0x0003e6000f101d50 */
[----:B------:R-:W-:Y:S01]  /*1b90*/  IMAD.IADD R230, R81, 0x1, R230 ;  /* 0x0000000151e67824 */ /* 0x000fe200078e02e6 */
[----:B------:R3:W-:Y:S03]  /*1ba0*/  @P1 LDGSTS.E.BYPASS.LTC128B.128 [R233+0xc100], [R18.64], !P5 ;  /* 0x0c10000012e91fae */ /* 0x0007e6000e901d50 */
[----:B------:R-:W-:Y:S01]  /*1bb0*/  IMAD.SHL.U32 R230, R230, 0x2, RZ ;  /* 0x00000002e6e67824 */ /* 0x000fe200078e00ff */
[----:B------:R4:W-:Y:S01]  /*1bc0*/  @P1 LDGSTS.E.BYPASS.LTC128B.128 [R233+0xe100], [R14.64], !P4 ;  /* 0x0e1000000ee91fae */ /* 0x0009e2000e101d50 */
[----:B------:R-:W-:-:S13]  /*1bd0*/  ISETP.GT.AND P1, PT, R2, 0x20, PT ;  /* 0x000000200200780c */ /* 0x000fda0003f24270 */
[----:B--2---:R-:W-:-:S04]  /*1be0*/  @P1 IMAD.WIDE R24, R235, 0x2, R12 ;  /* 0x00000002eb181825 */ /* 0x004fc800078e020c */
[--C-:B------:R-:W-:Y:S01]  /*1bf0*/  @P1 IMAD.WIDE R22, R202, 0x2, R12.reuse ;  /* 0x00000002ca161825 */ /* 0x100fe200078e020c */
[----:B------:R2:W-:Y:S03]  /*1c00*/  @P1 LDGSTS.E.BYPASS.LTC128B.128 [R233+0x9100], [R24.64], !P2 ;  /* 0x0910000018e91fae */ /* 0x0005e6000d101d50 */
[C-C-:B-1----:R-:W-:Y:S01]  /*1c10*/  @P1 IMAD.WIDE R20, R201.reuse, 0x2, R12.reuse ;  /* 0x00000002c9141825 */ /* 0x142fe200078e020c */
[----:B------:R1:W-:Y:S03]  /*1c20*/  @P1 LDGSTS.E.BYPASS.LTC128B.128 [R233+0xb100], [R22.64], !P6 ;  /* 0x0b10000016e91fae */ /* 0x0003e6000f101d50 */
[----:B------:R-:W-:Y:S01]  /*1c30*/  @P1 IMAD.WIDE R12, R200, 0x2, R12 ;  /* 0x00000002c80c1825 */ /* 0x000fe200078e020c */
[----:B------:R1:W-:Y:S03]  /*1c40*/  @P1 LDGSTS.E.BYPASS.LTC128B.128 [R233+0xd100], [R20.64], !P5 ;  /* 0x0d10000014e91fae */ /* 0x0003e6000e901d50 */
[----:B----4-:R-:W-:Y:S01]  /*1c50*/  IMAD.WIDE R14, R201, 0x2, RZ ;  /* 0x00000002c90e7825 */ /* 0x010fe200078e02ff */
[----:B------:R4:W-:Y:S01]  /*1c60*/  @P1 LDGSTS.E.BYPASS.LTC128B.128 [R233+0xf100], [R12.64], !P4 ;  /* 0x0f1000000ce91fae */ /* 0x0009e2000e101d50 */
[----:B------:R-:W-:-:S03]  /*1c70*/  LOP3.LUT P1, RZ, R0, 0x2, RZ, 0xc0, !PT ;  /* 0x0000000200ff7812 */ /* 0x000fc6000782c0ff */
[----:B------:R-:W0:Y:S01]  /*1c80*/  LDGDEPBAR ;  /* 0x00000000000079af */ /* 0x000e220000000000 */
[----:B------:R-:W-:-:S05]  /*1c90*/  IADD3 R44, P0, R54, R14, RZ ;  /* 0x0000000e362c7210 */ /* 0x000fca0007f1e0ff */
[----:B------:R-:W-:Y:S01]  /*1ca0*/  IMAD.X R45, R7, 0x1, R15, P0 ;  /* 0x00000001072d7824 */ /* 0x000fe200000e060f */
[----:B---3--:R-:W-:-:S03]  /*1cb0*/  IADD3 R18, P0, R14, R8, RZ ;  /* 0x000000080e127210 */ /* 0x008fc60007f1e0ff */
[----:B------:R-:W-:Y:S02]  /*1cc0*/  @P1 IADD3 R228, R5, -0x20, RZ ;  /* 0xffffffe005e41810 */ /* 0x000fe40007ffe0ff */
[----:B------:R-:W-:Y:S02]  /*1cd0*/  IMAD.X R19, R15, 0x1, R3, P0 ;  /* 0x000000010f137824 */ /* 0x000fe400000e0603 */
[C---:B------:R-:W-:Y:S02]  /*1ce0*/  IADD3 R219, R228.reuse, 0x800, RZ ;  /* 0x00000800e4db7810 */ /* 0x040fe40007ffe0ff */
[C---:B------:R-:W-:Y:S02]  /*1cf0*/  IADD3 R218, R228.reuse, 0x1000, RZ ;  /* 0x00001000e4da7810 */ /* 0x040fe40007ffe0ff */
[C---:B------:R-:W-:Y:S02]  /*1d00*/  IADD3 R217, R228.reuse, 0x1800, RZ ;  /* 0x00001800e4d97810 */ /* 0x040fe40007ffe0ff */
[----:B------:R-:W-:-:S02]  /*1d10*/  IADD3 R215, R228, 0x2000, RZ ;  /* 0x00002000e4d77810 */ /* 0x000fc40007ffe0ff */
[----:B------:R-:W-:Y:S01]  /*1d20*/  IADD3 R214, R228, 0x2800, RZ ;  /* 0x00002800e4d67810 */ /* 0x000fe20007ffe0ff */
[----:B----4-:R-:W-:Y:S01]  /*1d30*/  IMAD.WIDE R12, R200, 0x2, RZ ;  /* 0x00000002c80c7825 */ /* 0x010fe200078e02ff */
[----:B------:R-:W-:-:S04]  /*1d40*/  DEPBAR.LE SB0, 0x1 ;  /* 0x000080400000791a */ /* 0x000fc80000000000 */
[----:B------:R-:W-:Y:S01]  /*1d50*/  IADD3 R54, P0, R54, R12, RZ ;  /* 0x0000000c36367210 */ /* 0x000fe20007f1e0ff */
[----:B------:R-:W-:-:S04]  /*1d60*/  DEPBAR.LE SB0, 0x0 ;  /* 0x000080000000791a */ /* 0x000fc80000000000 */
[----:B------:R-:W-:Y:S01]  /*1d70*/  BAR.SYNC.DEFER_BLOCKING 0x0 ;  /* 0x0000000000007b1d */ /* 0x000fe20000010000 */
[----:B------:R-:W-:Y:S01]  /*1d80*/  IMAD.X R55, R7, 0x1, R13, P0 ;  /* 0x0000000107377824 */ /* 0x000fe200000e060d */
[----:B------:R-:W-:Y:S02]  /*1d90*/  IADD3 R8, P0, R12, R8, RZ ;  /* 0x000000080c087210 */ /* 0x000fe40007f1e0ff */
[----:B------:R-:W-:Y:S02]  /*1da0*/  IADD3 R213, R228, 0x3000, RZ ;  /* 0x00003000e4d57810 */ /* 0x000fe40007ffe0ff */
[----:B------:R-:W-:Y:S01]  /*1db0*/  R2P PR, R4, 0x6 ;  /* 0x0000000604007804 */ /* 0x000fe20000000000 */
[----:B------:R-:W-:Y:S01]  /*1dc0*/  IMAD.X R9, R13, 0x1, R3, P0 ;  /* 0x000000010d097824 */ /* 0x000fe200000e0603 */
[----:B------:R-:W-:Y:S01]  /*1dd0*/  ISETP.GE.AND P0, PT, R235, c[0x0][0x1d4], PT ;  /* 0x00007500eb007a0c */ /* 0x000fe20003f06270 */
[----:B------:R-:W-:Y:S01]  /*1de0*/  IMAD.MOV.U32 R3, RZ, RZ, 0x10 ;  /* 0x00000010ff037424 */ /* 0x000fe200078e00ff */
[----:B------:R-:W-:-:S02]  /*1df0*/  IADD3 R212, R228, 0x3800, RZ ;  /* 0x00003800e4d47810 */ /* 0x000fc40007ffe0ff */
[----:B------:R-:W-:Y:S02]  /*1e00*/  ISETP.LT.OR P0, PT, R2, 0x1, P0 ;  /* 0x000000010200780c */ /* 0x000fe40000701670 */
[----:B------:R-:W-:Y:S02]  /*1e10*/  SEL R3, R3, 0xfffffff0, !P1 ;  /* 0xfffffff003037807 */ /* 0x000fe40004800000 */
[----:B------:R-:W-:Y:S02]  /*1e20*/  ISETP.GE.AND P1, PT, R16, c[0x0][0x1d4], PT ;  /* 0x0000750010007a0c */ /* 0x000fe40003f26270 */
[C---:B------:R-:W-:Y:S01]  /*1e30*/  IADD3 R211, R228.reuse, 0x4000, RZ ;  /* 0x00004000e4d37810 */ /* 0x040fe20007ffe0ff */
[----:B------:R-:W-:Y:S01]  /*1e40*/  IMAD R226, R3, 0x2, R230 ;  /* 0x0000000203e27824 */ /* 0x000fe200078e02e6 */
[C---:B------:R-:W-:Y:S02]  /*1e50*/  IADD3 R210, R228.reuse, 0x4800, RZ ;  /* 0x00004800e4d27810 */ /* 0x040fe40007ffe0ff */
[C---:B------:R-:W-:Y:S01]  /*1e60*/  IADD3 R209, R228.reuse, 0x5000, RZ ;  /* 0x00005000e4d17810 */ /* 0x040fe20007ffe0ff */
[----:B------:R-:W-:Y:S01]  /*1e70*/  LDSM.16.M88.4 R40, [R230+0x10100] ;  /* 0x01010000e628783b */ /* 0x000fe20000000200 */
[----:B------:R-:W-:-:S02]  /*1e80*/  IADD3 R208, R228, 0x5800, RZ ;  /* 0x00005800e4d07810 */ /* 0x000fc40007ffe0ff */
[C---:B------:R-:W-:Y:S01]  /*1e90*/  IADD3 R207, R228.reuse, 0x6000, RZ ;  /* 0x00006000e4cf7810 */ /* 0x040fe20007ffe0ff */
[----:B------:R-:W-:Y:S01]  /*1ea0*/  LDSM.16.M88.4 R4, [R226+0x10100] ;  /* 0x01010000e204783b */ /* 0x000fe20000000200 */
[C---:B------:R-:W-:Y:S02]  /*1eb0*/  IADD3 R206, R228.reuse, 0x6800, RZ ;  /* 0x00006800e4ce7810 */ /* 0x040fe40007ffe0ff */
[C---:B------:R-:W-:Y:S01]  /*1ec0*/  IADD3 R205, R228.reuse, 0x7000, RZ ;  /* 0x00007000e4cd7810 */ /* 0x040fe20007ffe0ff */
[----:B------:R-:W-:Y:S01]  /*1ed0*/  LDSM.16.M88.4 R12, [R229+0x8100] ;  /* 0x00810000e50c783b */ /* 0x000fe20000000200 */
[----:B------:R-:W-:-:S03]  /*1ee0*/  IADD3 R204, R228, 0x7800, RZ ;  /* 0x00007800e4cc7810 */ /* 0x000fc60007ffe0ff */
[----:B------:R-:W3:Y:S04]  /*1ef0*/  LDSM.16.M88.4 R56, [R229+0x8900] ;  /* 0x00890000e538783b */ /* 0x000ee80000000200 */
[----:B------:R-:W-:Y:S04]  /*1f00*/  LDSM.16.M88.4 R48, [R229+0x9100] ;  /* 0x00910000e530783b */ /* 0x000fe80000000200 */
[----:B-1----:R-:W-:Y:S04]  /*1f10*/  LDSM.16.M88.4 R20, [R229+0x9900] ;  /* 0x00990000e514783b */ /* 0x002fe80000000200 */
[----:B------:R-:W-:Y:S04]  /*1f20*/  LDSM.16.M88.4 R64, [R228] ;  /* 0x00000000e440783b */ /* 0x000fe80000000200 */
[----:B------:R-:W1:Y:S04]  /*1f30*/  LDSM.16.M88.4 R36, [R228+0x800] ;  /* 0x00080000e424783b */ /* 0x000e680000000200 */
[----:B------:R-:W-:Y:S04]  /*1f40*/  LDSM.16.M88.4 R28, [R228+0x1000] ;  /* 0x00100000e41c783b */ /* 0x000fe80000000200 */
[----:B--2---:R-:W2:Y:S04]  /*1f50*/  LDSM.16.M88.4 R24, [R228+0x1800] ;  /* 0x00180000e418783b */ /* 0x004ea80000000200 */
[----:B------:R-:W-:Y:S01]  /*1f60*/  @!PT LDS RZ, [RZ] ;  /* 0x00000000fffff984 */ /* 0x000fe20000000800 */
[----:B------:R-:W-:Y:S01]  /*1f70*/  @!PT LDS RZ, [RZ] ;  /* 0x00000000fffff984 */ /* 0x000fe20000000800 */
[----:B------:R-:W-:Y:S01]  /*1f80*/  @!PT LDS RZ, [RZ] ;  /* 0x00000000fffff984 */ /* 0x000fe20000000800 */
[----:B------:R4:W-:Y:S01]  /*1f90*/  LDGSTS.E.BYPASS.LTC128B.128 [R233+0x100], [R52.64], !P0 ;  /* 0x0010000034e97fae */ /* 0x0009e2000c101d50 */
[----:B------:R-:W-:-:S02]  /*1fa0*/  ISETP.LT.OR P0, PT, R2, 0x1, P1 ;  /* 0x000000010200780c */ /* 0x000fc40000f01670 */
[----:B------:R-:W-:Y:S01]  /*1fb0*/  ISETP.GE.AND P1, PT, R11, c[0x0][0x1d4], PT ;  /* 0x000075000b007a0c */ /* 0x000fe20003f26270 */
[----:B---3--:R-:W-:Y:S10]  /*1fc0*/  HMMA.16816.F32.BF16 R60, R40, R56, RZ ;  /* 0x00000038283c723c */ /* 0x008ff400000418ff */
[----:B------:R3:W-:Y:S01]  /*1fd0*/  LDGSTS.E.BYPASS.LTC128B.128 [R233+0x2100], [R46.64], !P0 ;  /* 0x021000002ee97fae */ /* 0x0007e2000c101d50 */
[----:B------:R-:W-:-:S02]  /*1fe0*/  ISETP.LT.OR P0, PT, R2, 0x1, P1 ;  /* 0x000000010200780c */ /* 0x000fc40000f01670 */
[----:B------:R-:W-:Y:S01]  /*1ff0*/  ISETP.GE.AND P1, PT, R10, c[0x0][0x1d4], PT ;  /* 0x000075000a007a0c */ /* 0x000fe20003f26270 */
[----:B------:R-:W-:Y:S01]  /*2000*/  IMAD.MOV.U32 R10, RZ, RZ, 0x20 ;  /* 0x00000020ff0a7424 */ /* 0x000fe200078e00ff */
[----:B------:R-:W-:Y:S09]  /*2010*/  HMMA.16816.F32.BF16 R56, R40, R58, RZ ;  /* 0x0000003a2838723c */ /* 0x000ff200000418ff */
[----:B------:R3:W-:Y:S01]  /*2020*/  LDGSTS.E.BYPASS.LTC128B.128 [R233+0x4100], [R44.64], !P0 ;  /* 0x041000002ce97fae */ /* 0x0007e2000c101d50 */
[----:B------:R-:W-:-:S02]  /*2030*/  ISETP.LT.OR P0, PT, R2, 0x1, P1 ;  /* 0x000000010200780c */ /* 0x000fc40000f01670 */
[C---:B------:R-:W-:Y:S01]  /*2040*/  ISETP.LT.OR P1, PT, R2.reuse, 0x21, P1 ;  /* 0x000000210200780c */ /* 0x040fe20000f21670 */
[C---:B-1----:R-:W-:Y:S10]  /*2050*/  HMMA.16816.F32.BF16 R60, R4.reuse, R36, R60 ;  /* 0x00000024043c723c */ /* 0x042ff4000004183c */
[----:B------:R4:W-:Y:S01]  /*2060*/  LDGSTS.E.BYPASS.LTC128B.128 [R233+0x6100], [R54.64], !P0 ;  /* 0x0610000036e97fae */ /* 0x0009e2000c101d50 */
[----:B------:R-:W-:Y:S01]  /*2070*/  ISETP.GE.AND P0, PT, R235, c[0x0][0x1d4], PT ;  /* 0x00007500eb007a0c */ /* 0x000fe20003f06270 */
[----:B------:R-:W-:Y:S03]  /*2080*/  HMMA.16816.F32.BF16 R56, R4, R38, R56 ;  /* 0x000000260438723c */ /* 0x000fe60000041838 */
[----:B------:R-:W-:-:S05]  /*2090*/  ISETP.LT.OR P0, PT, R2, 0x21, P0 ;  /* 0x000000210200780c */ /* 0x000fca0000701670 */
[----:B---3--:R-:W-:Y:S08]  /*20a0*/  HMMA.16816.F32.BF16 R44, R40, R20, RZ ;  /* 0x00000014282c723c */ /* 0x008ff000000418ff */
[----:B------:R1:W-:Y:S01]  /*20b0*/  LDGSTS.E.BYPASS.LTC128B.128 [R233+0x1100], [R34.64], !P0 ;  /* 0x0110000022e97fae */ /* 0x0003e2000c101d50 */
[----:B------:R-:W-:-:S04]  /*20c0*/  ISETP.GE.AND P0, PT, R16, c[0x0][0x1d4], PT ;  /* 0x0000750010007a0c */ /* 0x000fc80003f06270 */
[----:B------:R-:W-:Y:S01]  /*20d0*/  ISETP.LT.OR P0, PT, R2, 0x21, P0 ;  /* 0x000000210200780c */ /* 0x000fe20000701670 */
[C---:B----4-:R-:W-:Y:S08]  /*20e0*/  HMMA.16816.F32.BF16 R52, R40.reuse, R48, RZ ;  /* 0x000000302834723c */ /* 0x050ff000000418ff */
[----:B------:R-:W-:Y:S04]  /*20f0*/  HMMA.16816.F32.BF16 R48, R40, R50, RZ ;  /* 0x000000322830723c */ /* 0x000fe800000418ff */
[----:B------:R1:W-:Y:S01]  /*2100*/  LDGSTS.E.BYPASS.LTC128B.128 [R233+0x3100], [R32.64], !P0 ;  /* 0x0310000020e97fae */ /* 0x0003e2000c101d50 */
[----:B------:R-:W-:-:S04]  /*2110*/  ISETP.GE.AND P0, PT, R11, c[0x0][0x1d4], PT ;  /* 0x000075000b007a0c */ /* 0x000fc80003f06270 */
[----:B------:R-:W-:Y:S02]  /*2120*/  ISETP.LT.OR P0, PT, R2, 0x21, P0 ;  /* 0x000000210200780c */ /* 0x000fe40000701670 */
[----:B------:R-:W-:Y:S01]  /*2130*/  SEL R2, R10, 0xffffffe0, !P2 ;  /* 0xffffffe00a027807 */ /* 0x000fe20005000000 */
[C---:B--2---:R-:W-:Y:S04]  /*2140*/  HMMA.16816.F32.BF16 R44, R4.reuse, R24, R44 ;  /* 0x00000018042c723c */ /* 0x044fe8000004182c */
[C---:B------:R-:W-:Y:S02]  /*2150*/  IMAD R225, R2.reuse, 0x2, R230 ;  /* 0x0000000202e17824 */ /* 0x040fe400078e02e6 */
[----:B------:R-:W-:Y:S02]  /*2160*/  IMAD R223, R2, 0x2, R226 ;  /* 0x0000000202df7824 */ /* 0x000fe400078e02e2 */
[----:B------:R-:W-:Y:S02]  /*2170*/  HMMA.16816.F32.BF16 R52, R4, R28, R52 ;  /* 0x0000001c0434723c */ /* 0x000fe40000041834 */
[----:B------:R2:W-:Y:S01]  /*2180*/  LDGSTS.E.BYPASS.LTC128B.128 [R233+0x5100], [R18.64], !P0 ;  /* 0x0510000012e97fae */ /* 0x0005e2000c101d50 */
[----:B------:R-:W-:Y:S01]  /*2190*/  LOP3.LUT P0, RZ, R0, 0x4, RZ, 0xc0, !PT ;  /* 0x0000000400ff7812 */ /* 0x000fe2000780c0ff */
[----:B------:R-:W-:-:S02]  /*21a0*/  IMAD.MOV.U32 R0, RZ, RZ, 0x40 ;  /* 0x00000040ff007424 */ /* 0x000fc400078e00ff */
[----:B------:R3:W-:Y:S01]  /*21b0*/  LDGSTS.E.BYPASS.LTC128B.128 [R233+0x7100], [R8.64], !P1 ;  /* 0x0710000008e97fae */ /* 0x0007e2000c901d50 */
[----:B------:R-:W-:Y:S01]  /*21c0*/  ISETP.GT.AND P1, PT, R234, 0x3f, PT ;  /* 0x0000003fea00780c */ /* 0x000fe20003f24270 */
[----:B------:R-:W-:Y:S01]  /*21d0*/  HMMA.16816.F32.BF16 R48, R4, R30, R48 ;  /* 0x0000001e0430723c */ /* 0x000fe20000041830 */
[----:B------:R-:W-:Y:S01]  /*21e0*/  SEL R0, R0, 0xffffffc0, !P0 ;  /* 0xffffffc000007807 */ /* 0x000fe20004000000 */
[----:B------:R-:W-:Y:S01]  /*21f0*/  LDSM.16.M88.4 R76, [R230+0x1c100] ;  /* 0x01c10000e64c783b */ /* 0x000fe20000000200 */
[----:B------:R-:W-:-:S03]  /*2200*/  PLOP3.LUT P0, PT, PT, PT, UP0, 0x40, 0x0 ;  /* 0x000000000000781c */ /* 0x000fc60003f0e808 */
[----:B------:R-:W-:Y:S01]  /*2210*/  IMAD.IADD R224, R229, 0x1, R0 ;  /* 0x00000001e5e07824 */ /* 0x000fe200078e0200 */
[----:B-1----:R-:W-:Y:S01]  /*2220*/  LDSM.16.M88.4 R32, [R225+0x10100] ;  /* 0x01010000e120783b */ /* 0x002fe20000000200 */
[----:B------:R-:W-:-:S03]  /*2230*/  IMAD.IADD R216, R0, 0x1, R228 ;  /* 0x0000000100d87824 */ /* 0x000fc600078e02e4 */
[----:B------:R-:W-:Y:S04]  /*2240*/  LDSM.16.M88.4 R68, [R224+0x9900] ;  /* 0x00990000e044783b */ /* 0x000fe80000000200 */
[----:B------:R-:W-:Y:S04]  /*2250*/  LDSM.16.M88.4 R28, [R216] ;  /* 0x00000000d81c783b */ /* 0x000fe80000000200 */
[----:B------:R-:W-:Y:S01]  /*2260*/  LDSM.16.M88.4 R36, [R216+0x800] ;  /* 0x00080000d824783b */ /* 0x000fe20000000200 */
[C---:B--2---:R-:W-:Y:S03]  /*2270*/  HMMA.16816.F32.BF16 R16, R40.reuse, R12, RZ ;  /* 0x0000000c2810723c */ /* 0x044fe600000418ff */
[----:B------:R-:W-:Y:S04]  /*2280*/  LDSM.16.M88.4 R72, [R224+0xc900] ;  /* 0x00c90000e048783b */ /* 0x000fe80000000200 */
[----:B---3--:R-:W1:Y:S01]  /*2290*/  LDSM.16.M88.4 R8, [R224+0x8100] ;  /* 0x00810000e008783b */ /* 0x008e620000000200 */
[C---:B------:R-:W-:Y:S03]  /*22a0*/  HMMA.16816.F32.BF16 R12, R40.reuse, R14, RZ ;  /* 0x0000000e280c723c */ /* 0x040fe600000418ff */
[----:B------:R-:W0:Y:S05]  /*22b0*/  LDGDEPBAR ;  /* 0x00000000000079af */ /* 0x000e2a0000000000 */
[----:B------:R-:W-:Y:S01]  /*22c0*/  HMMA.16816.F32.BF16 R40, R40, R22, RZ ;  /* 0x000000162828723c */ /* 0x000fe200000418ff */
[----:B------:R-:W2:Y:S07]  /*22d0*/  LDSM.16.M88.4 R20, [R224+0x8900] ;  /* 0x00890000e014783b */ /* 0x000eae0000000200 */
[C---:B------:R-:W-:Y:S08]  /*22e0*/  HMMA.16816.F32.BF16 R16, R4.reuse, R64, R16 ;  /* 0x000000400410723c */ /* 0x040ff00000041810 */
[C---:B------:R-:W-:Y:S01]  /*22f0*/  HMMA.16816.F32.BF16 R12, R4.reuse, R66, R12 ;  /* 0x00000042040c723c */ /* 0x040fe2000004180c */
[----:B------:R-:W-:Y:S07]  /*2300*/  LDSM.16.M88.4 R64, [R216+0x1000] ;  /* 0x00100000d840783b */ /* 0x000fee0000000200 */
        /* <DEDUP_REMOVED lines=13> */
[----:B------:R-:W-:Y:S01]  /*23e0*/  HMMA.16816.F32.BF16 R40, R32, R70, R40 ;  /* 0x000000462028723c */ /* 0x000fe20000041828 */
[----:B------:R-:W4:Y:S04]  /*23f0*/  LDSM.16.M88.4 R32, [R229+0xa900] ;  /* 0x00a90000e520783b */ /* 0x000f280000000200 */
[----:B------:R-:W-:Y:S03]  /*2400*/  LDSM.16.M88.4 R68, [R224+0xb900] ;  /* 0x00b90000e044783b */ /* 0x000fe60000000200 */
        /* <DEDUP_REMOVED lines=10> */
[----:B------:R-:W-:Y:S01]  /*24b0*/  HMMA.16816.F32.BF16 R12, R24, R6, R12 ;  /* 0x00000006180c723c */ /* 0x000fe2000004180c */
[----:B------:R-:W2:Y:S07]  /*24c0*/  LDSM.16.M88.4 R4, [R228+0x2000] ;  /* 0x00200000e404783b */ /* 0x000eae0000000200 */
[C---:B------:R-:W-:Y:S08]  /*24d0*/  HMMA.16816.F32.BF16 R52, R8.reuse, R64, R52 ;  /* 0x000000400834723c */ /* 0x040ff00000041834 */
[----:B------:R-:W-:Y:S01]  /*24e0*/  HMMA.16816.F32.BF16 R48, R8, R66, R48 ;  /* 0x000000420830723c */ /* 0x000fe20000041830 */
[----:B------:R-:W3:Y:S04]  /*24f0*/  LDSM.16.M88.4 R8, [R228+0x2800] ;  /* 0x00280000e408783b */ /* 0x000ee80000000200 */
[----:B------:R-:W-:Y:S03]  /*2500*/  LDSM.16.M88.4 R64, [R230+0x18100] ;  /* 0x01810000e640783b */ /* 0x000fe60000000200 */
[C---:B----4-:R-:W-:Y:S08]  /*2510*/  HMMA.16816.F32.BF16 R60, R24.reuse, R32, R60 ;  /* 0x00000020183c723c */ /* 0x050ff0000004183c */
[C---:B------:R-:W-:Y:S01]  /*2520*/  HMMA.16816.F32.BF16 R56, R24.reuse, R34, R56 ;  /* 0x000000221838723c */ /* 0x040fe20000041838 */
[----:B------:R-:W4:Y:S07]  /*2530*/  LDSM.16.M88.4 R32, [R228+0x3000] ;  /* 0x00300000e420783b */ /* 0x000f2e0000000200 */
[C---:B-1----:R-:W-:Y:S08]  /*2540*/  HMMA.16816.F32.BF16 R52, R24.reuse, R28, R52 ;  /* 0x0000001c1834723c */ /* 0x042ff00000041834 */
[C---:B------:R-:W-:Y:S01]  /*2550*/  HMMA.16816.F32.BF16 R48, R24.reuse, R30, R48 ;  /* 0x0000001e1830723c */ /* 0x040fe20000041830 */
[----:B------:R-:W1:Y:S07]  /*2560*/  LDSM.16.M88.4 R28, [R228+0x3800] ;  /* 0x00380000e41c783b */ /* 0x000e6e0000000200 */
[C---:B-----5:R-:W-:Y:S08]  /*2570*/  HMMA.16816.F32.BF16 R44, R24.reuse, R36, R44 ;  /* 0x00000024182c723c */ /* 0x060ff0000004182c */
        /* <DEDUP_REMOVED lines=25> */
[C---:B------:R-:W-:Y:S08]  /*2710*/  HMMA.16816.F32.BF16 R44, R36.reuse, R68, R44 ;  /* 0x00000044242c723c */ /* 0x040ff0000004182c */
[----:B------:R-:W-:Y:S01]  /*2720*/  HMMA.16816.F32.BF16 R40, R36, R70, R40 ;  /* 0x000000462428723c */ /* 0x000fe20000041828 */
[----:B------:R-:W5:Y:S04]  /*2730*/  LDSM.16.M88.4 R68, [R229+0xd900] ;  /* 0x00d90000e544783b */ /* 0x000f680000000200 */
[----:B------:R-:W3:Y:S03]  /*2740*/  LDSM.16.M88.4 R36, [R229+0xc900] ;  /* 0x00c90000e524783b */ /* 0x000ee60000000200 */
[C---:B-1----:R-:W-:Y:S08]  /*2750*/  HMMA.16816.F32.BF16 R16, R20.reuse, R32, R16 ;  /* 0x000000201410723c */ /* 0x042ff00000041810 */
[C---:B------:R-:W-:Y:S01]  /*2760*/  HMMA.16816.F32.BF16 R12, R20.reuse, R34, R12 ;  /* 0x00000022140c723c */ /* 0x040fe2000004180c */
[----:B------:R-:W-:Y:S07]  /*2770*/  LDSM.16.M88.4 R32, [R228+0x4000] ;  /* 0x00400000e420783b */ /* 0x000fee0000000200 */
[C---:B--2---:R-:W-:Y:S08]  /*2780*/  HMMA.16816.F32.BF16 R52, R20.reuse, R4, R52 ;  /* 0x000000041434723c */ /* 0x044ff00000041834 */
[C---:B------:R-:W-:Y:S01]  /*2790*/  HMMA.16816.F32.BF16 R48, R20.reuse, R6, R48 ;  /* 0x000000061430723c */ /* 0x040fe20000041830 */
[----:B------:R-:W1:Y:S07]  /*27a0*/  LDSM.16.M88.4 R4, [R229+0xd100] ;  /* 0x00d10000e504783b */ /* 0x000e6e0000000200 */
[C---:B----4-:R-:W-:Y:S08]  /*27b0*/  HMMA.16816.F32.BF16 R44, R20.reuse, R24, R44 ;  /* 0x00000018142c723c */ /* 0x050ff0000004182c */
[C---:B------:R-:W-:Y:S08]  /*27c0*/  HMMA.16816.F32.BF16 R60, R20.reuse, R28, R60 ;  /* 0x0000001c143c723c */ /* 0x040ff0000004183c */
[C---:B------:R-:W-:Y:S01]  /*27d0*/  HMMA.16816.F32.BF16 R56, R20.reuse, R30, R56 ;  /* 0x0000001e1438723c */ /* 0x040fe20000041838 */
[----:B------:R-:W-:Y:S07]  /*27e0*/  LDSM.16.M88.4 R28, [R228+0x4800] ;  /* 0x00480000e41c783b */ /* 0x000fee0000000200 */
[----:B------:R-:W-:Y:S01]  /*27f0*/  HMMA.16816.F32.BF16 R40, R20, R26, R40 ;  /* 0x0000001a1428723c */ /* 0x000fe20000041828 */
[----:B------:R-:W-:Y:S04]  /*2800*/  LDSM.16.M88.4 R20, [R226+0x18100] ;  /* 0x01810000e214783b */ /* 0x000fe80000000200 */
[----:B------:R-:W2:Y:S03]  /*2810*/  LDSM.16.M88.4 R24, [R228+0x5800] ;  /* 0x00580000e418783b */ /* 0x000ea60000000200 */
[C---:B---3--:R-:W-:Y:S08]  /*2820*/  HMMA.16816.F32.BF16 R16, R64.reuse, R8, R16 ;  /* 0x000000084010723c */ /* 0x048ff00000041810 */
[C---:B------:R-:W-:Y:S01]  /*2830*/  HMMA.16816.F32.BF16 R12, R64.reuse, R10, R12 ;  /* 0x0000000a400c723c */ /* 0x040fe2000004180c */
[----:B------:R-:W3:Y:S07]  /*2840*/  LDSM.16.M88.4 R8, [R228+0x5000] ;  /* 0x00500000e408783b */ /* 0x000eee0000000200 */
[C---:B-----5:R-:W-:Y:S08]  /*2850*/  HMMA.16816.F32.BF16 R44, R64.reuse, R68, R44 ;  /* 0x00000044402c723c */ /* 0x060ff0000004182c */
[C---:B------:R-:W-:Y:S08]  /*2860*/  HMMA.16816.F32.BF16 R60, R64.reuse, R36, R60 ;  /* 0x00000024403c723c */ /* 0x040ff0000004183c */
[C---:B------:R-:W-:Y:S01]  /*2870*/  HMMA.16816.F32.BF16 R56, R64.reuse, R38, R56 ;  /* 0x000000264038723c */ /* 0x040fe20000041838 */
[----:B------:R-:W-:Y:S07]  /*2880*/  LDSM.16.M88.4 R36, [R225+0x18100] ;  /* 0x01810000e124783b */ /* 0x000fee0000000200 */
[C---:B------:R-:W-:Y:S01]  /*2890*/  HMMA.16816.F32.BF16 R40, R64.reuse, R70, R40 ;  /* 0x000000464028723c */ /* 0x040fe20000041828 */
[----:B------:R-:W-:Y:S07]  /*28a0*/  LDSM.16.M88.4 R68, [R224+0xd100] ;  /* 0x00d10000e044783b */ /* 0x000fee0000000200 */
[C---:B-1----:R-:W-:Y:S08]  /*28b0*/  HMMA.16816.F32.BF16 R52, R64.reuse, R4, R52 ;  /* 0x000000044034723c */ /* 0x042ff00000041834 */
[----:B------:R-:W-:Y:S01]  /*28c0*/  HMMA.16816.F32.BF16 R48, R64, R6, R48 ;  /* 0x000000064030723c */ /* 0x000fe20000041830 */
[----:B------:R-:W1:Y:S04]  /*28d0*/  LDSM.16.M88.4 R64, [R224+0xd900] ;  /* 0x00d90000e040783b */ /* 0x000e680000000200 */
[----:B------:R-:W4:Y:S03]  /*28e0*/  LDSM.16.M88.4 R4, [R224+0xc100] ;  /* 0x00c10000e004783b */ /* 0x000f260000000200 */
[C---:B--2---:R-:W-:Y:S08]  /*28f0*/  HMMA.16816.F32.BF16 R44, R20.reuse, R24, R44 ;  /* 0x00000018142c723c */ /* 0x044ff0000004182c */
[C---:B------:R-:W-:Y:S08]  /*2900*/  HMMA.16816.F32.BF16 R16, R20.reuse, R32, R16 ;  /* 0x000000201410723c */ /* 0x040ff00000041810 */
[C---:B------:R-:W-:Y:S01]  /*2910*/  HMMA.16816.F32.BF16 R12, R20.reuse, R34, R12 ;  /* 0x00000022140c723c */ /* 0x040fe2000004180c */
[----:B------:R-:W-:Y:S07]  /*2920*/  LDSM.16.M88.4 R32, [R216+0x4000] ;  /* 0x00400000d820783b */ /* 0x000fee0000000200 */
[C---:B------:R-:W-:Y:S08]  /*2930*/  HMMA.16816.F32.BF16 R60, R20.reuse, R28, R60 ;  /* 0x0000001c143c723c */ /* 0x040ff0000004183c */
[C---:B------:R-:W-:Y:S01]  /*2940*/  HMMA.16816.F32.BF16 R56, R20.reuse, R30, R56 ;  /* 0x0000001e1438723c */ /* 0x040fe20000041838 */
[----:B------:R-:W-:Y:S07]  /*2950*/  LDSM.16.M88.4 R28, [R216+0x4800] ;  /* 0x00480000d81c783b */ /* 0x000fee0000000200 */
[C---:B------:R-:W-:Y:S01]  /*2960*/  HMMA.16816.F32.BF16 R40, R20.reuse, R26, R40 ;  /* 0x0000001a1428723c */ /* 0x040fe20000041828 */
[----:B------:R-:W-:Y:S07]  /*2970*/  LDSM.16.M88.4 R24, [R216+0x5000] ;  /* 0x00500000d818783b */ /* 0x000fee0000000200 */
[C---:B---3--:R-:W-:Y:S08]  /*2980*/  HMMA.16816.F32.BF16 R52, R20.reuse, R8, R52 ;  /* 0x000000081434723c */ /* 0x048ff00000041834 */
[----:B------:R-:W-:Y:S01]  /*2990*/  HMMA.16816.F32.BF16 R48, R20, R10, R48 ;  /* 0x0000000a1430723c */ /* 0x000fe20000041830 */
[----:B------:R-:W-:Y:S04]  /*29a0*/  LDSM.16.M88.4 R8, [R223+0x18100] ;  /* 0x01810000df08783b */ /* 0x000fe80000000200 */
[----:B------:R-:W2:Y:S03]  /*29b0*/  LDSM.16.M88.4 R20, [R216+0x5800] ;  /* 0x00580000d814783b */ /* 0x000ea60000000200 */
[C---:B-1----:R-:W-:Y:S08]  /*29c0*/  HMMA.16816.F32.BF16 R44, R36.reuse, R64, R44 ;  /* 0x00000040242c723c */ /* 0x042ff0000004182c */
[C---:B----4-:R-:W-:Y:S08]  /*29d0*/  HMMA.16816.F32.BF16 R16, R36.reuse, R4, R16 ;  /* 0x000000042410723c */ /* 0x050ff00000041810 */
        /* <DEDUP_REMOVED lines=9> */
[----:B------:R-:W3:Y:S04]  /*2a70*/  LDSM.16.M88.4 R68, [R229+0xf100] ;  /* 0x00f10000e544783b */ /* 0x000ee80000000200 */
[----:B------:R-:W-:Y:S03]  /*2a80*/  LDSM.16.M88.4 R36, [R226+0x1c100] ;  /* 0x01c10000e224783b */ /* 0x000fe60000000200 */
[C---:B--2---:R-:W-:Y:S08]  /*2a90*/  HMMA.16816.F32.BF16 R44, R8.reuse, R20, R44 ;  /* 0x00000014082c723c */ /* 0x044ff0000004182c */
[C---:B------:R-:W-:Y:S08]  /*2aa0*/  HMMA.16816.F32.BF16 R16, R8.reuse, R32, R16 ;  /* 0x000000200810723c */ /* 0x040ff00000041810 */
[C---:B------:R-:W-:Y:S01]  /*2ab0*/  HMMA.16816.F32.BF16 R12, R8.reuse, R34, R12 ;  /* 0x00000022080c723c */ /* 0x040fe2000004180c */
[----:B------:R-:W2:Y:S07]  /*2ac0*/  LDSM.16.M88.4 R32, [R228+0x6000] ;  /* 0x00600000e420783b */ /* 0x000eae0000000200 */
[C---:B------:R-:W-:Y:S08]  /*2ad0*/  HMMA.16816.F32.BF16 R60, R8.reuse, R28, R60 ;  /* 0x0000001c083c723c */ /* 0x040ff0000004183c */
[C---:B------:R-:W-:Y:S01]  /*2ae0*/  HMMA.16816.F32.BF16 R56, R8.reuse, R30, R56 ;  /* 0x0000001e0838723c */ /* 0x040fe20000041838 */
[----:B------:R-:W4:Y:S07]  /*2af0*/  LDSM.16.M88.4 R28, [R228+0x6800] ;  /* 0x00680000e41c783b */ /* 0x000f2e0000000200 */
[C---:B------:R-:W-:Y:S01]  /*2b00*/  HMMA.16816.F32.BF16 R40, R8.reuse, R22, R40 ;  /* 0x000000160828723c */ /* 0x040fe20000041828 */
[----:B------:R-:W5:Y:S07]  /*2b10*/  LDSM.16.M88.4 R20, [R228+0x7800] ;  /* 0x00780000e414783b */ /* 0x000f6e0000000200 */
[C---:B------:R-:W-:Y:S08]  /*2b20*/  HMMA.16816.F32.BF16 R52, R8.reuse, R24, R52 ;  /* 0x000000180834723c */ /* 0x040ff00000041834 */
[----:B------:R-:W-:Y:S01]  /*2b30*/  HMMA.16816.F32.BF16 R48, R8, R26, R48 ;  /* 0x0000001a0830723c */ /* 0x000fe20000041830 */
[----:B------:R-:W2:Y:S04]  /*2b40*/  LDSM.16.M88.4 R24, [R228+0x7000] ;  /* 0x00700000e418783b */ /* 0x000ea80000000200 */
[----:B------:R-:W-:Y:S03]  /*2b50*/  LDSM.16.M88.4 R8, [R225+0x1c100] ;  /* 0x01c10000e108783b */ /* 0x000fe60000000200 */
[C---:B-1----:R-:W-:Y:S08]  /*2b60*/  HMMA.16816.F32.BF16 R44, R76.reuse, R64, R44 ;  /* 0x000000404c2c723c */ /* 0x042ff0000004182c */
[C---:B------:R-:W-:Y:S08]  /*2b70*/  HMMA.16816.F32.BF16 R16, R76.reuse, R4, R16 ;  /* 0x000000044c10723c */ /* 0x040ff00000041810 */
[C---:B------:R-:W-:Y:S01]  /*2b80*/  HMMA.16816.F32.BF16 R12, R76.reuse, R6, R12 ;  /* 0x000000064c0c723c */ /* 0x040fe2000004180c */
[----:B------:R-:W1:Y:S07]  /*2b90*/  LDSM.16.M88.4 R4, [R224+0xe100] ;  /* 0x00e10000e004783b */ /* 0x000e6e0000000200 */
[C---:B------:R-:W-:Y:S08]  /*2ba0*/  HMMA.16816.F32.BF16 R60, R76.reuse, R72, R60 ;  /* 0x000000484c3c723c */ /* 0x040ff0000004183c */
[C---:B------:R-:W-:Y:S08]  /*2bb0*/  HMMA.16816.F32.BF16 R56, R76.reuse, R74, R56 ;  /* 0x0000004a4c38723c */ /* 0x040ff00000041838 */
[C---:B------:R-:W-:Y:S01]  /*2bc0*/  HMMA.16816.F32.BF16 R64, R76.reuse, R66, R40 ;  /* 0x000000424c40723c */ /* 0x040fe20000041828 */
[----:B------:R-:W1:Y:S07]  /*2bd0*/  LDSM.16.M88.4 R40, [R224+0xe900] ;  /* 0x00e90000e028783b */ /* 0x000e6e0000000200 */
[C---:B---3--:R-:W-:Y:S08]  /*2be0*/  HMMA.16816.F32.BF16 R52, R76.reuse, R68, R52 ;  /* 0x000000444c34723c */ /* 0x048ff00000041834 */
[----:B------:R-:W-:Y:S08]  /*2bf0*/  HMMA.16816.F32.BF16 R48, R76, R70, R48 ;  /* 0x000000464c30723c */ /* 0x000ff00000041830 */
        /* <DEDUP_REMOVED lines=16> */
[C---:B------:R-:W-:Y:S08]  /*2d00*/  HMMA.16816.F32.BF16 R60, R8.reuse, R40, R60 ;  /* 0x00000028083c723c */ /* 0x040ff0000004183c */
[----:B------:R-:W-:Y:S01]  /*2d10*/  HMMA.16816.F32.BF16 R56, R8, R42, R56 ;  /* 0x0000002a0838723c */ /* 0x000fe20000041838 */
[----:B------:R-:W5:Y:S01]  /*2d20*/  LDSM.16.M88.4 R40, [R216+0x7800] ;  /* 0x00780000d828783b */ /* 0x000f620000000200 */
[----:B------:R-:W-:-:S06]  /*2d30*/  DEPBAR.LE SB0, 0x0 ;  /* 0x000080000000791a */ /* 0x000fcc0000000000 */
[C---:B--2---:R-:W-:Y:S08]  /*2d40*/  HMMA.16816.F32.BF16 R52, R8.reuse, R32, R52 ;  /* 0x000000200834723c */ /* 0x044ff00000041834 */
[C---:B------:R-:W-:Y:S08]  /*2d50*/  HMMA.16816.F32.BF16 R48, R8.reuse, R34, R48 ;  /* 0x000000220830723c */ /* 0x040ff00000041830 */
[C---:B---3--:R-:W-:Y:S08]  /*2d60*/  HMMA.16816.F32.BF16 R44, R8.reuse, R20, R44 ;  /* 0x00000014082c723c */ /* 0x048ff0000004182c */
[----:B------:R-:W-:Y:S08]  /*2d70*/  HMMA.16816.F32.BF16 R64, R8, R22, R64 ;  /* 0x000000160840723c */ /* 0x000ff00000041840 */
[C---:B----4-:R-:W-:Y:S08]  /*2d80*/  HMMA.16816.F32.BF16 R16, R28.reuse, R24, R16 ;  /* 0x000000181c10723c */ /* 0x050ff00000041810 */
[C---:B------:R-:W-:Y:S07]  /*2d90*/  HMMA.16816.F32.BF16 R24, R28.reuse, R26, R12 ;  /* 0x0000001a1c18723c */ /* 0x040fee000004180c */
[----:B------:R-:W-:Y:S01]  /*2da0*/  SHF.R.S32.HI R13, RZ, 0x1f, R235 ;  /* 0x0000001fff0d7819 */ /* 0x000fe200000114eb */
[C---:B-1----:R-:W-:Y:S08]  /*2db0*/  HMMA.16816.F32.BF16 R60, R28.reuse, R4, R60 ;  /* 0x000000041c3c723c */ /* 0x042ff0000004183c */
[C---:B------:R-:W-:Y:S08]  /*2dc0*/  HMMA.16816.F32.BF16 R56, R28.reuse, R6, R56 ;  /* 0x000000061c38723c */ /* 0x040ff00000041838 */
[C---:B------:R-:W-:Y:S08]  /*2dd0*/  HMMA.16816.F32.BF16 R52, R28.reuse, R36, R52 ;  /* 0x000000241c34723c */ /* 0x040ff00000041834 */
[C---:B------:R-:W-:Y:S08]  /*2de0*/  HMMA.16816.F32.BF16 R48, R28.reuse, R38, R48 ;  /* 0x000000261c30723c */ /* 0x040ff00000041830 */
[C---:B-----5:R-:W-:Y:S08]  /*2df0*/  HMMA.16816.F32.BF16 R44, R28.reuse, R40, R44 ;  /* 0x000000281c2c723c */ /* 0x060ff0000004182c */
[----:B------:R-:W-:Y:S01]  /*2e00*/  HMMA.16816.F32.BF16 R64, R28, R42, R64 ;  /* 0x0000002a1c40723c */ /* 0x000fe20000041840 */
[----:B------:R-:W-:Y:S06]  /*2e10*/  BAR.SYNC.DEFER_BLOCKING 0x0 ;  /* 0x0000000000007b1d */ /* 0x000fec0000010000 */
[----:B------:R-:W-:Y:S05]  /*2e20*/  @P0 BRA `(.L_x_2835) ;  /* 0x000004f000000947 */ /* 0x000fea0003800000 */
[----:B------:R-:W-:Y:S01]  /*2e30*/  IADD3 R232, R234, UR10, R80 ;  /* 0x0000000aeae87c10 */ /* 0x000fe2000fffe050 */
[----:B------:R-:W-:-:S03]  /*2e40*/  IMAD.MOV.U32 R231, RZ, RZ, RZ ;  /* 0x000000ffffe77224 */ /* 0x000fc600078e00ff */
        /* <DEDUP_REMOVED lines=10> */
[----:B------:R-:W-:Y:S01]  /*2ef0*/  ISETP.GE.AND P2, PT, R235, c[0x0][0x1d4], PT ;  /* 0x00007500eb007a0c */ /* 0x000fe20003f46270 */
[----:B------:R-:W-:Y:S01]  /*2f00*/  IMAD.SHL.U32 R8, R202, 0x2, RZ ;  /* 0x00000002ca087824 */ /* 0x000fe200078e00ff */
[----:B------:R-:W-:Y:S01]  /*2f10*/  SEL R22, RZ, 0x10, P6 ;  /* 0x00000010ff167807 */ /* 0x000fe20003000000 */
[----:B------:R-:W-:Y:S01]  /*2f20*/  IMAD R232, R0, c[0x0][0x2b8], R232 ;  /* 0x0000ae0000e87a24 */ /* 0x000fe200078e02e8 */
[----:B------:R-:W-:Y:S01]  /*2f30*/  SEL R23, RZ, 0x10, P2 ;  /* 0x00000010ff177807 */ /* 0x000fe20001000000 */
[----:B------:R-:W-:Y:S01]  /*2f40*/  IMAD.SHL.U32 R10, R201, 0x2, RZ ;  /* 0x00000002c90a7824 */ /* 0x000fe200078e00ff */
[----:B------:R-:W-:Y:S01]  /*2f50*/  IADD3 R30, -R22, 0x10, RZ ;  /* 0x00000010161e7810 */ /* 0x000fe20007ffe1ff */
[----:B------:R-:W-:Y:S01]  /*2f60*/  IMAD.WIDE.U32 R6, R232, c[0x0][0x1e0], RZ ;  /* 0x00007800e8067a25 */ /* 0x000fe200078e00ff */
[----:B------:R-:W-:-:S02]  /*2f70*/  SHF.R.S32.HI R0, RZ, 0x1f, R232 ;  /* 0x0000001fff007819 */ /* 0x000fc400000114e8 */
[----:B------:R-:W-:Y:S01]  /*2f80*/  IADD3 R32, -R23, 0x10, RZ ;  /* 0x0000001017207810 */ /* 0x000fe20007ffe1ff */
[----:B------:R-:W-:Y:S01]  /*2f90*/  IMAD.SHL.U32 R12, R200, 0x2, RZ ;  /* 0x00000002c80c7824 */ /* 0x000fe200078e00ff */
[----:B------:R-:W-:Y:S01]  /*2fa0*/  SEL R21, RZ, 0x10, P5 ;  /* 0x00000010ff157807 */ /* 0x000fe20002800000 */
[----:B------:R-:W-:Y:S01]  /*2fb0*/  IMAD R0, R0, c[0x0][0x1e0], RZ ;  /* 0x0000780000007a24 */ /* 0x000fe200078e02ff */
[----:B------:R-:W-:Y:S02]  /*2fc0*/  LOP3.LUT R32, R32, 0xf, RZ, 0xc0, !PT ;  /* 0x0000000f20207812 */ /* 0x000fe400078ec0ff */
[----:B------:R-:W-:Y:S01]  /*2fd0*/  LOP3.LUT R30, R30, 0xf, RZ, 0xc0, !PT ;  /* 0x0000000f1e1e7812 */ /* 0x000fe200078ec0ff */
[----:B------:R-:W-:Y:S01]  /*2fe0*/  IMAD R0, R232, c[0x0][0x1e4], R0 ;  /* 0x00007900e8007a24 */ /* 0x000fe200078e0200 */
[----:B------:R-:W-:Y:S02]  /*2ff0*/  IADD3 R28, -R21, 0x10, RZ ;  /* 0x00000010151c7810 */ /* 0x000fe40007ffe1ff */
[----:B------:R-:W-:Y:S01]  /*3000*/  IADD3 R14, -R243, 0x10, RZ ;  /* 0x00000010f30e7810 */ /* 0x000fe20007ffe1ff */
[----:B------:R-:W-:Y:S01]  /*3010*/  IMAD.IADD R7, R7, 0x1, R0 ;  /* 0x0000000107077824 */ /* 0x000fe200078e0200 */
[----:B------:R-:W-:-:S02]  /*3020*/  LOP3.LUT R28, R28, 0xf, RZ, 0xc0, !PT ;  /* 0x0000000f1c1c7812 */ /* 0x000fc400078ec0ff */
[----:B-1----:R-:W-:Y:S02]  /*3030*/  SHF.L.U64.HI R5, R235, 0x1, R13 ;  /* 0x00000001eb057819 */ /* 0x002fe4000001020d */
[----:B------:R-:W-:Y:S02]  /*3040*/  SHF.L.U64.HI R9, R201, 0x1, R241 ;  /* 0x00000001c9097819 */ /* 0x000fe400000102f1 */
        /* <DEDUP_REMOVED lines=8> */
[----:B------:R-:W-:Y:S02]  /*30d0*/  LEA R4, P0, R0, c[0x0][0x1c8], 0x1 ;  /* 0x0000720000047a11 */ /* 0x000fe400078008ff */
[----:B------:R-:W-:Y:S02]  /*30e0*/  SHF.L.U64.HI R7, R202, 0x1, R242 ;  /* 0x00000001ca077819 */ /* 0x000fe400000102f2 */
[----:B------:R-:W-:Y:S01]  /*30f0*/  LEA.HI.X R0, R0, c[0x0][0x1cc], R6, 0x1, P0 ;  /* 0x0000730000007a11 */ /* 0x000fe200000f0c06 */
[----:B------:R-:W1:Y:S01]  /*3100*/  SHFL.IDX PT, R15, R4, 0x1, 0x181f ;  /* 0x00381f00040f7f89 */ /* 0x000e6200000e0000 */
[----:B------:R-:W-:-:S03]  /*3110*/  IMAD.SHL.U32 R6, R235, 0x2, RZ ;  /* 0x00000002eb067824 */ /* 0x000fc600078e00ff */
[----:B------:R-:W2:Y:S04]  /*3120*/  SHFL.IDX PT, R20, R0, 0x1, 0x181f ;  /* 0x00381f0000147f89 */ /* 0x000ea800000e0000 */
[----:B------:R-:W3:Y:S04]  /*3130*/  SHFL.IDX PT, R4, R4, RZ, 0x181f ;  /* 0x00181fff04047589 */ /* 0x000ee800000e0000 */
[----:B------:R-:W4:Y:S01]  /*3140*/  SHFL.IDX PT, R0, R0, RZ, 0x181f ;  /* 0x00181fff00007589 */ /* 0x000f2200000e0000 */
        /* <DEDUP_REMOVED lines=8> */
[----:B---3--:R-:W-:Y:S02]  /*31d0*/  IADD3 R34, P0, R4, R6, RZ ;  /* 0x0000000604227210 */ /* 0x008fe40007f1e0ff */
[----:B------:R-:W-:-:S03]  /*31e0*/  ISETP.GE.AND P2, PT, R235, c[0x0][0x1d4], PT ;  /* 0x00007500eb007a0c */ /* 0x000fc60003f46270 */
[----:B----4-:R-:W-:Y:S01]  /*31f0*/  IMAD.X R35, R0, 0x1, R5, P0 ;  /* 0x0000000100237824 */ /* 0x010fe200000e0605 */
[----:B------:R-:W-:-:S05]  /*3200*/  IADD3 R6, P0, R4, R8, RZ ;  /* 0x0000000804067210 */ /* 0x000fca0007f1e0ff */
[----:B------:R-:W-:Y:S01]  /*3210*/  IMAD.X R7, R0, 0x1, R7, P0 ;  /* 0x0000000100077824 */ /* 0x000fe200000e0607 */
[----:B------:R-:W-:-:S03]  /*3220*/  IADD3 R8, P0, R4, R10, RZ ;  /* 0x0000000a04087210 */ /* 0x000fc60007f1e0ff */
[----:B------:R1:W-:Y:S02]  /*3230*/  LDGSTS.E.BYPASS.LTC128B.128 [R233+0x8100], [R34.64], !P2 ;  /* 0x0810000022e97fae */ /* 0x0003e4000d101d50 */
[----:B------:R-:W-:Y:S01]  /*3240*/  IMAD.X R9, R0, 0x1, R9, P0 ;  /* 0x0000000100097824 */ /* 0x000fe200000e0609 */
[----:B------:R-:W-:Y:S01]  /*3250*/  IADD3 R4, P0, R4, R12, RZ ;  /* 0x0000000c04047210 */ /* 0x000fe20007f1e0ff */
[----:B------:R1:W-:Y:S04]  /*3260*/  LDGSTS.E.BYPASS.LTC128B.128 [R233+0xa100], [R6.64], !P6 ;  /* 0x0a10000006e97fae */ /* 0x0003e8000f101d50 */
[----:B------:R-:W-:Y:S01]  /*3270*/  IMAD.X R5, R0, 0x1, R11, P0 ;  /* 0x0000000100057824 */ /* 0x000fe200000e060b */
[----:B------:R-:W-:Y:S01]  /*3280*/  ISETP.NE.U32.AND P0, PT, R23, RZ, PT ;  /* 0x000000ff1700720c */ /* 0x000fe20003f05070 */
[----:B------:R1:W-:Y:S04]  /*3290*/  LDGSTS.E.BYPASS.LTC128B.128 [R233+0xc100], [R8.64], !P5 ;  /* 0x0c10000008e97fae */ /* 0x0003e8000e901d50 */
[----:B------:R1:W-:Y:S08]  /*32a0*/  LDGSTS.E.BYPASS.LTC128B.128 [R233+0xe100], [R4.64], !P4 ;  /* 0x0e10000004e97fae */ /* 0x0003f0000e101d50 */
[----:B------:R1:W-:Y:S01]  /*32b0*/  LDGSTS.E.BYPASS.LTC128B.128.ZFILL [R233+0x9100], [R32.64], P0 ;  /* 0x0910000020e97fae */ /* 0x0003e20008141d50 */
[----:B------:R-:W-:-:S13]  /*32c0*/  ISETP.NE.U32.AND P0, PT, R22, RZ, PT ;  /* 0x000000ff1600720c */ /* 0x000fda0003f05070 */
[----:B------:R1:W-:Y:S01]  /*32d0*/  LDGSTS.E.BYPASS.LTC128B.128.ZFILL [R233+0xb100], [R30.64], P0 ;  /* 0x0b1000001ee97fae */ /* 0x0003e20008141d50 */
[----:B------:R-:W-:-:S13]  /*32e0*/  ISETP.NE.U32.AND P0, PT, R21, RZ, PT ;  /* 0x000000ff1500720c */ /* 0x000fda0003f05070 */
[----:B------:R1:W-:Y:S01]  /*32f0*/  LDGSTS.E.BYPASS.LTC128B.128.ZFILL [R233+0xd100], [R28.64], P0 ;  /* 0x0d1000001ce97fae */ /* 0x0003e20008141d50 */
[----:B------:R-:W-:-:S13]  /*3300*/  ISETP.NE.U32.AND P0, PT, R243, RZ, PT ;  /* 0x000000fff300720c */ /* 0x000fda0003f05070 */
[----:B------:R1:W-:Y:S02]  /*3310*/  LDGSTS.E.BYPASS.LTC128B.128.ZFILL [R233+0xf100], [R14.64], P0 ;  /* 0x0f1000000ee97fae */ /* 0x0003e40008141d50 */
.L_x_2835:
[----:B------:R-:W-:Y:S01]  /*3320*/  LOP3.LUT R0, R84, 0xffffffe0, RZ, 0xc0, !PT ;  /* 0xffffffe054007812 */ /* 0x000fe200078ec0ff */
[----:B------:R-:W-:Y:S01]  /*3330*/  UIADD3 UR4, UR8, 0x1, -UR20 ;  /* 0x0000000108047890 */ /* 0x000fe2000fffe814 */
[----:B-1----:R-:W-:Y:S01]  /*3340*/  LEA.HI R5, R85, R83, RZ, 0x2 ;  /* 0x0000005355057211 */ /* 0x002fe200078f10ff */
[----:B------:R-:W-:Y:S01]  /*3350*/  ULDC UR5, c[0x0][0x324] ;  /* 0x0000c90000057ab9 */ /* 0x000fe20000000800 */
[----:B------:R-:W-:Y:S01]  /*3360*/  SHF.R.S32.HI R6, RZ, 0x1f, R86 ;  /* 0x0000001fff067819 */ /* 0x000fe20000011456 */
[----:B------:R-:W-:Y:S01]  /*3370*/  IMAD.IADD R0, R83, 0x1, -R0 ;  /* 0x0000000153007824 */ /* 0x000fe200078e0a00 */
[----:B------:R-:W-:Y:S01]  /*3380*/  LOP3.LUT R5, R5, 0xfffffffc, RZ, 0xc0, !PT ;  /* 0xfffffffc05057812 */ /* 0x000fe200078ec0ff */
[----:B------:R-:W-:Y:S01]  /*3390*/  IMAD.U32 R8, RZ, RZ, UR4 ;  /* 0x00000004ff087e24 */ /* 0x000fe2000f8e00ff */
[----:B------:R-:W-:Y:S01]  /*33a0*/  LEA.HI R6, R6, R86, RZ, 0x3 ;  /* 0x0000005606067211 */ /* 0x000fe200078f18ff */
[----:B------:R-:W-:Y:S01]  /*33b0*/  ULDC UR4, c[0x0][0x1d0] ;  /* 0x0000740000047ab9 */ /* 0x000fe20000000800 */
[----:B------:R-:W-:Y:S01]  /*33c0*/  SHF.R.S32.HI R4, RZ, 0x1f, R0 ;  /* 0x0000001fff047819 */ /* 0x000fe20000011400 */
[----:B------:R-:W-:Y:S01]  /*33d0*/  IMAD.IADD R83, R83, 0x1, -R5 ;  /* 0x0000000153537824 */ /* 0x000fe200078e0a05 */
[----:B------:R-:W-:Y:S01]  /*33e0*/  LOP3.LUT R6, R6, 0xffffff8, RZ, 0xc0, !PT ;  /* 0x0ffffff806067812 */ /* 0x000fe200078ec0ff */
[----:B------:R-:W-:Y:S01]  /*33f0*/  UIMAD UR4, UR11, UR4, -UR20 ;  /* 0x000000040b0472a4 */ /* 0x000fe2000f8e0a14 */
[----:B------:R-:W-:Y:S01]  /*3400*/  LEA.HI R4, R4, R0, RZ, 0x2 ;  /* 0x0000000004047211 */ /* 0x000fe200078f10ff */
[----:B------:R-:W-:Y:S01]  /*3410*/  ULOP3.LUT UR20, URZ, UR5, URZ, 0x33, !UPT ;  /* 0x000000053f147292 */ /* 0x000fe2000f8e333f */
[----:B------:R-:W-:Y:S01]  /*3420*/  LEA.HI R5, R83, R83, RZ, 0x1 ;  /* 0x0000005353057211 */ /* 0x000fe200078f08ff */
[----:B------:R-:W-:Y:S01]  /*3430*/  IMAD.IADD R86, R86, 0x1, -R6 ;  /* 0x0000000156567824 */ /* 0x000fe200078e0a06 */
[----:B------:R-:W-:Y:S01]  /*3440*/  PLOP3.LUT P0, PT, PT, PT, UP2, 0x80, 0x0 ;  /* 0x000000000000781c */ /* 0x000fe20003f0f028 */
[----:B------:R-:W0:Y:S01]  /*3450*/  LDGDEPBAR ;  /* 0x00000000000079af */ /* 0x000e220000000000 */
[----:B------:R-:W-:-:S02]  /*3460*/  LEA.HI.SX32 R6, R4, UR25, 0x1e ;  /* 0x0000001904067c11 */ /* 0x000fc4000f8ff2ff */
[----:B------:R-:W-:Y:S02]  /*3470*/  LOP3.LUT R5, R5, 0x1ffffffe, RZ, 0xc0, !PT ;  /* 0x1ffffffe05057812 */ /* 0x000fe400078ec0ff */
[----:B------:R-:W-:Y:S01]  /*3480*/  LOP3.LUT R237, R4, 0x7ffffffc, RZ, 0xc0, !PT ;  /* 0x7ffffffc04ed7812 */ /* 0x000fe200078ec0ff */
[----:B------:R-:W-:Y:S02]  /*3490*/  IMAD R6, R86, 0x10, R6 ;  /* 0x0000001056067824 */ /* 0x000fe400078e0206 */
[----:B------:R-:W-:Y:S02]  /*34a0*/  IMAD.IADD R5, R83, 0x1, -R5 ;  /* 0x0000000153057824 */ /* 0x000fe400078e0a05 */
[----:B------:R-:W-:Y:S02]  /*34b0*/  IMAD.IADD R237, R0, 0x1, -R237 ;  /* 0x0000000100ed7824 */ /* 0x000fe400078e0aed */
[----:B------:R-:W-:Y:S02]  /*34c0*/  IMAD R236, R5, 0x8, R6 ;  /* 0x0000000805ec7824 */ /* 0x000fe400078e0206 */
[----:B------:R-:W-:-:S02]  /*34d0*/  IMAD.SHL.U32 R237, R237, 0x2, RZ ;  /* 0x00000002eded7824 */ /* 0x000fc400078e00ff */
[----:B------:R-:W-:Y:S01]  /*34e0*/  @P0 IMAD.HI.U32 R5, R236, c[0x0][0x2c8], RZ ;  /* 0x0000b200ec050a27 */ /* 0x000fe200078e00ff */
[----:B------:R-:W-:Y:S02]  /*34f0*/  PLOP3.LUT P0, PT, PT, PT, UP2, 0x80, 0x0 ;  /* 0x000000000000781c */ /* 0x000fe40003f0f028 */
[----:B------:R-:W-:Y:S01]  /*3500*/  IADD3 R8, R8, -c[0x0][0x168], -R237 ;  /* 0x80005a0008087a10 */ /* 0x000fe20007ffe8ed */
[----:B------:R-:W-:Y:S01]  /*3510*/  IMAD.MOV.U32 R11, RZ, RZ, R236 ;  /* 0x000000ffff0b7224 */ /* 0x000fe200078e00ec */
[----:B------:R-:W-:Y:S01]  /*3520*/  IADD3 R0, -R237, UR4, RZ ;  /* 0x00000004ed007c10 */ /* 0x000fe2000fffe1ff */
[----:B------:R-:W-:Y:S01]  /*3530*/  IMAD.IADD R4, R82, 0x1, R81 ;  /* 0x0000000152047824 */ /* 0x000fe200078e0251 */
[C---:B------:R-:W-:Y:S02]  /*3540*/  IADD3 R10, R8.reuse, c[0x0][0x328], RZ ;  /* 0x0000ca00080a7a10 */ /* 0x040fe40007ffe0ff */
[----:B------:R-:W-:-:S05]  /*3550*/  IADD3 R8, R8, UR20, RZ ;  /* 0x0000001408087c10 */ /* 0x000fca000fffe0ff */
[----:B------:R-:W-:Y:S02]  /*3560*/  @P0 SHF.R.U32.HI R11, RZ, c[0x0][0x2cc], R5 ;  /* 0x0000b300ff0b0a19 */ /* 0x000fe40000011605 */
[----:B------:R-:W-:-:S03]  /*3570*/  PLOP3.LUT P0, PT, PT, PT, UP1, 0x40, 0x0 ;  /* 0x000000000000781c */ /* 0x000fc60003f0e818 */
[----:B------:R-:W1:Y:S02]  /*3580*/  SHFL.IDX PT, R5, R11, RZ, 0x1c1f ;  /* 0x001c1fff0b057589 */ /* 0x000e6400000e0000 */
[--C-:B-1----:R-:W-:Y:S02]  /*3590*/  IMAD.IADD R15, R10, 0x1, R5.reuse ;  /* 0x000000010a0f7824 */ /* 0x102fe400078e0205 */
[----:B------:R-:W-:-:S03]  /*35a0*/  IMAD.IADD R14, R8, 0x1, R5 ;  /* 0x00000001080e7824 */ /* 0x000fc600078e0205 */
[----:B------:R-:W-:-:S03]  /*35b0*/  IMNMX R15, R15, R0, PT ;  /* 0x000000000f0f7217 */ /* 0x000fc60003800200 */
        /* <DEDUP_REMOVED lines=13> */
.L_x_2838:
[----:B------:R-:W-:-:S04]  /*3690*/  MOV R5, c[0x0][0x32c] ;  /* 0x0000cb0000057a02 */ /* 0x000fc80000000f00 */
[----:B------:R-:W-:-:S13]  /*36a0*/  ISETP.NE.AND P0, PT, R5, 0x1, PT ;  /* 0x000000010500780c */ /* 0x000fda0003f05270 */
[----:B------:R-:W-:-:S05]  /*36b0*/  @P0 IMAD.HI.U32 R5, R6, c[0x0][0x330], RZ ;  /* 0x0000cc0006050a27 */ /* 0x000fca00078e00ff */
[----:B------:R-:W-:Y:S02]  /*36c0*/  @P0 SHF.R.U32.HI R6, RZ, c[0x0][0x334], R5 ;  /* 0x0000cd00ff060a19 */ /* 0x000fe40000011605 */
.L_x_2839:
[----:B------:R-:W-:Y:S05]  /*36d0*/  BSYNC B0 ;  /* 0x0000000000007941 */ /* 0x000fea0003800000 */
.L_x_2837:
[----:B------:R-:W-:-:S04]  /*36e0*/  IMAD R6, R6, c[0x0][0x32c], -R80 ;  /* 0x0000cb0006067a24 */ /* 0x000fc800078e0a50 */
[----:B------:R-:W-:-:S05]  /*36f0*/  IMAD.IADD R6, R6, 0x1, -R237 ;  /* 0x0000000106067824 */ /* 0x000fca00078e0aed */
[----:B------:R-:W-:Y:S02]  /*3700*/  IADD3 R5, R6, c[0x0][0x32c], RZ ;  /* 0x0000cb0006057a10 */ /* 0x000fe40007ffe0ff */
[----:B------:R-:W-:Y:S02]  /*3710*/  IMNMX R14, R14, R6, !PT ;  /* 0x000000060e0e7217 */ /* 0x000fe40007800200 */
[----:B------:R-:W-:Y:S02]  /*3720*/  IMNMX R15, R15, R5, PT ;  /* 0x000000050f0f7217 */ /* 0x000fe40003800200 */
.L_x_2836:
[----:B------:R-:W-:Y:S01]  /*3730*/  ISETP.LT.AND P2, PT, RZ, UR21, PT ;  /* 0x00000015ff007c0c */ /* 0x000fe2000bf41270 */
[----:B------:R-:W1:Y:S03]  /*3740*/  SHFL.IDX PT, R11, R11, 0x1, 0x1c1f ;  /* 0x003c1f000b0b7f89 */ /* 0x000e6600000e0000 */
[----:B------:R-:W-:-:S04]  /*3750*/  ISETP.GT.AND P0, PT, R14, RZ, P2 ;  /* 0x000000ff0e00720c */ /* 0x000fc80001704270 */
[----:B------:R-:W-:-:S04]  /*3760*/  ISETP.LT.OR P0, PT, R15, 0x1, P0 ;  /* 0x000000010f00780c */ /* 0x000fc80000701670 */
[----:B------:R-:W-:Y:S02]  /*3770*/  FSEL R12, R16, -INF , !P0 ;  /* 0xff800000100c7808 */ /* 0x000fe40004000000 */
[----:B------:R-:W-:-:S04]  /*3780*/  ISETP.GT.AND P0, PT, R14, 0x1, P2 ;  /* 0x000000010e00780c */ /* 0x000fc80001704270 */
[----:B------:R-:W-:-:S04]  /*3790*/  ISETP.LT.OR P0, PT, R15, 0x2, P0 ;  /* 0x000000020f00780c */ /* 0x000fc80000701670 */
[----:B------:R-:W-:Y:S02]  /*37a0*/  FSEL R17, R17, -INF , !P0 ;  /* 0xff80000011117808 */ /* 0x000fe40004000000 */
[----:B------:R-:W-:Y:S01]  /*37b0*/  ISETP.GT.AND P0, PT, R14, 0x8, P2 ;  /* 0x000000080e00780c */ /* 0x000fe20001704270 */
[----:B-1----:R-:W-:-:S03]  /*37c0*/  IMAD.IADD R10, R10, 0x1, R11 ;  /* 0x000000010a0a7824 */ /* 0x002fc600078e020b */
[----:B------:R-:W-:Y:S02]  /*37d0*/  ISETP.LT.OR P0, PT, R15, 0x9, P0 ;  /* 0x000000090f00780c */ /* 0x000fe40000701670 */
[----:B------:R-:W-:Y:S02]  /*37e0*/  IMNMX R0, R10, R0, PT ;  /* 0x000000000a007217 */ /* 0x000fe40003800200 */
        /* <DEDUP_REMOVED lines=38> */
[----:B------:R-:W-:-:S03]  /*3a50*/  IMAD.IADD R14, R8, 0x1, R11 ;  /* 0x00000001080e7824 */ /* 0x000fc600078e020b */
[----:B------:R-:W-:-:S04]  /*3a60*/  ISETP.LT.OR P0, PT, R15, 0x3a, P0 ;  /* 0x0000003a0f00780c */ /* 0x000fc80000701670 */
[----:B------:R-:W-:Y:S02]  /*3a70*/  FSEL R165, R65, -INF , !P0 ;  /* 0xff80000041a57808 */ /* 0x000fe40004000000 */
[----:B------:R-:W-:-:S13]  /*3a80*/  PLOP3.LUT P0, PT, PT, PT, UP1, 0x40, 0x0 ;  /* 0x000000000000781c */ /* 0x000fda0003f0e818 */
        /* <DEDUP_REMOVED lines=13> */
.L_x_2842:
[----:B------:R-:W-:-:S04]  /*3b60*/  MOV R8, c[0x0][0x32c] ;  /* 0x0000cb0000087a02 */ /* 0x000fc80000000f00 */
[----:B------:R-:W-:-:S13]  /*3b70*/  ISETP.NE.AND P0, PT, R8, 0x1, PT ;  /* 0x000000010800780c */ /* 0x000fda0003f05270 */
[----:B------:R-:W-:-:S05]  /*3b80*/  @P0 IMAD.HI.U32 R8, R11, c[0x0][0x330], RZ ;  /* 0x0000cc000b080a27 */ /* 0x000fca00078e00ff */
[----:B------:R-:W-:Y:S02]  /*3b90*/  @P0 SHF.R.U32.HI R11, RZ, c[0x0][0x334], R8 ;  /* 0x0000cd00ff0b0a19 */ /* 0x000fe40000011608 */
.L_x_2843:
[----:B------:R-:W-:Y:S05]  /*3ba0*/  BSYNC B0 ;  /* 0x0000000000007941 */ /* 0x000fea0003800000 */
.L_x_2841:
[----:B------:R-:W-:-:S04]  /*3bb0*/  IMAD R10, R11, c[0x0][0x32c], -R80 ;  /* 0x0000cb000b0a7a24 */ /* 0x000fc800078e0a50 */
[----:B------:R-:W-:-:S05]  /*3bc0*/  IMAD.IADD R10, R10, 0x1, -R237 ;  /* 0x000000010a0a7824 */ /* 0x000fca00078e0aed */
[----:B------:R-:W-:Y:S02]  /*3bd0*/  IADD3 R8, R10, c[0x0][0x32c], RZ ;  /* 0x0000cb000a087a10 */ /* 0x000fe40007ffe0ff */
[----:B------:R-:W-:Y:S02]  /*3be0*/  IMNMX R14, R14, R10, !PT ;  /* 0x0000000a0e0e7217 */ /* 0x000fe40007800200 */
[----:B------:R-:W-:Y:S02]  /*3bf0*/  IMNMX R0, R0, R8, PT ;  /* 0x0000000800007217 */ /* 0x000fe40003800200 */
.L_x_2840:
[----:B------:R-:W-:Y:S01]  /*3c00*/  ISETP.GT.AND P0, PT, R14, 0x8, P2 ;  /* 0x000000080e00780c */ /* 0x000fe20001704270 */
[----:B------:R-:W-:Y:S01]  /*3c10*/  IMAD.SHL.U32 R227, R4, 0x2, RZ ;  /* 0x0000000204e37824 */ /* 0x000fe200078e00ff */
[----:B------:R-:W-:Y:S01]  /*3c20*/  FMNMX.FTZ R20, R12, R17, !PT ;  /* 0x000000110c147209 */ /* 0x000fe20007810000 */
[----:B------:R-:W-:Y:S01]  /*3c30*/  ULDC.64 UR4, c[0x0][0x2c8] ;  /* 0x0000b20000047ab9 */ /* 0x000fe20000000a00 */
[----:B------:R-:W-:Y:S01]  /*3c40*/  ISETP.LT.OR P0, PT, R0, 0x9, P0 ;  /* 0x000000090000780c */ /* 0x000fe20000701670 */
[--C-:B------:R-:W-:Y:S01]  /*3c50*/  IMAD R222, R3, 0x2, R227.reuse ;  /* 0x0000000203de7824 */ /* 0x100fe200078e02e3 */
[----:B------:R-:W-:Y:S01]  /*3c60*/  FMNMX.FTZ R20, R24, R20, !PT ;  /* 0x0000001418147209 */ /* 0x000fe20007810000 */
[----:B------:R-:W-:Y:S01]  /*3c70*/  IMAD R221, R2, 0x2, R227 ;  /* 0x0000000202dd7824 */ /* 0x000fe200078e02e3 */
[----:B------:R-:W-:Y:S01]  /*3c80*/  FSEL R26, R26, -INF , !P0 ;  /* 0xff8000001a1a7808 */ /* 0x000fe20004000000 */
[----:B------:R-:W-:Y:S01]  /*3c90*/  IMAD R220, R2, 0x2, R222 ;  /* 0x0000000202dc7824 */ /* 0x000fe200078e02de */
[----:B------:R-:W-:Y:S01]  /*3ca0*/  ISETP.GT.AND P0, PT, R14, 0x9, P2 ;  /* 0x000000090e00780c */ /* 0x000fe20001704270 */
[----:B------:R-:W-:Y:S01]  /*3cb0*/  LDSM.16.MT88.4 R136, [R222+0x100] ;  /* 0x00010000de88783b */ /* 0x000fe20000004200 */
[----:B------:R-:W-:Y:S01]  /*3cc0*/  FMNMX.FTZ R20, R25, R20, !PT ;  /* 0x0000001419147209 */ /* 0x000fe20007810000 */
[----:B------:R-:W-:Y:S01]  /*3cd0*/  UIMAD.WIDE.U32 UR26, UR25, UR4, URZ ;  /* 0x00000004191a72a5 */ /* 0x000fe2000f8e003f */
[----:B------:R-:W-:Y:S01]  /*3ce0*/  ISETP.LT.OR P0, PT, R0, 0xa, P0 ;  /* 0x0000000a0000780c */ /* 0x000fe20000701670 */
[----:B------:R-:W-:Y:S01]  /*3cf0*/  LDSM.16.MT88.4 R156, [R227+0x100] ;  /* 0x00010000e39c783b */ /* 0x000fe20000004200 */
[----:B------:R-:W-:Y:S01]  /*3d00*/  FMNMX.FTZ R20, R7, R20, !PT ;  /* 0x0000001407147209 */ /* 0x000fe20007810000 */
[----:B------:R-:W-:Y:S01]  /*3d10*/  @UP2 USHF.R.U32.HI UR25, URZ, UR5, UR27 ;  /* 0x000000053f192299 */ /* 0x000fe2000801161b */
[----:B------:R-:W-:Y:S01]  /*3d20*/  FSEL R27, R27, -INF , !P0 ;  /* 0xff8000001b1b7808 */ /* 0x000fe20004000000 */
[----:B------:R-:W-:Y:S01]  /*3d30*/  LDSM.16.MT88.4 R144, [R221+0x100] ;  /* 0x00010000dd90783b */ /* 0x000fe20000004200 */
[----:B------:R-:W-:Y:S01]  /*3d40*/  ISETP.GT.AND P0, PT, R14, 0x10, P2 ;  /* 0x000000100e00780c */ /* 0x000fe20001704270 */
[----:B------:R-:W-:Y:S01]  /*3d50*/  UIADD3 UR4, UR24, UR25, URZ ;  /* 0x0000001918047290 */ /* 0x000fe2000fffe03f */
[----:B------:R-:W-:Y:S01]  /*3d60*/  FMNMX.FTZ R20, R6, R20, !PT ;  /* 0x0000001406147209 */ /* 0x000fe20007810000 */
[----:B------:R-:W-:Y:S01]  /*3d70*/  LDSM.16.MT88.4 R152, [R220+0x100] ;  /* 0x00010000dc98783b */ /* 0x000fe20000004200 */
[----:B------:R-:W-:Y:S01]  /*3d80*/  ISETP.LT.OR P0, PT, R0, 0x11, P0 ;  /* 0x000000110000780c */ /* 0x000fe20000701670 */
[----:B------:R-:W-:Y:S01]  /*3d90*/  ULDC UR25, c[0x0][0x328] ;  /* 0x0000ca0000197ab9 */ /* 0x000fe20000000800 */
[----:B------:R-:W-:Y:S01]  /*3da0*/  FMNMX.FTZ R20, R5, R20, !PT ;  /* 0x0000001405147209 */ /* 0x000fe20007810000 */
[----:B------:R-:W-:Y:S01]  /*3db0*/  LDSM.16.MT88.4 R40, [R227+0x2100] ;  /* 0x00210000e328783b */ /* 0x000fe20000004200 */
[----:B------:R-:W-:Y:S01]  /*3dc0*/  FSEL R11, R62, -INF , !P0 ;  /* 0xff8000003e0b7808 */ /* 0x000fe20004000000 */
[----:B------:R-:W-:Y:S01]  /*3dd0*/  UIADD3 UR21, UR21, -0x2, URZ ;  /* 0xfffffffe15157890 */ /* 0x000fe2000fffe03f */
[----:B------:R-:W-:Y:S01]  /*3de0*/  ISETP.GT.AND P0, PT, R14, 0x11, P2 ;  /* 0x000000110e00780c */ /* 0x000fe20001704270 */
[----:B------:R-:W-:Y:S01]  /*3df0*/  LDSM.16.MT88.4 R72, [R227+0x4100] ;  /* 0x00410000e348783b */ /* 0x000fe20000004200 */
[----:B------:R-:W-:Y:S01]  /*3e00*/  FMNMX.FTZ R20, R9, R20, !PT ;  /* 0x0000001409147209 */ /* 0x000fe20007810000 */
[----:B------:R-:W-:Y:S01]  /*3e10*/  UIADD3 UR25, UR4, UR25, URZ ;  /* 0x0000001904197290 */ /* 0x000fe2000fffe03f */
        /* <DEDUP_REMOVED lines=12> */
[----:B------:R-:W-:Y:S01]  /*3ee0*/  ISETP.GT.AND P0, PT, R14, 0x19, P2 ;  /* 0x000000190e00780c */ /* 0x000fe20001704270 */
[----:B------:R-:W-:Y:S01]  /*3ef0*/  LDSM.16.MT88.4 R112, [R222+0x6100] ;  /* 0x00610000de70783b */ /* 0x000fe20000004200 */
[----:B------:R-:W-:Y:S02]  /*3f00*/  FMNMX.FTZ R20, R183, R20, !PT ;  /* 0x00000014b7147209 */ /* 0x000fe40007810000 */
[----:B------:R-:W-:Y:S01]  /*3f10*/  ISETP.LT.OR P0, PT, R0, 0x1a, P0 ;  /* 0x0000001a0000780c */ /* 0x000fe20000701670 */
[----:B------:R-:W-:Y:S01]  /*3f20*/  LDSM.16.MT88.4 R120, [R221+0x6100] ;  /* 0x00610000dd78783b */ /* 0x000fe20000004200 */
[----:B------:R-:W-:Y:S02]  /*3f30*/  FMNMX.FTZ R20, R193, R20, !PT ;  /* 0x00000014c1147209 */ /* 0x000fe40007810000 */
        /* <DEDUP_REMOVED lines=9> */
[----:B------:R-:W-:Y:S02]  /*3fd0*/  ISETP.GT.AND P0, PT, R14, 0x21, P2 ;  /* 0x000000210e00780c */ /* 0x000fe40001704270 */
[----:B------:R-:W-:-:S02]  /*3fe0*/  FMNMX.FTZ R20, R165, R20, !PT ;  /* 0x00000014a5147209 */ /* 0x000fc40007810000 */
[----:B------:R-:W-:-:S03]  /*3ff0*/  ISETP.LT.OR P0, PT, R0, 0x22, P0 ;  /* 0x000000220000780c */ /* 0x000fc60000701670 */
[----:B------:R-:W1:Y:S01]  /*4000*/  SHFL.BFLY PT, R15, R20, 0x2, 0x1f ;  /* 0x0c401f00140f7f89 */ /* 0x000e6200000e0000 */
        /* <DEDUP_REMOVED lines=8> */
[----:B------:R-:W-:Y:S01]  /*4090*/  LDSM.16.MT88.4 R48, [R222+0x2100] ;  /* 0x00210000de30783b */ /* 0x000fe20000004200 */
[----:B-1----:R-:W-:Y:S02]  /*40a0*/  FMNMX.FTZ R20, R20, R15, !PT ;  /* 0x0000000f14147209 */ /* 0x002fe40007810000 */
        /* <DEDUP_REMOVED lines=16> */
[----:B------:R-:W-:Y:S02]  /*41b0*/  FMNMX.FTZ R21, R27, R21, !PT ;  /* 0x000000151b157209 */ /* 0x000fe40007810000 */
[----:B------:R-:W-:Y:S02]  /*41c0*/  ISETP.GT.AND P0, PT, R14, 0x39, P2 ;  /* 0x000000390e00780c */ /* 0x000fe40001704270 */
[----:B------:R-:W-:Y:S01]  /*41d0*/  FMNMX.FTZ R21, R11, R21, !PT ;  /* 0x000000150b157209 */ /* 0x000fe20007810000 */
[----:B------:R-:W-:Y:S01]  /*41e0*/  SHFL.BFLY PT, R14, R20, 0x1, 0x1f ;  /* 0x0c201f00140e7f89 */ /* 0x000fe200000e0000 */
[----:B------:R-:W-:Y:S02]  /*41f0*/  ISETP.LT.OR P0, PT, R0, 0x3a, P0 ;  /* 0x0000003a0000780c */ /* 0x000fe40000701670 */
[----:B------:R-:W-:Y:S02]  /*4200*/  FMNMX.FTZ R21, R10, R21, !PT ;  /* 0x000000150a157209 */ /* 0x000fe40007810000 */
[----:B------:R-:W-:-:S02]  /*4210*/  FSEL R185, R67, -INF , !P0 ;  /* 0xff80000043b97808 */ /* 0x000fc40004000000 */
[----:B------:R-:W-:Y:S01]  /*4220*/  FMNMX.FTZ R21, R8, R21, !PT ;  /* 0x0000001508157209 */ /* 0x000fe20007810000 */
[----:B------:R-:W-:Y:S03]  /*4230*/  LDSM.16.MT88.4 R64, [R220+0x2100] ;  /* 0x00210000dc40783b */ /* 0x000fe60000004200 */
        /* <DEDUP_REMOVED lines=11> */
[----:B------:R-:W-:Y:S02]  /*42f0*/  FMNMX.FTZ R0, R20, R14, !PT ;  /* 0x0000000e14007209 */ /* 0x000fe40007810000 */
[----:B------:R-:W-:Y:S02]  /*4300*/  LDSM.16.MT88.4 R20, [R220+0x900] ;  /* 0x00090000dc14783b */ /* 0x000fe40000004200 */
[C---:B------:R-:W-:Y:S01]  /*4310*/  FSETP.NEU.FTZ.AND P0, PT, R0.reuse, -INF , PT ;  /* 0xff8000000000780b */ /* 0x040fe20003f1d000 */
[----:B------:R-:W-:Y:S01]  /*4320*/  FMUL.FTZ R166, R0, c[0x0][0x2d0] ;  /* 0x0000b40000a67a20 */ /* 0x000fe20000410000 */
[----:B------:R-:W1:Y:S04]  /*4330*/  SHFL.BFLY PT, R14, R15, 0x1, 0x1f ;  /* 0x0c201f000f0e7f89 */ /* 0x000e6800000e0000 */
        /* <DEDUP_REMOVED lines=9> */
[----:B------:R-:W2:Y:S01]  /*43d0*/  LDSM.16.MT88.4 R4, [R220+0x6100] ;  /* 0x00610000dc04783b */ /* 0x000ea20000004200 */
[----:B-1----:R-:W-:Y:S01]  /*43e0*/  FMNMX.FTZ R12, R15, R14, !PT ;  /* 0x0000000e0f0c7209 */ /* 0x002fe20007810000 */
[----:B------:R-:W1:Y:S01]  /*43f0*/  MUFU.EX2 R178, R178 ;  /* 0x000000b200b27308 */ /* 0x000e620000000800 */
[--C-:B------:R-:W-:Y:S02]  /*4400*/  FFMA.FTZ R15, R9, c[0x0][0x2d0], -R166.reuse ;  /* 0x0000b400090f7a23 */ /* 0x100fe400000108a6 */
[C---:B------:R-:W-:Y:S01]  /*4410*/  FSETP.NEU.FTZ.AND P0, PT, R12.reuse, -INF , PT ;  /* 0xff8000000c00780b */ /* 0x040fe20003f1d000 */
[----:B------:R-:W-:Y:S02]  /*4420*/  FMUL.FTZ R184, R12, c[0x0][0x2d0] ;  /* 0x0000b4000cb87a20 */ /* 0x000fe40000410000 */
[----:B------:R-:W-:-:S02]  /*4430*/  FFMA.FTZ R180, R180, c[0x0][0x2d0], -R166 ;  /* 0x0000b400b4b47a23 */ /* 0x000fc400000108a6 */
[----:B------:R-:W-:Y:S01]  /*4440*/  MUFU.EX2 R177, R177 ;  /* 0x000000b100b17308 */ /* 0x000fe20000000800 */
[----:B------:R-:W-:Y:S01]  /*4450*/  FSEL R184, R184, RZ, P0 ;  /* 0x000000ffb8b87208 */ /* 0x000fe20000000000 */
[--C-:B------:R-:W-:Y:S01]  /*4460*/  FFMA.FTZ R181, R181, c[0x0][0x2d0], -R166.reuse ;  /* 0x0000b400b5b57a23 */ /* 0x100fe200000108a6 */
[----:B------:R-:W-:Y:S01]  /*4470*/  PLOP3.LUT P0, PT, PT, PT, UP1, 0x40, 0x0 ;  /* 0x000000000000781c */ /* 0x000fe20003f0e818 */
[----:B------:R-:W-:Y:S02]  /*4480*/  FFMA.FTZ R182, R182, c[0x0][0x2d0], -R166 ;  /* 0x0000b400b6b67a23 */ /* 0x000fe400000108a6 */
[--C-:B------:R-:W-:Y:S02]  /*4490*/  FFMA.FTZ R172, R18, c[0x0][0x2d0], -R184.reuse ;  /* 0x0000b40012ac7a23 */ /* 0x100fe400000108b8 */
[--C-:B------:R-:W-:Y:S01]  /*44a0*/  FFMA.FTZ R174, R19, c[0x0][0x2d0], -R184.reuse ;  /* 0x0000b40013ae7a23 */ /* 0x100fe200000108b8 */
[----:B------:R-:W3:Y:S01]  /*44b0*/  MUFU.EX2 R173, R173 ;  /* 0x000000ad00ad7308 */ /* 0x000ee20000000800 */
[--C-:B------:R-:W-:Y:S01]  /*44c0*/  FFMA.FTZ R175, R26, c[0x0][0x2d0], -R184.reuse ;  /* 0x0000b4001aaf7a23 */ /* 0x100fe200000108b8 */
[----:B-1----:R-:W-:Y:S01]  /*44d0*/  F2FP.BF16.PACK_AB R128, R178, R179 ;  /* 0x000000b3b280723e */ /* 0x002fe200000010ff */
[----:B------:R-:W-:-:S02]  /*44e0*/  FFMA.FTZ R169, R27, c[0x0][0x2d0], -R184 ;  /* 0x0000b4001ba97a23 */ /* 0x000fc400000108b8 */
[--C-:B------:R-:W-:Y:S01]  /*44f0*/  FFMA.FTZ R168, R11, c[0x0][0x2d0], -R184.reuse ;  /* 0x0000b4000ba87a23 */ /* 0x100fe200000108b8 */
[----:B------:R-:W-:Y:S01]  /*4500*/  LDSM.16.MT88.4 R24, [R227+0x2900] ;  /* 0x00290000e318783b */ /* 0x000fe20000004200 */
[--C-:B------:R-:W-:Y:S01]  /*4510*/  FFMA.FTZ R14, R10, c[0x0][0x2d0], -R184.reuse ;  /* 0x0000b4000a0e7a23 */ /* 0x100fe200000108b8 */
[----:B------:R-:W-:Y:S01]  /*4520*/  MUFU.EX2 R172, R172 ;  /* 0x000000ac00ac7308 */ /* 0x000fe20000000800 */
[--C-:B------:R-:W-:Y:S02]  /*4530*/  FFMA.FTZ R3, R8, c[0x0][0x2d0], -R184.reuse ;  /* 0x0000b40008037a23 */ /* 0x100fe400000108b8 */
[----:B------:R-:W1:Y:S01]  /*4540*/  LDSM.16.MT88.4 R8, [R222+0x900] ;  /* 0x00090000de08783b */ /* 0x000e620000004200 */
[----:B------:R-:W-:Y:S02]  /*4550*/  FFMA.FTZ R2, R16, c[0x0][0x2d0], -R184 ;  /* 0x0000b40010027a23 */ /* 0x000fe400000108b8 */
[----:B------:R-:W-:Y:S01]  /*4560*/  FFMA.FTZ R183, R183, c[0x0][0x2d0], -R166 ;  /* 0x0000b400b7b77a23 */ /* 0x000fe200000108a6 */
[----:B------:R-:W4:Y:S01]  /*4570*/  LDSM.16.MT88.4 R16, [R222+0x2900] ;  /* 0x00290000de10783b */ /* 0x000f220000004200 */
[----:B------:R-:W5:Y:S01]  /*4580*/  MUFU.EX2 R174, R174 ;  /* 0x000000ae00ae7308 */ /* 0x000f620000000800 */
        /* <DEDUP_REMOVED lines=9> */
[----:B------:R-:W3:Y:S01]  /*4620*/  MUFU.EX2 R169, R169 ;  /* 0x000000a900a97308 */ /* 0x000ee20000000800 */
[----:B-----5:R-:W-:Y:S01]  /*4630*/  F2FP.BF16.PACK_AB R129, R174, R172 ;  /* 0x000000acae81723e */ /* 0x020fe200000010ff */
[----:B------:R-:W-:-:S02]  /*4640*/  FFMA.FTZ R240, R165, c[0x0][0x2d0], -R166 ;  /* 0x0000b400a5f07a23 */ /* 0x000fc400000108a6 */
[--C-:B------:R-:W-:Y:S02]  /*4650*/  FFMA.FTZ R195, R164, c[0x0][0x2d0], -R184.reuse ;  /* 0x0000b400a4c37a23 */ /* 0x100fe400000108b8 */
[--C-:B------:R-:W-:Y:S01]  /*4660*/  FFMA.FTZ R188, R188, c[0x0][0x2d0], -R184.reuse ;  /* 0x0000b400bcbc7a23 */ /* 0x100fe200000108b8 */
[----:B------:R-:W-:Y:S01]  /*4670*/  LDSM.16.MT88.4 R164, [R227+0x1900] ;  /* 0x00190000e3a4783b */ /* 0x000fe20000004200 */
[----:B------:R-:W-:Y:S01]  /*4680*/  MUFU.EX2 R176, R176 ;  /* 0x000000b000b07308 */ /* 0x000fe20000000800 */
[--C-:B------:R-:W-:Y:S02]  /*4690*/  FFMA.FTZ R186, R186, c[0x0][0x2d0], -R184.reuse ;  /* 0x0000b400baba7a23 */ /* 0x100fe400000108b8 */
[----:B------:R-:W-:Y:S02]  /*46a0*/  FFMA.FTZ R239, R185, c[0x0][0x2d0], -R184 ;  /* 0x0000b400b9ef7a23 */ /* 0x000fe400000108b8 */
[----:B------:R-:W-:Y:S02]  /*46b0*/  FADD.FTZ R178, R179, R178 ;  /* 0x000000b2b3b27221 */ /* 0x000fe40000010000 */
[----:B------:R-:W-:Y:S01]  /*46c0*/  FADD.FTZ R172, R172, R174 ;  /* 0x000000aeacac7221 */ /* 0x000fe20000010000 */
[----:B---3--:R-:W-:Y:S01]  /*46d0*/  F2FP.BF16.PACK_AB R131, R169, R175 ;  /* 0x000000afa983723e */ /* 0x008fe200000010ff */
[----:B------:R-:W3:Y:S01]  /*46e0*/  MUFU.EX2 R171, R171 ;  /* 0x000000ab00ab7308 */ /* 0x000ee20000000800 */
[----:B------:R-:W-:-:S02]  /*46f0*/  FADD.FTZ R177, R177, R178 ;  /* 0x000000b2b1b17221 */ /* 0x000fc40000010000 */
[----:B------:R-:W-:Y:S02]  /*4700*/  FADD.FTZ R175, R175, R172 ;  /* 0x000000acafaf7221 */ /* 0x000fe40000010000 */
[----:B------:R-:W-:Y:S01]  /*4710*/  FADD.FTZ R177, R173, R177 ;  /* 0x000000b1adb17221 */ /* 0x000fe20000010000 */
[C---:B------:R-:W-:Y:S01]  /*4720*/  HMMA.16816.F32.BF16 R132, R128.reuse, R136, RZ ;  /* 0x000000888084723c */ /* 0x040fe200000418ff */
[----:B------:R-:W-:Y:S01]  /*4730*/  FADD.FTZ R175, R169, R175 ;  /* 0x000000afa9af7221 */ /* 0x000fe20000010000 */
        /* <DEDUP_REMOVED lines=36> */
[----:B------:R-:W1:Y:S06]  /*4980*/  MUFU.EX2 R195, R195 ;  /* 0x000000c300c37308 */ /* 0x000e6c0000000800 */
        /* <DEDUP_REMOVED lines=27> */
[----:B------:R-:W-:Y:S01]  /*4b40*/  HMMA.16816.F32.BF16 R132, R4, R8, R132 ;  /* 0x000000080484723c */ /* 0x000fe20000041884 */
[----:B------:R-:W-:-:S07]  /*4b50*/  FADD.FTZ R3, R2, R3 ;  /* 0x0000000302037221 */ /* 0x000fce0000010000 */
[C---:B------:R-:W-:Y:S01]  /*4b60*/  HMMA.16816.F32.BF16 R136, R4.reuse, R10, R136 ;  /* 0x0000000a0488723c */ /* 0x040fe20000041888 */
[----:B------:R-:W1:Y:S07]  /*4b70*/  LDSM.16.MT88.4 R8, [R221+0x2900] ;  /* 0x00290000dd08783b */ /* 0x000e6e0000004200 */
[C---:B----4-:R-:W-:Y:S08]  /*4b80*/  HMMA.16816.F32.BF16 R44, R4.reuse, R16, R44 ;  /* 0x00000010042c723c */ /* 0x050ff0000004182c */
[C---:B------:R-:W-:Y:S01]  /*4b90*/  HMMA.16816.F32.BF16 R48, R4.reuse, R18, R48 ;  /* 0x000000120430723c */ /* 0x040fe20000041830 */
[----:B------:R-:W2:Y:S07]  /*4ba0*/  LDSM.16.MT88.4 R16, [R221+0x4900] ;  /* 0x00490000dd10783b */ /* 0x000eae0000004200 */
[C---:B------:R-:W-:Y:S08]  /*4bb0*/  HMMA.16816.F32.BF16 R148, R4.reuse, R20, R148 ;  /* 0x000000140494723c */ /* 0x040ff00000041894 */
[C---:B------:R-:W-:Y:S01]  /*4bc0*/  HMMA.16816.F32.BF16 R152, R4.reuse, R22, R152 ;  /* 0x000000160498723c */ /* 0x040fe20000041898 */
[----:B------:R-:W-:Y:S07]  /*4bd0*/  LDSM.16.MT88.4 R20, [R227+0x4900] ;  /* 0x00490000e314783b */ /* 0x000fee0000004200 */
[C---:B------:R-:W-:Y:S08]  /*4be0*/  HMMA.16816.F32.BF16 R160, R4.reuse, R32, R160 ;  /* 0x0000002004a0723c */ /* 0x040ff000000418a0 */
[C---:B-1----:R-:W-:Y:S08]  /*4bf0*/  HMMA.16816.F32.BF16 R52, R4.reuse, R8, R52 ;  /* 0x000000080434723c */ /* 0x042ff00000041834 */
[C---:B------:R-:W-:Y:S01]  /*4c00*/  HMMA.16816.F32.BF16 R56, R4.reuse, R10, R56 ;  /* 0x0000000a0438723c */ /* 0x040fe20000041838 */
[----:B------:R-:W1:Y:S07]  /*4c10*/  LDSM.16.MT88.4 R8, [R220+0x4900] ;  /* 0x00490000dc08783b */ /* 0x000e6e0000004200 */
[C---:B--2---:R-:W-:Y:S08]  /*4c20*/  HMMA.16816.F32.BF16 R84, R4.reuse, R16, R84 ;  /* 0x000000100454723c */ /* 0x044ff00000041854 */
[C---:B------:R-:W-:Y:S01]  /*4c30*/  HMMA.16816.F32.BF16 R88, R4.reuse, R18, R88 ;  /* 0x000000120458723c */ /* 0x040fe20000041858 */
[----:B------:R-:W2:Y:S07]  /*4c40*/  LDSM.16.MT88.4 R16, [R221+0x6900] ;  /* 0x00690000dd10783b */ /* 0x000eae0000004200 */
        /* <DEDUP_REMOVED lines=45> */
[----:B------:R-:W-:Y:S01]  /*4f20*/  HMMA.16816.F32.BF16 R40, R4, R18, R40 ;  /* 0x000000120428723c */ /* 0x000fe20000041828 */
[----:B------:R-:W2:Y:S01]  /*4f30*/  LDSM.16.MT88.4 R16, [R221+0x5100] ;  /* 0x00510000dd10783b */ /* 0x000ea20000004200 */
[----:B------:R-:W-:-:S04]  /*4f40*/  FADD.FTZ R190, R195, R190 ;  /* 0x000000bec3be7221 */ /* 0x000fc80000010000 */
[----:B------:R-:W-:Y:S02]  /*4f50*/  FADD.FTZ R190, R188, R190 ;  /* 0x000000bebcbe7221 */ /* 0x000fe40000010000 */
        /* <DEDUP_REMOVED lines=17> */
[----:B------:R-:W5:Y:S07]  /*5070*/  LDSM.16.MT88.4 R32, [R227+0x5100] ;  /* 0x00510000e320783b */ /* 0x000f6e0000004200 */
[C---:B------:R-:W-:Y:S08]  /*5080*/  HMMA.16816.F32.BF16 R148, R4.reuse, R28, R148 ;  /* 0x0000001c0494723c */ /* 0x040ff00000041894 */
        /* <DEDUP_REMOVED lines=14> */
[C---:B-----5:R-:W-:Y:S08]  /*5170*/  HMMA.16816.F32.BF16 R68, R4.reuse, R32, R68 ;  /* 0x000000200444723c */ /* 0x060ff00000041844 */
        /* <DEDUP_REMOVED lines=16> */
[C---:B------:R-:W-:Y:S01]  /*5280*/  F2FP.BF16.PACK_AB R7, R239.reuse, R186 ;  /* 0x000000baef07723e */ /* 0x040fe200000010ff */
[----:B------:R-:W-:Y:S02]  /*5290*/  FADD.FTZ R186, R186, R190 ;  /* 0x000000bebaba7221 */ /* 0x000fe40000010000 */
[----:B------:R-:W-:Y:S02]  /*52a0*/  FADD.FTZ R193, R194, R193 ;  /* 0x000000c1c2c17221 */ /* 0x000fe40000010000 */
[----:B------:R-:W-:Y:S02]  /*52b0*/  FADD.FTZ R239, R239, R186 ;  /* 0x000000baefef7221 */ /* 0x000fe40000010000 */
[----:B--2---:R-:W-:Y:S01]  /*52c0*/  HMMA.16816.F32.BF16 R36, R4, R16, R36 ;  /* 0x000000100424723c */ /* 0x004fe20000041824 */
[----:B------:R-:W-:-:S07]  /*52d0*/  FADD.FTZ R240, R240, R193 ;  /* 0x000000c1f0f07221 */ /* 0x000fce0000010000 */
[C---:B------:R-:W-:Y:S01]  /*52e0*/  HMMA.16816.F32.BF16 R40, R4.reuse, R18, R40 ;  /* 0x000000120428723c */ /* 0x040fe20000041828 */
[----:B------:R-:W2:Y:S07]  /*52f0*/  LDSM.16.MT88.4 R16, [R227+0x5900] ;  /* 0x00590000e310783b */ /* 0x000eae0000004200 */
[C---:B-1----:R-:W-:Y:S08]  /*5300*/  HMMA.16816.F32.BF16 R52, R4.reuse, R8, R52 ;  /* 0x000000080434723c */ /* 0x042ff00000041834 */
[C---:B------:R-:W-:Y:S01]  /*5310*/  HMMA.16816.F32.BF16 R56, R4.reuse, R10, R56 ;  /* 0x0000000a0438723c */ /* 0x040fe20000041838 */
[----:B------:R-:W1:Y:S07]  /*5320*/  LDSM.16.MT88.4 R8, [R227+0x7900] ;  /* 0x00790000e308783b */ /* 0x000e6e0000004200 */
[C---:B------:R-:W-:Y:S08]  /*5330*/  HMMA.16816.F32.BF16 R160, R4.reuse, R164, R160 ;  /* 0x000000a404a0723c */ /* 0x040ff000000418a0 */
        /* <DEDUP_REMOVED lines=21> */
[C---:B------:R-:W-:Y:S08]  /*5490*/  HMMA.16816.F32.BF16 R64, R4.reuse, R166, R64 ;  /* 0x000000a60440723c */ /* 0x040ff00000041840 */
[C---:B-----5:R-:W-:Y:S08]  /*54a0*/  HMMA.16816.F32.BF16 R76, R4.reuse, R32, R76 ;  /* 0x00000020044c723c */ /* 0x060ff0000004184c */
[C---:B------:R-:W-:Y:S08]  /*54b0*/  HMMA.16816.F32.BF16 R80, R4.reuse, R34, R80 ;  /* 0x000000220450723c */ /* 0x040ff00000041850 */
[C---:B------:R-:W-:Y:S08]  /*54c0*/  HMMA.16816.F32.BF16 R84, R4.reuse, R28, R84 ;  /* 0x0000001c0454723c */ /* 0x040ff00000041854 */
[C---:B------:R-:W-:Y:S08]  /*54d0*/  HMMA.16816.F32.BF16 R88, R4.reuse, R30, R88 ;  /* 0x0000001e0458723c */ /* 0x040ff00000041858 */
[C---:B---3--:R-:W-:Y:S08]  /*54e0*/  HMMA.16816.F32.BF16 R92, R4.reuse, R24, R92 ;  /* 0x00000018045c723c */ /* 0x048ff0000004185c */
        /* <DEDUP_REMOVED lines=20> */
.L_x_2845:
[----:B------:R-:W-:Y:S02]  /*5630*/  UISETP.NE.AND UP0, UPT, UR24, 0x1, UPT ;  /* 0x000000011800788c */ /* 0x000fe4000bf05270 */
[----:B------:R-:W-:Y:S02]  /*5640*/  ULDC.64 UR4, c[0x0][0x330] ;  /* 0x0000cc0000047ab9 */ /* 0x000fe40000000a00 */
[----:B------:R-:W-:-:S07]  /*5650*/  UIMAD.WIDE.U32 UR28, UR26, UR4, URZ ;  /* 0x000000041a1c72a5 */ /* 0x000fce000f8e003f */
[----:B------:R-:W-:Y:S02]  /*5660*/  @UP0 UMOV UR27, UR29 ;  /* 0x0000001d001b0c82 */ /* 0x000fe40008000000 */
[----:B------:R-:W-:Y:S02]  /*5670*/  @UP0 USHF.R.U32.HI UR26, URZ, UR5, UR27 ;  /* 0x000000053f1a0299 */ /* 0x000fe4000801161b */
.L_x_2846:
[----:B------:R-:W-:Y:S02]  /*5680*/  ULDC UR4, c[0x0][0x32c] ;  /* 0x0000cb0000047ab9 */ /* 0x000fe40000000800 */
[----:B------:R-:W-:-:S04]  /*5690*/  UIMAD UR4, UR26, UR24, UR4 ;  /* 0x000000181a0472a4 */ /* 0x000fc8000f8e0204 */
[----:B------:R-:W-:-:S04]  /*56a0*/  UISETP.LT.AND UP0, UPT, UR25, UR4, UPT ;  /* 0x000000041900728c */ /* 0x000fc8000bf01270 */
[----:B------:R-:W-:-:S04]  /*56b0*/  USEL UR25, UR25, UR4, UP0 ;  /* 0x0000000419197287 */ /* 0x000fc80008000000 */
.L_x_2844:
        /* <DEDUP_REMOVED lines=8> */
[C---:B------:R-:W-:Y:S01]  /*5740*/  SHF.L.U64.HI R251, R235.reuse, 0x1, R13 ;  /* 0x00000001ebfb7819 */ /* 0x040fe2000001020d */
[----:B------:R-:W-:Y:S01]  /*5750*/  IMAD.MOV.U32 R2, RZ, RZ, R12 ;  /* 0x000000ffff027224 */ /* 0x000fe200078e000c */
[C---:B------:R-:W-:Y:S01]  /*5760*/  SHF.L.U64.HI R249, R202.reuse, 0x1, R242 ;  /* 0x00000001caf97819 */ /* 0x040fe200000102f2 */
[----:B------:R-:W-:Y:S01]  /*5770*/  IMAD.MOV.U32 R3, RZ, RZ, R0 ;  /* 0x000000ffff037224 */ /* 0x000fe200078e0000 */
[----:B------:R-:W-:Y:S01]  /*5780*/  SEL R247, RZ, 0x10, P6 ;  /* 0x00000010fff77807 */ /* 0x000fe20003000000 */
[----:B------:R-:W-:Y:S01]  /*5790*/  IMAD.SHL.U32 R250, R235, 0x2, RZ ;  /* 0x00000002ebfa7824 */ /* 0x000fe200078e00ff */
[C---:B------:R-:W-:Y:S01]  /*57a0*/  SHF.L.U64.HI R246, R201.reuse, 0x1, R241 ;  /* 0x00000001c9f67819 */ /* 0x040fe200000102f1 */
[----:B------:R-:W-:Y:S01]  /*57b0*/  IMAD.SHL.U32 R248, R202, 0x2, RZ ;  /* 0x00000002caf87824 */ /* 0x000fe200078e00ff */
[----:B------:R-:W-:Y:S01]  /*57c0*/  SEL R244, RZ, 0x10, P5 ;  /* 0x00000010fff47807 */ /* 0x000fe20002800000 */
[----:B------:R-:W-:Y:S02]  /*57d0*/  IMAD.SHL.U32 R245, R201, 0x2, RZ ;  /* 0x00000002c9f57824 */ /* 0x000fe400078e00ff */
.L_x_2858:
[----:B------:R-:W-:Y:S04]  /*57e0*/  DEPBAR.LE SB0, 0x0 ;  /* 0x000080000000791a */ /* 0x000fe80000000000 */
[----:B------:R-:W-:Y:S01]  /*57f0*/  BAR.SYNC.DEFER_BLOCKING 0x0 ;  /* 0x0000000000007b1d */ /* 0x000fe20000010000 */
[----:B------:R-:W-:Y:S06]  /*5800*/  UISETP.GT.AND UP0, UPT, UR7, UR21, UPT ;  /* 0x000000150700728c */ /* 0x000fec000bf04270 */
[----:B------:R-:W-:Y:S01]  /*5810*/  PLOP3.LUT P0, PT, PT, PT, UP0, 0x80, 0x0 ;  /* 0x000000000000781c */ /* 0x000fe20003f0f008 */
[----:B------:R1:W2:Y:S04]  /*5820*/  LDSM.16.M88.4 R32, [R230+0x10100] ;  /* 0x01010000e620783b */ /* 0x0002a80000000200 */
        /* <DEDUP_REMOVED lines=20> */
[----:B------:R-:W-:Y:S02]  /*5970*/  IMAD R0, R231, c[0x0][0x21c], R0 ;  /* 0x00008700e7007a24 */ /* 0x000fe400078e0200 */
[----:B------:R-:W-:Y:S04]  /*5980*/  IMAD.IADD R5, R5, 0x1, R6 ;  /* 0x0000000105057824 */ /* 0x000fe800078e0206 */
[----:B------:R-:W-:Y:S05]  /*5990*/  IMAD.WIDE.U32 R4, R231, c[0x0][0x218], R4 ;  /* 0x00008600e7047a25 */ /* 0x000fea00078e0004 */
[----:B------:R-:W-:Y:S01]  /*59a0*/  IADD3 R6, P0, R4, UR14, RZ ;  /* 0x0000000e04067c10 */ /* 0x000fe2000ff1e0ff */
[----:B------:R-:W-:Y:S03]  /*59b0*/  IMAD.SHL.U32 R4, R200, 0x2, RZ ;  /* 0x00000002c8047824 */ /* 0x000fe600078e00ff */
[----:B------:R-:W-:Y:S02]  /*59c0*/  IADD3.X R0, R5, UR19, R0, P0, !PT ;  /* 0x0000001305007c10 */ /* 0x000fe400087fe400 */
[----:B------:R-:W-:Y:S02]  /*59d0*/  LEA R7, P0, R6, c[0x0][0x1f8], 0x1 ;  /* 0x00007e0006077a11 */ /* 0x000fe400078008ff */
[----:B------:R-:W-:Y:S02]  /*59e0*/  SHF.L.U64.HI R5, R200, 0x1, R203 ;  /* 0x00000001c8057819 */ /* 0x000fe400000102cb */
[----:B------:R-:W-:Y:S01]  /*59f0*/  LEA.HI.X R6, R6, c[0x0][0x1fc], R0, 0x1, P0 ;  /* 0x00007f0006067a11 */ /* 0x000fe200000f0c00 */
[----:B------:R-:W5:Y:S01]  /*5a00*/  SHFL.IDX PT, R12, R7, 0x1, 0x181f ;  /* 0x00381f00070c7f89 */ /* 0x000f6200000e0000 */
[----:B------:R-:W-:Y:S03]  /*5a10*/  IADD3 R0, -R243, 0x10, RZ ;  /* 0x00000010f3007810 */ /* 0x000fe60007ffe1ff */
[----:B------:R-:W4:Y:S01]  /*5a20*/  SHFL.IDX PT, R13, R6, 0x1, 0x181f ;  /* 0x00381f00060d7f89 */ /* 0x000f2200000e0000 */
[----:B------:R-:W-:Y:S03]  /*5a30*/  LOP3.LUT R0, R0, 0xf, RZ, 0xc0, !PT ;  /* 0x0000000f00007812 */ /* 0x000fe600078ec0ff */
[----:B------:R-:W3:Y:S04]  /*5a40*/  SHFL.IDX PT, R7, R7, RZ, 0x181f ;  /* 0x00181fff07077589 */ /* 0x000ee800000e0000 */
[----:B------:R-:W2:Y:S01]  /*5a50*/  SHFL.IDX PT, R6, R6, RZ, 0x181f ;  /* 0x00181fff06067589 */ /* 0x000ea200000e0000 */
[-C--:B-----5:R-:W-:Y:S04]  /*5a60*/  IADD3 R20, P2, P0, R20, R12.reuse, R248 ;  /* 0x0000000c14147210 */ /* 0x0a0fe8000785e0f8 */
[-C--:B----4-:R-:W-:Y:S02]  /*5a70*/  IADD3.X R21, RZ, R13.reuse, R249, P2, P0 ;  /* 0x0000000dff157210 */ /* 0x090fe400017e04f9 */
[-C--:B------:R-:W-:Y:S04]  /*5a80*/  IADD3 R14, P2, P0, R14, R12.reuse, R245 ;  /* 0x0000000c0e0e7210 */ /* 0x080fe8000785e0f5 */
[-C--:B------:R-:W-:Y:S02]  /*5a90*/  IADD3.X R15, RZ, R13.reuse, R246, P2, P0 ;  /* 0x0000000dff0f7210 */ /* 0x080fe400017e04f6 */
[----:B------:R-:W-:Y:S04]  /*5aa0*/  IADD3 R22, P2, P0, R0, R12, R4 ;  /* 0x0000000c00167210 */ /* 0x000fe8000785e004 */
[--C-:B------:R-:W-:Y:S02]  /*5ab0*/  IADD3.X R23, RZ, R13, R5.reuse, P2, P0 ;  /* 0x0000000dff177210 */ /* 0x100fe400017e0405 */
[----:B---3--:R-:W-:Y:S02]  /*5ac0*/  IADD3 R4, P0, R7, R4, RZ ;  /* 0x0000000407047210 */ /* 0x008fe40007f1e0ff */
[----:B------:R-:W-:Y:S03]  /*5ad0*/  ISETP.GE.AND P2, PT, R235, c[0x0][0x1d4], PT ;  /* 0x00007500eb007a0c */ /* 0x000fe60003f46270 */
[C---:B--2---:R-:W-:Y:S01]  /*5ae0*/  IMAD.X R5, R6.reuse, 0x1, R5, P0 ;  /* 0x0000000106057824 */ /* 0x044fe200000e0605 */
[C---:B------:R-:W-:Y:S05]  /*5af0*/  IADD3 R30, P0, R7.reuse, R250, RZ ;  /* 0x000000fa071e7210 */ /* 0x040fea0007f1e0ff */
[C---:B------:R-:W-:Y:S01]  /*5b00*/  IMAD.X R31, R6.reuse, 0x1, R251, P0 ;  /* 0x00000001061f7824 */ /* 0x040fe200000e06fb */
        /* <DEDUP_REMOVED lines=19> */
.L_x_2848:
[C---:B--23--:R-:W-:Y:S01]  /*5c40*/  HMMA.16816.F32.BF16 R4, R32.reuse, R8, RZ ;  /* 0x000000082004723c */ /* 0x04cfe200000418ff */
[----:B------:R-:W-:Y:S01]  /*5c50*/  LDSM.16.M88.4 R188, [R224+0x8100] ;  /* 0x00810000e0bc783b */ /* 0x000fe20000000200 */
[----:B------:R-:W-:Y:S05]  /*5c60*/  UISETP.GT.AND UP0, UPT, UR21, UR7, UPT ;  /* 0x000000071500728c */ /* 0x000fea000bf04270 */
[----:B------:R-:W0:Y:S01]  /*5c70*/  LDGDEPBAR ;  /* 0x00000000000079af */ /* 0x000e220000000000 */
[C---:B------:R-:W-:Y:S01]  /*5c80*/  HMMA.16816.F32.BF16 R8, R32.reuse, R10, RZ ;  /* 0x0000000a2008723c */ /* 0x040fe200000418ff */
[----:B------:R-:W-:Y:S04]  /*5c90*/  PLOP3.LUT P0, PT, PT, PT, UP0, 0x40, 0x0 ;  /* 0x000000000000781c */ /* 0x000fe80003f0e808 */
[----:B------:R-:W-:Y:S03]  /*5ca0*/  LDSM.16.M88.4 R192, [R224+0x8900] ;  /* 0x00890000e0c0783b */ /* 0x000fe60000000200 */
[C---:B----4-:R-:W-:Y:S03]  /*5cb0*/  HMMA.16816.F32.BF16 R12, R32.reuse, R16, RZ ;  /* 0x00000010200c723c */ /* 0x050fe600000418ff */
[----:B------:R-:W-:Y:S05]  /*5cc0*/  LDSM.16.M88.4 R196, [R224+0x9900] ;  /* 0x00990000e0c4783b */ /* 0x000fea0000000200 */
[C---:B------:R-:W-:Y:S08]  /*5cd0*/  HMMA.16816.F32.BF16 R16, R32.reuse, R18, RZ ;  /* 0x000000122010723c */ /* 0x040ff000000418ff */
        /* <DEDUP_REMOVED lines=13> */
[----:B------:R-:W3:Y:S07]  /*5db0*/  LDSM.16.M88.4 R180, [R216] ;  /* 0x00000000d8b4783b */ /* 0x000eee0000000200 */
[C---:B------:R-:W-:Y:S08]  /*5dc0*/  HMMA.16816.F32.BF16 R28, R168.reuse, R184, R28 ;  /* 0x000000b8a81c723c */ /* 0x040ff0000004181c */
[----:B------:R-:W-:Y:S01]  /*5dd0*/  HMMA.16816.F32.BF16 R32, R168, R186, R32 ;  /* 0x000000baa820723c */ /* 0x000fe20000041820 */
[----:B------:R-:W4:Y:S06]  /*5de0*/  LDSM.16.M88.4 R168, [R216+0x800] ;  /* 0x00080000d8a8783b */ /* 0x000f2c0000000200 */
[----:B------:R-:W-:Y:S01]  /*5df0*/  LDSM.16.M88.4 R184, [R230+0x14100] ;  /* 0x01410000e6b8783b */ /* 0x000fe20000000200 */
[C---:B-1----:R-:W-:Y:S08]  /*5e00*/  HMMA.16816.F32.BF16 R4, R164.reuse, R188, R4 ;  /* 0x000000bca404723c */ /* 0x042ff00000041804 */
        /* <DEDUP_REMOVED lines=10> */
[----:B------:R-:W2:Y:S06]  /*5eb0*/  LDSM.16.M88.4 R164, [R216+0x1800] ;  /* 0x00180000d8a4783b */ /* 0x000eac0000000200 */
[----:B------:R-:W-:Y:S01]  /*5ec0*/  LDSM.16.M88.4 R196, [R229+0xb900] ;  /* 0x00b90000e5c4783b */ /* 0x000fe20000000200 */
[C---:B---3--:R-:W-:Y:S08]  /*5ed0*/  HMMA.16816.F32.BF16 R4, R176.reuse, R180, R4 ;  /* 0x000000b4b004723c */ /* 0x048ff00000041804 */
[C---:B------:R-:W-:Y:S01]  /*5ee0*/  HMMA.16816.F32.BF16 R8, R176.reuse, R182, R8 ;  /* 0x000000b6b008723c */ /* 0x040fe20000041808 */
[----:B------:R-:W3:Y:S07]  /*5ef0*/  LDSM.16.M88.4 R180, [R229+0xb100] ;  /* 0x00b10000e5b4783b */ /* 0x000eee0000000200 */
[C---:B----4-:R-:W-:Y:S08]  /*5f00*/  HMMA.16816.F32.BF16 R12, R176.reuse, R168, R12 ;  /* 0x000000a8b00c723c */ /* 0x050ff0000004180c */
[C---:B------:R-:W-:Y:S01]  /*5f10*/  HMMA.16816.F32.BF16 R16, R176.reuse, R170, R16 ;  /* 0x000000aab010723c */ /* 0x040fe20000041810 */
[----:B------:R-:W-:Y:S07]  /*5f20*/  LDSM.16.M88.4 R168, [R215] ;  /* 0x00000000d7a8783b */ /* 0x000fee0000000200 */
[C---:B-1----:R-:W-:Y:S08]  /*5f30*/  HMMA.16816.F32.BF16 R20, R176.reuse, R172, R20 ;  /* 0x000000acb014723c */ /* 0x042ff00000041814 */
[C---:B------:R-:W-:Y:S01]  /*5f40*/  HMMA.16816.F32.BF16 R24, R176.reuse, R174, R24 ;  /* 0x000000aeb018723c */ /* 0x040fe20000041818 */
[----:B------:R-:W-:Y:S07]  /*5f50*/  LDSM.16.M88.4 R172, [R214] ;  /* 0x00000000d6ac783b */ /* 0x000fee0000000200 */
[C---:B--2---:R-:W-:Y:S08]  /*5f60*/  HMMA.16816.F32.BF16 R28, R176.reuse, R164, R28 ;  /* 0x000000a4b01c723c */ /* 0x044ff0000004181c */
[----:B------:R-:W-:Y:S01]  /*5f70*/  HMMA.16816.F32.BF16 R32, R176, R166, R32 ;  /* 0x000000a6b020723c */ /* 0x000fe20000041820 */
[----:B------:R-:W1:Y:S06]  /*5f80*/  LDSM.16.M88.4 R164, [R226+0x14100] ;  /* 0x01410000e2a4783b */ /* 0x000e6c0000000200 */
[----:B------:R-:W2:Y:S01]  /*5f90*/  LDSM.16.M88.4 R176, [R213] ;  /* 0x00000000d5b0783b */ /* 0x000ea20000000200 */
        /* <DEDUP_REMOVED lines=21> */
[----:B------:R-:W-:Y:S07]  /*60f0*/  LDSM.16.M88.4 R176, [R216+0x2800] ;  /* 0x00280000d8b0783b */ /* 0x000fee0000000200 */
[C---:B---3--:R-:W-:Y:S08]  /*6100*/  HMMA.16816.F32.BF16 R28, R164.reuse, R180, R28 ;  /* 0x000000b4a41c723c */ /* 0x048ff0000004181c */
[----:B------:R-:W-:Y:S01]  /*6110*/  HMMA.16816.F32.BF16 R32, R164, R182, R32 ;  /* 0x000000b6a420723c */ /* 0x000fe20000041820 */
[----:B------:R-:W2:Y:S06]  /*6120*/  LDSM.16.M88.4 R164, [R223+0x14100] ;  /* 0x01410000dfa4783b */ /* 0x000eac0000000200 */
[----:B------:R-:W3:Y:S01]  /*6130*/  LDSM.16.M88.4 R180, [R216+0x3000] ;  /* 0x00300000d8b4783b */ /* 0x000ee20000000200 */
[C---:B------:R-:W-:Y:S08]  /*6140*/  HMMA.16816.F32.BF16 R4, R188.reuse, R192, R4 ;  /* 0x000000c0bc04723c */ /* 0x040ff00000041804 */
[C---:B------:R-:W-:Y:S01]  /*6150*/  HMMA.16816.F32.BF16 R8, R188.reuse, R194, R8 ;  /* 0x000000c2bc08723c */ /* 0x040fe20000041808 */
[----:B------:R-:W5:Y:S07]  /*6160*/  LDSM.16.M88.4 R192, [R216+0x3800] ;  /* 0x00380000d8c0783b */ /* 0x000f6e0000000200 */
[C---:B----4-:R-:W-:Y:S08]  /*6170*/  HMMA.16816.F32.BF16 R12, R188.reuse, R184, R12 ;  /* 0x000000b8bc0c723c */ /* 0x050ff0000004180c */
[C---:B------:R-:W-:Y:S01]  /*6180*/  HMMA.16816.F32.BF16 R16, R188.reuse, R186, R16 ;  /* 0x000000babc10723c */ /* 0x040fe20000041810 */
[----:B------:R-:W-:Y:S07]  /*6190*/  LDSM.16.M88.4 R184, [R229+0xc100] ;  /* 0x00c10000e5b8783b */ /* 0x000fee0000000200 */
[C---:B-1----:R-:W-:Y:S08]  /*61a0*/  HMMA.16816.F32.BF16 R20, R188.reuse, R168, R20 ;  /* 0x000000a8bc14723c */ /* 0x042ff00000041814 */
[C---:B------:R-:W-:Y:S01]  /*61b0*/  HMMA.16816.F32.BF16 R24, R188.reuse, R170, R24 ;  /* 0x000000aabc18723c */ /* 0x040fe20000041818 */
[----:B------:R-:W1:Y:S07]  /*61c0*/  LDSM.16.M88.4 R168, [R230+0x18100] ;  /* 0x01810000e6a8783b */ /* 0x000e6e0000000200 */
[C---:B------:R-:W-:Y:S08]  /*61d0*/  HMMA.16816.F32.BF16 R28, R188.reuse, R196, R28 ;  /* 0x000000c4bc1c723c */ /* 0x040ff0000004181c */
[----:B------:R-:W-:Y:S01]  /*61e0*/  HMMA.16816.F32.BF16 R32, R188, R198, R32 ;  /* 0x000000c6bc20723c */ /* 0x000fe20000041820 */
[----:B------:R-:W-:Y:S06]  /*61f0*/  LDSM.16.M88.4 R188, [R211] ;  /* 0x00000000d3bc783b */ /* 0x000fec0000000200 */
[----:B------:R-:W-:Y:S01]  /*6200*/  LDSM.16.M88.4 R196, [R208] ;  /* 0x00000000d0c4783b */ /* 0x000fe20000000200 */
        /* <DEDUP_REMOVED lines=8> */
[----:B------:R-:W-:Y:S07]  /*6290*/  LDSM.16.M88.4 R180, [R226+0x18100] ;  /* 0x01810000e2b4783b */ /* 0x000fee0000000200 */
[C---:B-----5:R-:W-:Y:S08]  /*62a0*/  HMMA.16816.F32.BF16 R28, R164.reuse, R192, R28 ;  /* 0x000000c0a41c723c */ /* 0x060ff0000004181c */
[----:B------:R-:W-:Y:S01]  /*62b0*/  HMMA.16816.F32.BF16 R32, R164, R194, R32 ;  /* 0x000000c2a420723c */ /* 0x000fe20000041820 */
[----:B------:R-:W3:Y:S06]  /*62c0*/  LDSM.16.M88.4 R164, [R229+0xd900] ;  /* 0x00d90000e5a4783b */ /* 0x000eec0000000200 */
[----:B------:R-:W5:Y:S01]  /*62d0*/  LDSM.16.M88.4 R192, [R210] ;  /* 0x00000000d2c0783b */ /* 0x000f620000000200 */
[C---:B-1----:R-:W-:Y:S08]  /*62e0*/  HMMA.16816.F32.BF16 R4, R168.reuse, R184, R4 ;  /* 0x000000b8a804723c */ /* 0x042ff00000041804 */
[C---:B------:R-:W-:Y:S01]  /*62f0*/  HMMA.16816.F32.BF16 R8, R168.reuse, R186, R8 ;  /* 0x000000baa808723c */ /* 0x040fe20000041808 */
[----:B------:R-:W1:Y:S07]  /*6300*/  LDSM.16.M88.4 R184, [R209] ;  /* 0x00000000d1b8783b */ /* 0x000e6e0000000200 */
[C---:B--2---:R-:W-:Y:S08]  /*6310*/  HMMA.16816.F32.BF16 R12, R168.reuse, R172, R12 ;  /* 0x000000aca80c723c */ /* 0x044ff0000004180c */
[C---:B------:R-:W-:Y:S01]  /*6320*/  HMMA.16816.F32.BF16 R16, R168.reuse, R174, R16 ;  /* 0x000000aea810723c */ /* 0x040fe20000041810 */
[----:B------:R-:W-:Y:S07]  /*6330*/  LDSM.16.M88.4 R172, [R224+0xc900] ;  /* 0x00c90000e0ac783b */ /* 0x000fee0000000200 */
[C---:B----4-:R-:W-:Y:S08]  /*6340*/  HMMA.16816.F32.BF16 R20, R168.reuse, R176, R20 ;  /* 0x000000b0a814723c */ /* 0x050ff00000041814 */
[C---:B------:R-:W-:Y:S01]  /*6350*/  HMMA.16816.F32.BF16 R24, R168.reuse, R178, R24 ;  /* 0x000000b2a818723c */ /* 0x040fe20000041818 */
[----:B------:R-:W-:Y:S07]  /*6360*/  LDSM.16.M88.4 R176, [R224+0xd100] ;  /* 0x00d10000e0b0783b */ /* 0x000fee0000000200 */
[C---:B---3--:R-:W-:Y:S08]  /*6370*/  HMMA.16816.F32.BF16 R28, R168.reuse, R164, R28 ;  /* 0x000000a4a81c723c */ /* 0x048ff0000004181c */
[----:B------:R-:W-:Y:S01]  /*6380*/  HMMA.16816.F32.BF16 R32, R168, R166, R32 ;  /* 0x000000a6a820723c */ /* 0x000fe20000041820 */
[----:B------:R-:W-:Y:S06]  /*6390*/  LDSM.16.M88.4 R164, [R225+0x18100] ;  /* 0x01810000e1a4783b */ /* 0x000fec0000000200 */
[----:B------:R-:W2:Y:S01]  /*63a0*/  LDSM.16.M88.4 R168, [R224+0xc100] ;  /* 0x00c10000e0a8783b */ /* 0x000ea20000000200 */
[C---:B------:R-:W-:Y:S08]  /*63b0*/  HMMA.16816.F32.BF16 R4, R180.reuse, R188, R4 ;  /* 0x000000bcb404723c */ /* 0x040ff00000041804 */
[C---:B------:R-:W-:Y:S01]  /*63c0*/  HMMA.16816.F32.BF16 R8, R180.reuse, R190, R8 ;  /* 0x000000beb408723c */ /* 0x040fe20000041808 */
[----:B------:R-:W3:Y:S07]  /*63d0*/  LDSM.16.M88.4 R188, [R224+0xd900] ;  /* 0x00d90000e0bc783b */ /* 0x000eee0000000200 */
        /* <DEDUP_REMOVED lines=8> */
[----:B------:R-:W4:Y:S06]  /*6460*/  LDSM.16.M88.4 R180, [R216+0x4800] ;  /* 0x00480000d8b4783b */ /* 0x000f2c0000000200 */
[----:B------:R-:W-:Y:S01]  /*6470*/  LDSM.16.M88.4 R196, [R229+0xe100] ;  /* 0x00e10000e5c4783b */ /* 0x000fe20000000200 */
[C---:B--2---:R-:W-:Y:S08]  /*6480*/  HMMA.16816.F32.BF16 R4, R164.reuse, R168, R4 ;  /* 0x000000a8a404723c */ /* 0x044ff00000041804 */
[C---:B------:R-:W-:Y:S01]  /*6490*/  HMMA.16816.F32.BF16 R8, R164.reuse, R170, R8 ;  /* 0x000000aaa408723c */ /* 0x040fe20000041808 */
[----:B------:R-:W2:Y:S07]  /*64a0*/  LDSM.16.M88.4 R168, [R216+0x5000] ;  /* 0x00500000d8a8783b */ /* 0x000eae0000000200 */
[C---:B------:R-:W-:Y:S08]  /*64b0*/  HMMA.16816.F32.BF16 R12, R164.reuse, R172, R12 ;  /* 0x000000aca40c723c */ /* 0x040ff0000004180c */
[C---:B------:R-:W-:Y:S01]  /*64c0*/  HMMA.16816.F32.BF16 R16, R164.reuse, R174, R16 ;  /* 0x000000aea410723c */ /* 0x040fe20000041810 */
[----:B------:R-:W5:Y:S07]  /*64d0*/  LDSM.16.M88.4 R172, [R216+0x5800] ;  /* 0x00580000d8ac783b */ /* 0x000f6e0000000200 */
[C---:B------:R-:W-:Y:S08]  /*64e0*/  HMMA.16816.F32.BF16 R20, R164.reuse, R176, R20 ;  /* 0x000000b0a414723c */ /* 0x040ff00000041814 */
[C---:B------:R-:W-:Y:S01]  /*64f0*/  HMMA.16816.F32.BF16 R24, R164.reuse, R178, R24 ;  /* 0x000000b2a418723c */ /* 0x040fe20000041818 */
[----:B------:R-:W2:Y:S07]  /*6500*/  LDSM.16.M88.4 R176, [R230+0x1c100] ;  /* 0x01c10000e6b0783b */ /* 0x000eae0000000200 */
[C---:B---3--:R-:W-:Y:S08]  /*6510*/  HMMA.16816.F32.BF16 R28, R164.reuse, R188, R28 ;  /* 0x000000bca41c723c */ /* 0x048ff0000004181c */
[----:B------:R-:W-:Y:S01]  /*6520*/  HMMA.16816.F32.BF16 R32, R164, R190, R32 ;  /* 0x000000bea420723c */ /* 0x000fe20000041820 */
[----:B------:R-:W3:Y:S06]  /*6530*/  LDSM.16.M88.4 R164, [R229+0xe900] ;  /* 0x00e90000e5a4783b */ /* 0x000eec0000000200 */
[----:B------:R-:W3:Y:S01]  /*6540*/  LDSM.16.M88.4 R188, [R229+0xf100] ;  /* 0x00f10000e5bc783b */ /* 0x000ee20000000200 */
[C---:B-1----:R-:W-:Y:S08]  /*6550*/  HMMA.16816.F32.BF16 R4, R184.reuse, R192, R4 ;  /* 0x000000c0b804723c */ /* 0x042ff00000041804 */
[C---:B------:R-:W-:Y:S01]  /*6560*/  HMMA.16816.F32.BF16 R8, R184.reuse, R194, R8 ;  /* 0x000000c2b808723c */ /* 0x040fe20000041808 */
[----:B------:R-:W1:Y:S07]  /*6570*/  LDSM.16.M88.4 R192, [R229+0xf900] ;  /* 0x00f90000e5c0783b */ /* 0x000e6e0000000200 */
[C---:B----4-:R-:W-:Y:S08]  /*6580*/  HMMA.16816.F32.BF16 R12, R184.reuse, R180, R12 ;  /* 0x000000b4b80c723c */ /* 0x050ff0000004180c */
[C---:B------:R-:W-:Y:S01]  /*6590*/  HMMA.16816.F32.BF16 R16, R184.reuse, R182, R16 ;  /* 0x000000b6b810723c */ /* 0x040fe20000041810 */
[----:B------:R-:W-:Y:S07]  /*65a0*/  LDSM.16.M88.4 R180, [R206] ;  /* 0x00000000ceb4783b */ /* 0x000fee0000000200 */
[C---:B--2---:R-:W-:Y:S08]  /*65b0*/  HMMA.16816.F32.BF16 R20, R184.reuse, R168, R20 ;  /* 0x000000a8b814723c */ /* 0x044ff00000041814 */
[C---:B------:R-:W-:Y:S01]  /*65c0*/  HMMA.16816.F32.BF16 R24, R184.reuse, R170, R24 ;  /* 0x000000aab818723c */ /* 0x040fe20000041818 */
[----:B------:R-:W-:Y:S07]  /*65d0*/  LDSM.16.M88.4 R168, [R226+0x1c100] ;  /* 0x01c10000e2a8783b */ /* 0x000fee0000000200 */
[C---:B-----5:R-:W-:Y:S08]  /*65e0*/  HMMA.16816.F32.BF16 R28, R184.reuse, R172, R28 ;  /* 0x000000acb81c723c */ /* 0x060ff0000004181c */
[----:B------:R-:W-:Y:S01]  /*65f0*/  HMMA.16816.F32.BF16 R32, R184, R174, R32 ;  /* 0x000000aeb820723c */ /* 0x000fe20000041820 */
[----:B------:R-:W2:Y:S06]  /*6600*/  LDSM.16.M88.4 R172, [R207] ;  /* 0x00000000cfac783b */ /* 0x000eac0000000200 */
[----:B------:R-:W-:Y:S01]  /*6610*/  LDSM.16.M88.4 R184, [R204] ;  /* 0x00000000ccb8783b */ /* 0x000fe20000000200 */
[C---:B------:R-:W-:Y:S08]  /*6620*/  HMMA.16816.F32.BF16 R4, R176.reuse, R196, R4 ;  /* 0x000000c4b004723c */ /* 0x040ff00000041804 */
[C---:B------:R-:W-:Y:S01]  /*6630*/  HMMA.16816.F32.BF16 R8, R176.reuse, R198, R8 ;  /* 0x000000c6b008723c */ /* 0x040fe20000041808 */
[----:B------:R-:W-:Y:S07]  /*6640*/  LDSM.16.M88.4 R196, [R224+0xe100] ;  /* 0x00e10000e0c4783b */ /* 0x000fee0000000200 */
[C---:B---3--:R-:W-:Y:S08]  /*6650*/  HMMA.16816.F32.BF16 R12, R176.reuse, R164, R12 ;  /* 0x000000a4b00c723c */ /* 0x048ff0000004180c */
[C---:B------:R-:W-:Y:S01]  /*6660*/  HMMA.16816.F32.BF16 R16, R176.reuse, R166, R16 ;  /* 0x000000a6b010723c */ /* 0x040fe20000041810 */
[----:B------:R-:W3:Y:S07]  /*6670*/  LDSM.16.M88.4 R164, [R205] ;  /* 0x00000000cda4783b */ /* 0x000eee0000000200 */
[C---:B------:R-:W-:Y:S08]  /*6680*/  HMMA.16816.F32.BF16 R20, R176.reuse, R188, R20 ;  /* 0x000000bcb014723c */ /* 0x040ff00000041814 */
[C---:B------:R-:W-:Y:S01]  /*6690*/  HMMA.16816.F32.BF16 R24, R176.reuse, R190, R24 ;  /* 0x000000beb018723c */ /* 0x040fe20000041818 */
[----:B------:R-:W4:Y:S07]  /*66a0*/  LDSM.16.M88.4 R188, [R225+0x1c100] ;  /* 0x01c10000e1bc783b */ /* 0x000f2e0000000200 */
[C---:B-1----:R-:W-:Y:S08]  /*66b0*/  HMMA.16816.F32.BF16 R28, R176.reuse, R192, R28 ;  /* 0x000000c0b01c723c */ /* 0x042ff0000004181c */
[----:B------:R-:W-:Y:S01]  /*66c0*/  HMMA.16816.F32.BF16 R32, R176, R194, R32 ;  /* 0x000000c2b020723c */ /* 0x000fe20000041820 */
[----:B------:R-:W1:Y:S06]  /*66d0*/  LDSM.16.M88.4 R176, [R224+0xe900] ;  /* 0x00e90000e0b0783b */ /* 0x000e6c0000000200 */
[----:B------:R-:W-:Y:S01]  /*66e0*/  LDSM.16.M88.4 R192, [R224+0xf900] ;  /* 0x00f90000e0c0783b */ /* 0x000fe20000000200 */
        /* <DEDUP_REMOVED lines=11> */
[----:B------:R-:W3:Y:S06]  /*67a0*/  LDSM.16.M88.4 R168, [R216+0x6000] ;  /* 0x00600000d8a8783b */ /* 0x000eec0000000200 */
[----:B------:R-:W5:Y:S01]  /*67b0*/  LDSM.16.M88.4 R184, [R216+0x7000] ;  /* 0x00700000d8b8783b */ /* 0x000f620000000200 */
[C---:B----4-:R-:W-:Y:S08]  /*67c0*/  HMMA.16816.F32.BF16 R4, R188.reuse, R196, R4 ;  /* 0x000000c4bc04723c */ /* 0x050ff00000041804 */
[C---:B------:R-:W-:Y:S01]  /*67d0*/  HMMA.16816.F32.BF16 R8, R188.reuse, R198, R8 ;  /* 0x000000c6bc08723c */ /* 0x040fe20000041808 */
[----:B------:R-:W4:Y:S01]  /*67e0*/  LDSM.16.M88.4 R196, [R216+0x7800] ;  /* 0x00780000d8c4783b */ /* 0x000f220000000200 */
[----:B------:R-:W-:Y:S05]  /*67f0*/  DEPBAR.LE SB0, 0x0 ;  /* 0x000080000000791a */ /* 0x000fea0000000000 */
[----:B------:R-:W-:Y:S01]  /*6800*/  BAR.SYNC.DEFER_BLOCKING 0x0 ;  /* 0x0000000000007b1d */ /* 0x000fe20000010000 */
[C---:B-1----:R-:W-:Y:S08]  /*6810*/  HMMA.16816.F32.BF16 R12, R188.reuse, R176, R12 ;  /* 0x000000b0bc0c723c */ /* 0x042ff0000004180c */
[C---:B------:R-:W-:Y:S08]  /*6820*/  HMMA.16816.F32.BF16 R16, R188.reuse, R178, R16 ;  /* 0x000000b2bc10723c */ /* 0x040ff00000041810 */
[C---:B--2---:R-:W-:Y:S08]  /*6830*/  HMMA.16816.F32.BF16 R20, R188.reuse, R172, R20 ;  /* 0x000000acbc14723c */ /* 0x044ff00000041814 */
[C---:B------:R-:W-:Y:S08]  /*6840*/  HMMA.16816.F32.BF16 R24, R188.reuse, R174, R24 ;  /* 0x000000aebc18723c */ /* 0x040ff00000041818 */
[C---:B------:R-:W-:Y:S08]  /*6850*/  HMMA.16816.F32.BF16 R28, R188.reuse, R192, R28 ;  /* 0x000000c0bc1c723c */ /* 0x040ff0000004181c */
[----:B------:R-:W-:Y:S08]  /*6860*/  HMMA.16816.F32.BF16 R32, R188, R194, R32 ;  /* 0x000000c2bc20723c */ /* 0x000ff00000041820 */
[C---:B---3--:R-:W-:Y:S08]  /*6870*/  HMMA.16816.F32.BF16 R4, R164.reuse, R168, R4 ;  /* 0x000000a8a404723c */ /* 0x048ff00000041804 */
[C---:B------:R-:W-:Y:S08]  /*6880*/  HMMA.16816.F32.BF16 R8, R164.reuse, R170, R8 ;  /* 0x000000aaa408723c */ /* 0x040ff00000041808 */
[C---:B------:R-:W-:Y:S08]  /*6890*/  HMMA.16816.F32.BF16 R12, R164.reuse, R180, R12 ;  /* 0x000000b4a40c723c */ /* 0x040ff0000004180c */
[C---:B------:R-:W-:Y:S08]  /*68a0*/  HMMA.16816.F32.BF16 R16, R164.reuse, R182, R16 ;  /* 0x000000b6a410723c */ /* 0x040ff00000041810 */
[C---:B-----5:R-:W-:Y:S08]  /*68b0*/  HMMA.16816.F32.BF16 R20, R164.reuse, R184, R20 ;  /* 0x000000b8a414723c */ /* 0x060ff00000041814 */
[C---:B------:R-:W-:Y:S08]  /*68c0*/  HMMA.16816.F32.BF16 R24, R164.reuse, R186, R24 ;  /* 0x000000baa418723c */ /* 0x040ff00000041818 */
[C---:B----4-:R-:W-:Y:S08]  /*68d0*/  HMMA.16816.F32.BF16 R28, R164.reuse, R196, R28 ;  /* 0x000000c4a41c723c */ /* 0x050ff0000004181c */
[----:B------:R-:W-:Y:S01]  /*68e0*/  HMMA.16816.F32.BF16 R32, R164, R198, R32 ;  /* 0x000000c6a420723c */ /* 0x000fe20000041820 */
[----:B------:R-:W-:-:S07]  /*68f0*/  @P0 BRA `(.L_x_2849) ;  /* 0x0000045000000947 */ /* 0x000fce0003800000 */
[----:B------:R-:W-:Y:S01]  /*6900*/  IADD3 R172, -R247, 0x10, RZ ;  /* 0x00000010f7ac7810 */ /* 0x000fe20007ffe1ff */
[----:B------:R-:W-:Y:S01]  /*6910*/  ULEA UR5, UR21, UR10, 0x6 ;  /* 0x0000000a15057291 */ /* 0x000fe2000f8e303f */
[----:B------:R-:W-:Y:S01]  /*6920*/  IADD3 R170, -R244, 0x10, RZ ;  /* 0x00000010f4aa7810 */ /* 0x000fe20007ffe1ff */
[----:B------:R-:W-:Y:S01]  /*6930*/  IMAD.MOV.U32 R231, RZ, RZ, RZ ;  /* 0x000000ffffe77224 */ /* 0x000fe200078e00ff */
[----:B------:R-:W-:Y:S02]  /*6940*/  LOP3.LUT R172, R172, 0xf, RZ, 0xc0, !PT ;  /* 0x0000000facac7812 */ /* 0x000fe400078ec0ff */
[----:B------:R-:W-:Y:S01]  /*6950*/  LOP3.LUT R170, R170, 0xf, RZ, 0xc0, !PT ;  /* 0x0000000faaaa7812 */ /* 0x000fe200078ec0ff */
        /* <DEDUP_REMOVED lines=20> */
[----:B------:R-:W-:Y:S01]  /*6aa0*/  IADD3 R0, P0, R164, UR22, RZ ;  /* 0x00000016a4007c10 */ /* 0x000fe2000ff1e0ff */
[----:B------:R-:W-:Y:S02]  /*6ab0*/  IMAD.SHL.U32 R164, R200, 0x2, RZ ;  /* 0x00000002c8a47824 */ /* 0x000fe400078e00ff */
[----:B------:R-:W-:Y:S05]  /*6ac0*/  IMAD R166, R231, c[0x0][0x1f4], R166 ;  /* 0x00007d00e7a67a24 */ /* 0x000fea00078e02a6 */
[----:B------:R-:W-:Y:S02]  /*6ad0*/  IADD3.X R166, R165, UR18, R166, P0, !PT ;  /* 0x00000012a5a67c10 */ /* 0x000fe400087fe4a6 */
[----:B------:R-:W-:Y:S02]  /*6ae0*/  LEA R167, P0, R0, c[0x0][0x1c8], 0x1 ;  /* 0x0000720000a77a11 */ /* 0x000fe400078008ff */
[----:B------:R-:W-:Y:S02]  /*6af0*/  SHF.L.U64.HI R165, R200, 0x1, R203 ;  /* 0x00000001c8a57819 */ /* 0x000fe400000102cb */
[----:B------:R-:W-:Y:S01]  /*6b00*/  LEA.HI.X R166, R0, c[0x0][0x1cc], R166, 0x1, P0 ;  /* 0x0000730000a67a11 */ /* 0x000fe200000f0ca6 */
[----:B------:R-:W1:Y:S01]  /*6b10*/  SHFL.IDX PT, R168, R167, 0x1, 0x181f ;  /* 0x00381f00a7a87f89 */ /* 0x000e6200000e0000 */
[----:B------:R-:W-:Y:S03]  /*6b20*/  IADD3 R0, -R243, 0x10, RZ ;  /* 0x00000010f3007810 */ /* 0x000fe60007ffe1ff */
[----:B------:R-:W2:Y:S01]  /*6b30*/  SHFL.IDX PT, R169, R166, 0x1, 0x181f ;  /* 0x00381f00a6a97f89 */ /* 0x000ea200000e0000 */
[----:B------:R-:W-:Y:S03]  /*6b40*/  LOP3.LUT R0, R0, 0xf, RZ, 0xc0, !PT ;  /* 0x0000000f00007812 */ /* 0x000fe600078ec0ff */
[----:B------:R-:W3:Y:S04]  /*6b50*/  SHFL.IDX PT, R167, R167, RZ, 0x181f ;  /* 0x00181fffa7a77589 */ /* 0x000ee800000e0000 */
[----:B------:R-:W4:Y:S01]  /*6b60*/  SHFL.IDX PT, R166, R166, RZ, 0x181f ;  /* 0x00181fffa6a67589 */ /* 0x000f2200000e0000 */
[-C--:B-1----:R-:W-:Y:S04]  /*6b70*/  IADD3 R172, P2, P0, R172, R168.reuse, R248 ;  /* 0x000000a8acac7210 */ /* 0x082fe8000785e0f8 */
[-C--:B--2---:R-:W-:Y:S02]  /*6b80*/  IADD3.X R173, RZ, R169.reuse, R249, P2, P0 ;  /* 0x000000a9ffad7210 */ /* 0x084fe400017e04f9 */
[-C--:B------:R-:W-:Y:S04]  /*6b90*/  IADD3 R170, P2, P0, R170, R168.reuse, R245 ;  /* 0x000000a8aaaa7210 */ /* 0x080fe8000785e0f5 */
[-C--:B------:R-:W-:Y:S02]  /*6ba0*/  IADD3.X R171, RZ, R169.reuse, R246, P2, P0 ;  /* 0x000000a9ffab7210 */ /* 0x080fe400017e04f6 */
[----:B------:R-:W-:Y:S04]  /*6bb0*/  IADD3 R174, P2, P0, R0, R168, R164 ;  /* 0x000000a800ae7210 */ /* 0x000fe8000785e0a4 */
[--C-:B------:R-:W-:Y:S02]  /*6bc0*/  IADD3.X R175, RZ, R169, R165.reuse, P2, P0 ;  /* 0x000000a9ffaf7210 */ /* 0x100fe400017e04a5 */
[----:B---3--:R-:W-:Y:S02]  /*6bd0*/  IADD3 R164, P0, R167, R164, RZ ;  /* 0x000000a4a7a47210 */ /* 0x008fe40007f1e0ff */
[----:B------:R-:W-:Y:S03]  /*6be0*/  ISETP.GE.AND P2, PT, R235, c[0x0][0x1d4], PT ;  /* 0x00007500eb007a0c */ /* 0x000fe60003f46270 */
[C---:B----4-:R-:W-:Y:S01]  /*6bf0*/  IMAD.X R165, R166.reuse, 0x1, R165, P0 ;  /* 0x00000001a6a57824 */ /* 0x050fe200000e06a5 */
[C---:B------:R-:W-:Y:S05]  /*6c00*/  IADD3 R178, P0, R167.reuse, R250, RZ ;  /* 0x000000faa7b27210 */ /* 0x040fea0007f1e0ff */
        /* <DEDUP_REMOVED lines=20> */
.L_x_2849:
[----:B-1----:R-:W-:Y:S01]  /*6d50*/  IMAD.MOV.U32 R170, RZ, RZ, R236 ;  /* 0x000000ffffaa7224 */ /* 0x002fe200078e00ec */
[----:B------:R-:W-:Y:S01]  /*6d60*/  PLOP3.LUT P0, PT, PT, PT, UP2, 0x80, 0x0 ;  /* 0x000000000000781c */ /* 0x000fe20003f0f028 */
[----:B------:R-:W0:Y:S01]  /*6d70*/  LDGDEPBAR ;  /* 0x00000000000079af */ /* 0x000e220000000000 */
[----:B------:R-:W-:Y:S01]  /*6d80*/  USHF.L.U32 UR5, UR21, 0x6, URZ ;  /* 0x0000000615057899 */ /* 0x000fe2000800063f */
[----:B------:R-:W-:Y:S10]  /*6d90*/  IMAD.U32 R164, RZ, RZ, UR11 ;  /* 0x0000000bffa47e24 */ /* 0x000ff4000f8e00ff */
[----:B------:R-:W-:Y:S01]  /*6da0*/  @P0 IMAD.HI.U32 R0, R236, c[0x0][0x2c8], RZ ;  /* 0x0000b200ec000a27 */ /* 0x000fe200078e00ff */
[----:B------:R-:W-:Y:S11]  /*6db0*/  PLOP3.LUT P0, PT, PT, PT, UP2, 0x80, 0x0 ;  /* 0x000000000000781c */ /* 0x000ff60003f0f028 */
[----:B------:R-:W-:Y:S02]  /*6dc0*/  @!UPT UIADD3 URZ, URZ, URZ, URZ ;  /* 0x0000003f3f3ff290 */ /* 0x000fe4000fffe03f */
[----:B------:R-:W-:Y:S01]  /*6dd0*/  @P0 SHF.R.U32.HI R170, RZ, c[0x0][0x2cc], R0 ;  /* 0x0000b300ffaa0a19 */ /* 0x000fe20000011600 */
[----:B------:R-:W-:Y:S01]  /*6de0*/  IMAD.U32 R0, RZ, RZ, UR5 ;  /* 0x00000005ff007e24 */ /* 0x000fe2000f8e00ff */
[----:B------:R-:W-:Y:S03]  /*6df0*/  PLOP3.LUT P0, PT, PT, PT, UP1, 0x40, 0x0 ;  /* 0x000000000000781c */ /* 0x000fe60003f0e818 */
[----:B------:R-:W1:Y:S01]  /*6e00*/  SHFL.IDX PT, R167, R170, RZ, 0x1c1f ;  /* 0x001c1fffaaa77589 */ /* 0x000e6200000e0000 */
[----:B------:R-:W-:Y:S05]  /*6e10*/  IADD3 R165, -R237, 0x1, -R0 ;  /* 0x00000001eda57810 */ /* 0x000fea0007ffe900 */
        /* <DEDUP_REMOVED lines=22> */
.L_x_2852:
[----:B------:R-:W-:Y:S04]  /*6f80*/  MOV R166, c[0x0][0x32c] ;  /* 0x0000cb0000a67a02 */ /* 0x000fe80000000f00 */
[----:B------:R-:W-:Y:S11]  /*6f90*/  ISETP.NE.AND P0, PT, R166, 0x1, PT ;  /* 0x00000001a600780c */ /* 0x000ff60003f05270 */
[----:B------:R-:W-:Y:S02]  /*6fa0*/  @!UPT UIADD3 URZ, URZ, URZ, URZ ;  /* 0x0000003f3f3ff290 */ /* 0x000fe4000fffe03f */
[----:B------:R-:W-:Y:S05]  /*6fb0*/  @P0 IMAD.HI.U32 R166, R167, c[0x0][0x330], RZ ;  /* 0x0000cc00a7a60a27 */ /* 0x000fea00078e00ff */
[----:B------:R-:W-:Y:S02]  /*6fc0*/  @P0 SHF.R.U32.HI R167, RZ, c[0x0][0x334], R166 ;  /* 0x0000cd00ffa70a19 */ /* 0x000fe400000116a6 */
.L_x_2853:
[----:B------:R-:W-:Y:S05]  /*6fd0*/  BSYNC B0 ;  /* 0x0000000000007941 */ /* 0x000fea0003800000 */
.L_x_2851:
[----:B------:R-:W-:Y:S04]  /*6fe0*/  IMAD R167, R167, c[0x0][0x32c], -R0 ;  /* 0x0000cb00a7a77a24 */ /* 0x000fe800078e0a00 */
[----:B------:R-:W-:Y:S05]  /*6ff0*/  IMAD.IADD R167, R167, 0x1, -R237 ;  /* 0x00000001a7a77824 */ /* 0x000fea00078e0aed */
[----:B------:R-:W-:Y:S02]  /*7000*/  IADD3 R166, R167, c[0x0][0x32c], RZ ;  /* 0x0000cb00a7a67a10 */ /* 0x000fe40007ffe0ff */
[----:B------:R-:W-:Y:S02]  /*7010*/  IMNMX R168, R168, R167, !PT ;  /* 0x000000a7a8a87217 */ /* 0x000fe40007800200 */
[----:B------:R-:W-:Y:S02]  /*7020*/  IMNMX R169, R169, R166, PT ;  /* 0x000000a6a9a97217 */ /* 0x000fe40003800200 */
.L_x_2850:
[----:B------:R-:W-:Y:S06]  /*7030*/  UISETP.GT.AND UP0, UPT, UR21, -0x1, UPT ;  /* 0xffffffff1500788c */ /* 0x000fec000bf04270 */
[----:B------:R-:W-:Y:S04]  /*7040*/  PLOP3.LUT P0, PT, PT, PT, UP0, 0x80, 0x0 ;  /* 0x000000000000781c */ /* 0x000fe80003f0f008 */
[----:B------:R-:W-:Y:S04]  /*7050*/  ISETP.GT.AND P0, PT, R168, RZ, P0 ;  /* 0x000000ffa800720c */ /* 0x000fe80000704270 */
        /* <DEDUP_REMOVED lines=83> */
.L_x_2856:
[----:B------:R-:W-:Y:S04]  /*7590*/  MOV R4, c[0x0][0x32c] ;  /* 0x0000cb0000047a02 */ /* 0x000fe80000000f00 */
[----:B------:R-:W-:Y:S11]  /*75a0*/  ISETP.NE.AND P0, PT, R4, 0x1, PT ;  /* 0x000000010400780c */ /* 0x000ff60003f05270 */
[----:B------:R-:W-:Y:S02]  /*75b0*/  @!UPT UIADD3 URZ, URZ, URZ, URZ ;  /* 0x0000003f3f3ff290 */ /* 0x000fe4000fffe03f */
[----:B------:R-:W-:Y:S05]  /*75c0*/  @P0 IMAD.HI.U32 R4, R5, c[0x0][0x330], RZ ;  /* 0x0000cc0005040a27 */ /* 0x000fea00078e00ff */
[----:B------:R-:W-:Y:S02]  /*75d0*/  @P0 SHF.R.U32.HI R5, RZ, c[0x0][0x334], R4 ;  /* 0x0000cd00ff050a19 */ /* 0x000fe40000011604 */
.L_x_2857:
[----:B------:R-:W-:Y:S05]  /*75e0*/  BSYNC B0 ;  /* 0x0000000000007941 */ /* 0x000fea0003800000 */
.L_x_2855:
[----:B------:R-:W-:Y:S04]  /*75f0*/  IMAD R0, R5, c[0x0][0x32c], -R0 ;  /* 0x0000cb0005007a24 */ /* 0x000fe800078e0a00 */
[----:B------:R-:W-:Y:S05]  /*7600*/  IMAD.IADD R4, R0, 0x1, -R237 ;  /* 0x0000000100047824 */ /* 0x000fea00078e0aed */
[----:B------:R-:W-:Y:S02]  /*7610*/  IADD3 R0, R4, c[0x0][0x32c], RZ ;  /* 0x0000cb0004007a10 */ /* 0x000fe40007ffe0ff */
[----:B------:R-:W-:Y:S02]  /*7620*/  IMNMX R164, R164, R4, !PT ;  /* 0x00000004a4a47217 */ /* 0x000fe40007800200 */
[----:B------:R-:W-:Y:S02]  /*7630*/  IMNMX R165, R165, R0, PT ;  /* 0x00000000a5a57217 */ /* 0x000fe40003800200 */
.L_x_2854:
[----:B------:R-:W-:Y:S02]  /*7640*/  PLOP3.LUT P0, PT, PT, PT, UP0, 0x80, 0x0 ;  /* 0x000000000000781c */ /* 0x000fe40003f0f008 */
        /* <DEDUP_REMOVED lines=58> */
[C---:B------:R-:W-:Y:S04]  /*79f0*/  ISETP.LT.OR P0, PT, R165.reuse, 0x21, P0 ;  /* 0x00000021a500780c */ /* 0x040fe80000701670 */
        /* <DEDUP_REMOVED lines=10> */
[----:B------:R-:W-:Y:S01]  /*7aa0*/  ISETP.GT.AND P0, PT, R164, 0x28, P0 ;  /* 0x00000028a400780c */ /* 0x000fe20000704270 */
[----:B------:R-:W-:Y:S03]  /*7ab0*/  LDSM.16.MT88.4 R20, [R222+0x100] ;  /* 0x00010000de14783b */ /* 0x000fe60000004200 */
[C---:B------:R-:W-:Y:S04]  /*7ac0*/  ISETP.LT.OR P0, PT, R165.reuse, 0x29, P0 ;  /* 0x00000029a500780c */ /* 0x040fe80000701670 */
[----:B------:R-:W-:Y:S02]  /*7ad0*/  FSEL R196, R26, -INF , !P0 ;  /* 0xff8000001ac47808 */ /* 0x000fe40004000000 */
[----:B------:R-:W-:Y:S02]  /*7ae0*/  PLOP3.LUT P0, PT, PT, PT, UP0, 0x80, 0x0 ;  /* 0x000000000000781c */ /* 0x000fe40003f0f008 */
[----:B------:R-:W-:Y:S02]  /*7af0*/  FMNMX.FTZ R5, R196, R5, !PT ;  /* 0x00000005c4057209 */ /* 0x000fe40007810000 */
[----:B------:R-:W-:Y:S02]  /*7b00*/  ISETP.GT.AND P0, PT, R164, 0x29, P0 ;  /* 0x00000029a400780c */ /* 0x000fe40000704270 */
[----:B-1----:R-:W-:Y:S02]  /*7b10*/  FMNMX.FTZ R0, R0, R12, !PT ;  /* 0x0000000c00007209 */ /* 0x002fe40007810000 */
[----:B------:R-:W-:Y:S01]  /*7b20*/  ISETP.LT.OR P0, PT, R165, 0x2a, P0 ;  /* 0x0000002aa500780c */ /* 0x000fe20000701670 */
[----:B------:R-:W-:Y:S02]  /*7b30*/  LDSM.16.MT88.4 R12, [R227+0x100] ;  /* 0x00010000e30c783b */ /* 0x000fe40000004200 */
[----:B------:R-:W-:Y:S01]  /*7b40*/  FMUL.FTZ R186, R0, c[0x0][0x2d0] ;  /* 0x0000b40000ba7a20 */ /* 0x000fe20000410000 */
        /* <DEDUP_REMOVED lines=8> */
[C---:B------:R-:W-:Y:S04]  /*7bd0*/  ISETP.GT.AND P0, PT, R164.reuse, 0x31, P0 ;  /* 0x00000031a400780c */ /* 0x040fe80000704270 */
[----:B------:R-:W-:Y:S04]  /*7be0*/  ISETP.LT.OR P0, PT, R165, 0x32, P0 ;  /* 0x00000032a500780c */ /* 0x000fe80000701670 */
[----:B------:R-:W-:Y:S02]  /*7bf0*/  FSEL R175, R31, -INF , !P0 ;  /* 0xff8000001faf7808 */ /* 0x000fe40004000000 */
[----:B------:R-:W-:Y:S01]  /*7c00*/  PLOP3.LUT P0, PT, PT, PT, UP0, 0x80, 0x0 ;  /* 0x000000000000781c */ /* 0x000fe20003f0f008 */
[----:B------:R-:W-:Y:S01]  /*7c10*/  LDSM.16.MT88.4 R28, [R221+0x100] ;  /* 0x00010000dd1c783b */ /* 0x000fe20000004200 */
[----:B------:R-:W-:Y:S02]  /*7c20*/  FMNMX.FTZ R5, R175, R5, !PT ;  /* 0x00000005af057209 */ /* 0x000fe40007810000 */
[----:B------:R-:W-:Y:S04]  /*7c30*/  ISETP.GT.AND P0, PT, R164, 0x38, P0 ;  /* 0x00000038a400780c */ /* 0x000fe80000704270 */
[----:B------:R-:W-:Y:S04]  /*7c40*/  ISETP.LT.OR P0, PT, R165, 0x39, P0 ;  /* 0x00000039a500780c */ /* 0x000fe80000701670 */
        /* <DEDUP_REMOVED lines=8> */
[----:B------:R-:W-:Y:S02]  /*7cd0*/  FSETP.NEU.FTZ.AND P0, PT, R0, -INF , PT ;  /* 0xff8000000000780b */ /* 0x000fe40003f1d000 */
[----:B------:R-:W-:Y:S02]  /*7ce0*/  FMNMX.FTZ R5, R165, R5, !PT ;  /* 0x00000005a5057209 */ /* 0x000fe40007810000 */
[----:B------:R-:W-:Y:S03]  /*7cf0*/  FSEL R186, R186, RZ, P0 ;  /* 0x000000ffbaba7208 */ /* 0x000fe60000000000 */
[----:B------:R-:W1:Y:S02]  /*7d00*/  SHFL.BFLY PT, R4, R5, 0x2, 0x1f ;  /* 0x0c401f0005047f89 */ /* 0x000e6400000e0000 */
        /* <DEDUP_REMOVED lines=12> */
[--C-:B------:R-:W-:Y:S01]  /*7dd0*/  FFMA.FTZ R190, R190, c[0x0][0x2d0], -R186.reuse ;  /* 0x0000b400bebe7a23 */ /* 0x100fe200000108ba */
[----:B-1----:R-:W-:Y:S01]  /*7de0*/  FMNMX.FTZ R4, R5, R4, !PT ;  /* 0x0000000405047209 */ /* 0x002fe20007810000 */
[--C-:B------:R-:W-:Y:S01]  /*7df0*/  FFMA.FTZ R199, R199, c[0x0][0x2d0], -R186.reuse ;  /* 0x0000b400c7c77a23 */ /* 0x100fe200000108ba */
[----:B------:R-:W-:Y:S01]  /*7e00*/  FSEL R5, R0, RZ, P0 ;  /* 0x000000ff00057208 */ /* 0x000fe20000000000 */
[----:B------:R-:W-:Y:S02]  /*7e10*/  FFMA.FTZ R198, R198, c[0x0][0x2d0], -R186 ;  /* 0x0000b400c6c67a23 */ /* 0x000fe400000108ba */
[----:B------:R-:W1:Y:S01]  /*7e20*/  SHFL.BFLY PT, R164, R4, 0x1, 0x1f ;  /* 0x0c201f0004a47f89 */ /* 0x000e6200000e0000 */
[----:B------:R-:W-:Y:S01]  /*7e30*/  MUFU.EX2 R166, R166 ;  /* 0x000000a600a67308 */ /* 0x000fe20000000800 */
[----:B------:R-:W-:Y:S04]  /*7e40*/  FADD.FTZ R3, -R5, R3 ;  /* 0x0000000305037221 */ /* 0x000fe80000010100 */
[----:B------:R-:W-:Y:S05]  /*7e50*/  FMUL.FTZ R3, R3, c[0x0][0x2d0] ;  /* 0x0000b40003037a20 */ /* 0x000fea0000410000 */
[----:B------:R-:W3:Y:S01]  /*7e60*/  MUFU.EX2 R180, R180 ;  /* 0x000000b400b47308 */ /* 0x000ee20000000800 */
[----:B--2---:R-:W-:Y:S09]  /*7e70*/  F2FP.BF16.PACK_AB R168, R167, R181 ;  /* 0x000000b5a7a8723e */ /* 0x004ff200000010ff */
[----:B------:R-:W2:Y:S01]  /*7e80*/  MUFU.EX2 R3, R3 ;  /* 0x0000000300037308 */ /* 0x000ea20000000800 */
[----:B-1----:R-:W-:Y:S04]  /*7e90*/  FMNMX.FTZ R164, R4, R164, !PT ;  /* 0x000000a404a47209 */ /* 0x002fe80007810000 */
[C---:B------:R-:W-:Y:S01]  /*7ea0*/  FSETP.NEU.FTZ.AND P0, PT, R164.reuse, -INF , PT ;  /* 0xff800000a400780b */ /* 0x040fe20003f1d000 */
[C---:B------:R-:W-:Y:S04]  /*7eb0*/  FMUL.FTZ R172, R164.reuse, c[0x0][0x2d0] ;  /* 0x0000b400a4ac7a20 */ /* 0x040fe80000410000 */
[----:B------:R-:W-:Y:S01]  /*7ec0*/  MUFU.EX2 R187, R187 ;  /* 0x000000bb00bb7308 */ /* 0x000fe20000000800 */
[----:B------:R-:W-:Y:S02]  /*7ed0*/  FSEL R4, R164, RZ, P0 ;  /* 0x000000ffa4047208 */ /* 0x000fe40000000000 */
[----:B------:R-:W-:Y:S02]  /*7ee0*/  FSEL R172, R172, RZ, P0 ;  /* 0x000000ffacac7208 */ /* 0x000fe40000000000 */
[----:B---3--:R-:W-:Y:S01]  /*7ef0*/  F2FP.BF16.PACK_AB R170, R180, R166 ;  /* 0x000000a6b4aa723e */ /* 0x008fe200000010ff */
[----:B------:R-:W-:Y:S01]  /*7f00*/  FADD.FTZ R2, -R4, R2 ;  /* 0x0000000204027221 */ /* 0x000fe20000010100 */
[----:B------:R-:W-:Y:S01]  /*7f10*/  PLOP3.LUT P0, PT, PT, PT, UP0, 0x80, 0x0 ;  /* 0x000000000000781c */ /* 0x000fe20003f0f008 */
[--C-:B------:R-:W-:Y:S02]  /*7f20*/  FFMA.FTZ R185, R6, c[0x0][0x2d0], -R172.reuse ;  /* 0x0000b40006b97a23 */ /* 0x100fe400000108ac */
[--C-:B------:R-:W-:Y:S01]  /*7f30*/  FFMA.FTZ R184, R7, c[0x0][0x2d0], -R172.reuse ;  /* 0x0000b40007b87a23 */ /* 0x100fe200000108ac */
[----:B------:R-:W-:Y:S01]  /*7f40*/  MUFU.EX2 R188, R188 ;  /* 0x000000bc00bc7308 */ /* 0x000fe20000000800 */
[--C-:B------:R-:W-:Y:S02]  /*7f50*/  FFMA.FTZ R183, R10, c[0x0][0x2d0], -R172.reuse ;  /* 0x0000b4000ab77a23 */ /* 0x100fe400000108ac */
[--C-:B------:R-:W-:Y:S02]  /*7f60*/  FFMA.FTZ R182, R11, c[0x0][0x2d0], -R172.reuse ;  /* 0x0000b4000bb67a23 */ /* 0x100fe400000108ac */
[----:B------:R-:W-:Y:S02]  /*7f70*/  FMUL.FTZ R2, R2, c[0x0][0x2d0] ;  /* 0x0000b40002027a20 */ /* 0x000fe40000410000 */
[C---:B--2---:R-:W-:Y:S01]  /*7f80*/  FMUL.FTZ R4, R3.reuse, R160 ;  /* 0x000000a003047220 */ /* 0x044fe20000410000 */
[----:B------:R-:W-:Y:S01]  /*7f90*/  MOV R160, R16 ;  /* 0x0000001000a07202 */ /* 0x000fe20000000f00 */
[C---:B------:R-:W-:Y:S01]  /*7fa0*/  FMUL.FTZ R5, R3.reuse, R161 ;  /* 0x000000a103057220 */ /* 0x040fe20000410000 */
[----:B------:R-:W-:Y:S01]  /*7fb0*/  MUFU.EX2 R185, R185 ;  /* 0x000000b900b97308 */ /* 0x000fe20000000800 */
[----:B------:R-:W-:Y:S01]  /*7fc0*/  MOV R161, R171 ;  /* 0x000000ab00a17202 */ /* 0x000fe20000000f00 */
[C---:B------:R-:W-:Y:S02]  /*7fd0*/  FMUL.FTZ R8, R3.reuse, R156 ;  /* 0x0000009c03087220 */ /* 0x040fe40000410000 */
[C---:B------:R-:W-:Y:S02]  /*7fe0*/  FMUL.FTZ R9, R3.reuse, R157 ;  /* 0x0000009d03097220 */ /* 0x040fe40000410000 */
[C---:B------:R-:W-:Y:S02]  /*7ff0*/  FMUL.FTZ R16, R3.reuse, R136 ;  /* 0x0000008803107220 */ /* 0x040fe40000410000 */
[C---:B------:R-:W-:Y:S02]  /*8000*/  FMUL.FTZ R17, R3.reuse, R137 ;  /* 0x0000008903117220 */ /* 0x040fe40000410000 */
[----:B------:R-:W1:Y:S01]  /*8010*/  MUFU.EX2 R2, R2 ;  /* 0x0000000200027308 */ /* 0x000e620000000800 */
[C---:B------:R-:W-:Y:S02]  /*8020*/  FMUL.FTZ R24, R3.reuse, R144 ;  /* 0x0000009003187220 */ /* 0x040fe40000410000 */
[C---:B------:R-:W-:Y:S02]  /*8030*/  FMUL.FTZ R25, R3.reuse, R145 ;  /* 0x0000009103197220 */ /* 0x040fe40000410000 */
[C---:B------:R-:W-:Y:S02]  /*8040*/  FMUL.FTZ R32, R3.reuse, R152 ;  /* 0x0000009803207220 */ /* 0x040fe40000410000 */
[----:B------:R-:W-:Y:S02]  /*8050*/  FMUL.FTZ R33, R3, R153 ;  /* 0x0000009903217220 */ /* 0x000fe40000410000 */
[--C-:B------:R-:W-:Y:S01]  /*8060*/  FFMA.FTZ R177, R177, c[0x0][0x2d0], -R172.reuse ;  /* 0x0000b400b1b17a23 */ /* 0x100fe200000108ac */
[----:B------:R-:W2:Y:S01]  /*8070*/  MUFU.EX2 R184, R184 ;  /* 0x000000b800b87308 */ /* 0x000ea20000000800 */
[--C-:B------:R-:W-:Y:S02]  /*8080*/  FFMA.FTZ R175, R175, c[0x0][0x2d0], -R172.reuse ;  /* 0x0000b400afaf7a23 */ /* 0x100fe400000108ac */
[--C-:B------:R-:W-:Y:S02]  /*8090*/  FFMA.FTZ R173, R173, c[0x0][0x2d0], -R172.reuse ;  /* 0x0000b400adad7a23 */ /* 0x100fe400000108ac */
        /* <DEDUP_REMOVED lines=8> */
[C---:B------:R-:W-:Y:S01]  /*8120*/  FMUL.FTZ R10, R2.reuse, R158 ;  /* 0x0000009e020a7220 */ /* 0x040fe20000410000 */
[----:B------:R-:W1:Y:S01]  /*8130*/  MUFU.EX2 R182, R182 ;  /* 0x000000b600b67308 */ /* 0x000e620000000800 */
[C---:B------:R-:W-:Y:S02]  /*8140*/  FMUL.FTZ R11, R2.reuse, R159 ;  /* 0x0000009f020b7220 */ /* 0x040fe40000410000 */
[----:B------:R-:W-:Y:S01]  /*8150*/  FMUL.FTZ R18, R2, R138 ;  /* 0x0000008a02127220 */ /* 0x000fe20000410000 */
[----:B--2---:R-:W-:Y:S01]  /*8160*/  F2FP.BF16.PACK_AB R169, R184, R185 ;  /* 0x000000b9b8a9723e */ /* 0x004fe200000010ff */
[C---:B------:R-:W-:Y:S01]  /*8170*/  FMUL.FTZ R19, R2.reuse, R139 ;  /* 0x0000008b02137220 */ /* 0x040fe20000410000 */
[----:B------:R-:W-:Y:S01]  /*8180*/  LDSM.16.MT88.4 R156, [R227+0x4900] ;  /* 0x00490000e39c783b */ /* 0x000fe20000004200 */
[C---:B------:R-:W-:Y:S02]  /*8190*/  FMUL.FTZ R26, R2.reuse, R146 ;  /* 0x00000092021a7220 */ /* 0x040fe40000410000 */
[C---:B------:R-:W-:Y:S01]  /*81a0*/  FMUL.FTZ R27, R2.reuse, R147 ;  /* 0x00000093021b7220 */ /* 0x040fe20000410000 */
[----:B------:R-:W-:Y:S01]  /*81b0*/  MUFU.EX2 R189, R189 ;  /* 0x000000bd00bd7308 */ /* 0x000fe20000000800 */
[C---:B------:R-:W-:Y:S02]  /*81c0*/  FMUL.FTZ R34, R2.reuse, R154 ;  /* 0x0000009a02227220 */ /* 0x040fe40000410000 */
[C---:B------:R-:W-:Y:S01]  /*81d0*/  FMUL.FTZ R35, R2.reuse, R155 ;  /* 0x0000009b02237220 */ /* 0x040fe20000410000 */
[----:B------:R-:W-:Y:S01]  /*81e0*/  LDSM.16.MT88.4 R136, [R227+0x2100] ;  /* 0x00210000e388783b */ /* 0x000fe20000004200 */
[C---:B------:R-:W-:Y:S02]  /*81f0*/  FMUL.FTZ R38, R2.reuse, R38 ;  /* 0x0000002602267220 */ /* 0x040fe40000410000 */
[C---:B------:R-:W-:Y:S02]  /*8200*/  FMUL.FTZ R39, R2.reuse, R39 ;  /* 0x0000002702277220 */ /* 0x040fe40000410000 */
[C---:B------:R-:W-:Y:S01]  /*8210*/  FMUL.FTZ R42, R2.reuse, R42 ;  /* 0x0000002a022a7220 */ /* 0x040fe20000410000 */
[----:B------:R-:W-:Y:S01]  /*8220*/  MUFU.EX2 R190, R190 ;  /* 0x000000be00be7308 */ /* 0x000fe20000000800 */
[----:B------:R-:W-:Y:S01]  /*8230*/  FMUL.FTZ R43, R2, R43 ;  /* 0x0000002b022b7220 */ /* 0x000fe20000410000 */
[----:B------:R-:W-:Y:S01]  /*8240*/  LDSM.16.MT88.4 R144, [R222+0x900] ;  /* 0x00090000de90783b */ /* 0x000fe20000004200 */
[C---:B------:R-:W-:Y:S01]  /*8250*/  FMUL.FTZ R45, R3.reuse, R45 ;  /* 0x0000002d032d7220 */ /* 0x040fe20000410000 */
[----:B-1----:R-:W-:Y:S01]  /*8260*/  F2FP.BF16.PACK_AB R171, R182, R183 ;  /* 0x000000b7b6ab723e */ /* 0x002fe200000010ff */
[C---:B------:R-:W-:Y:S02]  /*8270*/  FMUL.FTZ R46, R2.reuse, R46 ;  /* 0x0000002e022e7220 */ /* 0x040fe40000410000 */
[C---:B------:R-:W-:Y:S02]  /*8280*/  FMUL.FTZ R47, R2.reuse, R47 ;  /* 0x0000002f022f7220 */ /* 0x040fe40000410000 */
[C---:B------:R-:W-:Y:S01]  /*8290*/  FMUL.FTZ R48, R3.reuse, R48 ;  /* 0x0000003003307220 */ /* 0x040fe20000410000 */
[----:B------:R-:W-:Y:S01]  /*82a0*/  LDSM.16.MT88.4 R152, [R227+0x2900] ;  /* 0x00290000e398783b */ /* 0x000fe20000004200 */
[C---:B------:R-:W-:Y:S01]  /*82b0*/  HMMA.16816.F32.BF16 R4, R168.reuse, R12, R4 ;  /* 0x0000000ca804723c */ /* 0x040fe20000041804 */
[----:B------:R-:W-:Y:S04]  /*82c0*/  MUFU.EX2 R199, R199 ;  /* 0x000000c700c77308 */ /* 0x000fe80000000800 */
[C---:B------:R-:W-:Y:S02]  /*82d0*/  FMUL.FTZ R49, R3.reuse, R49 ;  /* 0x0000003103317220 */ /* 0x040fe40000410000 */
[C---:B------:R-:W-:Y:S01]  /*82e0*/  FMUL.FTZ R12, R3.reuse, R132 ;  /* 0x00000084030c7220 */ /* 0x040fe20000410000 */
[C---:B------:R-:W-:Y:S03]  /*82f0*/  HMMA.16816.F32.BF16 R8, R168.reuse, R14, R8 ;  /* 0x0000000ea808723c */ /* 0x040fe60000041808 */
[----:B------:R-:W-:Y:S01]  /*8300*/  MUFU.EX2 R198, R198 ;  /* 0x000000c600c67308 */ /* 0x000fe20000000800 */
[C---:B------:R-:W-:Y:S02]  /*8310*/  FMUL.FTZ R13, R3.reuse, R133 ;  /* 0x00000085030d7220 */ /* 0x040fe40000410000 */
[C---:B------:R-:W-:Y:S02]  /*8320*/  FMUL.FTZ R50, R2.reuse, R50 ;  /* 0x0000003202327220 */ /* 0x040fe40000410000 */
[C---:B------:R-:W-:Y:S04]  /*8330*/  FMUL.FTZ R14, R2.reuse, R134 ;  /* 0x00000086020e7220 */ /* 0x040fe80000410000 */
[C---:B------:R-:W-:Y:S02]  /*8340*/  FMUL.FTZ R15, R2.reuse, R135 ;  /* 0x00000087020f7220 */ /* 0x040fe40000410000 */
[----:B------:R-:W1:Y:S01]  /*8350*/  LDSM.16.MT88.4 R132, [R220+0x100] ;  /* 0x00010000dc84783b */ /* 0x000e620000004200 */
        /* <DEDUP_REMOVED lines=11> */
[----:B------:R-:W2:Y:S01]  /*8410*/  LDSM.16.MT88.4 R140, [R222+0x2100] ;  /* 0x00210000de8c783b */ /* 0x000ea20000004200 */
        /* <DEDUP_REMOVED lines=11> */
[----:B------:R-:W-:Y:S01]  /*84d0*/  LDSM.16.MT88.4 R148, [R220+0x900] ;  /* 0x00090000dc94783b */ /* 0x000fe20000004200 */
[C---:B------:R-:W-:Y:S02]  /*84e0*/  FMUL.FTZ R61, R3.reuse, R61 ;  /* 0x0000003d033d7220 */ /* 0x040fe40000410000 */
[C---:B------:R-:W-:Y:S02]  /*84f0*/  FMUL.FTZ R62, R2.reuse, R62 ;  /* 0x0000003e023e7220 */ /* 0x040fe40000410000 */
        /* <DEDUP_REMOVED lines=87> */
[----:B------:R-:W3:Y:S02]  /*8a70*/  LDSM.16.MT88.4 R136, [R227+0x900] ;  /* 0x00090000e388783b */ /* 0x000ee40000004200 */
[C---:B------:R-:W-:Y:S02]  /*8a80*/  FMUL.FTZ R118, R2.reuse, R118 ;  /* 0x0000007602767220 */ /* 0x040fe40000410000 */
[----:B------:R-:W-:Y:S02]  /*8a90*/  FMUL.FTZ R119, R2, R119 ;  /* 0x0000007702777220 */ /* 0x000fe40000410000 */
[--C-:B------:R-:W-:Y:S02]  /*8aa0*/  FFMA.FTZ R191, R191, c[0x0][0x2d0], -R172.reuse ;  /* 0x0000b400bfbf7a23 */ /* 0x100fe400000108ac */
[--C-:B------:R-:W-:Y:S03]  /*8ab0*/  FFMA.FTZ R192, R192, c[0x0][0x2d0], -R172.reuse ;  /* 0x0000b400c0c07a23 */ /* 0x100fe600000108ac */
[C---:B--2---:R-:W-:Y:S01]  /*8ac0*/  HMMA.16816.F32.BF16 R116, R168.reuse, R140, R116 ;  /* 0x0000008ca874723c */ /* 0x044fe20000041874 */
[----:B------:R-:W-:Y:S02]  /*8ad0*/  MUFU.EX2 R191, R191 ;  /* 0x000000bf00bf7308 */ /* 0x000fe40000000800 */
[--C-:B------:R-:W-:Y:S02]  /*8ae0*/  FFMA.FTZ R193, R193, c[0x0][0x2d0], -R172.reuse ;  /* 0x0000b400c1c17a23 */ /* 0x100fe400000108ac */
[C---:B------:R-:W-:Y:S02]  /*8af0*/  FMUL.FTZ R120, R3.reuse, R120 ;  /* 0x0000007803787220 */ /* 0x040fe40000410000 */
[----:B------:R-:W-:Y:S02]  /*8b00*/  FMUL.FTZ R121, R3, R121 ;  /* 0x0000007903797220 */ /* 0x000fe40000410000 */
[C---:B------:R-:W-:Y:S02]  /*8b10*/  FMUL.FTZ R122, R2.reuse, R122 ;  /* 0x0000007a027a7220 */ /* 0x040fe40000410000 */
[----:B------:R-:W2:Y:S01]  /*8b20*/  MUFU.EX2 R192, R192 ;  /* 0x000000c000c07308 */ /* 0x000ea20000000800 */
[----:B------:R-:W-:Y:S02]  /*8b30*/  FMUL.FTZ R123, R2, R123 ;  /* 0x0000007b027b7220 */ /* 0x000fe40000410000 */
[--C-:B------:R-:W-:Y:S02]  /*8b40*/  FFMA.FTZ R194, R194, c[0x0][0x2d0], -R172.reuse ;  /* 0x0000b400c2c27a23 */ /* 0x100fe400000108ac */
[--C-:B------:R-:W-:Y:S02]  /*8b50*/  FFMA.FTZ R252, R252, c[0x0][0x2d0], -R172.reuse ;  /* 0x0000b400fcfc7a23 */ /* 0x100fe400000108ac */
[--C-:B------:R-:W-:Y:S01]  /*8b60*/  FFMA.FTZ R197, R197, c[0x0][0x2d0], -R172.reuse ;  /* 0x0000b400c5c57a23 */ /* 0x100fe200000108ac */
[C---:B------:R-:W-:Y:S01]  /*8b70*/  HMMA.16816.F32.BF16 R120, R168.reuse, R142, R120 ;  /* 0x0000008ea878723c */ /* 0x040fe20000041878 */
[----:B------:R-:W4:Y:S01]  /*8b80*/  LDSM.16.MT88.4 R140, [R221+0x900] ;  /* 0x00090000dd8c783b */ /* 0x000f220000004200 */
[----:B------:R-:W-:Y:S01]  /*8b90*/  MUFU.EX2 R193, R193 ;  /* 0x000000c100c17308 */ /* 0x000fe20000000800 */
[C---:B------:R-:W-:Y:S02]  /*8ba0*/  FMUL.FTZ R124, R3.reuse, R124 ;  /* 0x0000007c037c7220 */ /* 0x040fe40000410000 */
[----:B------:R-:W-:Y:S02]  /*8bb0*/  FMUL.FTZ R125, R3, R125 ;  /* 0x0000007d037d7220 */ /* 0x000fe40000410000 */
[C---:B------:R-:W-:Y:S02]  /*8bc0*/  FMUL.FTZ R126, R2.reuse, R126 ;  /* 0x0000007e027e7220 */ /* 0x040fe40000410000 */
[----:B------:R-:W-:Y:S03]  /*8bd0*/  FMUL.FTZ R127, R2, R127 ;  /* 0x0000007f027f7220 */ /* 0x000fe60000410000 */
[----:B------:R-:W5:Y:S01]  /*8be0*/  MUFU.EX2 R194, R194 ;  /* 0x000000c200c27308 */ /* 0x000f620000000800 */
[--C-:B------:R-:W-:Y:S02]  /*8bf0*/  FFMA.FTZ R196, R196, c[0x0][0x2d0], -R172.reuse ;  /* 0x0000b400c4c47a23 */ /* 0x100fe400000108ac */
[--C-:B------:R-:W-:Y:S01]  /*8c00*/  FFMA.FTZ R195, R195, c[0x0][0x2d0], -R172.reuse ;  /* 0x0000b400c3c37a23 */ /* 0x100fe200000108ac */
[C---:B-1----:R-:W-:Y:S03]  /*8c10*/  HMMA.16816.F32.BF16 R124, R168.reuse, R132, R124 ;  /* 0x00000084a87c723c */ /* 0x042fe6000004187c */
[C---:B------:R-:W-:Y:S02]  /*8c20*/  FMUL.FTZ R128, R3.reuse, R128 ;  /* 0x0000008003807220 */ /* 0x040fe40000410000 */
[----:B------:R-:W-:Y:S01]  /*8c30*/  FMUL.FTZ R129, R3, R129 ;  /* 0x0000008103817220 */ /* 0x000fe20000410000 */
[----:B------:R-:W1:Y:S01]  /*8c40*/  MUFU.EX2 R252, R252 ;  /* 0x000000fc00fc7308 */ /* 0x000e620000000800 */
[----:B------:R-:W-:Y:S01]  /*8c50*/  FMUL.FTZ R130, R2, R130 ;  /* 0x0000008202827220 */ /* 0x000fe20000410000 */
[----:B------:R-:W-:Y:S01]  /*8c60*/  F2FP.BF16.PACK_AB R132, R188, R187 ;  /* 0x000000bbbc84723e */ /* 0x000fe200000010ff */
[----:B------:R-:W-:Y:S03]  /*8c70*/  FMUL.FTZ R131, R2, R131 ;  /* 0x0000008302837220 */ /* 0x000fe60000410000 */
[----:B------:R-:W-:Y:S01]  /*8c80*/  FFMA.FTZ R172, R165, c[0x0][0x2d0], -R172 ;  /* 0x0000b400a5ac7a23 */ /* 0x000fe200000108ac */
[----:B--2---:R-:W-:Y:S01]  /*8c90*/  F2FP.BF16.PACK_AB R133, R192, R191 ;  /* 0x000000bfc085723e */ /* 0x004fe200000010ff */
[----:B------:R-:W-:Y:S01]  /*8ca0*/  FFMA.FTZ R181, R3, R240, R181 ;  /* 0x000000f003b57223 */ /* 0x000fe200000100b5 */
[----:B------:R-:W-:Y:S01]  /*8cb0*/  MOV R3, R0 ;  /* 0x0000000000037202 */ /* 0x000fe20000000f00 */
[----:B------:R-:W-:Y:S01]  /*8cc0*/  HMMA.16816.F32.BF16 R128, R168, R134, R128 ;  /* 0x00000086a880723c */ /* 0x000fe20000041880 */
[----:B------:R-:W-:Y:S02]  /*8cd0*/  MUFU.EX2 R165, R172 ;  /* 0x000000ac00a57308 */ /* 0x000fe40000000800 */
[----:B------:R-:W-:Y:S02]  /*8ce0*/  FFMA.FTZ R185, R2, R239, R185 ;  /* 0x000000ef02b97223 */ /* 0x000fe400000100b9 */
[----:B------:R-:W-:Y:S02]  /*8cf0*/  FADD.FTZ R181, R167, R181 ;  /* 0x000000b5a7b57221 */ /* 0x000fe40000010000 */
[----:B------:R-:W-:Y:S01]  /*8d00*/  F2FP.BF16.PACK_AB R134, R190, R189 ;  /* 0x000000bdbe86723e */ /* 0x000fe200000010ff */
[----:B------:R-:W-:Y:S01]  /*8d10*/  FADD.FTZ R185, R184, R185 ;  /* 0x000000b9b8b97221 */ /* 0x000fe20000010000 */
[----:B-----5:R-:W-:Y:S02]  /*8d20*/  F2FP.BF16.PACK_AB R135, R194, R193 ;  /* 0x000000c1c287723e */ /* 0x020fe400000010ff */
[----:B------:R-:W-:Y:S01]  /*8d30*/  MUFU.EX2 R197, R197 ;  /* 0x000000c500c57308 */ /* 0x000fe20000000800 */
[----:B------:R-:W-:Y:S01]  /*8d40*/  MOV R171, R161 ;  /* 0x000000a100ab7202 */ /* 0x000fe20000000f00 */
[----:B------:R-:W-:Y:S01]  /*8d50*/  FADD.FTZ R166, R166, R181 ;  /* 0x000000b5a6a67221 */ /* 0x000fe20000010000 */
[----:B------:R-:W-:Y:S01]  /*8d60*/  MOV R170, R160 ;  /* 0x000000a000aa7202 */ /* 0x000fe20000000f00 */
[----:B------:R-:W-:Y:S01]  /*8d70*/  FADD.FTZ R185, R183, R185 ;  /* 0x000000b9b7b97221 */ /* 0x000fe20000010000 */
[C---:B---3--:R-:W-:Y:S01]  /*8d80*/  HMMA.16816.F32.BF16 R4, R132.reuse, R136, R4 ;  /* 0x000000888404723c */ /* 0x048fe20000041804 */
[----:B------:R-:W-:Y:S04]  /*8d90*/  LDSM.16.MT88.4 R160, [R222+0x4900] ;  /* 0x00490000dea0783b */ /* 0x000fe80000004200 */
[----:B------:R-:W-:Y:S01]  /*8da0*/  MUFU.EX2 R196, R196 ;  /* 0x000000c400c47308 */ /* 0x000fe20000000800 */
[----:B------:R-:W-:Y:S02]  /*8db0*/  FADD.FTZ R166, R180, R166 ;  /* 0x000000a6b4a67221 */ /* 0x000fe40000010000 */
[C---:B------:R-:W-:Y:S01]  /*8dc0*/  HMMA.16816.F32.BF16 R8, R132.reuse, R138, R8 ;  /* 0x0000008a8408723c */ /* 0x040fe20000041808 */
[----:B------:R-:W2:Y:S03]  /*8dd0*/  LDSM.16.MT88.4 R136, [R222+0x2900] ;  /* 0x00290000de88783b */ /* 0x000ea60000004200 */
[----:B------:R-:W-:Y:S02]  /*8de0*/  FADD.FTZ R182, R182, R185 ;  /* 0x000000b9b6b67221 */ /* 0x000fe40000010000 */
[----:B------:R-:W-:Y:S01]  /*8df0*/  FADD.FTZ R187, R187, R166 ;  /* 0x000000a6bbbb7221 */ /* 0x000fe20000010000 */
[----:B------:R-:W-:Y:S01]  /*8e00*/  MUFU.EX2 R195, R195 ;  /* 0x000000c300c37308 */ /* 0x000fe20000000800 */
[C---:B------:R-:W-:Y:S04]  /*8e10*/  HMMA.16816.F32.BF16 R12, R132.reuse, R144, R12 ;  /* 0x00000090840c723c */ /* 0x040fe8000004180c */
[----:B------:R-:W-:Y:S02]  /*8e20*/  FADD.FTZ R182, R191, R182 ;  /* 0x000000b6bfb67221 */ /* 0x000fe40000010000 */
[----:B------:R-:W-:Y:S02]  /*8e30*/  FADD.FTZ R187, R188, R187 ;  /* 0x000000bbbcbb7221 */ /* 0x000fe40000010000 */
[C---:B------:R-:W-:Y:S01]  /*8e40*/  HMMA.16816.F32.BF16 R16, R132.reuse, R146, R16 ;  /* 0x000000928410723c */ /* 0x040fe20000041810 */
[----:B------:R-:W-:Y:S03]  /*8e50*/  LDSM.16.MT88.4 R144, [R220+0x2900] ;  /* 0x00290000dc90783b */ /* 0x000fe60000004200 */
[----:B------:R-:W-:Y:S02]  /*8e60*/  FADD.FTZ R192, R192, R182 ;  /* 0x000000b6c0c07221 */ /* 0x000fe40000010000 */
[----:B------:R-:W-:Y:S02]  /*8e70*/  FADD.FTZ R189, R189, R187 ;  /* 0x000000bbbdbd7221 */ /* 0x000fe40000010000 */
[C---:B----4-:R-:W-:Y:S04]  /*8e80*/  HMMA.16816.F32.BF16 R20, R132.reuse, R140, R20 ;  /* 0x0000008c8414723c */ /* 0x050fe80000041814 */
[----:B------:R-:W-:Y:S02]  /*8e90*/  FADD.FTZ R192, R193, R192 ;  /* 0x000000c0c1c07221 */ /* 0x000fe40000010000 */
[----:B------:R-:W-:Y:S02]  /*8ea0*/  FADD.FTZ R2, R190, R189 ;  /* 0x000000bdbe027221 */ /* 0x000fe40000010000 */
[C---:B------:R-:W-:Y:S01]  /*8eb0*/  HMMA.16816.F32.BF16 R24, R132.reuse, R142, R24 ;  /* 0x0000008e8418723c */ /* 0x040fe20000041818 */
[----:B------:R-:W3:Y:S03]  /*8ec0*/  LDSM.16.MT88.4 R140, [R221+0x2900] ;  /* 0x00290000dd8c783b */ /* 0x000ee60000004200 */
[----:B------:R-:W-:Y:S04]  /*8ed0*/  FADD.FTZ R194, R194, R192 ;  /* 0x000000c0c2c27221 */ /* 0x000fe80000010000 */
[C---:B------:R-:W-:Y:S04]  /*8ee0*/  HMMA.16816.F32.BF16 R28, R132.reuse, R148, R28 ;  /* 0x00000094841c723c */ /* 0x040fe8000004181c */
[----:B-1----:R-:W-:Y:S04]  /*8ef0*/  FADD.FTZ R194, R252, R194 ;  /* 0x000000c2fcc27221 */ /* 0x002fe80000010000 */
[C---:B------:R-:W-:Y:S01]  /*8f00*/  HMMA.16816.F32.BF16 R32, R132.reuse, R150, R32 ;  /* 0x000000968420723c */ /* 0x040fe20000041820 */
[----:B------:R-:W1:Y:S07]  /*8f10*/  LDSM.16.MT88.4 R148, [R221+0x4900] ;  /* 0x00490000dd94783b */ /* 0x000e6e0000004200 */
[C---:B------:R-:W-:Y:S08]  /*8f20*/  HMMA.16816.F32.BF16 R36, R132.reuse, R152, R36 ;  /* 0x000000988424723c */ /* 0x040ff00000041824 */
        /* <DEDUP_REMOVED lines=8> */
[C---:B------:R-:W-:Y:S07]  /*8fb0*/  HMMA.16816.F32.BF16 R60, R132.reuse, R144, R60 ;  /* 0x00000090843c723c */ /* 0x040fee000004183c */
[--C-:B------:R-:W-:Y:S01]  /*8fc0*/  FFMA.FTZ R144, R170, c[0x0][0x2d0], -R186.reuse ;  /* 0x0000b400aa907a23 */ /* 0x100fe200000108ba */
[C---:B------:R-:W-:Y:S01]  /*8fd0*/  HMMA.16816.F32.BF16 R64, R132.reuse, R146, R64 ;  /* 0x000000928440723c */ /* 0x040fe20000041840 */
[----:B------:R-:W-:Y:S07]  /*8fe0*/  MUFU.EX2 R170, R178 ;  /* 0x000000b200aa7308 */ /* 0x000fee0000000800 */
[C---:B------:R-:W-:Y:S03]  /*8ff0*/  HMMA.16816.F32.BF16 R68, R132.reuse, R156, R68 ;  /* 0x0000009c8444723c */ /* 0x040fe60000041844 */
[----:B------:R4:W-:Y:S05]  /*9000*/  MUFU.EX2 R169, R144 ;  /* 0x0000009000a97308 */ /* 0x0009ea0000000800 */
[C---:B------:R-:W-:Y:S01]  /*9010*/  HMMA.16816.F32.BF16 R72, R132.reuse, R158, R72 ;  /* 0x0000009e8448723c */ /* 0x040fe20000041848 */
[----:B------:R-:W-:Y:S07]  /*9020*/  LDSM.16.MT88.4 R156, [R220+0x1100] ;  /* 0x00110000dc9c783b */ /* 0x000fee0000004200 */
[C---:B------:R-:W-:Y:S08]  /*9030*/  HMMA.16816.F32.BF16 R76, R132.reuse, R160, R76 ;  /* 0x000000a0844c723c */ /* 0x040ff0000004184c */
[C---:B------:R-:W-:Y:S01]  /*9040*/  HMMA.16816.F32.BF16 R80, R132.reuse, R162, R80 ;  /* 0x000000a28450723c */ /* 0x040fe20000041850 */
[----:B------:R-:W-:Y:S07]  /*9050*/  LDSM.16.MT88.4 R160, [R222+0x5100] ;  /* 0x00510000dea0783b */ /* 0x000fee0000004200 */
[C---:B-1----:R-:W-:Y:S01]  /*9060*/  HMMA.16816.F32.BF16 R84, R132.reuse, R148, R84 ;  /* 0x000000948454723c */ /* 0x042fe20000041854 */
[----:B----4-:R-:W1:Y:S06]  /*9070*/  LDSM.16.MT88.4 R144, [R222+0x6900] ;  /* 0x00690000de90783b */ /* 0x010e6c0000004200 */
[--C-:B------:R-:W-:Y:S01]  /*9080*/  FFMA.FTZ R148, R171, c[0x0][0x2d0], -R186.reuse ;  /* 0x0000b400ab947a23 */ /* 0x100fe200000108ba */
[C---:B------:R-:W-:Y:S01]  /*9090*/  HMMA.16816.F32.BF16 R88, R132.reuse, R150, R88 ;  /* 0x000000968458723c */ /* 0x040fe20000041858 */
[----:B------:R-:W-:Y:S03]  /*90a0*/  MUFU.EX2 R171, R175 ;  /* 0x000000af00ab7308 */ /* 0x000fe60000000800 */
[----:B------:R-:W-:Y:S04]  /*90b0*/  FFMA.FTZ R186, R174, c[0x0][0x2d0], -R186 ;  /* 0x0000b400aeba7a23 */ /* 0x000fe800000108ba */
[C---:B--2---:R-:W-:Y:S03]  /*90c0*/  HMMA.16816.F32.BF16 R92, R132.reuse, R136, R92 ;  /* 0x00000088845c723c */ /* 0x044fe6000004185c */
[----:B------:R2:W4:Y:S05]  /*90d0*/  MUFU.EX2 R168, R148 ;  /* 0x0000009400a87308 */ /* 0x00052a0000000800 */
[C---:B------:R-:W-:Y:S01]  /*90e0*/  HMMA.16816.F32.BF16 R96, R132.reuse, R138, R96 ;  /* 0x0000008a8460723c */ /* 0x040fe20000041860 */
[----:B------:R-:W-:Y:S04]  /*90f0*/  LDSM.16.MT88.4 R136, [R220+0x6900] ;  /* 0x00690000dc88783b */ /* 0x000fe80000004200 */
[----:B------:R-:W-:Y:S03]  /*9100*/  MUFU.EX2 R186, R186 ;  /* 0x000000ba00ba7308 */ /* 0x000fe60000000800 */
[C---:B---3--:R-:W-:Y:S08]  /*9110*/  HMMA.16816.F32.BF16 R100, R132.reuse, R140, R100 ;  /* 0x0000008c8464723c */ /* 0x048ff00000041864 */
[C---:B------:R-:W-:Y:S01]  /*9120*/  HMMA.16816.F32.BF16 R104, R132.reuse, R142, R104 ;  /* 0x0000008e8468723c */ /* 0x040fe20000041868 */
[----:B------:R-:W-:Y:S07]  /*9130*/  LDSM.16.MT88.4 R140, [R227+0x1100] ;  /* 0x00110000e38c783b */ /* 0x000fee0000004200 */
[C---:B-1----:R-:W-:Y:S01]  /*9140*/  HMMA.16816.F32.BF16 R108, R132.reuse, R144, R108 ;  /* 0x00000090846c723c */ /* 0x042fe2000004186c */
[----:B--2---:R-:W1:Y:S07]  /*9150*/  LDSM.16.MT88.4 R148, [R221+0x6900] ;  /* 0x00690000dd94783b */ /* 0x004e6e0000004200 */
[C---:B------:R-:W-:Y:S01]  /*9160*/  HMMA.16816.F32.BF16 R112, R132.reuse, R146, R112 ;  /* 0x000000928470723c */ /* 0x040fe20000041870 */
[----:B------:R-:W2:Y:S07]  /*9170*/  LDSM.16.MT88.4 R144, [R221+0x1100] ;  /* 0x00110000dd90783b */ /* 0x000eae0000004200 */
[C---:B-1----:R-:W-:Y:S08]  /*9180*/  HMMA.16816.F32.BF16 R116, R132.reuse, R148, R116 ;  /* 0x000000948474723c */ /* 0x042ff00000041874 */
[C---:B------:R-:W-:Y:S01]  /*9190*/  HMMA.16816.F32.BF16 R120, R132.reuse, R150, R120 ;  /* 0x000000968478723c */ /* 0x040fe20000041878 */
[----:B------:R-:W-:Y:S07]  /*91a0*/  LDSM.16.MT88.4 R148, [R221+0x3100] ;  /* 0x00310000dd94783b */ /* 0x000fee0000004200 */
[C---:B------:R-:W-:Y:S08]  /*91b0*/  HMMA.16816.F32.BF16 R124, R132.reuse, R136, R124 ;  /* 0x00000088847c723c */ /* 0x040ff0000004187c */
[----:B------:R-:W-:Y:S01]  /*91c0*/  HMMA.16816.F32.BF16 R128, R132, R138, R128 ;  /* 0x0000008a8480723c */ /* 0x000fe20000041880 */
[----:B------:R-:W1:Y:S06]  /*91d0*/  LDSM.16.MT88.4 R136, [R227+0x3100] ;  /* 0x00310000e388783b */ /* 0x000e6c0000004200 */
[----:B----4-:R-:W-:Y:S02]  /*91e0*/  F2FP.BF16.PACK_AB R132, R168, R169 ;  /* 0x000000a9a884723e */ /* 0x010fe400000010ff */
[----:B------:R-:W-:Y:S03]  /*91f0*/  F2FP.BF16.PACK_AB R134, R198, R199 ;  /* 0x000000c7c686723e */ /* 0x000fe600000010ff */
[C---:B------:R-:W-:Y:S01]  /*9200*/  F2FP.BF16.PACK_AB R133, R197.reuse, R252 ;  /* 0x000000fcc585723e */ /* 0x040fe200000010ff */
[----:B------:R-:W-:Y:S01]  /*9210*/  FADD.FTZ R197, R197, R194 ;  /* 0x000000c2c5c57221 */ /* 0x000fe20000010000 */
[C---:B------:R-:W-:Y:S03]  /*9220*/  F2FP.BF16.PACK_AB R135, R195.reuse, R196 ;  /* 0x000000c4c387723e */ /* 0x040fe600000010ff */
[----:B------:R-:W-:Y:S04]  /*9230*/  FADD.FTZ R197, R196, R197 ;  /* 0x000000c5c4c57221 */ /* 0x000fe80000010000 */
[C---:B------:R-:W-:Y:S03]  /*9240*/  HMMA.16816.F32.BF16 R4, R132.reuse, R140, R4 ;  /* 0x0000008c8404723c */ /* 0x040fe60000041804 */
[----:B------:R-:W-:Y:S05]  /*9250*/  FADD.FTZ R195, R195, R197 ;  /* 0x000000c5c3c37221 */ /* 0x000fea0000010000 */
        /* <DEDUP_REMOVED lines=8> */
[C---:B------:R-:W-:Y:S08]  /*92e0*/  HMMA.16816.F32.BF16 R28, R132.reuse, R156, R28 ;  /* 0x0000009c841c723c */ /* 0x040ff0000004181c */
[C---:B------:R-:W-:Y:S01]  /*92f0*/  HMMA.16816.F32.BF16 R32, R132.reuse, R158, R32 ;  /* 0x0000009e8420723c */ /* 0x040fe20000041820 */
[----:B------:R-:W5:Y:S07]  /*9300*/  LDSM.16.MT88.4 R156, [R221+0x5100] ;  /* 0x00510000dd9c783b */ /* 0x000f6e0000004200 */
        /* <DEDUP_REMOVED lines=8> */
[----:B------:R-:W-:Y:S07]  /*9390*/  LDSM.16.MT88.4 R148, [R221+0x7100] ;  /* 0x00710000dd94783b */ /* 0x000fee0000004200 */
[C---:B----4-:R-:W-:Y:S07]  /*93a0*/  HMMA.16816.F32.BF16 R60, R132.reuse, R152, R60 ;  /* 0x00000098843c723c */ /* 0x050fee000004183c */
[----:B------:R-:W-:Y:S01]  /*93b0*/  MOV R153, R169 ;  /* 0x000000a900997202 */ /* 0x000fe20000000f00 */
[C---:B------:R-:W-:Y:S01]  /*93c0*/  HMMA.16816.F32.BF16 R64, R132.reuse, R154, R64 ;  /* 0x0000009a8440723c */ /* 0x040fe20000041840 */
[----:B------:R4:W-:Y:S03]  /*93d0*/  MUFU.EX2 R169, R173 ;  /* 0x000000ad00a97308 */ /* 0x0009e60000000800 */
[----:B------:R-:W-:Y:S04]  /*93e0*/  MOV R152, R168 ;  /* 0x000000a800987202 */ /* 0x000fe80000000f00 */
[C---:B--2---:R-:W-:Y:S03]  /*93f0*/  HMMA.16816.F32.BF16 R68, R132.reuse, R144, R68 ;  /* 0x000000908444723c */ /* 0x044fe60000041844 */
[----:B------:R-:W-:Y:S05]  /*9400*/  MUFU.EX2 R168, R176 ;  /* 0x000000b000a87308 */ /* 0x000fea0000000800 */
[C---:B------:R-:W-:Y:S01]  /*9410*/  HMMA.16816.F32.BF16 R72, R132.reuse, R146, R72 ;  /* 0x000000928448723c */ /* 0x040fe20000041848 */
[----:B------:R-:W2:Y:S07]  /*9420*/  LDSM.16.MT88.4 R144, [R222+0x7100] ;  /* 0x00710000de90783b */ /* 0x000eae0000004200 */
[C---:B------:R-:W-:Y:S01]  /*9430*/  HMMA.16816.F32.BF16 R76, R132.reuse, R160, R76 ;  /* 0x000000a0844c723c */ /* 0x040fe2000004184c */
[----:B----4-:R-:W-:Y:S01]  /*9440*/  LDSM.16.MT88.4 R172, [R227+0x3900] ;  /* 0x00390000e3ac783b */ /* 0x010fe20000004200 */
[----:B------:R-:W-:Y:S06]  /*9450*/  MUFU.EX2 R161, R179 ;  /* 0x000000b300a17308 */ /* 0x000fec0000000800 */
[C---:B------:R-:W-:Y:S04]  /*9460*/  HMMA.16816.F32.BF16 R80, R132.reuse, R162, R80 ;  /* 0x000000a28450723c */ /* 0x040fe80000041850 */
[----:B------:R4:W2:Y:S04]  /*9470*/  MUFU.EX2 R160, R177 ;  /* 0x000000b100a07308 */ /* 0x0008a80000000800 */
[C---:B-----5:R-:W-:Y:S08]  /*9480*/  HMMA.16816.F32.BF16 R84, R132.reuse, R156, R84 ;  /* 0x0000009c8454723c */ /* 0x060ff00000041854 */
[C---:B------:R-:W-:Y:S01]  /*9490*/  HMMA.16816.F32.BF16 R88, R132.reuse, R158, R88 ;  /* 0x0000009e8458723c */ /* 0x040fe20000041858 */
[----:B------:R-:W-:Y:S07]  /*94a0*/  LDSM.16.MT88.4 R156, [R227+0x1900] ;  /* 0x00190000e39c783b */ /* 0x000fee0000004200 */
[C---:B-1----:R-:W-:Y:S01]  /*94b0*/  HMMA.16816.F32.BF16 R92, R132.reuse, R136, R92 ;  /* 0x00000088845c723c */ /* 0x042fe2000004185c */
[----:B----4-:R-:W-:Y:S07]  /*94c0*/  LDSM.16.MT88.4 R176, [R222+0x3900] ;  /* 0x00390000deb0783b */ /* 0x010fee0000004200 */
        /* <DEDUP_REMOVED lines=8> */
[C---:B------:R-:W-:Y:S07]  /*9550*/  HMMA.16816.F32.BF16 R116, R132.reuse, R148, R116 ;  /* 0x000000948474723c */ /* 0x040fee0000041874 */
[----:B------:R-:W-:Y:S01]  /*9560*/  MOV R148, R152 ;  /* 0x0000009800947202 */ /* 0x000fe20000000f00 */
[C---:B------:R-:W-:Y:S04]  /*9570*/  HMMA.16816.F32.BF16 R120, R132.reuse, R150, R120 ;  /* 0x000000968478723c */ /* 0x040fe80000041878 */
[----:B------:R-:W-:Y:S02]  /*9580*/  MOV R149, R153 ;  /* 0x0000009900957202 */ /* 0x000fe40000000f00 */
[----:B------:R-:W4:Y:S01]  /*9590*/  LDSM.16.MT88.4 R152, [R220+0x1900] ;  /* 0x00190000dc98783b */ /* 0x000f220000004200 */
[----:B------:R-:W-:Y:S01]  /*95a0*/  MOV R150, R160 ;  /* 0x000000a000967202 */ /* 0x000fe20000000f00 */
[C---:B-1----:R-:W-:Y:S04]  /*95b0*/  HMMA.16816.F32.BF16 R124, R132.reuse, R136, R124 ;  /* 0x00000088847c723c */ /* 0x042fe8000004187c */
[----:B------:R-:W-:Y:S03]  /*95c0*/  MOV R151, R161 ;  /* 0x000000a100977202 */ /* 0x000fe60000000f00 */
[----:B------:R-:W-:Y:S01]  /*95d0*/  MOV R136, R171 ;  /* 0x000000ab00887202 */ /* 0x000fe20000000f00 */
[----:B------:R-:W-:Y:S04]  /*95e0*/  HMMA.16816.F32.BF16 R128, R132, R138, R128 ;  /* 0x0000008a8480723c */ /* 0x000fe80000041880 */
[----:B------:R-:W-:Y:S03]  /*95f0*/  MOV R137, R170 ;  /* 0x000000aa00897202 */ /* 0x000fe60000000f00 */
[----:B------:R-:W-:Y:S02]  /*9600*/  MOV R138, R169 ;  /* 0x000000a9008a7202 */ /* 0x000fe40000000f00 */
[----:B------:R-:W-:Y:S03]  /*9610*/  MOV R139, R168 ;  /* 0x000000a8008b7202 */ /* 0x000fe60000000f00 */
[----:B------:R-:W-:Y:S02]  /*9620*/  F2FP.BF16.PACK_AB R168, R137, R151 ;  /* 0x0000009789a8723e */ /* 0x000fe400000010ff */
[-C--:B------:R-:W-:Y:S02]  /*9630*/  F2FP.BF16.PACK_AB R170, R186, R139.reuse ;  /* 0x0000008bbaaa723e */ /* 0x080fe400000010ff */
[----:B------:R-:W-:Y:S02]  /*9640*/  F2FP.BF16.PACK_AB R169, R136, R150 ;  /* 0x0000009688a9723e */ /* 0x000fe400000010ff */
[-C--:B------:R-:W-:Y:S07]  /*9650*/  F2FP.BF16.PACK_AB R171, R165, R138.reuse ;  /* 0x0000008aa5ab723e */ /* 0x080fee00000010ff */
[C---:B------:R-:W-:Y:S01]  /*9660*/  HMMA.16816.F32.BF16 R160, R168.reuse, R156, R4 ;  /* 0x0000009ca8a0723c */ /* 0x040fe20000041804 */
[----:B------:R-:W1:Y:S07]  /*9670*/  LDSM.16.MT88.4 R4, [R221+0x3900] ;  /* 0x00390000dd04783b */ /* 0x000e6e0000004200 */
[C---:B------:R-:W-:Y:S07]  /*9680*/  HMMA.16816.F32.BF16 R156, R168.reuse, R158, R8 ;  /* 0x0000009ea89c723c */ /* 0x040fee0000041808 */
[----:B------:R-:W-:Y:S01]  /*9690*/  MOV R8, R138 ;  /* 0x0000008a00087202 */ /* 0x000fe20000000f00 */
[C---:B---3--:R-:W-:Y:S01]  /*96a0*/  HMMA.16816.F32.BF16 R132, R168.reuse, R140, R12 ;  /* 0x0000008ca884723c */ /* 0x048fe2000004180c */
[----:B------:R-:W-:Y:S03]  /*96b0*/  LDSM.16.MT88.4 R12, [R227+0x5900] ;  /* 0x00590000e30c783b */ /* 0x000fe60000004200 */
[----:B------:R-:W-:Y:S02]  /*96c0*/  MOV R9, R139 ;  /* 0x0000008b00097202 */ /* 0x000fe40000000f00 */
[----:B------:R-:W-:Y:S02]  /*96d0*/  MOV R10, R136 ;  /* 0x00000088000a7202 */ /* 0x000fe40000000f00 */
[----:B------:R-:W-:Y:S02]  /*96e0*/  MOV R11, R137 ;  /* 0x00000089000b7202 */ /* 0x000fe40000000f00 */
[C---:B------:R-:W-:Y:S07]  /*96f0*/  HMMA.16816.F32.BF16 R136, R168.reuse, R142, R16 ;  /* 0x0000008ea888723c */ /* 0x040fee0000041810 */
[----:B------:R-:W-:Y:S01]  /*9700*/  MOV R18, R150 ;  /* 0x0000009600127202 */ /* 0x000fe20000000f00 */
[C---:B--2---:R-:W-:Y:S04]  /*9710*/  HMMA.16816.F32.BF16 R140, R168.reuse, R144, R20 ;  /* 0x00000090a88c723c */ /* 0x044fe80000041814 */
[----:B------:R-:W-:Y:S03]  /*9720*/  MOV R19, R151 ;  /* 0x0000009700137202 */ /* 0x000fe60000000f00 */
[----:B------:R-:W-:Y:S01]  /*9730*/  MOV R22, R148 ;  /* 0x0000009400167202 */ /* 0x000fe20000000f00 */
[C---:B------:R-:W-:Y:S01]  /*9740*/  HMMA.16816.F32.BF16 R144, R168.reuse, R146, R24 ;  /* 0x00000092a890723c */ /* 0x040fe20000041818 */
[----:B------:R-:W-:Y:S03]  /*9750*/  LDSM.16.MT88.4 R24, [R220+0x5900] ;  /* 0x00590000dc18783b */ /* 0x000fe60000004200 */
[----:B------:R-:W-:Y:S04]  /*9760*/  MOV R23, R149 ;  /* 0x0000009500177202 */ /* 0x000fe80000000f00 */
[C---:B----4-:R-:W-:Y:S01]  /*9770*/  HMMA.16816.F32.BF16 R148, R168.reuse, R152, R28 ;  /* 0x00000098a894723c */ /* 0x050fe2000004181c */
[----:B------:R-:W-:Y:S07]  /*9780*/  LDSM.16.MT88.4 R28, [R227+0x7900] ;  /* 0x00790000e31c783b */ /* 0x000fee0000004200 */
[C---:B------:R-:W-:Y:S07]  /*9790*/  HMMA.16816.F32.BF16 R152, R168.reuse, R154, R32 ;  /* 0x0000009aa898723c */ /* 0x040fee0000041820 */
[----:B------:R-:W-:Y:S01]  /*97a0*/  MOV R35, R8 ;  /* 0x0000000800237202 */ /* 0x000fe20000000f00 */
[C---:B------:R-:W-:Y:S04]  /*97b0*/  HMMA.16816.F32.BF16 R36, R168.reuse, R172, R36 ;  /* 0x000000aca824723c */ /* 0x040fe80000041824 */
[----:B------:R-:W-:Y:S02]  /*97c0*/  MOV R34, R9 ;  /* 0x0000000900227202 */ /* 0x000fe40000000f00 */
[----:B------:R-:W-:Y:S02]  /*97d0*/  MOV R33, R10 ;  /* 0x0000000a00217202 */ /* 0x000fe40000000f00 */
[C---:B------:R-:W-:Y:S04]  /*97e0*/  HMMA.16816.F32.BF16 R40, R168.reuse, R174, R40 ;  /* 0x000000aea828723c */ /* 0x040fe80000041828 */
[----:B------:R-:W-:Y:S02]  /*97f0*/  MOV R32, R11 ;  /* 0x0000000b00207202 */ /* 0x000fe40000000f00 */
[----:B------:R-:W2:Y:S01]  /*9800*/  LDSM.16.MT88.4 R8, [R220+0x3900] ;  /* 0x00390000dc08783b */ /* 0x000ea20000004200 */
[----:B------:R-:W-:Y:S01]  /*9810*/  MOV R173, R18 ;  /* 0x0000001200ad7202 */ /* 0x000fe20000000f00 */
[C---:B------:R-:W-:Y:S04]  /*9820*/  HMMA.16816.F32.BF16 R44, R168.reuse, R176, R44 ;  /* 0x000000b0a82c723c */ /* 0x040fe8000004182c */
[----:B------:R-:W-:Y:S01]  /*9830*/  MOV R172, R19 ;  /* 0x0000001300ac7202 */ /* 0x000fe20000000f00 */
[----:B------:R-:W-:Y:S01]  /*9840*/  FADD.FTZ R195, R173, R195 ;  /* 0x000000c3adc37221 */ /* 0x000fe20000010000 */
[----:B------:R-:W3:Y:S01]  /*9850*/  LDSM.16.MT88.4 R16, [R222+0x5900] ;  /* 0x00590000de10783b */ /* 0x000ee20000004200 */
[----:B------:R-:W-:Y:S01]  /*9860*/  MOV R175, R22 ;  /* 0x0000001600af7202 */ /* 0x000fe20000000f00 */
[C---:B------:R-:W-:Y:S04]  /*9870*/  HMMA.16816.F32.BF16 R48, R168.reuse, R178, R48 ;  /* 0x000000b2a830723c */ /* 0x040fe80000041830 */
[----:B------:R-:W-:Y:S01]  /*9880*/  MOV R174, R23 ;  /* 0x0000001700ae7202 */ /* 0x000fe20000000f00 */
[----:B------:R-:W-:Y:S01]  /*9890*/  FADD.FTZ R195, R33, R195 ;  /* 0x000000c321c37221 */ /* 0x000fe20000010000 */
[----:B------:R-:W4:Y:S02]  /*98a0*/  LDSM.16.MT88.4 R20, [R221+0x5900] ;  /* 0x00590000dd14783b */ /* 0x000f240000004200 */
[C---:B-1----:R-:W-:Y:S04]  /*98b0*/  HMMA.16816.F32.BF16 R52, R168.reuse, R4, R52 ;  /* 0x00000004a834723c */ /* 0x042fe80000041834 */
[----:B------:R-:W-:Y:S02]  /*98c0*/  FADD.FTZ R2, R174, R2 ;  /* 0x00000002ae027221 */ /* 0x000fe40000010000 */
[----:B------:R-:W-:Y:S02]  /*98d0*/  FADD.FTZ R195, R35, R195 ;  /* 0x000000c323c37221 */ /* 0x000fe40000010000 */
[C---:B------:R-:W-:Y:S01]  /*98e0*/  HMMA.16816.F32.BF16 R56, R168.reuse, R6, R56 ;  /* 0x00000006a838723c */ /* 0x040fe20000041838 */
[----:B------:R-:W1:Y:S03]  /*98f0*/  LDSM.16.MT88.4 R4, [R222+0x7900] ;  /* 0x00790000de04783b */ /* 0x000e660000004200 */
[----:B------:R-:W-:Y:S02]  /*9900*/  FADD.FTZ R2, R175, R2 ;  /* 0x00000002af027221 */ /* 0x000fe40000010000 */
[----:B------:R-:W-:Y:S02]  /*9910*/  FADD.FTZ R239, R165, R195 ;  /* 0x000000c3a5ef7221 */ /* 0x000fe40000010000 */
        /* <DEDUP_REMOVED lines=8> */
[C---:B------:R-:W-:Y:S04]  /*99a0*/  HMMA.16816.F32.BF16 R68, R168.reuse, R12, R68 ;  /* 0x0000000ca844723c */ /* 0x040fe80000041844 */
[----:B------:R-:W-:Y:S01]  /*99b0*/  FADD.FTZ R240, R186, R2 ;  /* 0x00000002baf07221 */ /* 0x000fe20000010000 */
[-C--:B------:R-:W-:Y:S03]  /*99c0*/  MOV R2, R164.reuse ;  /* 0x000000a400027202 */ /* 0x080fe60000000f00 */
[C---:B------:R-:W-:Y:S01]  /*99d0*/  HMMA.16816.F32.BF16 R72, R168.reuse, R14, R72 ;  /* 0x0000000ea848723c */ /* 0x040fe20000041848 */
[----:B------:R-:W5:Y:S07]  /*99e0*/  LDSM.16.MT88.4 R12, [R220+0x7900] ;  /* 0x00790000dc0c783b */ /* 0x000f6e0000004200 */
[C---:B---3--:R-:W-:Y:S08]  /*99f0*/  HMMA.16816.F32.BF16 R76, R168.reuse, R16, R76 ;  /* 0x00000010a84c723c */ /* 0x048ff0000004184c */
[C---:B------:R-:W-:Y:S08]  /*9a00*/  HMMA.16816.F32.BF16 R80, R168.reuse, R18, R80 ;  /* 0x00000012a850723c */ /* 0x040ff00000041850 */
[C---:B----4-:R-:W-:Y:S08]  /*9a10*/  HMMA.16816.F32.BF16 R84, R168.reuse, R20, R84 ;  /* 0x00000014a854723c */ /* 0x050ff00000041854 */
        /* <DEDUP_REMOVED lines=9> */
[C---:B-----5:R-:W-:Y:S07]  /*9ab0*/  HMMA.16816.F32.BF16 R124, R168.reuse, R12, R124 ;  /* 0x0000000ca87c723c */ /* 0x060fee000004187c */
[----:B------:R-:W-:Y:S01]  /*9ac0*/  MOV R12, R164 ;  /* 0x000000a4000c7202 */ /* 0x000fe20000000f00 */
[----:B------:R-:W-:Y:S01]  /*9ad0*/  HMMA.16816.F32.BF16 R128, R168, R14, R128 ;  /* 0x0000000ea880723c */ /* 0x000fe20000041880 */
[----:B------:R-:W-:-:S07]  /*9ae0*/  @P0 BRA `(.L_x_2858) ;  /* 0xffffbcf000000947 */ /* 0x000fce000383ffff */
.L_x_2847:
[----:B------:R-:W1:Y:S01]  /*9af0*/  S2UR UR24, SR_CTAID.X ;  /* 0x00000000001879c3 */ /* 0x000e620000002500 */
[----:B------:R-:W-:Y:S01]  /*9b00*/  ULDC UR25, c[0x0][0x168] ;  /* 0x00005a0000197ab9 */ /* 0x000fe20000000800 */
[----:B------:R-:W-:Y:S01]  /*9b10*/  PLOP3.LUT P0, PT, PT, PT, UP1, 0x40, 0x0 ;  /* 0x000000000000781c */ /* 0x000fe20003f0e818 */
[----:B------:R-:W-:-:S02]  /*9b20*/  ULDC.64 UR4, c[0x0][0x2c8] ;  /* 0x0000b20000047ab9 */ /* 0x000fc40000000a00 */
[----:B------:R-:W-:Y:S02]  /*9b30*/  UIADD3 UR25, -UR25, 0x1, URZ ;  /* 0x0000000119197890 */ /* 0x000fe4000fffe13f */
        /* <DEDUP_REMOVED lines=21> */
.L_x_2860:
[----:B------:R-:W-:Y:S02]  /*9c90*/  ULDC UR4, c[0x0][0x32c] ;  /* 0x0000cb0000047ab9 */ /* 0x000fe40000000800 */
[----:B------:R-:W-:-:S03]  /*9ca0*/  UISETP.NE.AND UP0, UPT, UR4, 0x1, UPT ;  /* 0x000000010400788c */ /* 0x000fc6000bf05270 */
[----:B------:R-:W-:Y:S02]  /*9cb0*/  ULDC.64 UR4, c[0x0][0x330] ;  /* 0x0000cc0000047ab9 */ /* 0x000fe40000000a00 */
[----:B------:R-:W-:-:S07]  /*9cc0*/  UIMAD.WIDE.U32 UR26, UR24, UR4, URZ ;  /* 0x00000004181a72a5 */ /* 0x000fce000f8e003f */
[----:B------:R-:W-:Y:S02]  /*9cd0*/  @UP0 UMOV UR25, UR27 ;  /* 0x0000001b00190c82 */ /* 0x000fe40008000000 */
[----:B------:R-:W-:Y:S02]  /*9ce0*/  @UP0 USHF.R.U32.HI UR24, URZ, UR5, UR25 ;  /* 0x000000053f180299 */ /* 0x000fe40008011619 */
.L_x_2861:
[----:B------:R-:W-:Y:S02]  /*9cf0*/  ULDC UR4, c[0x0][0x32c] ;  /* 0x0000cb0000047ab9 */ /* 0x000fe40000000800 */
[----:B------:R-:W-:-:S04]  /*9d00*/  UIMAD UR4, UR24, UR4, URZ ;  /* 0x00000004180472a4 */ /* 0x000fc8000f8e023f */
[----:B------:R-:W-:-:S04]  /*9d10*/  UISETP.LT.AND UP0, UPT, UR11, UR4, UPT ;  /* 0x000000040b00728c */ /* 0x000fc8000bf01270 */
[----:B------:R-:W-:-:S04]  /*9d20*/  USEL UR11, UR11, UR4, !UP0 ;  /* 0x000000040b0b7287 */ /* 0x000fc8000c000000 */
.L_x_2859:
        /* <DEDUP_REMOVED lines=9> */
[----:B------:R-:W-:Y:S01]  /*9dc0*/  SHF.R.S32.HI R251, RZ, 0x1f, R235 ;  /* 0x0000001ffffb7819 */ /* 0x000fe200000114eb */
        /* <DEDUP_REMOVED lines=8> */
[----:B------:R-:W-:Y:S01]  /*9e50*/  IMAD.SHL.U32 R245, R201, 0x2, RZ ;  /* 0x00000002c9f57824 */ /* 0x000fe200078e00ff */
[----:B------:R-:W-:-:S02]  /*9e60*/  SHF.L.U64.HI R251, R235, 0x1, R251 ;  /* 0x00000001ebfb7819 */ /* 0x000fc400000102fb */
.L_x_2865:
        /* <DEDUP_REMOVED lines=70> */
.L_x_2863:
        /* <DEDUP_REMOVED lines=273> */
.L_x_2864:
        /* <DEDUP_REMOVED lines=39> */
[----:B------:R-:W-:Y:S01]  /*b650*/  PLOP3.LUT P0, PT, PT, PT, UP0, 0x80, 0x0 ;  /* 0x000000000000781c */ /* 0x000fe20003f0f008 */
[----:B------:R-:W-:Y:S08]  /*b660*/  SHFL.BFLY PT, R164, R167, 0x2, 0x1f ;  /* 0x0c401f00a7a47f89 */ /* 0x000ff000000e0000 */
        /* <DEDUP_REMOVED lines=21> */
[----:B------:R-:W-:Y:S02]  /*b7c0*/  FMUL.FTZ R3, R3, c[0x0][0x2d0] ;  /* 0x0000b40003037a20 */ /* 0x000fe40000410000 */
[----:B------:R-:W-:Y:S02]  /*b7d0*/  FMUL.FTZ R2, R2, c[0x0][0x2d0] ;  /* 0x0000b40002027a20 */ /* 0x000fe40000410000 */
[--C-:B------:R-:W-:Y:S02]  /*b7e0*/  FFMA.FTZ R191, R12, c[0x0][0x2d0], -R190.reuse ;  /* 0x0000b4000cbf7a23 */ /* 0x100fe400000108be */
[--C-:B------:R-:W-:Y:S01]  /*b7f0*/  FFMA.FTZ R192, R13, c[0x0][0x2d0], -R190.reuse ;  /* 0x0000b4000dc07a23 */ /* 0x100fe200000108be */
[----:B------:R-:W1:Y:S01]  /*b800*/  MUFU.EX2 R3, R3 ;  /* 0x0000000300037308 */ /* 0x000e620000000800 */
[--C-:B------:R-:W-:Y:S02]  /*b810*/  FFMA.FTZ R193, R14, c[0x0][0x2d0], -R189.reuse ;  /* 0x0000b4000ec17a23 */ /* 0x100fe400000108bd */
[--C-:B------:R-:W-:Y:S02]  /*b820*/  FFMA.FTZ R194, R15, c[0x0][0x2d0], -R189.reuse ;  /* 0x0000b4000fc27a23 */ /* 0x100fe400000108bd */
[----:B------:R-:W-:Y:S01]  /*b830*/  LDSM.16.MT88.4 R12, [R220+0x6100] ;  /* 0x00610000dc0c783b */ /* 0x000fe20000004200 */
[--C-:B------:R-:W-:Y:S02]  /*b840*/  FFMA.FTZ R195, R16, c[0x0][0x2d0], -R190.reuse ;  /* 0x0000b40010c37a23 */ /* 0x100fe400000108be */
[--C-:B------:R-:W-:Y:S02]  /*b850*/  FFMA.FTZ R196, R17, c[0x0][0x2d0], -R190.reuse ;  /* 0x0000b40011c47a23 */ /* 0x100fe400000108be */
[----:B------:R-:W2:Y:S01]  /*b860*/  MUFU.EX2 R2, R2 ;  /* 0x0000000200027308 */ /* 0x000ea20000000800 */
[--C-:B------:R-:W-:Y:S02]  /*b870*/  FFMA.FTZ R197, R18, c[0x0][0x2d0], -R189.reuse ;  /* 0x0000b40012c57a23 */ /* 0x100fe400000108bd */
[--C-:B------:R-:W-:Y:S02]  /*b880*/  FFMA.FTZ R198, R19, c[0x0][0x2d0], -R189.reuse ;  /* 0x0000b40013c67a23 */ /* 0x100fe400000108bd */
[----:B------:R-:W-:Y:S01]  /*b890*/  LDSM.16.MT88.4 R16, [R222+0x900] ;  /* 0x00090000de10783b */ /* 0x000fe20000004200 */
[----:B------:R-:W-:Y:S02]  /*b8a0*/  FFMA.FTZ R199, R32, c[0x0][0x2d0], -R190 ;  /* 0x0000b40020c77a23 */ /* 0x000fe400000108be */
[----:B------:R-:W-:Y:S02]  /*b8b0*/  FFMA.FTZ R252, R34, c[0x0][0x2d0], -R189 ;  /* 0x0000b40022fc7a23 */ /* 0x000fe400000108bd */
[----:B------:R-:W3:Y:S01]  /*b8c0*/  MUFU.EX2 R165, R165 ;  /* 0x000000a500a57308 */ /* 0x000ee20000000800 */
[C---:B-1----:R-:W-:Y:S02]  /*b8d0*/  FMUL.FTZ R4, R3.reuse, R160 ;  /* 0x000000a003047220 */ /* 0x042fe40000410000 */
[C---:B------:R-:W-:Y:S02]  /*b8e0*/  FMUL.FTZ R5, R3.reuse, R161 ;  /* 0x000000a103057220 */ /* 0x040fe40000410000 */
[C---:B------:R-:W-:Y:S05]  /*b8f0*/  FMUL.FTZ R8, R3.reuse, R156 ;  /* 0x0000009c03087220 */ /* 0x040fea0000410000 */
[----:B------:R-:W-:Y:S01]  /*b900*/  MUFU.EX2 R166, R166 ;  /* 0x000000a600a67308 */ /* 0x000fe20000000800 */
[C---:B------:R-:W-:Y:S02]  /*b910*/  FMUL.FTZ R9, R3.reuse, R157 ;  /* 0x0000009d03097220 */ /* 0x040fe40000410000 */
[----:B------:R-:W-:Y:S02]  /*b920*/  FMUL.FTZ R132, R3, R132 ;  /* 0x0000008403847220 */ /* 0x000fe40000410000 */
[C---:B--2---:R-:W-:Y:S02]  /*b930*/  FMUL.FTZ R6, R2.reuse, R162 ;  /* 0x000000a202067220 */ /* 0x044fe40000410000 */
[C---:B------:R-:W-:Y:S02]  /*b940*/  FMUL.FTZ R7, R2.reuse, R163 ;  /* 0x000000a302077220 */ /* 0x040fe40000410000 */
[C---:B------:R-:W-:Y:S01]  /*b950*/  FMUL.FTZ R10, R2.reuse, R158 ;  /* 0x0000009e020a7220 */ /* 0x040fe20000410000 */
[----:B------:R-:W1:Y:S01]  /*b960*/  MUFU.EX2 R167, R167 ;  /* 0x000000a700a77308 */ /* 0x000e620000000800 */
[C---:B------:R-:W-:Y:S02]  /*b970*/  FMUL.FTZ R11, R2.reuse, R159 ;  /* 0x0000009f020b7220 */ /* 0x040fe40000410000 */
[----:B------:R-:W2:Y:S01]  /*b980*/  LDSM.16.MT88.4 R156, [R220+0x100] ;  /* 0x00010000dc9c783b */ /* 0x000ea20000004200 */
        /* <DEDUP_REMOVED lines=17> */
[----:B------:R-:W1:Y:S01]  /*baa0*/  MUFU.EX2 R188, R188 ;  /* 0x000000bc00bc7308 */ /* 0x000e620000000800 */
        /* <DEDUP_REMOVED lines=13> */
[C---:B------:R-:W-:Y:S02]  /*bb80*/  FMUL.FTZ R36, R3.reuse, R36 ;  /* 0x0000002403247220 */ /* 0x040fe40000410000 */
        /* <DEDUP_REMOVED lines=10> */
[----:B------:R-:W1:Y:S01]  /*bc30*/  LDSM.16.MT88.4 R168, [R227+0x2100] ;  /* 0x00210000e3a8783b */ /* 0x000e620000004200 */
[----:B------:R-:W4:Y:S02]  /*bc40*/  MUFU.EX2 R194, R194 ;  /* 0x000000c200c27308 */ /* 0x000f240000000800 */
[C---:B------:R-:W-:Y:S02]  /*bc50*/  FMUL.FTZ R43, R2.reuse, R43 ;  /* 0x0000002b022b7220 */ /* 0x040fe40000410000 */
[C---:B------:R-:W-:Y:S02]  /*bc60*/  FMUL.FTZ R44, R3.reuse, R44 ;  /* 0x0000002c032c7220 */ /* 0x040fe40000410000 */
[C---:B------:R-:W-:Y:S04]  /*bc70*/  HMMA.16816.F32.BF16 R132, R160.reuse, R172, R132 ;  /* 0x000000aca084723c */ /* 0x040fe80000041884 */
[C---:B------:R-:W-:Y:S01]  /*bc80*/  FMUL.FTZ R45, R3.reuse, R45 ;  /* 0x0000002d032d7220 */ /* 0x040fe20000410000 */
[----:B------:R-:W-:Y:S01]  /*bc90*/  MUFU.EX2 R195, R195 ;  /* 0x000000c300c37308 */ /* 0x000fe20000000800 */
[C---:B------:R-:W-:Y:S02]  /*bca0*/  FMUL.FTZ R46, R2.reuse, R46 ;  /* 0x0000002e022e7220 */ /* 0x040fe40000410000 */
[C---:B------:R-:W-:Y:S01]  /*bcb0*/  HMMA.16816.F32.BF16 R136, R160.reuse, R174, R136 ;  /* 0x000000aea088723c */ /* 0x040fe20000041888 */
[----:B------:R-:W5:Y:S03]  /*bcc0*/  LDSM.16.MT88.4 R172, [R222+0x2100] ;  /* 0x00210000deac783b */ /* 0x000f660000004200 */
[C---:B------:R-:W-:Y:S02]  /*bcd0*/  FMUL.FTZ R47, R2.reuse, R47 ;  /* 0x0000002f022f7220 */ /* 0x040fe40000410000 */
[C---:B------:R-:W-:Y:S01]  /*bce0*/  FMUL.FTZ R48, R3.reuse, R48 ;  /* 0x0000003003307220 */ /* 0x040fe20000410000 */
[----:B------:R-:W1:Y:S01]  /*bcf0*/  MUFU.EX2 R196, R196 ;  /* 0x000000c400c47308 */ /* 0x000e620000000800 */
[C---:B------:R-:W-:Y:S04]  /*bd00*/  HMMA.16816.F32.BF16 R140, R160.reuse, R176, R140 ;  /* 0x000000b0a08c723c */ /* 0x040fe8000004188c */
[C---:B------:R-:W-:Y:S02]  /*bd10*/  FMUL.FTZ R49, R3.reuse, R49 ;  /* 0x0000003103317220 */ /* 0x040fe40000410000 */
[C---:B------:R-:W-:Y:S02]  /*bd20*/  FMUL.FTZ R50, R2.reuse, R50 ;  /* 0x0000003202327220 */ /* 0x040fe40000410000 */
[C---:B------:R-:W-:Y:S01]  /*bd30*/  HMMA.16816.F32.BF16 R144, R160.reuse, R178, R144 ;  /* 0x000000b2a090723c */ /* 0x040fe20000041890 */
[----:B------:R-:W-:Y:S01]  /*bd40*/  LDSM.16.MT88.4 R176, [R222+0x2900] ;  /* 0x00290000deb0783b */ /* 0x000fe20000004200 */
[----:B------:R-:W-:Y:S02]  /*bd50*/  MUFU.EX2 R197, R197 ;  /* 0x000000c500c57308 */ /* 0x000fe40000000800 */
[C---:B------:R-:W-:Y:S02]  /*bd60*/  FMUL.FTZ R51, R2.reuse, R51 ;  /* 0x0000003302337220 */ /* 0x040fe40000410000 */
[C---:B------:R-:W-:Y:S02]  /*bd70*/  FMUL.FTZ R52, R3.reuse, R52 ;  /* 0x0000003403347220 */ /* 0x040fe40000410000 */
[C---:B--2---:R-:W-:Y:S04]  /*bd80*/  HMMA.16816.F32.BF16 R148, R160.reuse, R156, R148 ;  /* 0x0000009ca094723c */ /* 0x044fe80000041894 */
[C---:B------:R-:W-:Y:S01]  /*bd90*/  FMUL.FTZ R53, R3.reuse, R53 ;  /* 0x0000003503357220 */ /* 0x040fe20000410000 */
[----:B------:R-:W2:Y:S01]  /*bda0*/  MUFU.EX2 R198, R198 ;  /* 0x000000c600c67308 */ /* 0x000ea20000000800 */
[C---:B------:R-:W-:Y:S02]  /*bdb0*/  FMUL.FTZ R54, R2.reuse, R54 ;  /* 0x0000003602367220 */ /* 0x040fe40000410000 */
[C---:B------:R-:W-:Y:S01]  /*bdc0*/  HMMA.16816.F32.BF16 R152, R160.reuse, R158, R152 ;  /* 0x0000009ea098723c */ /* 0x040fe20000041898 */
[----:B------:R-:W2:Y:S03]  /*bdd0*/  LDSM.16.MT88.4 R156, [R221+0x2100] ;  /* 0x00210000dd9c783b */ /* 0x000ea60000004200 */
[C---:B------:R-:W-:Y:S02]  /*bde0*/  FMUL.FTZ R55, R2.reuse, R55 ;  /* 0x0000003702377220 */ /* 0x040fe40000410000 */
[C---:B------:R-:W-:Y:S01]  /*bdf0*/  FMUL.FTZ R56, R3.reuse, R56 ;  /* 0x0000003803387220 */ /* 0x040fe20000410000 */
[----:B------:R-:W-:Y:S01]  /*be00*/  MUFU.EX2 R199, R199 ;  /* 0x000000c700c77308 */ /* 0x000fe20000000800 */
[C---:B-1----:R-:W-:Y:S04]  /*be10*/  HMMA.16816.F32.BF16 R36, R160.reuse, R168, R36 ;  /* 0x000000a8a024723c */ /* 0x042fe80000041824 */
[C---:B------:R-:W-:Y:S02]  /*be20*/  FMUL.FTZ R57, R3.reuse, R57 ;  /* 0x0000003903397220 */ /* 0x040fe40000410000 */
[C---:B------:R-:W-:Y:S02]  /*be30*/  FMUL.FTZ R58, R2.reuse, R58 ;  /* 0x0000003a023a7220 */ /* 0x040fe40000410000 */
[C---:B------:R-:W-:Y:S01]  /*be40*/  HMMA.16816.F32.BF16 R40, R160.reuse, R170, R40 ;  /* 0x000000aaa028723c */ /* 0x040fe20000041828 */
[----:B------:R-:W1:Y:S01]  /*be50*/  LDSM.16.MT88.4 R168, [R220+0x2100] ;  /* 0x00210000dca8783b */ /* 0x000e620000004200 */
[----:B------:R-:W-:Y:S02]  /*be60*/  MUFU.EX2 R252, R252 ;  /* 0x000000fc00fc7308 */ /* 0x000fe40000000800 */
        /* <DEDUP_REMOVED lines=107> */
[----:B------:R-:W-:Y:S01]  /*c520*/  HMMA.16816.F32.BF16 R128, R160, R14, R128 ;  /* 0x0000000ea080723c */ /* 0x000fe20000041880 */
[----:B------:R-:W3:Y:S02]  /*c530*/  LDSM.16.MT88.4 R160, [R220+0x900] ;  /* 0x00090000dca0783b */ /* 0x000ee40000004200 */
[----:B------:R-:W-:Y:S01]  /*c540*/  MOV R3, R0 ;  /* 0x0000000000037202 */ /* 0x000fe20000000f00 */
[----:B------:R-:W-:Y:S01]  /*c550*/  FFMA.FTZ R184, R2, R239, R184 ;  /* 0x000000ef02b87223 */ /* 0x000fe200000100b8 */
[----:B------:R-:W-:Y:S01]  /*c560*/  MOV R2, R164 ;  /* 0x000000a400027202 */ /* 0x000fe20000000f00 */
[----:B------:R-:W-:Y:S01]  /*c570*/  FADD.FTZ R185, R165, R185 ;  /* 0x000000b9a5b97221 */ /* 0x000fe20000010000 */
[----:B------:R-:W-:Y:S01]  /*c580*/  F2FP.BF16.PACK_AB R14, R196, R195 ;  /* 0x000000c3c40e723e */ /* 0x000fe200000010ff */
[----:B------:R-:W-:Y:S01]  /*c590*/  FADD.FTZ R184, R186, R184 ;  /* 0x000000b8bab87221 */ /* 0x000fe20000010000 */
[----:B------:R-:W-:Y:S03]  /*c5a0*/  F2FP.BF16.PACK_AB R15, R198, R197 ;  /* 0x000000c5c60f723e */ /* 0x000fe600000010ff */
[----:B------:R-:W-:Y:S02]  /*c5b0*/  FADD.FTZ R166, R166, R185 ;  /* 0x000000b9a6a67221 */ /* 0x000fe40000010000 */
[----:B------:R-:W-:Y:S02]  /*c5c0*/  FADD.FTZ R184, R187, R184 ;  /* 0x000000b8bbb87221 */ /* 0x000fe40000010000 */
[C---:B--2---:R-:W-:Y:S05]  /*c5d0*/  HMMA.16816.F32.BF16 R4, R12.reuse, R156, R4 ;  /* 0x0000009c0c04723c */ /* 0x044fea0000041804 */
        /* <DEDUP_REMOVED lines=24> */
[C---:B------:R-:W-:Y:S07]  /*c760*/  HMMA.16816.F32.BF16 R44, R12.reuse, R176, R44 ;  /* 0x000000b00c2c723c */ /* 0x040fee000004182c */
[--C-:B------:R-:W-:Y:S01]  /*c770*/  FFMA.FTZ R176, R20, c[0x0][0x2d0], -R190.reuse ;  /* 0x0000b40014b07a23 */ /* 0x100fe200000108be */
[C---:B------:R-:W-:Y:S04]  /*c780*/  HMMA.16816.F32.BF16 R48, R12.reuse, R178, R48 ;  /* 0x000000b20c30723c */ /* 0x040fe80000041830 */
[----:B------:R-:W-:Y:S01]  /*c790*/  FFMA.FTZ R177, R21, c[0x0][0x2d0], -R190 ;  /* 0x0000b40015b17a23 */ /* 0x000fe200000108be */
[----:B------:R-:W-:Y:S02]  /*c7a0*/  MUFU.EX2 R176, R176 ;  /* 0x000000b000b07308 */ /* 0x000fe40000000800 */
[--C-:B------:R-:W-:Y:S01]  /*c7b0*/  FFMA.FTZ R178, R22, c[0x0][0x2d0], -R189.reuse ;  /* 0x0000b40016b27a23 */ /* 0x100fe200000108bd */
[C---:B--2---:R-:W-:Y:S04]  /*c7c0*/  HMMA.16816.F32.BF16 R52, R12.reuse, R156, R52 ;  /* 0x0000009c0c34723c */ /* 0x044fe80000041834 */
[--C-:B------:R-:W-:Y:S02]  /*c7d0*/  FFMA.FTZ R179, R23, c[0x0][0x2d0], -R189.reuse ;  /* 0x0000b40017b37a23 */ /* 0x100fe400000108bd */
[----:B------:R-:W-:Y:S01]  /*c7e0*/  LDSM.16.MT88.4 R20, [R221+0x6900] ;  /* 0x00690000dd14783b */ /* 0x000fe20000004200 */
[----:B------:R-:W-:Y:S01]  /*c7f0*/  MUFU.EX2 R177, R177 ;  /* 0x000000b100b17308 */ /* 0x000fe20000000800 */
[C---:B------:R-:W-:Y:S06]  /*c800*/  HMMA.16816.F32.BF16 R56, R12.reuse, R158, R56 ;  /* 0x0000009e0c38723c */ /* 0x040fec0000041838 */
[----:B------:R-:W2:Y:S02]  /*c810*/  LDSM.16.MT88.4 R156, [R220+0x4900] ;  /* 0x00490000dc9c783b */ /* 0x000ea40000004200 */
[C---:B----4-:R-:W-:Y:S01]  /*c820*/  HMMA.16816.F32.BF16 R60, R12.reuse, R16, R60 ;  /* 0x000000100c3c723c */ /* 0x050fe2000004183c */
[----:B------:R-:W4:Y:S07]  /*c830*/  MUFU.EX2 R178, R178 ;  /* 0x000000b200b27308 */ /* 0x000f2e0000000800 */
[C---:B------:R-:W-:Y:S01]  /*c840*/  HMMA.16816.F32.BF16 R64, R12.reuse, R18, R64 ;  /* 0x000000120c40723c */ /* 0x040fe20000041840 */
[----:B------:R-:W5:Y:S02]  /*c850*/  LDSM.16.MT88.4 R16, [R227+0x6900] ;  /* 0x00690000e310783b */ /* 0x000f640000004200 */
[----:B------:R-:W2:Y:S05]  /*c860*/  MUFU.EX2 R179, R179 ;  /* 0x000000b300b37308 */ /* 0x000eaa0000000800 */
[C---:B-1----:R-:W-:Y:S08]  /*c870*/  HMMA.16816.F32.BF16 R68, R12.reuse, R168, R68 ;  /* 0x000000a80c44723c */ /* 0x042ff00000041844 */
[C---:B------:R-:W-:Y:S01]  /*c880*/  HMMA.16816.F32.BF16 R72, R12.reuse, R170, R72 ;  /* 0x000000aa0c48723c */ /* 0x040fe20000041848 */
[----:B------:R-:W1:Y:S03]  /*c890*/  LDSM.16.MT88.4 R168, [R222+0x6900] ;  /* 0x00690000dea8783b */ /* 0x000e660000004200 */
[----:B----4-:R-:W-:Y:S04]  /*c8a0*/  FADD.FTZ R198, R178, R198 ;  /* 0x000000c6b2c67221 */ /* 0x010fe80000010000 */
[C---:B------:R-:W-:Y:S07]  /*c8b0*/  HMMA.16816.F32.BF16 R76, R12.reuse, R180, R76 ;  /* 0x000000b40c4c723c */ /* 0x040fee000004184c */
[--C-:B------:R-:W-:Y:S01]  /*c8c0*/  FFMA.FTZ R180, R24, c[0x0][0x2d0], -R190.reuse ;  /* 0x0000b40018b47a23 */ /* 0x100fe200000108be */
[C---:B------:R-:W-:Y:S04]  /*c8d0*/  HMMA.16816.F32.BF16 R80, R12.reuse, R182, R80 ;  /* 0x000000b60c50723c */ /* 0x040fe80000041850 */
[----:B------:R-:W-:Y:S01]  /*c8e0*/  FFMA.FTZ R181, R25, c[0x0][0x2d0], -R190 ;  /* 0x0000b40019b57a23 */ /* 0x000fe200000108be */
[----:B------:R-:W-:Y:S02]  /*c8f0*/  MUFU.EX2 R180, R180 ;  /* 0x000000b400b47308 */ /* 0x000fe40000000800 */
[--C-:B------:R-:W-:Y:S01]  /*c900*/  FFMA.FTZ R182, R26, c[0x0][0x2d0], -R189.reuse ;  /* 0x0000b4001ab67a23 */ /* 0x100fe200000108bd */
[C---:B---3--:R-:W-:Y:S04]  /*c910*/  HMMA.16816.F32.BF16 R84, R12.reuse, R160, R84 ;  /* 0x000000a00c54723c */ /* 0x048fe80000041854 */
[----:B------:R-:W-:Y:S02]  /*c920*/  FFMA.FTZ R183, R27, c[0x0][0x2d0], -R189 ;  /* 0x0000b4001bb77a23 */ /* 0x000fe400000108bd */
[----:B------:R-:W-:Y:S01]  /*c930*/  LDSM.16.MT88.4 R24, [R221+0x1100] ;  /* 0x00110000dd18783b */ /* 0x000fe20000004200 */
[----:B------:R-:W3:Y:S01]  /*c940*/  MUFU.EX2 R181, R181 ;  /* 0x000000b500b57308 */ /* 0x000ee20000000800 */
[C---:B------:R-:W-:Y:S06]  /*c950*/  HMMA.16816.F32.BF16 R88, R12.reuse, R162, R88 ;  /* 0x000000a20c58723c */ /* 0x040fec0000041858 */
[----:B------:R-:W-:Y:S02]  /*c960*/  LDSM.16.MT88.4 R160, [R222+0x1100] ;  /* 0x00110000dea0783b */ /* 0x000fe40000004200 */
[C---:B--2---:R-:W-:Y:S01]  /*c970*/  HMMA.16816.F32.BF16 R92, R12.reuse, R156, R92 ;  /* 0x0000009c0c5c723c */ /* 0x044fe2000004185c */
[----:B------:R-:W-:Y:S07]  /*c980*/  MUFU.EX2 R182, R182 ;  /* 0x000000b600b67308 */ /* 0x000fee0000000800 */
[C---:B------:R-:W-:Y:S01]  /*c990*/  HMMA.16816.F32.BF16 R96, R12.reuse, R158, R96 ;  /* 0x0000009e0c60723c */ /* 0x040fe20000041860 */
[----:B------:R-:W2:Y:S02]  /*c9a0*/  LDSM.16.MT88.4 R156, [R220+0x6900] ;  /* 0x00690000dc9c783b */ /* 0x000ea40000004200 */
[----:B------:R-:W4:Y:S05]  /*c9b0*/  MUFU.EX2 R183, R183 ;  /* 0x000000b700b77308 */ /* 0x000f2a0000000800 */
[C---:B-----5:R-:W-:Y:S08]  /*c9c0*/  HMMA.16816.F32.BF16 R100, R12.reuse, R16, R100 ;  /* 0x000000100c64723c */ /* 0x060ff00000041864 */
[C---:B------:R-:W-:Y:S01]  /*c9d0*/  HMMA.16816.F32.BF16 R104, R12.reuse, R18, R104 ;  /* 0x000000120c68723c */ /* 0x040fe20000041868 */
[----:B------:R-:W5:Y:S07]  /*c9e0*/  LDSM.16.MT88.4 R16, [R227+0x1100] ;  /* 0x00110000e310783b */ /* 0x000f6e0000004200 */
[C---:B-1----:R-:W-:Y:S08]  /*c9f0*/  HMMA.16816.F32.BF16 R108, R12.reuse, R168, R108 ;  /* 0x000000a80c6c723c */ /* 0x042ff0000004186c */
[C---:B------:R-:W-:Y:S01]  /*ca00*/  HMMA.16816.F32.BF16 R112, R12.reuse, R170, R112 ;  /* 0x000000aa0c70723c */ /* 0x040fe20000041870 */
[----:B------:R-:W1:Y:S07]  /*ca10*/  LDSM.16.MT88.4 R168, [R220+0x1100] ;  /* 0x00110000dca8783b */ /* 0x000e6e0000004200 */
[C---:B------:R-:W-:Y:S08]  /*ca20*/  HMMA.16816.F32.BF16 R116, R12.reuse, R20, R116 ;  /* 0x000000140c74723c */ /* 0x040ff00000041874 */
[C---:B------:R-:W-:Y:S01]  /*ca30*/  HMMA.16816.F32.BF16 R120, R12.reuse, R22, R120 ;  /* 0x000000160c78723c */ /* 0x040fe20000041878 */
[----:B------:R-:W1:Y:S07]  /*ca40*/  LDSM.16.MT88.4 R20, [R227+0x3100] ;  /* 0x00310000e314783b */ /* 0x000e6e0000004200 */
[C---:B--2---:R-:W-:Y:S08]  /*ca50*/  HMMA.16816.F32.BF16 R124, R12.reuse, R156, R124 ;  /* 0x0000009c0c7c723c */ /* 0x044ff0000004187c */
[----:B------:R-:W-:Y:S01]  /*ca60*/  HMMA.16816.F32.BF16 R128, R12, R158, R128 ;  /* 0x0000009e0c80723c */ /* 0x000fe20000041880 */
[----:B------:R-:W-:Y:S06]  /*ca70*/  LDSM.16.MT88.4 R156, [R221+0x3100] ;  /* 0x00310000dd9c783b */ /* 0x000fec0000004200 */
[----:B------:R-:W-:Y:S01]  /*ca80*/  F2FP.BF16.PACK_AB R12, R177, R176 ;  /* 0x000000b0b10c723e */ /* 0x000fe200000010ff */
[----:B------:R-:W-:Y:S01]  /*ca90*/  FADD.FTZ R176, R176, R195 ;  /* 0x000000c3b0b07221 */ /* 0x000fe20000010000 */
[----:B------:R-:W-:Y:S03]  /*caa0*/  F2FP.BF16.PACK_AB R13, R179, R178 ;  /* 0x000000b2b30d723e */ /* 0x000fe600000010ff */
[----:B---3--:R-:W-:Y:S01]  /*cab0*/  F2FP.BF16.PACK_AB R14, R181, R180 ;  /* 0x000000b4b50e723e */ /* 0x008fe200000010ff */
[----:B------:R-:W-:Y:S01]  /*cac0*/  FADD.FTZ R176, R177, R176 ;  /* 0x000000b0b1b07221 */ /* 0x000fe20000010000 */
[----:B----4-:R-:W-:Y:S01]  /*cad0*/  F2FP.BF16.PACK_AB R15, R183, R182 ;  /* 0x000000b6b70f723e */ /* 0x010fe200000010ff */
[----:B------:R-:W-:Y:S02]  /*cae0*/  FADD.FTZ R179, R179, R198 ;  /* 0x000000c6b3b37221 */ /* 0x000fe40000010000 */
[----:B------:R-:W-:Y:S02]  /*caf0*/  FADD.FTZ R180, R180, R176 ;  /* 0x000000b0b4b47221 */ /* 0x000fe40000010000 */
[----:B------:R-:W-:Y:S02]  /*cb00*/  FADD.FTZ R179, R182, R179 ;  /* 0x000000b3b6b37221 */ /* 0x000fe40000010000 */
[C---:B-----5:R-:W-:Y:S03]  /*cb10*/  HMMA.16816.F32.BF16 R4, R12.reuse, R16, R4 ;  /* 0x000000100c04723c */ /* 0x060fe60000041804 */
[----:B------:R-:W-:Y:S02]  /*cb20*/  FADD.FTZ R180, R181, R180 ;  /* 0x000000b4b5b47221 */ /* 0x000fe40000010000 */
[----:B------:R-:W-:Y:S03]  /*cb30*/  FADD.FTZ R183, R183, R179 ;  /* 0x000000b3b7b77221 */ /* 0x000fe60000010000 */
        /* <DEDUP_REMOVED lines=17> */
[C---:B------:R-:W-:Y:S08]  /*cc50*/  HMMA.16816.F32.BF16 R52, R12.reuse, R156, R52 ;  /* 0x0000009c0c34723c */ /* 0x040ff00000041834 */
[C---:B------:R-:W-:Y:S01]  /*cc60*/  HMMA.16816.F32.BF16 R56, R12.reuse, R158, R56 ;  /* 0x0000009e0c38723c */ /* 0x040fe20000041838 */
[----:B------:R-:W-:Y:S07]  /*cc70*/  LDSM.16.MT88.4 R156, [R221+0x7100] ;  /* 0x00710000dd9c783b */ /* 0x000fee0000004200 */
[C---:B---3--:R-:W-:Y:S08]  /*cc80*/  HMMA.16816.F32.BF16 R60, R12.reuse, R160, R60 ;  /* 0x000000a00c3c723c */ /* 0x048ff0000004183c */
[C---:B------:R-:W-:Y:S08]  /*cc90*/  HMMA.16816.F32.BF16 R64, R12.reuse, R162, R64 ;  /* 0x000000a20c40723c */ /* 0x040ff00000041840 */
[C---:B----4-:R-:W-:Y:S08]  /*cca0*/  HMMA.16816.F32.BF16 R68, R12.reuse, R24, R68 ;  /* 0x000000180c44723c */ /* 0x050ff00000041844 */
[C---:B------:R-:W-:Y:S01]  /*ccb0*/  HMMA.16816.F32.BF16 R72, R12.reuse, R26, R72 ;  /* 0x0000001a0c48723c */ /* 0x040fe20000041848 */
[----:B------:R-:W3:Y:S07]  /*ccc0*/  LDSM.16.MT88.4 R24, [R222+0x7100] ;  /* 0x00710000de18783b */ /* 0x000eee0000004200 */
[C---:B------:R-:W-:Y:S07]  /*ccd0*/  HMMA.16816.F32.BF16 R76, R12.reuse, R172, R76 ;  /* 0x000000ac0c4c723c */ /* 0x040fee000004184c */
[--C-:B------:R-:W-:Y:S01]  /*cce0*/  FFMA.FTZ R172, R28, c[0x0][0x2d0], -R190.reuse ;  /* 0x0000b4001cac7a23 */ /* 0x100fe200000108be */
[C---:B------:R-:W-:Y:S04]  /*ccf0*/  HMMA.16816.F32.BF16 R80, R12.reuse, R174, R80 ;  /* 0x000000ae0c50723c */ /* 0x040fe80000041850 */
[--C-:B------:R-:W-:Y:S01]  /*cd00*/  FFMA.FTZ R173, R29, c[0x0][0x2d0], -R190.reuse ;  /* 0x0000b4001dad7a23 */ /* 0x100fe200000108be */
[----:B------:R-:W-:Y:S01]  /*cd10*/  MUFU.EX2 R172, R172 ;  /* 0x000000ac00ac7308 */ /* 0x000fe20000000800 */
[----:B------:R-:W-:Y:S02]  /*cd20*/  FFMA.FTZ R190, R33, c[0x0][0x2d0], -R190 ;  /* 0x0000b40021be7a23 */ /* 0x000fe400000108be */
[C---:B-1----:R-:W-:Y:S04]  /*cd30*/  HMMA.16816.F32.BF16 R84, R12.reuse, R168, R84 ;  /* 0x000000a80c54723c */ /* 0x042fe80000041854 */
[--C-:B------:R-:W-:Y:S02]  /*cd40*/  FFMA.FTZ R174, R30, c[0x0][0x2d0], -R189.reuse ;  /* 0x0000b4001eae7a23 */ /* 0x100fe400000108bd */
[--C-:B------:R-:W-:Y:S01]  /*cd50*/  FFMA.FTZ R175, R31, c[0x0][0x2d0], -R189.reuse ;  /* 0x0000b4001faf7a23 */ /* 0x100fe200000108bd */
[----:B------:R-:W-:Y:S01]  /*cd60*/  MUFU.EX2 R173, R173 ;  /* 0x000000ad00ad7308 */ /* 0x000fe20000000800 */
[C---:B------:R-:W-:Y:S01]  /*cd70*/  HMMA.16816.F32.BF16 R88, R12.reuse, R170, R88 ;  /* 0x000000aa0c58723c */ /* 0x040fe20000041858 */
[----:B------:R-:W-:Y:S03]  /*cd80*/  LDSM.16.MT88.4 R28, [R222+0x1900] ;  /* 0x00190000de1c783b */ /* 0x000fe60000004200 */
[----:B------:R-:W-:Y:S04]  /*cd90*/  FFMA.FTZ R189, R35, c[0x0][0x2d0], -R189 ;  /* 0x0000b40023bd7a23 */ /* 0x000fe800000108bd */
[C---:B--2---:R-:W-:Y:S01]  /*cda0*/  HMMA.16816.F32.BF16 R92, R12.reuse, R16, R92 ;  /* 0x000000100c5c723c */ /* 0x044fe2000004185c */
[----:B------:R-:W-:Y:S01]  /*cdb0*/  LDSM.16.MT88.4 R32, [R220+0x1900] ;  /* 0x00190000dc20783b */ /* 0x000fe20000004200 */
[----:B------:R-:W1:Y:S06]  /*cdc0*/  MUFU.EX2 R174, R174 ;  /* 0x000000ae00ae7308 */ /* 0x000e6c0000000800 */
[C---:B------:R-:W-:Y:S01]  /*cdd0*/  HMMA.16816.F32.BF16 R96, R12.reuse, R18, R96 ;  /* 0x000000120c60723c */ /* 0x040fe20000041860 */
[----:B------:R-:W2:Y:S03]  /*cde0*/  LDSM.16.MT88.4 R16, [R220+0x7100] ;  /* 0x00710000dc10783b */ /* 0x000ea60000004200 */
[----:B------:R-:W4:Y:S04]  /*cdf0*/  MUFU.EX2 R175, R175 ;  /* 0x000000af00af7308 */ /* 0x000f280000000800 */
[C---:B------:R-:W-:Y:S01]  /*ce00*/  HMMA.16816.F32.BF16 R100, R12.reuse, R20, R100 ;  /* 0x000000140c64723c */ /* 0x040fe20000041864 */
[----:B------:R-:W-:Y:S05]  /*ce10*/  LDSM.16.MT88.4 R168, [R227+0x3900] ;  /* 0x00390000e3a8783b */ /* 0x000fea0000004200 */
[----:B------:R-:W-:Y:S02]  /*ce20*/  MUFU.EX2 R190, R190 ;  /* 0x000000be00be7308 */ /* 0x000fe40000000800 */
[C---:B------:R-:W-:Y:S01]  /*ce30*/  HMMA.16816.F32.BF16 R104, R12.reuse, R22, R104 ;  /* 0x000000160c68723c */ /* 0x040fe20000041868 */
[----:B------:R-:W5:Y:S03]  /*ce40*/  LDSM.16.MT88.4 R20, [R227+0x1900] ;  /* 0x00190000e314783b */ /* 0x000f660000004200 */
[----:B-1----:R-:W-:Y:S04]  /*ce50*/  FADD.FTZ R183, R174, R183 ;  /* 0x000000b7aeb77221 */ /* 0x002fe80000010000 */
[C---:B---3--:R-:W-:Y:S01]  /*ce60*/  HMMA.16816.F32.BF16 R108, R12.reuse, R24, R108 ;  /* 0x000000180c6c723c */ /* 0x048fe2000004186c */
[----:B------:R-:W1:Y:S03]  /*ce70*/  MUFU.EX2 R189, R189 ;  /* 0x000000bd00bd7308 */ /* 0x000e660000000800 */
[----:B----4-:R-:W-:Y:S04]  /*ce80*/  FADD.FTZ R183, R175, R183 ;  /* 0x000000b7afb77221 */ /* 0x010fe80000010000 */
[C---:B------:R-:W-:Y:S01]  /*ce90*/  HMMA.16816.F32.BF16 R112, R12.reuse, R26, R112 ;  /* 0x0000001a0c70723c */ /* 0x040fe20000041870 */
[----:B------:R-:W3:Y:S03]  /*cea0*/  LDSM.16.MT88.4 R24, [R221+0x1900] ;  /* 0x00190000dd18783b */ /* 0x000ee60000004200 */
[----:B------:R-:W-:Y:S04]  /*ceb0*/  FADD.FTZ R183, R252, R183 ;  /* 0x000000b7fcb77221 */ /* 0x000fe80000010000 */
[C---:B------:R-:W-:Y:S08]  /*cec0*/  HMMA.16816.F32.BF16 R116, R12.reuse, R156, R116 ;  /* 0x0000009c0c74723c */ /* 0x040ff00000041874 */
[C---:B------:R-:W-:Y:S04]  /*ced0*/  HMMA.16816.F32.BF16 R120, R12.reuse, R158, R120 ;  /* 0x0000009e0c78723c */ /* 0x040fe80000041878 */
[----:B-1----:R-:W-:Y:S04]  /*cee0*/  FADD.FTZ R239, R189, R183 ;  /* 0x000000b7bdef7221 */ /* 0x002fe80000010000 */
[C---:B--2---:R-:W-:Y:S08]  /*cef0*/  HMMA.16816.F32.BF16 R124, R12.reuse, R16, R124 ;  /* 0x000000100c7c723c */ /* 0x044ff0000004187c */
[----:B------:R-:W-:Y:S01]  /*cf00*/  HMMA.16816.F32.BF16 R128, R12, R18, R128 ;  /* 0x000000120c80723c */ /* 0x000fe20000041880 */
[----:B------:R-:W1:Y:S06]  /*cf10*/  LDSM.16.MT88.4 R16, [R222+0x3900] ;  /* 0x00390000de10783b */ /* 0x000e6c0000004200 */
[----:B------:R-:W-:Y:S01]  /*cf20*/  F2FP.BF16.PACK_AB R12, R173, R172 ;  /* 0x000000acad0c723e */ /* 0x000fe200000010ff */
[----:B------:R-:W-:Y:S01]  /*cf30*/  FADD.FTZ R172, R172, R180 ;  /* 0x000000b4acac7221 */ /* 0x000fe20000010000 */
[----:B------:R-:W-:Y:S03]  /*cf40*/  F2FP.BF16.PACK_AB R13, R175, R174 ;  /* 0x000000aeaf0d723e */ /* 0x000fe600000010ff */
[C---:B------:R-:W-:Y:S01]  /*cf50*/  F2FP.BF16.PACK_AB R14, R190.reuse, R199 ;  /* 0x000000c7be0e723e */ /* 0x040fe200000010ff */
[----:B------:R-:W-:Y:S01]  /*cf60*/  FADD.FTZ R172, R173, R172 ;  /* 0x000000acadac7221 */ /* 0x000fe20000010000 */
[----:B------:R-:W-:Y:S03]  /*cf70*/  F2FP.BF16.PACK_AB R15, R189, R252 ;  /* 0x000000fcbd0f723e */ /* 0x000fe600000010ff */
[----:B------:R-:W-:Y:S04]  /*cf80*/  FADD.FTZ R172, R199, R172 ;  /* 0x000000acc7ac7221 */ /* 0x000fe80000010000 */
[C---:B-----5:R-:W-:Y:S01]  /*cf90*/  HMMA.16816.F32.BF16 R160, R12.reuse, R20, R4 ;  /* 0x000000140ca0723c */ /* 0x060fe20000041804 */
[----:B------:R-:W2:Y:S02]  /*cfa0*/  LDSM.16.MT88.4 R4, [R221+0x3900] ;  /* 0x00390000dd04783b */ /* 0x000ea40000004200 */
[----:B------:R-:W-:Y:S05]  /*cfb0*/  FADD.FTZ R240, R190, R172 ;  /* 0x000000acbef07221 */ /* 0x000fea0000010000 */
[C---:B------:R-:W-:Y:S01]  /*cfc0*/  HMMA.16816.F32.BF16 R156, R12.reuse, R22, R8 ;  /* 0x000000160c9c723c */ /* 0x040fe20000041808 */
[----:B------:R-:W4:Y:S07]  /*cfd0*/  LDSM.16.MT88.4 R8, [R220+0x3900] ;  /* 0x00390000dc08783b */ /* 0x000f2e0000004200 */
[C---:B------:R-:W-:Y:S01]  /*cfe0*/  HMMA.16816.F32.BF16 R132, R12.reuse, R28, R132 ;  /* 0x0000001c0c84723c */ /* 0x040fe20000041884 */
[----:B------:R-:W5:Y:S07]  /*cff0*/  LDSM.16.MT88.4 R20, [R227+0x5900] ;  /* 0x00590000e314783b */ /* 0x000f6e0000004200 */
[C---:B------:R-:W-:Y:S01]  /*d000*/  HMMA.16816.F32.BF16 R136, R12.reuse, R30, R136 ;  /* 0x0000001e0c88723c */ /* 0x040fe20000041888 */
[----:B------:R-:W-:Y:S07]  /*d010*/  LDSM.16.MT88.4 R28, [R221+0x5900] ;  /* 0x00590000dd1c783b */ /* 0x000fee0000004200 */
[C---:B---3--:R-:W-:Y:S08]  /*d020*/  HMMA.16816.F32.BF16 R140, R12.reuse, R24, R140 ;  /* 0x000000180c8c723c */ /* 0x048ff0000004188c */
[C---:B------:R-:W-:Y:S01]  /*d030*/  HMMA.16816.F32.BF16 R144, R12.reuse, R26, R144 ;  /* 0x0000001a0c90723c */ /* 0x040fe20000041890 */
[----:B------:R-:W3:Y:S07]  /*d040*/  LDSM.16.MT88.4 R24, [R222+0x5900] ;  /* 0x00590000de18783b */ /* 0x000eee0000004200 */
[C---:B------:R-:W-:Y:S08]  /*d050*/  HMMA.16816.F32.BF16 R148, R12.reuse, R32, R148 ;  /* 0x000000200c94723c */ /* 0x040ff00000041894 */
[C---:B------:R-:W-:Y:S01]  /*d060*/  HMMA.16816.F32.BF16 R152, R12.reuse, R34, R152 ;  /* 0x000000220c98723c */ /* 0x040fe20000041898 */
[----:B------:R-:W3:Y:S07]  /*d070*/  LDSM.16.MT88.4 R32, [R220+0x5900] ;  /* 0x00590000dc20783b */ /* 0x000eee0000004200 */
        /* <DEDUP_REMOVED lines=24> */
[C---:B----4-:R-:W-:Y:S08]  /*d200*/  HMMA.16816.F32.BF16 R116, R12.reuse, R8, R116 ;  /* 0x000000080c74723c */ /* 0x050ff00000041874 */
[C---:B------:R-:W-:Y:S08]  /*d210*/  HMMA.16816.F32.BF16 R120, R12.reuse, R10, R120 ;  /* 0x0000000a0c78723c */ /* 0x040ff00000041878 */
[C---:B-1----:R-:W-:Y:S08]  /*d220*/  HMMA.16816.F32.BF16 R124, R12.reuse, R16, R124 ;  /* 0x000000100c7c723c */ /* 0x042ff0000004187c */
[----:B------:R-:W-:Y:S07]  /*d230*/  HMMA.16816.F32.BF16 R128, R12, R18, R128 ;  /* 0x000000120c80723c */ /* 0x000fee0000041880 */
[----:B------:R-:W-:Y:S01]  /*d240*/  MOV R12, R164 ;  /* 0x000000a4000c7202 */ /* 0x000fe20000000f00 */
[----:B------:R-:W-:-:S05]  /*d250*/  @P0 BRA `(.L_x_2865) ;  /* 0xffffcc1000000947 */ /* 0x000fca000383ffff */
.L_x_2862:
[----:B------:R-:W-:-:S06]  /*d260*/  UISETP.GE.AND UP0, UPT, UR21, UR7, UPT ;  /* 0x000000071500728c */ /* 0x000fcc000bf06270 */
[----:B------:R-:W-:-:S13]  /*d270*/  PLOP3.LUT P0, PT, PT, PT, UP0, 0x40, 0x0 ;  /* 0x000000000000781c */ /* 0x000fda0003f0e808 */
[----:B------:R-:W-:Y:S05]  /*d280*/  @P0 BRA `(.L_x_2866) ;  /* 0x0000401000000947 */ /* 0x000fea0003800000 */
[----:B------:R-:W-:Y:S01]  /*d290*/  SHF.R.S32.HI R244, RZ, 0x1f, R235 ;  /* 0x0000001ffff47819 */ /* 0x000fe200000114eb */
[----:B------:R-:W-:Y:S01]  /*d2a0*/  IMAD.MOV.U32 R2, RZ, RZ, R12 ;  /* 0x000000ffff027224 */ /* 0x000fe200078e000c */
[C---:B------:R-:W-:Y:S01]  /*d2b0*/  SHF.L.U64.HI R242, R202.reuse, 0x1, R242 ;  /* 0x00000001caf27819 */ /* 0x040fe200000102f2 */
[----:B------:R-:W-:Y:S01]  /*d2c0*/  IMAD.MOV.U32 R3, RZ, RZ, R0 ;  /* 0x000000ffff037224 */ /* 0x000fe200078e0000 */
[C---:B------:R-:W-:Y:S01]  /*d2d0*/  SHF.L.U64.HI R244, R235.reuse, 0x1, R244 ;  /* 0x00000001ebf47819 */ /* 0x040fe200000102f4 */
[----:B------:R-:W-:Y:S01]  /*d2e0*/  IMAD.SHL.U32 R243, R235, 0x2, RZ ;  /* 0x00000002ebf37824 */ /* 0x000fe200078e00ff */
[----:B------:R-:W-:Y:S01]  /*d2f0*/  SHF.L.U32 R245, R202, 0x1, RZ ;  /* 0x00000001caf57819 */ /* 0x000fe200000006ff */
[C---:B------:R-:W-:Y:S01]  /*d300*/  IMAD.SHL.U32 R246, R201.reuse, 0x2, RZ ;  /* 0x00000002c9f67824 */ /* 0x040fe200078e00ff */
[----:B------:R-:W-:Y:S02]  /*d310*/  SHF.L.U64.HI R241, R201, 0x1, R241 ;  /* 0x00000001c9f17819 */ /* 0x000fe400000102f1 */
[----:B------:R-:W-:-:S02]  /*d320*/  SHF.L.U64.HI R247, R200, 0x1, R203 ;  /* 0x00000001c8f77819 */ /* 0x000fc400000102cb */
[----:B------:R-:W-:Y:S02]  /*d330*/  SHF.L.U32 R248, R200, 0x1, RZ ;  /* 0x00000001c8f87819 */ /* 0x000fe400000006ff */
.L_x_2876:
        /* <DEDUP_REMOVED lines=22> */
[----:B------:R-:W-:Y:S04]  /*d4a0*/  SHFL.IDX PT, R0, R0, 0x1, 0x181f ;  /* 0x00381f0000007f89 */ /* 0x000fe800000e0000 */
[----:B------:R-:W4:Y:S04]  /*d4b0*/  LDSM.16.M88.4 R24, [R229+0x9100] ;  /* 0x00910000e518783b */ /* 0x000f280000000200 */
[----:B------:R-:W5:Y:S04]  /*d4c0*/  SHFL.IDX PT, R28, R28, 0x1, 0x181f ;  /* 0x00381f001c1c7f89 */ /* 0x000f6800000e0000 */
[----:B------:R-:W4:Y:S04]  /*d4d0*/  LDSM.16.M88.4 R164, [R229+0x9900] ;  /* 0x00990000e5a4783b */ /* 0x000f280000000200 */
[----:B------:R-:W-:Y:S04]  /*d4e0*/  LDSM.16.M88.4 R168, [R226+0x10100] ;  /* 0x01010000e2a8783b */ /* 0x000fe80000000200 */
[----:B------:R-:W5:Y:S01]  /*d4f0*/  LDSM.16.M88.4 R172, [R228] ;  /* 0x00000000e4ac783b */ /* 0x000f620000000200 */
[C---:B-1----:R-:W-:Y:S03]  /*d500*/  HMMA.16816.F32.BF16 R4, R32.reuse, R8, RZ ;  /* 0x000000082004723c */ /* 0x042fe600000418ff */
[----:B------:R-:W1:Y:S01]  /*d510*/  LDSM.16.M88.4 R176, [R219] ;  /* 0x00000000dbb0783b */ /* 0x000e620000000200 */
[----:B--2---:R-:W-:Y:S03]  /*d520*/  IADD3 R188, P0, R190, R243, RZ ;  /* 0x000000f3bebc7210 */ /* 0x004fe60007f1e0ff */
[----:B------:R-:W2:Y:S01]  /*d530*/  LDSM.16.M88.4 R180, [R218] ;  /* 0x00000000dab4783b */ /* 0x000ea20000000200 */
[C---:B------:R-:W-:Y:S01]  /*d540*/  HMMA.16816.F32.BF16 R8, R32.reuse, R10, RZ ;  /* 0x0000000a2008723c */ /* 0x040fe200000418ff */
[----:B---3--:R-:W-:Y:S02]  /*d550*/  IMAD.X R189, R20, 0x1, R244, P0 ;  /* 0x0000000114bd7824 */ /* 0x008fe400000e06f4 */
[----:B------:R-:W3:Y:S01]  /*d560*/  LDSM.16.M88.4 R184, [R217] ;  /* 0x00000000d9b8783b */ /* 0x000ee20000000200 */
[----:B------:R-:W-:Y:S03]  /*d570*/  IADD3 R196, P0, R190, R245, RZ ;  /* 0x000000f5bec47210 */ /* 0x000fe60007f1e0ff */
[----:B------:R-:W-:Y:S01]  /*d580*/  @!PT LDS RZ, [RZ] ;  /* 0x00000000fffff984 */ /* 0x000fe20000000800 */
[----:B------:R-:W-:Y:S01]  /*d590*/  @!PT LDS RZ, [RZ] ;  /* 0x00000000fffff984 */ /* 0x000fe20000000800 */
[----:B------:R-:W-:Y:S01]  /*d5a0*/  @!PT LDS RZ, [RZ] ;  /* 0x00000000fffff984 */ /* 0x000fe20000000800 */
[----:B------:R1:W-:Y:S01]  /*d5b0*/  LDGSTS.E.BYPASS.LTC128B.128 [R238], [R188.64], !P2 ;  /* 0x00000000bcee7fae */ /* 0x0003e2000d101d50 */
[C---:B------:R-:W-:Y:S01]  /*d5c0*/  HMMA.16816.F32.BF16 R12, R32.reuse, R16, RZ ;  /* 0x00000010200c723c */ /* 0x040fe200000418ff */
[----:B------:R-:W-:Y:S03]  /*d5d0*/  IMAD.X R197, R20, 0x1, R242, P0 ;  /* 0x0000000114c57824 */ /* 0x000fe600000e06f2 */
[----:B------:R-:W-:Y:S02]  /*d5e0*/  IADD3 R192, P0, R190, R246, RZ ;  /* 0x000000f6bec07210 */ /* 0x000fe40007f1e0ff */
[----:B------:R2:W-:Y:S02]  /*d5f0*/  LDGSTS.E.BYPASS.LTC128B.128 [R238+0x2000], [R196.64], !P6 ;  /* 0x02000000c4ee7fae */ /* 0x0005e4000f101d50 */
[C---:B------:R-:W-:Y:S01]  /*d600*/  HMMA.16816.F32.BF16 R16, R32.reuse, R18, RZ ;  /* 0x000000122010723c */ /* 0x040fe200000418ff */
[----:B------:R-:W-:Y:S03]  /*d610*/  IMAD.X R193, R20, 0x1, R241, P0 ;  /* 0x0000000114c17824 */ /* 0x000fe600000e06f1 */
[----:B------:R-:W-:Y:S02]  /*d620*/  IADD3 R190, P0, R190, R248, RZ ;  /* 0x000000f8bebe7210 */ /* 0x000fe40007f1e0ff */
[----:B------:R2:W-:Y:S03]  /*d630*/  LDGSTS.E.BYPASS.LTC128B.128 [R238+0x4000], [R192.64], !P5 ;  /* 0x04000000c0ee7fae */ /* 0x0005e6000e901d50 */
[----:B------:R-:W-:Y:S02]  /*d640*/  IMAD.X R191, R20, 0x1, R247, P0 ;  /* 0x0000000114bf7824 */ /* 0x000fe400000e06f7 */
[C---:B----4-:R-:W-:Y:S01]  /*d650*/  HMMA.16816.F32.BF16 R20, R32.reuse, R24, RZ ;  /* 0x000000182014723c */ /* 0x050fe200000418ff */
[----:B------:R-:W-:Y:S02]  /*d660*/  IADD3 R30, P0, R0, R243, RZ ;  /* 0x000000f3001e7210 */ /* 0x000fe40007f1e0ff */
[----:B------:R4:W-:Y:S03]  /*d670*/  LDGSTS.E.BYPASS.LTC128B.128 [R238+0x6000], [R190.64], !P4 ;  /* 0x06000000beee7fae */ /* 0x0009e6000e101d50 */
[----:B-----5:R-:W-:Y:S01]  /*d680*/  IMAD.X R31, R28, 0x1, R244, P0 ;  /* 0x000000011c1f7824 */ /* 0x020fe200000e06f4 */
[----:B------:R-:W-:Y:S01]  /*d690*/  IADD3 R194, P0, R0, R245, RZ ;  /* 0x000000f500c27210 */ /* 0x000fe20007f1e0ff */
[C---:B------:R-:W-:Y:S03]  /*d6a0*/  HMMA.16816.F32.BF16 R24, R32.reuse, R26, RZ ;  /* 0x0000001a2018723c */ /* 0x040fe600000418ff */
[----:B------:R5:W-:Y:S01]  /*d6b0*/  LDGSTS.E.BYPASS.LTC128B.128 [R238+0x1000], [R30.64], !P2 ;  /* 0x010000001eee7fae */ /* 0x000be2000d101d50 */
[----:B------:R-:W-:Y:S01]  /*d6c0*/  IMAD.X R195, R28, 0x1, R242, P0 ;  /* 0x000000011cc37824 */ /* 0x000fe200000e06f2 */
[----:B-1----:R-:W-:Y:S04]  /*d6d0*/  IADD3 R188, P0, R0, R246, RZ ;  /* 0x000000f600bc7210 */ /* 0x002fe80007f1e0ff */
[----:B------:R1:W-:Y:S03]  /*d6e0*/  LDGSTS.E.BYPASS.LTC128B.128 [R238+0x3000], [R194.64], !P6 ;  /* 0x03000000c2ee7fae */ /* 0x0003e6000f101d50 */
[----:B------:R-:W-:Y:S01]  /*d6f0*/  IMAD.X R189, R28, 0x1, R241, P0 ;  /* 0x000000011cbd7824 */ /* 0x000fe200000e06f1 */
[----:B--2---:R-:W-:Y:S04]  /*d700*/  IADD3 R192, P0, R0, R248, RZ ;  /* 0x000000f800c07210 */ /* 0x004fe80007f1e0ff */
[----:B------:R4:W-:Y:S01]  /*d710*/  LDGSTS.E.BYPASS.LTC128B.128 [R238+0x5000], [R188.64], !P5 ;  /* 0x05000000bcee7fae */ /* 0x0009e2000e901d50 */
[----:B------:R-:W-:Y:S01]  /*d720*/  IMAD.X R193, R28, 0x1, R247, P0 ;  /* 0x000000011cc17824 */ /* 0x000fe200000e06f7 */
[----:B------:R-:W-:Y:S04]  /*d730*/  PLOP3.LUT P0, PT, PT, PT, UP0, 0x40, 0x0 ;  /* 0x000000000000781c */ /* 0x000fe80003f0e808 */
[----:B------:R1:W-:Y:S04]  /*d740*/  LDGSTS.E.BYPASS.LTC128B.128 [R238+0x7000], [R192.64], !P4 ;  /* 0x07000000c0ee7fae */ /* 0x0003e8000e101d50 */
[----:B------:R-:W-:Y:S01]  /*d750*/  LDSM.16.M88.4 R196, [R224+0x8900] ;  /* 0x00890000e0c4783b */ /* 0x000fe20000000200 */
[C---:B-----5:R-:W-:Y:S03]  /*d760*/  HMMA.16816.F32.BF16 R28, R32.reuse, R164, RZ ;  /* 0x000000a4201c723c */ /* 0x060fe600000418ff */
[----:B------:R-:W0:Y:S04]  /*d770*/  LDGDEPBAR ;  /* 0x00000000000079af */ /* 0x000e280000000000 */
[----:B------:R-:W-:Y:S01]  /*d780*/  LDSM.16.M88.4 R200, [R224+0x9900] ;  /* 0x00990000e0c8783b */ /* 0x000fe20000000200 */
[----:B------:R-:W-:Y:S03]  /*d790*/  HMMA.16816.F32.BF16 R32, R32, R166, RZ ;  /* 0x000000a62020723c */ /* 0x000fe600000418ff */
[----:B------:R-:W-:Y:S04]  /*d7a0*/  LDSM.16.M88.4 R164, [R224+0x9100] ;  /* 0x00910000e0a4783b */ /* 0x000fe80000000200 */
[----:B----4-:R-:W-:Y:S01]  /*d7b0*/  LDSM.16.M88.4 R188, [R225+0x10100] ;  /* 0x01010000e1bc783b */ /* 0x010fe20000000200 */
[C---:B------:R-:W-:Y:S03]  /*d7c0*/  HMMA.16816.F32.BF16 R4, R168.reuse, R172, R4 ;  /* 0x000000aca804723c */ /* 0x040fe60000041804 */
[----:B-1----:R-:W1:Y:S05]  /*d7d0*/  LDSM.16.M88.4 R192, [R224+0x8100] ;  /* 0x00810000e0c0783b */ /* 0x002e6a0000000200 */
[C---:B------:R-:W-:Y:S01]  /*d7e0*/  HMMA.16816.F32.BF16 R8, R168.reuse, R174, R8 ;  /* 0x000000aea808723c */ /* 0x040fe20000041808 */
[----:B------:R-:W-:Y:S07]  /*d7f0*/  LDSM.16.M88.4 R172, [R223+0x10100] ;  /* 0x01010000dfac783b */ /* 0x000fee0000000200 */
[C---:B------:R-:W-:Y:S08]  /*d800*/  HMMA.16816.F32.BF16 R12, R168.reuse, R176, R12 ;  /* 0x000000b0a80c723c */ /* 0x040ff0000004180c */
[C---:B------:R-:W-:Y:S01]  /*d810*/  HMMA.16816.F32.BF16 R16, R168.reuse, R178, R16 ;  /* 0x000000b2a810723c */ /* 0x040fe20000041810 */
[----:B------:R-:W2:Y:S07]  /*d820*/  LDSM.16.M88.4 R176, [R216] ;  /* 0x00000000d8b0783b */ /* 0x000eae0000000200 */
[C---:B------:R-:W-:Y:S08]  /*d830*/  HMMA.16816.F32.BF16 R20, R168.reuse, R180, R20 ;  /* 0x000000b4a814723c */ /* 0x040ff00000041814 */
[C---:B------:R-:W-:Y:S01]  /*d840*/  HMMA.16816.F32.BF16 R24, R168.reuse, R182, R24 ;  /* 0x000000b6a818723c */ /* 0x040fe20000041818 */
[----:B------:R-:W4:Y:S07]  /*d850*/  LDSM.16.M88.4 R180, [R216+0x800] ;  /* 0x00080000d8b4783b */ /* 0x000f2e0000000200 */
        /* <DEDUP_REMOVED lines=12> */
[----:B------:R-:W1:Y:S07]  /*d920*/  LDSM.16.M88.4 R164, [R230+0x14100] ;  /* 0x01410000e6a4783b */ /* 0x000e6e0000000200 */
[C---:B------:R-:W-:Y:S08]  /*d930*/  HMMA.16816.F32.BF16 R28, R188.reuse, R200, R28 ;  /* 0x000000c8bc1c723c */ /* 0x040ff0000004181c */
[----:B------:R-:W-:Y:S01]  /*d940*/  HMMA.16816.F32.BF16 R32, R188, R202, R32 ;  /* 0x000000cabc20723c */ /* 0x000fe20000041820 */
[----:B------:R-:W1:Y:S04]  /*d950*/  LDSM.16.M88.4 R188, [R229+0xb100] ;  /* 0x00b10000e5bc783b */ /* 0x000e680000000200 */
[----:B------:R-:W1:Y:S03]  /*d960*/  LDSM.16.M88.4 R200, [R229+0xb900] ;  /* 0x00b90000e5c8783b */ /* 0x000e660000000200 */
[C---:B--2---:R-:W-:Y:S08]  /*d970*/  HMMA.16816.F32.BF16 R4, R172.reuse, R176, R4 ;  /* 0x000000b0ac04723c */ /* 0x044ff00000041804 */
[C---:B------:R-:W-:Y:S01]  /*d980*/  HMMA.16816.F32.BF16 R8, R172.reuse, R178, R8 ;  /* 0x000000b2ac08723c */ /* 0x040fe20000041808 */
[----:B------:R-:W-:Y:S07]  /*d990*/  LDSM.16.M88.4 R176, [R215] ;  /* 0x00000000d7b0783b */ /* 0x000fee0000000200 */
[C---:B----4-:R-:W-:Y:S08]  /*d9a0*/  HMMA.16816.F32.BF16 R12, R172.reuse, R180, R12 ;  /* 0x000000b4ac0c723c */ /* 0x050ff0000004180c */
[C---:B------:R-:W-:Y:S01]  /*d9b0*/  HMMA.16816.F32.BF16 R16, R172.reuse, R182, R16 ;  /* 0x000000b6ac10723c */ /* 0x040fe20000041810 */
[----:B------:R-:W-:Y:S07]  /*d9c0*/  LDSM.16.M88.4 R180, [R214] ;  /* 0x00000000d6b4783b */ /* 0x000fee0000000200 */
[C---:B---3--:R-:W-:Y:S08]  /*d9d0*/  HMMA.16816.F32.BF16 R20, R172.reuse, R168, R20 ;  /* 0x000000a8ac14723c */ /* 0x048ff00000041814 */
[C---:B------:R-:W-:Y:S01]  /*d9e0*/  HMMA.16816.F32.BF16 R24, R172.reuse, R170, R24 ;  /* 0x000000aaac18723c */ /* 0x040fe20000041818 */
[----:B------:R-:W2:Y:S07]  /*d9f0*/  LDSM.16.M88.4 R168, [R226+0x14100] ;  /* 0x01410000e2a8783b */ /* 0x000eae0000000200 */
[C---:B-----5:R-:W-:Y:S08]  /*da00*/  HMMA.16816.F32.BF16 R28, R172.reuse, R184, R28 ;  /* 0x000000b8ac1c723c */ /* 0x060ff0000004181c */
[----:B------:R-:W-:Y:S01]  /*da10*/  HMMA.16816.F32.BF16 R32, R172, R186, R32 ;  /* 0x000000baac20723c */ /* 0x000fe20000041820 */
[----:B------:R-:W3:Y:S04]  /*da20*/  LDSM.16.M88.4 R172, [R213] ;  /* 0x00000000d5ac783b */ /* 0x000ee80000000200 */
[----:B------:R-:W4:Y:S03]  /*da30*/  LDSM.16.M88.4 R184, [R212] ;  /* 0x00000000d4b8783b */ /* 0x000f260000000200 */
        /* <DEDUP_REMOVED lines=11> */
[----:B------:R-:W5:Y:S04]  /*daf0*/  LDSM.16.M88.4 R164, [R224+0xb100] ;  /* 0x00b10000e0a4783b */ /* 0x000f680000000200 */
[----:B------:R-:W1:Y:S03]  /*db00*/  LDSM.16.M88.4 R200, [R224+0xb900] ;  /* 0x00b90000e0c8783b */ /* 0x000e660000000200 */
[C---:B--2---:R-:W-:Y:S08]  /*db10*/  HMMA.16816.F32.BF16 R4, R168.reuse, R176, R4 ;  /* 0x000000b0a804723c */ /* 0x044ff00000041804 */
[C---:B------:R-:W-:Y:S01]  /*db20*/  HMMA.16816.F32.BF16 R8, R168.reuse, R178, R8 ;  /* 0x000000b2a808723c */ /* 0x040fe20000041808 */
[----:B------:R-:W-:Y:S07]  /*db30*/  LDSM.16.M88.4 R176, [R216+0x2000] ;  /* 0x00200000d8b0783b */ /* 0x000fee0000000200 */
[C---:B------:R-:W-:Y:S08]  /*db40*/  HMMA.16816.F32.BF16 R12, R168.reuse, R180, R12 ;  /* 0x000000b4a80c723c */ /* 0x040ff0000004180c */
[C---:B------:R-:W-:Y:S01]  /*db50*/  HMMA.16816.F32.BF16 R16, R168.reuse, R182, R16 ;  /* 0x000000b6a810723c */ /* 0x040fe20000041810 */
[----:B------:R-:W-:Y:S07]  /*db60*/  LDSM.16.M88.4 R180, [R216+0x2800] ;  /* 0x00280000d8b4783b */ /* 0x000fee0000000200 */
[C---:B---3--:R-:W-:Y:S08]  /*db70*/  HMMA.16816.F32.BF16 R20, R168.reuse, R172, R20 ;  /* 0x000000aca814723c */ /* 0x048ff00000041814 */
[C---:B------:R-:W-:Y:S01]  /*db80*/  HMMA.16816.F32.BF16 R24, R168.reuse, R174, R24 ;  /* 0x000000aea818723c */ /* 0x040fe20000041818 */
[----:B------:R-:W2:Y:S07]  /*db90*/  LDSM.16.M88.4 R172, [R223+0x14100] ;  /* 0x01410000dfac783b */ /* 0x000eae0000000200 */
[C---:B----4-:R-:W-:Y:S08]  /*dba0*/  HMMA.16816.F32.BF16 R28, R168.reuse, R184, R28 ;  /* 0x000000b8a81c723c */ /* 0x050ff0000004181c */
[----:B------:R-:W-:Y:S01]  /*dbb0*/  HMMA.16816.F32.BF16 R32, R168, R186, R32 ;  /* 0x000000baa820723c */ /* 0x000fe20000041820 */
[----:B------:R-:W3:Y:S04]  /*dbc0*/  LDSM.16.M88.4 R168, [R216+0x3000] ;  /* 0x00300000d8a8783b */ /* 0x000ee80000000200 */
[----:B------:R-:W4:Y:S03]  /*dbd0*/  LDSM.16.M88.4 R184, [R216+0x3800] ;  /* 0x00380000d8b8783b */ /* 0x000f260000000200 */
[C---:B-1----:R-:W-:Y:S08]  /*dbe0*/  HMMA.16816.F32.BF16 R4, R188.reuse, R192, R4 ;  /* 0x000000c0bc04723c */ /* 0x042ff00000041804 */
[C---:B------:R-:W-:Y:S01]  /*dbf0*/  HMMA.16816.F32.BF16 R8, R188.reuse, R194, R8 ;  /* 0x000000c2bc08723c */ /* 0x040fe20000041808 */
[----:B------:R-:W-:Y:S07]  /*dc00*/  LDSM.16.M88.4 R192, [R229+0xc100] ;  /* 0x00c10000e5c0783b */ /* 0x000fee0000000200 */
[C---:B------:R-:W-:Y:S08]  /*dc10*/  HMMA.16816.F32.BF16 R12, R188.reuse, R196, R12 ;  /* 0x000000c4bc0c723c */ /* 0x040ff0000004180c */
[C---:B------:R-:W-:Y:S01]  /*dc20*/  HMMA.16816.F32.BF16 R16, R188.reuse, R198, R16 ;  /* 0x000000c6bc10723c */ /* 0x040fe20000041810 */
[----:B------:R-:W-:Y:S07]  /*dc30*/  LDSM.16.M88.4 R196, [R229+0xc900] ;  /* 0x00c90000e5c4783b */ /* 0x000fee0000000200 */
[C---:B-----5:R-:W-:Y:S08]  /*dc40*/  HMMA.16816.F32.BF16 R20, R188.reuse, R164, R20 ;  /* 0x000000a4bc14723c */ /* 0x060ff00000041814 */
        /* <DEDUP_REMOVED lines=8> */
[----:B------:R-:W-:Y:S07]  /*dcd0*/  LDSM.16.M88.4 R176, [R211] ;  /* 0x00000000d3b0783b */ /* 0x000fee0000000200 */
[C---:B------:R-:W-:Y:S08]  /*dce0*/  HMMA.16816.F32.BF16 R12, R172.reuse, R180, R12 ;  /* 0x000000b4ac0c723c */ /* 0x040ff0000004180c */
[C---:B------:R-:W-:Y:S01]  /*dcf0*/  HMMA.16816.F32.BF16 R16, R172.reuse, R182, R16 ;  /* 0x000000b6ac10723c */ /* 0x040fe20000041810 */
[----:B------:R-:W-:Y:S07]  /*dd00*/  LDSM.16.M88.4 R180, [R210] ;  /* 0x00000000d2b4783b */ /* 0x000fee0000000200 */
[C---:B---3--:R-:W-:Y:S08]  /*dd10*/  HMMA.16816.F32.BF16 R20, R172.reuse, R168, R20 ;  /* 0x000000a8ac14723c */ /* 0x048ff00000041814 */
[C---:B------:R-:W-:Y:S01]  /*dd20*/  HMMA.16816.F32.BF16 R24, R172.reuse, R170, R24 ;  /* 0x000000aaac18723c */ /* 0x040fe20000041818 */
[----:B------:R-:W2:Y:S07]  /*dd30*/  LDSM.16.M88.4 R168, [R226+0x18100] ;  /* 0x01810000e2a8783b */ /* 0x000eae0000000200 */
[C---:B----4-:R-:W-:Y:S08]  /*dd40*/  HMMA.16816.F32.BF16 R28, R172.reuse, R184, R28 ;  /* 0x000000b8ac1c723c */ /* 0x050ff0000004181c */
        /* <DEDUP_REMOVED lines=81> */
[C---:B-1----:R-:W-:Y:S01]  /*e260*/  HMMA.16816.F32.BF16 R4, R188.reuse, R192, R4 ;  /* 0x000000c0bc04723c */ /* 0x042fe20000041804 */
[----:B------:R-:W-:Y:S04]  /*e270*/  DEPBAR.LE SB0, 0x0 ;  /* 0x000080000000791a */ /* 0x000fe80000000000 */
[----:B------:R-:W-:Y:S03]  /*e280*/  BAR.SYNC.DEFER_BLOCKING 0x0 ;  /* 0x0000000000007b1d */ /* 0x000fe60000010000 */
[C---:B------:R-:W-:Y:S08]  /*e290*/  HMMA.16816.F32.BF16 R8, R188.reuse, R194, R8 ;  /* 0x000000c2bc08723c */ /* 0x040ff00000041808 */
[C---:B------:R-:W-:Y:S08]  /*e2a0*/  HMMA.16816.F32.BF16 R12, R188.reuse, R196, R12 ;  /* 0x000000c4bc0c723c */ /* 0x040ff0000004180c */
[C---:B------:R-:W-:Y:S08]  /*e2b0*/  HMMA.16816.F32.BF16 R16, R188.reuse, R198, R16 ;  /* 0x000000c6bc10723c */ /* 0x040ff00000041810 */
[C---:B-----5:R-:W-:Y:S08]  /*e2c0*/  HMMA.16816.F32.BF16 R20, R188.reuse, R164, R20 ;  /* 0x000000a4bc14723c */ /* 0x060ff00000041814 */
[C---:B------:R-:W-:Y:S08]  /*e2d0*/  HMMA.16816.F32.BF16 R24, R188.reuse, R166, R24 ;  /* 0x000000a6bc18723c */ /* 0x040ff00000041818 */
[C---:B------:R-:W-:Y:S08]  /*e2e0*/  HMMA.16816.F32.BF16 R28, R188.reuse, R200, R28 ;  /* 0x000000c8bc1c723c */ /* 0x040ff0000004181c */
[----:B------:R-:W-:Y:S08]  /*e2f0*/  HMMA.16816.F32.BF16 R32, R188, R202, R32 ;  /* 0x000000cabc20723c */ /* 0x000ff00000041820 */
[C---:B--2---:R-:W-:Y:S08]  /*e300*/  HMMA.16816.F32.BF16 R4, R172.reuse, R176, R4 ;  /* 0x000000b0ac04723c */ /* 0x044ff00000041804 */
[C---:B------:R-:W-:Y:S08]  /*e310*/  HMMA.16816.F32.BF16 R8, R172.reuse, R178, R8 ;  /* 0x000000b2ac08723c */ /* 0x040ff00000041808 */
[C---:B------:R-:W-:Y:S08]  /*e320*/  HMMA.16816.F32.BF16 R12, R172.reuse, R180, R12 ;  /* 0x000000b4ac0c723c */ /* 0x040ff0000004180c */
[C---:B------:R-:W-:Y:S08]  /*e330*/  HMMA.16816.F32.BF16 R16, R172.reuse, R182, R16 ;  /* 0x000000b6ac10723c */ /* 0x040ff00000041810 */
[C---:B---3--:R-:W-:Y:S08]  /*e340*/  HMMA.16816.F32.BF16 R20, R172.reuse, R168, R20 ;  /* 0x000000a8ac14723c */ /* 0x048ff00000041814 */
[C---:B------:R-:W-:Y:S08]  /*e350*/  HMMA.16816.F32.BF16 R24, R172.reuse, R170, R24 ;  /* 0x000000aaac18723c */ /* 0x040ff00000041818 */
[C---:B----4-:R-:W-:Y:S08]  /*e360*/  HMMA.16816.F32.BF16 R28, R172.reuse, R184, R28 ;  /* 0x000000b8ac1c723c */ /* 0x050ff0000004181c */
[----:B------:R-:W-:Y:S01]  /*e370*/  HMMA.16816.F32.BF16 R32, R172, R186, R32 ;  /* 0x000000baac20723c */ /* 0x000fe20000041820 */
[----:B------:R-:W-:-:S07]  /*e380*/  @P0 BRA `(.L_x_2867) ;  /* 0x0000037000000947 */ /* 0x000fce0003800000 */
[----:B------:R-:W-:Y:S01]  /*e390*/  ULEA UR4, UR21, UR10, 0x6 ;  /* 0x0000000a15047291 */ /* 0x000fe2000f8e303f */
        /* <DEDUP_REMOVED lines=27> */
[----:B------:R-:W2:Y:S04]  /*e550*/  SHFL.IDX PT, R166, R164, RZ, 0x181f ;  /* 0x00181fffa4a67589 */ /* 0x000ea800000e0000 */
[----:B------:R-:W3:Y:S04]  /*e560*/  SHFL.IDX PT, R0, R0, 0x1, 0x181f ;  /* 0x00381f0000007f89 */ /* 0x000ee800000e0000 */
[----:B------:R-:W4:Y:S01]  /*e570*/  SHFL.IDX PT, R164, R164, 0x1, 0x181f ;  /* 0x00381f00a4a47f89 */ /* 0x000f2200000e0000 */
[C---:B-1----:R-:W-:Y:S05]  /*e580*/  IADD3 R172, P0, R165.reuse, R243, RZ ;  /* 0x000000f3a5ac7210 */ /* 0x042fea0007f1e0ff */
[C-C-:B--2---:R-:W-:Y:S01]  /*e590*/  IMAD.X R173, R166.reuse, 0x1, R244.reuse, P0 ;  /* 0x00000001a6ad7824 */ /* 0x144fe200000e06f4 */
[C---:B------:R-:W-:Y:S04]  /*e5a0*/  IADD3 R170, P0, R165.reuse, R245, RZ ;  /* 0x000000f5a5aa7210 */ /* 0x040fe80007f1e0ff */
[----:B------:R1:W-:Y:S01]  /*e5b0*/  LDGSTS.E.BYPASS.LTC128B.128 [R233+0x8100], [R172.64], !P2 ;  /* 0x08100000ace97fae */ /* 0x0003e2000d101d50 */
[C---:B------:R-:W-:Y:S02]  /*e5c0*/  IADD3.X R171, R166.reuse, R242, RZ, P0, !PT ;  /* 0x000000f2a6ab7210 */ /* 0x040fe400007fe4ff */
[C---:B------:R-:W-:Y:S03]  /*e5d0*/  IADD3 R168, P0, R165.reuse, R246, RZ ;  /* 0x000000f6a5a87210 */ /* 0x040fe60007f1e0ff */
[----:B------:R2:W-:Y:S02]  /*e5e0*/  LDGSTS.E.BYPASS.LTC128B.128 [R233+0xa100], [R170.64], !P6 ;  /* 0x0a100000aae97fae */ /* 0x0005e4000f101d50 */
[C---:B------:R-:W-:Y:S01]  /*e5f0*/  IMAD.X R169, R166.reuse, 0x1, R241, P0 ;  /* 0x00000001a6a97824 */ /* 0x040fe200000e06f1 */
[----:B------:R-:W-:Y:S04]  /*e600*/  IADD3 R174, P0, R165, R248, RZ ;  /* 0x000000f8a5ae7210 */ /* 0x000fe80007f1e0ff */
[----:B------:R1:W-:Y:S01]  /*e610*/  LDGSTS.E.BYPASS.LTC128B.128 [R233+0xc100], [R168.64], !P5 ;  /* 0x0c100000a8e97fae */ /* 0x0003e2000e901d50 */
[----:B------:R-:W-:Y:S01]  /*e620*/  IMAD.X R175, R166, 0x1, R247, P0 ;  /* 0x00000001a6af7824 */ /* 0x000fe200000e06f7 */
[----:B---3--:R-:W-:Y:S04]  /*e630*/  IADD3 R178, P0, R0, R243, RZ ;  /* 0x000000f300b27210 */ /* 0x008fe80007f1e0ff */
[----:B------:R1:W-:Y:S01]  /*e640*/  LDGSTS.E.BYPASS.LTC128B.128 [R233+0xe100], [R174.64], !P4 ;  /* 0x0e100000aee97fae */ /* 0x0003e2000e101d50 */
[----:B----4-:R-:W-:Y:S01]  /*e650*/  IMAD.X R179, R164, 0x1, R244, P0 ;  /* 0x00000001a4b37824 */ /* 0x010fe200000e06f4 */
[----:B------:R-:W-:Y:S04]  /*e660*/  IADD3 R176, P0, R0, R245, RZ ;  /* 0x000000f500b07210 */ /* 0x000fe80007f1e0ff */
[----:B------:R1:W-:Y:S01]  /*e670*/  LDGSTS.E.BYPASS.LTC128B.128 [R233+0x9100], [R178.64], !P2 ;  /* 0x09100000b2e97fae */ /* 0x0003e2000d101d50 */
[----:B------:R-:W-:Y:S02]  /*e680*/  IADD3.X R177, R164, R242, RZ, P0, !PT ;  /* 0x000000f2a4b17210 */ /* 0x000fe400007fe4ff */
[----:B------:R-:W-:Y:S03]  /*e690*/  IADD3 R166, P0, R0, R246, RZ ;  /* 0x000000f600a67210 */ /* 0x000fe60007f1e0ff */
[----:B------:R1:W-:Y:S02]  /*e6a0*/  LDGSTS.E.BYPASS.LTC128B.128 [R233+0xb100], [R176.64], !P6 ;  /* 0x0b100000b0e97fae */ /* 0x0003e4000f101d50 */
[----:B------:R-:W-:Y:S01]  /*e6b0*/  IMAD.X R167, R164, 0x1, R241, P0 ;  /* 0x00000001a4a77824 */ /* 0x000fe200000e06f1 */
[----:B--2---:R-:W-:Y:S04]  /*e6c0*/  IADD3 R170, P0, R0, R248, RZ ;  /* 0x000000f800aa7210 */ /* 0x004fe80007f1e0ff */
[----:B------:R1:W-:Y:S01]  /*e6d0*/  LDGSTS.E.BYPASS.LTC128B.128 [R233+0xd100], [R166.64], !P5 ;  /* 0x0d100000a6e97fae */ /* 0x0003e2000e901d50 */
[----:B------:R-:W-:Y:S05]  /*e6e0*/  IMAD.X R171, R164, 0x1, R247, P0 ;  /* 0x00000001a4ab7824 */ /* 0x000fea00000e06f7 */
[----:B------:R1:W-:Y:S03]  /*e6f0*/  LDGSTS.E.BYPASS.LTC128B.128 [R233+0xf100], [R170.64], !P4 ;  /* 0x0f100000aae97fae */ /* 0x0003e6000e101d50 */
.L_x_2867:
[----:B------:R-:W-:Y:S01]  /*e700*/  PLOP3.LUT P0, PT, PT, PT, UP2, 0x80, 0x0 ;  /* 0x000000000000781c */ /* 0x000fe20003f0f028 */
[----:B------:R-:W0:Y:S01]  /*e710*/  LDGDEPBAR ;  /* 0x00000000000079af */ /* 0x000e220000000000 */
[----:B-1----:R-:W-:Y:S01]  /*e720*/  IMAD.MOV.U32 R174, RZ, RZ, R236 ;  /* 0x000000ffffae7224 */ /* 0x002fe200078e00ec */
[----:B------:R-:W-:Y:S01]  /*e730*/  USHF.L.U32 UR4, UR21, 0x6, URZ ;  /* 0x0000000615047899 */ /* 0x000fe2000800063f */
[----:B------:R-:W-:Y:S09]  /*e740*/  IMAD.U32 R164, RZ, RZ, UR8 ;  /* 0x00000008ffa47e24 */ /* 0x000ff2000f8e00ff */
[----:B------:R-:W-:Y:S01]  /*e750*/  @P0 IMAD.HI.U32 R0, R236, c[0x0][0x2c8], RZ ;  /* 0x0000b200ec000a27 */ /* 0x000fe200078e00ff */
[----:B------:R-:W-:Y:S11]  /*e760*/  PLOP3.LUT P0, PT, PT, PT, UP2, 0x80, 0x0 ;  /* 0x000000000000781c */ /* 0x000ff60003f0f028 */
[----:B------:R-:W-:Y:S02]  /*e770*/  @!UPT UIADD3 URZ, URZ, URZ, URZ ;  /* 0x0000003f3f3ff290 */ /* 0x000fe4000fffe03f */
[----:B------:R-:W-:Y:S01]  /*e780*/  @P0 SHF.R.U32.HI R174, RZ, c[0x0][0x2cc], R0 ;  /* 0x0000b300ffae0a19 */ /* 0x000fe20000011600 */
[----:B------:R-:W-:Y:S01]  /*e790*/  IMAD.U32 R0, RZ, RZ, UR4 ;  /* 0x00000004ff007e24 */ /* 0x000fe2000f8e00ff */
[----:B------:R-:W-:Y:S03]  /*e7a0*/  PLOP3.LUT P0, PT, PT, PT, UP1, 0x40, 0x0 ;  /* 0x000000000000781c */ /* 0x000fe60003f0e818 */
[----:B------:R-:W1:Y:S01]  /*e7b0*/  SHFL.IDX PT, R167, R174, RZ, 0x1c1f ;  /* 0x001c1fffaea77589 */ /* 0x000e6200000e0000 */
[----:B------:R-:W-:Y:S04]  /*e7c0*/  IADD3 R165, -R237, 0x1, -R0 ;  /* 0x00000001eda57810 */ /* 0x000fe80007ffe900 */
        /* <DEDUP_REMOVED lines=21> */
.L_x_2870:
[----:B------:R-:W-:Y:S04]  /*e920*/  MOV R165, c[0x0][0x32c] ;  /* 0x0000cb0000a57a02 */ /* 0x000fe80000000f00 */
[----:B------:R-:W-:Y:S11]  /*e930*/  ISETP.NE.AND P0, PT, R165, 0x1, PT ;  /* 0x00000001a500780c */ /* 0x000ff60003f05270 */
[----:B------:R-:W-:Y:S02]  /*e940*/  @!UPT UIADD3 URZ, URZ, URZ, URZ ;  /* 0x0000003f3f3ff290 */ /* 0x000fe4000fffe03f */
[----:B------:R-:W-:Y:S05]  /*e950*/  @P0 IMAD.HI.U32 R165, R167, c[0x0][0x330], RZ ;  /* 0x0000cc00a7a50a27 */ /* 0x000fea00078e00ff */
[----:B------:R-:W-:Y:S02]  /*e960*/  @P0 SHF.R.U32.HI R167, RZ, c[0x0][0x334], R165 ;  /* 0x0000cd00ffa70a19 */ /* 0x000fe400000116a5 */
.L_x_2871:
[----:B------:R-:W-:Y:S05]  /*e970*/  BSYNC B0 ;  /* 0x0000000000007941 */ /* 0x000fea0003800000 */
.L_x_2869:
[----:B------:R-:W-:Y:S04]  /*e980*/  IMAD R167, R167, c[0x0][0x32c], -R0 ;  /* 0x0000cb00a7a77a24 */ /* 0x000fe800078e0a00 */
[----:B------:R-:W-:Y:S05]  /*e990*/  IMAD.IADD R167, R167, 0x1, -R237 ;  /* 0x00000001a7a77824 */ /* 0x000fea00078e0aed */
[----:B------:R-:W-:Y:S02]  /*e9a0*/  IADD3 R165, R167, c[0x0][0x32c], RZ ;  /* 0x0000cb00a7a57a10 */ /* 0x000fe40007ffe0ff */
[----:B------:R-:W-:Y:S02]  /*e9b0*/  IMNMX R172, R172, R167, !PT ;  /* 0x000000a7acac7217 */ /* 0x000fe40007800200 */
[----:B------:R-:W-:Y:S02]  /*e9c0*/  IMNMX R173, R173, R165, PT ;  /* 0x000000a5adad7217 */ /* 0x000fe40003800200 */
.L_x_2868:
[----:B------:R-:W-:Y:S06]  /*e9d0*/  UISETP.GT.AND UP0, UPT, UR21, -0x1, UPT ;  /* 0xffffffff1500788c */ /* 0x000fec000bf04270 */
[----:B------:R-:W-:Y:S04]  /*e9e0*/  PLOP3.LUT P0, PT, PT, PT, UP0, 0x80, 0x0 ;  /* 0x000000000000781c */ /* 0x000fe80003f0f008 */
[----:B------:R-:W-:Y:S04]  /*e9f0*/  ISETP.GT.AND P0, PT, R172, RZ, P0 ;  /* 0x000000ffac00720c */ /* 0x000fe80000704270 */
        /* <DEDUP_REMOVED lines=25> */
[C---:B------:R-:W-:Y:S01]  /*eb90*/  ISETP.LT.OR P0, PT, R173.reuse, 0x19, P0 ;  /* 0x00000019ad00780c */ /* 0x040fe20000701670 */
        /* <DEDUP_REMOVED lines=57> */
.L_x_2874:
[----:B------:R-:W-:Y:S04]  /*ef30*/  MOV R12, c[0x0][0x32c] ;  /* 0x0000cb00000c7a02 */ /* 0x000fe80000000f00 */
[----:B------:R-:W-:Y:S11]  /*ef40*/  ISETP.NE.AND P0, PT, R12, 0x1, PT ;  /* 0x000000010c00780c */ /* 0x000ff60003f05270 */
[----:B------:R-:W-:Y:S02]  /*ef50*/  @!UPT UIADD3 URZ, URZ, URZ, URZ ;  /* 0x0000003f3f3ff290 */ /* 0x000fe4000fffe03f */
[----:B------:R-:W-:Y:S05]  /*ef60*/  @P0 IMAD.HI.U32 R12, R13, c[0x0][0x330], RZ ;  /* 0x0000cc000d0c0a27 */ /* 0x000fea00078e00ff */
[----:B------:R-:W-:Y:S02]  /*ef70*/  @P0 SHF.R.U32.HI R13, RZ, c[0x0][0x334], R12 ;  /* 0x0000cd00ff0d0a19 */ /* 0x000fe4000001160c */
.L_x_2875:
[----:B------:R-:W-:Y:S05]  /*ef80*/  BSYNC B0 ;  /* 0x0000000000007941 */ /* 0x000fea0003800000 */
.L_x_2873:
[----:B------:R-:W-:Y:S04]  /*ef90*/  IMAD R0, R13, c[0x0][0x32c], -R0 ;  /* 0x0000cb000d007a24 */ /* 0x000fe800078e0a00 */
[----:B------:R-:W-:Y:S05]  /*efa0*/  IMAD.IADD R12, R0, 0x1, -R237 ;  /* 0x00000001000c7824 */ /* 0x000fea00078e0aed */
[----:B------:R-:W-:Y:S02]  /*efb0*/  IADD3 R0, R12, c[0x0][0x32c], RZ ;  /* 0x0000cb000c007a10 */ /* 0x000fe40007ffe0ff */
[----:B------:R-:W-:Y:S02]  /*efc0*/  IMNMX R5, R5, R12, !PT ;  /* 0x0000000c05057217 */ /* 0x000fe40007800200 */
[----:B------:R-:W-:Y:S02]  /*efd0*/  IMNMX R4, R4, R0, PT ;  /* 0x0000000004047217 */ /* 0x000fe40003800200 */
.L_x_2872:
        /* <DEDUP_REMOVED lines=71> */
[C---:B------:R-:W-:Y:S01]  /*f450*/  ISETP.GT.AND P0, PT, R5.reuse, 0x28, P0 ;  /* 0x000000280500780c */ /* 0x040fe20000704270 */
[----:B------:R-:W-:Y:S03]  /*f460*/  LDSM.16.MT88.4 R20, [R227+0x100] ;  /* 0x00010000e314783b */ /* 0x000fe60000004200 */
        /* <DEDUP_REMOVED lines=9> */
[----:B------:R-:W-:Y:S01]  /*f500*/  PLOP3.LUT P0, PT, PT, PT, UP0, 0x80, 0x0 ;  /* 0x000000000000781c */ /* 0x000fe20003f0f008 */
[----:B------:R-:W-:Y:S01]  /*f510*/  LDSM.16.MT88.4 R24, [R222+0x100] ;  /* 0x00010000de18783b */ /* 0x000fe20000004200 */
[----:B------:R-:W-:Y:S02]  /*f520*/  FMNMX.FTZ R13, R199, R13, !PT ;  /* 0x0000000dc70d7209 */ /* 0x000fe40007810000 */
        /* <DEDUP_REMOVED lines=8> */
[----:B------:R-:W-:Y:S03]  /*f5b0*/  LDSM.16.MT88.4 R28, [R221+0x100] ;  /* 0x00010000dd1c783b */ /* 0x000fe60000004200 */
[C---:B------:R-:W-:Y:S04]  /*f5c0*/  ISETP.GT.AND P0, PT, R5.reuse, 0x38, P0 ;  /* 0x000000380500780c */ /* 0x040fe80000704270 */
[----:B------:R-:W-:Y:S04]  /*f5d0*/  ISETP.LT.OR P0, PT, R4, 0x39, P0 ;  /* 0x000000390400780c */ /* 0x000fe80000701670 */
        /* <DEDUP_REMOVED lines=9> */
[----:B------:R-:W-:Y:S02]  /*f670*/  FMNMX.FTZ R5, R182, R5, !PT ;  /* 0x00000005b6057209 */ /* 0x000fe40007810000 */
        /* <DEDUP_REMOVED lines=11> */
[----:B------:R-:W-:Y:S01]  /*f730*/  LDSM.16.MT88.4 R168, [R227+0x4900] ;  /* 0x00490000e3a8783b */ /* 0x000fe20000004200 */
[--C-:B------:R-:W-:Y:S02]  /*f740*/  FFMA.FTZ R193, R167, c[0x0][0x2d0], -R190.reuse ;  /* 0x0000b400a7c17a23 */ /* 0x100fe400000108be */
[--C-:B------:R-:W-:Y:S02]  /*f750*/  FFMA.FTZ R194, R165, c[0x0][0x2d0], -R190.reuse ;  /* 0x0000b400a5c27a23 */ /* 0x100fe400000108be */
[----:B------:R-:W2:Y:S01]  /*f760*/  MUFU.EX2 R15, R15 ;  /* 0x0000000f000f7308 */ /* 0x000ea20000000800 */
[--C-:B------:R-:W-:Y:S02]  /*f770*/  FFMA.FTZ R251, R251, c[0x0][0x2d0], -R190.reuse ;  /* 0x0000b400fbfb7a23 */ /* 0x100fe400000108be */
[--C-:B------:R-:W-:Y:S01]  /*f780*/  FFMA.FTZ R250, R250, c[0x0][0x2d0], -R190.reuse ;  /* 0x0000b400fafa7a23 */ /* 0x100fe200000108be */
[----:B-1----:R-:W-:Y:S01]  /*f790*/  FMNMX.FTZ R4, R5, R4, !PT ;  /* 0x0000000405047209 */ /* 0x002fe20007810000 */
[--C-:B------:R-:W-:Y:S01]  /*f7a0*/  FFMA.FTZ R249, R249, c[0x0][0x2d0], -R190.reuse ;  /* 0x0000b400f9f97a23 */ /* 0x100fe200000108be */
[----:B------:R-:W-:Y:S01]  /*f7b0*/  FSEL R5, R0, RZ, P0 ;  /* 0x000000ff00057208 */ /* 0x000fe20000000000 */
[--C-:B------:R-:W-:Y:S02]  /*f7c0*/  FFMA.FTZ R201, R201, c[0x0][0x2d0], -R190.reuse ;  /* 0x0000b400c9c97a23 */ /* 0x100fe400000108be */
[----:B------:R-:W1:Y:S01]  /*f7d0*/  SHFL.BFLY PT, R12, R4, 0x1, 0x1f ;  /* 0x0c201f00040c7f89 */ /* 0x000e6200000e0000 */
[----:B------:R-:W-:Y:S01]  /*f7e0*/  MUFU.EX2 R14, R14 ;  /* 0x0000000e000e7308 */ /* 0x000fe20000000800 */
[----:B------:R-:W-:Y:S02]  /*f7f0*/  FADD.FTZ R3, -R5, R3 ;  /* 0x0000000305037221 */ /* 0x000fe40000010100 */
[--C-:B------:R-:W-:Y:S02]  /*f800*/  FFMA.FTZ R189, R189, c[0x0][0x2d0], -R190.reuse ;  /* 0x0000b400bdbd7a23 */ /* 0x100fe400000108be */
[----:B------:R-:W-:Y:S02]  /*f810*/  FMUL.FTZ R3, R3, c[0x0][0x2d0] ;  /* 0x0000b40003037a20 */ /* 0x000fe40000410000 */
[--C-:B------:R-:W-:Y:S02]  /*f820*/  FFMA.FTZ R188, R188, c[0x0][0x2d0], -R190.reuse ;  /* 0x0000b400bcbc7a23 */ /* 0x100fe400000108be */
[--C-:B------:R-:W-:Y:S01]  /*f830*/  FFMA.FTZ R187, R187, c[0x0][0x2d0], -R190.reuse ;  /* 0x0000b400bbbb7a23 */ /* 0x100fe200000108be */
[----:B------:R-:W3:Y:S01]  /*f840*/  MUFU.EX2 R176, R176 ;  /* 0x000000b000b07308 */ /* 0x000ee20000000800 */
[----:B------:R-:W-:Y:S01]  /*f850*/  FFMA.FTZ R190, R185, c[0x0][0x2d0], -R190 ;  /* 0x0000b400b9be7a23 */ /* 0x000fe200000108be */
[----:B--2---:R-:W-:Y:S08]  /*f860*/  F2FP.BF16.PACK_AB R16, R15, R177 ;  /* 0x000000b10f10723e */ /* 0x004ff000000010ff */
        /* <DEDUP_REMOVED lines=16> */
[C---:B--2---:R-:W-:Y:S02]  /*f970*/  FMUL.FTZ R4, R3.reuse, R160 ;  /* 0x000000a003047220 */ /* 0x044fe40000410000 */
        /* <DEDUP_REMOVED lines=10> */
[----:B------:R-:W-:Y:S02]  /*fa20*/  FMUL.FTZ R141, R3, R141 ;  /* 0x0000008d038d7220 */ /* 0x000fe40000410000 */
[--C-:B------:R-:W-:Y:S02]  /*fa30*/  FFMA.FTZ R195, R166, c[0x0][0x2d0], -R183.reuse ;  /* 0x0000b400a6c37a23 */ /* 0x100fe400000108b7 */
[--C-:B------:R-:W-:Y:S01]  /*fa40*/  FFMA.FTZ R196, R164, c[0x0][0x2d0], -R183.reuse ;  /* 0x0000b400a4c47a23 */ /* 0x100fe200000108b7 */
[----:B------:R-:W2:Y:S01]  /*fa50*/  MUFU.EX2 R180, R180 ;  /* 0x000000b400b47308 */ /* 0x000ea20000000800 */
[----:B------:R-:W-:Y:S01]  /*fa60*/  LDSM.16.MT88.4 R164, [R221+0x2900] ;  /* 0x00290000dda4783b */ /* 0x000fe20000004200 */
[--C-:B------:R-:W-:Y:S02]  /*fa70*/  FFMA.FTZ R197, R33, c[0x0][0x2d0], -R183.reuse ;  /* 0x0000b40021c57a23 */ /* 0x100fe400000108b7 */
[--C-:B------:R-:W-:Y:S02]  /*fa80*/  FFMA.FTZ R198, R32, c[0x0][0x2d0], -R183.reuse ;  /* 0x0000b40020c67a23 */ /* 0x100fe400000108b7 */
[C---:B------:R-:W-:Y:S02]  /*fa90*/  FMUL.FTZ R144, R3.reuse, R144 ;  /* 0x0000009003907220 */ /* 0x040fe40000410000 */
[C---:B------:R-:W-:Y:S01]  /*faa0*/  FMUL.FTZ R145, R3.reuse, R145 ;  /* 0x0000009103917220 */ /* 0x040fe20000410000 */
[----:B------:R-:W-:Y:S01]  /*fab0*/  LDSM.16.MT88.4 R32, [R221+0x900] ;  /* 0x00090000dd20783b */ /* 0x000fe20000004200 */
[----:B------:R-:W-:Y:S01]  /*fac0*/  MUFU.EX2 R179, R179 ;  /* 0x000000b300b37308 */ /* 0x000fe20000000800 */
[C---:B------:R-:W-:Y:S02]  /*fad0*/  FMUL.FTZ R148, R3.reuse, R148 ;  /* 0x0000009403947220 */ /* 0x040fe40000410000 */
[C---:B------:R-:W-:Y:S02]  /*fae0*/  FMUL.FTZ R149, R3.reuse, R149 ;  /* 0x0000009503957220 */ /* 0x040fe40000410000 */
[C---:B-1----:R-:W-:Y:S02]  /*faf0*/  FMUL.FTZ R6, R2.reuse, R162 ;  /* 0x000000a202067220 */ /* 0x042fe40000410000 */
[C---:B------:R-:W-:Y:S02]  /*fb00*/  FMUL.FTZ R7, R2.reuse, R163 ;  /* 0x000000a302077220 */ /* 0x040fe40000410000 */
[C---:B------:R-:W-:Y:S01]  /*fb10*/  FMUL.FTZ R10, R2.reuse, R158 ;  /* 0x0000009e020a7220 */ /* 0x040fe20000410000 */
[----:B------:R-:W1:Y:S01]  /*fb20*/  MUFU.EX2 R178, R178 ;  /* 0x000000b200b27308 */ /* 0x000e620000000800 */
[C---:B------:R-:W-:Y:S01]  /*fb30*/  FMUL.FTZ R11, R2.reuse, R159 ;  /* 0x0000009f020b7220 */ /* 0x040fe20000410000 */
[----:B------:R-:W-:Y:S01]  /*fb40*/  LDSM.16.MT88.4 R160, [R222+0x2900] ;  /* 0x00290000dea0783b */ /* 0x000fe20000004200 */
[----:B------:R-:W-:Y:S01]  /*fb50*/  FMUL.FTZ R134, R2, R134 ;  /* 0x0000008602867220 */ /* 0x000fe20000410000 */
[----:B--2---:R-:W-:Y:S01]  /*fb60*/  F2FP.BF16.PACK_AB R17, R180, R181 ;  /* 0x000000b5b411723e */ /* 0x004fe200000010ff */
        /* <DEDUP_REMOVED lines=12> */
[C---:B------:R-:W-:Y:S01]  /*fc30*/  FMUL.FTZ R152, R3.reuse, R152 ;  /* 0x0000009803987220 */ /* 0x040fe20000410000 */
[----:B-1----:R-:W-:Y:S01]  /*fc40*/  F2FP.BF16.PACK_AB R19, R178, R179 ;  /* 0x000000b3b213723e */ /* 0x002fe200000010ff */
[C---:B------:R-:W-:Y:S02]  /*fc50*/  FMUL.FTZ R153, R3.reuse, R153 ;  /* 0x0000009903997220 */ /* 0x040fe40000410000 */
[C---:B------:R-:W-:Y:S02]  /*fc60*/  FMUL.FTZ R154, R2.reuse, R154 ;  /* 0x0000009a029a7220 */ /* 0x040fe40000410000 */
[C---:B------:R-:W-:Y:S02]  /*fc70*/  FMUL.FTZ R155, R2.reuse, R155 ;  /* 0x0000009b029b7220 */ /* 0x040fe40000410000 */
[C---:B------:R-:W-:Y:S01]  /*fc80*/  HMMA.16816.F32.BF16 R4, R16.reuse, R20, R4 ;  /* 0x000000141004723c */ /* 0x040fe20000041804 */
[----:B------:R-:W-:Y:S04]  /*fc90*/  MUFU.EX2 R195, R195 ;  /* 0x000000c300c37308 */ /* 0x000fe80000000800 */
[C---:B------:R-:W-:Y:S02]  /*fca0*/  FMUL.FTZ R36, R3.reuse, R36 ;  /* 0x0000002403247220 */ /* 0x040fe40000410000 */
[C---:B------:R-:W-:Y:S01]  /*fcb0*/  FMUL.FTZ R37, R3.reuse, R37 ;  /* 0x0000002503257220 */ /* 0x040fe20000410000 */
[C---:B------:R-:W-:Y:S01]  /*fcc0*/  HMMA.16816.F32.BF16 R8, R16.reuse, R22, R8 ;  /* 0x000000161008723c */ /* 0x040fe20000041808 */
[----:B------:R-:W1:Y:S02]  /*fcd0*/  LDSM.16.MT88.4 R20, [R220+0x100] ;  /* 0x00010000dc14783b */ /* 0x000e640000004200 */
[----:B------:R-:W3:Y:S01]  /*fce0*/  MUFU.EX2 R196, R196 ;  /* 0x000000c400c47308 */ /* 0x000ee20000000800 */
[C---:B------:R-:W-:Y:S02]  /*fcf0*/  FMUL.FTZ R38, R2.reuse, R38 ;  /* 0x0000002602267220 */ /* 0x040fe40000410000 */
[C---:B------:R-:W-:Y:S02]  /*fd00*/  FMUL.FTZ R39, R2.reuse, R39 ;  /* 0x0000002702277220 */ /* 0x040fe40000410000 */
[C---:B------:R-:W-:Y:S04]  /*fd10*/  HMMA.16816.F32.BF16 R132, R16.reuse, R24, R132 ;  /* 0x000000181084723c */ /* 0x040fe80000041884 */
[C---:B------:R-:W-:Y:S01]  /*fd20*/  FMUL.FTZ R40, R3.reuse, R40 ;  /* 0x0000002803287220 */ /* 0x040fe20000410000 */
[----:B------:R-:W-:Y:S01]  /*fd30*/  MUFU.EX2 R197, R197 ;  /* 0x000000c500c57308 */ /* 0x000fe20000000800 */
[C---:B------:R-:W-:Y:S02]  /*fd40*/  FMUL.FTZ R41, R3.reuse, R41 ;  /* 0x0000002903297220 */ /* 0x040fe40000410000 */
[C---:B------:R-:W-:Y:S01]  /*fd50*/  HMMA.16816.F32.BF16 R136, R16.reuse, R26, R136 ;  /* 0x0000001a1088723c */ /* 0x040fe20000041888 */
[----:B------:R-:W4:Y:S03]  /*fd60*/  LDSM.16.MT88.4 R24, [R227+0x2100] ;  /* 0x00210000e318783b */ /* 0x000f260000004200 */
[C---:B------:R-:W-:Y:S02]  /*fd70*/  FMUL.FTZ R42, R2.reuse, R42 ;  /* 0x0000002a022a7220 */ /* 0x040fe40000410000 */
[C---:B------:R-:W-:Y:S01]  /*fd80*/  FMUL.FTZ R43, R2.reuse, R43 ;  /* 0x0000002b022b7220 */ /* 0x040fe20000410000 */
[----:B------:R-:W5:Y:S01]  /*fd90*/  MUFU.EX2 R198, R198 ;  /* 0x000000c600c67308 */ /* 0x000f620000000800 */
[C---:B------:R-:W-:Y:S04]  /*fda0*/  HMMA.16816.F32.BF16 R140, R16.reuse, R28, R140 ;  /* 0x0000001c108c723c */ /* 0x040fe8000004188c */
[C---:B------:R-:W-:Y:S02]  /*fdb0*/  FMUL.FTZ R44, R3.reuse, R44 ;  /* 0x0000002c032c7220 */ /* 0x040fe40000410000 */
[C---:B------:R-:W-:Y:S02]  /*fdc0*/  FMUL.FTZ R45, R3.reuse, R45 ;  /* 0x0000002d032d7220 */ /* 0x040fe40000410000 */
[C---:B------:R-:W-:Y:S01]  /*fdd0*/  HMMA.16816.F32.BF16 R144, R16.reuse, R30, R144 ;  /* 0x0000001e1090723c */ /* 0x040fe20000041890 */
[----:B------:R-:W2:Y:S01]  /*fde0*/  LDSM.16.MT88.4 R28, [R222+0x2100] ;  /* 0x00210000de1c783b */ /* 0x000ea20000004200 */
[----:B------:R-:W-:Y:S02]  /*fdf0*/  MUFU.EX2 R251, R251 ;  /* 0x000000fb00fb7308 */ /* 0x000fe40000000800 */
[C---:B------:R-:W-:Y:S02]  /*fe00*/  FMUL.FTZ R46, R2.reuse, R46 ;  /* 0x0000002e022e7220 */ /* 0x040fe40000410000 */
[C---:B------:R-:W-:Y:S02]  /*fe10*/  FMUL.FTZ R47, R2.reuse, R47 ;  /* 0x0000002f022f7220 */ /* 0x040fe40000410000 */
[C---:B------:R-:W-:Y:S01]  /*fe20*/  FMUL.FTZ R48, R3.reuse, R48 ;  /* 0x0000003003307220 */ /* 0x040fe20000410000 */
[C---:B-1----:R-:W-:Y:S03]  /*fe30*/  HMMA.16816.F32.BF16 R148, R16.reuse, R20, R148 ;  /* 0x000000141094723c */ /* 0x042fe60000041894 */
[C---:B------:R-:W-:Y:S01]  /*fe40*/  FMUL.FTZ R49, R3.reuse, R49 ;  /* 0x0000003103317220 */ /* 0x040fe20000410000 */
[----:B------:R-:W-:Y:S01]  /*fe50*/  MUFU.EX2 R250, R250 ;  /* 0x000000fa00fa7308 */ /* 0x000fe20000000800 */
[C---:B------:R-:W-:Y:S02]  /*fe60*/  FMUL.FTZ R50, R2.reuse, R50 ;  /* 0x0000003202327220 */ /* 0x040fe40000410000 */
[C---:B------:R-:W-:Y:S01]  /*fe70*/  FMUL.FTZ R51, R2.reuse, R51 ;  /* 0x0000003302337220 */ /* 0x040fe20000410000 */
[C---:B------:R-:W-:Y:S01]  /*fe80*/  HMMA.16816.F32.BF16 R152, R16.reuse, R22, R152 ;  /* 0x000000161098723c */ /* 0x040fe20000041898 */
[----:B------:R-:W1:Y:S03]  /*fe90*/  LDSM.16.MT88.4 R20, [R221+0x2100] ;  /* 0x00210000dd14783b */ /* 0x000e660000004200 */
[C---:B------:R-:W-:Y:S02]  /*fea0*/  FMUL.FTZ R52, R3.reuse, R52 ;  /* 0x0000003403347220 */ /* 0x040fe40000410000 */
[C---:B------:R-:W-:Y:S01]  /*feb0*/  FMUL.FTZ R53, R3.reuse, R53 ;  /* 0x0000003503357220 */ /* 0x040fe20000410000 */
[----:B------:R-:W-:Y:S01]  /*fec0*/  MUFU.EX2 R249, R249 ;  /* 0x000000f900f97308 */ /* 0x000fe20000000800 */
[C---:B----4-:R-:W-:Y:S04]  /*fed0*/  HMMA.16816.F32.BF16 R36, R16.reuse, R24, R36 ;  /* 0x000000181024723c */ /* 0x050fe80000041824 */
[C---:B------:R-:W-:Y:S02]  /*fee0*/  FMUL.FTZ R54, R2.reuse, R54 ;  /* 0x0000003602367220 */ /* 0x040fe40000410000 */
[C---:B------:R-:W-:Y:S02]  /*fef0*/  FMUL.FTZ R55, R2.reuse, R55 ;  /* 0x0000003702377220 */ /* 0x040fe40000410000 */
[C---:B------:R-:W-:Y:S01]  /*ff00*/  HMMA.16816.F32.BF16 R40, R16.reuse, R26, R40 ;  /* 0x0000001a1028723c */ /* 0x040fe20000041828 */
[----:B------:R-:W4:Y:S01]  /*ff10*/  LDSM.16.MT88.4 R24, [R220+0x2100] ;  /* 0x00210000dc18783b */ /* 0x000f220000004200 */
[----:B------:R-:W-:Y:S02]  /*ff20*/  MUFU.EX2 R201, R201 ;  /* 0x000000c900c97308 */ /* 0x000fe40000000800 */
[C---:B------:R-:W-:Y:S02]  /*ff30*/  FMUL.FTZ R56, R3.reuse, R56 ;  /* 0x0000003803387220 */ /* 0x040fe40000410000 */
[C---:B------:R-:W-:Y:S02]  /*ff40*/  FMUL.FTZ R57, R3.reuse, R57 ;  /* 0x0000003903397220 */ /* 0x040fe40000410000 */
[C---:B--2---:R-:W-:Y:S04]  /*ff50*/  HMMA.16816.F32.BF16 R44, R16.reuse, R28, R44 ;  /* 0x0000001c102c723c */ /* 0x044fe8000004182c */
        /* <DEDUP_REMOVED lines=18> */
[C---:B----4-:R-:W-:Y:S04]  /*10080*/  HMMA.16816.F32.BF16 R60, R16.reuse, R24, R60 ;  /* 0x00000018103c723c */ /* 0x050fe8000004183c */
[C---:B------:R-:W-:Y:S01]  /*10090*/  FMUL.FTZ R68, R3.reuse, R68 ;  /* 0x0000004403447220 */ /* 0x040fe20000410000 */
[----:B------:R-:W-:Y:S01]  /*100a0*/  MUFU.EX2 R190, R190 ;  /* 0x000000be00be7308 */ /* 0x000fe20000000800 */
[C---:B------:R-:W-:Y:S02]  /*100b0*/  FMUL.FTZ R69, R3.reuse, R69 ;  /* 0x0000004503457220 */ /* 0x040fe40000410000 */
[C---:B------:R-:W-:Y:S01]  /*100c0*/  HMMA.16816.F32.BF16 R64, R16.reuse, R26, R64 ;  /* 0x0000001a1040723c */ /* 0x040fe20000041840 */
[----:B------:R-:W4:Y:S03]  /*100d0*/  LDSM.16.MT88.4 R24, [R221+0x4100] ;  /* 0x00410000dd18783b */ /* 0x000f260000004200 */
        /* <DEDUP_REMOVED lines=80> */
[----:B------:R-:W-:Y:S03]  /*105e0*/  FMUL.FTZ R129, R3, R129 ;  /* 0x0000008103817220 */ /* 0x000fe60000410000 */
[C---:B-1----:R-:W-:Y:S03]  /*105f0*/  HMMA.16816.F32.BF16 R124, R16.reuse, R20, R124 ;  /* 0x00000014107c723c */ /* 0x042fe6000004187c */
[C---:B------:R-:W-:Y:S02]  /*10600*/  FMUL.FTZ R130, R2.reuse, R130 ;  /* 0x0000008202827220 */ /* 0x040fe40000410000 */
[----:B------:R-:W-:Y:S02]  /*10610*/  FMUL.FTZ R131, R2, R131 ;  /* 0x0000008302837220 */ /* 0x000fe40000410000 */
[--C-:B------:R-:W-:Y:S02]  /*10620*/  FFMA.FTZ R203, R203, c[0x0][0x2d0], -R183.reuse ;  /* 0x0000b400cbcb7a23 */ /* 0x100fe400000108b7 */
[--C-:B------:R-:W-:Y:S03]  /*10630*/  FFMA.FTZ R202, R202, c[0x0][0x2d0], -R183.reuse ;  /* 0x0000b400caca7a23 */ /* 0x100fe600000108b7 */
[----:B------:R-:W-:Y:S01]  /*10640*/  HMMA.16816.F32.BF16 R128, R16, R22, R128 ;  /* 0x000000161080723c */ /* 0x000fe20000041880 */
[----:B------:R-:W1:Y:S01]  /*10650*/  LDSM.16.MT88.4 R20, [R220+0x900] ;  /* 0x00090000dc14783b */ /* 0x000e620000004200 */
[----:B------:R-:W1:Y:S01]  /*10660*/  MUFU.EX2 R203, R203 ;  /* 0x000000cb00cb7308 */ /* 0x000e620000000800 */
[--C-:B------:R-:W-:Y:S02]  /*10670*/  FFMA.FTZ R200, R200, c[0x0][0x2d0], -R183.reuse ;  /* 0x0000b400c8c87a23 */ /* 0x100fe400000108b7 */
[--C-:B------:R-:W-:Y:S02]  /*10680*/  FFMA.FTZ R199, R199, c[0x0][0x2d0], -R183.reuse ;  /* 0x0000b400c7c77a23 */ /* 0x100fe400000108b7 */
[----:B------:R-:W-:Y:S01]  /*10690*/  F2FP.BF16.PACK_AB R16, R192, R191 ;  /* 0x000000bfc010723e */ /* 0x000fe200000010ff */
[--C-:B------:R-:W-:Y:S01]  /*106a0*/  FFMA.FTZ R185, R186, c[0x0][0x2d0], -R183.reuse ;  /* 0x0000b400bab97a23 */ /* 0x100fe200000108b7 */
[----:B------:R-:W-:Y:S03]  /*106b0*/  F2FP.BF16.PACK_AB R18, R194, R193 ;  /* 0x000000c1c212723e */ /* 0x000fe600000010ff */
[----:B---3--:R-:W-:Y:S01]  /*106c0*/  F2FP.BF16.PACK_AB R17, R196, R195 ;  /* 0x000000c3c411723e */ /* 0x008fe200000010ff */
[----:B------:R-:W3:Y:S01]  /*106d0*/  MUFU.EX2 R202, R202 ;  /* 0x000000ca00ca7308 */ /* 0x000ee20000000800 */
[----:B-----5:R-:W-:Y:S01]  /*106e0*/  F2FP.BF16.PACK_AB R19, R198, R197 ;  /* 0x000000c5c613723e */ /* 0x020fe200000010ff */
[--C-:B------:R-:W-:Y:S02]  /*106f0*/  FFMA.FTZ R184, R184, c[0x0][0x2d0], -R183.reuse ;  /* 0x0000b400b8b87a23 */ /* 0x100fe400000108b7 */
[--C-:B------:R-:W-:Y:S02]  /*10700*/  FFMA.FTZ R182, R182, c[0x0][0x2d0], -R183.reuse ;  /* 0x0000b400b6b67a23 */ /* 0x100fe400000108b7 */
[----:B------:R-:W-:Y:S02]  /*10710*/  FFMA.FTZ R183, R13, c[0x0][0x2d0], -R183 ;  /* 0x0000b4000db77a23 */ /* 0x000fe400000108b7 */
[C---:B----4-:R-:W-:Y:S02]  /*10720*/  HMMA.16816.F32.BF16 R4, R16.reuse, R24, R4 ;  /* 0x000000181004723c */ /* 0x050fe40000041804 */
[----:B------:R-:W-:Y:S01]  /*10730*/  MUFU.EX2 R200, R200 ;  /* 0x000000c800c87308 */ /* 0x000fe20000000800 */
[----:B------:R-:W-:Y:S01]  /*10740*/  FFMA.FTZ R177, R3, R240, R177 ;  /* 0x000000f003b17223 */ /* 0x000fe200000100b1 */
[----:B------:R-:W-:Y:S01]  /*10750*/  MOV R3, R0 ;  /* 0x0000000000037202 */ /* 0x000fe20000000f00 */
[----:B------:R-:W-:Y:S01]  /*10760*/  FFMA.FTZ R181, R2, R239, R181 ;  /* 0x000000ef02b57223 */ /* 0x000fe200000100b5 */
[----:B------:R-:W-:Y:S01]  /*10770*/  MOV R2, R12 ;  /* 0x0000000c00027202 */ /* 0x000fe20000000f00 */
[----:B------:R-:W-:Y:S01]  /*10780*/  FADD.FTZ R177, R15, R177 ;  /* 0x000000b10fb17221 */ /* 0x000fe20000010000 */
[C---:B------:R-:W-:Y:S01]  /*10790*/  HMMA.16816.F32.BF16 R8, R16.reuse, R26, R8 ;  /* 0x0000001a1008723c */ /* 0x040fe20000041808 */
[----:B------:R-:W4:Y:S03]  /*107a0*/  LDSM.16.MT88.4 R24, [R220+0x2900] ;  /* 0x00290000dc18783b */ /* 0x000f260000004200 */
[----:B------:R-:W5:Y:S01]  /*107b0*/  MUFU.EX2 R199, R199 ;  /* 0x000000c700c77308 */ /* 0x000f620000000800 */
[----:B------:R-:W-:Y:S02]  /*107c0*/  FADD.FTZ R181, R180, R181 ;  /* 0x000000b5b4b57221 */ /* 0x000fe40000010000 */
[----:B------:R-:W-:Y:S01]  /*107d0*/  FADD.FTZ R14, R14, R177 ;  /* 0x000000b10e0e7221 */ /* 0x000fe20000010000 */
[C---:B--2---:R-:W-:Y:S04]  /*107e0*/  HMMA.16816.F32.BF16 R132, R16.reuse, R28, R132 ;  /* 0x0000001c1084723c */ /* 0x044fe80000041884 */
[----:B------:R-:W-:Y:S02]  /*107f0*/  FADD.FTZ R181, R179, R181 ;  /* 0x000000b5b3b57221 */ /* 0x000fe40000010000 */
[----:B------:R-:W2:Y:S01]  /*10800*/  MUFU.EX2 R185, R185 ;  /* 0x000000b900b97308 */ /* 0x000ea20000000800 */
[----:B------:R-:W-:Y:S01]  /*10810*/  FADD.FTZ R14, R176, R14 ;  /* 0x0000000eb00e7221 */ /* 0x000fe20000010000 */
[C---:B------:R-:W-:Y:S01]  /*10820*/  HMMA.16816.F32.BF16 R136, R16.reuse, R30, R136 ;  /* 0x0000001e1088723c */ /* 0x040fe20000041888 */
[----:B------:R-:W2:Y:S03]  /*10830*/  LDSM.16.MT88.4 R28, [R221+0x4900] ;  /* 0x00490000dd1c783b */ /* 0x000ea60000004200 */
[----:B------:R-:W-:Y:S02]  /*10840*/  FADD.FTZ R178, R178, R181 ;  /* 0x000000b5b2b27221 */ /* 0x000fe40000010000 */
[----:B------:R-:W-:Y:S02]  /*10850*/  FADD.FTZ R191, R191, R14 ;  /* 0x0000000ebfbf7221 */ /* 0x000fe40000010000 */
[C---:B------:R-:W-:Y:S01]  /*10860*/  HMMA.16816.F32.BF16 R140, R16.reuse, R32, R140 ;  /* 0x00000020108c723c */ /* 0x040fe2000004188c */
[----:B------:R-:W2:Y:S03]  /*10870*/  MUFU.EX2 R184, R184 ;  /* 0x000000b800b87308 */ /* 0x000ea60000000800 */
[----:B------:R-:W-:Y:S02]  /*10880*/  FADD.FTZ R178, R195, R178 ;  /* 0x000000b2c3b27221 */ /* 0x000fe40000010000 */
[----:B------:R-:W-:Y:S02]  /*10890*/  FADD.FTZ R191, R192, R191 ;  /* 0x000000bfc0bf7221 */ /* 0x000fe40000010000 */
[C---:B------:R-:W-:Y:S01]  /*108a0*/  HMMA.16816.F32.BF16 R144, R16.reuse, R34, R144 ;  /* 0x000000221090723c */ /* 0x040fe20000041890 */
[----:B------:R-:W-:Y:S02]  /*108b0*/  LDSM.16.MT88.4 R32, [R222+0x6900] ;  /* 0x00690000de20783b */ /* 0x000fe40000004200 */
[----:B------:R-:W2:Y:S01]  /*108c0*/  MUFU.EX2 R182, R182 ;  /* 0x000000b600b67308 */ /* 0x000ea20000000800 */
[----:B------:R-:W-:Y:S02]  /*108d0*/  FADD.FTZ R196, R196, R178 ;  /* 0x000000b2c4c47221 */ /* 0x000fe40000010000 */
[----:B------:R-:W-:Y:S02]  /*108e0*/  FADD.FTZ R193, R193, R191 ;  /* 0x000000bfc1c17221 */ /* 0x000fe40000010000 */
[C---:B-1----:R-:W-:Y:S04]  /*108f0*/  HMMA.16816.F32.BF16 R148, R16.reuse, R20, R148 ;  /* 0x000000141094723c */ /* 0x042fe80000041894 */
[----:B------:R-:W-:Y:S01]  /*10900*/  FADD.FTZ R196, R197, R196 ;  /* 0x000000c4c5c47221 */ /* 0x000fe20000010000 */
[----:B------:R-:W1:Y:S01]  /*10910*/  MUFU.EX2 R183, R183 ;  /* 0x000000b700b77308 */ /* 0x000e620000000800 */
[----:B------:R-:W-:Y:S02]  /*10920*/  FADD.FTZ R193, R194, R193 ;  /* 0x000000c1c2c17221 */ /* 0x000fe40000010000 */
[C---:B------:R-:W-:Y:S01]  /*10930*/  HMMA.16816.F32.BF16 R152, R16.reuse, R22, R152 ;  /* 0x000000161098723c */ /* 0x040fe20000041898 */
[----:B------:R-:W1:Y:S03]  /*10940*/  LDSM.16.MT88.4 R20, [R220+0x4900] ;  /* 0x00490000dc14783b */ /* 0x000e660000004200 */
[----:B------:R-:W-:Y:S04]  /*10950*/  FADD.FTZ R198, R198, R196 ;  /* 0x000000c4c6c67221 */ /* 0x000fe80000010000 */
[C---:B------:R-:W-:Y:S04]  /*10960*/  HMMA.16816.F32.BF16 R36, R16.reuse, R156, R36 ;  /* 0x0000009c1024723c */ /* 0x040fe80000041824 */
[----:B------:R-:W-:Y:S04]  /*10970*/  FADD.FTZ R198, R203, R198 ;  /* 0x000000c6cbc67221 */ /* 0x000fe80000010000 */
        /* <DEDUP_REMOVED lines=10> */
[----:B------:R-:W4:Y:S07]  /*10a20*/  LDSM.16.MT88.4 R24, [R227+0x6900] ;  /* 0x00690000e318783b */ /* 0x000f2e0000004200 */
        /* <DEDUP_REMOVED lines=17> */
[----:B------:R-:W3:Y:S07]  /*10b40*/  LDSM.16.MT88.4 R32, [R222+0x1100] ;  /* 0x00110000de20783b */ /* 0x000eee0000004200 */
        /* <DEDUP_REMOVED lines=8> */
[----:B------:R-:W-:Y:S03]  /*10bd0*/  F2FP.BF16.PACK_AB R18, R201, R249 ;  /* 0x000000f9c912723e */ /* 0x000fe600000010ff */
[----:B---3--:R-:W-:Y:S01]  /*10be0*/  F2FP.BF16.PACK_AB R17, R202, R203 ;  /* 0x000000cbca11723e */ /* 0x008fe200000010ff */
[----:B------:R-:W-:Y:S01]  /*10bf0*/  FADD.FTZ R251, R250, R251 ;  /* 0x000000fbfafb7221 */ /* 0x000fe20000010000 */
[----:B-----5:R-:W-:Y:S01]  /*10c00*/  F2FP.BF16.PACK_AB R19, R199, R200 ;  /* 0x000000c8c713723e */ /* 0x020fe200000010ff */
[----:B------:R-:W-:Y:S02]  /*10c10*/  FADD.FTZ R202, R202, R198 ;  /* 0x000000c6caca7221 */ /* 0x000fe40000010000 */
[----:B------:R-:W-:Y:S02]  /*10c20*/  FADD.FTZ R249, R249, R251 ;  /* 0x000000fbf9f97221 */ /* 0x000fe40000010000 */
[----:B------:R-:W-:Y:S02]  /*10c30*/  FADD.FTZ R202, R200, R202 ;  /* 0x000000cac8ca7221 */ /* 0x000fe40000010000 */
[C---:B----4-:R-:W-:Y:S03]  /*10c40*/  HMMA.16816.F32.BF16 R4, R16.reuse, R24, R4 ;  /* 0x000000181004723c */ /* 0x050fe60000041804 */
[----:B------:R-:W-:Y:S02]  /*10c50*/  FADD.FTZ R249, R201, R249 ;  /* 0x000000f9c9f97221 */ /* 0x000fe40000010000 */
[----:B------:R-:W-:Y:S03]  /*10c60*/  FADD.FTZ R199, R199, R202 ;  /* 0x000000cac7c77221 */ /* 0x000fe60000010000 */
[C---:B------:R-:W-:Y:S01]  /*10c70*/  HMMA.16816.F32.BF16 R8, R16.reuse, R26, R8 ;  /* 0x0000001a1008723c */ /* 0x040fe20000041808 */
[----:B------:R-:W3:Y:S03]  /*10c80*/  LDSM.16.MT88.4 R24, [R221+0x3100] ;  /* 0x00310000dd18783b */ /* 0x000ee60000004200 */
[----:B------:R-:W-:Y:S04]  /*10c90*/  FADD.FTZ R199, R185, R199 ;  /* 0x000000c7b9c77221 */ /* 0x000fe80000010000 */
[C---:B------:R-:W-:Y:S04]  /*10ca0*/  HMMA.16816.F32.BF16 R132, R16.reuse, R32, R132 ;  /* 0x000000201084723c */ /* 0x040fe80000041884 */
[----:B------:R-:W-:Y:S04]  /*10cb0*/  FADD.FTZ R199, R184, R199 ;  /* 0x000000c7b8c77221 */ /* 0x000fe80000010000 */
[C---:B------:R-:W-:Y:S01]  /*10cc0*/  HMMA.16816.F32.BF16 R136, R16.reuse, R34, R136 ;  /* 0x000000221088723c */ /* 0x040fe20000041888 */
[----:B------:R-:W4:Y:S03]  /*10cd0*/  LDSM.16.MT88.4 R32, [R220+0x3100] ;  /* 0x00310000dc20783b */ /* 0x000f260000004200 */
[----:B------:R-:W-:Y:S04]  /*10ce0*/  FADD.FTZ R199, R182, R199 ;  /* 0x000000c7b6c77221 */ /* 0x000fe80000010000 */
[C---:B--2---:R-:W-:Y:S04]  /*10cf0*/  HMMA.16816.F32.BF16 R140, R16.reuse, R28, R140 ;  /* 0x0000001c108c723c */ /* 0x044fe8000004188c */
[----:B------:R-:W-:Y:S04]  /*10d00*/  FADD.FTZ R239, R183, R199 ;  /* 0x000000c7b7ef7221 */ /* 0x000fe80000010000 */
        /* <DEDUP_REMOVED lines=9> */
[C---:B------:R-:W-:Y:S08]  /*10da0*/  HMMA.16816.F32.BF16 R48, R16.reuse, R162, R48 ;  /* 0x000000a21030723c */ /* 0x040ff00000041830 */
        /* <DEDUP_REMOVED lines=28> */
[----:B------:R-:W-:Y:S01]  /*10f70*/  HMMA.16816.F32.BF16 R128, R16, R26, R128 ;  /* 0x0000001a1080723c */ /* 0x000fe20000041880 */
[----:B------:R-:W-:Y:S06]  /*10f80*/  LDSM.16.MT88.4 R24, [R221+0x3900] ;  /* 0x00390000dd18783b */ /* 0x000fec0000004200 */
[----:B------:R-:W-:Y:S01]  /*10f90*/  F2FP.BF16.PACK_AB R16, R188, R189 ;  /* 0x000000bdbc10723e */ /* 0x000fe200000010ff */
[----:B------:R-:W-:Y:S01]  /*10fa0*/  FADD.FTZ R189, R189, R249 ;  /* 0x000000f9bdbd7221 */ /* 0x000fe20000010000 */
[----:B------:R-:W-:Y:S03]  /*10fb0*/  F2FP.BF16.PACK_AB R18, R190, R187 ;  /* 0x000000bbbe12723e */ /* 0x000fe600000010ff */
[----:B------:R-:W-:Y:S01]  /*10fc0*/  F2FP.BF16.PACK_AB R17, R184, R185 ;  /* 0x000000b9b811723e */ /* 0x000fe200000010ff */
[----:B------:R-:W-:Y:S01]  /*10fd0*/  FADD.FTZ R189, R188, R189 ;  /* 0x000000bdbcbd7221 */ /* 0x000fe20000010000 */
[----:B------:R-:W-:Y:S03]  /*10fe0*/  F2FP.BF16.PACK_AB R19, R183, R182 ;  /* 0x000000b6b713723e */ /* 0x000fe600000010ff */
[----:B------:R-:W-:Y:S04]  /*10ff0*/  FADD.FTZ R189, R187, R189 ;  /* 0x000000bdbbbd7221 */ /* 0x000fe80000010000 */
[C---:B------:R-:W-:Y:S01]  /*11000*/  HMMA.16816.F32.BF16 R160, R16.reuse, R156, R4 ;  /* 0x0000009c10a0723c */ /* 0x040fe20000041804 */
[----:B------:R-:W3:Y:S02]  /*11010*/  LDSM.16.MT88.4 R4, [R227+0x3900] ;  /* 0x00390000e304783b */ /* 0x000ee40000004200 */
[----:B------:R-:W-:Y:S05]  /*11020*/  FADD.FTZ R240, R190, R189 ;  /* 0x000000bdbef07221 */ /* 0x000fea0000010000 */
[C---:B------:R-:W-:Y:S01]  /*11030*/  HMMA.16816.F32.BF16 R156, R16.reuse, R158, R8 ;  /* 0x0000009e109c723c */ /* 0x040fe20000041808 */
[----:B------:R-:W5:Y:S07]  /*11040*/  LDSM.16.MT88.4 R8, [R222+0x3900] ;  /* 0x00390000de08783b */ /* 0x000f6e0000004200 */
        /* <DEDUP_REMOVED lines=27> */
[C---:B-1----:R-:W-:Y:S08]  /*11200*/  HMMA.16816.F32.BF16 R100, R16.reuse, R20, R100 ;  /* 0x000000141064723c */ /* 0x042ff00000041864 */
[C---:B------:R-:W-:Y:S01]  /*11210*/  HMMA.16816.F32.BF16 R104, R16.reuse, R22, R104 ;  /* 0x000000161068723c */ /* 0x040fe20000041868 */
[----:B------:R-:W1:Y:S07]  /*11220*/  LDSM.16.MT88.4 R20, [R220+0x7900] ;  /* 0x00790000dc14783b */ /* 0x000e6e0000004200 */
[C---:B---3--:R-:W-:Y:S08]  /*11230*/  HMMA.16816.F32.BF16 R108, R16.reuse, R4, R108 ;  /* 0x00000004106c723c */ /* 0x048ff0000004186c */
[C---:B------:R-:W-:Y:S08]  /*11240*/  HMMA.16816.F32.BF16 R112, R16.reuse, R6, R112 ;  /* 0x000000061070723c */ /* 0x040ff00000041870 */
[C---:B-----5:R-:W-:Y:S08]  /*11250*/  HMMA.16816.F32.BF16 R116, R16.reuse, R8, R116 ;  /* 0x000000081074723c */ /* 0x060ff00000041874 */
[C---:B------:R-:W-:Y:S08]  /*11260*/  HMMA.16816.F32.BF16 R120, R16.reuse, R10, R120 ;  /* 0x0000000a1078723c */ /* 0x040ff00000041878 */
[C---:B-1----:R-:W-:Y:S08]  /*11270*/  HMMA.16816.F32.BF16 R124, R16.reuse, R20, R124 ;  /* 0x00000014107c723c */ /* 0x042ff0000004187c */
[----:B------:R-:W-:Y:S01]  /*11280*/  HMMA.16816.F32.BF16 R128, R16, R22, R128 ;  /* 0x000000161080723c */ /* 0x000fe20000041880 */
[----:B------:R-:W-:-:S07]  /*11290*/  @P0 BRA `(.L_x_2876) ;  /* 0xffffc0a000000947 */ /* 0x000fce000383ffff */
.L_x_2866:
[----:B------:R-:W1:Y:S01]  /*112a0*/  SHFL.BFLY PT, R3, R240, 0x2, 0x1f ;  /* 0x0c401f00f0037f89 */ /* 0x000e6200000e0000 */
[----:B------:R-:W-:Y:S01]  /*112b0*/  CS2R R4, SRZ ;  /* 0x0000000000047805 */ /* 0x000fe2000001ff00 */
[----:B------:R-:W-:-:S02]  /*112c0*/  MOV R7, 0xff800000 ;  /* 0xff80000000077802 */ /* 0x000fc40000000f00 */
        /* <DEDUP_REMOVED lines=151> */
.L_x_2834:
[----:B------:R-:W-:Y:S01]  /*11c40*/  USHF.R.S32.HI UR6, URZ, 0x1f, UR9 ;  /* 0x0000001f3f067899 */ /* 0x000fe20008011409 */
[----:B------:R-:W-:Y:S05]  /*11c50*/  @P2 BRA `(.L_x_2877) ;  /* 0x0000197000002947 */ /* 0x000fea0003800000 */
[----:B------:R-:W3:Y:S01]  /*11c60*/  S2R R0, SR_TID.X ;  /* 0x0000000000007919 */ /* 0x000ee20000002100 */
[----:B------:R-:W-:Y:S01]  /*11c70*/  ULDC.64 UR4, c[0x0][0x490] ;  /* 0x0001240000047ab9 */ /* 0x000fe20000000a00 */
[----:B------:R-:W-:Y:S01]  /*11c80*/  IMAD.MOV.U32 R13, RZ, RZ, c[0x0][0x4e8] ;  /* 0x00013a00ff0d7624 */ /* 0x000fe200078e00ff */
[----:B------:R-:W-:Y:S01]  /*11c90*/  UIMAD UR7, UR6, UR4, URZ ;  /* 0x00000004060772a4 */ /* 0x000fe2000f8e023f */
[----:B------:R-:W4:Y:S01]  /*11ca0*/  S2R R24, SR_CTAID.Z ;  /* 0x0000000000187919 */ /* 0x000f220000002700 */
[----:B--2---:R-:W-:Y:S01]  /*11cb0*/  UIMAD.WIDE.U32 UR10, UR9, UR4, URZ ;  /* 0x00000004090a72a5 */ /* 0x004fe2000f8e003f */
[----:B------:R-:W-:Y:S01]  /*11cc0*/  F2FP.BF16.PACK_AB R160, R161, R160 ;  /* 0x000000a0a1a0723e */ /* 0x000fe200000010ff */
[----:B------:R-:W-:Y:S01]  /*11cd0*/  UIMAD UR7, UR9, UR5, UR7 ;  /* 0x00000005090772a4 */ /* 0x000fe2000f8e0207 */
[C---:B------:R-:W-:Y:S01]  /*11ce0*/  ISETP.NE.AND P0, PT, R13.reuse, 0x1, PT ;  /* 0x000000010d00780c */ /* 0x040fe20003f05270 */
[----:B------:R-:W-:Y:S01]  /*11cf0*/  IMAD R13, R13, c[0x0][0x388], RZ ;  /* 0x0000e2000d0d7a24 */ /* 0x000fe200078e02ff */
        /* <DEDUP_REMOVED lines=12> */
[----:B------:R-:W-:Y:S01]  /*11dc0*/  F2FP.BF16.PACK_AB R132, R133, R132 ;  /* 0x000000848584723e */ /* 0x000fe200000010ff */
[----:B------:R-:W-:Y:S01]  /*11dd0*/  IMAD.U32 R18, RZ, RZ, UR12 ;  /* 0x0000000cff127e24 */ /* 0x000fe2000f8e00ff */
[----:B-1-3--:R-:W-:Y:S01]  /*11de0*/  SHF.R.S32.HI R2, RZ, 0x1f, R0 ;  /* 0x0000001fff027819 */ /* 0x00afe20000011400 */
[----:B------:R-:W-:Y:S01]  /*11df0*/  IMAD.U32 R27, RZ, RZ, UR7 ;  /* 0x00000007ff1b7e24 */ /* 0x000fe2000f8e00ff */
[----:B------:R-:W-:Y:S01]  /*11e00*/  F2FP.BF16.PACK_AB R134, R135, R134 ;  /* 0x000000868786723e */ /* 0x000fe200000010ff */
[----:B------:R-:W-:Y:S01]  /*11e10*/  IMAD.U32 R19, RZ, RZ, UR5 ;  /* 0x00000005ff137e24 */ /* 0x000fe2000f8e00ff */
[-C--:B------:R-:W-:Y:S01]  /*11e20*/  LEA.HI R10, R2, R0.reuse, RZ, 0x2 ;  /* 0x00000000020a7211 */ /* 0x080fe200078f10ff */
[----:B----4-:R-:W-:Y:S01]  /*11e30*/  IMAD.WIDE.U32 R26, R24, c[0x0][0x498], R26 ;  /* 0x00012600181a7a25 */ /* 0x010fe200078e001a */
[CC--:B------:R-:W-:Y:S01]  /*11e40*/  LEA.HI R20, R2.reuse, R0.reuse, RZ, 0x5 ;  /* 0x0000000002147211 */ /* 0x0c0fe200078f28ff */
[----:B------:R-:W-:Y:S01]  /*11e50*/  BSSY B0, `(.L_x_2878) ;  /* 0x000011a000007945 */ /* 0x000fe20003800000 */
        /* <DEDUP_REMOVED lines=16> */
[----:B------:R-:W-:Y:S01]  /*11f60*/  SHF.R.S32.HI R3, RZ, 0x1f, R11 ;  /* 0x0000001fff037819 */ /* 0x000fe2000001140b */
[----:B------:R-:W1:Y:S01]  /*11f70*/  S2R R12, SR_CTAID.X ;  /* 0x00000000000c7919 */ /* 0x000e620000002500 */
[C---:B------:R-:W-:Y:S01]  /*11f80*/  IMAD R15, R14.reuse, c[0x0][0x498], RZ ;  /* 0x000126000e0f7a24 */ /* 0x040fe200078e02ff */
[--C-:B------:R-:W-:Y:S01]  /*11f90*/  SHF.R.S32.HI R16, RZ, 0x5, R20.reuse ;  /* 0x00000005ff107819 */ /* 0x100fe20000011414 */
[----:B------:R-:W-:Y:S01]  /*11fa0*/  IMAD.SHL.U32 R17, R9, 0x40, RZ ;  /* 0x0000004009117824 */ /* 0x000fe200078e00ff */
[----:B------:R-:W-:Y:S01]  /*11fb0*/  LOP3.LUT P4, RZ, R11, 0x3, RZ, 0xc0, !PT ;  /* 0x000000030bff7812 */ /* 0x000fe2000788c0ff */
[----:B------:R-:W-:Y:S01]  /*11fc0*/  IMAD R14, R14, c[0x0][0x3f0], RZ ;  /* 0x0000fc000e0e7a24 */ /* 0x000fe200078e02ff */
[----:B------:R-:W-:Y:S01]  /*11fd0*/  SHF.R.S32.HI R20, RZ, 0x1f, R20 ;  /* 0x0000001fff147819 */ /* 0x000fe20000011414 */
[C---:B------:R-:W-:Y:S01]  /*11fe0*/  IMAD R15, R24.reuse, c[0x0][0x49c], R15 ;  /* 0x00012700180f7a24 */ /* 0x040fe200078e020f */
[----:B------:R-:W-:Y:S01]  /*11ff0*/  LEA.HI R11, R3, R11, RZ, 0x2 ;  /* 0x0000000b030b7211 */ /* 0x000fe200078f10ff */
[----:B------:R-:W-:Y:S01]  /*12000*/  IMAD R14, R24, c[0x0][0x3f4], R14 ;  /* 0x0000fd00180e7a24 */ /* 0x000fe200078e020e */
[----:B------:R-:W-:Y:S01]  /*12010*/  LOP3.LUT R17, R17, 0x1c0, RZ, 0xc0, !PT ;  /* 0x000001c011117812 */ /* 0x000fe200078ec0ff */
[----:B------:R-:W-:Y:S01]  /*12020*/  IMAD.SHL.U32 R3, R0, 0x8, RZ ;  /* 0x0000000800037824 */ /* 0x000fe200078e00ff */
[----:B------:R-:W-:Y:S01]  /*12030*/  LEA.HI R20, R20, R16, RZ, 0x3 ;  /* 0x0000001014147211 */ /* 0x000fe200078f18ff */
[----:B------:R-:W-:Y:S01]  /*12040*/  IMAD.WIDE.U32 R24, R24, c[0x0][0x3f0], R18 ;  /* 0x0000fc0018187a25 */ /* 0x000fe200078e0012 */
[----:B------:R-:W-:-:S02]  /*12050*/  LEA.HI R18, R10, R10, RZ, 0x1 ;  /* 0x0000000a0a127211 */ /* 0x000fc400078f08ff */
[----:B------:R-:W-:Y:S01]  /*12060*/  LOP3.LUT R20, R20, 0xffffff8, RZ, 0xc0, !PT ;  /* 0x0ffffff814147812 */ /* 0x000fe200078ec0ff */
[----:B------:R-:W-:Y:S01]  /*12070*/  IMAD R19, R0, 0x20, R9 ;  /* 0x0000002000137824 */ /* 0x000fe200078e0209 */
[----:B------:R-:W-:Y:S01]  /*12080*/  SHF.R.U32.HI R0, RZ, 0x3, R17 ;  /* 0x00000003ff007819 */ /* 0x000fe20000011611 */
[----:B------:R-:W-:Y:S01]  /*12090*/  IMAD.IADD R25, R25, 0x1, R14 ;  /* 0x0000000119197824 */ /* 0x000fe200078e020e */
[----:B------:R-:W-:Y:S01]  /*120a0*/  LOP3.LUT R17, R17, 0x38, R3, 0xf8, !PT ;  /* 0x0000003811117812 */ /* 0x000fe200078ef803 */
[----:B------:R-:W-:Y:S01]  /*120b0*/  IMAD.IADD R20, R16, 0x1, -R20 ;  /* 0x0000000110147824 */ /* 0x000fe200078e0a14 */
[----:B------:R-:W-:Y:S01]  /*120c0*/  LOP3.LUT R18, R18, 0x1ffffffe, RZ, 0xc0, !PT ;  /* 0x1ffffffe12127812 */ /* 0x000fe200078ec0ff */
[----:B------:R-:W-:Y:S01]  /*120d0*/  IMAD R16, R16, 0x200, R10 ;  /* 0x0000020010107824 */ /* 0x000fe200078e020a */
[----:B------:R-:W-:Y:S01]  /*120e0*/  LOP3.LUT R0, R17, R0, RZ, 0x3c, !PT ;  /* 0x0000000011007212 */ /* 0x000fe200078e3cff */
[----:B-1----:R-:W-:Y:S01]  /*120f0*/  IMAD R19, R12, 0x80, R19 ;  /* 0x000000800c137824 */ /* 0x002fe200078e0213 */
[----:B------:R-:W-:Y:S01]  /*12100*/  R2P PR, R22, 0x6 ;  /* 0x0000000616007804 */ /* 0x000fe20000000000 */
[----:B------:R-:W-:Y:S01]  /*12110*/  IMAD.IADD R10, R10, 0x1, -R18 ;  /* 0x000000010a0a7824 */ /* 0x000fe200078e0a12 */
[----:B------:R-:W-:Y:S01]  /*12120*/  LOP3.LUT R21, R22, 0x1, RZ, 0xc0, !PT ;  /* 0x0000000116157812 */ /* 0x000fe200078ec0ff */
[----:B------:R-:W-:Y:S01]  /*12130*/  @P0 IMAD.HI.U32 R17, R19, c[0x0][0x4ec], RZ ;  /* 0x00013b0013110a27 */ /* 0x000fe200078e00ff */
[----:B------:R-:W-:-:S02]  /*12140*/  SHF.R.S32.HI R11, RZ, 0x2, R11 ;  /* 0x00000002ff0b7819 */ /* 0x000fc4000001140b */
[----:B------:R-:W-:Y:S01]  /*12150*/  LOP3.LUT R2, R0, 0x7ffffe00, R2, 0xf8, !PT ;  /* 0x7ffffe0000027812 */ /* 0x000fe200078ef802 */
[----:B------:R-:W-:Y:S01]  /*12160*/  IMAD.SHL.U32 R22, R22, 0x40, RZ ;  /* 0x0000004016167824 */ /* 0x000fe200078e00ff */
[----:B------:R-:W-:Y:S01]  /*12170*/  ISETP.NE.U32.AND P3, PT, R21, 0x1, PT ;  /* 0x000000011500780c */ /* 0x000fe20003f65070 */
[----:B------:R-:W-:Y:S01]  /*12180*/  IMAD.MOV.U32 R18, RZ, RZ, R19 ;  /* 0x000000ffff127224 */ /* 0x000fe200078e0013 */
[----:B------:R-:W-:Y:S01]  /*12190*/  @P0 SHF.R.U32.HI R18, RZ, c[0x0][0x4f0], R17 ;  /* 0x00013c00ff120a19 */ /* 0x000fe20000011611 */
[----:B------:R-:W-:Y:S01]  /*121a0*/  IMAD R11, R20, 0x10, R11 ;  /* 0x00000010140b7824 */ /* 0x000fe200078e020b */
[----:B------:R-:W-:Y:S02]  /*121b0*/  LOP3.LUT R22, R22, 0x1c0, RZ, 0xc0, !PT ;  /* 0x000001c016167812 */ /* 0x000fe400078ec0ff */
[--C-:B------:R-:W-:Y:S01]  /*121c0*/  SHF.R.S32.HI R0, RZ, 0x1f, R18.reuse ;  /* 0x0000001fff007819 */ /* 0x100fe20000011412 */
[----:B------:R-:W-:Y:S01]  /*121d0*/  IMAD R10, R10, 0x8, R11 ;  /* 0x000000080a0a7824 */ /* 0x000fe200078e020b */
[----:B------:R-:W-:Y:S01]  /*121e0*/  LEA.HI R22, R22, R22, RZ, 0x1d ;  /* 0x0000001616167211 */ /* 0x000fe200078fe8ff */
[----:B------:R-:W-:Y:S01]  /*121f0*/  IMAD.MOV R14, RZ, RZ, -R18 ;  /* 0x000000ffff0e7224 */ /* 0x000fe200078e0a12 */
[----:B------:R-:W-:Y:S01]  /*12200*/  F2FP.BF16.PACK_AB R136, R137, R136 ;  /* 0x000000888988723e */ /* 0x000fe200000010ff */
[----:B------:R-:W-:Y:S01]  /*12210*/  IMAD R0, R0, c[0x0][0x3e0], RZ ;  /* 0x0000f80000007a24 */ /* 0x000fe200078e02ff */
[----:B------:R-:W-:Y:S01]  /*12220*/  F2FP.BF16.PACK_AB R138, R139, R138 ;  /* 0x0000008a8b8a723e */ /* 0x000fe200000010ff */
[----:B------:R-:W-:Y:S01]  /*12230*/  IMAD.U32 R16, R16, 0x2, R22 ;  /* 0x0000000210107824 */ /* 0x000fe200078e0016 */
[----:B------:R-:W-:Y:S01]  /*12240*/  F2FP.BF16.PACK_AB R140, R141, R140 ;  /* 0x0000008c8d8c723e */ /* 0x000fe200000010ff */
[----:B------:R-:W-:Y:S01]  /*12250*/  IMAD R10, R12, 0x80, R10 ;  /* 0x000000800c0a7824 */ /* 0x000fe200078e020a */
[----:B------:R-:W-:Y:S01]  /*12260*/  F2FP.BF16.PACK_AB R142, R143, R142 ;  /* 0x0000008e8f8e723e */ /* 0x000fe200000010ff */
[----:B------:R-:W-:Y:S01]  /*12270*/  IMAD.WIDE.U32 R24, R18, c[0x0][0x3e0], R24 ;  /* 0x0000f80012187a25 */ /* 0x000fe200078e0018 */
[----:B------:R-:W-:-:S02]  /*12280*/  F2FP.BF16.PACK_AB R144, R145, R144 ;  /* 0x000000909190723e */ /* 0x000fc400000010ff */
[----:B------:R-:W-:Y:S01]  /*12290*/  F2FP.BF16.PACK_AB R146, R147, R146 ;  /* 0x000000929392723e */ /* 0x000fe200000010ff */
[----:B------:R-:W-:Y:S01]  /*122a0*/  IMAD R0, R18, c[0x0][0x3e4], R0 ;  /* 0x0000f90012007a24 */ /* 0x000fe200078e0200 */
[----:B------:R-:W-:Y:S01]  /*122b0*/  F2FP.BF16.PACK_AB R148, R149, R148 ;  /* 0x000000949594723e */ /* 0x000fe200000010ff */
[----:B------:R-:W-:Y:S01]  /*122c0*/  IMAD.SHL.U32 R18, R16, 0x2, RZ ;  /* 0x0000000210127824 */ /* 0x000fe200078e00ff */
[----:B------:R-:W-:Y:S01]  /*122d0*/  BAR.SYNC.DEFER_BLOCKING 0x1, 0x100 ;  /* 0x0044000000007b1d */ /* 0x000fe20000010000 */
[----:B------:R-:W-:Y:S01]  /*122e0*/  @P0 IMAD.HI.U32 R16, R10, c[0x0][0x4ec], RZ ;  /* 0x00013b000a100a27 */ /* 0x000fe200078e00ff */
[----:B------:R-:W-:Y:S02]  /*122f0*/  F2FP.BF16.PACK_AB R150, R151, R150 ;  /* 0x000000969796723e */ /* 0x000fe400000010ff */
[----:B------:R-:W-:Y:S01]  /*12300*/  F2FP.BF16.PACK_AB R152, R153, R152 ;  /* 0x000000989998723e */ /* 0x000fe200000010ff */
[----:B------:R-:W-:Y:S01]  /*12310*/  IMAD R11, R12, 0x80, R11 ;  /* 0x000000800c0b7824 */ /* 0x000fe200078e020b */
[----:B------:R-:W-:Y:S01]  /*12320*/  F2FP.BF16.PACK_AB R154, R155, R154 ;  /* 0x0000009a9b9a723e */ /* 0x000fe200000010ff */
[----:B------:R-:W-:Y:S01]  /*12330*/  IMAD.MOV.U32 R17, RZ, RZ, R10 ;  /* 0x000000ffff117224 */ /* 0x000fe200078e000a */
[----:B------:R-:W-:Y:S01]  /*12340*/  @P0 SHF.R.U32.HI R17, RZ, c[0x0][0x4f0], R16 ;  /* 0x00013c00ff110a19 */ /* 0x000fe20000011610 */
[----:B------:R-:W-:Y:S01]  /*12350*/  IMAD.IADD R25, R25, 0x1, R0 ;  /* 0x0000000119197824 */ /* 0x000fe200078e0200 */
[C---:B------:R-:W-:Y:S01]  /*12360*/  ISETP.GE.OR P5, PT, R11.reuse, R13, P4 ;  /* 0x0000000d0b00720c */ /* 0x040fe200027a6670 */
[----:B------:R-:W-:Y:S01]  /*12370*/  IMAD R14, R14, c[0x0][0x4e8], R19 ;  /* 0x00013a000e0e7a24 */ /* 0x000fe200078e0213 */
[----:B------:R-:W-:-:S02]  /*12380*/  IADD3 R11, R11, 0x8, RZ ;  /* 0x000000080b0b7810 */ /* 0x000fc40007ffe0ff */
[----:B------:R-:W-:Y:S01]  /*12390*/  SHF.R.S32.HI R0, RZ, 0x1f, R17 ;  /* 0x0000001fff007819 */ /* 0x000fe20000011411 */
[----:B------:R-:W-:Y:S01]  /*123a0*/  IMAD.WIDE.U32 R22, R14, c[0x0][0x3d8], R24 ;  /* 0x0000f6000e167a25 */ /* 0x000fe200078e0018 */
[----:B------:R-:W-:Y:S02]  /*123b0*/  IADD3 R20, P0, R17, R26, RZ ;  /* 0x0000001a11147210 */ /* 0x000fe40007f1e0ff */
[C---:B------:R-:W-:Y:S02]  /*123c0*/  IADD3 R16, R18.reuse, 0x80, RZ ;  /* 0x0000008012107810 */ /* 0x040fe40007ffe0ff */
[----:B------:R-:W-:Y:S02]  /*123d0*/  ISETP.GE.OR P4, PT, R11, R13, P4 ;  /* 0x0000000d0b00720c */ /* 0x000fe40002786670 */
[----:B------:R-:W-:Y:S02]  /*123e0*/  IADD3 R11, R18, 0x70, RZ ;  /* 0x00000070120b7810 */ /* 0x000fe40007ffe0ff */
[----:B------:R-:W-:Y:S01]  /*123f0*/  IADD3.X R21, R0, R27, R15, P0, !PT ;  /* 0x0000001b00157210 */ /* 0x000fe200007fe40f */
[----:B------:R-:W-:Y:S01]  /*12400*/  IMAD.MOV.U32 R0, RZ, RZ, 0x20 ;  /* 0x00000020ff007424 */ /* 0x000fe200078e00ff */
[----:B------:R-:W-:Y:S01]  /*12410*/  @P3 IADD3 R11, R16, 0x10, RZ ;  /* 0x00000010100b3810 */ /* 0x000fe20007ffe0ff */
[----:B------:R-:W-:Y:S01]  /*12420*/  IMAD.MOV R16, RZ, RZ, -R17 ;  /* 0x000000ffff107224 */ /* 0x000fe200078e0a11 */
[----:B------:R-:W-:Y:S01]  /*12430*/  SHF.R.S32.HI R15, RZ, 0x1f, R14 ;  /* 0x0000001fff0f7819 */ /* 0x000fe2000001140e */
[----:B------:R-:W-:Y:S01]  /*12440*/  STS [R18+0x80], R160 ;  /* 0x000080a012007388 */ /* 0x000fe20000000800 */
[----:B------:R-:W-:Y:S01]  /*12450*/  SEL R0, R0, 0xffffffe0, !P1 ;  /* 0xffffffe000007807 */ /* 0x000fe20004800000 */
[----:B------:R-:W-:Y:S01]  /*12460*/  IMAD R17, R16, c[0x0][0x4e8], R10 ;  /* 0x00013a0010117a24 */ /* 0x000fe200078e020a */
[----:B------:R-:W-:Y:S01]  /*12470*/  F2FP.BF16.PACK_AB R36, R37, R36 ;  /* 0x000000242524723e */ /* 0x000fe200000010ff */
[----:B------:R-:W-:Y:S01]  /*12480*/  IMAD R15, R15, c[0x0][0x3d8], RZ ;  /* 0x0000f6000f0f7a24 */ /* 0x000fe200078e02ff */
[----:B------:R-:W-:Y:S01]  /*12490*/  STS [R18+0x480], R162 ;  /* 0x000480a212007388 */ /* 0x000fe20000000800 */
[----:B------:R-:W-:Y:S01]  /*124a0*/  IMAD.MOV.U32 R10, RZ, RZ, 0x40 ;  /* 0x00000040ff0a7424 */ /* 0x000fe200078e00ff */
[----:B------:R-:W-:Y:S01]  /*124b0*/  F2FP.BF16.PACK_AB R38, R39, R38 ;  /* 0x000000262726723e */ /* 0x000fe200000010ff */
[----:B------:R-:W-:Y:S01]  /*124c0*/  IMAD R15, R14, c[0x0][0x3dc], R15 ;  /* 0x0000f7000e0f7a24 */ /* 0x000fe200078e020f */
[----:B------:R-:W-:Y:S01]  /*124d0*/  SHF.R.S32.HI R14, RZ, 0x1f, R17 ;  /* 0x0000001fff0e7819 */ /* 0x000fe20000011411 */
[----:B------:R-:W-:Y:S01]  /*124e0*/  IMAD.IADD R16, R18, 0x1, R0 ;  /* 0x0000000112107824 */ /* 0x000fe200078e0200 */
[----:B------:R-:W-:Y:S01]  /*124f0*/  SEL R10, R10, 0xffffffc0, !P2 ;  /* 0xffffffc00a0a7807 */ /* 0x000fe20005000000 */
[----:B------:R-:W-:Y:S01]  /*12500*/  IMAD.IADD R0, R0, 0x1, R11 ;  /* 0x0000000100007824 */ /* 0x000fe200078e020b */
[----:B------:R-:W-:Y:S01]  /*12510*/  STS [R11], R156 ;  /* 0x0000009c0b007388 */ /* 0x000fe20000000800 */
[----:B------:R-:W-:Y:S01]  /*12520*/  IMAD R14, R14, c[0x0][0x488], RZ ;  /* 0x000122000e0e7a24 */ /* 0x000fe200078e02ff */
[----:B------:R-:W-:Y:S01]  /*12530*/  F2FP.BF16.PACK_AB R40, R41, R40 ;  /* 0x000000282928723e */ /* 0x000fe200000010ff */
[----:B------:R-:W-:Y:S01]  /*12540*/  IMAD.IADD R19, R18, 0x1, R10 ;  /* 0x0000000112137824 */ /* 0x000fe200078e020a */
[----:B------:R-:W-:Y:S01]  /*12550*/  STS [R11+0x400], R158 ;  /* 0x0004009e0b007388 */ /* 0x000fe20000000800 */
        /* <DEDUP_REMOVED lines=10> */
[----:B------:R-:W-:Y:S01]  /*12600*/  STS [R0], R136 ;  /* 0x0000008800007388 */ /* 0x000fe20000000800 */
[----:B------:R-:W-:Y:S01]  /*12610*/  F2FP.BF16.PACK_AB R48, R49, R48 ;  /* 0x000000303130723e */ /* 0x000fe200000010ff */
[----:B------:R-:W-:Y:S01]  /*12620*/  IMAD.IADD R14, R21, 0x1, R14 ;  /* 0x00000001150e7824 */ /* 0x000fe200078e020e */
        /* <DEDUP_REMOVED lines=20> */
[----:B------:R-:W-:Y:S01]  /*12770*/  F2FP.BF16.PACK_AB R76, R77, R76 ;  /* 0x0000004c4d4c723e */ /* 0x000fe200000010ff */
[----:B------:R-:W-:Y:S01]  /*12780*/  IMAD R75, R12, 0x80, R9 ;  /* 0x000000800c4b7824 */ /* 0x000fe200078e0209 */
        /* <DEDUP_REMOVED lines=134> */
.L_x_2879:
[----:B--234-:R-:W-:Y:S05]  /*12ff0*/  BSYNC B0 ;  /* 0x0000000000007941 */ /* 0x01cfea0003800000 */
.L_x_2878:
        /* <DEDUP_REMOVED lines=30> */
.L_x_2881:
[----:B------:R-:W-:Y:S05]  /*131e0*/  BSYNC B0 ;  /* 0x0000000000007941 */ /* 0x000fea0003800000 */
.L_x_2880:
        /* <DEDUP_REMOVED lines=30> */
.L_x_2883:
[----:B------:R-:W-:Y:S05]  /*133d0*/  BSYNC B0 ;  /* 0x0000000000007941 */ /* 0x000fea0003800000 */
.L_x_2882:
        /* <DEDUP_REMOVED lines=31> */
.L_x_2877:
        /* <DEDUP_REMOVED lines=42> */
.L_x_2885:
[----:B------:R-:W-:Y:S05]  /*13870*/  BSYNC B0 ;  /* 0x0000000000007941 */ /* 0x000fea0003800000 */
.L_x_2884:
        /* <DEDUP_REMOVED lines=71> */
.L_x_2887:
[----:B------:R-:W-:Y:S05]  /*13cf0*/  BSYNC B0 ;  /* 0x0000000000007941 */ /* 0x000fea0003800000 */
.L_x_2886:
        /* <DEDUP_REMOVED lines=27> */
.L_x_2889:
[----:B------:R-:W-:Y:S05]  /*13eb0*/  BSYNC B0 ;  /* 0x0000000000007941 */ /* 0x000fea0003800000 */
.L_x_2888:
        /* <DEDUP_REMOVED lines=27> */
.L_x_2891:
[----:B------:R-:W-:Y:S05]  /*14070*/  BSYNC B0 ;  /* 0x0000000000007941 */ /* 0x000fea0003800000 */
.L_x_2890:
        /* <DEDUP_REMOVED lines=28> */
.L_x_2892:
        /* <DEDUP_REMOVED lines=12> */
.L_x_3675:


//--------------------- .text._ZN7cutlass13device_kernelIN5flash19enable_sm80_to_sm89INS1_16FlashAttnFwdSm80INS1_25CollectiveMainloopFwdSm80ILi8ELi1ELb0EN4cute5tupleIJNS5_1CILi128EEENS7_ILi64EEENS7_ILi256EEEEEELi256ENS_10bfloat16_tEfNS_4arch4Sm80ELb0ELb1ELb0ELb1ELb1ELb0ELb1ELb0EEENS1_21CollectiveEpilogueFwdINS6_IJS8_SA_S9_EEENS6_IJNS7_ILi1EEESI_SI_EEESC_SE_Li256ELb1ELb1ELb0ELb0EEENS1_19SingleTileSchedulerILb1ELb0ELb1ELi128EEEEEEEEEvNT_6ParamsE --------------------------
	.section	.text._ZN7cutlass13device_kernelIN5flash19enable_sm80_to_sm89INS1_16FlashAttnFwdSm80INS1_25CollectiveMainloopFwdSm80ILi8ELi1ELb0EN4cute5tupleIJNS5_1CILi128EEENS7_ILi64EEENS7_ILi256EEEEEELi256ENS_10bfloat16_tEfNS_4arch4Sm80ELb0ELb1ELb0ELb1ELb1ELb0ELb1ELb0EEENS1_21CollectiveEpilogueFwdINS6_IJS8_SA_S9_EEENS6_IJNS7_ILi1EEESI_SI_EEESC_SE_Li256ELb1ELb1ELb0ELb0EEENS1_19SingleTileSchedulerILb1ELb0ELb1ELi128EEEEEEEEEvNT_6ParamsE,"ax",@progbits
	.sectioninfo	@"SHI_REGISTERS=255"
	.align	128
.text._ZN7cutlass13device_kernelIN5flash19enable_sm80_to_sm89INS1_16FlashAttnFwdSm80INS1_25CollectiveMainloopFwdSm80ILi8ELi1ELb0EN4cute5tupleIJNS5_1CILi128EEENS7_ILi64EEENS7_ILi256EEEEEELi256ENS_10bfloat16_tEfNS_4arch4Sm80ELb0ELb1ELb0ELb1ELb1ELb0ELb1ELb0EEENS1_21CollectiveEpilogueFwdINS6_IJS8_SA_S9_EEENS6_IJNS7_ILi1EEESI_SI_EEESC_SE_Li256ELb1ELb1ELb0ELb0EEENS1_19SingleTileSchedulerILb1ELb0ELb1ELi128EEEEEEEEEvNT_6ParamsE:
        .type           _ZN7cutlass13device_kernelIN5flash19enable_sm80_to_sm89INS1_16FlashAttnFwdSm80INS1_25CollectiveMainloopFwdSm80ILi8ELi1ELb0EN4cute5tupleIJNS5_1CILi128EEENS7_ILi64EEENS7_ILi256EEEEEELi256ENS_10bfloat16_tEfNS_4arch4Sm80ELb0ELb1ELb0ELb1ELb1ELb0ELb1ELb0EEENS1_21CollectiveEpilogueFwdINS6_IJS8_SA_S9_EEENS6_IJNS7_ILi1EEESI_SI_EEESC_SE_Li256ELb1ELb1ELb0ELb0EEENS1_19SingleTileSchedulerILb1ELb0ELb1ELi128EEEEEEEEEvNT_6ParamsE,@function
        .size           _ZN7cutlass13device_kernelIN5flash19enable_sm80_to_sm89INS1_16FlashAttnFwdSm80INS1_25CollectiveMainloopFwdSm80ILi8ELi1ELb0EN4cute5tupleIJNS5_1CILi128EEENS7_ILi64EEENS7_ILi256EEEEEELi256ENS_10bfloat16_tEfNS_4arch4Sm80ELb0ELb1ELb0ELb1ELb1ELb0ELb1ELb0EEENS1_21CollectiveEpilogueFwdINS6_IJS8_SA_S9_EEENS6_IJNS7_ILi1EEESI_SI_EEESC_SE_Li256ELb1ELb1ELb0ELb0EEENS1_19SingleTileSchedulerILb1ELb0ELb1ELi128EEEEEEEEEvNT_6ParamsE,(.L_x_3676 - _ZN7cutlass13device_kernelIN5flash19enable_sm80_to_sm89INS1_16FlashAttnFwdSm80INS1_25CollectiveMainloopFwdSm80ILi8ELi1ELb0EN4cute5tupleIJNS5_1CILi128EEENS7_ILi64EEENS7_ILi256EEEEEELi256ENS_10bfloat16_tEfNS_4arch4Sm80ELb0ELb1ELb0ELb1ELb1ELb0ELb1ELb0EEENS1_21CollectiveEpilogueFwdINS6_IJS8_SA_S9_EEENS6_IJNS7_ILi1EEESI_SI_EEESC_SE_Li256ELb1ELb1ELb0ELb0EEENS1_19SingleTileSchedulerILb1ELb0ELb1ELi128EEEEEEEEEvNT_6ParamsE)
        .other          _ZN7cutlass13device_kernelIN5flash19enable_sm80_to_sm89INS1_16FlashAttnFwdSm80INS1_25CollectiveMainloopFwdSm80ILi8ELi1ELb0EN4cute5tupleIJNS5_1CILi128EEENS7_ILi64EEENS7_ILi256EEEEEELi256ENS_10bfloat16_tEfNS_4arch4Sm80ELb0ELb1ELb0ELb1ELb1ELb0ELb1ELb0EEENS1_21CollectiveEpilogueFwdINS6_IJS8_SA_S9_EEENS6_IJNS7_ILi1EEESI_SI_EEESC_SE_Li256ELb1ELb1ELb0ELb0EEENS1_19SingleTileSchedulerILb1ELb0ELb1ELi128EEEEEEEEEvNT_6ParamsE,@"STO_CUDA_ENTRY STV_DEFAULT"
_ZN7cutlass13device_kernelIN5flash19enable_sm80_to_sm89INS1_16FlashAttnFwdSm80INS1_25CollectiveMainloopFwdSm80ILi8ELi1ELb0EN4cute5tupleIJNS5_1CILi128EEENS7_ILi64EEENS7_ILi256EEEEEELi256ENS_10bfloat16_tEfNS_4arch4Sm80ELb0ELb1ELb0ELb1ELb1ELb0ELb1ELb0EEENS1_21CollectiveEpilogueFwdINS6_IJS8_SA_S9_EEENS6_IJNS7_ILi1EEESI_SI_EEESC_SE_Li256ELb1ELb1ELb0ELb0EEENS1_19SingleTileSchedulerILb1ELb0ELb1ELi128EEEEEEEEEvNT_6ParamsE:
        /* <DEDUP_REMOVED lines=20> */
.L_x_2894:
        /* <DEDUP_REMOVED lines=13> */
.L_x_2896:
[----:B------:R-:W-:Y:S02]  /*0210*/  ULDC UR5, c[0x0][0x54c] ;  /* 0x0001530000057ab9 */ /* 0x000fe40000000800 */
.L_x_2895:
[----:B------:R-:W-:Y:S02]  /*0220*/  ULDC UR4, c[0x0][0x548] ;  /* 0x0001520000047ab9 */ /* 0x000fe40000000800 */
[----:B------:R-:W-:-:S02]  /*0230*/  USHF.L.U32 UR26, UR27, 0x7, URZ ;  /* 0x000000071b1a7899 */ /* 0x000fc4000800063f */
[----:B------:R-:W-:-:S04]  /*0240*/  UIMAD UR4, UR5, UR4, URZ ;  /* 0x00000004050472a4 */ /* 0x000fc8000f8e023f */
[----:B------:R-:W-:-:S04]  /*0250*/  UISETP.GE.AND UP0, UPT, UR26, UR4, UPT ;  /* 0x000000041a00728c */ /* 0x000fc8000bf06270 */
[----:B------:R-:W-:Y:S01]  /*0260*/  USEL UR13, UR13, 0xffffffff, !UP0 ;  /* 0xffffffff0d0d7887 */ /* 0x000fe2000c000000 */
[----:B------:R-:W-:Y:S05]  /*0270*/  BRA `(.L_x_2897) ;  /* 0x000001b000007947 */ /* 0x000fea0003800000 */
.L_x_2893:
        /* <DEDUP_REMOVED lines=8> */
.L_x_2898:
        /* <DEDUP_REMOVED lines=13> */
.L_x_2900:
[----:B------:R-:W-:Y:S02]  /*03d0*/  ULDC UR5, c[0x0][0x54c] ;  /* 0x0001530000057ab9 */ /* 0x000fe40000000800 */
.L_x_2899:
[----:B------:R-:W-:Y:S02]  /*03e0*/  ULDC UR4, c[0x0][0x548] ;  /* 0x0001520000047ab9 */ /* 0x000fe40000000800 */
[----:B------:R-:W-:-:S02]  /*03f0*/  USHF.L.U32 UR26, UR27, 0x7, URZ ;  /* 0x000000071b1a7899 */ /* 0x000fc4000800063f */
[----:B------:R-:W-:-:S04]  /*0400*/  UIMAD UR4, UR5, UR4, URZ ;  /* 0x00000004050472a4 */ /* 0x000fc8000f8e023f */
[----:B------:R-:W-:-:S04]  /*0410*/  UISETP.GE.AND UP0, UPT, UR26, UR4, UPT ;  /* 0x000000041a00728c */ /* 0x000fc8000bf06270 */
[----:B------:R-:W-:-:S06]  /*0420*/  USEL UR13, UR13, 0xffffffff, !UP0 ;  /* 0xffffffff0d0d7887 */ /* 0x000fcc000c000000 */
.L_x_2897:
        /* <DEDUP_REMOVED lines=47> */
.L_x_2901:
        /* <DEDUP_REMOVED lines=10> */
.L_x_2902:
        /* <DEDUP_REMOVED lines=12> */
.L_x_2903:
        /* <DEDUP_REMOVED lines=25> */
.L_x_2905:
[----:B------:R-:W-:Y:S02]  /*0a10*/  UISETP.NE.AND UP0, UPT, UR5, 0x1, UPT ;  /* 0x000000010500788c */ /* 0x000fe4000bf05270 */
[----:B------:R-:W-:Y:S02]  /*0a20*/  ULDC.64 UR6, c[0x0][0x330] ;  /* 0x0000cc0000067ab9 */ /* 0x000fe40000000a00 */
[----:B------:R-:W-:-:S07]  /*0a30*/  UIMAD.WIDE.U32 UR16, UR15, UR6, URZ ;  /* 0x000000060f1072a5 */ /* 0x000fce000f8e003f */
[----:B------:R-:W-:Y:S02]  /*0a40*/  @UP0 USHF.R.U32.HI UR15, URZ, UR7, UR17 ;  /* 0x000000073f0f0299 */ /* 0x000fe40008011611 */
.L_x_2906:
[----:B------:R-:W-:Y:S02]  /*0a50*/  ULDC UR6, c[0x0][0x32c] ;  /* 0x0000cb0000067ab9 */ /* 0x000fe40000000800 */
[----:B------:R-:W-:-:S04]  /*0a60*/  UIMAD UR6, UR15, UR5, UR6 ;  /* 0x000000050f0672a4 */ /* 0x000fc8000f8e0206 */
[----:B------:R-:W-:-:S04]  /*0a70*/  UISETP.LT.AND UP0, UPT, UR4, UR6, UPT ;  /* 0x000000060400728c */ /* 0x000fc8000bf01270 */
[----:B------:R-:W-:Y:S02]  /*0a80*/  USEL UR4, UR4, UR6, UP0 ;  /* 0x0000000604047287 */ /* 0x000fe40008000000 */
.L_x_2904:
        /* <DEDUP_REMOVED lines=31> */
.L_x_2908:
[----:B------:R-:W-:-:S03]  /*0c80*/  UISETP.NE.AND UP0, UPT, UR5, 0x1, UPT ;  /* 0x000000010500788c */ /* 0x000fc6000bf05270 */
[----:B------:R-:W-:Y:S02]  /*0c90*/  ULDC.64 UR4, c[0x0][0x330] ;  /* 0x0000cc0000047ab9 */ /* 0x000fe40000000a00 */
[----:B------:R-:W-:-:S07]  /*0ca0*/  UIMAD.WIDE.U32 UR16, UR7, UR4, URZ ;  /* 0x00000004071072a5 */ /* 0x000fce000f8e003f */
[----:B------:R-:W-:Y:S02]  /*0cb0*/  @UP0 UMOV UR15, UR17 ;  /* 0x00000011000f0c82 */ /* 0x000fe40008000000 */
[----:B------:R-:W-:Y:S02]  /*0cc0*/  @UP0 USHF.R.U32.HI UR7, URZ, UR5, UR15 ;  /* 0x000000053f070299 */ /* 0x000fe4000801160f */
.L_x_2909:
[----:B------:R-:W-:Y:S02]  /*0cd0*/  ULDC UR4, c[0x0][0x32c] ;  /* 0x0000cb0000047ab9 */ /* 0x000fe40000000800 */
[----:B------:R-:W-:-:S04]  /*0ce0*/  UIMAD UR4, UR7, UR4, URZ ;  /* 0x00000004070472a4 */ /* 0x000fc8000f8e023f */
[----:B------:R-:W-:-:S04]  /*0cf0*/  UISETP.LT.AND UP0, UPT, UR6, UR4, UPT ;  /* 0x000000040600728c */ /* 0x000fc8000bf01270 */
[----:B------:R-:W-:-:S04]  /*0d00*/  USEL UR6, UR6, UR4, !UP0 ;  /* 0x0000000406067287 */ /* 0x000fc8000c000000 */
.L_x_2907:
[----:B------:R-:W-:Y:S01]  /*0d10*/  USHF.R.S32.HI UR4, URZ, 0x1f, UR6 ;  /* 0x0000001f3f047899 */ /* 0x000fe20008011406 */
[----:B------:R-:W-:Y:S01]  /*0d20*/  PLOP3.LUT P2, PT, PT, PT, PT, 0x80, 0x0 ;  /* 0x000000000000781c */ /* 0x000fe20003f4f070 */
[----:B------:R-:W-:Y:S01]  /*0d30*/  IMAD.MOV.U32 R3, RZ, RZ, RZ ;  /* 0x000000ffff037224 */ /* 0x000fe200078e00ff */
[----:B------:R-:W-:Y:S01]  /*0d40*/  MOV R4, RZ ;  /* 0x000000ff00047202 */ /* 0x000fe20000000f00 */
[----:B------:R-:W-:Y:S01]  /*0d50*/  ULEA.HI UR4, UR4, UR6, URZ, 0x6 ;  /* 0x0000000604047291 */ /* 0x000fe2000f8f303f */
[----:B------:R-:W-:Y:S01]  /*0d60*/  IMAD.MOV.U32 R130, RZ, RZ, RZ ;  /* 0x000000ffff827224 */ /* 0x000fe200078e00ff */
[----:B------:R-:W-:Y:S01]  /*0d70*/  CS2R R126, SRZ ;  /* 0x00000000007e7805 */ /* 0x000fe2000001ff00 */
[----:B------:R-:W-:Y:S01]  /*0d80*/  IMAD.MOV.U32 R128, RZ, RZ, RZ ;  /* 0x000000ffff807224 */ /* 0x000fe200078e00ff */
        /* <DEDUP_REMOVED lines=97> */
[----:B------:R-:W-:Y:S01]  /*13a0*/  USEL UR9, UR9, URZ, !UP3 ;  /* 0x0000003f09097287 */ /* 0x000fe2000d800000 */
[----:B------:R-:W-:Y:S01]  /*13b0*/  LOP3.LUT R231, R231, 0x1c0, RZ, 0xc0, !PT ;  /* 0x000001c0e7e77812 */ /* 0x000fe200078ec0ff */
[----:B------:R-:W-:Y:S01]  /*13c0*/  UIMAD UR6, UR10, UR5, UR6 ;  /* 0x000000050a0672a4 */ /* 0x000fe2000f8e0206 */
[----:B------:R-:W-:Y:S01]  /*13d0*/  IADD3 R0, R235, UR26, RZ ;  /* 0x0000001aeb007c10 */ /* 0x000fe2000fffe0ff */
[----:B------:R-:W-:Y:S01]  /*13e0*/  UIMAD.WIDE.U32 UR16, UR10, UR4, UR14 ;  /* 0x000000040a1072a5 */ /* 0x000fe2000f8e000e */
[C---:B------:R-:W-:Y:S01]  /*13f0*/  IADD3 R14, R203.reuse, 0x40, RZ ;  /* 0x00000040cb0e7810 */ /* 0x040fe20007ffe0ff */
[----:B------:R-:W-:Y:S01]  /*1400*/  USEL UR14, UR13, URZ, !UP3 ;  /* 0x0000003f0d0e7287 */ /* 0x000fe2000d800000 */
[C---:B------:R-:W-:Y:S01]  /*1410*/  IADD3 R13, R203.reuse, 0x80, RZ ;  /* 0x00000080cb0d7810 */ /* 0x040fe20007ffe0ff */
[----:B------:R-:W-:Y:S01]  /*1420*/  ULDC.64 UR4, c[0x0][0x1c0] ;  /* 0x0000700000047ab9 */ /* 0x000fe20000000a00 */
[----:B-1----:R-:W-:Y:S01]  /*1430*/  @P1 IMAD.HI.U32 R3, R0, c[0x0][0x2c8], RZ ;  /* 0x0000b20000031a27 */ /* 0x002fe200078e00ff */
[----:B------:R-:W-:Y:S01]  /*1440*/  UIMAD UR9, UR9, UR4, URZ ;  /* 0x00000004090972a4 */ /* 0x000fe2000f8e023f */
[----:B------:R-:W-:Y:S01]  /*1450*/  LEA.HI R8, R84, R83, RZ, 0x6 ;  /* 0x0000005354087211 */ /* 0x000fe200078f30ff */
[----:B------:R-:W-:Y:S01]  /*1460*/  UIADD3 UR17, UR17, UR6, URZ ;  /* 0x0000000611117290 */ /* 0x000fe2000fffe03f */
[--C-:B------:R-:W-:Y:S01]  /*1470*/  IMAD.MOV.U32 R5, RZ, RZ, R0.reuse ;  /* 0x000000ffff057224 */ /* 0x100fe200078e0000 */
[----:B------:R-:W-:Y:S01]  /*1480*/  UIMAD UR5, UR14, UR5, UR9 ;  /* 0x000000050e0572a4 */ /* 0x000fe2000f8e0209 */
[----:B------:R-:W-:Y:S01]  /*1490*/  @P0 SHF.R.U32.HI R5, RZ, c[0x0][0x2cc], R3 ;  /* 0x0000b300ff050a19 */ /* 0x000fe20000011603 */
[----:B------:R-:W-:Y:S01]  /*14a0*/  UIMAD.WIDE.U32 UR14, UR14, UR4, UR16 ;  /* 0x000000040e0e72a5 */ /* 0x000fe2000f8e0010 */
[----:B------:R-:W-:Y:S01]  /*14b0*/  ISETP.GE.AND P4, PT, R203, c[0x0][0x198], PT ;  /* 0x00006600cb007a0c */ /* 0x000fe20003f86270 */
[----:B------:R-:W-:Y:S01]  /*14c0*/  IMAD.SHL.U32 R8, R8, 0x8, RZ ;  /* 0x0000000808087824 */ /* 0x000fe200078e00ff */
[--C-:B------:R-:W-:Y:S01]  /*14d0*/  SHF.R.S32.HI R4, RZ, 0x1f, R5.reuse ;  /* 0x0000001fff047819 */ /* 0x100fe20000011405 */
[----:B------:R-:W-:Y:S01]  /*14e0*/  UIADD3 UR5, UR15, UR5, URZ ;  /* 0x000000050f057290 */ /* 0x000fe2000fffe03f */
[----:B------:R-:W-:Y:S01]  /*14f0*/  IMAD.MOV R3, RZ, RZ, -R5 ;  /* 0x000000ffff037224 */ /* 0x000fe200078e0a05 */
[----:B------:R-:W-:Y:S01]  /*1500*/  ULDC UR4, c[0x0][0x2c4] ;  /* 0x0000b10000047ab9 */ /* 0x000fe20000000800 */
[----:B------:R-:W-:Y:S01]  /*1510*/  IMAD.U32 R7, RZ, RZ, UR15 ;  /* 0x0000000fff077e24 */ /* 0x000fe2000f8e00ff */
[----:B------:R-:W-:Y:S01]  /*1520*/  UIMAD UR4, UR12, UR4, URZ ;  /* 0x000000040c0472a4 */ /* 0x000fe2000f8e023f */
[----:B------:R-:W-:Y:S01]  /*1530*/  IMAD R3, R3, c[0x0][0x2c4], R0 ;  /* 0x0000b10003037a24 */ /* 0x000fe200078e0200 */
[----:B------:R-:W-:Y:S01]  /*1540*/  ISETP.GE.AND P3, PT, R14, c[0x0][0x198], PT ;  /* 0x000066000e007a0c */ /* 0x000fe20003f66270 */
[----:B------:R-:W-:Y:S01]  /*1550*/  IMAD.U32 R6, RZ, RZ, UR14 ;  /* 0x0000000eff067e24 */ /* 0x000fe2000f8e00ff */
[----:B------:R-:W-:Y:S01]  /*1560*/  ISETP.GE.AND P6, PT, R13, c[0x0][0x198], PT ;  /* 0x000066000d007a0c */ /* 0x000fe20003fc6270 */
[----:B------:R-:W-:Y:S01]  /*1570*/  IMAD.U32 R7, RZ, RZ, UR5 ;  /* 0x00000005ff077e24 */ /* 0x000fe2000f8e00ff */
[----:B------:R-:W-:Y:S01]  /*1580*/  SHF.R.S32.HI R0, RZ, 0x1f, R3 ;  /* 0x0000001fff007819 */ /* 0x000fe20000011403 */
[----:B------:R-:W-:Y:S01]  /*1590*/  IMAD R4, R4, c[0x0][0x1b0], RZ ;  /* 0x00006c0004047a24 */ /* 0x000fe200078e02ff */
[----:B------:R-:W-:Y:S01]  /*15a0*/  BSSY B0, `(.L_x_2911) ;  /* 0x0000036000007945 */ /* 0x000fe20003800000 */
[----:B------:R-:W-:-:S04]  /*15b0*/  IMAD.WIDE.U32 R6, R5, c[0x0][0x1b0], R6 ;  /* 0x00006c0005067a25 */ /* 0x000fc800078e0006 */
[----:B------:R-:W-:Y:S02]  /*15c0*/  IMAD R4, R5, c[0x0][0x1b4], R4 ;  /* 0x00006d0005047a24 */ /* 0x000fe400078e0204 */
[----:B------:R-:W-:Y:S02]  /*15d0*/  IMAD R0, R0, c[0x0][0x1a8], RZ ;  /* 0x00006a0000007a24 */ /* 0x000fe400078e02ff */
[----:B------:R-:W-:Y:S01]  /*15e0*/  IMAD.IADD R7, R7, 0x1, R4 ;  /* 0x0000000107077824 */ /* 0x000fe200078e0204 */
[----:B------:R-:W-:Y:S01]  /*15f0*/  LEA.HI R4, R84, R83, RZ, 0x4 ;  /* 0x0000005354047211 */ /* 0x000fe200078f20ff */
[C---:B------:R-:W-:Y:S02]  /*1600*/  IMAD R5, R3.reuse, c[0x0][0x1ac], R0 ;  /* 0x00006b0003057a24 */ /* 0x040fe400078e0200 */
[----:B------:R-:W-:Y:S01]  /*1610*/  IMAD.WIDE.U32 R6, R3, c[0x0][0x1a8], R6 ;  /* 0x00006a0003067a25 */ /* 0x000fe200078e0006 */
[----:B------:R-:W-:-:S03]  /*1620*/  LOP3.LUT R0, R4, 0xfffffff0, RZ, 0xc0, !PT ;  /* 0xfffffff004007812 */ /* 0x000fc600078ec0ff */
[----:B------:R-:W-:Y:S01]  /*1630*/  IMAD.IADD R7, R7, 0x1, R5 ;  /* 0x0000000107077824 */ /* 0x000fe200078e0205 */
[----:B------:R-:W-:Y:S01]  /*1640*/  LEA R16, P0, R6, c[0x0][0x160], 0x1 ;  /* 0x0000580006107a11 */ /* 0x000fe200078008ff */
[----:B------:R-:W-:Y:S01]  /*1650*/  IMAD.IADD R0, R83, 0x1, -R0 ;  /* 0x0000000153007824 */ /* 0x000fe200078e0a00 */
[----:B------:R-:W-:Y:S01]  /*1660*/  IADD3 R5, R12, UR26, RZ ;  /* 0x0000001a0c057c10 */ /* 0x000fe2000fffe0ff */
[----:B------:R-:W-:Y:S01]  /*1670*/  IMAD.MOV.U32 R3, RZ, RZ, 0x10 ;  /* 0x00000010ff037424 */ /* 0x000fe200078e00ff */
[----:B------:R-:W-:Y:S01]  /*1680*/  LEA.HI.X R7, R6, c[0x0][0x164], R7, 0x1, P0 ;  /* 0x0000590006077a11 */ /* 0x000fe200000f0c07 */
[----:B------:R1:W3:Y:S01]  /*1690*/  SHFL.IDX PT, R18, R16, RZ, 0x181f ;  /* 0x00181fff10127589 */ /* 0x0002e200000e0000 */
[----:B------:R-:W-:Y:S02]  /*16a0*/  SHF.R.S32.HI R6, RZ, 0x1f, R0 ;  /* 0x0000001fff067819 */ /* 0x000fe40000011400 */
[----:B------:R-:W-:Y:S01]  /*16b0*/  ISETP.GE.AND P0, PT, R5, UR4, PT ;  /* 0x0000000405007c0c */ /* 0x000fe2000bf06270 */
        /* <DEDUP_REMOVED lines=36> */
.L_x_2912:
[----:B-1-34-:R-:W-:Y:S05]  /*1900*/  BSYNC B0 ;  /* 0x0000000000007941 */ /* 0x01afea0003800000 */
.L_x_2911:
        /* <DEDUP_REMOVED lines=25> */
.L_x_2914:
[----:B------:R-:W-:Y:S05]  /*1aa0*/  BSYNC B0 ;  /* 0x0000000000007941 */ /* 0x000fea0003800000 */
.L_x_2913:
        /* <DEDUP_REMOVED lines=25> */
.L_x_2916:
[----:B------:R-:W-:Y:S05]  /*1c40*/  BSYNC B0 ;  /* 0x0000000000007941 */ /* 0x000fea0003800000 */
.L_x_2915:
[----:B-12---:R-:W-:Y:S01]  /*1c50*/  SHFL.IDX PT, R16, R16, 0x3, 0x181f ;  /* 0x00781f0010107f89 */ /* 0x006fe200000e0000 */
[----:B------:R-:W-:Y:S01]  /*1c60*/  IADD3 R5, R5, 0x60, RZ ;  /* 0x0000006005057810 */ /* 0x000fe20007ffe0ff */
[----:B------:R-:W-:Y:S01]  /*1c70*/  UIADD3 UR28, UR22, -0x1, URZ ;  /* 0xffffffff161c7890 */ /* 0x000fe2000fffe03f */
[----:B------:R-:W-:Y:S01]  /*1c80*/  SHF.R.S32.HI R202, RZ, 0x1f, R14 ;  /* 0x0000001fffca7819 */ /* 0x000fe2000001140e */
[----:B---3--:R-:W1:Y:S01]  /*1c90*/  SHFL.IDX PT, R17, R7, 0x3, 0x181f ;  /* 0x00781f0007117f89 */ /* 0x008e6200000e0000 */
[----:B------:R-:W-:Y:S01]  /*1ca0*/  ISETP.GE.AND P0, PT, R5, UR4, PT ;  /* 0x0000000405007c0c */ /* 0x000fe2000bf06270 */
[----:B------:R-:W-:Y:S01]  /*1cb0*/  IMAD.MOV.U32 R232, RZ, RZ, c[0x0][0x2b8] ;  /* 0x0000ae00ffe87624 */ /* 0x000fe200078e00ff */
[----:B------:R-:W-:Y:S01]  /*1cc0*/  SHF.R.S32.HI R201, RZ, 0x1f, R13 ;  /* 0x0000001fffc97819 */ /* 0x000fe2000001140d */
[----:B------:R-:W-:Y:S01]  /*1cd0*/  USHF.L.U32 UR21, UR28, 0x6, URZ ;  /* 0x000000061c157899 */ /* 0x000fe2000800063f */
        /* <DEDUP_REMOVED lines=8> */
[----:B------:R-:W-:Y:S01]  /*1d60*/  LOP3.LUT R202, R202, 0xfffffff8, RZ, 0xc0, !PT ;  /* 0xfffffff8caca7812 */ /* 0x000fe200078ec0ff */
[----:B------:R-:W-:Y:S01]  /*1d70*/  UIMAD.WIDE.U32 UR14, UR9, UR4, URZ ;  /* 0x00000004090e72a5 */ /* 0x000fe2000f8e003f */
[----:B------:R-:W-:Y:S01]  /*1d80*/  LOP3.LUT R201, R201, 0xfffffff8, RZ, 0xc0, !PT ;  /* 0xfffffff8c9c97812 */ /* 0x000fe200078ec0ff */
[----:B------:R-:W-:Y:S01]  /*1d90*/  UIMAD UR6, UR9, UR5, UR6 ;  /* 0x00000005090672a4 */ /* 0x000fe2000f8e0206 */
[----:B------:R-:W-:Y:S01]  /*1da0*/  ISETP.NE.AND P2, PT, R232, 0x1, PT ;  /* 0x00000001e800780c */ /* 0x000fe20003f45270 */
[----:B------:R-:W-:Y:S01]  /*1db0*/  IMAD.MOV.U32 R233, RZ, RZ, RZ ;  /* 0x000000ffffe97224 */ /* 0x000fe200078e00ff */
[----:B------:R-:W-:Y:S01]  /*1dc0*/  LOP3.LUT R200, R200, 0xfffffff8, RZ, 0xc0, !PT ;  /* 0xfffffff8c8c87812 */ /* 0x000fe200078ec0ff */
[----:B------:R-:W-:Y:S01]  /*1dd0*/  UIADD3 UR6, UR15, UR6, URZ ;  /* 0x000000060f067290 */ /* 0x000fe2000fffe03f */
[----:B------:R-:W-:Y:S01]  /*1de0*/  IADD3 R8, R235, UR21, RZ ;  /* 0x00000015eb087c10 */ /* 0x000fe2000fffe0ff */
[----:B------:R-:W-:Y:S01]  /*1df0*/  ULDC.64 UR4, c[0x0][0x1e8] ;  /* 0x00007a0000047ab9 */ /* 0x000fe20000000a00 */
[----:B-1--4-:R-:W-:-:S02]  /*1e00*/  @!P0 IMAD.WIDE R18, R203, 0x2, R16 ;  /* 0x00000002cb128825 */ /* 0x012fc400078e0210 */
[C---:B------:R-:W-:Y:S02]  /*1e10*/  ISETP.GE.AND P1, PT, R8.reuse, UR8, PT ;  /* 0x0000000808007c0c */ /* 0x040fe4000bf26270 */
[----:B------:R-:W-:Y:S01]  /*1e20*/  IADD3 R234, R8, UR11, RZ ;  /* 0x0000000b08ea7c10 */ /* 0x000fe2000fffe0ff */
        /* <DEDUP_REMOVED lines=18> */
[----:B------:R3:W2:Y:S01]  /*1f50*/  @!P1 LDG.E R233, [R10.64] ;  /* 0x000000120ae99981 */ /* 0x0006a2000c1e1900 */
[----:B------:R-:W-:Y:S01]  /*1f60*/  IMAD.MOV R5, RZ, RZ, -R5 ;  /* 0x000000ffff057224 */ /* 0x000fe200078e0a05 */
[----:B------:R-:W-:Y:S01]  /*1f70*/  UIMAD.WIDE.U32 UR16, UR10, UR4, URZ ;  /* 0x000000040a1072a5 */ /* 0x000fe2000f8e003f */
[----:B------:R-:W-:Y:S01]  /*1f80*/  SHF.R.S32.HI R8, RZ, 0x4, R4 ;  /* 0x00000004ff087819 */ /* 0x000fe20000011404 */
[----:B------:R-:W-:Y:S01]  /*1f90*/  UIMAD UR4, UR20, UR4, URZ ;  /* 0x00000004140472a4 */ /* 0x000fe2000f8e023f */
[----:B------:R-:W-:Y:S01]  /*1fa0*/  IMAD R234, R5, c[0x0][0x2b8], R234 ;  /* 0x0000ae0005ea7a24 */ /* 0x000fe200078e02ea */
[----:B------:R-:W-:Y:S01]  /*1fb0*/  ISETP.GE.AND P3, PT, R203, c[0x0][0x1d4], PT ;  /* 0x00007500cb007a0c */ /* 0x000fe20003f66270 */
[----:B------:R-:W-:Y:S01]  /*1fc0*/  IMAD.SHL.U32 R229, R12, 0x8, RZ ;  /* 0x000000080ce57824 */ /* 0x000fe200078e00ff */
[----:B------:R-:W-:Y:S01]  /*1fd0*/  UIMAD UR4, UR10, UR5, UR4 ;  /* 0x000000050a0472a4 */ /* 0x000fe2000f8e0204 */
[----:B------:R-:W-:Y:S01]  /*1fe0*/  LEA.HI R7, R4, R8, RZ, 0x1 ;  /* 0x0000000804077211 */ /* 0x000fe200078f08ff */
[----:B-1----:R-:W-:Y:S01]  /*1ff0*/  IMAD.WIDE.U32 R18, R234, c[0x0][0x208], RZ ;  /* 0x00008200ea127a25 */ /* 0x002fe200078e00ff */
[----:B------:R-:W-:Y:S01]  /*2000*/  SHF.R.S32.HI R20, RZ, 0x1f, R234 ;  /* 0x0000001fff147819 */ /* 0x000fe200000114ea */
[----:B------:R-:W-:Y:S01]  /*2010*/  UIADD3 UR9, UR17, UR4, URZ ;  /* 0x0000000411097290 */ /* 0x000fe2000fffe03f */
[----:B------:R-:W-:Y:S01]  /*2020*/  LOP3.LUT R7, R7, 0xfffffffe, RZ, 0xc0, !PT ;  /* 0xfffffffe07077812 */ /* 0x000fe200078ec0ff */
[----:B------:R-:W-:Y:S01]  /*2030*/  IMAD.U32 R80, RZ, RZ, UR21 ;  /* 0x00000015ff507e24 */ /* 0x000fe2000f8e00ff */
[----:B------:R-:W-:Y:S01]  /*2040*/  ULDC.64 UR4, c[0x0][0x210] ;  /* 0x0000840000047ab9 */ /* 0x000fe20000000a00 */
[C---:B------:R-:W-:Y:S01]  /*2050*/  IMAD R5, R20.reuse, c[0x0][0x1e0], RZ ;  /* 0x0000780014057a24 */ /* 0x040fe200078e02ff */
[----:B------:R-:W-:Y:S01]  /*2060*/  UIMAD UR20, UR20, UR4, URZ ;  /* 0x00000004141472a4 */ /* 0x000fe2000f8e023f */
[----:B------:R-:W-:Y:S01]  /*2070*/  IMAD R20, R20, c[0x0][0x208], RZ ;  /* 0x0000820014147a24 */ /* 0x000fe200078e02ff */
[----:B------:R-:W-:Y:S01]  /*2080*/  UIMAD.WIDE.U32 UR24, UR10, UR4, URZ ;  /* 0x000000040a1872a5 */ /* 0x000fe2000f8e003f */
[C---:B------:R-:W-:Y:S01]  /*2090*/  IMAD R5, R234.reuse, c[0x0][0x1e4], R5 ;  /* 0x00007900ea057a24 */ /* 0x040fe200078e0205 */
[----:B------:R-:W-:Y:S01]  /*20a0*/  UIMAD UR20, UR10, UR5, UR20 ;  /* 0x000000050a1472a4 */ /* 0x000fe2000f8e0214 */
[----:B------:R-:W-:Y:S01]  /*20b0*/  IMAD R20, R234, c[0x0][0x20c], R20 ;  /* 0x00008300ea147a24 */ /* 0x000fe200078e0214 */
[----:B------:R-:W-:Y:S01]  /*20c0*/  IADD3 R12, -R12, UR8, -R80 ;  /* 0x000000080c0c7c10 */ /* 0x000fe2000fffe950 */
[----:B------:R-:W-:Y:S01]  /*20d0*/  IMAD.IADD R7, R8, 0x1, -R7 ;  /* 0x0000000108077824 */ /* 0x000fe200078e0a07 */
[----:B------:R-:W-:Y:S01]  /*20e0*/  UIADD3 UR20, UR25, UR20, URZ ;  /* 0x0000001419147290 */ /* 0x000fe2000fffe03f */
[----:B---3--:R-:W-:Y:S01]  /*20f0*/  IMAD.WIDE.U32 R10, R234, c[0x0][0x1e0], RZ ;  /* 0x00007800ea0a7a25 */ /* 0x008fe200078e00ff */
[----:B------:R-:W-:Y:S01]  /*2100*/  ISETP.GE.AND P1, PT, R12, 0x1, PT ;  /* 0x000000010c00780c */ /* 0x000fe20003f26270 */
[----:B------:R-:W-:Y:S01]  /*2110*/  UISETP.GT.AND UP0, UPT, UR28, UR7, UPT ;  /* 0x000000071c00728c */ /* 0x000fe2000bf04270 */
[----:B------:R-:W-:Y:S01]  /*2120*/  ISETP.GE.AND P5, PT, R14, c[0x0][0x1d4], PT ;  /* 0x000075000e007a0c */ /* 0x000fe20003fa6270 */
[----:B------:R-:W-:Y:S01]  /*2130*/  IMAD.IADD R11, R11, 0x1, R5 ;  /* 0x000000010b0b7824 */ /* 0x000fe200078e0205 */
[----:B------:R-:W-:Y:S01]  /*2140*/  ISETP.GE.AND P4, PT, R13, c[0x0][0x1d4], PT ;  /* 0x000075000d007a0c */ /* 0x000fe20003f86270 */
[----:B------:R-:W-:Y:S01]  /*2150*/  IMAD.IADD R21, R19, 0x1, R20 ;  /* 0x0000000113157824 */ /* 0x000fe200078e0214 */
[----:B------:R-:W-:Y:S01]  /*2160*/  ISETP.GE.AND P6, PT, R0, c[0x0][0x1d4], PT ;  /* 0x0000750000007a0c */ /* 0x000fe20003fc6270 */
[----:B------:R-:W-:Y:S01]  /*2170*/  IMAD.MOV.U32 R20, RZ, RZ, R18 ;  /* 0x000000ffff147224 */ /* 0x000fe200078e0012 */
[----:B------:R-:W-:Y:S01]  /*2180*/  LEA.HI R86, R84, R83, RZ, 0x5 ;  /* 0x0000005354567211 */ /* 0x000fe200078f28ff */
[----:B------:R-:W-:Y:S01]  /*2190*/  IMAD.SHL.U32 R9, R9, 0x40, RZ ;  /* 0x0000004009097824 */ /* 0x000fe200078e00ff */
[----:B------:R-:W-:Y:S01]  /*21a0*/  ISETP.GE.AND P2, PT, R203, c[0x0][0x1d4], PT ;  /* 0x00007500cb007a0c */ /* 0x000fe20003f46270 */
[----:B------:R-:W-:Y:S01]  /*21b0*/  IMAD.SHL.U32 R81, R7, 0x8, RZ ;  /* 0x0000000807517824 */ /* 0x000fe200078e00ff */
[----:B------:R-:W-:Y:S01]  /*21c0*/  SHF.R.S32.HI R85, RZ, 0x5, R86 ;  /* 0x00000005ff557819 */ /* 0x000fe20000011456 */
[----:B------:R-:W-:Y:S01]  /*21d0*/  IMAD.SHL.U32 R82, R6, 0x40, RZ ;  /* 0x0000004006527824 */ /* 0x000fe200078e00ff */
[----:B------:R-:W-:-:S02]  /*21e0*/  LOP3.LUT R9, R9, 0x1c0, RZ, 0xc0, !PT ;  /* 0x000001c009097812 */ /* 0x000fc400078ec0ff */
[----:B------:R-:W-:Y:S02]  /*21f0*/  SEL R244, RZ, 0x10, P6 ;  /* 0x00000010fff47807 */ /* 0x000fe40003000000 */
[----:B------:R-:W-:Y:S02]  /*2200*/  LOP3.LUT R81, R9, 0x8, R81, 0xf8, !PT ;  /* 0x0000000809517812 */ /* 0x000fe400078ef851 */
[----:B------:R-:W-:Y:S02]  /*2210*/  LOP3.LUT R82, R82, 0xfffffe00, RZ, 0xc0, !PT ;  /* 0xfffffe0052527812 */ /* 0x000fe400078ec0ff */
[----:B------:R-:W-:Y:S02]  /*2220*/  IADD3 R238, R231, 0x100, RZ ;  /* 0x00000100e7ee7810 */ /* 0x000fe40007ffe0ff */
[----:B------:R-:W-:Y:S01]  /*2230*/  SHF.R.S32.HI R243, RZ, 0x1f, R202 ;  /* 0x0000001ffff37819 */ /* 0x000fe200000114ca */
[----:B------:R-:W-:Y:S01]  /*2240*/  IMAD R230, R85, 0x400, R82 ;  /* 0x0000040055e67824 */ /* 0x000fe200078e0252 */
[----:B------:R-:W-:-:S02]  /*2250*/  SHF.R.S32.HI R242, RZ, 0x1f, R201 ;  /* 0x0000001ffff27819 */ /* 0x000fc400000114c9 */
[----:B------:R-:W-:Y:S02]  /*2260*/  SHF.R.S32.HI R241, RZ, 0x1f, R200 ;  /* 0x0000001ffff17819 */ /* 0x000fe400000114c8 */
[----:B--2---:R-:W-:Y:S01]  /*2270*/  SHF.R.S32.HI R16, RZ, 0x1f, R233 ;  /* 0x0000001fff107819 */ /* 0x004fe200000114e9 */
[----:B------:R-:W-:-:S04]  /*2280*/  IMAD.WIDE.U32 R10, R233, c[0x0][0x1f0], R10 ;  /* 0x00007c00e90a7a25 */ /* 0x000fc800078e000a */
[----:B------:R-:W-:Y:S01]  /*2290*/  IMAD R5, R16, c[0x0][0x1f0], RZ ;  /* 0x00007c0010057a24 */ /* 0x000fe200078e02ff */
[----:B------:R-:W-:Y:S01]  /*22a0*/  IADD3 R4, P0, R10, UR16, RZ ;  /* 0x000000100a047c10 */ /* 0x000fe2000ff1e0ff */
[----:B------:R-:W-:Y:S02]  /*22b0*/  IMAD R16, R16, c[0x0][0x218], RZ ;  /* 0x0000860010107a24 */ /* 0x000fe400078e02ff */
[C---:B------:R-:W-:Y:S02]  /*22c0*/  IMAD R5, R233.reuse, c[0x0][0x1f4], R5 ;  /* 0x00007d00e9057a24 */ /* 0x040fe400078e0205 */
[----:B------:R-:W-:-:S03]  /*22d0*/  IMAD.WIDE.U32 R20, R233, c[0x0][0x218], R20 ;  /* 0x00008600e9147a25 */ /* 0x000fc600078e0014 */
[----:B------:R-:W-:Y:S01]  /*22e0*/  IADD3.X R5, R11, UR9, R5, P0, !PT ;  /* 0x000000090b057c10 */ /* 0x000fe200087fe405 */
[----:B------:R-:W-:Y:S01]  /*22f0*/  IMAD.SHL.U32 R11, R15, 0x40, RZ ;  /* 0x000000400f0b7824 */ /* 0x000fe200078e00ff */
[----:B------:R-:W-:Y:S01]  /*2300*/  LEA R10, P0, R4, c[0x0][0x1c8], 0x1 ;  /* 0x00007200040a7a11 */ /* 0x000fe200078008ff */
[----:B------:R-:W-:-:S03]  /*2310*/  IMAD R16, R233, c[0x0][0x21c], R16 ;  /* 0x00008700e9107a24 */ /* 0x000fc600078e0210 */
[----:B------:R-:W-:Y:S01]  /*2320*/  LEA.HI.X R4, R4, c[0x0][0x1cc], R5, 0x1, P0 ;  /* 0x0000730004047a11 */ /* 0x000fe200000f0c05 */
[----:B------:R-:W-:Y:S01]  /*2330*/  SHFL.IDX PT, R18, R10, RZ, 0x181f ;  /* 0x00181fff0a127589 */ /* 0x000fe200000e0000 */
[----:B------:R-:W-:Y:S02]  /*2340*/  LOP3.LUT R11, R11, 0x1c0, RZ, 0xc0, !PT ;  /* 0x000001c00b0b7812 */ /* 0x000fe400078ec0ff */
[----:B------:R-:W-:Y:S01]  /*2350*/  IADD3 R5, P0, R20, UR24, RZ ;  /* 0x0000001814057c10 */ /* 0x000fe2000ff1e0ff */
[----:B------:R-:W1:Y:S01]  /*2360*/  SHFL.IDX PT, R19, R4, RZ, 0x181f ;  /* 0x00181fff04137589 */ /* 0x000e6200000e0000 */
[----:B------:R-:W-:Y:S02]  /*2370*/  LOP3.LUT R229, R11, 0x8, R229, 0xf8, !PT ;  /* 0x000000080be57812 */ /* 0x000fe400078ef8e5 */
[----:B------:R-:W-:Y:S01]  /*2380*/  SHF.R.U32.HI R11, RZ, 0x3, R11 ;  /* 0x00000003ff0b7819 */ /* 0x000fe2000001160b */
[----:B------:R-:W-:Y:S01]  /*2390*/  SHFL.IDX PT, R10, R10, 0x1, 0x181f ;  /* 0x00381f000a0a7f89 */ /* 0x000fe200000e0000 */
[----:B------:R-:W-:-:S02]  /*23a0*/  IADD3.X R16, R21, UR20, R16, P0, !PT ;  /* 0x0000001415107c10 */ /* 0x000fc400087fe410 */
[----:B------:R-:W-:Y:S02]  /*23b0*/  LEA R8, P0, R5, c[0x0][0x1f8], 0x1 ;  /* 0x00007e0005087a11 */ /* 0x000fe400078008ff */
[----:B------:R-:W-:Y:S02]  /*23c0*/  LOP3.LUT R229, R229, R11, RZ, 0x3c, !PT ;  /* 0x0000000be5e57212 */ /* 0x000fe400078e3cff */
[----:B------:R-:W-:Y:S01]  /*23d0*/  LEA.HI.X R16, R5, c[0x0][0x1fc], R16, 0x1, P0 ;  /* 0x00007f0005107a11 */ /* 0x000fe200000f0c10 */
[----:B------:R-:W2:Y:S01]  /*23e0*/  SHFL.IDX PT, R11, R4, 0x1, 0x181f ;  /* 0x00381f00040b7f89 */ /* 0x000ea200000e0000 */
[----:B------:R-:W-:Y:S01]  /*23f0*/  LOP3.LUT P0, RZ, R15, 0x2, RZ, 0xc0, !PT ;  /* 0x000000020fff7812 */ /* 0x000fe2000780c0ff */
[----:B------:R-:W-:Y:S01]  /*2400*/  IMAD R229, R7, 0x200, R229 ;  /* 0x0000020007e57824 */ /* 0x000fe200078e02e5 */
[----:B------:R-:W-:Y:S01]  /*2410*/  SHF.R.U32.HI R7, RZ, 0x3, R9 ;  /* 0x00000003ff077819 */ /* 0x000fe20000011609 */
[----:B------:R-:W3:Y:S02]  /*2420*/  SHFL.IDX PT, R28, R8, RZ, 0x181f ;  /* 0x00181fff081c7589 */ /* 0x000ee400000e0000 */
[----:B------:R-:W-:Y:S01]  /*2430*/  IMAD.SHL.U32 R229, R229, 0x2, RZ ;  /* 0x00000002e5e57824 */ /* 0x000fe200078e00ff */
[----:B------:R-:W-:Y:S01]  /*2440*/  LOP3.LUT R81, R81, R7, RZ, 0x3c, !PT ;  /* 0x0000000751517212 */ /* 0x000fe200078e3cff */
[----:B------:R-:W4:Y:S01]  /*2450*/  SHFL.IDX PT, R5, R16, RZ, 0x181f ;  /* 0x00181fff10057589 */ /* 0x000f2200000e0000 */
[----:B------:R-:W-:-:S02]  /*2460*/  IMAD.WIDE R6, R200, 0x2, RZ ;  /* 0x00000002c8067825 */ /* 0x000fc400078e02ff */
[C---:B------:R-:W-:Y:S01]  /*2470*/  IADD3 R17, R229.reuse, 0x8100, RZ ;  /* 0x00008100e5117810 */ /* 0x040fe20007ffe0ff */
[----:B------:R-:W5:Y:S01]  /*2480*/  SHFL.IDX PT, R8, R8, 0x1, 0x181f ;  /* 0x00381f0008087f89 */ /* 0x000f6200000e0000 */
[----:B------:R-:W-:Y:S01]  /*2490*/  IADD3 R228, R229, 0x8120, RZ ;  /* 0x00008120e5e47810 */ /* 0x000fe20007ffe0ff */
[--C-:B-1----:R-:W-:Y:S01]  /*24a0*/  @P1 IMAD.WIDE R22, R203, 0x2, R18.reuse ;  /* 0x00000002cb161825 */ /* 0x102fe200078e0212 */
[----:B------:R-:W-:Y:S01]  /*24b0*/  @P0 IADD3 R228, R17, -0x20, RZ ;  /* 0xffffffe011e40810 */ /* 0x000fe20007ffe0ff */
[----:B------:R1:W1:Y:S01]  /*24c0*/  SHFL.IDX PT, R4, R16, 0x1, 0x181f ;  /* 0x00381f0010047f89 */ /* 0x00026200000e0000 */
[----:B------:R-:W-:Y:S01]  /*24d0*/  ISETP.GT.AND P0, PT, R12, 0x20, PT ;  /* 0x000000200c00780c */ /* 0x000fe20003f04270 */
[----:B------:R-:W-:Y:S01]  /*24e0*/  @P1 IMAD.WIDE R20, R202, 0x2, R18 ;  /* 0x00000002ca141825 */ /* 0x000fe200078e0212 */
[C---:B------:R-:W-:Y:S01]  /*24f0*/  IADD3 R219, R228.reuse, 0x800, RZ ;  /* 0x00000800e4db7810 */ /* 0x040fe20007ffe0ff */
[----:B------:R5:W-:Y:S01]  /*2500*/  @P1 LDGSTS.E.BYPASS.LTC128B.128 [R231+0x8100], [R22.64], !P3 ;  /* 0x0810000016e71fae */ /* 0x000be2000d901d52 */
[C---:B------:R-:W-:Y:S01]  /*2510*/  IADD3 R218, R228.reuse, 0x1000, RZ ;  /* 0x00001000e4da7810 */ /* 0x040fe20007ffe0ff */
[----:B------:R-:W-:Y:S01]  /*2520*/  IMAD.IADD R230, R81, 0x1, R230 ;  /* 0x0000000151e67824 */ /* 0x000fe200078e02e6 */
[C---:B------:R-:W-:Y:S01]  /*2530*/  IADD3 R217, R228.reuse, 0x1800, RZ ;  /* 0x00001800e4d97810 */ /* 0x040fe20007ffe0ff */
[----:B------:R3:W-:Y:S01]  /*2540*/  @P1 LDGSTS.E.BYPASS.LTC128B.128 [R231+0xa100], [R20.64], !P5 ;  /* 0x0a10000014e71fae */ /* 0x0007e2000e901d52 */
[----:B------:R-:W-:Y:S01]  /*2550*/  IADD3 R215, R228, 0x2000, RZ ;  /* 0x00002000e4d77810 */ /* 0x000fe20007ffe0ff */
[----:B------:R-:W-:Y:S01]  /*2560*/  IMAD.SHL.U32 R230, R230, 0x2, RZ ;  /* 0x00000002e6e67824 */ /* 0x000fe200078e00ff */
[----:B------:R-:W-:-:S02]  /*2570*/  IADD3 R214, R228, 0x2800, RZ ;  /* 0x00002800e4d67810 */ /* 0x000fc40007ffe0ff */
[C---:B------:R-:W-:Y:S01]  /*2580*/  IADD3 R213, R228.reuse, 0x3000, RZ ;  /* 0x00003000e4d57810 */ /* 0x040fe20007ffe0ff */
[----:B--2---:R-:W-:Y:S01]  /*2590*/  @P0 IMAD.WIDE R24, R201, 0x2, R10 ;  /* 0x00000002c9180825 */ /* 0x004fe200078e020a */
[C---:B------:R-:W-:Y:S02]  /*25a0*/  IADD3 R212, R228.reuse, 0x3800, RZ ;  /* 0x00003800e4d47810 */ /* 0x040fe40007ffe0ff */
[C---:B------:R-:W-:Y:S01]  /*25b0*/  IADD3 R211, R228.reuse, 0x4000, RZ ;  /* 0x00004000e4d37810 */ /* 0x040fe20007ffe0ff */
[--C-:B------:R-:W-:Y:S01]  /*25c0*/  IMAD R226, R3, 0x2, R230.reuse ;  /* 0x0000000203e27824 */ /* 0x100fe200078e02e6 */
[----:B------:R-:W-:Y:S01]  /*25d0*/  IADD3 R210, R228, 0x4800, RZ ;  /* 0x00004800e4d27810 */ /* 0x000fe20007ffe0ff */
[----:B------:R-:W-:Y:S01]  /*25e0*/  IMAD R225, R2, 0x2, R230 ;  /* 0x0000000202e17824 */ /* 0x000fe200078e02e6 */
[----:B------:R-:W-:Y:S01]  /*25f0*/  IADD3 R209, R228, 0x5000, RZ ;  /* 0x00005000e4d17810 */ /* 0x000fe20007ffe0ff */
[----:B------:R-:W-:Y:S01]  /*2600*/  IMAD R223, R2, 0x2, R226 ;  /* 0x0000000202df7824 */ /* 0x000fe200078e02e2 */
[C---:B------:R-:W-:Y:S01]  /*2610*/  IADD3 R208, R228.reuse, 0x5800, RZ ;  /* 0x00005800e4d07810 */ /* 0x040fe20007ffe0ff */
[----:B-1----:R-:W-:Y:S01]  /*2620*/  IMAD.WIDE R16, R203, 0x2, RZ ;  /* 0x00000002cb107825 */ /* 0x002fe200078e02ff */
[----:B------:R-:W-:-:S02]  /*2630*/  IADD3 R207, R228, 0x6000, RZ ;  /* 0x00006000e4cf7810 */ /* 0x000fc40007ffe0ff */
[C---:B------:R-:W-:Y:S02]  /*2640*/  IADD3 R206, R228.reuse, 0x6800, RZ ;  /* 0x00006800e4ce7810 */ /* 0x040fe40007ffe0ff */
[C---:B------:R-:W-:Y:S02]  /*2650*/  IADD3 R205, R228.reuse, 0x7000, RZ ;  /* 0x00007000e4cd7810 */ /* 0x040fe40007ffe0ff */
[----:B------:R-:W-:Y:S01]  /*2660*/  IADD3 R204, R228, 0x7800, RZ ;  /* 0x00007800e4cc7810 */ /* 0x000fe20007ffe0ff */
[----:B---3--:R-:W-:-:S04]  /*2670*/  @P1 IMAD.WIDE R20, R201, 0x2, R18 ;  /* 0x00000002c9141825 */ /* 0x008fc800078e0212 */
[----:B------:R-:W-:Y:S01]  /*2680*/  @P1 IMAD.WIDE R18, R200, 0x2, R18 ;  /* 0x00000002c8121825 */ /* 0x000fe200078e0212 */
[----:B------:R1:W-:Y:S04]  /*2690*/  @P1 LDGSTS.E.BYPASS.LTC128B.128 [R231+0xc100], [R20.64], !P4 ;  /* 0x0c10000014e71fae */ /* 0x0003e8000e101d52 */
[----:B------:R2:W-:Y:S01]  /*26a0*/  @P1 LDGSTS.E.BYPASS.LTC128B.128 [R231+0xe100], [R18.64], !P6 ;  /* 0x0e10000012e71fae */ /* 0x0005e2000f101d52 */
[----:B------:R-:W-:-:S05]  /*26b0*/  IADD3 R38, P1, R28, R16, RZ ;  /* 0x000000101c267210 */ /* 0x000fca0007f3e0ff */
[----:B----4-:R-:W-:Y:S01]  /*26c0*/  IMAD.X R39, R5, 0x1, R17, P1 ;  /* 0x0000000105277824 */ /* 0x010fe200008e0611 */
[----:B-----5:R-:W-:-:S05]  /*26d0*/  IADD3 R22, P1, R16, R8, RZ ;  /* 0x0000000810167210 */ /* 0x020fca0007f3e0ff */
[----:B------:R-:W-:Y:S02]  /*26e0*/  IMAD.X R23, R17, 0x1, R4, P1 ;  /* 0x0000000111177824 */ /* 0x000fe400008e0604 */
[----:B------:R-:W-:-:S05]  /*26f0*/  IMAD.WIDE R16, R202, 0x2, RZ ;  /* 0x00000002ca107825 */ /* 0x000fca00078e02ff */
[----:B------:R-:W-:Y:S01]  /*2700*/  IADD3 R36, P1, R28, R16, RZ ;  /* 0x000000101c247210 */ /* 0x000fe20007f3e0ff */
[----:B-1----:R-:W-:-:S04]  /*2710*/  @P0 IMAD.WIDE R20, R203, 0x2, R10 ;  /* 0x00000002cb140825 */ /* 0x002fc800078e020a */
[--C-:B--2---:R-:W-:Y:S01]  /*2720*/  @P0 IMAD.WIDE R18, R202, 0x2, R10.reuse ;  /* 0x00000002ca120825 */ /* 0x104fe200078e020a */
[----:B------:R1:W-:Y:S03]  /*2730*/  @P0 LDGSTS.E.BYPASS.LTC128B.128 [R231+0x9100], [R20.64], !P3 ;  /* 0x0910000014e70fae */ /* 0x0003e6000d901d52 */
[----:B------:R-:W-:Y:S01]  /*2740*/  @P0 IMAD.WIDE R10, R200, 0x2, R10 ;  /* 0x00000002c80a0825 */ /* 0x000fe200078e020a */
[----:B------:R2:W-:Y:S03]  /*2750*/  @P0 LDGSTS.E.BYPASS.LTC128B.128 [R231+0xb100], [R18.64], !P5 ;  /* 0x0b10000012e70fae */ /* 0x0005e6000e901d52 */
[----:B------:R-:W-:Y:S01]  /*2760*/  IMAD.X R37, R5, 0x1, R17, P1 ;  /* 0x0000000105257824 */ /* 0x000fe200008e0611 */
[----:B------:R3:W-:Y:S04]  /*2770*/  @P0 LDGSTS.E.BYPASS.LTC128B.128 [R231+0xd100], [R24.64], !P4 ;  /* 0x0d10000018e70fae */ /* 0x0007e8000e101d52 */
[----:B------:R4:W-:Y:S04]  /*2780*/  @P0 LDGSTS.E.BYPASS.LTC128B.128 [R231+0xf100], [R10.64], !P6 ;  /* 0x0f1000000ae70fae */ /* 0x0009e8000f101d52 */
[----:B------:R-:W0:Y:S01]  /*2790*/  LDGDEPBAR ;  /* 0x00000000000079af */ /* 0x000e220000000000 */
[----:B-1----:R-:W-:-:S05]  /*27a0*/  IADD3 R20, P0, R16, R8, RZ ;  /* 0x0000000810147210 */ /* 0x002fca0007f1e0ff */
[----:B------:R-:W-:Y:S02]  /*27b0*/  IMAD.X R21, R17, 0x1, R4, P0 ;  /* 0x0000000111157824 */ /* 0x000fe400000e0604 */
[----:B----4-:R-:W-:Y:S01]  /*27c0*/  IMAD.WIDE R10, R201, 0x2, RZ ;  /* 0x00000002c90a7825 */ /* 0x010fe200078e02ff */
[----:B------:R-:W-:-:S04]  /*27d0*/  DEPBAR.LE SB0, 0x1 ;  /* 0x000080400000791a */ /* 0x000fc80000000000 */
[----:B------:R-:W-:Y:S01]  /*27e0*/  IADD3 R30, P1, R28, R10, RZ ;  /* 0x0000000a1c1e7210 */ /* 0x000fe20007f3e0ff */
        /* <DEDUP_REMOVED lines=10> */
[C---:B------:R-:W-:Y:S02]  /*2890*/  ISETP.LT.OR P0, PT, R12.reuse, 0x1, P2 ;  /* 0x000000010c00780c */ /* 0x040fe40001701670 */
[----:B------:R-:W-:Y:S01]  /*28a0*/  ISETP.GE.AND P2, PT, R13, c[0x0][0x1d4], PT ;  /* 0x000075000d007a0c */ /* 0x000fe20003f46270 */
[----:B------:R-:W-:Y:S04]  /*28b0*/  LDSM.16.M88.4 R68, [R230+0x10100] ;  /* 0x01010000e644783b */ /* 0x000fe80000000200 */
[----:B------:R-:W-:Y:S04]  /*28c0*/  LDSM.16.M88.4 R48, [R226+0x10100] ;  /* 0x01010000e230783b */ /* 0x000fe80000000200 */
[----:B------:R-:W1:Y:S04]  /*28d0*/  LDSM.16.M88.4 R40, [R229+0x8100] ;  /* 0x00810000e528783b */ /* 0x000e680000000200 */
[----:B------:R-:W-:Y:S04]  /*28e0*/  LDSM.16.M88.4 R32, [R229+0x8900] ;  /* 0x00890000e520783b */ /* 0x000fe80000000200 */
[----:B---3--:R-:W-:Y:S04]  /*28f0*/  LDSM.16.M88.4 R24, [R229+0x9100] ;  /* 0x00910000e518783b */ /* 0x008fe80000000200 */
[----:B------:R-:W-:Y:S04]  /*2900*/  LDSM.16.M88.4 R4, [R229+0x9900] ;  /* 0x00990000e504783b */ /* 0x000fe80000000200 */
[----:B------:R-:W3:Y:S04]  /*2910*/  LDSM.16.M88.4 R56, [R228] ;  /* 0x00000000e438783b */ /* 0x000ee80000000200 */
[----:B--2---:R-:W2:Y:S04]  /*2920*/  LDSM.16.M88.4 R16, [R228+0x800] ;  /* 0x00080000e410783b */ /* 0x004ea80000000200 */
[----:B------:R-:W4:Y:S04]  /*2930*/  LDSM.16.M88.4 R60, [R228+0x1000] ;  /* 0x00100000e43c783b */ /* 0x000f280000000200 */
[----:B------:R-:W5:Y:S04]  /*2940*/  LDSM.16.M88.4 R52, [R228+0x1800] ;  /* 0x00180000e434783b */ /* 0x000f680000000200 */
        /* <DEDUP_REMOVED lines=8> */
[----:B------:R-:W-:Y:S01]  /*29d0*/  ISETP.LT.OR P0, PT, R12, 0x1, P2 ;  /* 0x000000010c00780c */ /* 0x000fe20001701670 */
[----:B------:R-:W-:Y:S01]  /*29e0*/  HMMA.16816.F32.BF16 R40, R68, R42, RZ ;  /* 0x0000002a4428723c */ /* 0x000fe200000418ff */
[----:B------:R-:W-:Y:S01]  /*29f0*/  ISETP.GE.AND P2, PT, R0, c[0x0][0x1d4], PT ;  /* 0x0000750000007a0c */ /* 0x000fe20003f46270 */
[----:B------:R-:W-:-:S10]  /*2a00*/  IMAD.MOV.U32 R0, RZ, RZ, 0x40 ;  /* 0x00000040ff007424 */ /* 0x000fd400078e00ff */
[----:B------:R1:W-:Y:S01]  /*2a10*/  LDGSTS.E.BYPASS.LTC128B.128 [R231+0x4100], [R30.64], !P0 ;  /* 0x041000001ee77fae */ /* 0x0003e2000c101d52 */
[----:B------:R-:W-:Y:S01]  /*2a20*/  ISETP.LT.OR P0, PT, R12, 0x1, P2 ;  /* 0x000000010c00780c */ /* 0x000fe20001701670 */
[C---:B---3--:R-:W-:Y:S10]  /*2a30*/  HMMA.16816.F32.BF16 R44, R48.reuse, R56, R44 ;  /* 0x00000038302c723c */ /* 0x048ff4000004182c */
[----:B------:R-:W-:Y:S02]  /*2a40*/  HMMA.16816.F32.BF16 R40, R48, R58, R40 ;  /* 0x0000003a3028723c */ /* 0x000fe40000041828 */
[----:B------:R1:W-:Y:S01]  /*2a50*/  LDGSTS.E.BYPASS.LTC128B.128 [R231+0x6100], [R28.64], !P0 ;  /* 0x061000001ce77fae */ /* 0x0003e2000c101d52 */
[----:B------:R-:W-:-:S04]  /*2a60*/  ISETP.GE.AND P0, PT, R203, c[0x0][0x1d4], PT ;  /* 0x00007500cb007a0c */ /* 0x000fc80003f06270 */
[C---:B------:R-:W-:Y:S01]  /*2a70*/  ISETP.LT.OR P0, PT, R12.reuse, 0x21, P0 ;  /* 0x000000210c00780c */ /* 0x040fe20000701670 */
[C---:B--2---:R-:W-:Y:S08]  /*2a80*/  HMMA.16816.F32.BF16 R36, R68.reuse, R32, RZ ;  /* 0x000000204424723c */ /* 0x044ff000000418ff */
[----:B------:R-:W-:Y:S04]  /*2a90*/  HMMA.16816.F32.BF16 R32, R68, R34, RZ ;  /* 0x000000224420723c */ /* 0x000fe800000418ff */
[----:B------:R2:W-:Y:S01]  /*2aa0*/  LDGSTS.E.BYPASS.LTC128B.128 [R231+0x1100], [R22.64], !P0 ;  /* 0x0110000016e77fae */ /* 0x0005e2000c101d52 */
[----:B------:R-:W-:-:S02]  /*2ab0*/  ISETP.LT.OR P0, PT, R12, 0x21, P1 ;  /* 0x000000210c00780c */ /* 0x000fc40000f01670 */
[----:B------:R-:W-:-:S04]  /*2ac0*/  ISETP.GE.AND P1, PT, R13, c[0x0][0x1d4], PT ;  /* 0x000075000d007a0c */ /* 0x000fc80003f26270 */
[----:B------:R-:W-:Y:S01]  /*2ad0*/  ISETP.LT.OR P1, PT, R12, 0x21, P1 ;  /* 0x000000210c00780c */ /* 0x000fe20000f21670 */
[C---:B-1----:R-:W-:Y:S06]  /*2ae0*/  HMMA.16816.F32.BF16 R28, R68.reuse, R24, RZ ;  /* 0x00000018441c723c */ /* 0x042fec00000418ff */
[----:B------:R2:W-:Y:S01]  /*2af0*/  LDGSTS.E.BYPASS.LTC128B.128 [R231+0x3100], [R20.64], !P0 ;  /* 0x0310000014e77fae */ /* 0x0005e2000c101d52 */
[----:B------:R-:W-:Y:S01]  /*2b00*/  LOP3.LUT P0, RZ, R15, 0x4, RZ, 0xc0, !PT ;  /* 0x000000040fff7812 */ /* 0x000fe2000780c0ff */
[----:B------:R-:W-:Y:S03]  /*2b10*/  HMMA.16816.F32.BF16 R24, R68, R26, RZ ;  /* 0x0000001a4418723c */ /* 0x000fe600000418ff */
[----:B------:R-:W-:Y:S01]  /*2b20*/  SEL R0, R0, 0xffffffc0, !P0 ;  /* 0xffffffc000007807 */ /* 0x000fe20004000000 */
[----:B------:R1:W-:Y:S01]  /*2b30*/  LDGSTS.E.BYPASS.LTC128B.128 [R231+0x5100], [R10.64], !P1 ;  /* 0x051000000ae77fae */ /* 0x0003e2000c901d52 */
[----:B------:R-:W-:-:S02]  /*2b40*/  ISETP.LT.OR P0, PT, R12, 0x21, P2 ;  /* 0x000000210c00780c */ /* 0x000fc40001701670 */
[----:B------:R-:W-:Y:S01]  /*2b50*/  ISETP.GT.AND P2, PT, R235, 0x3f, PT ;  /* 0x0000003feb00780c */ /* 0x000fe20003f44270 */
[----:B------:R-:W-:Y:S01]  /*2b60*/  IMAD.IADD R224, R229, 0x1, R0 ;  /* 0x00000001e5e07824 */ /* 0x000fe200078e0200 */
[----:B------:R-:W-:Y:S01]  /*2b70*/  HMMA.16816.F32.BF16 R36, R48, R16, R36 ;  /* 0x000000103024723c */ /* 0x000fe20000041824 */
[----:B------:R-:W-:-:S07]  /*2b80*/  IMAD.IADD R216, R0, 0x1, R228 ;  /* 0x0000000100d87824 */ /* 0x000fce00078e02e4 */
[----:B------:R-:W-:Y:S01]  /*2b90*/  HMMA.16816.F32.BF16 R32, R48, R18, R32 ;  /* 0x000000123020723c */ /* 0x000fe20000041820 */
[----:B------:R1:W-:Y:S01]  /*2ba0*/  LDGSTS.E.BYPASS.LTC128B.128 [R231+0x7100], [R8.64], !P0 ;  /* 0x0710000008e77fae */ /* 0x0003e2000c101d52 */
[----:B------:R-:W-:-:S03]  /*2bb0*/  PLOP3.LUT P0, PT, PT, PT, UP0, 0x40, 0x0 ;  /* 0x000000000000781c */ /* 0x000fc60003f0e808 */
[----:B------:R-:W-:Y:S03]  /*2bc0*/  LDSM.16.M88.4 R12, [R224+0x8900] ;  /* 0x00890000e00c783b */ /* 0x000fe60000000200 */
[C---:B--2---:R-:W-:Y:S01]  /*2bd0*/  HMMA.16816.F32.BF16 R20, R68.reuse, R4, RZ ;  /* 0x000000044414723c */ /* 0x044fe200000418ff */
[----:B------:R-:W-:Y:S04]  /*2be0*/  LDSM.16.M88.4 R56, [R224+0x9100] ;  /* 0x00910000e038783b */ /* 0x000fe80000000200 */
[----:B------:R-:W-:Y:S03]  /*2bf0*/  LDSM.16.M88.4 R16, [R224+0x9900] ;  /* 0x00990000e010783b */ /* 0x000fe60000000200 */
[----:B------:R-:W-:Y:S01]  /*2c00*/  HMMA.16816.F32.BF16 R68, R68, R6, RZ ;  /* 0x000000064444723c */ /* 0x000fe200000418ff */
[----:B------:R-:W2:Y:S04]  /*2c10*/  LDSM.16.M88.4 R4, [R225+0x10100] ;  /* 0x01010000e104783b */ /* 0x000ea80000000200 */
[----:B------:R-:W-:Y:S03]  /*2c20*/  LDSM.16.M88.4 R72, [R216+0x3000] ;  /* 0x00300000d848783b */ /* 0x000fe60000000200 */
[C---:B----4-:R-:W-:Y:S01]  /*2c30*/  HMMA.16816.F32.BF16 R28, R48.reuse, R60, R28 ;  /* 0x0000003c301c723c */ /* 0x050fe2000004181c */
[----:B------:R-:W-:Y:S04]  /*2c40*/  LDSM.16.M88.4 R64, [R229+0xd100] ;  /* 0x00d10000e540783b */ /* 0x000fe80000000200 */
[----:B-1----:R-:W1:Y:S03]  /*2c50*/  LDSM.16.M88.4 R8, [R224+0x8100] ;  /* 0x00810000e008783b */ /* 0x002e660000000200 */
[C---:B------:R-:W-:Y:S01]  /*2c60*/  HMMA.16816.F32.BF16 R24, R48.reuse, R62, R24 ;  /* 0x0000003e3018723c */ /* 0x040fe20000041818 */
[----:B------:R-:W-:Y:S04]  /*2c70*/  LDSM.16.M88.4 R60, [R224+0xb900] ;  /* 0x00b90000e03c783b */ /* 0x000fe80000000200 */
[----:B------:R-:W-:Y:S03]  /*2c80*/  LDSM.16.M88.4 R76, [R224+0xd900] ;  /* 0x00d90000e04c783b */ /* 0x000fe60000000200 */
[C---:B-----5:R-:W-:Y:S01]  /*2c90*/  HMMA.16816.F32.BF16 R20, R48.reuse, R52, R20 ;  /* 0x000000343014723c */ /* 0x060fe20000041814 */
[----:B------:R-:W0:Y:S07]  /*2ca0*/  LDGDEPBAR ;  /* 0x00000000000079af */ /* 0x000e2e0000000000 */
[----:B------:R-:W-:Y:S01]  /*2cb0*/  HMMA.16816.F32.BF16 R68, R48, R54, R68 ;  /* 0x000000363044723c */ /* 0x000fe20000041844 */
[----:B------:R-:W-:Y:S04]  /*2cc0*/  LDSM.16.M88.4 R48, [R223+0x10100] ;  /* 0x01010000df30783b */ /* 0x000fe80000000200 */
[----:B------:R-:W3:Y:S03]  /*2cd0*/  LDSM.16.M88.4 R52, [R216+0x800] ;  /* 0x00080000d834783b */ /* 0x000ee60000000200 */
[C---:B--2---:R-:W-:Y:S08]  /*2ce0*/  HMMA.16816.F32.BF16 R36, R4.reuse, R12, R36 ;  /* 0x0000000c0424723c */ /* 0x044ff00000041824 */
[C---:B------:R-:W-:Y:S01]  /*2cf0*/  HMMA.16816.F32.BF16 R32, R4.reuse, R14, R32 ;  /* 0x0000000e0420723c */ /* 0x040fe20000041820 */
[----:B------:R-:W-:Y:S07]  /*2d00*/  LDSM.16.M88.4 R12, [R216+0x1000] ;  /* 0x00100000d80c783b */ /* 0x000fee0000000200 */
[C---:B-1----:R-:W-:Y:S08]  /*2d10*/  HMMA.16816.F32.BF16 R44, R4.reuse, R8, R44 ;  /* 0x00000008042c723c */ /* 0x042ff0000004182c */
[C---:B------:R-:W-:Y:S01]  /*2d20*/  HMMA.16816.F32.BF16 R40, R4.reuse, R10, R40 ;  /* 0x0000000a0428723c */ /* 0x040fe20000041828 */
[----:B------:R-:W1:Y:S07]  /*2d30*/  LDSM.16.M88.4 R8, [R216] ;  /* 0x00000000d808783b */ /* 0x000e6e0000000200 */
[C---:B------:R-:W-:Y:S08]  /*2d40*/  HMMA.16816.F32.BF16 R28, R4.reuse, R56, R28 ;  /* 0x00000038041c723c */ /* 0x040ff0000004181c */
[C---:B------:R-:W-:Y:S01]  /*2d50*/  HMMA.16816.F32.BF16 R24, R4.reuse, R58, R24 ;  /* 0x0000003a0418723c */ /* 0x040fe20000041818 */
[----:B------:R-:W2:Y:S07]  /*2d60*/  LDSM.16.M88.4 R56, [R216+0x1800] ;  /* 0x00180000d838783b */ /* 0x000eae0000000200 */
[C---:B------:R-:W-:Y:S08]  /*2d70*/  HMMA.16816.F32.BF16 R20, R4.reuse, R16, R20 ;  /* 0x000000100414723c */ /* 0x040ff00000041814 */
[----:B------:R-:W-:Y:S01]  /*2d80*/  HMMA.16816.F32.BF16 R68, R4, R18, R68 ;  /* 0x000000120444723c */ /* 0x000fe20000041844 */
[----:B------:R-:W-:Y:S04]  /*2d90*/  LDSM.16.M88.4 R4, [R230+0x14100] ;  /* 0x01410000e604783b */ /* 0x000fe80000000200 */
[----:B------:R-:W4:Y:S03]  /*2da0*/  LDSM.16.M88.4 R16, [R229+0xa100] ;  /* 0x00a10000e510783b */ /* 0x000f260000000200 */
[C---:B---3--:R-:W-:Y:S08]  /*2db0*/  HMMA.16816.F32.BF16 R36, R48.reuse, R52, R36 ;  /* 0x000000343024723c */ /* 0x048ff00000041824 */
[C---:B-1----:R-:W-:Y:S08]  /*2dc0*/  HMMA.16816.F32.BF16 R44, R48.reuse, R8, R44 ;  /* 0x00000008302c723c */ /* 0x042ff0000004182c */
[C---:B------:R-:W-:Y:S01]  /*2dd0*/  HMMA.16816.F32.BF16 R40, R48.reuse, R10, R40 ;  /* 0x0000000a3028723c */ /* 0x040fe20000041828 */
[----:B------:R-:W1:Y:S07]  /*2de0*/  LDSM.16.M88.4 R8, [R229+0xa900] ;  /* 0x00a90000e508783b */ /* 0x000e6e0000000200 */
[C---:B------:R-:W-:Y:S01]  /*2df0*/  HMMA.16816.F32.BF16 R32, R48.reuse, R54, R32 ;  /* 0x000000363020723c */ /* 0x040fe20000041820 */
[----:B------:R-:W3:Y:S07]  /*2e00*/  LDSM.16.M88.4 R52, [R229+0xb100] ;  /* 0x00b10000e534783b */ /* 0x000eee0000000200 */
[C---:B------:R-:W-:Y:S08]  /*2e10*/  HMMA.16816.F32.BF16 R28, R48.reuse, R12, R28 ;  /* 0x0000000c301c723c */ /* 0x040ff0000004181c */
[C---:B------:R-:W-:Y:S01]  /*2e20*/  HMMA.16816.F32.BF16 R24, R48.reuse, R14, R24 ;  /* 0x0000000e3018723c */ /* 0x040fe20000041818 */
[----:B------:R-:W5:Y:S07]  /*2e30*/  LDSM.16.M88.4 R12, [R229+0xb900] ;  /* 0x00b90000e50c783b */ /* 0x000f6e0000000200 */
[C---:B--2---:R-:W-:Y:S08]  /*2e40*/  HMMA.16816.F32.BF16 R20, R48.reuse, R56, R20 ;  /* 0x000000383014723c */ /* 0x044ff00000041814 */
[----:B------:R-:W-:Y:S01]  /*2e50*/  HMMA.16816.F32.BF16 R68, R48, R58, R68 ;  /* 0x0000003a3044723c */ /* 0x000fe20000041844 */
[----:B------:R-:W-:Y:S04]  /*2e60*/  LDSM.16.M88.4 R48, [R228+0x2000] ;  /* 0x00200000e430783b */ /* 0x000fe80000000200 */
[----:B------:R-:W-:Y:S03]  /*2e70*/  LDSM.16.M88.4 R56, [R228+0x3000] ;  /* 0x00300000e438783b */ /* 0x000fe60000000200 */
[C---:B----4-:R-:W-:Y:S08]  /*2e80*/  HMMA.16816.F32.BF16 R44, R4.reuse, R16, R44 ;  /* 0x00000010042c723c */ /* 0x050ff0000004182c */
        /* <DEDUP_REMOVED lines=10> */
[----:B------:R-:W-:Y:S04]  /*2f30*/  LDSM.16.M88.4 R12, [R225+0x14100] ;  /* 0x01410000e10c783b */ /* 0x000fe80000000200 */
[----:B------:R-:W4:Y:S03]  /*2f40*/  LDSM.16.M88.4 R4, [R224+0xa100] ;  /* 0x00a10000e004783b */ /* 0x000f260000000200 */
        /* <DEDUP_REMOVED lines=24> */
[----:B------:R-:W2:Y:S04]  /*30d0*/  LDSM.16.M88.4 R12, [R229+0xc900] ;  /* 0x00c90000e50c783b */ /* 0x000ea80000000200 */
[----:B------:R-:W5:Y:S03]  /*30e0*/  LDSM.16.M88.4 R60, [R229+0xd900] ;  /* 0x00d90000e53c783b */ /* 0x000f660000000200 */
[C---:B---3--:R-:W-:Y:S08]  /*30f0*/  HMMA.16816.F32.BF16 R44, R52.reuse, R16, R44 ;  /* 0x00000010342c723c */ /* 0x048ff0000004182c */
[C---:B------:R-:W-:Y:S01]  /*3100*/  HMMA.16816.F32.BF16 R40, R52.reuse, R18, R40 ;  /* 0x000000123428723c */ /* 0x040fe20000041828 */
[----:B------:R-:W-:Y:S07]  /*3110*/  LDSM.16.M88.4 R16, [R226+0x18100] ;  /* 0x01810000e210783b */ /* 0x000fee0000000200 */
[C---:B----4-:R-:W-:Y:S08]  /*3120*/  HMMA.16816.F32.BF16 R36, R52.reuse, R4, R36 ;  /* 0x000000043424723c */ /* 0x050ff00000041824 */
[C---:B------:R-:W-:Y:S01]  /*3130*/  HMMA.16816.F32.BF16 R32, R52.reuse, R6, R32 ;  /* 0x000000063420723c */ /* 0x040fe20000041820 */
[----:B------:R-:W3:Y:S07]  /*3140*/  LDSM.16.M88.4 R4, [R228+0x4000] ;  /* 0x00400000e404783b */ /* 0x000eee0000000200 */
[C---:B------:R-:W-:Y:S08]  /*3150*/  HMMA.16816.F32.BF16 R28, R52.reuse, R72, R28 ;  /* 0x00000048341c723c */ /* 0x040ff0000004181c */
[C---:B------:R-:W-:Y:S01]  /*3160*/  HMMA.16816.F32.BF16 R24, R52.reuse, R74, R24 ;  /* 0x0000004a3418723c */ /* 0x040fe20000041818 */
[----:B------:R-:W-:Y:S07]  /*3170*/  LDSM.16.M88.4 R72, [R225+0x18100] ;  /* 0x01810000e148783b */ /* 0x000fee0000000200 */
[C---:B------:R-:W-:Y:S08]  /*3180*/  HMMA.16816.F32.BF16 R20, R52.reuse, R56, R20 ;  /* 0x000000383414723c */ /* 0x040ff00000041814 */
[----:B------:R-:W-:Y:S01]  /*3190*/  HMMA.16816.F32.BF16 R68, R52, R58, R68 ;  /* 0x0000003a3444723c */ /* 0x000fe20000041844 */
[----:B------:R-:W4:Y:S04]  /*31a0*/  LDSM.16.M88.4 R56, [R228+0x4800] ;  /* 0x00480000e438783b */ /* 0x000f280000000200 */
[----:B------:R-:W3:Y:S03]  /*31b0*/  LDSM.16.M88.4 R52, [R228+0x5000] ;  /* 0x00500000e434783b */ /* 0x000ee60000000200 */
[C---:B-1----:R-:W-:Y:S08]  /*31c0*/  HMMA.16816.F32.BF16 R44, R8.reuse, R48, R44 ;  /* 0x00000030082c723c */ /* 0x042ff0000004182c */
[C---:B------:R-:W-:Y:S01]  /*31d0*/  HMMA.16816.F32.BF16 R40, R8.reuse, R50, R40 ;  /* 0x000000320828723c */ /* 0x040fe20000041828 */
[----:B------:R-:W1:Y:S07]  /*31e0*/  LDSM.16.M88.4 R48, [R228+0x5800] ;  /* 0x00580000e430783b */ /* 0x000e6e0000000200 */
[C---:B--2---:R-:W-:Y:S08]  /*31f0*/  HMMA.16816.F32.BF16 R36, R8.reuse, R12, R36 ;  /* 0x0000000c0824723c */ /* 0x044ff00000041824 */
[C---:B------:R-:W-:Y:S01]  /*3200*/  HMMA.16816.F32.BF16 R32, R8.reuse, R14, R32 ;  /* 0x0000000e0820723c */ /* 0x040fe20000041820 */
[----:B------:R-:W-:Y:S07]  /*3210*/  LDSM.16.M88.4 R12, [R224+0xc100] ;  /* 0x00c10000e00c783b */ /* 0x000fee0000000200 */
[C---:B------:R-:W-:Y:S08]  /*3220*/  HMMA.16816.F32.BF16 R28, R8.reuse, R64, R28 ;  /* 0x00000040081c723c */ /* 0x040ff0000004181c */
[C---:B------:R-:W-:Y:S01]  /*3230*/  HMMA.16816.F32.BF16 R24, R8.reuse, R66, R24 ;  /* 0x000000420818723c */ /* 0x040fe20000041818 */
[----:B------:R-:W-:Y:S07]  /*3240*/  LDSM.16.M88.4 R64, [R223+0x18100] ;  /* 0x01810000df40783b */ /* 0x000fee0000000200 */
[C---:B-----5:R-:W-:Y:S08]  /*3250*/  HMMA.16816.F32.BF16 R20, R8.reuse, R60, R20 ;  /* 0x0000003c0814723c */ /* 0x060ff00000041814 */
[----:B------:R-:W-:Y:S01]  /*3260*/  HMMA.16816.F32.BF16 R68, R8, R62, R68 ;  /* 0x0000003e0844723c */ /* 0x000fe20000041844 */
[----:B------:R-:W2:Y:S04]  /*3270*/  LDSM.16.M88.4 R8, [R224+0xc900] ;  /* 0x00c90000e008783b */ /* 0x000ea80000000200 */
[----:B------:R-:W-:Y:S03]  /*3280*/  LDSM.16.M88.4 R60, [R216+0x4000] ;  /* 0x00400000d83c783b */ /* 0x000fe60000000200 */
        /* <DEDUP_REMOVED lines=8> */
[----:B------:R-:W5:Y:S07]  /*3310*/  LDSM.16.M88.4 R52, [R216+0x5000] ;  /* 0x00500000d834783b */ /* 0x000f6e0000000200 */
[C---:B-1----:R-:W-:Y:S08]  /*3320*/  HMMA.16816.F32.BF16 R20, R16.reuse, R48, R20 ;  /* 0x000000301014723c */ /* 0x042ff00000041814 */
        /* <DEDUP_REMOVED lines=11> */
[----:B------:R-:W1:Y:S07]  /*33e0*/  LDSM.16.M88.4 R12, [R229+0xe100] ;  /* 0x00e10000e50c783b */ /* 0x000e6e0000000200 */
[C---:B------:R-:W-:Y:S08]  /*33f0*/  HMMA.16816.F32.BF16 R20, R72.reuse, R76, R20 ;  /* 0x0000004c4814723c */ /* 0x040ff00000041814 */
[----:B------:R-:W-:Y:S08]  /*3400*/  HMMA.16816.F32.BF16 R68, R72, R78, R68 ;  /* 0x0000004e4844723c */ /* 0x000ff00000041844 */
        /* <DEDUP_REMOVED lines=9> */
[C---:B-1----:R-:W-:Y:S01]  /*34a0*/  HMMA.16816.F32.BF16 R72, R64.reuse, R48, R20 ;  /* 0x000000304048723c */ /* 0x042fe20000041814 */
[----:B------:R-:W1:Y:S07]  /*34b0*/  LDSM.16.M88.4 R20, [R228+0x6800] ;  /* 0x00680000e414783b */ /* 0x000e6e0000000200 */
[----:B------:R-:W-:Y:S01]  /*34c0*/  HMMA.16816.F32.BF16 R68, R64, R50, R68 ;  /* 0x000000324044723c */ /* 0x000fe20000041844 */
[----:B------:R-:W5:Y:S04]  /*34d0*/  LDSM.16.M88.4 R48, [R228+0x7000] ;  /* 0x00700000e430783b */ /* 0x000f680000000200 */
[----:B------:R-:W-:Y:S03]  /*34e0*/  LDSM.16.M88.4 R64, [R216+0x6800] ;  /* 0x00680000d840783b */ /* 0x000fe60000000200 */
        /* <DEDUP_REMOVED lines=8> */
[----:B------:R-:W3:Y:S07]  /*3570*/  LDSM.16.M88.4 R12, [R225+0x1c100] ;  /* 0x01c10000e10c783b */ /* 0x000eee0000000200 */
[C---:B----4-:R-:W-:Y:S08]  /*3580*/  HMMA.16816.F32.BF16 R72, R16.reuse, R52, R72 ;  /* 0x000000341048723c */ /* 0x050ff00000041848 */
[----:B------:R-:W-:Y:S01]  /*3590*/  HMMA.16816.F32.BF16 R68, R16, R54, R68 ;  /* 0x000000361044723c */ /* 0x000fe20000041844 */
[----:B------:R-:W-:Y:S04]  /*35a0*/  LDSM.16.M88.4 R16, [R224+0xf100] ;  /* 0x00f10000e010783b */ /* 0x000fe80000000200 */
[----:B------:R-:W-:Y:S03]  /*35b0*/  LDSM.16.M88.4 R52, [R216+0x6000] ;  /* 0x00600000d834783b */ /* 0x000fe60000000200 */
[C---:B-1----:R-:W-:Y:S08]  /*35c0*/  HMMA.16816.F32.BF16 R36, R60.reuse, R20, R36 ;  /* 0x000000143c24723c */ /* 0x042ff00000041824 */
[C---:B------:R-:W-:Y:S01]  /*35d0*/  HMMA.16816.F32.BF16 R32, R60.reuse, R22, R32 ;  /* 0x000000163c20723c */ /* 0x040fe20000041820 */
[----:B------:R-:W1:Y:S07]  /*35e0*/  LDSM.16.M88.4 R20, [R224+0xe900] ;  /* 0x00e90000e014783b */ /* 0x000e6e0000000200 */
[C---:B-----5:R-:W-:Y:S08]  /*35f0*/  HMMA.16816.F32.BF16 R28, R60.reuse, R48, R28 ;  /* 0x000000303c1c723c */ /* 0x060ff0000004181c */
[C---:B------:R-:W-:Y:S01]  /*3600*/  HMMA.16816.F32.BF16 R24, R60.reuse, R50, R24 ;  /* 0x000000323c18723c */ /* 0x040fe20000041818 */
[----:B------:R-:W4:Y:S07]  /*3610*/  LDSM.16.M88.4 R48, [R224+0xf900] ;  /* 0x00f90000e030783b */ /* 0x000f2e0000000200 */
[C---:B------:R-:W-:Y:S08]  /*3620*/  HMMA.16816.F32.BF16 R44, R60.reuse, R56, R44 ;  /* 0x000000383c2c723c */ /* 0x040ff0000004182c */
[C---:B------:R-:W-:Y:S01]  /*3630*/  HMMA.16816.F32.BF16 R40, R60.reuse, R58, R40 ;  /* 0x0000003a3c28723c */ /* 0x040fe20000041828 */
[----:B------:R-:W5:Y:S07]  /*3640*/  LDSM.16.M88.4 R56, [R223+0x1c100] ;  /* 0x01c10000df38783b */ /* 0x000f6e0000000200 */
[C---:B--2---:R-:W-:Y:S08]  /*3650*/  HMMA.16816.F32.BF16 R72, R60.reuse, R8, R72 ;  /* 0x000000083c48723c */ /* 0x044ff00000041848 */
[----:B------:R-:W-:Y:S01]  /*3660*/  HMMA.16816.F32.BF16 R68, R60, R10, R68 ;  /* 0x0000000a3c44723c */ /* 0x000fe20000041844 */
[----:B------:R-:W2:Y:S04]  /*3670*/  LDSM.16.M88.4 R60, [R216+0x7000] ;  /* 0x00700000d83c783b */ /* 0x000ea80000000200 */
[----:B------:R-:W2:Y:S01]  /*3680*/  LDSM.16.M88.4 R8, [R216+0x7800] ;  /* 0x00780000d808783b */ /* 0x000ea20000000200 */
[----:B------:R-:W-:-:S04]  /*3690*/  DEPBAR.LE SB0, 0x0 ;  /* 0x000080000000791a */ /* 0x000fc80000000000 */
[C---:B---3--:R-:W-:Y:S08]  /*36a0*/  HMMA.16816.F32.BF16 R44, R12.reuse, R4, R44 ;  /* 0x000000040c2c723c */ /* 0x048ff0000004182c */
[C---:B------:R-:W-:Y:S08]  /*36b0*/  HMMA.16816.F32.BF16 R40, R12.reuse, R6, R40 ;  /* 0x000000060c28723c */ /* 0x040ff00000041828 */
[C---:B-1----:R-:W-:Y:S08]  /*36c0*/  HMMA.16816.F32.BF16 R36, R12.reuse, R20, R36 ;  /* 0x000000140c24723c */ /* 0x042ff00000041824 */
[C---:B------:R-:W-:Y:S08]  /*36d0*/  HMMA.16816.F32.BF16 R32, R12.reuse, R22, R32 ;  /* 0x000000160c20723c */ /* 0x040ff00000041820 */
[C---:B------:R-:W-:Y:S08]  /*36e0*/  HMMA.16816.F32.BF16 R28, R12.reuse, R16, R28 ;  /* 0x000000100c1c723c */ /* 0x040ff0000004181c */
[C---:B------:R-:W-:Y:S08]  /*36f0*/  HMMA.16816.F32.BF16 R24, R12.reuse, R18, R24 ;  /* 0x000000120c18723c */ /* 0x040ff00000041818 */
[C---:B----4-:R-:W-:Y:S08]  /*3700*/  HMMA.16816.F32.BF16 R72, R12.reuse, R48, R72 ;  /* 0x000000300c48723c */ /* 0x050ff00000041848 */
[----:B------:R-:W-:Y:S07]  /*3710*/  HMMA.16816.F32.BF16 R68, R12, R50, R68 ;  /* 0x000000320c44723c */ /* 0x000fee0000041844 */
[----:B------:R-:W-:Y:S01]  /*3720*/  SHF.R.S32.HI R13, RZ, 0x1f, R203 ;  /* 0x0000001fff0d7819 */ /* 0x000fe200000114cb */
[C---:B-----5:R-:W-:Y:S08]  /*3730*/  HMMA.16816.F32.BF16 R44, R56.reuse, R52, R44 ;  /* 0x00000034382c723c */ /* 0x060ff0000004182c */
[C---:B------:R-:W-:Y:S08]  /*3740*/  HMMA.16816.F32.BF16 R40, R56.reuse, R54, R40 ;  /* 0x000000363828723c */ /* 0x040ff00000041828 */
[C---:B------:R-:W-:Y:S08]  /*3750*/  HMMA.16816.F32.BF16 R36, R56.reuse, R64, R36 ;  /* 0x000000403824723c */ /* 0x040ff00000041824 */
[C---:B------:R-:W-:Y:S08]  /*3760*/  HMMA.16816.F32.BF16 R32, R56.reuse, R66, R32 ;  /* 0x000000423820723c */ /* 0x040ff00000041820 */
[C---:B--2---:R-:W-:Y:S08]  /*3770*/  HMMA.16816.F32.BF16 R28, R56.reuse, R60, R28 ;  /* 0x0000003c381c723c */ /* 0x044ff0000004181c */
[C---:B------:R-:W-:Y:S08]  /*3780*/  HMMA.16816.F32.BF16 R24, R56.reuse, R62, R24 ;  /* 0x0000003e3818723c */ /* 0x040ff00000041818 */
[C---:B------:R-:W-:Y:S08]  /*3790*/  HMMA.16816.F32.BF16 R72, R56.reuse, R8, R72 ;  /* 0x000000083848723c */ /* 0x040ff00000041848 */
[----:B------:R-:W-:Y:S01]  /*37a0*/  HMMA.16816.F32.BF16 R68, R56, R10, R68 ;  /* 0x0000000a3844723c */ /* 0x000fe20000041844 */
[----:B------:R-:W-:Y:S06]  /*37b0*/  BAR.SYNC.DEFER_BLOCKING 0x0 ;  /* 0x0000000000007b1d */ /* 0x000fec0000010000 */
[----:B------:R-:W-:Y:S05]  /*37c0*/  @P0 BRA `(.L_x_2917) ;  /* 0x000004e000000947 */ /* 0x000fea0003800000 */
[----:B------:R-:W-:Y:S01]  /*37d0*/  ISETP.NE.AND P1, PT, R232, 0x1, PT ;  /* 0x00000001e800780c */ /* 0x000fe20003f25270 */
[----:B------:R-:W-:Y:S01]  /*37e0*/  IMAD.MOV.U32 R233, RZ, RZ, RZ ;  /* 0x000000ffffe97224 */ /* 0x000fe200078e00ff */
[----:B------:R-:W-:-:S04]  /*37f0*/  IADD3 R234, R235, UR11, R80 ;  /* 0x0000000bebea7c10 */ /* 0x000fc8000fffe050 */
[----:B------:R-:W-:-:S05]  /*3800*/  IADD3 R234, R234, -0x40, RZ ;  /* 0xffffffc0eaea7810 */ /* 0x000fca0007ffe0ff */
[----:B------:R-:W-:Y:S02]  /*3810*/  IMAD.MOV.U32 R0, RZ, RZ, R234 ;  /* 0x000000ffff007224 */ /* 0x000fe400078e00ea */
        /* <DEDUP_REMOVED lines=14> */
[----:B------:R-:W-:Y:S01]  /*3900*/  IADD3 R22, -R8, 0x10, RZ ;  /* 0x0000001008167810 */ /* 0x000fe20007ffe1ff */
[----:B------:R-:W-:Y:S01]  /*3910*/  IMAD.SHL.U32 R6, R201, 0x2, RZ ;  /* 0x00000002c9067824 */ /* 0x000fe200078e00ff */
[----:B------:R-:W-:-:S02]  /*3920*/  SHF.R.S32.HI R0, RZ, 0x1f, R234 ;  /* 0x0000001fff007819 */ /* 0x000fc400000114ea */
[----:B------:R-:W-:Y:S02]  /*3930*/  LOP3.LUT R48, R48, 0xf, RZ, 0xc0, !PT ;  /* 0x0000000f30307812 */ /* 0x000fe400078ec0ff */
[----:B------:R-:W-:Y:S01]  /*3940*/  SHF.L.U64.HI R14, R203, 0x1, R13 ;  /* 0x00000001cb0e7819 */ /* 0x000fe2000001020d */
[----:B------:R-:W-:Y:S01]  /*3950*/  IMAD R0, R0, c[0x0][0x1e0], RZ ;  /* 0x0000780000007a24 */ /* 0x000fe200078e02ff */
[----:B------:R-:W-:Y:S02]  /*3960*/  LOP3.LUT R22, R22, 0xf, RZ, 0xc0, !PT ;  /* 0x0000000f16167812 */ /* 0x000fe400078ec0ff */
[----:B------:R-:W-:Y:S01]  /*3970*/  SHF.L.U64.HI R10, R202, 0x1, R243 ;  /* 0x00000001ca0a7819 */ /* 0x000fe200000102f3 */
[----:B------:R-:W-:Y:S01]  /*3980*/  IMAD R0, R234, c[0x0][0x1e4], R0 ;  /* 0x00007900ea007a24 */ /* 0x000fe200078e0200 */
[----:B------:R-:W-:Y:S02]  /*3990*/  IADD3 R17, -R244, 0x10, RZ ;  /* 0x00000010f4117810 */ /* 0x000fe40007ffe1ff */
[----:B------:R-:W-:-:S02]  /*39a0*/  SHF.L.U64.HI R7, R201, 0x1, R242 ;  /* 0x00000001c9077819 */ /* 0x000fc400000102f2 */
[----:B------:R-:W-:Y:S01]  /*39b0*/  LOP3.LUT R17, R17, 0xf, RZ, 0xc0, !PT ;  /* 0x0000000f11117812 */ /* 0x000fe200078ec0ff */
[----:B-1----:R-:W-:-:S04]  /*39c0*/  IMAD.WIDE.U32 R4, R234, c[0x0][0x1e0], RZ ;  /* 0x00007800ea047a25 */ /* 0x002fc800078e00ff */
[----:B------:R-:W-:Y:S01]  /*39d0*/  IMAD.IADD R5, R5, 0x1, R0 ;  /* 0x0000000105057824 */ /* 0x000fe200078e0200 */
[----:B--2---:R-:W-:-:S03]  /*39e0*/  SHF.R.S32.HI R0, RZ, 0x1f, R233 ;  /* 0x0000001fff007819 */ /* 0x004fc600000114e9 */
[----:B------:R-:W-:-:S04]  /*39f0*/  IMAD.WIDE.U32 R4, R233, c[0x0][0x1f0], R4 ;  /* 0x00007c00e9047a25 */ /* 0x000fc800078e0004 */
[----:B------:R-:W-:Y:S01]  /*3a00*/  IMAD R0, R0, c[0x0][0x1f0], RZ ;  /* 0x00007c0000007a24 */ /* 0x000fe200078e02ff */
[----:B------:R-:W-:Y:S02]  /*3a10*/  IADD3 R15, P0, R4, UR16, RZ ;  /* 0x00000010040f7c10 */ /* 0x000fe4000ff1e0ff */
[----:B------:R-:W-:Y:S01]  /*3a20*/  SHF.L.U64.HI R4, R200, 0x1, R241 ;  /* 0x00000001c8047819 */ /* 0x000fe200000102f1 */
[----:B------:R-:W-:-:S05]  /*3a30*/  IMAD R0, R233, c[0x0][0x1f4], R0 ;  /* 0x00007d00e9007a24 */ /* 0x000fca00078e0200 */
[----:B------:R-:W-:Y:S02]  /*3a40*/  IADD3.X R0, R5, UR9, R0, P0, !PT ;  /* 0x0000000905007c10 */ /* 0x000fe400087fe400 */
[C---:B------:R-:W-:Y:S02]  /*3a50*/  LEA R16, P0, R15.reuse, c[0x0][0x1c8], 0x1 ;  /* 0x000072000f107a11 */ /* 0x040fe400078008ff */
[----:B------:R-:W-:Y:S02]  /*3a60*/  SEL R5, RZ, 0x10, P4 ;  /* 0x00000010ff057807 */ /* 0x000fe40002000000 */
[----:B------:R-:W-:Y:S01]  /*3a70*/  LEA.HI.X R15, R15, c[0x0][0x1cc], R0, 0x1, P0 ;  /* 0x000073000f0f7a11 */ /* 0x000fe200000f0c00 */
[----:B------:R-:W1:Y:S01]  /*3a80*/  SHFL.IDX PT, R18, R16, 0x1, 0x181f ;  /* 0x00381f0010127f89 */ /* 0x000e6200000e0000 */
[----:B------:R-:W-:Y:S01]  /*3a90*/  IADD3 R20, -R5, 0x10, RZ ;  /* 0x0000001005147810 */ /* 0x000fe20007ffe1ff */
[----:B------:R-:W-:Y:S02]  /*3aa0*/  IMAD.SHL.U32 R0, R200, 0x2, RZ ;  /* 0x00000002c8007824 */ /* 0x000fe400078e00ff */
[----:B------:R-:W2:Y:S01]  /*3ab0*/  SHFL.IDX PT, R19, R15, 0x1, 0x181f ;  /* 0x00381f000f137f89 */ /* 0x000ea200000e0000 */
[----:B------:R-:W-:-:S03]  /*3ac0*/  LOP3.LUT R20, R20, 0xf, RZ, 0xc0, !PT ;  /* 0x0000000f14147812 */ /* 0x000fc600078ec0ff */
        /* <DEDUP_REMOVED lines=10> */
[----:B---3--:R-:W-:-:S05]  /*3b70*/  IADD3 R50, P0, R16, R12, RZ ;  /* 0x0000000c10327210 */ /* 0x008fca0007f1e0ff */
[----:B----4-:R-:W-:Y:S01]  /*3b80*/  IMAD.X R51, R15, 0x1, R14, P0 ;  /* 0x000000010f337824 */ /* 0x010fe200000e060e */
        /* <DEDUP_REMOVED lines=18> */
.L_x_2917:
[----:B------:R-:W-:Y:S01]  /*3cb0*/  LOP3.LUT R0, R86, 0xffffffe0, RZ, 0xc0, !PT ;  /* 0xffffffe056007812 */ /* 0x000fe200078ec0ff */
[----:B------:R-:W-:Y:S01]  /*3cc0*/  UIADD3 UR21, UR8, 0x1, -UR21 ;  /* 0x0000000108157890 */ /* 0x000fe2000fffe815 */
[----:B------:R-:W-:Y:S01]  /*3cd0*/  LEA.HI R5, R84, R83, RZ, 0x2 ;  /* 0x0000005354057211 */ /* 0x000fe200078f10ff */
[----:B------:R-:W0:Y:S01]  /*3ce0*/  LDGDEPBAR ;  /* 0x00000000000079af */ /* 0x000e220000000000 */
[----:B-1----:R-:W-:Y:S01]  /*3cf0*/  SHF.R.S32.HI R6, RZ, 0x1f, R85 ;  /* 0x0000001fff067819 */ /* 0x002fe20000011455 */
        /* <DEDUP_REMOVED lines=8> */
[----:B------:R-:W-:Y:S01]  /*3d80*/  ULOP3.LUT UR21, URZ, UR21, URZ, 0x33, !UPT ;  /* 0x000000153f157292 */ /* 0x000fe2000f8e333f */
[----:B------:R-:W-:-:S02]  /*3d90*/  LEA.HI R4, R4, R0, RZ, 0x2 ;  /* 0x0000000004047211 */ /* 0x000fc400078f10ff */
[----:B------:R-:W-:Y:S01]  /*3da0*/  LEA.HI R5, R83, R83, RZ, 0x1 ;  /* 0x0000005353057211 */ /* 0x000fe200078f08ff */
[----:B------:R-:W-:Y:S01]  /*3db0*/  IMAD.IADD R85, R85, 0x1, -R6 ;  /* 0x0000000155557824 */ /* 0x000fe200078e0a06 */
[----:B------:R-:W-:Y:S02]  /*3dc0*/  PLOP3.LUT P0, PT, PT, PT, UP2, 0x80, 0x0 ;  /* 0x000000000000781c */ /* 0x000fe40003f0f028 */
[C---:B------:R-:W-:Y:S02]  /*3dd0*/  LEA.HI.SX32 R6, R4.reuse, UR26, 0x1e ;  /* 0x0000001a04067c11 */ /* 0x040fe4000f8ff2ff */
        /* <DEDUP_REMOVED lines=8> */
[----:B------:R-:W-:Y:S02]  /*3e60*/  PLOP3.LUT P0, PT, PT, PT, UP2, 0x80, 0x0 ;  /* 0x000000000000781c */ /* 0x000fe40003f0f028 */
[----:B------:R-:W-:Y:S01]  /*3e70*/  IADD3 R7, R7, -UR12, -R237 ;  /* 0x8000000c07077c10 */ /* 0x000fe2000fffe8ed */
[----:B------:R-:W-:Y:S01]  /*3e80*/  IMAD.MOV.U32 R9, RZ, RZ, R236 ;  /* 0x000000ffff097224 */ /* 0x000fe200078e00ec */
[----:B------:R-:W-:Y:S01]  /*3e90*/  IADD3 R0, -R237, UR8, -R80 ;  /* 0x00000008ed007c10 */ /* 0x000fe2000fffe950 */
[----:B------:R-:W-:Y:S01]  /*3ea0*/  IMAD.IADD R4, R82, 0x1, R81 ;  /* 0x0000000152047824 */ /* 0x000fe200078e0251 */
[----:B------:R-:W-:-:S02]  /*3eb0*/  IADD3 R8, R7, c[0x0][0x328], RZ ;  /* 0x0000ca0007087a10 */ /* 0x000fc40007ffe0ff */
        /* <DEDUP_REMOVED lines=20> */
.L_x_2920:
[----:B------:R-:W-:-:S04]  /*4000*/  MOV R5, 0x1 ;  /* 0x0000000100057802 */ /* 0x000fc80000000f00 */
[----:B------:R-:W-:-:S13]  /*4010*/  ISETP.NE.AND P0, PT, R5, c[0x0][0x32c], PT ;  /* 0x0000cb0005007a0c */ /* 0x000fda0003f05270 */
[----:B------:R-:W-:-:S05]  /*4020*/  @P0 IMAD.HI.U32 R5, R6, c[0x0][0x330], RZ ;  /* 0x0000cc0006050a27 */ /* 0x000fca00078e00ff */
[----:B------:R-:W-:Y:S02]  /*4030*/  @P0 SHF.R.U32.HI R6, RZ, c[0x0][0x334], R5 ;  /* 0x0000cd00ff060a19 */ /* 0x000fe40000011605 */
.L_x_2921:
[----:B------:R-:W-:Y:S05]  /*4040*/  BSYNC B0 ;  /* 0x0000000000007941 */ /* 0x000fea0003800000 */
.L_x_2919:
[----:B------:R-:W-:-:S04]  /*4050*/  IMAD R6, R6, c[0x0][0x32c], -R80 ;  /* 0x0000cb0006067a24 */ /* 0x000fc800078e0a50 */
[----:B------:R-:W-:-:S05]  /*4060*/  IMAD.IADD R6, R6, 0x1, -R237 ;  /* 0x0000000106067824 */ /* 0x000fca00078e0aed */
[----:B------:R-:W-:Y:S02]  /*4070*/  IADD3 R5, R6, c[0x0][0x32c], RZ ;  /* 0x0000cb0006057a10 */ /* 0x000fe40007ffe0ff */
[----:B------:R-:W-:Y:S02]  /*4080*/  IMNMX R10, R10, R6, !PT ;  /* 0x000000060a0a7217 */ /* 0x000fe40007800200 */
[----:B------:R-:W-:Y:S02]  /*4090*/  IMNMX R11, R11, R5, PT ;  /* 0x000000050b0b7217 */ /* 0x000fe40003800200 */
.L_x_2918:
        /* <DEDUP_REMOVED lines=9> */
[--C-:B-1----:R-:W-:Y:S02]  /*4130*/  IMAD.IADD R8, R8, 0x1, R9.reuse ;  /* 0x0000000108087824 */ /* 0x102fe400078e0209 */
[----:B------:R-:W-:Y:S01]  /*4140*/  IMAD.IADD R7, R7, 0x1, R9 ;  /* 0x0000000107077824 */ /* 0x000fe200078e0209 */
[----:B------:R-:W-:Y:S02]  /*4150*/  ISETP.LT.OR P0, PT, R11, 0x9, P0 ;  /* 0x000000090b00780c */ /* 0x000fe40000701670 */
[----:B------:R-:W-:Y:S02]  /*4160*/  IMNMX R0, R8, R0, PT ;  /* 0x0000000008007217 */ /* 0x000fe40003800200 */
[----:B------:R-:W-:-:S02]  /*4170*/  FSEL R40, R40, -INF , !P0 ;  /* 0xff80000028287808 */ /* 0x000fc40004000000 */
        /* <DEDUP_REMOVED lines=39> */
[----:B------:R-:W-:-:S13]  /*43f0*/  PLOP3.LUT P0, PT, PT, PT, UP1, 0x40, 0x0 ;  /* 0x000000000000781c */ /* 0x000fda0003f0e818 */
        /* <DEDUP_REMOVED lines=13> */
.L_x_2924:
[----:B------:R-:W-:-:S04]  /*44d0*/  MOV R8, 0x1 ;  /* 0x0000000100087802 */ /* 0x000fc80000000f00 */
[----:B------:R-:W-:-:S13]  /*44e0*/  ISETP.NE.AND P0, PT, R8, c[0x0][0x32c], PT ;  /* 0x0000cb0008007a0c */ /* 0x000fda0003f05270 */
[----:B------:R-:W-:-:S05]  /*44f0*/  @P0 IMAD.HI.U32 R8, R9, c[0x0][0x330], RZ ;  /* 0x0000cc0009080a27 */ /* 0x000fca00078e00ff */
[----:B------:R-:W-:Y:S02]  /*4500*/  @P0 SHF.R.U32.HI R9, RZ, c[0x0][0x334], R8 ;  /* 0x0000cd00ff090a19 */ /* 0x000fe40000011608 */
.L_x_2925:
[----:B------:R-:W-:Y:S05]  /*4510*/  BSYNC B0 ;  /* 0x0000000000007941 */ /* 0x000fea0003800000 */
.L_x_2923:
[----:B------:R-:W-:-:S04]  /*4520*/  IMAD R9, R9, c[0x0][0x32c], -R80 ;  /* 0x0000cb0009097a24 */ /* 0x000fc800078e0a50 */
[----:B------:R-:W-:-:S05]  /*4530*/  IMAD.IADD R9, R9, 0x1, -R237 ;  /* 0x0000000109097824 */ /* 0x000fca00078e0aed */
[----:B------:R-:W-:Y:S02]  /*4540*/  IADD3 R8, R9, c[0x0][0x32c], RZ ;  /* 0x0000cb0009087a10 */ /* 0x000fe40007ffe0ff */
[----:B------:R-:W-:Y:S02]  /*4550*/  IMNMX R7, R7, R9, !PT ;  /* 0x0000000907077217 */ /* 0x000fe40007800200 */
[----:B------:R-:W-:Y:S02]  /*4560*/  IMNMX R0, R0, R8, PT ;  /* 0x0000000800007217 */ /* 0x000fe40003800200 */
.L_x_2922:
[----:B------:R-:W-:Y:S01]  /*4570*/  ISETP.GT.AND P0, PT, R7, 0x8, P1 ;  /* 0x000000080700780c */ /* 0x000fe20000f04270 */
[----:B------:R-:W-:Y:S01]  /*4580*/  IMAD.SHL.U32 R227, R4, 0x2, RZ ;  /* 0x0000000204e37824 */ /* 0x000fe200078e00ff */
[----:B------:R-:W-:Y:S01]  /*4590*/  FMNMX.FTZ R11, R44, R45, !PT ;  /* 0x0000002d2c0b7209 */ /* 0x000fe20007810000 */
[----:B------:R-:W-:Y:S01]  /*45a0*/  @UP2 USHF.L.U32 UR27, UR27, 0x7, URZ ;  /* 0x000000071b1b2899 */ /* 0x000fe2000800063f */
        /* <DEDUP_REMOVED lines=9> */
[----:B------:R-:W-:Y:S01]  /*4640*/  ULDC.64 UR4, c[0x0][0x2c8] ;  /* 0x0000b20000047ab9 */ /* 0x000fe20000000a00 */
[----:B------:R-:W-:Y:S01]  /*4650*/  ISETP.LT.OR P0, PT, R0, 0xa, P0 ;  /* 0x0000000a0000780c */ /* 0x000fe20000701670 */
[----:B------:R-:W-:Y:S01]  /*4660*/  LDSM.16.MT88.4 R156, [R227+0x100] ;  /* 0x00010000e39c783b */ /* 0x000fe20000004200 */
[----:B------:R-:W-:Y:S01]  /*4670*/  FMNMX.FTZ R11, R6, R11, !PT ;  /* 0x0000000b060b7209 */ /* 0x000fe20007810000 */
[----:B------:R-:W-:Y:S01]  /*4680*/  UIMAD.WIDE.U32 UR28, UR27, UR4, URZ ;  /* 0x000000041b1c72a5 */ /* 0x000fe2000f8e003f */
[----:B------:R-:W-:Y:S01]  /*4690*/  FSEL R43, R43, -INF , !P0 ;  /* 0xff8000002b2b7808 */ /* 0x000fe20004000000 */
[----:B------:R-:W-:Y:S01]  /*46a0*/  LDSM.16.MT88.4 R144, [R221+0x100] ;  /* 0x00010000dd90783b */ /* 0x000fe20000004200 */
[----:B------:R-:W-:Y:S01]  /*46b0*/  ISETP.GT.AND P0, PT, R7, 0x10, P1 ;  /* 0x000000100700780c */ /* 0x000fe20000f04270 */
[----:B------:R-:W-:Y:S01]  /*46c0*/  UIADD3 UR22, UR22, -0x2, URZ ;  /* 0xfffffffe16167890 */ /* 0x000fe2000fffe03f */
[----:B------:R-:W-:Y:S01]  /*46d0*/  FMNMX.FTZ R11, R5, R11, !PT ;  /* 0x0000000b050b7209 */ /* 0x000fe20007810000 */
[----:B------:R-:W-:Y:S01]  /*46e0*/  LDSM.16.MT88.4 R152, [R220+0x100] ;  /* 0x00010000dc98783b */ /* 0x000fe20000004200 */
[----:B------:R-:W-:Y:S01]  /*46f0*/  ISETP.LT.OR P0, PT, R0, 0x11, P0 ;  /* 0x000000110000780c */ /* 0x000fe20000701670 */
[----:B------:R-:W-:Y:S01]  /*4700*/  @UP2 UMOV UR27, UR29 ;  /* 0x0000001d001b2c82 */ /* 0x000fe20008000000 */
[----:B------:R-:W-:Y:S01]  /*4710*/  FMNMX.FTZ R11, R32, R11, !PT ;  /* 0x0000000b200b7209 */ /* 0x000fe20007810000 */
[----:B------:R-:W-:Y:S01]  /*4720*/  LDSM.16.MT88.4 R48, [R222+0x2100] ;  /* 0x00210000de30783b */ /* 0x000fe20000004200 */
[----:B------:R-:W-:Y:S01]  /*4730*/  FSEL R10, R38, -INF , !P0 ;  /* 0xff800000260a7808 */ /* 0x000fe20004000000 */
[----:B------:R-:W-:Y:S01]  /*4740*/  @UP2 USHF.R.U32.HI UR26, URZ, UR5, UR27 ;  /* 0x000000053f1a2299 */ /* 0x000fe2000801161b */
[----:B------:R-:W-:Y:S01]  /*4750*/  ISETP.GT.AND P0, PT, R7, 0x11, P1 ;  /* 0x000000110700780c */ /* 0x000fe20000f04270 */
[----:B------:R-:W-:Y:S01]  /*4760*/  LDSM.16.MT88.4 R56, [R221+0x2100] ;  /* 0x00210000dd38783b */ /* 0x000fe20000004200 */
[----:B------:R-:W-:Y:S01]  /*4770*/  FMNMX.FTZ R11, R33, R11, !PT ;  /* 0x0000000b210b7209 */ /* 0x000fe20007810000 */
[----:B------:R-:W-:Y:S01]  /*4780*/  UIADD3 UR4, UR23, UR26, URZ ;  /* 0x0000001a17047290 */ /* 0x000fe2000fffe03f */
[----:B------:R-:W-:Y:S01]  /*4790*/  ISETP.LT.OR P0, PT, R0, 0x12, P0 ;  /* 0x000000120000780c */ /* 0x000fe20000701670 */
[----:B------:R-:W-:Y:S01]  /*47a0*/  LDSM.16.MT88.4 R64, [R220+0x2100] ;  /* 0x00210000dc40783b */ /* 0x000fe20000004200 */
[----:B------:R-:W-:Y:S01]  /*47b0*/  FMNMX.FTZ R11, R180, R11, !PT ;  /* 0x0000000bb40b7209 */ /* 0x000fe20007810000 */
[----:B------:R-:W-:Y:S01]  /*47c0*/  ULDC UR23, c[0x0][0x328] ;  /* 0x0000ca0000177ab9 */ /* 0x000fe20000000800 */
[----:B------:R-:W-:Y:S01]  /*47d0*/  FSEL R9, R39, -INF , !P0 ;  /* 0xff80000027097808 */ /* 0x000fe20004000000 */
[----:B------:R-:W-:Y:S01]  /*47e0*/  LDSM.16.MT88.4 R80, [R222+0x4100] ;  /* 0x00410000de50783b */ /* 0x000fe20000004200 */
[----:B------:R-:W-:Y:S01]  /*47f0*/  ISETP.GT.AND P0, PT, R7, 0x18, P1 ;  /* 0x000000180700780c */ /* 0x000fe20000f04270 */
[----:B------:R-:W-:Y:S01]  /*4800*/  UIADD3 UR23, UR4, UR23, URZ ;  /* 0x0000001704177290 */ /* 0x000fe2000fffe03f */
[----:B------:R-:W-:Y:S01]  /*4810*/  FMNMX.FTZ R11, R181, R11, !PT ;  /* 0x0000000bb50b7209 */ /* 0x000fe20007810000 */
[----:B------:R-:W-:Y:S01]  /*4820*/  LDSM.16.MT88.4 R88, [R221+0x4100] ;  /* 0x00410000dd58783b */ /* 0x000fe20000004200 */
[----:B------:R-:W-:-:S02]  /*4830*/  ISETP.LT.OR P0, PT, R0, 0x19, P0 ;  /* 0x000000190000780c */ /* 0x000fc40000701670 */
[----:B------:R-:W-:Y:S01]  /*4840*/  FMNMX.FTZ R11, R182, R11, !PT ;  /* 0x0000000bb60b7209 */ /* 0x000fe20007810000 */
[----:B------:R-:W-:Y:S01]  /*4850*/  LDSM.16.MT88.4 R96, [R220+0x4100] ;  /* 0x00410000dc60783b */ /* 0x000fe20000004200 */
[----:B------:R-:W-:Y:S02]  /*4860*/  FSEL R8, R34, -INF , !P0 ;  /* 0xff80000022087808 */ /* 0x000fe40004000000 */
[----:B------:R-:W-:Y:S01]  /*4870*/  ISETP.GT.AND P0, PT, R7, 0x19, P1 ;  /* 0x000000190700780c */ /* 0x000fe20000f04270 */
[----:B------:R-:W-:Y:S01]  /*4880*/  LDSM.16.MT88.4 R104, [R227+0x6100] ;  /* 0x00610000e368783b */ /* 0x000fe20000004200 */
        /* <DEDUP_REMOVED lines=10> */
[----:B------:R-:W-:Y:S02]  /*4930*/  FMNMX.FTZ R11, R167, R11, !PT ;  /* 0x0000000ba70b7209 */ /* 0x000fe40007810000 */
[----:B------:R-:W-:-:S02]  /*4940*/  FSEL R187, R30, -INF , !P0 ;  /* 0xff8000001ebb7808 */ /* 0x000fc40004000000 */
[----:B------:R-:W-:Y:S02]  /*4950*/  ISETP.GT.AND P0, PT, R7, 0x21, P1 ;  /* 0x000000210700780c */ /* 0x000fe40000f04270 */
[----:B------:R-:W-:Y:S02]  /*4960*/  FMNMX.FTZ R11, R165, R11, !PT ;  /* 0x0000000ba50b7209 */ /* 0x000fe40007810000 */
[----:B------:R-:W-:-:S03]  /*4970*/  ISETP.LT.OR P0, PT, R0, 0x22, P0 ;  /* 0x000000220000780c */ /* 0x000fc60000701670 */
[----:B------:R-:W1:Y:S01]  /*4980*/  SHFL.BFLY PT, R12, R11, 0x2, 0x1f ;  /* 0x0c401f000b0c7f89 */ /* 0x000e6200000e0000 */
        /* <DEDUP_REMOVED lines=43> */
[----:B------:R-:W-:Y:S02]  /*4c40*/  FMNMX.FTZ R7, R184, R0, !PT ;  /* 0x00000000b8077209 */ /* 0x000fe40007810000 */
        /* <DEDUP_REMOVED lines=18> */
[----:B------:R-:W-:Y:S01]  /*4d70*/  LDSM.16.MT88.4 R32, [R227+0x900] ;  /* 0x00090000e320783b */ /* 0x000fe20000004200 */
[--C-:B------:R-:W-:Y:S01]  /*4d80*/  FFMA.FTZ R180, R180, c[0x0][0x2d0], -R166.reuse ;  /* 0x0000b400b4b47a23 */ /* 0x100fe200000108a6 */
[----:B-1----:R-:W-:Y:S01]  /*4d90*/  FMNMX.FTZ R12, R12, R7, !PT ;  /* 0x000000070c0c7209 */ /* 0x002fe20007810000 */
[--C-:B------:R-:W-:Y:S01]  /*4da0*/  FFMA.FTZ R181, R181, c[0x0][0x2d0], -R166.reuse ;  /* 0x0000b400b5b57a23 */ /* 0x100fe200000108a6 */
[----:B------:R-:W-:Y:S01]  /*4db0*/  LDSM.16.MT88.4 R4, [R220+0x6100] ;  /* 0x00610000dc04783b */ /* 0x000fe20000004200 */
        /* <DEDUP_REMOVED lines=14> */
[----:B------:R-:W-:-:S02]  /*4ea0*/  FFMA.FTZ R175, R42, c[0x0][0x2d0], -R186 ;  /* 0x0000b4002aaf7a23 */ /* 0x000fc400000108ba */
[--C-:B------:R-:W-:Y:S01]  /*4eb0*/  FFMA.FTZ R169, R43, c[0x0][0x2d0], -R186.reuse ;  /* 0x0000b4002ba97a23 */ /* 0x100fe200000108ba */
[----:B------:R-:W-:Y:S01]  /*4ec0*/  MUFU.EX2 R172, R172 ;  /* 0x000000ac00ac7308 */ /* 0x000fe20000000800 */
[----:B------:R-:W2:Y:S01]  /*4ed0*/  LDSM.16.MT88.4 R40, [R227+0x2100] ;  /* 0x00210000e328783b */ /* 0x000ea20000004200 */
[--C-:B------:R-:W-:Y:S02]  /*4ee0*/  FFMA.FTZ R168, R10, c[0x0][0x2d0], -R186.reuse ;  /* 0x0000b4000aa87a23 */ /* 0x100fe400000108ba */
[--C-:B------:R-:W-:Y:S02]  /*4ef0*/  FFMA.FTZ R14, R9, c[0x0][0x2d0], -R186.reuse ;  /* 0x0000b400090e7a23 */ /* 0x100fe400000108ba */
[--C-:B------:R-:W-:Y:S02]  /*4f00*/  FFMA.FTZ R3, R8, c[0x0][0x2d0], -R186.reuse ;  /* 0x0000b40008037a23 */ /* 0x100fe400000108ba */
[----:B------:R-:W3:Y:S01]  /*4f10*/  MUFU.EX2 R174, R174 ;  /* 0x000000ae00ae7308 */ /* 0x000ee20000000800 */
[----:B------:R-:W4:Y:S01]  /*4f20*/  LDSM.16.MT88.4 R8, [R222+0x900] ;  /* 0x00090000de08783b */ /* 0x000f220000004200 */
[----:B-1----:R-:W-:Y:S01]  /*4f30*/  F2FP.BF16.PACK_AB R130, R173, R177 ;  /* 0x000000b1ad82723e */ /* 0x002fe200000010ff */
[----:B------:R-:W-:-:S02]  /*4f40*/  FFMA.FTZ R2, R16, c[0x0][0x2d0], -R186 ;  /* 0x0000b40010027a23 */ /* 0x000fc400000108ba */
[----:B------:R-:W1:Y:S01]  /*4f50*/  LDSM.16.MT88.4 R16, [R222+0x2900] ;  /* 0x00290000de10783b */ /* 0x000e620000004200 */
[--C-:B------:R-:W-:Y:S02]  /*4f60*/  FFMA.FTZ R187, R187, c[0x0][0x2d0], -R186.reuse ;  /* 0x0000b400bbbb7a23 */ /* 0x100fe400000108ba */
[----:B------:R-:W-:Y:S01]  /*4f70*/  MUFU.EX2 R175, R175 ;  /* 0x000000af00af7308 */ /* 0x000fe20000000800 */
[--C-:B------:R-:W-:Y:S02]  /*4f80*/  FFMA.FTZ R189, R189, c[0x0][0x2d0], -R186.reuse ;  /* 0x0000b400bdbd7a23 */ /* 0x100fe400000108ba */
[--C-:B------:R-:W-:Y:S02]  /*4f90*/  FFMA.FTZ R190, R190, c[0x0][0x2d0], -R186.reuse ;  /* 0x0000b400bebe7a23 */ /* 0x100fe400000108ba */
[----:B------:R-:W-:Y:S02]  /*4fa0*/  FFMA.FTZ R191, R191, c[0x0][0x2d0], -R186 ;  /* 0x0000b400bfbf7a23 */ /* 0x000fe400000108ba */
[----:B------:R-:W-:Y:S01]  /*4fb0*/  FFMA.FTZ R240, R165, c[0x0][0x2d0], -R166 ;  /* 0x0000b400a5f07a23 */ /* 0x000fe200000108a6 */
[----:B------:R-:W5:Y:S01]  /*4fc0*/  MUFU.EX2 R169, R169 ;  /* 0x000000a900a97308 */ /* 0x000f620000000800 */
[----:B---3--:R-:W-:Y:S01]  /*4fd0*/  F2FP.BF16.PACK_AB R129, R174, R172 ;  /* 0x000000acae81723e */ /* 0x008fe200000010ff */
[----:B------:R-:W-:-:S02]  /*4fe0*/  FFMA.FTZ R195, R164, c[0x0][0x2d0], -R186 ;  /* 0x0000b400a4c37a23 */ /* 0x000fc400000108ba */
[--C-:B------:R-:W-:Y:S01]  /*4ff0*/  FFMA.FTZ R188, R188, c[0x0][0x2d0], -R186.reuse ;  /* 0x0000b400bcbc7a23 */ /* 0x100fe200000108ba */
[----:B------:R-:W-:Y:S01]  /*5000*/  LDSM.16.MT88.4 R164, [R227+0x1900] ;  /* 0x00190000e3a4783b */ /* 0x000fe20000004200 */
[--C-:B------:R-:W-:Y:S02]  /*5010*/  FFMA.FTZ R185, R185, c[0x0][0x2d0], -R186.reuse ;  /* 0x0000b400b9b97a23 */ /* 0x100fe400000108ba */
[----:B------:R-:W-:Y:S01]  /*5020*/  MUFU.EX2 R176, R176 ;  /* 0x000000b000b07308 */ /* 0x000fe20000000800 */
[----:B------:R-:W-:Y:S02]  /*5030*/  FFMA.FTZ R239, R184, c[0x0][0x2d0], -R186 ;  /* 0x0000b400b8ef7a23 */ /* 0x000fe400000108ba */
[----:B------:R-:W-:Y:S02]  /*5040*/  FADD.FTZ R178, R179, R178 ;  /* 0x000000b2b3b27221 */ /* 0x000fe40000010000 */
[----:B------:R-:W-:Y:S02]  /*5050*/  FADD.FTZ R172, R172, R174 ;  /* 0x000000aeacac7221 */ /* 0x000fe40000010000 */
[----:B------:R-:W-:Y:S01]  /*5060*/  FADD.FTZ R177, R177, R178 ;  /* 0x000000b2b1b17221 */ /* 0x000fe20000010000 */
[----:B-----5:R-:W-:Y:S01]  /*5070*/  F2FP.BF16.PACK_AB R131, R169, R175 ;  /* 0x000000afa983723e */ /* 0x020fe200000010ff */
[----:B------:R-:W3:Y:S01]  /*5080*/  MUFU.EX2 R171, R171 ;  /* 0x000000ab00ab7308 */ /* 0x000ee20000000800 */
[----:B------:R-:W-:-:S02]  /*5090*/  FADD.FTZ R175, R175, R172 ;  /* 0x000000acafaf7221 */ /* 0x000fc40000010000 */
[----:B------:R-:W-:Y:S02]  /*50a0*/  FADD.FTZ R177, R173, R177 ;  /* 0x000000b1adb17221 */ /* 0x000fe40000010000 */
        /* <DEDUP_REMOVED lines=11> */
[C---:B--2---:R-:W-:Y:S02]  /*5160*/  HMMA.16816.F32.BF16 R36, R128.reuse, R40, RZ ;  /* 0x000000288024723c */ /* 0x044fe400000418ff */
[----:B------:R-:W2:Y:S06]  /*5170*/  MUFU.EX2 R2, R2 ;  /* 0x0000000200027308 */ /* 0x000eac0000000800 */
        /* <DEDUP_REMOVED lines=64> */
[C---:B--2---:R-:W-:Y:S08]  /*5580*/  HMMA.16816.F32.BF16 R52, R4.reuse, R8, R52 ;  /* 0x000000080434723c */ /* 0x044ff00000041834 */
[C---:B------:R-:W-:Y:S01]  /*5590*/  HMMA.16816.F32.BF16 R56, R4.reuse, R10, R56 ;  /* 0x0000000a0438723c */ /* 0x040fe20000041838 */
[----:B------:R-:W2:Y:S07]  /*55a0*/  LDSM.16.MT88.4 R8, [R220+0x4900] ;  /* 0x00490000dc08783b */ /* 0x000eae0000004200 */
[C---:B-1----:R-:W-:Y:S08]  /*55b0*/  HMMA.16816.F32.BF16 R84, R4.reuse, R16, R84 ;  /* 0x000000100454723c */ /* 0x042ff00000041854 */
[C---:B------:R-:W-:Y:S01]  /*55c0*/  HMMA.16816.F32.BF16 R88, R4.reuse, R18, R88 ;  /* 0x000000120458723c */ /* 0x040fe20000041858 */
[----:B------:R-:W1:Y:S07]  /*55d0*/  LDSM.16.MT88.4 R16, [R221+0x6900] ;  /* 0x00690000dd10783b */ /* 0x000e6e0000004200 */
        /* <DEDUP_REMOVED lines=45> */
[----:B------:R-:W-:Y:S01]  /*58b0*/  HMMA.16816.F32.BF16 R40, R4, R18, R40 ;  /* 0x000000120428723c */ /* 0x000fe20000041828 */
[----:B------:R-:W1:Y:S01]  /*58c0*/  LDSM.16.MT88.4 R16, [R221+0x5100] ;  /* 0x00510000dd10783b */ /* 0x000e620000004200 */
[----:B------:R-:W-:-:S04]  /*58d0*/  FADD.FTZ R190, R195, R190 ;  /* 0x000000bec3be7221 */ /* 0x000fc80000010000 */
[----:B------:R-:W-:Y:S02]  /*58e0*/  FADD.FTZ R190, R188, R190 ;  /* 0x000000bebcbe7221 */ /* 0x000fe40000010000 */
        /* <DEDUP_REMOVED lines=17> */
[----:B------:R-:W5:Y:S07]  /*5a00*/  LDSM.16.MT88.4 R32, [R227+0x5100] ;  /* 0x00510000e320783b */ /* 0x000f6e0000004200 */
        /* <DEDUP_REMOVED lines=37> */
[----:B------:R-:W-:-:S07]  /*5c60*/  FADD.FTZ R240, R240, R193 ;  /* 0x000000c1f0f07221 */ /* 0x000fce0000010000 */
[C---:B------:R-:W-:Y:S01]  /*5c70*/  HMMA.16816.F32.BF16 R40, R4.reuse, R18, R40 ;  /* 0x000000120428723c */ /* 0x040fe20000041828 */
[----:B------:R-:W1:Y:S07]  /*5c80*/  LDSM.16.MT88.4 R16, [R227+0x5900] ;  /* 0x00590000e310783b */ /* 0x000e6e0000004200 */
[C---:B--2---:R-:W-:Y:S08]  /*5c90*/  HMMA.16816.F32.BF16 R52, R4.reuse, R8, R52 ;  /* 0x000000080434723c */ /* 0x044ff00000041834 */
[C---:B------:R-:W-:Y:S01]  /*5ca0*/  HMMA.16816.F32.BF16 R56, R4.reuse, R10, R56 ;  /* 0x0000000a0438723c */ /* 0x040fe20000041838 */
[----:B------:R-:W2:Y:S07]  /*5cb0*/  LDSM.16.MT88.4 R8, [R227+0x7900] ;  /* 0x00790000e308783b */ /* 0x000eae0000004200 */
        /* <DEDUP_REMOVED lines=49> */
.L_x_2927:
[----:B------:R-:W-:Y:S02]  /*5fd0*/  UMOV UR5, 0x1 ;  /* 0x0000000100057882 */ /* 0x000fe40000000000 */
[----:B------:R-:W-:Y:S02]  /*5fe0*/  ULDC UR4, c[0x0][0x32c] ;  /* 0x0000cb0000047ab9 */ /* 0x000fe40000000800 */
[----:B------:R-:W-:-:S03]  /*5ff0*/  UISETP.NE.AND UP0, UPT, UR5, UR4, UPT ;  /* 0x000000040500728c */ /* 0x000fc6000bf05270 */
[----:B------:R-:W-:Y:S02]  /*6000*/  ULDC.64 UR4, c[0x0][0x330] ;  /* 0x0000cc0000047ab9 */ /* 0x000fe40000000a00 */
[----:B------:R-:W-:-:S07]  /*6010*/  UIMAD.WIDE.U32 UR28, UR26, UR4, URZ ;  /* 0x000000041a1c72a5 */ /* 0x000fce000f8e003f */
[----:B------:R-:W-:Y:S02]  /*6020*/  @UP0 UMOV UR27, UR29 ;  /* 0x0000001d001b0c82 */ /* 0x000fe40008000000 */
[----:B------:R-:W-:Y:S02]  /*6030*/  @UP0 USHF.R.U32.HI UR26, URZ, UR5, UR27 ;  /* 0x000000053f1a0299 */ /* 0x000fe4000801161b */
.L_x_2928:
[----:B------:R-:W-:Y:S02]  /*6040*/  ULDC UR4, c[0x0][0x32c] ;  /* 0x0000cb0000047ab9 */ /* 0x000fe40000000800 */
[----:B------:R-:W-:-:S04]  /*6050*/  UIMAD UR4, UR26, UR4, UR4 ;  /* 0x000000041a0472a4 */ /* 0x000fc8000f8e0204 */
[----:B------:R-:W-:-:S04]  /*6060*/  UISETP.LT.AND UP0, UPT, UR23, UR4, UPT ;  /* 0x000000041700728c */ /* 0x000fc8000bf01270 */
[----:B------:R-:W-:-:S04]  /*6070*/  USEL UR23, UR23, UR4, UP0 ;  /* 0x0000000417177287 */ /* 0x000fc80008000000 */
.L_x_2926:
        /* <DEDUP_REMOVED lines=18> */
.L_x_2940:
        /* <DEDUP_REMOVED lines=28> */
[----:B------:R-:W-:Y:S02]  /*6360*/  SHF.L.U64.HI R4, R200, 0x1, R241 ;  /* 0x00000001c8047819 */ /* 0x000fe400000102f1 */
[----:B------:R-:W-:Y:S01]  /*6370*/  LOP3.LUT R14, R14, 0xf, RZ, 0xc0, !PT ;  /* 0x0000000f0e0e7812 */ /* 0x000fe200078ec0ff */
[----:B------:R-:W-:Y:S05]  /*6380*/  IMAD.WIDE.U32 R6, R233, c[0x0][0x218], R6 ;  /* 0x00008600e9067a25 */ /* 0x000fea00078e0006 */
[----:B------:R-:W-:Y:S04]  /*6390*/  IADD3 R5, P0, R6, UR24, RZ ;  /* 0x0000001806057c10 */ /* 0x000fe8000ff1e0ff */
[----:B------:R-:W-:Y:S02]  /*63a0*/  IADD3.X R0, R7, UR20, R0, P0, !PT ;  /* 0x0000001407007c10 */ /* 0x000fe400087fe400 */
[C---:B------:R-:W-:Y:S04]  /*63b0*/  LEA R6, P0, R5.reuse, c[0x0][0x1f8], 0x1 ;  /* 0x00007e0005067a11 */ /* 0x040fe800078008ff */
[----:B------:R-:W-:Y:S01]  /*63c0*/  LEA.HI.X R5, R5, c[0x0][0x1fc], R0, 0x1, P0 ;  /* 0x00007f0005057a11 */ /* 0x000fe200000f0c00 */
[----:B------:R-:W5:Y:S01]  /*63d0*/  SHFL.IDX PT, R7, R6, 0x1, 0x181f ;  /* 0x00381f0006077f89 */ /* 0x000f6200000e0000 */
[----:B------:R-:W-:Y:S03]  /*63e0*/  IMAD.SHL.U32 R0, R200, 0x2, RZ ;  /* 0x00000002c8007824 */ /* 0x000fe600078e00ff */
[----:B------:R-:W4:Y:S04]  /*63f0*/  SHFL.IDX PT, R12, R5, 0x1, 0x181f ;  /* 0x00381f00050c7f89 */ /* 0x000f2800000e0000 */
[----:B------:R-:W3:Y:S04]  /*6400*/  SHFL.IDX PT, R6, R6, RZ, 0x181f ;  /* 0x00181fff06067589 */ /* 0x000ee800000e0000 */
[----:B------:R-:W2:Y:S01]  /*6410*/  SHFL.IDX PT, R5, R5, RZ, 0x181f ;  /* 0x00181fff05057589 */ /* 0x000ea200000e0000 */
[-C--:B-----5:R-:W-:Y:S04]  /*6420*/  IADD3 R22, P1, P0, R22, R7.reuse, R249 ;  /* 0x0000000716167210 */ /* 0x0a0fe8000783e0f9 */
[-C--:B----4-:R-:W-:Y:S02]  /*6430*/  IADD3.X R23, RZ, R12.reuse, R250, P1, P0 ;  /* 0x0000000cff177210 */ /* 0x090fe40000fe04fa */
[-C--:B------:R-:W-:Y:S04]  /*6440*/  IADD3 R20, P1, P0, R20, R7.reuse, R246 ;  /* 0x0000000714147210 */ /* 0x080fe8000783e0f6 */
[-CC-:B------:R-:W-:Y:S02]  /*6450*/  IADD3.X R21, RZ, R12.reuse, R247.reuse, P1, P0 ;  /* 0x0000000cff157210 */ /* 0x180fe40000fe04f7 */
[----:B------:R-:W-:Y:S04]  /*6460*/  IADD3 R14, P1, P0, R14, R7, R0 ;  /* 0x000000070e0e7210 */ /* 0x000fe8000783e000 */
[--C-:B------:R-:W-:Y:S02]  /*6470*/  IADD3.X R15, RZ, R12, R4.reuse, P1, P0 ;  /* 0x0000000cff0f7210 */ /* 0x100fe40000fe0404 */
[C---:B---3--:R-:W-:Y:S05]  /*6480*/  IADD3 R28, P0, R6.reuse, R0, RZ ;  /* 0x00000000061c7210 */ /* 0x048fea0007f1e0ff */
        /* <DEDUP_REMOVED lines=22> */
.L_x_2930:
        /* <DEDUP_REMOVED lines=204> */
[----:B------:R-:W-:Y:S01]  /*72b0*/  ISETP.NE.AND P1, PT, R232, 0x1, PT ;  /* 0x00000001e800780c */ /* 0x000fe20003f25270 */
[----:B------:R-:W-:Y:S01]  /*72c0*/  ULEA UR5, UR22, UR11, 0x6 ;  /* 0x0000000b16057291 */ /* 0x000fe2000f8e303f */
[----:B------:R-:W-:Y:S01]  /*72d0*/  IADD3 R174, -R248, 0x10, RZ ;  /* 0x00000010f8ae7810 */ /* 0x000fe20007ffe1ff */
[----:B------:R-:W-:Y:S01]  /*72e0*/  IMAD.MOV.U32 R233, RZ, RZ, RZ ;  /* 0x000000ffffe97224 */ /* 0x000fe200078e00ff */
[----:B------:R-:W-:Y:S02]  /*72f0*/  IADD3 R172, -R245, 0x10, RZ ;  /* 0x00000010f5ac7810 */ /* 0x000fe40007ffe1ff */
[----:B------:R-:W-:Y:S01]  /*7300*/  LOP3.LUT R174, R174, 0xf, RZ, 0xc0, !PT ;  /* 0x0000000faeae7812 */ /* 0x000fe200078ec0ff */
[----:B------:R-:W-:Y:S01]  /*7310*/  IMAD.U32 R234, RZ, RZ, UR5 ;  /* 0x00000005ffea7e24 */ /* 0x000fe2000f8e00ff */
[----:B------:R-:W-:Y:S02]  /*7320*/  LOP3.LUT R172, R172, 0xf, RZ, 0xc0, !PT ;  /* 0x0000000facac7812 */ /* 0x000fe400078ec0ff */
[----:B------:R-:W-:Y:S02]  /*7330*/  IADD3 R170, -R244, 0x10, RZ ;  /* 0x00000010f4aa7810 */ /* 0x000fe40007ffe1ff */
        /* <DEDUP_REMOVED lines=13> */
[----:B------:R1:W2:Y:S04]  /*7410*/  @!P2 LDG.E R233, [R164.64] ;  /* 0x00000012a4e9a981 */ /* 0x0002a8000c1e1900 */
[----:B------:R-:W-:Y:S04]  /*7420*/  IMAD R0, R0, c[0x0][0x1e0], RZ ;  /* 0x0000780000007a24 */ /* 0x000fe800078e02ff */
[----:B------:R-:W-:Y:S04]  /*7430*/  IMAD R0, R234, c[0x0][0x1e4], R0 ;  /* 0x00007900ea007a24 */ /* 0x000fe800078e0200 */
[----:B------:R-:W-:Y:S01]  /*7440*/  IMAD.IADD R167, R167, 0x1, R0 ;  /* 0x00000001a7a77824 */ /* 0x000fe200078e0200 */
[----:B-1----:R-:W-:Y:S02]  /*7450*/  SHF.L.U64.HI R164, R200, 0x1, R241 ;  /* 0x00000001c8a47819 */ /* 0x002fe400000102f1 */
[----:B--2---:R-:W-:Y:S01]  /*7460*/  SHF.R.S32.HI R165, RZ, 0x1f, R233 ;  /* 0x0000001fffa57819 */ /* 0x004fe200000114e9 */
[----:B------:R-:W-:Y:S04]  /*7470*/  IMAD.WIDE.U32 R166, R233, c[0x0][0x1f0], R166 ;  /* 0x00007c00e9a67a25 */ /* 0x000fe800078e00a6 */
[----:B------:R-:W-:Y:S01]  /*7480*/  IMAD R165, R165, c[0x0][0x1f0], RZ ;  /* 0x00007c00a5a57a24 */ /* 0x000fe200078e02ff */
[----:B------:R-:W-:Y:S03]  /*7490*/  IADD3 R0, P0, R166, UR16, RZ ;  /* 0x00000010a6007c10 */ /* 0x000fe6000ff1e0ff */
[----:B------:R-:W-:Y:S05]  /*74a0*/  IMAD R165, R233, c[0x0][0x1f4], R165 ;  /* 0x00007d00e9a57a24 */ /* 0x000fea00078e02a5 */
[----:B------:R-:W-:Y:S02]  /*74b0*/  IADD3.X R165, R167, UR9, R165, P0, !PT ;  /* 0x00000009a7a57c10 */ /* 0x000fe400087fe4a5 */
[C---:B------:R-:W-:Y:S04]  /*74c0*/  LEA R166, P0, R0.reuse, c[0x0][0x1c8], 0x1 ;  /* 0x0000720000a67a11 */ /* 0x040fe800078008ff */
[----:B------:R-:W-:Y:S01]  /*74d0*/  LEA.HI.X R165, R0, c[0x0][0x1cc], R165, 0x1, P0 ;  /* 0x0000730000a57a11 */ /* 0x000fe200000f0ca5 */
[----:B------:R-:W1:Y:S01]  /*74e0*/  SHFL.IDX PT, R167, R166, 0x1, 0x181f ;  /* 0x00381f00a6a77f89 */ /* 0x000e6200000e0000 */
[----:B------:R-:W-:Y:S03]  /*74f0*/  IMAD.SHL.U32 R0, R200, 0x2, RZ ;  /* 0x00000002c8007824 */ /* 0x000fe600078e00ff */
[----:B------:R-:W2:Y:S04]  /*7500*/  SHFL.IDX PT, R168, R165, 0x1, 0x181f ;  /* 0x00381f00a5a87f89 */ /* 0x000ea800000e0000 */
[----:B------:R-:W3:Y:S04]  /*7510*/  SHFL.IDX PT, R166, R166, RZ, 0x181f ;  /* 0x00181fffa6a67589 */ /* 0x000ee800000e0000 */
[----:B------:R-:W4:Y:S01]  /*7520*/  SHFL.IDX PT, R165, R165, RZ, 0x181f ;  /* 0x00181fffa5a57589 */ /* 0x000f2200000e0000 */
[-C--:B-1----:R-:W-:Y:S04]  /*7530*/  IADD3 R174, P1, P0, R174, R167.reuse, R249 ;  /* 0x000000a7aeae7210 */ /* 0x082fe8000783e0f9 */
[-C--:B--2---:R-:W-:Y:S02]  /*7540*/  IADD3.X R175, RZ, R168.reuse, R250, P1, P0 ;  /* 0x000000a8ffaf7210 */ /* 0x084fe40000fe04fa */
[-C--:B------:R-:W-:Y:S04]  /*7550*/  IADD3 R172, P1, P0, R172, R167.reuse, R246 ;  /* 0x000000a7acac7210 */ /* 0x080fe8000783e0f6 */
[-CC-:B------:R-:W-:Y:S02]  /*7560*/  IADD3.X R173, RZ, R168.reuse, R247.reuse, P1, P0 ;  /* 0x000000a8ffad7210 */ /* 0x180fe40000fe04f7 */
[----:B------:R-:W-:Y:S04]  /*7570*/  IADD3 R170, P1, P0, R170, R167, R0 ;  /* 0x000000a7aaaa7210 */ /* 0x000fe8000783e000 */
[--C-:B------:R-:W-:Y:S02]  /*7580*/  IADD3.X R171, RZ, R168, R164.reuse, P1, P0 ;  /* 0x000000a8ffab7210 */ /* 0x100fe40000fe04a4 */
[C---:B---3--:R-:W-:Y:S05]  /*7590*/  IADD3 R176, P0, R166.reuse, R0, RZ ;  /* 0x00000000a6b07210 */ /* 0x048fea0007f1e0ff */
        /* <DEDUP_REMOVED lines=22> */
.L_x_2931:
        /* <DEDUP_REMOVED lines=33> */
.L_x_2934:
[----:B------:R-:W-:Y:S04]  /*7910*/  MOV R166, 0x1 ;  /* 0x0000000100a67802 */ /* 0x000fe80000000f00 */
[----:B------:R-:W-:Y:S11]  /*7920*/  ISETP.NE.AND P0, PT, R166, c[0x0][0x32c], PT ;  /* 0x0000cb00a6007a0c */ /* 0x000ff60003f05270 */
[----:B------:R-:W-:Y:S02]  /*7930*/  @!UPT UIADD3 URZ, URZ, URZ, URZ ;  /* 0x0000003f3f3ff290 */ /* 0x000fe4000fffe03f */
[----:B------:R-:W-:Y:S05]  /*7940*/  @P0 IMAD.HI.U32 R166, R167, c[0x0][0x330], RZ ;  /* 0x0000cc00a7a60a27 */ /* 0x000fea00078e00ff */
[----:B------:R-:W-:Y:S02]  /*7950*/  @P0 SHF.R.U32.HI R167, RZ, c[0x0][0x334], R166 ;  /* 0x0000cd00ffa70a19 */ /* 0x000fe400000116a6 */
.L_x_2935:
[----:B------:R-:W-:Y:S05]  /*7960*/  BSYNC B0 ;  /* 0x0000000000007941 */ /* 0x000fea0003800000 */
.L_x_2933:
[----:B------:R-:W-:Y:S04]  /*7970*/  IMAD R167, R167, c[0x0][0x32c], -R0 ;  /* 0x0000cb00a7a77a24 */ /* 0x000fe800078e0a00 */
[----:B------:R-:W-:Y:S05]  /*7980*/  IMAD.IADD R167, R167, 0x1, -R237 ;  /* 0x00000001a7a77824 */ /* 0x000fea00078e0aed */
[----:B------:R-:W-:Y:S02]  /*7990*/  IADD3 R166, R167, c[0x0][0x32c], RZ ;  /* 0x0000cb00a7a67a10 */ /* 0x000fe40007ffe0ff */
[----:B------:R-:W-:Y:S02]  /*79a0*/  IMNMX R168, R168, R167, !PT ;  /* 0x000000a7a8a87217 */ /* 0x000fe40007800200 */
[----:B------:R-:W-:Y:S02]  /*79b0*/  IMNMX R169, R169, R166, PT ;  /* 0x000000a6a9a97217 */ /* 0x000fe40003800200 */
.L_x_2932:
        /* <DEDUP_REMOVED lines=85> */
.L_x_2938:
[----:B------:R-:W-:Y:S04]  /*7f10*/  MOV R4, 0x1 ;  /* 0x0000000100047802 */ /* 0x000fe80000000f00 */
[----:B------:R-:W-:Y:S11]  /*7f20*/  ISETP.NE.AND P0, PT, R4, c[0x0][0x32c], PT ;  /* 0x0000cb0004007a0c */ /* 0x000ff60003f05270 */
[----:B------:R-:W-:Y:S02]  /*7f30*/  @!UPT UIADD3 URZ, URZ, URZ, URZ ;  /* 0x0000003f3f3ff290 */ /* 0x000fe4000fffe03f */
[----:B------:R-:W-:Y:S05]  /*7f40*/  @P0 IMAD.HI.U32 R4, R5, c[0x0][0x330], RZ ;  /* 0x0000cc0005040a27 */ /* 0x000fea00078e00ff */
[----:B------:R-:W-:Y:S02]  /*7f50*/  @P0 SHF.R.U32.HI R5, RZ, c[0x0][0x334], R4 ;  /* 0x0000cd00ff050a19 */ /* 0x000fe40000011604 */
.L_x_2939:
[----:B------:R-:W-:Y:S05]  /*7f60*/  BSYNC B0 ;  /* 0x0000000000007941 */ /* 0x000fea0003800000 */
.L_x_2937:
[----:B------:R-:W-:Y:S04]  /*7f70*/  IMAD R0, R5, c[0x0][0x32c], -R0 ;  /* 0x0000cb0005007a24 */ /* 0x000fe800078e0a00 */
[----:B------:R-:W-:Y:S05]  /*7f80*/  IMAD.IADD R4, R0, 0x1, -R237 ;  /* 0x0000000100047824 */ /* 0x000fea00078e0aed */
[----:B------:R-:W-:Y:S02]  /*7f90*/  IADD3 R0, R4, c[0x0][0x32c], RZ ;  /* 0x0000cb0004007a10 */ /* 0x000fe40007ffe0ff */
[----:B------:R-:W-:Y:S02]  /*7fa0*/  IMNMX R164, R164, R4, !PT ;  /* 0x00000004a4a47217 */ /* 0x000fe40007800200 */
[----:B------:R-:W-:Y:S02]  /*7fb0*/  IMNMX R165, R165, R0, PT ;  /* 0x00000000a5a57217 */ /* 0x000fe40003800200 */
.L_x_2936:
        /* <DEDUP_REMOVED lines=52> */
[----:B------:R-:W-:Y:S01]  /*8300*/  FMNMX.FTZ R5, R193, R5, !PT ;  /* 0x00000005c1057209 */ /* 0x000fe20007810000 */
[----:B------:R-:W1:Y:S01]  /*8310*/  SHFL.BFLY PT, R4, R0, 0x2, 0x1f ;  /* 0x0c401f0000047f89 */ /* 0x000e6200000e0000 */
[----:B------:R-:W-:Y:S04]  /*8320*/  ISETP.LT.OR P0, PT, R165, 0x1a, P0 ;  /* 0x0000001aa500780c */ /* 0x000fe80000701670 */
        /* <DEDUP_REMOVED lines=105> */
[----:B------:R-:W-:Y:S02]  /*89c0*/  FMUL.FTZ R33, R3, R153 ;  /* 0x0000009903217220 */ /* 0x000fe40000410000 */
[--C-:B------:R-:W-:Y:S02]  /*89d0*/  FFMA.FTZ R177, R177, c[0x0][0x2d0], -R172.reuse ;  /* 0x0000b400b1b17a23 */ /* 0x100fe400000108ac */
[--C-:B------:R-:W-:Y:S01]  /*89e0*/  FFMA.FTZ R175, R175, c[0x0][0x2d0], -R172.reuse ;  /* 0x0000b400afaf7a23 */ /* 0x100fe200000108ac */
[----:B------:R-:W2:Y:S01]  /*89f0*/  MUFU.EX2 R184, R184 ;  /* 0x000000b800b87308 */ /* 0x000ea20000000800 */
[--C-:B------:R-:W-:Y:S02]  /*8a00*/  FFMA.FTZ R173, R173, c[0x0][0x2d0], -R172.reuse ;  /* 0x0000b400adad7a23 */ /* 0x100fe400000108ac */
        /* <DEDUP_REMOVED lines=8> */
[C---:B------:R-:W-:Y:S01]  /*8a90*/  FMUL.FTZ R6, R2.reuse, R162 ;  /* 0x000000a202067220 */ /* 0x040fe20000410000 */
[----:B------:R-:W-:Y:S01]  /*8aa0*/  MOV R162, R16 ;  /* 0x0000001000a27202 */ /* 0x000fe20000000f00 */
[C---:B------:R-:W-:Y:S01]  /*8ab0*/  FMUL.FTZ R10, R2.reuse, R158 ;  /* 0x0000009e020a7220 */ /* 0x040fe20000410000 */
[----:B------:R-:W1:Y:S01]  /*8ac0*/  MUFU.EX2 R182, R182 ;  /* 0x000000b600b67308 */ /* 0x000e620000000800 */
[----:B------:R-:W-:Y:S02]  /*8ad0*/  FMUL.FTZ R11, R2, R159 ;  /* 0x0000009f020b7220 */ /* 0x000fe40000410000 */
        /* <DEDUP_REMOVED lines=14> */
[C---:B------:R-:W-:Y:S01]  /*8bc0*/  FMUL.FTZ R42, R2.reuse, R42 ;  /* 0x0000002a022a7220 */ /* 0x040fe20000410000 */
[----:B------:R-:W-:Y:S01]  /*8bd0*/  LDSM.16.MT88.4 R144, [R222+0x900] ;  /* 0x00090000de90783b */ /* 0x000fe20000004200 */
[----:B------:R-:W-:Y:S01]  /*8be0*/  FMUL.FTZ R43, R2, R43 ;  /* 0x0000002b022b7220 */ /* 0x000fe20000410000 */
        /* <DEDUP_REMOVED lines=151> */
[C---:B------:R-:W-:Y:S03]  /*9560*/  FMUL.FTZ R127, R2.reuse, R127 ;  /* 0x0000007f027f7220 */ /* 0x040fe60000410000 */
[----:B------:R-:W5:Y:S01]  /*9570*/  MUFU.EX2 R194, R194 ;  /* 0x000000c200c27308 */ /* 0x000f620000000800 */
[----:B------:R-:W-:Y:S02]  /*9580*/  FFMA.FTZ R195, R195, c[0x0][0x2d0], -R172 ;  /* 0x0000b400c3c37a23 */ /* 0x000fe400000108ac */
[C---:B------:R-:W-:Y:S01]  /*9590*/  FMUL.FTZ R128, R3.reuse, R128 ;  /* 0x0000008003807220 */ /* 0x040fe20000410000 */
[C---:B-1----:R-:W-:Y:S03]  /*95a0*/  HMMA.16816.F32.BF16 R124, R168.reuse, R132, R124 ;  /* 0x00000084a87c723c */ /* 0x042fe6000004187c */
[C---:B------:R-:W-:Y:S02]  /*95b0*/  FMUL.FTZ R129, R3.reuse, R129 ;  /* 0x0000008103817220 */ /* 0x040fe40000410000 */
[C---:B------:R-:W-:Y:S01]  /*95c0*/  FMUL.FTZ R130, R2.reuse, R130 ;  /* 0x0000008202827220 */ /* 0x040fe20000410000 */
[----:B------:R-:W-:Y:S01]  /*95d0*/  MUFU.EX2 R197, R197 ;  /* 0x000000c500c57308 */ /* 0x000fe20000000800 */
[----:B------:R-:W-:Y:S01]  /*95e0*/  FMUL.FTZ R131, R2, R131 ;  /* 0x0000008302837220 */ /* 0x000fe20000410000 */
[----:B------:R-:W-:Y:S01]  /*95f0*/  F2FP.BF16.PACK_AB R132, R188, R187 ;  /* 0x000000bbbc84723e */ /* 0x000fe200000010ff */
[----:B------:R-:W-:Y:S03]  /*9600*/  FFMA.FTZ R181, R3, R240, R181 ;  /* 0x000000f003b57223 */ /* 0x000fe600000100b5 */
[----:B--2---:R-:W-:Y:S01]  /*9610*/  F2FP.BF16.PACK_AB R133, R192, R191 ;  /* 0x000000bfc085723e */ /* 0x004fe200000010ff */
[----:B------:R-:W-:Y:S01]  /*9620*/  FFMA.FTZ R185, R2, R239, R185 ;  /* 0x000000ef02b97223 */ /* 0x000fe200000100b9 */
[----:B------:R-:W-:Y:S02]  /*9630*/  HMMA.16816.F32.BF16 R128, R168, R134, R128 ;  /* 0x00000086a880723c */ /* 0x000fe40000041880 */
[----:B------:R-:W-:Y:S01]  /*9640*/  MUFU.EX2 R196, R196 ;  /* 0x000000c400c47308 */ /* 0x000fe20000000800 */
[----:B------:R-:W-:Y:S01]  /*9650*/  MOV R3, R0 ;  /* 0x0000000000037202 */ /* 0x000fe20000000f00 */
[----:B------:R-:W-:Y:S02]  /*9660*/  FADD.FTZ R181, R167, R181 ;  /* 0x000000b5a7b57221 */ /* 0x000fe40000010000 */
[----:B------:R-:W-:Y:S01]  /*9670*/  FADD.FTZ R185, R184, R185 ;  /* 0x000000b9b8b97221 */ /* 0x000fe20000010000 */
[----:B------:R-:W-:Y:S01]  /*9680*/  F2FP.BF16.PACK_AB R134, R190, R189 ;  /* 0x000000bdbe86723e */ /* 0x000fe200000010ff */
[----:B------:R-:W-:Y:S01]  /*9690*/  FADD.FTZ R166, R166, R181 ;  /* 0x000000b5a6a67221 */ /* 0x000fe20000010000 */
[----:B-----5:R-:W-:Y:S03]  /*96a0*/  F2FP.BF16.PACK_AB R135, R194, R193 ;  /* 0x000000c1c287723e */ /* 0x020fe600000010ff */
[----:B------:R-:W-:Y:S01]  /*96b0*/  MOV R171, R162 ;  /* 0x000000a200ab7202 */ /* 0x000fe20000000f00 */
[----:B------:R-:W-:Y:S01]  /*96c0*/  MUFU.EX2 R195, R195 ;  /* 0x000000c300c37308 */ /* 0x000fe20000000800 */
[----:B------:R-:W-:Y:S01]  /*96d0*/  MOV R170, R161 ;  /* 0x000000a100aa7202 */ /* 0x000fe20000000f00 */
[----:B------:R-:W-:Y:S01]  /*96e0*/  FADD.FTZ R185, R183, R185 ;  /* 0x000000b9b7b97221 */ /* 0x000fe20000010000 */
[C---:B---3--:R-:W-:Y:S05]  /*96f0*/  HMMA.16816.F32.BF16 R4, R132.reuse, R136, R4 ;  /* 0x000000888404723c */ /* 0x048fea0000041804 */
[----:B------:R-:W-:Y:S01]  /*9700*/  MOV R169, R160 ;  /* 0x000000a000a97202 */ /* 0x000fe20000000f00 */
[----:B------:R-:W-:Y:S01]  /*9710*/  FADD.FTZ R166, R180, R166 ;  /* 0x000000a6b4a67221 */ /* 0x000fe20000010000 */
[----:B------:R-:W-:Y:S01]  /*9720*/  LDSM.16.MT88.4 R160, [R222+0x4900] ;  /* 0x00490000dea0783b */ /* 0x000fe20000004200 */
[C---:B------:R-:W-:Y:S04]  /*9730*/  HMMA.16816.F32.BF16 R8, R132.reuse, R138, R8 ;  /* 0x0000008a8408723c */ /* 0x040fe80000041808 */
[----:B------:R-:W-:Y:S02]  /*9740*/  FADD.FTZ R182, R182, R185 ;  /* 0x000000b9b6b67221 */ /* 0x000fe40000010000 */
[----:B------:R-:W-:Y:S01]  /*9750*/  FADD.FTZ R187, R187, R166 ;  /* 0x000000a6bbbb7221 */ /* 0x000fe20000010000 */
[----:B------:R-:W1:Y:S01]  /*9760*/  LDSM.16.MT88.4 R136, [R222+0x2900] ;  /* 0x00290000de88783b */ /* 0x000e620000004200 */
        /* <DEDUP_REMOVED lines=11> */
[----:B------:R-:W2:Y:S03]  /*9820*/  LDSM.16.MT88.4 R140, [R221+0x2900] ;  /* 0x00290000dd8c783b */ /* 0x000ea60000004200 */
[----:B------:R-:W-:Y:S04]  /*9830*/  FADD.FTZ R194, R194, R192 ;  /* 0x000000c0c2c27221 */ /* 0x000fe80000010000 */
        /* <DEDUP_REMOVED lines=12> */
[C---:B------:R-:W-:Y:S07]  /*9900*/  HMMA.16816.F32.BF16 R60, R132.reuse, R144, R60 ;  /* 0x00000090843c723c */ /* 0x040fee000004183c */
[--C-:B------:R-:W-:Y:S01]  /*9910*/  FFMA.FTZ R144, R169, c[0x0][0x2d0], -R186.reuse ;  /* 0x0000b400a9907a23 */ /* 0x100fe200000108ba */
[C---:B------:R-:W-:Y:S03]  /*9920*/  HMMA.16816.F32.BF16 R64, R132.reuse, R146, R64 ;  /* 0x000000928440723c */ /* 0x040fe60000041840 */
[----:B------:R4:W-:Y:S05]  /*9930*/  MUFU.EX2 R169, R144 ;  /* 0x0000009000a97308 */ /* 0x0009ea0000000800 */
[C---:B------:R-:W-:Y:S08]  /*9940*/  HMMA.16816.F32.BF16 R68, R132.reuse, R156, R68 ;  /* 0x0000009c8444723c */ /* 0x040ff00000041844 */
[C---:B------:R-:W-:Y:S01]  /*9950*/  HMMA.16816.F32.BF16 R72, R132.reuse, R158, R72 ;  /* 0x0000009e8448723c */ /* 0x040fe20000041848 */
[----:B------:R-:W-:Y:S07]  /*9960*/  LDSM.16.MT88.4 R156, [R220+0x1100] ;  /* 0x00110000dc9c783b */ /* 0x000fee0000004200 */
[C---:B------:R-:W-:Y:S01]  /*9970*/  HMMA.16816.F32.BF16 R76, R132.reuse, R160, R76 ;  /* 0x000000a0844c723c */ /* 0x040fe2000004184c */
[----:B----4-:R-:W4:Y:S07]  /*9980*/  LDSM.16.MT88.4 R144, [R222+0x6900] ;  /* 0x00690000de90783b */ /* 0x010f2e0000004200 */
[C---:B------:R-:W-:Y:S01]  /*9990*/  HMMA.16816.F32.BF16 R80, R132.reuse, R162, R80 ;  /* 0x000000a28450723c */ /* 0x040fe20000041850 */
[----:B------:R-:W-:Y:S07]  /*99a0*/  LDSM.16.MT88.4 R160, [R222+0x5100] ;  /* 0x00510000dea0783b */ /* 0x000fee0000004200 */
[C---:B---3--:R-:W-:Y:S07]  /*99b0*/  HMMA.16816.F32.BF16 R84, R132.reuse, R148, R84 ;  /* 0x000000948454723c */ /* 0x048fee0000041854 */
[--C-:B------:R-:W-:Y:S01]  /*99c0*/  FFMA.FTZ R148, R170, c[0x0][0x2d0], -R186.reuse ;  /* 0x0000b400aa947a23 */ /* 0x100fe200000108ba */
[C---:B------:R-:W-:Y:S03]  /*99d0*/  HMMA.16816.F32.BF16 R88, R132.reuse, R150, R88 ;  /* 0x000000968458723c */ /* 0x040fe60000041858 */
[----:B------:R3:W5:Y:S01]  /*99e0*/  MUFU.EX2 R170, R148 ;  /* 0x0000009400aa7308 */ /* 0x0007620000000800 */
[----:B------:R-:W-:Y:S04]  /*99f0*/  FFMA.FTZ R186, R174, c[0x0][0x2d0], -R186 ;  /* 0x0000b400aeba7a23 */ /* 0x000fe800000108ba */
[C---:B-1----:R-:W-:Y:S05]  /*9a00*/  HMMA.16816.F32.BF16 R92, R132.reuse, R136, R92 ;  /* 0x00000088845c723c */ /* 0x042fea000004185c */
[----:B------:R-:W-:Y:S02]  /*9a10*/  MUFU.EX2 R186, R186 ;  /* 0x000000ba00ba7308 */ /* 0x000fe40000000800 */
[--C-:B------:R-:W-:Y:S01]  /*9a20*/  FFMA.FTZ R136, R171, c[0x0][0x2d0], -R172.reuse ;  /* 0x0000b400ab887a23 */ /* 0x100fe200000108ac */
[C---:B------:R-:W-:Y:S04]  /*9a30*/  HMMA.16816.F32.BF16 R96, R132.reuse, R138, R96 ;  /* 0x0000008a8460723c */ /* 0x040fe80000041860 */
[----:B------:R-:W-:Y:S03]  /*9a40*/  FFMA.FTZ R172, R165, c[0x0][0x2d0], -R172 ;  /* 0x0000b400a5ac7a23 */ /* 0x000fe600000108ac */
[----:B------:R1:W1:Y:S01]  /*9a50*/  MUFU.EX2 R168, R136 ;  /* 0x0000008800a87308 */ /* 0x0002620000000800 */
[C---:B--2---:R-:W-:Y:S01]  /*9a60*/  HMMA.16816.F32.BF16 R100, R132.reuse, R140, R100 ;  /* 0x0000008c8464723c */ /* 0x044fe20000041864 */
[----:B---3--:R-:W2:Y:S07]  /*9a70*/  LDSM.16.MT88.4 R148, [R221+0x6900] ;  /* 0x00690000dd94783b */ /* 0x008eae0000004200 */
[C---:B------:R-:W-:Y:S01]  /*9a80*/  HMMA.16816.F32.BF16 R104, R132.reuse, R142, R104 ;  /* 0x0000008e8468723c */ /* 0x040fe20000041868 */
[----:B------:R-:W-:Y:S01]  /*9a90*/  MUFU.EX2 R171, R177 ;  /* 0x000000b100ab7308 */ /* 0x000fe20000000800 */
[----:B------:R-:W-:Y:S06]  /*9aa0*/  LDSM.16.MT88.4 R140, [R227+0x1100] ;  /* 0x00110000e38c783b */ /* 0x000fec0000004200 */
[C---:B----4-:R-:W-:Y:S03]  /*9ab0*/  HMMA.16816.F32.BF16 R108, R132.reuse, R144, R108 ;  /* 0x00000090846c723c */ /* 0x050fe6000004186c */
[----:B------:R-:W-:Y:S01]  /*9ac0*/  MUFU.EX2 R165, R172 ;  /* 0x000000ac00a57308 */ /* 0x000fe20000000800 */
[----:B-1----:R-:W1:Y:S04]  /*9ad0*/  LDSM.16.MT88.4 R136, [R220+0x6900] ;  /* 0x00690000dc88783b */ /* 0x002e680000004200 */
[C---:B------:R-:W-:Y:S04]  /*9ae0*/  HMMA.16816.F32.BF16 R112, R132.reuse, R146, R112 ;  /* 0x000000928470723c */ /* 0x040fe80000041870 */
[----:B------:R-:W3:Y:S04]  /*9af0*/  LDSM.16.MT88.4 R144, [R221+0x1100] ;  /* 0x00110000dd90783b */ /* 0x000ee80000004200 */
[C---:B--2---:R-:W-:Y:S08]  /*9b00*/  HMMA.16816.F32.BF16 R116, R132.reuse, R148, R116 ;  /* 0x000000948474723c */ /* 0x044ff00000041874 */
[C---:B------:R-:W-:Y:S01]  /*9b10*/  HMMA.16816.F32.BF16 R120, R132.reuse, R150, R120 ;  /* 0x000000968478723c */ /* 0x040fe20000041878 */
[----:B------:R-:W-:Y:S07]  /*9b20*/  LDSM.16.MT88.4 R148, [R221+0x3100] ;  /* 0x00310000dd94783b */ /* 0x000fee0000004200 */
[C---:B-1----:R-:W-:Y:S08]  /*9b30*/  HMMA.16816.F32.BF16 R124, R132.reuse, R136, R124 ;  /* 0x00000088847c723c */ /* 0x042ff0000004187c */
[----:B------:R-:W-:Y:S01]  /*9b40*/  HMMA.16816.F32.BF16 R128, R132, R138, R128 ;  /* 0x0000008a8480723c */ /* 0x000fe20000041880 */
[----:B------:R-:W1:Y:S06]  /*9b50*/  LDSM.16.MT88.4 R136, [R227+0x3100] ;  /* 0x00310000e388783b */ /* 0x000e6c0000004200 */
[----:B-----5:R-:W-:Y:S02]  /*9b60*/  F2FP.BF16.PACK_AB R132, R170, R169 ;  /* 0x000000a9aa84723e */ /* 0x020fe400000010ff */
[----:B------:R-:W-:Y:S03]  /*9b70*/  F2FP.BF16.PACK_AB R134, R198, R199 ;  /* 0x000000c7c686723e */ /* 0x000fe600000010ff */
[----:B------:R-:W-:Y:S02]  /*9b80*/  F2FP.BF16.PACK_AB R133, R197, R168 ;  /* 0x000000a8c585723e */ /* 0x000fe400000010ff */
[----:B------:R-:W-:Y:S07]  /*9b90*/  F2FP.BF16.PACK_AB R135, R195, R196 ;  /* 0x000000c4c387723e */ /* 0x000fee00000010ff */
[C---:B------:R-:W-:Y:S08]  /*9ba0*/  HMMA.16816.F32.BF16 R4, R132.reuse, R140, R4 ;  /* 0x0000008c8404723c */ /* 0x040ff00000041804 */
[C---:B------:R-:W-:Y:S01]  /*9bb0*/  HMMA.16816.F32.BF16 R8, R132.reuse, R142, R8 ;  /* 0x0000008e8408723c */ /* 0x040fe20000041808 */
[----:B------:R-:W2:Y:S07]  /*9bc0*/  LDSM.16.MT88.4 R140, [R222+0x3100] ;  /* 0x00310000de8c783b */ /* 0x000eae0000004200 */
[C---:B------:R-:W-:Y:S08]  /*9bd0*/  HMMA.16816.F32.BF16 R12, R132.reuse, R152, R12 ;  /* 0x00000098840c723c */ /* 0x040ff0000004180c */
[C---:B------:R-:W-:Y:S01]  /*9be0*/  HMMA.16816.F32.BF16 R16, R132.reuse, R154, R16 ;  /* 0x0000009a8410723c */ /* 0x040fe20000041810 */
[----:B------:R-:W4:Y:S07]  /*9bf0*/  LDSM.16.MT88.4 R152, [R220+0x3100] ;  /* 0x00310000dc98783b */ /* 0x000f2e0000004200 */
[C---:B---3--:R-:W-:Y:S08]  /*9c00*/  HMMA.16816.F32.BF16 R20, R132.reuse, R144, R20 ;  /* 0x000000908414723c */ /* 0x048ff00000041814 */
        /* <DEDUP_REMOVED lines=14> */
[C---:B----4-:R-:W-:Y:S07]  /*9cf0*/  HMMA.16816.F32.BF16 R60, R132.reuse, R152, R60 ;  /* 0x00000098843c723c */ /* 0x050fee000004183c */
[----:B------:R-:W-:Y:S01]  /*9d00*/  MOV R153, R169 ;  /* 0x000000a900997202 */ /* 0x000fe20000000f00 */
[C---:B------:R-:W-:Y:S01]  /*9d10*/  HMMA.16816.F32.BF16 R64, R132.reuse, R154, R64 ;  /* 0x0000009a8440723c */ /* 0x040fe20000041840 */
[----:B------:R-:W-:Y:S03]  /*9d20*/  MUFU.EX2 R169, R176 ;  /* 0x000000b000a97308 */ /* 0x000fe60000000800 */
[----:B------:R-:W-:Y:S04]  /*9d30*/  MOV R152, R168 ;  /* 0x000000a800987202 */ /* 0x000fe80000000f00 */
[C---:B---3--:R-:W-:Y:S03]  /*9d40*/  HMMA.16816.F32.BF16 R68, R132.reuse, R144, R68 ;  /* 0x000000908444723c */ /* 0x048fe60000041844 */
[----:B------:R-:W-:Y:S05]  /*9d50*/  MUFU.EX2 R168, R175 ;  /* 0x000000af00a87308 */ /* 0x000fea0000000800 */
[C---:B------:R-:W-:Y:S01]  /*9d60*/  HMMA.16816.F32.BF16 R72, R132.reuse, R146, R72 ;  /* 0x000000928448723c */ /* 0x040fe20000041848 */
[----:B------:R-:W3:Y:S07]  /*9d70*/  LDSM.16.MT88.4 R144, [R222+0x7100] ;  /* 0x00710000de90783b */ /* 0x000eee0000004200 */
[C---:B------:R-:W-:Y:S01]  /*9d80*/  HMMA.16816.F32.BF16 R76, R132.reuse, R160, R76 ;  /* 0x000000a0844c723c */ /* 0x040fe2000004184c */
[----:B------:R-:W-:Y:S06]  /*9d90*/  MUFU.EX2 R161, R178 ;  /* 0x000000b200a17308 */ /* 0x000fec0000000800 */
[----:B------:R-:W-:Y:S01]  /*9da0*/  MOV R160, R170 ;  /* 0x000000aa00a07202 */ /* 0x000fe20000000f00 */
[C---:B------:R-:W-:Y:S03]  /*9db0*/  HMMA.16816.F32.BF16 R80, R132.reuse, R162, R80 ;  /* 0x000000a28450723c */ /* 0x040fe60000041850 */
[----:B------:R4:W2:Y:S05]  /*9dc0*/  MUFU.EX2 R163, R179 ;  /* 0x000000b300a37308 */ /* 0x0008aa0000000800 */
[C---:B-----5:R-:W-:Y:S05]  /*9dd0*/  HMMA.16816.F32.BF16 R84, R132.reuse, R156, R84 ;  /* 0x0000009c8454723c */ /* 0x060fea0000041854 */
[----:B------:R5:W2:Y:S03]  /*9de0*/  MUFU.EX2 R170, R173 ;  /* 0x000000ad00aa7308 */ /* 0x000aa60000000800 */
[C---:B------:R-:W-:Y:S01]  /*9df0*/  HMMA.16816.F32.BF16 R88, R132.reuse, R158, R88 ;  /* 0x0000009e8458723c */ /* 0x040fe20000041858 */
[----:B------:R-:W-:Y:S07]  /*9e00*/  LDSM.16.MT88.4 R156, [R227+0x1900] ;  /* 0x00190000e39c783b */ /* 0x000fee0000004200 */
[C---:B-1----:R-:W-:Y:S01]  /*9e10*/  HMMA.16816.F32.BF16 R92, R132.reuse, R136, R92 ;  /* 0x00000088845c723c */ /* 0x042fe2000004185c */
[----:B----4-:R-:W-:Y:S07]  /*9e20*/  LDSM.16.MT88.4 R176, [R222+0x3900] ;  /* 0x00390000deb0783b */ /* 0x010fee0000004200 */
[C---:B------:R-:W-:Y:S01]  /*9e30*/  HMMA.16816.F32.BF16 R96, R132.reuse, R138, R96 ;  /* 0x0000008a8460723c */ /* 0x040fe20000041860 */
[----:B------:R-:W1:Y:S07]  /*9e40*/  LDSM.16.MT88.4 R136, [R220+0x7100] ;  /* 0x00710000dc88783b */ /* 0x000e6e0000004200 */
[C---:B--2---:R-:W-:Y:S01]  /*9e50*/  HMMA.16816.F32.BF16 R100, R132.reuse, R140, R100 ;  /* 0x0000008c8464723c */ /* 0x044fe20000041864 */
[----:B-----5:R-:W-:Y:S07]  /*9e60*/  LDSM.16.MT88.4 R172, [R227+0x3900] ;  /* 0x00390000e3ac783b */ /* 0x020fee0000004200 */
[C---:B------:R-:W-:Y:S01]  /*9e70*/  HMMA.16816.F32.BF16 R104, R132.reuse, R142, R104 ;  /* 0x0000008e8468723c */ /* 0x040fe20000041868 */
[----:B------:R-:W2:Y:S07]  /*9e80*/  LDSM.16.MT88.4 R140, [R222+0x1900] ;  /* 0x00190000de8c783b */ /* 0x000eae0000004200 */
[C---:B---3--:R-:W-:Y:S08]  /*9e90*/  HMMA.16816.F32.BF16 R108, R132.reuse, R144, R108 ;  /* 0x00000090846c723c */ /* 0x048ff0000004186c */
[C---:B------:R-:W-:Y:S01]  /*9ea0*/  HMMA.16816.F32.BF16 R112, R132.reuse, R146, R112 ;  /* 0x000000928470723c */ /* 0x040fe20000041870 */
[----:B------:R-:W3:Y:S07]  /*9eb0*/  LDSM.16.MT88.4 R144, [R221+0x1900] ;  /* 0x00190000dd90783b */ /* 0x000eee0000004200 */
        /* <DEDUP_REMOVED lines=13> */
[----:B------:R-:W-:Y:S02]  /*9f90*/  MOV R139, R168 ;  /* 0x000000a8008b7202 */ /* 0x000fe40000000f00 */
[----:B------:R-:W-:Y:S02]  /*9fa0*/  F2FP.BF16.PACK_AB R168, R136, R150 ;  /* 0x0000009688a8723e */ /* 0x000fe400000010ff */
[-C--:B------:R-:W-:Y:S02]  /*9fb0*/  F2FP.BF16.PACK_AB R170, R186, R138.reuse ;  /* 0x0000008abaaa723e */ /* 0x080fe400000010ff */
[----:B------:R-:W-:Y:S02]  /*9fc0*/  F2FP.BF16.PACK_AB R169, R139, R137 ;  /* 0x000000898ba9723e */ /* 0x000fe400000010ff */
[-C--:B------:R-:W-:Y:S07]  /*9fd0*/  F2FP.BF16.PACK_AB R171, R165, R135.reuse ;  /* 0x00000087a5ab723e */ /* 0x080fee00000010ff */
[C---:B------:R-:W-:Y:S01]  /*9fe0*/  HMMA.16816.F32.BF16 R160, R168.reuse, R156, R4 ;  /* 0x0000009ca8a0723c */ /* 0x040fe20000041804 */
[----:B------:R-:W1:Y:S07]  /*9ff0*/  LDSM.16.MT88.4 R4, [R221+0x3900] ;  /* 0x00390000dd04783b */ /* 0x000e6e0000004200 */
[C---:B------:R-:W-:Y:S07]  /*a000*/  HMMA.16816.F32.BF16 R156, R168.reuse, R158, R8 ;  /* 0x0000009ea89c723c */ /* 0x040fee0000041808 */
[----:B------:R-:W-:Y:S02]  /*a010*/  MOV R8, R135 ;  /* 0x0000008700087202 */ /* 0x000fe40000000f00 */
[C---:B--2---:R-:W-:Y:S03]  /*a020*/  HMMA.16816.F32.BF16 R132, R168.reuse, R140, R12 ;  /* 0x0000008ca884723c */ /* 0x044fe6000004180c */
[----:B------:R-:W-:Y:S02]  /*a030*/  MOV R9, R138 ;  /* 0x0000008a00097202 */ /* 0x000fe40000000f00 */
[----:B------:R-:W-:Y:S02]  /*a040*/  MOV R10, R139 ;  /* 0x0000008b000a7202 */ /* 0x000fe40000000f00 */
[----:B------:R-:W-:Y:S02]  /*a050*/  MOV R11, R136 ;  /* 0x00000088000b7202 */ /* 0x000fe40000000f00 */
[----:B------:R-:W-:Y:S02]  /*a060*/  MOV R15, R137 ;  /* 0x00000089000f7202 */ /* 0x000fe40000000f00 */
[C---:B------:R-:W-:Y:S07]  /*a070*/  HMMA.16816.F32.BF16 R136, R168.reuse, R142, R16 ;  /* 0x0000008ea888723c */ /* 0x040fee0000041810 */
[----:B------:R-:W-:Y:S01]  /*a080*/  MOV R19, R150 ;  /* 0x0000009600137202 */ /* 0x000fe20000000f00 */
[C---:B---3--:R-:W-:Y:S04]  /*a090*/  HMMA.16816.F32.BF16 R140, R168.reuse, R144, R20 ;  /* 0x00000090a88c723c */ /* 0x048fe80000041814 */
[----:B------:R-:W-:Y:S02]  /*a0a0*/  MOV R18, R15 ;  /* 0x0000000f00127202 */ /* 0x000fe40000000f00 */
[----:B------:R-:W-:Y:S01]  /*a0b0*/  LDSM.16.MT88.4 R12, [R227+0x5900] ;  /* 0x00590000e30c783b */ /* 0x000fe20000004200 */
[----:B------:R-:W-:Y:S01]  /*a0c0*/  MOV R21, R151 ;  /* 0x0000009700157202 */ /* 0x000fe20000000f00 */
[C---:B------:R-:W-:Y:S04]  /*a0d0*/  HMMA.16816.F32.BF16 R144, R168.reuse, R146, R24 ;  /* 0x00000092a890723c */ /* 0x040fe80000041818 */
[----:B------:R-:W-:Y:S02]  /*a0e0*/  MOV R22, R148 ;  /* 0x0000009400167202 */ /* 0x000fe40000000f00 */
[----:B------:R-:W-:Y:S01]  /*a0f0*/  MOV R23, R149 ;  /* 0x0000009500177202 */ /* 0x000fe20000000f00 */
[----:B------:R-:W-:Y:S01]  /*a100*/  LDSM.16.MT88.4 R24, [R220+0x5900] ;  /* 0x00590000dc18783b */ /* 0x000fe20000004200 */
[C---:B----4-:R-:W-:Y:S07]  /*a110*/  HMMA.16816.F32.BF16 R148, R168.reuse, R152, R28 ;  /* 0x00000098a894723c */ /* 0x050fee000004181c */
[----:B------:R-:W-:Y:S01]  /*a120*/  LDSM.16.MT88.4 R28, [R227+0x7900] ;  /* 0x00790000e31c783b */ /* 0x000fe20000004200 */
        /* <DEDUP_REMOVED lines=10> */
[----:B------:R-:W-:Y:S02]  /*a1d0*/  MOV R172, R19 ;  /* 0x0000001300ac7202 */ /* 0x000fe40000000f00 */
[----:B------:R-:W3:Y:S01]  /*a1e0*/  LDSM.16.MT88.4 R16, [R222+0x5900] ;  /* 0x00590000de10783b */ /* 0x000ee20000004200 */
[----:B------:R-:W-:Y:S01]  /*a1f0*/  MOV R175, R21 ;  /* 0x0000001500af7202 */ /* 0x000fe20000000f00 */
[C---:B------:R-:W-:Y:S04]  /*a200*/  HMMA.16816.F32.BF16 R48, R168.reuse, R178, R48 ;  /* 0x000000b2a830723c */ /* 0x040fe80000041830 */
[----:B------:R-:W-:Y:S02]  /*a210*/  MOV R174, R22 ;  /* 0x0000001600ae7202 */ /* 0x000fe40000000f00 */
[----:B------:R-:W-:Y:S02]  /*a220*/  MOV R177, R23 ;  /* 0x0000001700b17202 */ /* 0x000fe40000000f00 */
[C---:B-1----:R-:W-:Y:S01]  /*a230*/  HMMA.16816.F32.BF16 R52, R168.reuse, R4, R52 ;  /* 0x00000004a834723c */ /* 0x042fe20000041834 */
[----:B------:R-:W1:Y:S03]  /*a240*/  LDSM.16.MT88.4 R20, [R221+0x5900] ;  /* 0x00590000dd14783b */ /* 0x000e660000004200 */
[----:B------:R-:W-:Y:S02]  /*a250*/  FADD.FTZ R2, R177, R2 ;  /* 0x00000002b1027221 */ /* 0x000fe40000010000 */
[----:B------:R-:W-:Y:S02]  /*a260*/  FADD.FTZ R194, R174, R194 ;  /* 0x000000c2aec27221 */ /* 0x000fe40000010000 */
[C---:B------:R-:W-:Y:S01]  /*a270*/  HMMA.16816.F32.BF16 R56, R168.reuse, R6, R56 ;  /* 0x00000006a838723c */ /* 0x040fe20000041838 */
[----:B------:R-:W4:Y:S03]  /*a280*/  LDSM.16.MT88.4 R4, [R222+0x7900] ;  /* 0x00790000de04783b */ /* 0x000f260000004200 */
[----:B------:R-:W-:Y:S02]  /*a290*/  FADD.FTZ R2, R175, R2 ;  /* 0x00000002af027221 */ /* 0x000fe40000010000 */
[----:B------:R-:W-:Y:S02]  /*a2a0*/  FADD.FTZ R197, R197, R194 ;  /* 0x000000c2c5c57221 */ /* 0x000fe40000010000 */
[----:B------:R-:W-:Y:S04]  /*a2b0*/  FADD.FTZ R199, R199, R2 ;  /* 0x00000002c7c77221 */ /* 0x000fe80000010000 */
[----:B------:R-:W-:Y:S01]  /*a2c0*/  FADD.FTZ R197, R196, R197 ;  /* 0x000000c5c4c57221 */ /* 0x000fe20000010000 */
        /* <DEDUP_REMOVED lines=12> */
[----:B------:R-:W5:Y:S03]  /*a390*/  LDSM.16.MT88.4 R12, [R220+0x7900] ;  /* 0x00790000dc0c783b */ /* 0x000f660000004200 */
[----:B------:R-:W-:Y:S02]  /*a3a0*/  FADD.FTZ R195, R35, R195 ;  /* 0x000000c323c37221 */ /* 0x000fe40000010000 */
[----:B------:R-:W-:Y:S01]  /*a3b0*/  FADD.FTZ R240, R186, R2 ;  /* 0x00000002baf07221 */ /* 0x000fe20000010000 */
[-C--:B------:R-:W-:Y:S01]  /*a3c0*/  MOV R2, R164.reuse ;  /* 0x000000a400027202 */ /* 0x080fe20000000f00 */
[C---:B---3--:R-:W-:Y:S04]  /*a3d0*/  HMMA.16816.F32.BF16 R76, R168.reuse, R16, R76 ;  /* 0x00000010a84c723c */ /* 0x048fe8000004184c */
[----:B------:R-:W-:Y:S04]  /*a3e0*/  FADD.FTZ R239, R165, R195 ;  /* 0x000000c3a5ef7221 */ /* 0x000fe80000010000 */
[C---:B------:R-:W-:Y:S08]  /*a3f0*/  HMMA.16816.F32.BF16 R80, R168.reuse, R18, R80 ;  /* 0x00000012a850723c */ /* 0x040ff00000041850 */
        /* <DEDUP_REMOVED lines=10> */
[C---:B-----5:R-:W-:Y:S07]  /*a4a0*/  HMMA.16816.F32.BF16 R124, R168.reuse, R12, R124 ;  /* 0x0000000ca87c723c */ /* 0x060fee000004187c */
[----:B------:R-:W-:Y:S01]  /*a4b0*/  MOV R12, R164 ;  /* 0x000000a4000c7202 */ /* 0x000fe20000000f00 */
[----:B------:R-:W-:Y:S01]  /*a4c0*/  HMMA.16816.F32.BF16 R128, R168, R14, R128 ;  /* 0x0000000ea880723c */ /* 0x000fe20000041880 */
[----:B------:R-:W-:-:S07]  /*a4d0*/  @P0 BRA `(.L_x_2940) ;  /* 0xffffbcc000000947 */ /* 0x000fce000383ffff */
.L_x_2929:
        /* <DEDUP_REMOVED lines=26> */
.L_x_2942:
[----:B------:R-:W-:Y:S02]  /*a680*/  UMOV UR5, 0x1 ;  /* 0x0000000100057882 */ /* 0x000fe40000000000 */
[----:B------:R-:W-:Y:S02]  /*a690*/  ULDC UR4, c[0x0][0x32c] ;  /* 0x0000cb0000047ab9 */ /* 0x000fe40000000800 */
[----:B------:R-:W-:-:S03]  /*a6a0*/  UISETP.NE.AND UP0, UPT, UR5, UR4, UPT ;  /* 0x000000040500728c */ /* 0x000fc6000bf05270 */
[----:B------:R-:W-:Y:S02]  /*a6b0*/  ULDC.64 UR4, c[0x0][0x330] ;  /* 0x0000cc0000047ab9 */ /* 0x000fe40000000a00 */
[----:B------:R-:W-:-:S07]  /*a6c0*/  UIMAD.WIDE.U32 UR28, UR26, UR4, URZ ;  /* 0x000000041a1c72a5 */ /* 0x000fce000f8e003f */
[----:B------:R-:W-:Y:S02]  /*a6d0*/  @UP0 UMOV UR27, UR29 ;  /* 0x0000001d001b0c82 */ /* 0x000fe40008000000 */
[----:B------:R-:W-:Y:S02]  /*a6e0*/  @UP0 USHF.R.U32.HI UR26, URZ, UR5, UR27 ;  /* 0x000000053f1a0299 */ /* 0x000fe4000801161b */
.L_x_2943:
[----:B------:R-:W-:Y:S02]  /*a6f0*/  ULDC UR4, c[0x0][0x32c] ;  /* 0x0000cb0000047ab9 */ /* 0x000fe40000000800 */
[----:B------:R-:W-:-:S04]  /*a700*/  UIMAD UR4, UR26, UR4, URZ ;  /* 0x000000041a0472a4 */ /* 0x000fc8000f8e023f */
[----:B------:R-:W-:-:S04]  /*a710*/  UISETP.LT.AND UP0, UPT, UR23, UR4, UPT ;  /* 0x000000041700728c */ /* 0x000fc8000bf01270 */
[----:B------:R-:W-:-:S04]  /*a720*/  USEL UR23, UR23, UR4, !UP0 ;  /* 0x0000000417177287 */ /* 0x000fc8000c000000 */
.L_x_2941:
        /* <DEDUP_REMOVED lines=20> */
.L_x_2947:
        /* <DEDUP_REMOVED lines=69> */
.L_x_2945:
        /* <DEDUP_REMOVED lines=273> */
.L_x_2946:
[----:B-1----:R-:W-:Y:S01]  /*bdd0*/  FMNMX.FTZ R166, R4, R3, !PT ;  /* 0x0000000304a67209 */ /* 0x002fe20007810000 */
        /* <DEDUP_REMOVED lines=392> */
[C---:B---3--:R-:W-:Y:S01]  /*d660*/  HMMA.16816.F32.BF16 R60, R12.reuse, R160, R60 ;  /* 0x000000a00c3c723c */ /* 0x048fe2000004183c */
[----:B------:R3:W-:Y:S07]  /*d670*/  MUFU.EX2 R161, R34 ;  /* 0x0000002200a17308 */ /* 0x0007ee0000000800 */
[C---:B------:R-:W-:Y:S08]  /*d680*/  HMMA.16816.F32.BF16 R64, R12.reuse, R162, R64 ;  /* 0x000000a20c40723c */ /* 0x040ff00000041840 */
[C---:B----4-:R-:W-:Y:S08]  /*d690*/  HMMA.16816.F32.BF16 R68, R12.reuse, R24, R68 ;  /* 0x000000180c44723c */ /* 0x050ff00000041844 */
[C---:B------:R-:W-:Y:S01]  /*d6a0*/  HMMA.16816.F32.BF16 R72, R12.reuse, R26, R72 ;  /* 0x0000001a0c48723c */ /* 0x040fe20000041848 */
[----:B------:R-:W4:Y:S07]  /*d6b0*/  LDSM.16.MT88.4 R24, [R222+0x7100] ;  /* 0x00710000de18783b */ /* 0x000f2e0000004200 */
        /* <DEDUP_REMOVED lines=14> */
[----:B---3--:R-:W-:Y:S01]  /*d7a0*/  LDSM.16.MT88.4 R32, [R220+0x1900] ;  /* 0x00190000dc20783b */ /* 0x008fe20000004200 */
[----:B------:R-:W1:Y:S06]  /*d7b0*/  MUFU.EX2 R174, R174 ;  /* 0x000000ae00ae7308 */ /* 0x000e6c0000000800 */
[C---:B------:R-:W-:Y:S01]  /*d7c0*/  HMMA.16816.F32.BF16 R96, R12.reuse, R18, R96 ;  /* 0x000000120c60723c */ /* 0x040fe20000041860 */
[----:B------:R-:W2:Y:S03]  /*d7d0*/  LDSM.16.MT88.4 R16, [R220+0x7100] ;  /* 0x00710000dc10783b */ /* 0x000ea60000004200 */
[----:B------:R-:W3:Y:S04]  /*d7e0*/  MUFU.EX2 R175, R175 ;  /* 0x000000af00af7308 */ /* 0x000ee80000000800 */
[C---:B------:R-:W-:Y:S01]  /*d7f0*/  HMMA.16816.F32.BF16 R100, R12.reuse, R20, R100 ;  /* 0x000000140c64723c */ /* 0x040fe20000041864 */
[----:B------:R-:W-:Y:S05]  /*d800*/  LDSM.16.MT88.4 R168, [R227+0x3900] ;  /* 0x00390000e3a8783b */ /* 0x000fea0000004200 */
[----:B------:R-:W5:Y:S02]  /*d810*/  MUFU.EX2 R190, R190 ;  /* 0x000000be00be7308 */ /* 0x000f640000000800 */
[C---:B------:R-:W-:Y:S01]  /*d820*/  HMMA.16816.F32.BF16 R104, R12.reuse, R22, R104 ;  /* 0x000000160c68723c */ /* 0x040fe20000041868 */
[----:B------:R-:W5:Y:S03]  /*d830*/  LDSM.16.MT88.4 R20, [R227+0x1900] ;  /* 0x00190000e314783b */ /* 0x000f660000004200 */
[----:B-1----:R-:W-:Y:S04]  /*d840*/  FADD.FTZ R183, R174, R183 ;  /* 0x000000b7aeb77221 */ /* 0x002fe80000010000 */
[C---:B----4-:R-:W-:Y:S01]  /*d850*/  HMMA.16816.F32.BF16 R108, R12.reuse, R24, R108 ;  /* 0x000000180c6c723c */ /* 0x050fe2000004186c */
[----:B------:R-:W1:Y:S03]  /*d860*/  MUFU.EX2 R189, R189 ;  /* 0x000000bd00bd7308 */ /* 0x000e660000000800 */
[----:B---3--:R-:W-:Y:S04]  /*d870*/  FADD.FTZ R183, R175, R183 ;  /* 0x000000b7afb77221 */ /* 0x008fe80000010000 */
[C---:B------:R-:W-:Y:S01]  /*d880*/  HMMA.16816.F32.BF16 R112, R12.reuse, R26, R112 ;  /* 0x0000001a0c70723c */ /* 0x040fe20000041870 */
[----:B------:R-:W3:Y:S07]  /*d890*/  LDSM.16.MT88.4 R24, [R221+0x1900] ;  /* 0x00190000dd18783b */ /* 0x000eee0000004200 */
[C---:B------:R-:W-:Y:S07]  /*d8a0*/  HMMA.16816.F32.BF16 R116, R12.reuse, R156, R116 ;  /* 0x0000009c0c74723c */ /* 0x040fee0000041874 */
[----:B------:R-:W-:Y:S01]  /*d8b0*/  MOV R157, R161 ;  /* 0x000000a1009d7202 */ /* 0x000fe20000000f00 */
[C---:B------:R-:W-:Y:S08]  /*d8c0*/  HMMA.16816.F32.BF16 R120, R12.reuse, R158, R120 ;  /* 0x0000009e0c78723c */ /* 0x040ff00000041878 */
[C---:B--2---:R-:W-:Y:S08]  /*d8d0*/  HMMA.16816.F32.BF16 R124, R12.reuse, R16, R124 ;  /* 0x000000100c7c723c */ /* 0x044ff0000004187c */
[----:B------:R-:W-:Y:S01]  /*d8e0*/  HMMA.16816.F32.BF16 R128, R12, R18, R128 ;  /* 0x000000120c80723c */ /* 0x000fe20000041880 */
[----:B------:R-:W2:Y:S06]  /*d8f0*/  LDSM.16.MT88.4 R16, [R222+0x3900] ;  /* 0x00390000de10783b */ /* 0x000eac0000004200 */
[----:B------:R-:W-:Y:S01]  /*d900*/  F2FP.BF16.PACK_AB R12, R173, R172 ;  /* 0x000000acad0c723e */ /* 0x000fe200000010ff */
[----:B------:R-:W-:Y:S01]  /*d910*/  FADD.FTZ R172, R172, R180 ;  /* 0x000000b4acac7221 */ /* 0x000fe20000010000 */
[----:B------:R-:W-:Y:S03]  /*d920*/  F2FP.BF16.PACK_AB R13, R175, R174 ;  /* 0x000000aeaf0d723e */ /* 0x000fe600000010ff */
[C---:B-----5:R-:W-:Y:S01]  /*d930*/  F2FP.BF16.PACK_AB R14, R190.reuse, R199 ;  /* 0x000000c7be0e723e */ /* 0x060fe200000010ff */
[----:B------:R-:W-:Y:S01]  /*d940*/  FADD.FTZ R172, R173, R172 ;  /* 0x000000acadac7221 */ /* 0x000fe20000010000 */
[-C--:B-1----:R-:W-:Y:S03]  /*d950*/  F2FP.BF16.PACK_AB R15, R189, R157.reuse ;  /* 0x0000009dbd0f723e */ /* 0x082fe600000010ff */
[----:B------:R-:W-:Y:S04]  /*d960*/  FADD.FTZ R172, R199, R172 ;  /* 0x000000acc7ac7221 */ /* 0x000fe80000010000 */
[C---:B------:R-:W-:Y:S03]  /*d970*/  HMMA.16816.F32.BF16 R160, R12.reuse, R20, R4 ;  /* 0x000000140ca0723c */ /* 0x040fe60000041804 */
[----:B------:R-:W-:Y:S04]  /*d980*/  FADD.FTZ R240, R190, R172 ;  /* 0x000000acbef07221 */ /* 0x000fe80000010000 */
[----:B------:R-:W-:Y:S02]  /*d990*/  MOV R7, R157 ;  /* 0x0000009d00077202 */ /* 0x000fe40000000f00 */
[C---:B------:R-:W-:Y:S01]  /*d9a0*/  HMMA.16816.F32.BF16 R156, R12.reuse, R22, R8 ;  /* 0x000000160c9c723c */ /* 0x040fe20000041808 */
[----:B------:R-:W-:Y:S07]  /*d9b0*/  LDSM.16.MT88.4 R8, [R220+0x3900] ;  /* 0x00390000dc08783b */ /* 0x000fee0000004200 */
[C---:B------:R-:W-:Y:S01]  /*d9c0*/  HMMA.16816.F32.BF16 R132, R12.reuse, R28, R132 ;  /* 0x0000001c0c84723c */ /* 0x040fe20000041884 */
[----:B------:R-:W-:Y:S06]  /*d9d0*/  LDSM.16.MT88.4 R20, [R227+0x5900] ;  /* 0x00590000e314783b */ /* 0x000fec0000004200 */
[----:B------:R-:W-:Y:S01]  /*d9e0*/  MOV R29, R7 ;  /* 0x00000007001d7202 */ /* 0x000fe20000000f00 */
        /* <DEDUP_REMOVED lines=9> */
[----:B------:R-:W-:Y:S01]  /*da80*/  MOV R169, R29 ;  /* 0x0000001d00a97202 */ /* 0x000fe20000000f00 */
        /* <DEDUP_REMOVED lines=14> */
[C---:B------:R-:W-:Y:S08]  /*db70*/  HMMA.16816.F32.BF16 R72, R12.reuse, R22, R72 ;  /* 0x000000160c48723c */ /* 0x040ff00000041848 */
[C---:B---3--:R-:W-:Y:S08]  /*db80*/  HMMA.16816.F32.BF16 R76, R12.reuse, R24, R76 ;  /* 0x000000180c4c723c */ /* 0x048ff0000004184c */
[C---:B------:R-:W-:Y:S08]  /*db90*/  HMMA.16816.F32.BF16 R80, R12.reuse, R26, R80 ;  /* 0x0000001a0c50723c */ /* 0x040ff00000041850 */
[C---:B----4-:R-:W-:Y:S08]  /*dba0*/  HMMA.16816.F32.BF16 R84, R12.reuse, R28, R84 ;  /* 0x0000001c0c54723c */ /* 0x050ff00000041854 */
[C---:B------:R-:W-:Y:S08]  /*dbb0*/  HMMA.16816.F32.BF16 R88, R12.reuse, R30, R88 ;  /* 0x0000001e0c58723c */ /* 0x040ff00000041858 */
[C---:B------:R-:W-:Y:S08]  /*dbc0*/  HMMA.16816.F32.BF16 R92, R12.reuse, R32, R92 ;  /* 0x000000200c5c723c */ /* 0x040ff0000004185c */
[C---:B------:R-:W-:Y:S08]  /*dbd0*/  HMMA.16816.F32.BF16 R96, R12.reuse, R34, R96 ;  /* 0x000000220c60723c */ /* 0x040ff00000041860 */
[C---:B--2---:R-:W-:Y:S08]  /*dbe0*/  HMMA.16816.F32.BF16 R100, R12.reuse, R16, R100 ;  /* 0x000000100c64723c */ /* 0x044ff00000041864 */
[C---:B------:R-:W-:Y:S01]  /*dbf0*/  HMMA.16816.F32.BF16 R104, R12.reuse, R18, R104 ;  /* 0x000000120c68723c */ /* 0x040fe20000041868 */
[----:B------:R-:W2:Y:S07]  /*dc00*/  LDSM.16.MT88.4 R16, [R220+0x7900] ;  /* 0x00790000dc10783b */ /* 0x000eae0000004200 */
[C---:B-1----:R-:W-:Y:S08]  /*dc10*/  HMMA.16816.F32.BF16 R108, R12.reuse, R4, R108 ;  /* 0x000000040c6c723c */ /* 0x042ff0000004186c */
[C---:B------:R-:W-:Y:S08]  /*dc20*/  HMMA.16816.F32.BF16 R112, R12.reuse, R6, R112 ;  /* 0x000000060c70723c */ /* 0x040ff00000041870 */
[C---:B-----5:R-:W-:Y:S08]  /*dc30*/  HMMA.16816.F32.BF16 R116, R12.reuse, R8, R116 ;  /* 0x000000080c74723c */ /* 0x060ff00000041874 */
[C---:B------:R-:W-:Y:S08]  /*dc40*/  HMMA.16816.F32.BF16 R120, R12.reuse, R10, R120 ;  /* 0x0000000a0c78723c */ /* 0x040ff00000041878 */
[C---:B--2---:R-:W-:Y:S08]  /*dc50*/  HMMA.16816.F32.BF16 R124, R12.reuse, R16, R124 ;  /* 0x000000100c7c723c */ /* 0x044ff0000004187c */
[----:B------:R-:W-:Y:S07]  /*dc60*/  HMMA.16816.F32.BF16 R128, R12, R18, R128 ;  /* 0x000000120c80723c */ /* 0x000fee0000041880 */
[----:B------:R-:W-:Y:S01]  /*dc70*/  MOV R12, R164 ;  /* 0x000000a4000c7202 */ /* 0x000fe20000000f00 */
[----:B------:R-:W-:-:S05]  /*dc80*/  @P0 BRA `(.L_x_2947) ;  /* 0xffffcbe000000947 */ /* 0x000fca000383ffff */
.L_x_2944:
        /* <DEDUP_REMOVED lines=14> */
.L_x_2958:
[----:B------:R-:W-:Y:S04]  /*dd70*/  DEPBAR.LE SB0, 0x0 ;  /* 0x000080000000791a */ /* 0x000fe80000000000 */
[----:B------:R-:W-:Y:S01]  /*dd80*/  BAR.SYNC.DEFER_BLOCKING 0x0 ;  /* 0x0000000000007b1d */ /* 0x000fe20000010000 */
[----:B------:R-:W-:Y:S01]  /*dd90*/  SHF.R.S32.HI R0, RZ, 0x1f, R234 ;  /* 0x0000001fff007819 */ /* 0x000fe200000114ea */
[----:B------:R-:W-:Y:S01]  /*dda0*/  IMAD.WIDE.U32 R4, R234, c[0x0][0x208], RZ ;  /* 0x00008200ea047a25 */ /* 0x000fe200078e00ff */
[----:B------:R-:W-:Y:S01]  /*ddb0*/  SHF.R.S32.HI R28, RZ, 0x1f, R233 ;  /* 0x0000001fff1c7819 */ /* 0x000fe200000114e9 */
[----:B------:R-:W-:Y:S02]  /*ddc0*/  UISETP.GT.AND UP0, UPT, UR22, UR7, UPT ;  /* 0x000000071600728c */ /* 0x000fe4000bf04270 */
        /* <DEDUP_REMOVED lines=255> */
[----:B------:R-:W-:Y:S01]  /*edc0*/  ISETP.NE.AND P1, PT, R232, 0x1, PT ;  /* 0x00000001e800780c */ /* 0x000fe20003f25270 */
[----:B------:R-:W-:Y:S04]  /*edd0*/  IMAD.MOV.U32 R233, RZ, RZ, RZ ;  /* 0x000000ffffe97224 */ /* 0x000fe800078e00ff */
        /* <DEDUP_REMOVED lines=52> */
[----:B------:R1:W-:Y:S03]  /*f120*/  LDGSTS.E.BYPASS.LTC128B.128 [R231+0xf100], [R170.64], !P6 ;  /* 0x0f100000aae77fae */ /* 0x0003e6000f101d52 */
.L_x_2949:
        /* <DEDUP_REMOVED lines=33> */
.L_x_2952:
[----:B------:R-:W-:Y:S04]  /*f340*/  MOV R166, 0x1 ;  /* 0x0000000100a67802 */ /* 0x000fe80000000f00 */
[----:B------:R-:W-:Y:S11]  /*f350*/  ISETP.NE.AND P0, PT, R166, c[0x0][0x32c], PT ;  /* 0x0000cb00a6007a0c */ /* 0x000ff60003f05270 */
[----:B------:R-:W-:Y:S02]  /*f360*/  @!UPT UIADD3 URZ, URZ, URZ, URZ ;  /* 0x0000003f3f3ff290 */ /* 0x000fe4000fffe03f */
[----:B------:R-:W-:Y:S05]  /*f370*/  @P0 IMAD.HI.U32 R166, R167, c[0x0][0x330], RZ ;  /* 0x0000cc00a7a60a27 */ /* 0x000fea00078e00ff */
[----:B------:R-:W-:Y:S02]  /*f380*/  @P0 SHF.R.U32.HI R167, RZ, c[0x0][0x334], R166 ;  /* 0x0000cd00ffa70a19 */ /* 0x000fe400000116a6 */
.L_x_2953:
[----:B------:R-:W-:Y:S05]  /*f390*/  BSYNC B0 ;  /* 0x0000000000007941 */ /* 0x000fea0003800000 */
.L_x_2951:
[----:B------:R-:W-:Y:S04]  /*f3a0*/  IMAD R167, R167, c[0x0][0x32c], -R0 ;  /* 0x0000cb00a7a77a24 */ /* 0x000fe800078e0a00 */
[----:B------:R-:W-:Y:S05]  /*f3b0*/  IMAD.IADD R167, R167, 0x1, -R237 ;  /* 0x00000001a7a77824 */ /* 0x000fea00078e0aed */
[----:B------:R-:W-:Y:S02]  /*f3c0*/  IADD3 R166, R167, c[0x0][0x32c], RZ ;  /* 0x0000cb00a7a67a10 */ /* 0x000fe40007ffe0ff */
[----:B------:R-:W-:Y:S02]  /*f3d0*/  IMNMX R172, R172, R167, !PT ;  /* 0x000000a7acac7217 */ /* 0x000fe40007800200 */
[----:B------:R-:W-:Y:S02]  /*f3e0*/  IMNMX R173, R173, R166, PT ;  /* 0x000000a6adad7217 */ /* 0x000fe40003800200 */
.L_x_2950:
        /* <DEDUP_REMOVED lines=85> */
.L_x_2956:
[----:B------:R-:W-:Y:S04]  /*f940*/  MOV R12, 0x1 ;  /* 0x00000001000c7802 */ /* 0x000fe80000000f00 */
[----:B------:R-:W-:Y:S11]  /*f950*/  ISETP.NE.AND P0, PT, R12, c[0x0][0x32c], PT ;  /* 0x0000cb000c007a0c */ /* 0x000ff60003f05270 */
[----:B------:R-:W-:Y:S02]  /*f960*/  @!UPT UIADD3 URZ, URZ, URZ, URZ ;  /* 0x0000003f3f3ff290 */ /* 0x000fe4000fffe03f */
[----:B------:R-:W-:Y:S05]  /*f970*/  @P0 IMAD.HI.U32 R12, R13, c[0x0][0x330], RZ ;  /* 0x0000cc000d0c0a27 */ /* 0x000fea00078e00ff */
[----:B------:R-:W-:Y:S02]  /*f980*/  @P0 SHF.R.U32.HI R13, RZ, c[0x0][0x334], R12 ;  /* 0x0000cd00ff0d0a19 */ /* 0x000fe4000001160c */
.L_x_2957:
[----:B------:R-:W-:Y:S05]  /*f990*/  BSYNC B0 ;  /* 0x0000000000007941 */ /* 0x000fea0003800000 */
.L_x_2955:
[----:B------:R-:W-:Y:S04]  /*f9a0*/  IMAD R0, R13, c[0x0][0x32c], -R0 ;  /* 0x0000cb000d007a24 */ /* 0x000fe800078e0a00 */
[----:B------:R-:W-:Y:S05]  /*f9b0*/  IMAD.IADD R12, R0, 0x1, -R237 ;  /* 0x00000001000c7824 */ /* 0x000fea00078e0aed */
[----:B------:R-:W-:Y:S02]  /*f9c0*/  IADD3 R0, R12, c[0x0][0x32c], RZ ;  /* 0x0000cb000c007a10 */ /* 0x000fe40007ffe0ff */
[----:B------:R-:W-:Y:S02]  /*f9d0*/  IMNMX R5, R5, R12, !PT ;  /* 0x0000000c05057217 */ /* 0x000fe40007800200 */
[----:B------:R-:W-:Y:S02]  /*f9e0*/  IMNMX R4, R4, R0, PT ;  /* 0x0000000004047217 */ /* 0x000fe40003800200 */
.L_x_2954:
        /* <DEDUP_REMOVED lines=556> */
.L_x_2948:
[----:B------:R-:W1:Y:S01]  /*11cb0*/  SHFL.BFLY PT, R5, R240, 0x2, 0x1f ;  /* 0x0c401f00f0057f89 */ /* 0x000e6200000e0000 */
[----:B------:R-:W-:-:S02]  /*11cc0*/  MOV R4, RZ ;  /* 0x000000ff00047202 */ /* 0x000fc40000000f00 */
[----:B------:R-:W-:Y:S01]  /*11cd0*/  MOV R7, 0xff800000 ;  /* 0xff80000000077802 */ /* 0x000fe20000000f00 */
        /* <DEDUP_REMOVED lines=152> */
.L_x_2910:
        /* <DEDUP_REMOVED lines=66> */
[----:B------:R-:W-:Y:S01]  /*12a80*/  IMAD.IADD R16, R13, 0x1, R4 ;  /* 0x000000010d107824 */ /* 0x000fe200078e0204 */
        /* <DEDUP_REMOVED lines=101> */
[----:B-1----:R-:W-:-:S03]  /*130e0*/  IMAD.U32 R14, RZ, RZ, UR4 ;  /* 0x00000004ff0e7e24 */ /* 0x002fc6000f8e00ff */
[----:B------:R-:W-:Y:S04]  /*130f0*/  STS [R17+0xc080], R124 ;  /* 0x00c0807c11007388 */ /* 0x000fe80000000800 */
[----:B------:R-:W-:Y:S04]  /*13100*/  STS [R17+0xc480], R126 ;  /* 0x00c4807e11007388 */ /* 0x000fe80000000800 */
[----:B------:R-:W-:Y:S04]  /*13110*/  STS [R13+0xc000], R128 ;  /* 0x00c000800d007388 */ /* 0x000fe80000000800 */
[----:B------:R1:W-:Y:S01]  /*13120*/  STS [R13+0xc400], R3 ;  /* 0x00c400030d007388 */ /* 0x0003e20000000800 */
[----:B--2---:R-:W-:Y:S01]  /*13130*/  IMAD.U32 R15, RZ, RZ, UR5 ;  /* 0x00000005ff0f7e24 */ /* 0x004fe2000f8e00ff */
[----:B------:R-:W-:-:S02]  /*13140*/  ULDC.64 UR4, c[0x0][0x508] ;  /* 0x0001420000047ab9 */ /* 0x000fc40000000a00 */
[----:B------:R-:W-:Y:S01]  /*13150*/  BAR.SYNC.DEFER_BLOCKING 0x1, 0x100 ;  /* 0x0044000000007b1d */ /* 0x000fe20000010000 */
[----:B------:R-:W-:-:S04]  /*13160*/  UISETP.NE.U32.AND UP0, UPT, URZ, UR4, UPT ;  /* 0x000000043f00728c */ /* 0x000fc8000bf05070 */
[----:B------:R-:W-:Y:S01]  /*13170*/  UISETP.NE.AND.EX UP0, UPT, URZ, UR5, UPT, UP0 ;  /* 0x000000053f00728c */ /* 0x000fe2000bf05300 */
[----:B-1----:R-:W2:Y:S02]  /*13180*/  @P0 LDG.E R3, [R14.64] ;  /* 0x000000120e030981 */ /* 0x002ea4000c1e1900 */
[----:B------:R-:W-:-:S03]  /*13190*/  ULDC.64 UR4, c[0x0][0x508] ;  /* 0x0001420000047ab9 */ /* 0x000fc60000000a00 */
[----:B------:R-:W-:-:S05]  /*131a0*/  PLOP3.LUT P1, PT, PT, PT, UP0, 0x80, 0x0 ;  /* 0x000000000000781c */ /* 0x000fca0003f2f008 */
[----:B------:R-:W-:Y:S01]  /*131b0*/  @UP0 UIMAD.WIDE UR4, UR13, UR6, UR4 ;  /* 0x000000060d0402a5 */ /* 0x000fe2000f8e0204 */
[----:B------:R-:W-:-:S05]  /*131c0*/  IMAD.MOV.U32 R4, RZ, RZ, c[0x0][0x388] ;  /* 0x0000e200ff047624 */ /* 0x000fca00078e00ff */
        /* <DEDUP_REMOVED lines=14> */
.L_x_2960:
[----:B-1----:R-:W-:Y:S01]  /*132b0*/  LOP3.LUT R3, R9, 0xffffffe0, RZ, 0xc0, !PT ;  /* 0xffffffe009037812 */ /* 0x002fe200078ec0ff */
[----:B------:R-:W-:Y:S01]  /*132c0*/  IMAD.MOV.U32 R9, RZ, RZ, c[0x0][0x4e8] ;  /* 0x00013a00ff097624 */ /* 0x000fe200078e00ff */
[----:B------:R-:W-:Y:S01]  /*132d0*/  SHF.R.S32.HI R6, RZ, 0x1f, R11 ;  /* 0x0000001fff067819 */ /* 0x000fe2000001140b */
[----:B------:R-:W1:Y:S01]  /*132e0*/  S2R R75, SR_CTAID.X ;  /* 0x00000000004b7919 */ /* 0x000e620000002500 */
[----:B------:R-:W-:Y:S01]  /*132f0*/  LEA.HI R10, R5, R5, RZ, 0x1 ;  /* 0x00000005050a7211 */ /* 0x000fe200078f08ff */
[----:B------:R-:W-:Y:S01]  /*13300*/  IMAD.IADD R3, R0, 0x1, -R3 ;  /* 0x0000000100037824 */ /* 0x000fe200078e0a03 */
[----:B------:R-:W-:Y:S01]  /*13310*/  ISETP.NE.AND P1, PT, R9, 0x1, PT ;  /* 0x000000010900780c */ /* 0x000fe20003f25270 */
[----:B------:R-:W-:Y:S01]  /*13320*/  ULDC.64 UR6, c[0x0][0x490] ;  /* 0x0001240000067ab9 */ /* 0x000fe20000000a00 */
[----:B------:R-:W-:Y:S01]  /*13330*/  LEA.HI R6, R6, R11, RZ, 0x3 ;  /* 0x0000000b06067211 */ /* 0x000fe200078f18ff */
[----:B------:R-:W-:Y:S01]  /*13340*/  USHF.R.S32.HI UR11, URZ, 0x1f, UR13 ;  /* 0x0000001f3f0b7899 */ /* 0x000fe2000801140d */
[----:B------:R-:W-:Y:S01]  /*13350*/  SHF.R.S32.HI R9, RZ, 0x1f, R3 ;  /* 0x0000001fff097819 */ /* 0x000fe20000011403 */
[----:B------:R-:W-:Y:S01]  /*13360*/  ULDC.64 UR4, c[0x0][0x3a0] ;  /* 0x0000e80000047ab9 */ /* 0x000fe20000000a00 */
[----:B------:R-:W-:Y:S01]  /*13370*/  LOP3.LUT R6, R6, 0xffffff8, RZ, 0xc0, !PT ;  /* 0x0ffffff806067812 */ /* 0x000fe200078ec0ff */
[----:B------:R-:W-:Y:S01]  /*13380*/  UIMAD UR9, UR8, UR6, URZ ;  /* 0x00000006080972a4 */ /* 0x000fe2000f8e023f */
[----:B------:R-:W-:Y:S01]  /*13390*/  LEA.HI R9, R9, R3, RZ, 0x2 ;  /* 0x0000000309097211 */ /* 0x000fe200078f10ff */
[----:B------:R-:W-:Y:S01]  /*133a0*/  UMOV UR14, UR20 ;  /* 0x00000014000e7c82 */ /* 0x000fe20008000000 */
[----:B------:R-:W-:Y:S01]  /*133b0*/  LOP3.LUT R10, R10, 0x1ffffffe, RZ, 0xc0, !PT ;  /* 0x1ffffffe0a0a7812 */ /* 0x000fe200078ec0ff */
[----:B------:R-:W-:Y:S01]  /*133c0*/  IMAD.IADD R6, R11, 0x1, -R6 ;  /* 0x000000010b067824 */ /* 0x000fe200078e0a06 */
[----:B------:R-:W-:Y:S01]  /*133d0*/  SHF.R.S32.HI R9, RZ, 0x2, R9 ;  /* 0x00000002ff097819 */ /* 0x000fe20000011409 */
[----:B------:R-:W-:Y:S01]  /*133e0*/  UMOV UR15, UR21 ;  /* 0x00000015000f7c82 */ /* 0x000fe20008000000 */
[----:B------:R-:W-:Y:S01]  /*133f0*/  LOP3.LUT P2, RZ, R3, 0x3, RZ, 0xc0, !PT ;  /* 0x0000000303ff7812 */ /* 0x000fe2000784c0ff */
[----:B------:R-:W-:Y:S01]  /*13400*/  IMAD.IADD R5, R5, 0x1, -R10 ;  /* 0x0000000105057824 */ /* 0x000fe200078e0a0a */
[----:B------:R-:W-:Y:S01]  /*13410*/  UIMAD UR12, UR21, UR4, URZ ;  /* 0x00000004150c72a4 */ /* 0x000fe2000f8e023f */
[----:B------:R-:W-:Y:S01]  /*13420*/  IMAD R6, R6, 0x10, R9 ;  /* 0x0000001006067824 */ /* 0x000fe200078e0209 */
[----:B------:R-:W-:Y:S01]  /*13430*/  USEL UR11, UR11, URZ, !UP1 ;  /* 0x0000003f0b0b7287 */ /* 0x000fe2000c800000 */
[CC--:B------:R-:W-:Y:S01]  /*13440*/  LEA.HI R3, R2.reuse, R0.reuse, RZ, 0x3 ;  /* 0x0000000002037211 */ /* 0x0c0fe200078f18ff */
[----:B------:R-:W-:Y:S01]  /*13450*/  UIMAD.WIDE.U32 UR14, UR10, UR6, UR14 ;  /* 0x000000060a0e72a5 */ /* 0x000fe2000f8e000e */
[----:B------:R-:W-:Y:S01]  /*13460*/  IMAD R5, R5, 0x8, R6 ;  /* 0x0000000805057824 */ /* 0x000fe200078e0206 */
[----:B------:R-:W-:Y:S01]  /*13470*/  UIMAD UR9, UR10, UR7, UR9 ;  /* 0x000000070a0972a4 */ /* 0x000fe2000f8e0209 */
[----:B------:R-:W-:Y:S01]  /*13480*/  LOP3.LUT R10, R3, 0xfffffff8, RZ, 0xc0, !PT ;  /* 0xfffffff8030a7812 */ /* 0x000fe200078ec0ff */
[----:B------:R-:W-:Y:S01]  /*13490*/  UIMAD.WIDE.U32 UR16, UR20, UR4, URZ ;  /* 0x00000004141072a5 */ /* 0x000fe2000f8e003f */
[----:B-1----:R-:W-:Y:S01]  /*134a0*/  IMAD R9, R75, 0x80, R5 ;  /* 0x000000804b097824 */ /* 0x002fe200078e0205 */
[----:B------:R-:W-:Y:S01]  /*134b0*/  ULDC.64 UR6, c[0x0][0x498] ;  /* 0x0001260000067ab9 */ /* 0x000fe20000000a00 */
[----:B------:R-:W-:Y:S01]  /*134c0*/  SHF.R.S32.HI R3, RZ, 0x3, R3 ;  /* 0x00000003ff037819 */ /* 0x000fe20000011403 */
[----:B------:R-:W-:Y:S01]  /*134d0*/  UIMAD UR12, UR20, UR5, UR12 ;  /* 0x00000005140c72a4 */ /* 0x000fe2000f8e020c */
[----:B------:R-:W-:Y:S01]  /*134e0*/  @P1 IMAD.HI.U32 R5, R9, c[0x0][0x4ec], RZ ;  /* 0x00013b0009051a27 */ /* 0x000fe200078e00ff */
[----:B------:R-:W-:Y:S01]  /*134f0*/  MOV R12, R9 ;  /* 0x00000009000c7202 */ /* 0x000fe20000000f00 */
[----:B------:R-:W-:Y:S01]  /*13500*/  USEL UR13, UR13, URZ, !UP1 ;  /* 0x0000003f0d0d7287 */ /* 0x000fe2000c800000 */
[----:B------:R-:W-:Y:S01]  /*13510*/  BSSY B0, `(.L_x_2961) ;  /* 0x0000078000007945 */ /* 0x000fe20003800000 */
[----:B------:R-:W-:Y:S01]  /*13520*/  UIMAD UR20, UR11, UR6, URZ ;  /* 0x000000060b1472a4 */ /* 0x000fe2000f8e023f */
[----:B------:R-:W-:Y:S01]  /*13530*/  @P1 SHF.R.U32.HI R12, RZ, c[0x0][0x4f0], R5 ;  /* 0x00013c00ff0c1a19 */ /* 0x000fe20000011605 */
[----:B------:R-:W-:Y:S01]  /*13540*/  UIADD3 UR15, UR15, UR9, URZ ;  /* 0x000000090f0f7290 */ /* 0x000fe2000fffe03f */
[----:B------:R-:W-:Y:S01]  /*13550*/  LEA.HI R5, R2, R0, RZ, 0x6 ;  /* 0x0000000002057211 */ /* 0x000fe200078f30ff */
[----:B------:R-:W-:Y:S01]  /*13560*/  UIMAD UR7, UR13, UR7, UR20 ;  /* 0x000000070d0772a4 */ /* 0x000fe2000f8e0214 */
[----:B------:R-:W-:Y:S01]  /*13570*/  IMAD.IADD R0, R0, 0x1, -R10 ;  /* 0x0000000100007824 */ /* 0x000fe200078e0a0a */
[----:B------:R-:W-:Y:S01]  /*13580*/  UIMAD.WIDE.U32 UR14, UR13, UR6, UR14 ;  /* 0x000000060d0e72a5 */ /* 0x000fe2000f8e000e */
[--C-:B------:R-:W-:Y:S01]  /*13590*/  IMAD.MOV R2, RZ, RZ, -R12.reuse ;  /* 0x000000ffff027224 */ /* 0x100fe200078e0a0c */
[----:B------:R-:W-:Y:S01]  /*135a0*/  SHF.R.S32.HI R10, RZ, 0x1f, R12 ;  /* 0x0000001fff0a7819 */ /* 0x000fe2000001140c */
[----:B------:R-:W-:Y:S01]  /*135b0*/  IMAD R15, R0, 0x20, R3 ;  /* 0x00000020000f7824 */ /* 0x000fe200078e0203 */
[----:B------:R-:W-:Y:S01]  /*135c0*/  ULDC.64 UR4, c[0x0][0x3e8] ;  /* 0x0000fa0000047ab9 */ /* 0x000fe20000000a00 */
[----:B------:R-:W-:Y:S01]  /*135d0*/  IMAD R9, R2, c[0x0][0x4e8], R9 ;  /* 0x00013a0002097a24 */ /* 0x000fe200078e0209 */
[----:B------:R-:W-:Y:S01]  /*135e0*/  IADD3 R12, P0, R12, UR14, RZ ;  /* 0x0000000e0c0c7c10 */ /* 0x000fe2000ff1e0ff */
[----:B------:R-:W-:Y:S01]  /*135f0*/  IMAD.U32 R2, RZ, RZ, UR7 ;  /* 0x00000007ff027e24 */ /* 0x000fe2000f8e00ff */
[----:B------:R-:W-:Y:S01]  /*13600*/  LEA R15, R75, R15, 0x7 ;  /* 0x0000000f4b0f7211 */ /* 0x000fe200078e38ff */
[----:B------:R-:W-:Y:S01]  /*13610*/  UIMAD UR8, UR8, UR4, URZ ;  /* 0x00000004080872a4 */ /* 0x000fe2000f8e023f */
[----:B------:R-:W-:Y:S01]  /*13620*/  SHF.R.S32.HI R11, RZ, 0x1f, R9 ;  /* 0x0000001fff0b7819 */ /* 0x000fe20000011409 */
[----:B------:R-:W-:Y:S01]  /*13630*/  UIADD3 UR17, UR17, UR12, URZ ;  /* 0x0000000c11117290 */ /* 0x000fe2000fffe03f */
[----:B------:R-:W-:Y:S01]  /*13640*/  IADD3.X R13, R10, UR15, R2, P0, !PT ;  /* 0x0000000f0a0d7c10 */ /* 0x000fe200087fe402 */
[----:B------:R-:W-:Y:S01]  /*13650*/  IMAD.SHL.U32 R2, R3, 0x40, RZ ;  /* 0x0000004003027824 */ /* 0x000fe200078e00ff */
[----:B------:R-:W-:Y:S01]  /*13660*/  UIMAD UR5, UR10, UR5, UR8 ;  /* 0x000000050a0572a4 */ /* 0x000fe2000f8e0208 */
[----:B------:R-:W-:Y:S01]  /*13670*/  IMAD R11, R11, c[0x0][0x488], RZ ;  /* 0x000122000b0b7a24 */ /* 0x000fe200078e02ff */
[----:B------:R-:W-:Y:S01]  /*13680*/  UIMAD.WIDE.U32 UR16, UR10, UR4, UR16 ;  /* 0x000000040a1072a5 */ /* 0x000fe2000f8e0010 */
[----:B------:R-:W-:Y:S01]  /*13690*/  IMAD.WIDE.U32 R12, R9, c[0x0][0x488], R12 ;  /* 0x00012200090c7a25 */ /* 0x000fe200078e000c */
[----:B------:R-:W-:Y:S01]  /*136a0*/  LOP3.LUT R2, R2, 0x1c0, RZ, 0xc0, !PT ;  /* 0x000001c002027812 */ /* 0x000fe200078ec0ff */
[----:B------:R-:W-:-:S02]  /*136b0*/  ULDC.64 UR6, c[0x0][0x3f0] ;  /* 0x0000fc0000067ab9 */ /* 0x000fc40000000a00 */
[----:B------:R-:W-:Y:S01]  /*136c0*/  IMAD R11, R9, c[0x0][0x48c], R11 ;  /* 0x00012300090b7a24 */ /* 0x000fe200078e020b */
[----:B------:R-:W-:Y:S01]  /*136d0*/  LEA R10, P0, R12, c[0x0][0x450], 0x2 ;  /* 0x000114000c0a7a11 */ /* 0x000fe200078010ff */
[----:B------:R-:W-:Y:S01]  /*136e0*/  IMAD.SHL.U32 R0, R0, 0x8, RZ ;  /* 0x0000000800007824 */ /* 0x000fe200078e00ff */
[----:B------:R-:W-:Y:S01]  /*136f0*/  SHF.R.U32.HI R9, RZ, 0x3, R2 ;  /* 0x00000003ff097819 */ /* 0x000fe20000011602 */
[----:B------:R-:W-:Y:S01]  /*13700*/  @P1 IMAD.HI.U32 R16, R15, c[0x0][0x4ec], RZ ;  /* 0x00013b000f101a27 */ /* 0x000fe200078e00ff */
[----:B------:R-:W-:Y:S02]  /*13710*/  UIMAD UR11, UR11, UR6, URZ ;  /* 0x000000060b0b72a4 */ /* 0x000fe4000f8e023f */
[----:B------:R-:W-:Y:S01]  /*13720*/  LOP3.LUT R2, R2, 0x38, R0, 0xf8, !PT ;  /* 0x0000003802027812 */ /* 0x000fe200078ef800 */
[----:B------:R-:W-:Y:S01]  /*13730*/  IMAD.IADD R11, R13, 0x1, R11 ;  /* 0x000000010d0b7824 */ /* 0x000fe200078e020b */
[----:B------:R-:W-:Y:S01]  /*13740*/  UIADD3 UR17, UR17, UR5, URZ ;  /* 0x0000000511117290 */ /* 0x000fe2000fffe03f */
[----:B------:R-:W-:Y:S01]  /*13750*/  IMAD.MOV.U32 R14, RZ, RZ, R15 ;  /* 0x000000ffff0e7224 */ /* 0x000fe200078e000f */
[----:B------:R-:W-:Y:S01]  /*13760*/  @P1 SHF.R.U32.HI R14, RZ, c[0x0][0x4f0], R16 ;  /* 0x00013c00ff0e1a19 */ /* 0x000fe20000011610 */
[----:B------:R-:W-:Y:S01]  /*13770*/  UIMAD UR7, UR13, UR7, UR11 ;  /* 0x000000070d0772a4 */ /* 0x000fe2000f8e020b */
[----:B------:R-:W-:Y:S01]  /*13780*/  LEA.HI.X R11, R12, c[0x0][0x454], R11, 0x2, P0 ;  /* 0x000115000c0b7a11 */ /* 0x000fe200000f140b */
[----:B------:R-:W-:Y:S01]  /*13790*/  UIMAD.WIDE.U32 UR16, UR13, UR6, UR16 ;  /* 0x000000060d1072a5 */ /* 0x000fe2000f8e0010 */
[----:B------:R-:W-:Y:S01]  /*137a0*/  LOP3.LUT R9, R2, R9, RZ, 0x3c, !PT ;  /* 0x0000000902097212 */ /* 0x000fe200078e3cff */
[--C-:B------:R-:W-:Y:S01]  /*137b0*/  IMAD.MOV R18, RZ, RZ, -R14.reuse ;  /* 0x000000ffff127224 */ /* 0x100fe200078e0a0e */
[----:B------:R-:W-:Y:S01]  /*137c0*/  SHF.R.S32.HI R2, RZ, 0x1f, R14 ;  /* 0x0000001fff027819 */ /* 0x000fe2000001140e */
[----:B------:R-:W-:Y:S01]  /*137d0*/  SHFL.IDX PT, R12, R10, RZ, 0x1c1f ;  /* 0x001c1fff0a0c7589 */ /* 0x000fe200000e0000 */
[----:B------:R-:W-:Y:S01]  /*137e0*/  IMAD R6, R75, 0x80, R6 ;  /* 0x000000804b067824 */ /* 0x000fe200078e0206 */
[----:B------:R-:W-:Y:S01]  /*137f0*/  UIADD3 UR7, UR17, UR7, URZ ;  /* 0x0000000711077290 */ /* 0x000fe2000fffe03f */
[----:B------:R-:W-:Y:S01]  /*13800*/  IMAD R18, R18, c[0x0][0x4e8], R15 ;  /* 0x00013a0012127a24 */ /* 0x000fe200078e020f */
[----:B------:R-:W1:Y:S01]  /*13810*/  SHFL.IDX PT, R13, R11, RZ, 0x1c1f ;  /* 0x001c1fff0b0d7589 */ /* 0x000e6200000e0000 */
[----:B------:R-:W-:Y:S01]  /*13820*/  IMAD R15, R2, c[0x0][0x3e0], RZ ;  /* 0x0000f800020f7a24 */ /* 0x000fe200078e02ff */
[----:B------:R-:W-:Y:S01]  /*13830*/  MOV R17, UR17 ;  /* 0x0000001100117c02 */ /* 0x000fe20008000f00 */
[----:B-----5:R-:W-:Y:S01]  /*13840*/  IMAD R2, R4, c[0x0][0x4e8], RZ ;  /* 0x00013a0004027a24 */ /* 0x020fe200078e02ff */
[----:B------:R-:W-:Y:S01]  /*13850*/  SHFL.IDX PT, R10, R10, 0x1, 0x1c1f ;  /* 0x003c1f000a0a7f89 */ /* 0x000fe200000e0000 */
[----:B------:R-:W-:Y:S01]  /*13860*/  IADD3 R4, R6, 0x8, RZ ;  /* 0x0000000806047810 */ /* 0x000fe20007ffe0ff */
[----:B------:R-:W-:-:S02]  /*13870*/  IMAD.U32 R16, RZ, RZ, UR16 ;  /* 0x00000010ff107e24 */ /* 0x000fc4000f8e00ff */
[----:B------:R-:W2:Y:S01]  /*13880*/  SHFL.IDX PT, R11, R11, 0x1, 0x1c1f ;  /* 0x003c1f000b0b7f89 */ /* 0x000ea200000e0000 */
[----:B------:R-:W-:Y:S01]  /*13890*/  IMAD.U32 R17, RZ, RZ, UR7 ;  /* 0x00000007ff117e24 */ /* 0x000fe2000f8e00ff */
[-C--:B------:R-:W-:Y:S01]  /*138a0*/  ISETP.GE.OR P1, PT, R6, R2.reuse, P2 ;  /* 0x000000020600720c */ /* 0x080fe20001726670 */
[----:B------:R-:W-:Y:S01]  /*138b0*/  IMAD.SHL.U32 R5, R5, 0x8, RZ ;  /* 0x0000000805057824 */ /* 0x000fe200078e00ff */
[----:B------:R-:W-:Y:S01]  /*138c0*/  ISETP.GE.OR P0, PT, R4, R2, P2 ;  /* 0x000000020400720c */ /* 0x000fe20001706670 */
[C---:B------:R-:W-:Y:S01]  /*138d0*/  IMAD.WIDE.U32 R16, R14.reuse, c[0x0][0x3e0], R16 ;  /* 0x0000f8000e107a25 */ /* 0x040fe200078e0010 */
[----:B------:R-:W-:Y:S02]  /*138e0*/  SHF.R.S32.HI R6, RZ, 0x1f, R18 ;  /* 0x0000001fff067819 */ /* 0x000fe40000011412 */
[----:B------:R-:W-:Y:S01]  /*138f0*/  LOP3.LUT R5, R9, 0x7ffffe00, R5, 0xf8, !PT ;  /* 0x7ffffe0009057812 */ /* 0x000fe200078ef805 */
[----:B------:R-:W-:Y:S01]  /*13900*/  IMAD R15, R14, c[0x0][0x3e4], R15 ;  /* 0x0000f9000e0f7a24 */ /* 0x000fe200078e020f */
[----:B------:R-:W-:Y:S01]  /*13910*/  MOV R14, R16 ;  /* 0x00000010000e7202 */ /* 0x000fe20000000f00 */
[----:B------:R-:W-:-:S02]  /*13920*/  IMAD R6, R6, c[0x0][0x3d8], RZ ;  /* 0x0000f60006067a24 */ /* 0x000fc400078e02ff */
        /* <DEDUP_REMOVED lines=54> */
.L_x_2962:
[----:B--234-:R-:W-:Y:S05]  /*13c90*/  BSYNC B0 ;  /* 0x0000000000007941 */ /* 0x01cfea0003800000 */
.L_x_2961:
        /* <DEDUP_REMOVED lines=30> */
.L_x_2964:
[----:B------:R-:W-:Y:S05]  /*13e80*/  BSYNC B0 ;  /* 0x0000000000007941 */ /* 0x000fea0003800000 */
.L_x_2963:
        /* <DEDUP_REMOVED lines=30> */
.L_x_2966:
[----:B------:R-:W-:Y:S05]  /*14070*/  BSYNC B0 ;  /* 0x0000000000007941 */ /* 0x000fea0003800000 */
.L_x_2965:
        /* <DEDUP_REMOVED lines=31> */
.L_x_2959:
        /* <DEDUP_REMOVED lines=31> */
.L_x_2967:
        /* <DEDUP_REMOVED lines=43> */
.L_x_2969:
[----:B------:R-:W-:Y:S05]  /*14710*/  BSYNC B0 ;  /* 0x0000000000007941 */ /* 0x000fea0003800000 */
.L_x_2968:
        /* <DEDUP_REMOVED lines=77> */
.L_x_2971:
[----:B------:R-:W-:Y:S05]  /*14bf0*/  BSYNC B0 ;  /* 0x0000000000007941 */ /* 0x000fea0003800000 */
.L_x_2970:
        /* <DEDUP_REMOVED lines=27> */
.L_x_2973:
[----:B------:R-:W-:Y:S05]  /*14db0*/  BSYNC B0 ;  /* 0x0000000000007941 */ /* 0x000fea0003800000 */
.L_x_2972:
        /* <DEDUP_REMOVED lines=27> */
.L_x_2975:
[----:B------:R-:W-:Y:S05]  /*14f70*/  BSYNC B0 ;  /* 0x0000000000007941 */ /* 0x000fea0003800000 */
.L_x_2974:
        /* <DEDUP_REMOVED lines=28> */
.L_x_2976:
        /* <DEDUP_REMOVED lines=12> */
.L_x_3676:


//--------------------- .text._ZN7cutlass13device_kernelIN5flash19enable_sm80_to_sm89INS1_16FlashAttnFwdSm80INS1_25CollectiveMainloopFwdSm80ILi8ELi1ELb0EN4cute5tupleIJNS5_1CILi128EEENS7_ILi48EEENS7_ILi256EEEEEELi256ENS_10bfloat16_tEfNS_4arch4Sm80ELb0ELb1ELb0ELb1ELb1ELb1ELb1ELb0EEENS1_21CollectiveEpilogueFwdINS6_IJS8_SA_S9_EEENS6_IJNS7_ILi1EEESI_SI_EEESC_SE_Li256ELb1ELb1ELb0ELb0EEENS1_19SingleTileSchedulerILb1ELb0ELb1ELi128EEEEEEEEEvNT_6ParamsE --------------------------
	.section	.text._ZN7cutlass13device_kernelIN5flash19enable_sm80_to_sm89INS1_16FlashAttnFwdSm80INS1_25CollectiveMainloopFwdSm80ILi8ELi1ELb0EN4cute5tupleIJNS5_1CILi128EEENS7_ILi48EEENS7_ILi256EEEEEELi256ENS_10bfloat16_tEfNS_4arch4Sm80ELb0ELb1ELb0ELb1ELb1ELb1ELb1ELb0EEENS1_21CollectiveEpilogueFwdINS6_IJS8_SA_S9_EEENS6_IJNS7_ILi1EEESI_SI_EEESC_SE_Li256ELb1ELb1ELb0ELb0EEENS1_19SingleTileSchedulerILb1ELb0ELb1ELi128EEEEEEEEEvNT_6ParamsE,"ax",@progbits
	.sectioninfo	@"SHI_REGISTERS=255"
	.align	128
.text._ZN7cutlass13device_kernelIN5flash19enable_sm80_to_sm89INS1_16FlashAttnFwdSm80INS1_25CollectiveMainloopFwdSm80ILi8ELi1ELb0EN4cute5tupleIJNS5_1CILi128EEENS7_ILi48EEENS7_ILi256EEEEEELi256ENS_10bfloat16_tEfNS_4arch4Sm80ELb0ELb1ELb0ELb1ELb1ELb1ELb1ELb0EEENS1_21CollectiveEpilogueFwdINS6_IJS8_SA_S9_EEENS6_IJNS7_ILi1EEESI_SI_EEESC_SE_Li256ELb1ELb1ELb0ELb0EEENS1_19SingleTileSchedulerILb1ELb0ELb1ELi128EEEEEEEEEvNT_6ParamsE:
        .type           _ZN7cutlass13device_kernelIN5flash19enable_sm80_to_sm89INS1_16FlashAttnFwdSm80INS1_25CollectiveMainloopFwdSm80ILi8ELi1ELb0EN4cute5tupleIJNS5_1CILi128EEENS7_ILi48EEENS7_ILi256EEEEEELi256ENS_10bfloat16_tEfNS_4arch4Sm80ELb0ELb1ELb0ELb1ELb1ELb1ELb1ELb0EEENS1_21CollectiveEpilogueFwdINS6_IJS8_SA_S9_EEENS6_IJNS7_ILi1EEESI_SI_EEESC_SE_Li256ELb1ELb1ELb0ELb0EEENS1_19SingleTileSchedulerILb1ELb0ELb1ELi128EEEEEEEEEvNT_6ParamsE,@function
        .size           _ZN7cutlass13device_kernelIN5flash19enable_sm80_to_sm89INS1_16FlashAttnFwdSm80INS1_25CollectiveMainloopFwdSm80ILi8ELi1ELb0EN4cute5tupleIJNS5_1CILi128EEENS7_ILi48EEENS7_ILi256EEEEEELi256ENS_10bfloat16_tEfNS_4arch4Sm80ELb0ELb1ELb0ELb1ELb1ELb1ELb1ELb0EEENS1_21CollectiveEpilogueFwdINS6_IJS8_SA_S9_EEENS6_IJNS7_ILi1EEESI_SI_EEESC_SE_Li256ELb1ELb1ELb0ELb0EEENS1_19SingleTileSchedulerILb1ELb0ELb1ELi128EEEEEEEEEvNT_6ParamsE,(.L_x_3677 - _ZN7cutlass13device_kernelIN5flash19enable_sm80_to_sm89INS1_16FlashAttnFwdSm80INS1_25CollectiveMainloopFwdSm80ILi8ELi1ELb0EN4cute5tupleIJNS5_1CILi128EEENS7_ILi48EEENS7_ILi256EEEEEELi256ENS_10bfloat16_tEfNS_4arch4Sm80ELb0ELb1ELb0ELb1ELb1ELb1ELb1ELb0EEENS1_21CollectiveEpilogueFwdINS6_IJS8_SA_S9_EEENS6_IJNS7_ILi1EEESI_SI_EEESC_SE_Li256ELb1ELb1ELb0ELb0EEENS1_19SingleTileSchedulerILb1ELb0ELb1ELi128EEEEEEEEEvNT_6ParamsE)
        .other          _ZN7cutlass13device_kernelIN5flash19enable_sm80_to_sm89INS1_16FlashAttnFwdSm80INS1_25CollectiveMainloopFwdSm80ILi8ELi1ELb0EN4cute5tupleIJNS5_1CILi128EEENS7_ILi48EEENS7_ILi256EEEEEELi256ENS_10bfloat16_tEfNS_4arch4Sm80ELb0ELb1ELb0ELb1ELb1ELb1ELb1ELb0EEENS1_21CollectiveEpilogueFwdINS6_IJS8_SA_S9_EEENS6_IJNS7_ILi1EEESI_SI_EEESC_SE_Li256ELb1ELb1ELb0ELb0EEENS1_19SingleTileSchedulerILb1ELb0ELb1ELi128EEEEEEEEEvNT_6ParamsE,@"STO_CUDA_ENTRY STV_DEFAULT"
_ZN7cutlass13device_kernelIN5flash19enable_sm80_to_sm89INS1_16FlashAttnFwdSm80INS1_25CollectiveMainloopFwdSm80ILi8ELi1ELb0EN4cute5tupleIJNS5_1CILi128EEENS7_ILi48EEENS7_ILi256EEEEEELi256ENS_10bfloat16_tEfNS_4arch4Sm80ELb0ELb1ELb0ELb1ELb1ELb1ELb1ELb0EEENS1_21CollectiveEpilogueFwdINS6_IJS8_SA_S9_EEENS6_IJNS7_ILi1EEESI_SI_EEESC_SE_Li256ELb1ELb1ELb0ELb0EEENS1_19SingleTileSchedulerILb1ELb0ELb1ELi128EEEEEEEEEvNT_6ParamsE:
        /* <DEDUP_REMOVED lines=17> */
.L_x_2978:
        /* <DEDUP_REMOVED lines=8> */
.L_x_2980:
[----:B------:R-:W-:-:S05]  /*0190*/  MOV R0, c[0x0][0x54c] ;  /* 0x0001530000007a02 */ /* 0x000fca0000000f00 */
.L_x_2979:
[----:B-----5:R-:W-:Y:S01]  /*01a0*/  IMAD R0, R0, c[0x0][0x548], RZ ;  /* 0x0001520000007a24 */ /* 0x020fe200078e02ff */
[----:B------:R-:W-:-:S04]  /*01b0*/  SHF.L.U32 R164, R167, 0x7, RZ ;  /* 0x00000007a7a47819 */ /* 0x000fc800000006ff */
[----:B------:R-:W-:-:S04]  /*01c0*/  ISETP.GE.AND P0, PT, R164, R0, PT ;  /* 0x00000000a400720c */ /* 0x000fc80003f06270 */
[----:B------:R-:W-:Y:S01]  /*01d0*/  SEL R252, R5, 0xffffffff, !P0 ;  /* 0xffffffff05fc7807 */ /* 0x000fe20004000000 */
[----:B------:R-:W-:Y:S05]  /*01e0*/  BRA `(.L_x_2981) ;  /* 0x0000012000007947 */ /* 0x000fea0003800000 */
.L_x_2977:
[----:B---3--:R-:W-:-:S04]  /*01f0*/  ISETP.NE.U32.AND P0, PT, RZ, c[0x0][0x568], PT ;  /* 0x00015a00ff007a0c */ /* 0x008fc80003f05070 */
[----:B------:R-:W-:-:S13]  /*0200*/  ISETP.NE.AND.EX P0, PT, RZ, c[0x0][0x56c], PT, P0 ;  /* 0x00015b00ff007a0c */ /* 0x000fda0003f05300 */
[----:B------:R-:W-:Y:S05]  /*0210*/  @!P0 BRA `(.L_x_2982) ;  /* 0x0000002000008947 */ /* 0x000fea0003800000 */
[----:B------:R1:W5:Y:S01]  /*0220*/  LDG.E R0, [R2.64] ;  /* 0x0000000e02007981 */ /* 0x000362000c1e1900 */
[----:B------:R-:W-:Y:S05]  /*0230*/  BRA `(.L_x_2983) ;  /* 0x0000009000007947 */ /* 0x000fea0003800000 */
.L_x_2982:
        /* <DEDUP_REMOVED lines=8> */
.L_x_2984:
[----:B------:R-:W-:-:S05]  /*02c0*/  MOV R0, c[0x0][0x54c] ;  /* 0x0001530000007a02 */ /* 0x000fca0000000f00 */
.L_x_2983:
[----:B-----5:R-:W-:Y:S01]  /*02d0*/  IMAD R0, R0, c[0x0][0x548], RZ ;  /* 0x0001520000007a24 */ /* 0x020fe200078e02ff */
[----:B------:R-:W-:-:S04]  /*02e0*/  SHF.L.U32 R164, R167, 0x7, RZ ;  /* 0x00000007a7a47819 */ /* 0x000fc800000006ff */
[----:B------:R-:W-:-:S04]  /*02f0*/  ISETP.GE.AND P0, PT, R164, R0, PT ;  /* 0x00000000a400720c */ /* 0x000fc80003f06270 */
[----:B------:R-:W-:-:S04]  /*0300*/  SEL R252, R5, 0xffffffff, !P0 ;  /* 0xffffffff05fc7807 */ /* 0x000fc80004000000 */
.L_x_2981:
[----:B------:R-:W-:-:S13]  /*0310*/  ISETP.GE.AND P0, PT, R252, RZ, PT ;  /* 0x000000fffc00720c */ /* 0x000fda0003f06270 */
        /* <DEDUP_REMOVED lines=11> */
[----:B------:R-:W-:-:S02]  /*03d0*/  MOV R0, RZ ;  /* 0x000000ff00007202 */ /* 0x000fc40000000f00 */
        /* <DEDUP_REMOVED lines=29> */
.L_x_2985:
[----:B-----5:R1:W-:Y:S01]  /*05b0*/  STL [R1+0x58], R19 ;  /* 0x0000581301007387 */ /* 0x0203e20000100800 */
[----:B------:R-:W-:-:S04]  /*05c0*/  ISETP.NE.U32.AND P0, PT, RZ, c[0x0][0x368], PT ;  /* 0x0000da00ff007a0c */ /* 0x000fc80003f05070 */
[----:B------:R-:W-:-:S13]  /*05d0*/  ISETP.NE.AND.EX P0, PT, RZ, c[0x0][0x36c], PT, P0 ;  /* 0x0000db00ff007a0c */ /* 0x000fda0003f05300 */
[----:B------:R-:W-:Y:S05]  /*05e0*/  @!P0 BRA `(.L_x_2986) ;  /* 0x0000003000008947 */ /* 0x000fea0003800000 */
[----:B------:R-:W-:-:S05]  /*05f0*/  IMAD.WIDE R6, R252, R12, c[0x0][0x368] ;  /* 0x0000da00fc067625 */ /* 0x000fca00078e020c */
[----:B------:R2:W5:Y:S01]  /*0600*/  LDG.E R11, [R6.64] ;  /* 0x0000000e060b7981 */ /* 0x000562000c1e1900 */
[----:B------:R-:W-:Y:S05]  /*0610*/  BRA `(.L_x_2987) ;  /* 0x0000004000007947 */ /* 0x000fea0003800000 */
.L_x_2986:
[----:B------:R-:W-:Y:S05]  /*0620*/  @!P2 BRA `(.L_x_2987) ;  /* 0x000000300000a947 */ /* 0x000fea0003800000 */
[----:B------:R2:W3:Y:S04]  /*0630*/  LDG.E R0, [R6.64] ;  /* 0x0000000e06007981 */ /* 0x0004e8000c1e1900 */
[----:B--2---:R-:W3:Y:S02]  /*0640*/  LDG.E R6, [R6.64+0x4] ;  /* 0x0000040e06067981 */ /* 0x004ee4000c1e1900 */
[----:B---3--:R-:W-:Y:S02]  /*0650*/  IADD3 R11, -R0, R6, RZ ;  /* 0x00000006000b7210 */ /* 0x008fe40007ffe1ff */
.L_x_2987:
        /* <DEDUP_REMOVED lines=37> */
.L_x_2989:
[----:B------:R-:W-:-:S13]  /*08b0*/  ISETP.NE.AND P0, PT, R8, 0x1, PT ;  /* 0x000000010800780c */ /* 0x000fda0003f05270 */
[----:B------:R-:W-:-:S05]  /*08c0*/  @P0 IMAD.HI.U32 R2, R0, c[0x0][0x330], RZ ;  /* 0x0000cc0000020a27 */ /* 0x000fca00078e00ff */
[----:B------:R-:W-:-:S05]  /*08d0*/  @P0 SHF.R.U32.HI R0, RZ, c[0x0][0x334], R2 ;  /* 0x0000cd00ff000a19 */ /* 0x000fca0000011602 */
.L_x_2990:
[----:B------:R-:W-:-:S05]  /*08e0*/  IMAD R0, R0, R8, c[0x0][0x32c] ;  /* 0x0000cb0000007624 */ /* 0x000fca00078e0208 */
[----:B------:R-:W-:Y:S02]  /*08f0*/  IMNMX R6, R6, R0, PT ;  /* 0x0000000006067217 */ /* 0x000fe40003800200 */
.L_x_2988:
        /* <DEDUP_REMOVED lines=14> */
.L_x_2992:
[----:B------:R-:W-:-:S13]  /*09e0*/  ISETP.NE.AND P0, PT, R8, 0x1, PT ;  /* 0x000000010800780c */ /* 0x000fda0003f05270 */
[----:B------:R-:W-:-:S05]  /*09f0*/  @P0 IMAD.HI.U32 R2, R0, c[0x0][0x330], RZ ;  /* 0x0000cc0000020a27 */ /* 0x000fca00078e00ff */
[----:B------:R-:W-:-:S05]  /*0a00*/  @P0 SHF.R.U32.HI R0, RZ, c[0x0][0x334], R2 ;  /* 0x0000cd00ff000a19 */ /* 0x000fca0000011602 */
.L_x_2993:
[----:B------:R-:W-:-:S05]  /*0a10*/  IMAD R0, R0, c[0x0][0x32c], RZ ;  /* 0x0000cb0000007a24 */ /* 0x000fca00078e02ff */
[----:B------:R-:W-:-:S04]  /*0a20*/  IMNMX R3, R3, R0, !PT ;  /* 0x0000000003037217 */ /* 0x000fc80007800200 */
.L_x_2991:
        /* <DEDUP_REMOVED lines=96> */
[----:B------:R-:W-:Y:S01]  /*1030*/  UIMAD UR5, UR7, UR5, URZ ;  /* 0x00000005070572a4 */ /* 0x000fe2000f8e023f */
        /* <DEDUP_REMOVED lines=27> */
[----:B------:R-:W-:Y:S01]  /*11f0*/  P2R R29, PR, RZ, 0x2 ;  /* 0x00000002ff1d7803 */ /* 0x000fe20000000000 */
[----:B------:R-:W-:Y:S01]  /*1200*/  IMAD R3, R43, c[0x0][0x294], R3 ;  /* 0x0000a5002b037a24 */ /* 0x000fe200078e0203 */
[----:B------:R-:W-:Y:S01]  /*1210*/  LOP3.LUT R7, R7, 0xfffffe00, RZ, 0xc0, !PT ;  /* 0xfffffe0007077812 */ /* 0x000fe200078ec0ff */
[----:B------:R-:W-:Y:S01]  /*1220*/  IMAD.IADD R2, R24, 0x1, R2 ;  /* 0x0000000118027824 */ /* 0x000fe200078e0202 */
[----:B------:R-:W-:Y:S01]  /*1230*/  LOP3.LUT R87, R119, 0x38, R24, 0xf8, !PT ;  /* 0x0000003877577812 */ /* 0x000fe200078ef818 */
[----:B------:R-:W-:Y:S01]  /*1240*/  IMAD.WIDE.U32 R124, R22, c[0x0][0x280], R16 ;  /* 0x0000a000167c7a25 */ /* 0x000fe200078e0010 */
[----:B------:R-:W-:-:S02]  /*1250*/  SHF.R.U32.HI R158, RZ, 0x3, R119 ;  /* 0x00000003ff9e7819 */ /* 0x000fc40000011677 */
[----:B------:R-:W-:Y:S01]  /*1260*/  @P3 IADD3.X R23, R5, UR13, RZ, P4, !PT ;  /* 0x0000000d05173c10 */ /* 0x000fe2000a7fe4ff */
[----:B------:R-:W-:Y:S01]  /*1270*/  IMAD.WIDE.U32 R128, R22, c[0x0][0x280], R18 ;  /* 0x0000a00016807a25 */ /* 0x000fe200078e0012 */
[----:B------:R-:W-:Y:S02]  /*1280*/  LOP3.LUT R87, R7, R87, R158, 0xf6, !PT ;  /* 0x0000005707577212 */ /* 0x000fe400078ef69e */
[----:B------:R-:W-:Y:S01]  /*1290*/  SHF.R.S32.HI R5, RZ, 0x1f, R2 ;  /* 0x0000001fff057819 */ /* 0x000fe20000011402 */
[C---:B------:R-:W-:Y:S01]  /*12a0*/  IMAD.WIDE.U32 R162, R30.reuse, c[0x0][0x1e8], RZ ;  /* 0x00007a001ea27a25 */ /* 0x040fe200078e00ff */
[----:B------:R-:W-:Y:S02]  /*12b0*/  SHF.L.U32 R87, R87, 0x1, RZ ;  /* 0x0000000157577819 */ /* 0x000fe400000006ff */
[----:B------:R-:W-:Y:S01]  /*12c0*/  LEA.HI R26, R5, R2, RZ, 0x6 ;  /* 0x00000002051a7211 */ /* 0x000fe200078f30ff */
        /* <DEDUP_REMOVED lines=116> */
.L_x_3034:
        /* <DEDUP_REMOVED lines=91> */
.L_x_2999:
[----:B------:R-:W-:Y:S05]  /*1fc0*/  BSYNC B0 ;  /* 0x0000000000007941 */ /* 0x000fea0003800000 */
.L_x_2998:
        /* <DEDUP_REMOVED lines=66> */
.L_x_3001:
[----:B------:R-:W-:Y:S05]  /*23f0*/  BSYNC B0 ;  /* 0x0000000000007941 */ /* 0x000fea0003800000 */
.L_x_3000:
        /* <DEDUP_REMOVED lines=86> */
.L_x_3005:
[----:B------:R-:W-:Y:S05]  /*2960*/  BSYNC B0 ;  /* 0x0000000000007941 */ /* 0x000fea0003800000 */
.L_x_3004:
        /* <DEDUP_REMOVED lines=58> */
.L_x_3007:
[----:B------:R-:W-:Y:S05]  /*2d10*/  BSYNC B0 ;  /* 0x0000000000007941 */ /* 0x000fea0003800000 */
.L_x_3006:
        /* <DEDUP_REMOVED lines=58> */
.L_x_3009:
[----:B------:R-:W-:Y:S05]  /*30c0*/  BSYNC B0 ;  /* 0x0000000000007941 */ /* 0x000fea0003800000 */
.L_x_3008:
        /* <DEDUP_REMOVED lines=57> */
.L_x_3003:
[----:B-123--:R-:W-:Y:S05]  /*3460*/  BSYNC B1 ;  /* 0x0000000000017941 */ /* 0x00efea0003800000 */
.L_x_3002:
        /* <DEDUP_REMOVED lines=61> */
.L_x_3012:
[----:B------:R-:W-:Y:S05]  /*3840*/  BSYNC B0 ;  /* 0x0000000000007941 */ /* 0x000fea0003800000 */
.L_x_3011:
        /* <DEDUP_REMOVED lines=58> */
.L_x_3014:
[----:B------:R-:W-:Y:S05]  /*3bf0*/  BSYNC B0 ;  /* 0x0000000000007941 */ /* 0x000fea0003800000 */
.L_x_3013:
        /* <DEDUP_REMOVED lines=58> */
.L_x_3016:
[----:B------:R-:W-:Y:S05]  /*3fa0*/  BSYNC B0 ;  /* 0x0000000000007941 */ /* 0x000fea0003800000 */
.L_x_3015:
        /* <DEDUP_REMOVED lines=58> */
.L_x_2997:
        /* <DEDUP_REMOVED lines=36> */
.L_x_3018:
[----:B------:R-:W-:Y:S05]  /*4590*/  BSYNC B0 ;  /* 0x0000000000007941 */ /* 0x000fea0003800000 */
.L_x_3017:
        /* <DEDUP_REMOVED lines=59> */
.L_x_3020:
[----:B------:R-:W-:Y:S05]  /*4950*/  BSYNC B0 ;  /* 0x0000000000007941 */ /* 0x000fea0003800000 */
.L_x_3019:
        /* <DEDUP_REMOVED lines=151> */
.L_x_3024:
[----:B------:R-:W-:Y:S05]  /*52d0*/  BSYNC B0 ;  /* 0x0000000000007941 */ /* 0x000fea0003800000 */
.L_x_3023:
        /* <DEDUP_REMOVED lines=121> */
.L_x_3022:
[----:B--2---:R-:W-:Y:S05]  /*5a70*/  BSYNC B1 ;  /* 0x0000000000017941 */ /* 0x004fea0003800000 */
.L_x_3021:
        /* <DEDUP_REMOVED lines=125> */
.L_x_3026:
[----:B------:R-:W-:Y:S05]  /*6250*/  BSYNC B0 ;  /* 0x0000000000007941 */ /* 0x000fea0003800000 */
.L_x_3025:
        /* <DEDUP_REMOVED lines=125> */
.L_x_2996:
        /* <DEDUP_REMOVED lines=30> */
.L_x_3028:
[----:B-12---:R-:W-:Y:S05]  /*6c10*/  BSYNC B0 ;  /* 0x0000000000007941 */ /* 0x006fea0003800000 */
.L_x_3027:
        /* <DEDUP_REMOVED lines=25> */
.L_x_3010:
[----:B------:R-:W-:Y:S05]  /*6db0*/  BSYNC B2 ;  /* 0x0000000000027941 */ /* 0x000fea0003800000 */
.L_x_2995:
        /* <DEDUP_REMOVED lines=80> */
.L_x_3030:
[----:B------:R-:W-:Y:S05]  /*72c0*/  BSYNC B0 ;  /* 0x0000000000007941 */ /* 0x000fea0003800000 */
.L_x_3029:
        /* <DEDUP_REMOVED lines=25> */
.L_x_3032:
[----:B------:R-:W-:Y:S05]  /*7460*/  BSYNC B0 ;  /* 0x0000000000007941 */ /* 0x000fea0003800000 */
.L_x_3031:
        /* <DEDUP_REMOVED lines=41> */
.L_x_3033:
        /* <DEDUP_REMOVED lines=10> */
.L_x_2994:
        /* <DEDUP_REMOVED lines=22> */
.L_x_3037:
[----:B------:R-:W-:-:S13]  /*7900*/  ISETP.NE.AND P0, PT, R4, 0x1, PT ;  /* 0x000000010400780c */ /* 0x000fda0003f05270 */
[----:B------:R-:W-:-:S05]  /*7910*/  @P0 IMAD.HI.U32 R2, R0, c[0x0][0x330], RZ ;  /* 0x0000cc0000020a27 */ /* 0x000fca00078e00ff */
[----:B------:R-:W-:Y:S02]  /*7920*/  @P0 SHF.R.U32.HI R0, RZ, c[0x0][0x334], R2 ;  /* 0x0000cd00ff000a19 */ /* 0x000fe40000011602 */
.L_x_3038:
[----:B------:R-:W-:Y:S05]  /*7930*/  BSYNC B0 ;  /* 0x0000000000007941 */ /* 0x000fea0003800000 */
.L_x_3036:
[----:B------:R-:W-:-:S05]  /*7940*/  IMAD R0, R0, R4, c[0x0][0x32c] ;  /* 0x0000cb0000007624 */ /* 0x000fca00078e0204 */
[----:B------:R-:W-:-:S04]  /*7950*/  IMNMX R3, R3, R0, PT ;  /* 0x0000000003037217 */ /* 0x000fc80003800200 */
.L_x_3035:
        /* <DEDUP_REMOVED lines=20> */
.L_x_3041:
[----:B------:R-:W-:-:S13]  /*7aa0*/  ISETP.NE.AND P0, PT, R4, 0x1, PT ;  /* 0x000000010400780c */ /* 0x000fda0003f05270 */
[----:B------:R-:W-:-:S05]  /*7ab0*/  @P0 IMAD.HI.U32 R2, R0, c[0x0][0x330], RZ ;  /* 0x0000cc0000020a27 */ /* 0x000fca00078e00ff */
[----:B------:R-:W-:Y:S02]  /*7ac0*/  @P0 SHF.R.U32.HI R0, RZ, c[0x0][0x334], R2 ;  /* 0x0000cd00ff000a19 */ /* 0x000fe40000011602 */
.L_x_3042:
[----:B------:R-:W-:Y:S05]  /*7ad0*/  BSYNC B0 ;  /* 0x0000000000007941 */ /* 0x000fea0003800000 */
.L_x_3040:
[----:B------:R-:W-:-:S05]  /*7ae0*/  IMAD R0, R0, c[0x0][0x32c], RZ ;  /* 0x0000cb0000007a24 */ /* 0x000fca00078e02ff */
[----:B------:R-:W-:-:S05]  /*7af0*/  IMNMX R3, R3, R0, !PT ;  /* 0x0000000003037217 */ /* 0x000fca0007800200 */
.L_x_3039:
        /* <DEDUP_REMOVED lines=83> */
[----:B------:R-:W2:Y:S01]  /*8030*/  LDL R0, [R1+0x4c] ;  /* 0x00004c0001007983 */ /* 0x000ea20000100800 */
[----:B------:R-:W-:Y:S01]  /*8040*/  ISETP.NE.U32.AND P0, PT, RZ, c[0x0][0x340], PT ;  /* 0x0000d000ff007a0c */ /* 0x000fe20003f05070 */
[----:B------:R-:W-:-:S03]  /*8050*/  ULDC.64 UR4, c[0x0][0x18] ;  /* 0x0000060000047ab9 */ /* 0x000fc60000000a00 */
[----:B------:R-:W-:Y:S01]  /*8060*/  ISETP.NE.AND.EX P1, PT, RZ, c[0x0][0x344], PT, P0 ;  /* 0x0000d100ff007a0c */ /* 0x000fe20003f25300 */
[----:B------:R-:W1:Y:S01]  /*8070*/  S2R R7, SR_CTAID.Y ;  /* 0x0000000000077919 */ /* 0x000e620000002600 */
[----:B------:R-:W-:Y:S02]  /*8080*/  SHF.R.S32.HI R32, RZ, 0x1f, R166 ;  /* 0x0000001fff207819 */ /* 0x000fe400000114a6 */
[----:B------:R-:W-:-:S09]  /*8090*/  ISETP.NE.U32.AND P0, PT, RZ, c[0x0][0x348], PT ;  /* 0x0000d200ff007a0c */ /* 0x000fd20003f05070 */
[----:B------:R-:W-:Y:S01]  /*80a0*/  @P1 IMAD.MOV.U32 R2, RZ, RZ, 0x4 ;  /* 0x00000004ff021424 */ /* 0x000fe200078e00ff */
[----:B------:R-:W-:Y:S01]  /*80b0*/  UIADD3 UR4, UP0, UR4, 0x10080, URZ ;  /* 0x0001008004047890 */ /* 0x000fe2000ff1e03f */
[----:B------:R-:W-:Y:S01]  /*80c0*/  STL [R1+0x10], R19 ;  /* 0x0000101301007387 */ /* 0x000fe20000100800 */
[----:B------:R-:W-:Y:S01]  /*80d0*/  P2R R13, PR, RZ, 0x2 ;  /* 0x00000002ff0d7803 */ /* 0x000fe20000000000 */
[----:B------:R-:W-:-:S05]  /*80e0*/  @P1 IMAD.WIDE R2, R252, R2, c[0x0][0x340] ;  /* 0x0000d000fc021625 */ /* 0x000fca00078e0202 */
[----:B------:R2:W3:Y:S01]  /*80f0*/  @P1 LDG.E R27, [R2.64] ;  /* 0x0000000e021b1981 */ /* 0x0004e2000c1e1900 */
[CC--:B------:R-:W-:Y:S01]  /*8100*/  LEA.HI R6, R32.reuse, R166.reuse, RZ, 0x3 ;  /* 0x000000a620067211 */ /* 0x0c0fe200078f18ff */
[----:B------:R-:W-:Y:S01]  /*8110*/  UIADD3.X UR5, URZ, UR5, URZ, UP0, !UPT ;  /* 0x000000053f057290 */ /* 0x000fe200087fe43f */
[----:B-1----:R-:W-:Y:S02]  /*8120*/  SHF.R.S32.HI R7, RZ, 0x1f, R7 ;  /* 0x0000001fff077819 */ /* 0x002fe40000011407 */
[----:B------:R-:W-:Y:S02]  /*8130*/  SHF.R.S32.HI R29, RZ, 0x3, R6 ;  /* 0x00000003ff1d7819 */ /* 0x000fe40000011406 */
[----:B------:R-:W-:Y:S02]  /*8140*/  ISETP.NE.AND.EX P0, PT, RZ, c[0x0][0x34c], PT, P0 ;  /* 0x0000d300ff007a0c */ /* 0x000fe40003f05300 */
[CC--:B------:R-:W-:Y:S02]  /*8150*/  LEA.HI R31, R32.reuse, R166.reuse, RZ, 0x4 ;  /* 0x000000a6201f7211 */ /* 0x0c0fe400078f20ff */
[----:B------:R-:W-:-:S02]  /*8160*/  LEA.HI R12, R32, R166, RZ, 0x6 ;  /* 0x000000a6200c7211 */ /* 0x000fc400078f30ff */
[----:B------:R-:W-:Y:S02]  /*8170*/  IADD3 R142, R218, -0x1, RZ ;  /* 0xffffffffda8e7810 */ /* 0x000fe40007ffe0ff */
[----:B--2---:R-:W-:-:S05]  /*8180*/  SHF.R.S32.HI R2, RZ, 0x1f, R0 ;  /* 0x0000001fff027819 */ /* 0x004fca0000011400 */
        /* <DEDUP_REMOVED lines=56> */
[----:B------:R-:W-:Y:S01]  /*8510*/  ISETP.GE.AND P6, PT, R22, c[0x0][0x198], PT ;  /* 0x0000660016007a0c */ /* 0x000fe20003fc6270 */
[----:B---3--:R-:W-:Y:S01]  /*8520*/  @!P0 IMAD.MOV.U32 R27, RZ, RZ, R252 ;  /* 0x000000ffff1b8224 */ /* 0x008fe200078e00fc */
        /* <DEDUP_REMOVED lines=10> */
[----:B------:R-:W-:Y:S05]  /*85d0*/  BRA.DIV ~URZ, `(.L_x_3044) ;  /* 0x000122027f007947 */ /* 0x000fea000b800000 */
[----:B------:R1:W2:Y:S02]  /*85e0*/  SHFL.IDX PT, R0, R18, RZ, 0x181f ;  /* 0x00181fff12007589 */ /* 0x0002a400000e0000 */
.L_x_3174:
[----:B------:R-:W-:Y:S05]  /*85f0*/  BRA.DIV ~URZ, `(.L_x_3045) ;  /* 0x000122627f007947 */ /* 0x000fea000b800000 */
[----:B------:R3:W4:Y:S02]  /*8600*/  SHFL.IDX PT, R2, R20, RZ, 0x181f ;  /* 0x00181fff14027589 */ /* 0x00072400000e0000 */
.L_x_3175:
        /* <DEDUP_REMOVED lines=27> */
.L_x_3047:
[----:B------:R-:W-:Y:S05]  /*87c0*/  BSYNC B0 ;  /* 0x0000000000007941 */ /* 0x000fea0003800000 */
.L_x_3046:
[----:B------:R-:W-:Y:S05]  /*87d0*/  BRA.DIV ~URZ, `(.L_x_3048) ;  /* 0x000121027f007947 */ /* 0x000fea000b800000 */
[----:B------:R1:W2:Y:S04]  /*87e0*/  SHFL.IDX PT, R4, R18, 0x1, 0x181f ;  /* 0x00381f0012047f89 */ /* 0x0002a800000e0000 */
[----:B--2-4-:R1:W2:Y:S02]  /*87f0*/  SHFL.IDX PT, R2, R20, 0x1, 0x181f ;  /* 0x00381f0014027f89 */ /* 0x0142a400000e0000 */
.L_x_3176:
        /* <DEDUP_REMOVED lines=26> */
.L_x_3050:
[----:B------:R-:W-:Y:S05]  /*89a0*/  BSYNC B0 ;  /* 0x0000000000007941 */ /* 0x000fea0003800000 */
.L_x_3049:
[----:B------:R-:W-:Y:S05]  /*89b0*/  BRA.DIV ~URZ, `(.L_x_3051) ;  /* 0x000120127f007947 */ /* 0x000fea000b800000 */
[----:B------:R4:W1:Y:S02]  /*89c0*/  SHFL.IDX PT, R4, R18, 0x2, 0x181f ;  /* 0x00581f0012047f89 */ /* 0x00086400000e0000 */
.L_x_3177:
[----:B------:R-:W-:Y:S05]  /*89d0*/  BRA.DIV ~URZ, `(.L_x_3052) ;  /* 0x000120727f007947 */ /* 0x000fea000b800000 */
[----:B--2---:R2:W3:Y:S02]  /*89e0*/  SHFL.IDX PT, R2, R20, 0x2, 0x181f ;  /* 0x00581f0014027f89 */ /* 0x0044e400000e0000 */
.L_x_3178:
        /* <DEDUP_REMOVED lines=26> */
.L_x_3054:
[----:B------:R-:W-:Y:S05]  /*8b90*/  BSYNC B0 ;  /* 0x0000000000007941 */ /* 0x000fea0003800000 */
.L_x_3053:
[----:B------:R-:W-:Y:S05]  /*8ba0*/  BRA.DIV ~URZ, `(.L_x_3055) ;  /* 0x00011f227f007947 */ /* 0x000fea000b800000 */
[----:B-1----:R1:W2:Y:S04]  /*8bb0*/  SHFL.IDX PT, R11, R18, 0x3, 0x181f ;  /* 0x00781f00120b7f89 */ /* 0x0022a800000e0000 */
[----:B------:R1:W4:Y:S02]  /*8bc0*/  SHFL.IDX PT, R10, R20, 0x3, 0x181f ;  /* 0x00781f00140a7f89 */ /* 0x00032400000e0000 */
.L_x_3179:
        /* <DEDUP_REMOVED lines=205> */
[----:B------:R-:W-:Y:S05]  /*98a0*/  CALL.REL.NOINC `($_ZN7cutlass13device_kernelIN5flash19enable_sm80_to_sm89INS1_16FlashAttnFwdSm80INS1_25CollectiveMainloopFwdSm80ILi8ELi1ELb0EN4cute5tupleIJNS5_1CILi128EEENS7_ILi48EEENS7_ILi256EEEEEELi256ENS_10bfloat16_tEfNS_4arch4Sm80ELb0ELb1ELb0ELb1ELb1ELb1ELb1ELb0EEENS1_21CollectiveEpilogueFwdINS6_IJS8_SA_S9_EEENS6_IJNS7_ILi1EEESI_SI_EEESC_SE_Li256ELb1ELb1ELb0ELb0EEENS1_19SingleTileSchedulerILb1ELb0ELb1ELi128EEEEEEEEEvNT_6ParamsE$_ZZN5flash25CollectiveMainloopFwdSm80ILi8ELi1ELb0EN4cute5tupleIJNS1_1CILi128EEENS3_ILi48EEENS3_ILi256EEEEEELi256EN7cutlass10bfloat16_tEfNS8_4arch4Sm80ELb0ELb1ELb0ELb1ELb1ELb1ELb1ELb0EE3mmaINS_16FlashAttnFwdSm80ISC_NS_21CollectiveEpilogueFwdINS2_IJS4_S6_S5_EEENS2_IJNS3_ILi1EEESH_SH_EEES9_SB_Li256ELb1ELb1ELb0ELb0EEENS_19SingleTileSchedulerILb1ELb0ELb1ELi128EEEE13SharedStorageENS1_6TensorINS1_11ArrayEngineIfLm128EEENS1_6LayoutINS2_IJNS2_IJNS3_ILi2EEESS_EEESH_NS3_ILi32EEEEEENS2_IJNS2_IJSH_SS_EEENS3_ILi0EEENS3_ILi4EEEEEEEEEENS_7SoftmaxILi2ELi0EEEEEbRKNSC_6ParamsERT0_RT1_iRKNS_16SeqlenInfoQKNewKILb1ELb1EEENS2_IJiiiiEEERT_ENKUlvE_clEv) ;  /* 0x00012e6000007944 */ /* 0x000fea0003c00000 */
[----:B------:R-:W-:Y:S05]  /*98b0*/  BSYNC B2 ;  /* 0x0000000000027941 */ /* 0x000fea0003800000 */
.L_x_3056:
        /* <DEDUP_REMOVED lines=36> */
.L_x_3180:
        /* <DEDUP_REMOVED lines=32> */
.L_x_3181:
        /* <DEDUP_REMOVED lines=20> */
.L_x_3059:
[----:B---3--:R-:W-:Y:S05]  /*9e40*/  BSYNC B0 ;  /* 0x0000000000007941 */ /* 0x008fea0003800000 */
.L_x_3058:
[----:B------:R-:W0:Y:S01]  /*9e50*/  LDGDEPBAR ;  /* 0x00000000000079af */ /* 0x000e220000000000 */
[----:B------:R-:W-:Y:S01]  /*9e60*/  WARPSYNC 0xffffffff ;  /* 0xffffffff00007948 */ /* 0x000fe20003800000 */
[C---:B--2---:R-:W-:Y:S01]  /*9e70*/  HMMA.16816.F32.BF16 R32, R12.reuse, R28, RZ ;  /* 0x0000001c0c20723c */ /* 0x044fe200000418ff */
[C---:B------:R-:W-:Y:S01]  /*9e80*/  IMAD R207, R6.reuse, 0x2, R205 ;  /* 0x0000000206cf7824 */ /* 0x040fe200078e02cd */
[----:B------:R-:W-:Y:S01]  /*9e90*/  LEA R206, R6, R204, 0x1 ;  /* 0x000000cc06ce7211 */ /* 0x000fe200078e08ff */
[C---:B------:R-:W-:Y:S01]  /*9ea0*/  IMAD R202, R7.reuse, 0x2, R196 ;  /* 0x0000000207ca7824 */ /* 0x040fe200078e02c4 */
[----:B------:R-:W-:Y:S01]  /*9eb0*/  LEA R201, R7, R203, 0x1 ;  /* 0x000000cb07c97211 */ /* 0x000fe200078e08ff */
[----:B------:R-:W-:Y:S01]  /*9ec0*/  BSSY B1, `(.L_x_3061) ;  /* 0x00000f8000017945 */ /* 0x000fe20003800000 */
[----:B------:R-:W-:Y:S02]  /*9ed0*/  ISETP.GT.AND P0, PT, R142, R233, PT ;  /* 0x000000e98e00720c */ /* 0x000fe40003f04270 */
[C---:B------:R-:W-:Y:S01]  /*9ee0*/  HMMA.16816.F32.BF16 R28, R12.reuse, R30, RZ ;  /* 0x0000001e0c1c723c */ /* 0x040fe200000418ff */
[----:B-----5:R-:W-:Y:S04]  /*9ef0*/  LDSM.16.M88.4 R52, [R202+0xa080] ;  /* 0x00a08000ca34783b */ /* 0x020fe80000000200 */
[----:B------:R-:W-:Y:S03]  /*9f00*/  LDSM.16.M88.4 R60, [R202+0xa880] ;  /* 0x00a88000ca3c783b */ /* 0x000fe60000000200 */
[C---:B-1----:R-:W-:Y:S01]  /*9f10*/  HMMA.16816.F32.BF16 R24, R12.reuse, R36, RZ ;  /* 0x000000240c18723c */ /* 0x042fe200000418ff */
[----:B------:R-:W-:Y:S04]  /*9f20*/  LDSM.16.M88.4 R68, [R202+0xb080] ;  /* 0x00b08000ca44783b */ /* 0x000fe80000000200 */
[----:B------:R-:W-:Y:S03]  /*9f30*/  LDSM.16.M88.4 R72, [R201+0x1000] ;  /* 0x00100000c948783b */ /* 0x000fe60000000200 */
[C---:B------:R-:W-:Y:S08]  /*9f40*/  HMMA.16816.F32.BF16 R20, R12.reuse, R38, RZ ;  /* 0x000000260c14723c */ /* 0x040ff000000418ff */
[C---:B------:R-:W-:Y:S08]  /*9f50*/  HMMA.16816.F32.BF16 R36, R12.reuse, R44, RZ ;  /* 0x0000002c0c24723c */ /* 0x040ff000000418ff */
[----:B------:R-:W-:Y:S01]  /*9f60*/  HMMA.16816.F32.BF16 R44, R12, R46, RZ ;  /* 0x0000002e0c2c723c */ /* 0x000fe200000418ff */
[----:B------:R-:W1:Y:S07]  /*9f70*/  LDSM.16.M88.4 R12, [R207] ;  /* 0x00000000cf0c783b */ /* 0x000e6e0000000200 */
[C---:B------:R-:W-:Y:S08]  /*9f80*/  HMMA.16816.F32.BF16 R48, R16.reuse, R40, R32 ;  /* 0x000000281030723c */ /* 0x040ff00000041820 */
[C---:B------:R-:W-:Y:S08]  /*9f90*/  HMMA.16816.F32.BF16 R40, R16.reuse, R42, R28 ;  /* 0x0000002a1028723c */ /* 0x040ff0000004181c */
[C---:B------:R-:W-:Y:S08]  /*9fa0*/  HMMA.16816.F32.BF16 R32, R16.reuse, R56, R24 ;  /* 0x000000381020723c */ /* 0x040ff00000041818 */
[C---:B------:R-:W-:Y:S01]  /*9fb0*/  HMMA.16816.F32.BF16 R28, R16.reuse, R58, R20 ;  /* 0x0000003a101c723c */ /* 0x040fe20000041814 */
[----:B------:R-:W-:Y:S07]  /*9fc0*/  LDSM.16.M88.4 R56, [R201] ;  /* 0x00000000c938783b */ /* 0x000fee0000000200 */
[C---:B------:R-:W-:Y:S08]  /*9fd0*/  HMMA.16816.F32.BF16 R24, R16.reuse, R64, R36 ;  /* 0x000000401018723c */ /* 0x040ff00000041824 */
[----:B------:R-:W-:Y:S01]  /*9fe0*/  HMMA.16816.F32.BF16 R20, R16, R66, R44 ;  /* 0x000000421014723c */ /* 0x000fe2000004182c */
[----:B------:R-:W2:Y:S04]  /*9ff0*/  LDSM.16.M88.4 R16, [R206] ;  /* 0x00000000ce10783b */ /* 0x000ea80000000200 */
[----:B------:R-:W3:Y:S03]  /*a000*/  LDSM.16.M88.4 R64, [R201+0x800] ;  /* 0x00080000c940783b */ /* 0x000ee60000000200 */
[C---:B-1----:R-:W-:Y:S01]  /*a010*/  HMMA.16816.F32.BF16 R44, R12.reuse, R52, R48 ;  /* 0x000000340c2c723c */ /* 0x042fe20000041830 */
[----:B------:R-:W-:Y:S07]  /*a020*/  LDSM.16.M88.4 R48, [R196+0xb880] ;  /* 0x00b88000c430783b */ /* 0x000fee0000000200 */
        /* <DEDUP_REMOVED lines=38> */
[----:B------:R-:W2:Y:S07]  /*a290*/  LDSM.16.M88.4 R16, [R206+0x4000] ;  /* 0x00400000ce10783b */ /* 0x000eae0000000200 */
        /* <DEDUP_REMOVED lines=41> */
[C---:B------:R-:W-:Y:S01]  /*a530*/  HMMA.16816.F32.BF16 R36, R12.reuse, R46, R36 ;  /* 0x0000002e0c24723c */ /* 0x040fe20000041824 */
[----:B------:R-:W-:Y:S07]  /*a540*/  LDSM.16.M88.4 R44, [R203+0x4800] ;  /* 0x00480000cb2c783b */ /* 0x000fee0000000200 */
[C---:B---3--:R-:W-:Y:S08]  /*a550*/  HMMA.16816.F32.BF16 R32, R12.reuse, R56, R32 ;  /* 0x000000380c20723c */ /* 0x048ff00000041820 */
        /* <DEDUP_REMOVED lines=12> */
[C---:B----4-:R-:W-:Y:S08]  /*a620*/  HMMA.16816.F32.BF16 R24, R16.reuse, R68, R24 ;  /* 0x000000441018723c */ /* 0x050ff00000041818 */
[----:B------:R-:W-:Y:S01]  /*a630*/  HMMA.16816.F32.BF16 R16, R16, R70, R20 ;  /* 0x000000461010723c */ /* 0x000fe20000041814 */
[----:B------:R-:W2:Y:S04]  /*a640*/  LDSM.16.M88.4 R20, [R204+0xc000] ;  /* 0x00c00000cc14783b */ /* 0x000ea80000000200 */
[----:B------:R-:W4:Y:S03]  /*a650*/  LDSM.16.M88.4 R68, [R203+0x5800] ;  /* 0x00580000cb44783b */ /* 0x000f260000000200 */
[C---:B-1----:R-:W-:Y:S08]  /*a660*/  HMMA.16816.F32.BF16 R40, R12.reuse, R48, R40 ;  /* 0x000000300c28723c */ /* 0x042ff00000041828 */
[C---:B------:R-:W-:Y:S01]  /*a670*/  HMMA.16816.F32.BF16 R36, R12.reuse, R50, R36 ;  /* 0x000000320c24723c */ /* 0x040fe20000041824 */
        /* <DEDUP_REMOVED lines=16> */
[----:B------:R-:W2:Y:S01]  /*a780*/  LDSM.16.M88.4 R12, [R206+0xc000] ;  /* 0x00c00000ce0c783b */ /* 0x000ea20000000200 */
[----:B------:R-:W-:-:S06]  /*a790*/  DEPBAR.LE SB0, 0x0 ;  /* 0x000080000000791a */ /* 0x000fcc0000000000 */
[C---:B-1----:R-:W-:Y:S08]  /*a7a0*/  HMMA.16816.F32.BF16 R40, R16.reuse, R56, R40 ;  /* 0x000000381028723c */ /* 0x042ff00000041828 */
[C---:B------:R-:W-:Y:S08]  /*a7b0*/  HMMA.16816.F32.BF16 R36, R16.reuse, R58, R36 ;  /* 0x0000003a1024723c */ /* 0x040ff00000041824 */
[C---:B------:R-:W-:Y:S08]  /*a7c0*/  HMMA.16816.F32.BF16 R32, R16.reuse, R60, R32 ;  /* 0x0000003c1020723c */ /* 0x040ff00000041820 */
[C---:B------:R-:W-:Y:S08]  /*a7d0*/  HMMA.16816.F32.BF16 R28, R16.reuse, R62, R28 ;  /* 0x0000003e101c723c */ /* 0x040ff0000004181c */
[C---:B---3--:R-:W-:Y:S08]  /*a7e0*/  HMMA.16816.F32.BF16 R24, R16.reuse, R64, R24 ;  /* 0x000000401018723c */ /* 0x048ff00000041818 */
        /* <DEDUP_REMOVED lines=8> */
[----:B------:R-:W-:Y:S01]  /*a870*/  @!UPT UIADD3 URZ, URZ, URZ, URZ ;  /* 0x0000003f3f3ff290 */ /* 0x000fe2000fffe03f */
[----:B------:R-:W-:Y:S11]  /*a880*/  @!P0 BRA `(.L_x_3062) ;  /* 0x000005b000008947 */ /* 0x000ff60003800000 */
[----:B------:R-:W-:Y:S01]  /*a890*/  IMAD.MOV.U32 R0, RZ, RZ, 0x1 ;  /* 0x00000001ff007424 */ /* 0x000fe200078e00ff */
        /* <DEDUP_REMOVED lines=34> */
.L_x_3182:
[----:B------:R-:W-:Y:S05]  /*aac0*/  BRA.DIV ~URZ, `(.L_x_3064) ;  /* 0x000102e27f007947 */ /* 0x000fea000b800000 */
[----:B------:R3:W4:Y:S02]  /*aad0*/  SHFL.IDX PT, R0, R8, RZ, 0x181f ;  /* 0x00181fff08007589 */ /* 0x00072400000e0000 */
.L_x_3183:
[----:B------:R-:W-:Y:S01]  /*aae0*/  BSSY B0, `(.L_x_3065) ;  /* 0x0000019000007945 */ /* 0x000fe20003800000 */
[----:B------:R-:W-:Y:S05]  /*aaf0*/  @!P0 BRA `(.L_x_3066) ;  /* 0x0000017000008947 */ /* 0x000fea0003800000 */
[----:B------:R-:W-:Y:S02]  /*ab00*/  SHF.R.S32.HI R2, RZ, 0x1f, R219 ;  /* 0x0000001fff027819 */ /* 0x000fe400000114db */
[C---:B----4-:R-:W-:Y:S02]  /*ab10*/  LEA R16, P0, R219.reuse, R0, 0x1 ;  /* 0x00000000db107211 */ /* 0x050fe400078008ff */
[C---:B------:R-:W-:Y:S02]  /*ab20*/  IADD3 R20, R219.reuse, 0x40, RZ ;  /* 0x00000040db147810 */ /* 0x040fe40007ffe0ff */
[----:B--2---:R-:W-:-:S02]  /*ab30*/  LEA.HI.X R17, R219, R4, R2, 0x1, P0 ;  /* 0x00000004db117211 */ /* 0x004fc400000f0c02 */
[C---:B------:R-:W-:Y:S02]  /*ab40*/  LEA R14, P0, R248.reuse, R0, 0x1 ;  /* 0x00000000f80e7211 */ /* 0x040fe400078008ff */
        /* <DEDUP_REMOVED lines=18> */
.L_x_3066:
[----:B------:R-:W-:Y:S05]  /*ac70*/  BSYNC B0 ;  /* 0x0000000000007941 */ /* 0x000fea0003800000 */
.L_x_3065:
[----:B------:R-:W-:Y:S05]  /*ac80*/  BRA.DIV ~URZ, `(.L_x_3067) ;  /* 0x000101a27f007947 */ /* 0x000fea000b800000 */
[----:B--2---:R2:W1:Y:S04]  /*ac90*/  SHFL.IDX PT, R4, R7, 0x1, 0x181f ;  /* 0x00381f0007047f89 */ /* 0x00446800000e0000 */
[----:B----4-:R2:W4:Y:S02]  /*aca0*/  SHFL.IDX PT, R0, R8, 0x1, 0x181f ;  /* 0x00381f0008007f89 */ /* 0x01052400000e0000 */
.L_x_3184:
[----:B------:R-:W-:-:S13]  /*acb0*/  ISETP.GE.AND P0, PT, R11, 0x21, PT ;  /* 0x000000210b00780c */ /* 0x000fda0003f06270 */
[----:B------:R-:W-:Y:S05]  /*acc0*/  @!P0 BRA `(.L_x_3062) ;  /* 0x0000017000008947 */ /* 0x000fea0003800000 */
[----:B------:R-:W-:Y:S02]  /*acd0*/  SHF.R.S32.HI R2, RZ, 0x1f, R219 ;  /* 0x0000001fff027819 */ /* 0x000fe400000114db */
[C---:B----4-:R-:W-:Y:S02]  /*ace0*/  LEA R16, P0, R219.reuse, R0, 0x1 ;  /* 0x00000000db107211 */ /* 0x050fe400078008ff */
[C---:B------:R-:W-:Y:S02]  /*acf0*/  IADD3 R18, R219.reuse, 0x40, RZ ;  /* 0x00000040db127810 */ /* 0x040fe40007ffe0ff */
[C---:B-1----:R-:W-:Y:S02]  /*ad00*/  LEA.HI.X R17, R219.reuse, R4, R2, 0x1, P0 ;  /* 0x00000004db117211 */ /* 0x042fe400000f0c02 */
        /* <DEDUP_REMOVED lines=19> */
.L_x_3062:
[----:B------:R-:W-:Y:S05]  /*ae40*/  BSYNC B1 ;  /* 0x0000000000017941 */ /* 0x000fea0003800000 */
.L_x_3061:
[----:B------:R-:W5:Y:S01]  /*ae50*/  LDL R11, [R1+0x4] ;  /* 0x00000400010b7983 */ /* 0x000f620000100800 */
[----:B----4-:R-:W-:Y:S01]  /*ae60*/  SHF.R.S32.HI R0, RZ, 0x1f, R76 ;  /* 0x0000001fff007819 */ /* 0x010fe2000001144c */
[----:B-1----:R-:W-:Y:S01]  /*ae70*/  IMAD.MOV.U32 R13, RZ, RZ, 0x1 ;  /* 0x00000001ff0d7424 */ /* 0x002fe200078e00ff */
        /* <DEDUP_REMOVED lines=8> */
[----:B--2---:R-:W-:Y:S01]  /*af00*/  SHF.R.S32.HI R7, RZ, 0x1f, R0 ;  /* 0x0000001fff077819 */ /* 0x004fe20000011400 */
[----:B------:R-:W-:Y:S01]  /*af10*/  IMAD.IADD R0, R76, 0x1, -R3 ;  /* 0x000000014c007824 */ /* 0x000fe200078e0a03 */
[----:B------:R-:W-:Y:S02]  /*af20*/  ISETP.NE.AND P0, PT, R13, c[0x0][0x2c4], PT ;  /* 0x0000b1000d007a0c */ /* 0x000fe40003f05270 */
[----:B------:R-:W-:-:S02]  /*af30*/  LEA.HI R7, R7, R4, RZ, 0x3 ;  /* 0x0000000407077211 */ /* 0x000fc400078f18ff */
[----:B------:R-:W-:Y:S02]  /*af40*/  LEA.HI R3, R2, R2, RZ, 0x1 ;  /* 0x0000000202037211 */ /* 0x000fe400078f08ff */
[----:B------:R-:W-:Y:S02]  /*af50*/  SHF.R.S32.HI R12, RZ, 0x1f, R0 ;  /* 0x0000001fff0c7819 */ /* 0x000fe40000011400 */
[----:B---3--:R-:W-:Y:S02]  /*af60*/  LOP3.LUT R8, R7, 0xffffff8, RZ, 0xc0, !PT ;  /* 0x0ffffff807087812 */ /* 0x008fe400078ec0ff */
        /* <DEDUP_REMOVED lines=13> */
[----:B-----5:R-:W-:-:S05]  /*b040*/  IMAD R2, R11, 0x80, R239 ;  /* 0x000000800b027824 */ /* 0x020fca00078e02ef */
        /* <DEDUP_REMOVED lines=9> */
.L_x_3185:
[----:B------:R-:W-:Y:S01]  /*b0e0*/  IMAD.MOV.U32 R16, RZ, RZ, 0x1 ;  /* 0x00000001ff107424 */ /* 0x000fe200078e00ff */
[----:B------:R-:W-:Y:S01]  /*b0f0*/  LOP3.LUT R208, R208, 0xffffefff, RZ, 0xc0, !PT ;  /* 0xffffefffd0d07812 */ /* 0x000fe200078ec0ff */
[--C-:B--2---:R-:W-:Y:S02]  /*b100*/  IMAD.IADD R2, R8, 0x1, R3.reuse ;  /* 0x0000000108027824 */ /* 0x104fe400078e0203 */
[----:B------:R-:W-:Y:S01]  /*b110*/  IMAD.IADD R0, R7, 0x1, R3 ;  /* 0x0000000107007824 */ /* 0x000fe200078e0203 */
[----:B------:R-:W-:Y:S02]  /*b120*/  ISETP.LE.AND P0, PT, R16, c[0x0][0x32c], PT ;  /* 0x0000cb0010007a0c */ /* 0x000fe40003f03270 */
[----:B------:R-:W-:-:S11]  /*b130*/  IMNMX R2, R12, R2, PT ;  /* 0x000000020c027217 */ /* 0x000fd60003800200 */
[----:B------:R-:W-:Y:S01]  /*b140*/  @P0 LOP3.LUT R208, R208, 0x1000, RZ, 0xfc, !PT ;  /* 0x00001000d0d00812 */ /* 0x000fe200078efcff */
[----:B------:R-:W-:Y:S05]  /*b150*/  @!P0 BRA `(.L_x_3069) ;  /* 0x0000012000008947 */ /* 0x000fea0003800000 */
[----:B------:R-:W-:Y:S01]  /*b160*/  IADD3 R3, -R231, R5, R3 ;  /* 0x00000005e7037210 */ /* 0x000fe20007ffe103 */
        /* <DEDUP_REMOVED lines=9> */
.L_x_3071:
[----:B------:R-:W-:-:S13]  /*b200*/  ISETP.NE.AND P0, PT, R16, c[0x0][0x32c], PT ;  /* 0x0000cb0010007a0c */ /* 0x000fda0003f05270 */
[----:B------:R-:W-:-:S05]  /*b210*/  @P0 IMAD.HI.U32 R11, R3, c[0x0][0x330], RZ ;  /* 0x0000cc00030b0a27 */ /* 0x000fca00078e00ff */
[----:B------:R-:W-:Y:S02]  /*b220*/  @P0 SHF.R.U32.HI R3, RZ, c[0x0][0x334], R11 ;  /* 0x0000cd00ff030a19 */ /* 0x000fe4000001160b */
.L_x_3072:
[----:B------:R-:W-:Y:S05]  /*b230*/  BSYNC B0 ;  /* 0x0000000000007941 */ /* 0x000fea0003800000 */
.L_x_3070:
[----:B------:R-:W-:-:S05]  /*b240*/  IMAD R3, R3, c[0x0][0x32c], R13 ;  /* 0x0000cb0003037a24 */ /* 0x000fca00078e020d */
[----:B------:R-:W-:Y:S02]  /*b250*/  IADD3 R11, R3, c[0x0][0x32c], RZ ;  /* 0x0000cb00030b7a10 */ /* 0x000fe40007ffe0ff */
[----:B------:R-:W-:Y:S02]  /*b260*/  IMNMX R0, R0, R3, !PT ;  /* 0x0000000300007217 */ /* 0x000fe40007800200 */
[----:B------:R-:W-:Y:S02]  /*b270*/  IMNMX R2, R2, R11, PT ;  /* 0x0000000b02027217 */ /* 0x000fe40003800200 */
.L_x_3069:
[C---:B------:R-:W-:Y:S02]  /*b280*/  ISETP.GE.AND P0, PT, R99.reuse, 0x2, PT ;  /* 0x000000026300780c */ /* 0x040fe40003f06270 */
        /* <DEDUP_REMOVED lines=15> */
[----:B------:R-:W-:Y:S02]  /*b380*/  ISETP.GE.AND P2, PT, R99, 0x21, PT ;  /* 0x000000216300780c */ /* 0x000fe40003f46270 */
[----:B------:R-:W-:Y:S02]  /*b390*/  FSEL R20, R52, -INF , !P0 ;  /* 0xff80000034147808 */ /* 0x000fe40004000000 */
[----:B------:R-:W-:Y:S02]  /*b3a0*/  ISETP.GT.AND P0, PT, R0, 0x9, !P1 ;  /* 0x000000090000780c */ /* 0x000fe40004f04270 */
[----:B------:R-:W-:Y:S02]  /*b3b0*/  LOP3.LUT R208, R208, 0xfffffffe, RZ, 0xc0, !PT ;  /* 0xfffffffed0d07812 */ /* 0x000fe400078ec0ff */
[----:B------:R-:W-:Y:S02]  /*b3c0*/  ISETP.LT.OR P0, PT, R2, 0xa, P0 ;  /* 0x0000000a0200780c */ /* 0x000fe40000701670 */
[----:B------:R-:W-:-:S02]  /*b3d0*/  @P1 LOP3.LUT R208, R208, 0x1, RZ, 0xfc, !PT ;  /* 0x00000001d0d01812 */ /* 0x000fc400078efcff */
[----:B------:R-:W-:Y:S02]  /*b3e0*/  FSEL R23, R53, -INF , !P0 ;  /* 0xff80000035177808 */ /* 0x000fe40004000000 */
[----:B------:R-:W-:Y:S02]  /*b3f0*/  ISETP.GT.AND P0, PT, R0, 0x10, !P6 ;  /* 0x000000100000780c */ /* 0x000fe40007704270 */
[----:B------:R-:W-:Y:S02]  /*b400*/  ISETP.GE.AND P1, PT, R99, 0x22, PT ;  /* 0x000000226300780c */ /* 0x000fe40003f26270 */
        /* <DEDUP_REMOVED lines=18> */
[----:B------:R-:W-:-:S13]  /*b530*/  ISETP.GE.AND P0, PT, R99, 0x29, PT ;  /* 0x000000296300780c */ /* 0x000fda0003f06270 */
[----:B------:R-:W-:Y:S02]  /*b540*/  @P0 LOP3.LUT R208, R208, 0x8, RZ, 0xfc, !PT ;  /* 0x00000008d0d00812 */ /* 0x000fe400078efcff */
[----:B------:R-:W-:Y:S02]  /*b550*/  ISETP.GT.AND P0, PT, R0, 0x28, !P0 ;  /* 0x000000280000780c */ /* 0x000fe40004704270 */
[----:B------:R-:W-:Y:S02]  /*b560*/  LOP3.LUT R208, R208, 0xfffffffb, RZ, 0xc0, !PT ;  /* 0xfffffffbd0d07812 */ /* 0x000fe400078ec0ff */
[----:B------:R-:W-:-:S04]  /*b570*/  ISETP.LT.OR P0, PT, R2, 0x29, P0 ;  /* 0x000000290200780c */ /* 0x000fc80000701670 */
[----:B------:R-:W-:Y:S02]  /*b580*/  FSEL R33, R44, -INF , !P0 ;  /* 0xff8000002c217808 */ /* 0x000fe40004000000 */
[----:B------:R-:W-:-:S13]  /*b590*/  ISETP.GE.AND P0, PT, R99, 0x1, PT ;  /* 0x000000016300780c */ /* 0x000fda0003f06270 */
[----:B------:R-:W-:Y:S02]  /*b5a0*/  @P0 LOP3.LUT R208, R208, 0x4, RZ, 0xfc, !PT ;  /* 0x00000004d0d00812 */ /* 0x000fe400078efcff */
[----:B------:R-:W-:Y:S02]  /*b5b0*/  ISETP.GT.AND P0, PT, R0, RZ, !P0 ;  /* 0x000000ff0000720c */ /* 0x000fe40004704270 */
[----:B------:R-:W-:Y:S02]  /*b5c0*/  LOP3.LUT R208, R208, 0xffffffef, RZ, 0xc0, !PT ;  /* 0xffffffefd0d07812 */ /* 0x000fe400078ec0ff */
        /* <DEDUP_REMOVED lines=8> */
[----:B------:R2:W3:Y:S02]  /*b650*/  SHFL.IDX PT, R3, R4, 0x1, 0x1c1f ;  /* 0x003c1f0004037f89 */ /* 0x0004e400000e0000 */
.L_x_3186:
[----:B------:R-:W-:Y:S01]  /*b660*/  ISETP.LE.AND P0, PT, R16, c[0x0][0x32c], PT ;  /* 0x0000cb0010007a0c */ /* 0x000fe20003f03270 */
[--C-:B---3--:R-:W-:Y:S02]  /*b670*/  IMAD.IADD R2, R8, 0x1, R3.reuse ;  /* 0x0000000108027824 */ /* 0x108fe400078e0203 */
[----:B------:R-:W-:-:S03]  /*b680*/  IMAD.IADD R0, R7, 0x1, R3 ;  /* 0x0000000107007824 */ /* 0x000fc600078e0203 */
[----:B------:R-:W-:-:S07]  /*b690*/  IMNMX R2, R12, R2, PT ;  /* 0x000000020c027217 */ /* 0x000fce0003800200 */
[----:B------:R-:W-:Y:S05]  /*b6a0*/  @!P0 BRA `(.L_x_3074) ;  /* 0x0000014000008947 */ /* 0x000fea0003800000 */
[----:B------:R-:W-:Y:S01]  /*b6b0*/  IADD3 R3, -R231, R5, R3 ;  /* 0x00000005e7037210 */ /* 0x000fe20007ffe103 */
[----:B------:R-:W-:Y:S03]  /*b6c0*/  BSSY B0, `(.L_x_3075) ;  /* 0x000000e000007945 */ /* 0x000fe60003800000 */
[----:B------:R-:W-:-:S13]  /*b6d0*/  ISETP.GT.AND P0, PT, R3, -0x1, PT ;  /* 0xffffffff0300780c */ /* 0x000fda0003f04270 */
[----:B------:R-:W-:Y:S05]  /*b6e0*/  @P0 BRA `(.L_x_3076) ;  /* 0x0000007000000947 */ /* 0x000fea0003800000 */
[----:B-12---:R-:W-:Y:S01]  /*b6f0*/  IMAD.MOV.U32 R4, RZ, RZ, 0x1 ;  /* 0x00000001ff047424 */ /* 0x006fe200078e00ff */
[----:B------:R-:W-:-:S04]  /*b700*/  LOP3.LUT R3, RZ, R3, RZ, 0x33, !PT ;  /* 0x00000003ff037212 */ /* 0x000fc800078e33ff */
[----:B------:R-:W-:-:S13]  /*b710*/  ISETP.NE.AND P0, PT, R4, c[0x0][0x32c], PT ;  /* 0x0000cb0004007a0c */ /* 0x000fda0003f05270 */
[----:B------:R-:W-:-:S05]  /*b720*/  @P0 IMAD.HI.U32 R4, R3, c[0x0][0x330], RZ ;  /* 0x0000cc0003040a27 */ /* 0x000fca00078e00ff */
[----:B------:R-:W-:-:S04]  /*b730*/  @P0 SHF.R.U32.HI R3, RZ, c[0x0][0x334], R4 ;  /* 0x0000cd00ff030a19 */ /* 0x000fc80000011604 */
[----:B------:R-:W-:Y:S01]  /*b740*/  LOP3.LUT R3, RZ, R3, RZ, 0x33, !PT ;  /* 0x00000003ff037212 */ /* 0x000fe200078e33ff */
[----:B------:R-:W-:Y:S05]  /*b750*/  BRA `(.L_x_3077) ;  /* 0x0000004000007947 */ /* 0x000fea0003800000 */
.L_x_3076:
[----:B-12---:R-:W-:-:S04]  /*b760*/  MOV R4, 0x1 ;  /* 0x0000000100047802 */ /* 0x006fc80000000f00 */
[----:B------:R-:W-:-:S13]  /*b770*/  ISETP.NE.AND P0, PT, R4, c[0x0][0x32c], PT ;  /* 0x0000cb0004007a0c */ /* 0x000fda0003f05270 */
[----:B------:R-:W-:-:S05]  /*b780*/  @P0 IMAD.HI.U32 R4, R3, c[0x0][0x330], RZ ;  /* 0x0000cc0003040a27 */ /* 0x000fca00078e00ff */
[----:B------:R-:W-:Y:S02]  /*b790*/  @P0 SHF.R.U32.HI R3, RZ, c[0x0][0x334], R4 ;  /* 0x0000cd00ff030a19 */ /* 0x000fe40000011604 */
.L_x_3077:
[----:B------:R-:W-:Y:S05]  /*b7a0*/  BSYNC B0 ;  /* 0x0000000000007941 */ /* 0x000fea0003800000 */
.L_x_3075:
[----:B------:R-:W-:-:S05]  /*b7b0*/  IMAD R3, R3, c[0x0][0x32c], R13 ;  /* 0x0000cb0003037a24 */ /* 0x000fca00078e020d */
[----:B------:R-:W-:Y:S02]  /*b7c0*/  IADD3 R4, R3, c[0x0][0x32c], RZ ;  /* 0x0000cb0003047a10 */ /* 0x000fe40007ffe0ff */
[----:B------:R-:W-:Y:S02]  /*b7d0*/  IMNMX R0, R0, R3, !PT ;  /* 0x0000000300007217 */ /* 0x000fe40007800200 */
[----:B------:R-:W-:Y:S02]  /*b7e0*/  IMNMX R2, R2, R4, PT ;  /* 0x0000000402027217 */ /* 0x000fe40003800200 */
.L_x_3074:
[----:B------:R-:W-:Y:S02]  /*b7f0*/  LOP3.LUT P0, RZ, R208, 0x2, RZ, 0xc0, !PT ;  /* 0x00000002d0ff7812 */ /* 0x000fe4000780c0ff */
        /* <DEDUP_REMOVED lines=13> */
[----:B------:R-:W-:Y:S02]  /*b8d0*/  ISETP.GT.AND P0, PT, R0, 0x10, !P6 ;  /* 0x000000100000780c */ /* 0x000fe40007704270 */
[----:B------:R-:W-:-:S02]  /*b8e0*/  LOP3.LUT P6, RZ, R208, 0x10, RZ, 0xc0, !PT ;  /* 0x00000010d0ff7812 */ /* 0x000fc400078cc0ff */
[----:B------:R-:W-:Y:S02]  /*b8f0*/  ISETP.LT.OR P0, PT, R2, 0x11, P0 ;  /* 0x000000110200780c */ /* 0x000fe40000701670 */
[----:B------:R-:W-:Y:S02]  /*b900*/  FMNMX.FTZ R152, R28, R152, !PT ;  /* 0x000000981c987209 */ /* 0x000fe40007810000 */
[----:B------:R-:W-:Y:S02]  /*b910*/  FSEL R16, R38, -INF , !P0 ;  /* 0xff80000026107808 */ /* 0x000fe40004000000 */
[----:B------:R-:W-:Y:S02]  /*b920*/  ISETP.GT.AND P0, PT, R0, 0x11, !P5 ;  /* 0x000000110000780c */ /* 0x000fe40006f04270 */
[----:B------:R-:W-:Y:S02]  /*b930*/  LOP3.LUT P5, RZ, R208, 0x8, RZ, 0xc0, !PT ;  /* 0x00000008d0ff7812 */ /* 0x000fe400078ac0ff */
[----:B------:R-:W-:-:S02]  /*b940*/  ISETP.LT.OR P0, PT, R2, 0x12, P0 ;  /* 0x000000120200780c */ /* 0x000fc40000701670 */
[----:B------:R-:W-:Y:S02]  /*b950*/  FMNMX.FTZ R152, R29, R152, !PT ;  /* 0x000000981d987209 */ /* 0x000fe40007810000 */
[----:B------:R-:W-:Y:S02]  /*b960*/  FSEL R18, R39, -INF , !P0 ;  /* 0xff80000027127808 */ /* 0x000fe40004000000 */
[----:B------:R-:W-:Y:S02]  /*b970*/  ISETP.GT.AND P0, PT, R0, 0x18, !P4 ;  /* 0x000000180000780c */ /* 0x000fe40006704270 */
[----:B------:R-:W-:Y:S02]  /*b980*/  LOP3.LUT P4, RZ, R208, 0x4, RZ, 0xc0, !PT ;  /* 0x00000004d0ff7812 */ /* 0x000fe4000788c0ff */
[----:B------:R-:W-:Y:S02]  /*b990*/  ISETP.LT.OR P0, PT, R2, 0x19, P0 ;  /* 0x000000190200780c */ /* 0x000fe40000701670 */
[----:B------:R-:W-:-:S02]  /*b9a0*/  FMNMX.FTZ R152, R31, R152, !PT ;  /* 0x000000981f987209 */ /* 0x000fc40007810000 */
[----:B------:R-:W-:Y:S02]  /*b9b0*/  FSEL R19, R50, -INF , !P0 ;  /* 0xff80000032137808 */ /* 0x000fe40004000000 */
[----:B------:R-:W-:Y:S02]  /*b9c0*/  ISETP.GT.AND P0, PT, R0, 0x19, !P3 ;  /* 0x000000190000780c */ /* 0x000fe40005f04270 */
[----:B------:R-:W-:Y:S02]  /*b9d0*/  LOP3.LUT P3, RZ, R208, 0x20, RZ, 0xc0, !PT ;  /* 0x00000020d0ff7812 */ /* 0x000fe4000786c0ff */
[----:B------:R-:W-:Y:S02]  /*b9e0*/  ISETP.LT.OR P0, PT, R2, 0x1a, P0 ;  /* 0x0000001a0200780c */ /* 0x000fe40000701670 */
[----:B------:R-:W-:Y:S02]  /*b9f0*/  FMNMX.FTZ R152, R33, R152, !PT ;  /* 0x0000009821987209 */ /* 0x000fe40007810000 */
[----:B------:R-:W-:-:S02]  /*ba00*/  FSEL R21, R51, -INF , !P0 ;  /* 0xff80000033157808 */ /* 0x000fc40004000000 */
[----:B------:R-:W-:Y:S02]  /*ba10*/  ISETP.GT.AND P0, PT, R0, 0x20, !P2 ;  /* 0x000000200000780c */ /* 0x000fe40005704270 */
[----:B------:R-:W-:Y:S02]  /*ba20*/  FMNMX.FTZ R152, R32, R152, !PT ;  /* 0x0000009820987209 */ /* 0x000fe40007810000 */
        /* <DEDUP_REMOVED lines=29> */
[----:B------:R3:W4:Y:S02]  /*bc00*/  SHFL.BFLY PT, R0, R152, 0x2, 0x1f ;  /* 0x0c401f0098007f89 */ /* 0x00072400000e0000 */
.L_x_3187:
[----:B---34-:R-:W-:Y:S01]  /*bc10*/  FMNMX.FTZ R152, R152, R0, !PT ;  /* 0x0000000098987209 */ /* 0x018fe20007810000 */
[----:B------:R-:W-:Y:S05]  /*bc20*/  BRA.DIV ~URZ, `(.L_x_3079) ;  /* 0x0000f4427f007947 */ /* 0x000fea000b800000 */
[----:B------:R-:W3:Y:S04]  /*bc30*/  SHFL.BFLY PT, R0, R7, 0x2, 0x1f ;  /* 0x0c401f0007007f89 */ /* 0x000ee800000e0000 */
[----:B------:R-:W4:Y:S01]  /*bc40*/  SHFL.BFLY PT, R2, R152, 0x1, 0x1f ;  /* 0x0c201f0098027f89 */ /* 0x000f2200000e0000 */
[----:B---3--:R-:W-:Y:S02]  /*bc50*/  FMNMX.FTZ R7, R7, R0, !PT ;  /* 0x0000000007077209 */ /* 0x008fe40007810000 */
[----:B----4-:R-:W-:-:S03]  /*bc60*/  FMNMX.FTZ R152, R152, R2, !PT ;  /* 0x0000000298987209 */ /* 0x010fc60007810000 */
[----:B------:R3:W4:Y:S04]  /*bc70*/  SHFL.BFLY PT, R3, R7, 0x1, 0x1f ;  /* 0x0c201f0007037f89 */ /* 0x00072800000e0000 */
.L_x_3188:
[C---:B------:R-:W-:Y:S01]  /*bc80*/  FMUL.FTZ R0, R152.reuse, c[0x0][0x2d0] ;  /* 0x0000b40098007a20 */ /* 0x040fe20000410000 */
[----:B------:R-:W-:Y:S01]  /*bc90*/  FSETP.NEU.FTZ.AND P0, PT, R152, -INF , PT ;  /* 0xff8000009800780b */ /* 0x000fe20003f1d000 */
[----:B------:R-:W-:Y:S01]  /*bca0*/  WARPSYNC 0xffffffff ;  /* 0xffffffff00007948 */ /* 0x000fe20003800000 */
[----:B---34-:R-:W-:Y:S02]  /*bcb0*/  FMNMX.FTZ R7, R3, R7, !PT ;  /* 0x0000000703077209 */ /* 0x018fe40007810000 */
[----:B------:R-:W-:Y:S02]  /*bcc0*/  FSEL R0, R0, RZ, P0 ;  /* 0x000000ff00007208 */ /* 0x000fe40000000000 */
[C---:B------:R-:W-:Y:S01]  /*bcd0*/  FSETP.NEU.FTZ.AND P0, PT, R7.reuse, -INF , PT ;  /* 0xff8000000700780b */ /* 0x040fe20003f1d000 */
[----:B------:R-:W-:Y:S01]  /*bce0*/  FMUL.FTZ R3, R7, c[0x0][0x2d0] ;  /* 0x0000b40007037a20 */ /* 0x000fe20000410000 */
[----:B------:R-:W-:Y:S01]  /*bcf0*/  SHF.L.U32 R197, R10, 0x1, RZ ;  /* 0x000000010ac57819 */ /* 0x000fe200000006ff */
[----:B------:R-:W-:-:S04]  /*bd00*/  FFMA.FTZ R2, R14, c[0x0][0x2d0], -R0 ;  /* 0x0000b4000e027a23 */ /* 0x000fc80000010800 */
[----:B------:R3:W-:Y:S02]  /*bd10*/  MUFU.EX2 R40, R2 ;  /* 0x0000000200287308 */ /* 0x0007e40000000800 */
[----:B---3--:R-:W-:-:S06]  /*bd20*/  FFMA.FTZ R2, R15, c[0x0][0x2d0], -R0 ;  /* 0x0000b4000f027a23 */ /* 0x008fcc0000010800 */
[----:B------:R3:W4:Y:S02]  /*bd30*/  MUFU.EX2 R38, R2 ;  /* 0x0000000200267308 */ /* 0x0007240000000800 */
[----:B---3--:R-:W-:-:S06]  /*bd40*/  FFMA.FTZ R2, R20, c[0x0][0x2d0], -R0 ;  /* 0x0000b40014027a23 */ /* 0x008fcc0000010800 */
[----:B------:R3:W5:Y:S02]  /*bd50*/  MUFU.EX2 R39, R2 ;  /* 0x0000000200277308 */ /* 0x0007640000000800 */
[----:B---3--:R-:W-:-:S06]  /*bd60*/  FFMA.FTZ R2, R23, c[0x0][0x2d0], -R0 ;  /* 0x0000b40017027a23 */ /* 0x008fcc0000010800 */
[----:B------:R3:W1:Y:S02]  /*bd70*/  MUFU.EX2 R14, R2 ;  /* 0x00000002000e7308 */ /* 0x0006640000000800 */
[----:B---3--:R-:W-:-:S06]  /*bd80*/  FFMA.FTZ R2, R25, c[0x0][0x2d0], -R0 ;  /* 0x0000b40019027a23 */ /* 0x008fcc0000010800 */
[----:B------:R3:W2:Y:S02]  /*bd90*/  MUFU.EX2 R37, R2 ;  /* 0x0000000200257308 */ /* 0x0006a40000000800 */
[----:B---3--:R-:W-:-:S06]  /*bda0*/  FFMA.FTZ R2, R26, c[0x0][0x2d0], -R0 ;  /* 0x0000b4001a027a23 */ /* 0x008fcc0000010800 */
[----:B------:R3:W-:Y:S02]  /*bdb0*/  MUFU.EX2 R35, R2 ;  /* 0x0000000200237308 */ /* 0x0007e40000000800 */
        /* <DEDUP_REMOVED lines=10> */
[----:B---3--:R-:W-:Y:S01]  /*be60*/  FFMA.FTZ R2, R32, c[0x0][0x2d0], -R0 ;  /* 0x0000b40020027a23 */ /* 0x008fe20000010800 */
[----:B------:R-:W-:Y:S01]  /*be70*/  FSEL R0, R3, RZ, P0 ;  /* 0x000000ff03007208 */ /* 0x000fe20000000000 */
[----:B----4-:R-:W-:-:S04]  /*be80*/  FADD.FTZ R3, R40, R38 ;  /* 0x0000002628037221 */ /* 0x010fc80000010000 */
[----:B------:R3:W-:Y:S01]  /*be90*/  MUFU.EX2 R134, R2 ;  /* 0x0000000200867308 */ /* 0x0007e20000000800 */
[----:B-----5:R-:W-:-:S04]  /*bea0*/  FADD.FTZ R3, R39, R3 ;  /* 0x0000000327037221 */ /* 0x020fc80000010000 */
[C---:B-1----:R-:W-:Y:S01]  /*beb0*/  FADD.FTZ R3, R14.reuse, R3 ;  /* 0x000000030e037221 */ /* 0x042fe20000010000 */
[----:B------:R-:W-:-:S03]  /*bec0*/  F2FP.BF16.PACK_AB R14, R14, R39 ;  /* 0x000000270e0e723e */ /* 0x000fc600000010ff */
[----:B--2---:R-:W-:Y:S02]  /*bed0*/  FADD.FTZ R3, R37, R3 ;  /* 0x0000000325037221 */ /* 0x004fe40000010000 */
[----:B---3--:R-:W-:-:S04]  /*bee0*/  FFMA.FTZ R2, R8, c[0x0][0x2d0], -R0 ;  /* 0x0000b40008027a23 */ /* 0x008fc80000010800 */
[----:B------:R1:W-:Y:S02]  /*bef0*/  MUFU.EX2 R27, R2 ;  /* 0x00000002001b7308 */ /* 0x0003e40000000800 */
[----:B-1----:R-:W-:-:S06]  /*bf00*/  FFMA.FTZ R2, R11, c[0x0][0x2d0], -R0 ;  /* 0x0000b4000b027a23 */ /* 0x002fcc0000010800 */
        /* <DEDUP_REMOVED lines=11> */
[C---:B--2---:R-:W-:Y:S01]  /*bfc0*/  FADD.FTZ R4, R15.reuse, R4 ;  /* 0x000000040f047221 */ /* 0x044fe20000010000 */
[----:B------:R-:W-:-:S03]  /*bfd0*/  F2FP.BF16.PACK_AB R15, R15, R25 ;  /* 0x000000190f0f723e */ /* 0x000fc600000010ff */
[----:B------:R1:W2:Y:S02]  /*bfe0*/  MUFU.EX2 R23, R2 ;  /* 0x0000000200177308 */ /* 0x0002a40000000800 */
[----:B-1----:R-:W-:Y:S01]  /*bff0*/  FFMA.FTZ R2, R18, c[0x0][0x2d0], -R0 ;  /* 0x0000b40012027a23 */ /* 0x002fe20000010800 */
[----:B------:R-:W-:Y:S01]  /*c000*/  F2FP.BF16.PACK_AB R18, R34, R36 ;  /* 0x000000242212723e */ /* 0x000fe200000010ff */
[----:B--2---:R-:W-:-:S04]  /*c010*/  FADD.FTZ R4, R23, R4 ;  /* 0x0000000417047221 */ /* 0x004fc80000010000 */
        /* <DEDUP_REMOVED lines=14> */
[C---:B--2---:R-:W-:Y:S02]  /*c100*/  FADD.FTZ R3, R20.reuse, R4 ;  /* 0x0000000414037221 */ /* 0x044fe40000010000 */
        /* <DEDUP_REMOVED lines=139> */
[----:B------:R-:W-:Y:S01]  /*c9c0*/  HMMA.16816.F32.BF16 R72, R132, R76, R112 ;  /* 0x0000004c8448723c */ /* 0x000fe20000041870 */
[----:B------:R-:W-:Y:S01]  /*c9d0*/  IMAD.MOV.U32 R121, RZ, RZ, R150 ;  /* 0x000000ffff797224 */ /* 0x000fe200078e0096 */
[----:B------:R-:W-:Y:S01]  /*c9e0*/  MOV R122, R149 ;  /* 0x00000095007a7202 */ /* 0x000fe20000000f00 */
[----:B------:R-:W-:-:S02]  /*c9f0*/  IMAD.MOV.U32 R123, RZ, RZ, R148 ;  /* 0x000000ffff7b7224 */ /* 0x000fc400078e0094 */
[----:B------:R-:W-:Y:S02]  /*ca00*/  LDSM.16.MT88.4 R148, [R200+0x5080] ;  /* 0x00508000c894783b */ /* 0x000fe40000004200 */
[----:B------:R-:W-:Y:S01]  /*ca10*/  MOV R112, R143 ;  /* 0x0000008f00707202 */ /* 0x000fe20000000f00 */
[----:B------:R-:W-:Y:S01]  /*ca20*/  IMAD.MOV.U32 R113, RZ, RZ, R142 ;  /* 0x000000ffff717224 */ /* 0x000fe200078e008e */
        /* <DEDUP_REMOVED lines=43> */
[----:B------:R-:W-:Y:S02]  /*cce0*/  @P0 SHF.R.U32.HI R0, RZ, c[0x0][0x2cc], R2 ;  /* 0x0000b300ff000a19 */ /* 0x000fe40000011602 */
[----:B------:R-:W-:Y:S01]  /*ccf0*/  ISETP.LE.AND P0, PT, R6, c[0x0][0x32c], PT ;  /* 0x0000cb0006007a0c */ /* 0x000fe20003f03270 */
[----:B-1----:R-:W-:Y:S01]  /*cd00*/  HMMA.16816.F32.BF16 R136, R132, R140, R136 ;  /* 0x0000008c8488723c */ /* 0x002fe20000041888 */
[----:B---3--:R-:W-:Y:S02]  /*cd10*/  IADD3 R0, -R4, R153, R0 ;  /* 0x0000009904007210 */ /* 0x008fe40007ffe100 */
        /* <DEDUP_REMOVED lines=40> */
.L_x_3082:
[----:B------:R-:W-:-:S13]  /*cfa0*/  ISETP.NE.AND P0, PT, R6, c[0x0][0x32c], PT ;  /* 0x0000cb0006007a0c */ /* 0x000fda0003f05270 */
[----:B------:R-:W-:-:S05]  /*cfb0*/  @P0 IMAD.HI.U32 R0, R2, c[0x0][0x330], RZ ;  /* 0x0000cc0002000a27 */ /* 0x000fca00078e00ff */
[----:B------:R-:W-:Y:S02]  /*cfc0*/  @P0 SHF.R.U32.HI R2, RZ, c[0x0][0x334], R0 ;  /* 0x0000cd00ff020a19 */ /* 0x000fe40000011600 */
.L_x_3083:
[----:B------:R-:W-:Y:S05]  /*cfd0*/  BSYNC B0 ;  /* 0x0000000000007941 */ /* 0x000fea0003800000 */
.L_x_3081:
[----:B------:R-:W-:-:S05]  /*cfe0*/  MOV R0, c[0x0][0x32c] ;  /* 0x0000cb0000007a02 */ /* 0x000fca0000000f00 */
[----:B------:R-:W-:-:S05]  /*cff0*/  IMAD R2, R2, R0, c[0x0][0x32c] ;  /* 0x0000cb0002027624 */ /* 0x000fca00078e0200 */
[----:B------:R-:W-:-:S05]  /*d000*/  IMNMX R4, R4, R2, PT ;  /* 0x0000000204047217 */ /* 0x000fca0003800200 */
.L_x_3080:
[----:B------:R-:W-:-:S05]  /*d010*/  IMAD.HI R4, R4, 0x2aaaaaab, RZ ;  /* 0x2aaaaaab04047827 */ /* 0x000fca00078e02ff */
[----:B------:R-:W-:-:S04]  /*d020*/  SHF.R.U32.HI R0, RZ, 0x1f, R4 ;  /* 0x0000001fff007819 */ /* 0x000fc80000011604 */
[----:B------:R-:W-:-:S04]  /*d030*/  LEA.HI.SX32 R4, R4, R0, 0x1d ;  /* 0x0000000004047211 */ /* 0x000fc800078feaff */
[----:B------:R-:W-:-:S04]  /*d040*/  IMNMX R235, R233, R4, !PT ;  /* 0x00000004e9eb7217 */ /* 0x000fc80007800200 */
[----:B------:R-:W-:-:S13]  /*d050*/  ISETP.GE.AND P0, PT, R218, R235, PT ;  /* 0x000000ebda00720c */ /* 0x000fda0003f06270 */
[----:B------:R-:W-:Y:S05]  /*d060*/  @!P0 BRA `(.L_x_3084) ;  /* 0x00003aa000008947 */ /* 0x000fea0003800000 */
[----:B------:R-:W-:Y:S01]  /*d070*/  SHF.R.S32.HI R2, RZ, 0x1f, R219 ;  /* 0x0000001fff027819 */ /* 0x000fe200000114db */
[C---:B------:R-:W-:Y:S01]  /*d080*/  IMAD.SHL.U32 R0, R219.reuse, 0x2, RZ ;  /* 0x00000002db007824 */ /* 0x040fe200078e00ff */
[C---:B------:R-:W-:Y:S01]  /*d090*/  SHF.L.U64.HI R211, R248.reuse, 0x1, R251 ;  /* 0x00000001f8d37819 */ /* 0x040fe200000102fb */
[----:B------:R-:W-:Y:S01]  /*d0a0*/  IMAD.SHL.U32 R212, R248, 0x2, RZ ;  /* 0x00000002f8d47824 */ /* 0x000fe200078e00ff */
[----:B------:R-:W-:Y:S01]  /*d0b0*/  SHF.L.U64.HI R210, R219, 0x1, R2 ;  /* 0x00000001dbd27819 */ /* 0x000fe20000010202 */
[C---:B------:R-:W-:Y:S01]  /*d0c0*/  IMAD.SHL.U32 R214, R247.reuse, 0x2, RZ ;  /* 0x00000002f7d67824 */ /* 0x040fe200078e00ff */
[----:B------:R-:W-:Y:S01]  /*d0d0*/  SHF.L.U64.HI R213, R247, 0x1, R250 ;  /* 0x00000001f7d57819 */ /* 0x000fe200000102fa */
[C---:B------:R-:W-:Y:S01]  /*d0e0*/  IMAD.SHL.U32 R216, R246.reuse, 0x2, RZ ;  /* 0x00000002f6d87824 */ /* 0x040fe200078e00ff */
[----:B------:R-:W-:Y:S02]  /*d0f0*/  SHF.L.U64.HI R215, R246, 0x1, R249 ;  /* 0x00000001f6d77819 */ /* 0x000fe400000102f9 */
.L_x_3107:
        /* <DEDUP_REMOVED lines=31> */
.L_x_3189:
[----:B------:R-:W-:-:S05]  /*d2f0*/  BRA.DIV ~URZ, `(.L_x_3088) ;  /* 0x0000def27f007947 */ /* 0x000fca000b800000 */
[----:B------:R4:W3:Y:S02]  /*d300*/  SHFL.IDX PT, R0, R18, RZ, 0x181f ;  /* 0x00181fff12007589 */ /* 0x0008e400000e0000 */
.L_x_3190:
[C---:B------:R-:W-:Y:S01]  /*d310*/  IADD3 R25, R219.reuse, 0x40, RZ ;  /* 0x00000040db197810 */ /* 0x040fe20007ffe0ff */
[C---:B------:R-:W-:Y:S01]  /*d320*/  IMAD.SHL.U32 R2, R219.reuse, 0x2, RZ ;  /* 0x00000002db027824 */ /* 0x040fe200078e00ff */
[C---:B------:R-:W-:Y:S02]  /*d330*/  ISETP.GE.AND P5, PT, R219.reuse, c[0x0][0x1d4], PT ;  /* 0x00007500db007a0c */ /* 0x040fe40003fa6270 */
[----:B------:R-:W-:Y:S02]  /*d340*/  IADD3 R24, R219, 0x80, RZ ;  /* 0x00000080db187810 */ /* 0x000fe40007ffe0ff */
[----:B---3--:R-:W-:Y:S02]  /*d350*/  IADD3 R16, P0, R0, R2, RZ ;  /* 0x0000000200107210 */ /* 0x008fe40007f1e0ff */
[----:B------:R-:W-:Y:S02]  /*d360*/  ISETP.GE.AND P4, PT, R25, c[0x0][0x1d4], PT ;  /* 0x0000750019007a0c */ /* 0x000fe40003f86270 */
[----:B------:R-:W-:Y:S01]  /*d370*/  ISETP.GE.AND P3, PT, R24, c[0x0][0x1d4], PT ;  /* 0x0000750018007a0c */ /* 0x000fe20003f66270 */
[----:B------:R-:W-:Y:S01]  /*d380*/  IMAD.X R17, R4, 0x1, R210, P0 ;  /* 0x0000000104117824 */ /* 0x000fe200000e06d2 */
[----:B------:R-:W-:Y:S02]  /*d390*/  IADD3 R10, P0, R0, R212, RZ ;  /* 0x000000d4000a7210 */ /* 0x000fe40007f1e0ff */
[----:B------:R-:W-:Y:S02]  /*d3a0*/  IADD3 R19, R219, 0xc0, RZ ;  /* 0x000000c0db137810 */ /* 0x000fe40007ffe0ff */
[----:B------:R-:W-:Y:S01]  /*d3b0*/  @!PT LDS RZ, [RZ] ;  /* 0x00000000fffff984 */ /* 0x000fe20000000800 */
[----:B------:R-:W-:Y:S01]  /*d3c0*/  @!PT LDS RZ, [RZ] ;  /* 0x00000000fffff984 */ /* 0x000fe20000000800 */
[----:B------:R-:W-:Y:S01]  /*d3d0*/  @!PT LDS RZ, [RZ] ;  /* 0x00000000fffff984 */ /* 0x000fe20000000800 */
[----:B------:R3:W-:Y:S01]  /*d3e0*/  LDGSTS.E.BYPASS.LTC128B.128 [R209+0x4080], [R16.64], !P5 ;  /* 0x0408000010d17fae */ /* 0x0007e2000e901d4e */
[----:B------:R-:W-:Y:S01]  /*d3f0*/  IMAD.X R11, R4, 0x1, R211, P0 ;  /* 0x00000001040b7824 */ /* 0x000fe200000e06d3 */
[----:B------:R-:W-:Y:S02]  /*d400*/  IADD3 R8, P0, R0, R214, RZ ;  /* 0x000000d600087210 */ /* 0x000fe40007f1e0ff */
[----:B------:R-:W-:Y:S02]  /*d410*/  ISETP.GE.AND P2, PT, R19, c[0x0][0x1d4], PT ;  /* 0x0000750013007a0c */ /* 0x000fe40003f46270 */
[----:B------:R3:W-:Y:S01]  /*d420*/  LDGSTS.E.BYPASS.LTC128B.128 [R209+0x5880], [R10.64], !P4 ;  /* 0x058800000ad17fae */ /* 0x0007e2000e101d4e */
[----:B------:R-:W-:Y:S01]  /*d430*/  IMAD.X R9, R4, 0x1, R213, P0 ;  /* 0x0000000104097824 */ /* 0x000fe200000e06d5 */
[----:B------:R-:W-:Y:S02]  /*d440*/  IADD3 R2, P0, R0, R216, RZ ;  /* 0x000000d800027210 */ /* 0x000fe40007f1e0ff */
[----:B------:R-:W-:Y:S02]  /*d450*/  LOP3.LUT P1, RZ, R208, 0x800, RZ, 0xc0, !PT ;  /* 0x00000800d0ff7812 */ /* 0x000fe4000782c0ff */
[----:B------:R3:W-:Y:S01]  /*d460*/  LDGSTS.E.BYPASS.LTC128B.128 [R209+0x7080], [R8.64], !P3 ;  /* 0x0708000008d17fae */ /* 0x0007e2000d901d4e */
[----:B------:R-:W-:Y:S05]  /*d470*/  IMAD.X R3, R4, 0x1, R215, P0 ;  /* 0x0000000104037824 */ /* 0x000fea00000e06d7 */
[----:B------:R3:W-:Y:S05]  /*d480*/  LDGSTS.E.BYPASS.LTC128B.128 [R209+0x8880], [R2.64], !P2 ;  /* 0x0888000002d17fae */ /* 0x0007ea000d101d4e */
[----:B------:R-:W-:-:S05]  /*d490*/  @P1 BRA `(.L_x_3086) ;  /* 0x000001a000001947 */ /* 0x000fca0003800000 */
[----:B------:R-:W-:-:S05]  /*d4a0*/  BRA.DIV ~URZ, `(.L_x_3089) ;  /* 0x0000ddc27f007947 */ /* 0x000fca000b800000 */
[----:B------:R3:W4:Y:S04]  /*d4b0*/  SHFL.IDX PT, R4, R6, 0x1, 0x181f ;  /* 0x00381f0006047f89 */ /* 0x00072800000e0000 */
[----:B------:R3:W2:Y:S02]  /*d4c0*/  SHFL.IDX PT, R0, R18, 0x1, 0x181f ;  /* 0x00381f0012007f89 */ /* 0x0006a400000e0000 */
.L_x_3191:
[C---:B------:R-:W-:Y:S01]  /*d4d0*/  IADD3 R19, R219.reuse, 0x40, RZ ;  /* 0x00000040db137810 */ /* 0x040fe20007ffe0ff */
[C---:B---3--:R-:W-:Y:S01]  /*d4e0*/  IMAD.SHL.U32 R2, R219.reuse, 0x2, RZ ;  /* 0x00000002db027824 */ /* 0x048fe200078e00ff */
[C---:B------:R-:W-:Y:S02]  /*d4f0*/  ISETP.GE.AND P4, PT, R219.reuse, c[0x0][0x1d4], PT ;  /* 0x00007500db007a0c */ /* 0x040fe40003f86270 */
[----:B----4-:R-:W-:Y:S02]  /*d500*/  IADD3 R18, R219, 0x80, RZ ;  /* 0x00000080db127810 */ /* 0x010fe40007ffe0ff */
[----:B--2---:R-:W-:Y:S02]  /*d510*/  IADD3 R16, P0, R0, R2, RZ ;  /* 0x0000000200107210 */ /* 0x004fe40007f1e0ff */
        /* <DEDUP_REMOVED lines=14> */
[----:B------:R-:W-:Y:S04]  /*d600*/  IADD3 R2, P0, R0, R216, RZ ;  /* 0x000000d800027210 */ /* 0x000fe80007f1e0ff */
[----:B------:R2:W-:Y:S01]  /*d610*/  LDGSTS.E.BYPASS.LTC128B.128 [R209+0x8080], [R8.64], !P2 ;  /* 0x0808000008d17fae */ /* 0x0005e2000d101d4e */
[----:B------:R-:W-:Y:S05]  /*d620*/  IMAD.X R3, R4, 0x1, R215, P0 ;  /* 0x0000000104037824 */ /* 0x000fea00000e06d7 */
[----:B------:R2:W-:Y:S03]  /*d630*/  LDGSTS.E.BYPASS.LTC128B.128 [R209+0x9880], [R2.64], !P1 ;  /* 0x0988000002d17fae */ /* 0x0005e6000c901d4e */
.L_x_3086:
[----:B------:R-:W-:Y:S05]  /*d640*/  BSYNC B0 ;  /* 0x0000000000007941 */ /* 0x000fea0003800000 */
.L_x_3085:
[----:B------:R-:W0:Y:S01]  /*d650*/  LDGDEPBAR ;  /* 0x00000000000079af */ /* 0x000e220000000000 */
[----:B------:R-:W-:Y:S01]  /*d660*/  WARPSYNC 0xffffffff ;  /* 0xffffffff00007948 */ /* 0x000fe20003800000 */
[C---:B--23--:R-:W-:Y:S01]  /*d670*/  HMMA.16816.F32.BF16 R8, R28.reuse, R12, RZ ;  /* 0x0000000c1c08723c */ /* 0x04cfe200000418ff */
[----:B------:R-:W-:Y:S02]  /*d680*/  BSSY B0, `(.L_x_3090) ;  /* 0x00000f4000007945 */ /* 0x000fe40003800000 */
[----:B------:R-:W-:Y:S01]  /*d690*/  LDSM.16.M88.4 R184, [R207] ;  /* 0x00000000cfb8783b */ /* 0x000fe20000000200 */
[----:B------:R-:W-:Y:S04]  /*d6a0*/  ISETP.GT.AND P0, PT, R218, R233, PT ;  /* 0x000000e9da00720c */ /* 0x000fe80003f04270 */
[C---:B------:R-:W-:Y:S01]  /*d6b0*/  HMMA.16816.F32.BF16 R12, R28.reuse, R14, RZ ;  /* 0x0000000e1c0c723c */ /* 0x040fe200000418ff */
[----:B------:R-:W2:Y:S05]  /*d6c0*/  LDSM.16.M88.4 R188, [R202+0xa080] ;  /* 0x00a08000cabc783b */ /* 0x000eaa0000000200 */
[----:B------:R-:W-:Y:S02]  /*d6d0*/  LDSM.16.M88.4 R192, [R202+0xb080] ;  /* 0x00b08000cac0783b */ /* 0x000fe40000000200 */
[C---:B----4-:R-:W-:Y:S08]  /*d6e0*/  HMMA.16816.F32.BF16 R16, R28.reuse, R20, RZ ;  /* 0x000000141c10723c */ /* 0x050ff000000418ff */
[C---:B------:R-:W-:Y:S08]  /*d6f0*/  HMMA.16816.F32.BF16 R20, R28.reuse, R22, RZ ;  /* 0x000000161c14723c */ /* 0x040ff000000418ff */
        /* <DEDUP_REMOVED lines=8> */
[----:B------:R-:W3:Y:S07]  /*d780*/  LDSM.16.M88.4 R176, [R201] ;  /* 0x00000000c9b0783b */ /* 0x000eee0000000200 */
[C---:B------:R-:W-:Y:S08]  /*d790*/  HMMA.16816.F32.BF16 R24, R168.reuse, R180, R24 ;  /* 0x000000b4a818723c */ /* 0x040ff00000041818 */
[----:B------:R-:W-:Y:S01]  /*d7a0*/  HMMA.16816.F32.BF16 R28, R168, R182, R28 ;  /* 0x000000b6a81c723c */ /* 0x000fe2000004181c */
[----:B------:R-:W4:Y:S05]  /*d7b0*/  LDSM.16.M88.4 R168, [R201+0x800] ;  /* 0x00080000c9a8783b */ /* 0x000f2a0000000200 */
[----:B------:R-:W5:Y:S02]  /*d7c0*/  LDSM.16.M88.4 R180, [R201+0x1000] ;  /* 0x00100000c9b4783b */ /* 0x000f640000000200 */
        /* <DEDUP_REMOVED lines=8> */
[----:B------:R-:W2:Y:S05]  /*d850*/  LDSM.16.M88.4 R184, [R196+0xc080] ;  /* 0x00c08000c4b8783b */ /* 0x000eaa0000000200 */
[----:B------:R-:W1:Y:S02]  /*d860*/  LDSM.16.M88.4 R192, [R196+0xc880] ;  /* 0x00c88000c4c0783b */ /* 0x000e640000000200 */
[C---:B---3--:R-:W-:Y:S08]  /*d870*/  HMMA.16816.F32.BF16 R8, R172.reuse, R176, R8 ;  /* 0x000000b0ac08723c */ /* 0x048ff00000041808 */
[C---:B------:R-:W-:Y:S01]  /*d880*/  HMMA.16816.F32.BF16 R12, R172.reuse, R178, R12 ;  /* 0x000000b2ac0c723c */ /* 0x040fe2000004180c */
[----:B------:R-:W-:Y:S07]  /*d890*/  LDSM.16.M88.4 R176, [R203+0x1800] ;  /* 0x00180000cbb0783b */ /* 0x000fee0000000200 */
[C---:B----4-:R-:W-:Y:S08]  /*d8a0*/  HMMA.16816.F32.BF16 R16, R172.reuse, R168, R16 ;  /* 0x000000a8ac10723c */ /* 0x050ff00000041810 */
[C---:B------:R-:W-:Y:S01]  /*d8b0*/  HMMA.16816.F32.BF16 R20, R172.reuse, R170, R20 ;  /* 0x000000aaac14723c */ /* 0x040fe20000041814 */
[----:B------:R-:W3:Y:S07]  /*d8c0*/  LDSM.16.M88.4 R168, [R204+0x4000] ;  /* 0x00400000cca8783b */ /* 0x000eee0000000200 */
[C---:B-----5:R-:W-:Y:S08]  /*d8d0*/  HMMA.16816.F32.BF16 R24, R172.reuse, R180, R24 ;  /* 0x000000b4ac18723c */ /* 0x060ff00000041818 */
[----:B------:R-:W-:Y:S01]  /*d8e0*/  HMMA.16816.F32.BF16 R28, R172, R182, R28 ;  /* 0x000000b6ac1c723c */ /* 0x000fe2000004181c */
[----:B------:R-:W4:Y:S05]  /*d8f0*/  LDSM.16.M88.4 R172, [R203+0x2000] ;  /* 0x00200000cbac783b */ /* 0x000f2a0000000200 */
[----:B------:R-:W5:Y:S02]  /*d900*/  LDSM.16.M88.4 R180, [R203+0x2800] ;  /* 0x00280000cbb4783b */ /* 0x000f640000000200 */
[C---:B-1----:R-:W-:Y:S08]  /*d910*/  HMMA.16816.F32.BF16 R8, R164.reuse, R188, R8 ;  /* 0x000000bca408723c */ /* 0x042ff00000041808 */
[C---:B------:R-:W-:Y:S01]  /*d920*/  HMMA.16816.F32.BF16 R12, R164.reuse, R190, R12 ;  /* 0x000000bea40c723c */ /* 0x040fe2000004180c */
[----:B------:R-:W-:Y:S07]  /*d930*/  LDSM.16.M88.4 R188, [R202+0xb880] ;  /* 0x00b88000cabc783b */ /* 0x000fee0000000200 */
[C---:B--2---:R-:W-:Y:S08]  /*d940*/  HMMA.16816.F32.BF16 R16, R164.reuse, R184, R16 ;  /* 0x000000b8a410723c */ /* 0x044ff00000041810 */
        /* <DEDUP_REMOVED lines=96> */
[C---:B-1----:R-:W-:Y:S01]  /*df50*/  HMMA.16816.F32.BF16 R8, R184.reuse, R188, R8 ;  /* 0x000000bcb808723c */ /* 0x042fe20000041808 */
[----:B------:R-:W-:Y:S04]  /*df60*/  DEPBAR.LE SB0, 0x0 ;  /* 0x000080000000791a */ /* 0x000fe80000000000 */
[----:B------:R-:W-:Y:S03]  /*df70*/  BAR.SYNC.DEFER_BLOCKING 0x0 ;  /* 0x0000000000007b1d */ /* 0x000fe60000010000 */
[C---:B------:R-:W-:Y:S08]  /*df80*/  HMMA.16816.F32.BF16 R12, R184.reuse, R190, R12 ;  /* 0x000000beb80c723c */ /* 0x040ff0000004180c */
[C---:B--2---:R-:W-:Y:S08]  /*df90*/  HMMA.16816.F32.BF16 R16, R184.reuse, R164, R16 ;  /* 0x000000a4b810723c */ /* 0x044ff00000041810 */
[C---:B------:R-:W-:Y:S08]  /*dfa0*/  HMMA.16816.F32.BF16 R20, R184.reuse, R166, R20 ;  /* 0x000000a6b814723c */ /* 0x040ff00000041814 */
[C---:B------:R-:W-:Y:S08]  /*dfb0*/  HMMA.16816.F32.BF16 R24, R184.reuse, R192, R24 ;  /* 0x000000c0b818723c */ /* 0x040ff00000041818 */
[----:B------:R-:W-:Y:S08]  /*dfc0*/  HMMA.16816.F32.BF16 R28, R184, R194, R28 ;  /* 0x000000c2b81c723c */ /* 0x000ff0000004181c */
[C---:B---3--:R-:W-:Y:S08]  /*dfd0*/  HMMA.16816.F32.BF16 R8, R172.reuse, R176, R8 ;  /* 0x000000b0ac08723c */ /* 0x048ff00000041808 */
[C---:B------:R-:W-:Y:S08]  /*dfe0*/  HMMA.16816.F32.BF16 R12, R172.reuse, R178, R12 ;  /* 0x000000b2ac0c723c */ /* 0x040ff0000004180c */
[C---:B----4-:R-:W-:Y:S08]  /*dff0*/  HMMA.16816.F32.BF16 R16, R172.reuse, R168, R16 ;  /* 0x000000a8ac10723c */ /* 0x050ff00000041810 */
[C---:B------:R-:W-:Y:S08]  /*e000*/  HMMA.16816.F32.BF16 R20, R172.reuse, R170, R20 ;  /* 0x000000aaac14723c */ /* 0x040ff00000041814 */
[C---:B-----5:R-:W-:Y:S08]  /*e010*/  HMMA.16816.F32.BF16 R24, R172.reuse, R180, R24 ;  /* 0x000000b4ac18723c */ /* 0x060ff00000041818 */
[----:B------:R-:W-:Y:S01]  /*e020*/  HMMA.16816.F32.BF16 R28, R172, R182, R28 ;  /* 0x000000b6ac1c723c */ /* 0x000fe2000004181c */
[----:B------:R-:W-:Y:S07]  /*e030*/  @!UPT UIADD3 URZ, URZ, URZ, URZ ;  /* 0x0000003f3f3ff290 */ /* 0x000fee000fffe03f */
[----:B------:R-:W-:-:S11]  /*e040*/  @!P0 BRA `(.L_x_3091) ;  /* 0x0000057000008947 */ /* 0x000fd60003800000 */
[----:B------:R-:W-:Y:S01]  /*e050*/  IMAD.MOV.U32 R0, RZ, RZ, 0x1 ;  /* 0x00000001ff007424 */ /* 0x000fe200078e00ff */
[----:B------:R-:W-:Y:S01]  /*e060*/  ISETP.GT.AND P1, PT, R234, 0x2f, PT ;  /* 0x0000002fea00780c */ /* 0x000fe20003f24270 */
[----:B------:R-:W-:Y:S01]  /*e070*/  IMAD R2, R218, 0x30, R242 ;  /* 0x00000030da027824 */ /* 0x000fe200078e02f2 */
[----:B------:R-:W1:Y:S01]  /*e080*/  S2R R6, SR_CTAID.Y ;  /* 0x0000000000067919 */ /* 0x000e620000002600 */
[----:B------:R-:W-:Y:S01]  /*e090*/  IMAD.MOV.U32 R220, RZ, RZ, RZ ;  /* 0x000000ffffdc7224 */ /* 0x000fe200078e00ff */
[----:B------:R-:W-:Y:S02]  /*e0a0*/  ISETP.NE.AND P0, PT, R0, c[0x0][0x2b8], PT ;  /* 0x0000ae0000007a0c */ /* 0x000fe40003f05270 */
[----:B------:R-:W-:Y:S05]  /*e0b0*/  IADD3 R2, R2, -0x30, R234 ;  /* 0xffffffd002027810 */ /* 0x000fea0007ffe0ea */
[----:B------:R-:W-:Y:S06]  /*e0c0*/  IMAD.MOV.U32 R0, RZ, RZ, R2 ;  /* 0x000000ffff007224 */ /* 0x000fec00078e0002 */
[----:B------:R-:W-:Y:S05]  /*e0d0*/  @P0 IMAD.HI.U32 R3, R2, c[0x0][0x2bc], RZ ;  /* 0x0000af0002030a27 */ /* 0x000fea00078e00ff */
[----:B------:R-:W-:Y:S01]  /*e0e0*/  @P0 SHF.R.U32.HI R0, RZ, c[0x0][0x2c0], R3 ;  /* 0x0000b000ff000a19 */ /* 0x000fe20000011603 */
[----:B-1----:R-:W-:Y:S03]  /*e0f0*/  IMAD.WIDE.U32 R222, R6, c[0x0][0x1e8], RZ ;  /* 0x00007a0006de7a25 */ /* 0x002fe600078e00ff */
[----:B------:R-:W-:Y:S02]  /*e100*/  @!P1 IADD3 R3, P0, R0, R240, RZ ;  /* 0x000000f000039210 */ /* 0x000fe40007f1e0ff */
        /* <DEDUP_REMOVED lines=22> */
[----:B------:R1:W2:Y:S02]  /*e270*/  SHFL.IDX PT, R4, R153, RZ, 0x181f ;  /* 0x00181fff99047589 */ /* 0x0002a400000e0000 */
.L_x_3192:
[----:B------:R-:W-:-:S05]  /*e280*/  BRA.DIV ~URZ, `(.L_x_3093) ;  /* 0x0000d1527f007947 */ /* 0x000fca000b800000 */
[----:B------:R3:W4:Y:S02]  /*e290*/  SHFL.IDX PT, R0, R168, RZ, 0x181f ;  /* 0x00181fffa8007589 */ /* 0x00072400000e0000 */
.L_x_3193:
[C---:B------:R-:W-:Y:S01]  /*e2a0*/  IADD3 R171, R219.reuse, 0x40, RZ ;  /* 0x00000040dbab7810 */ /* 0x040fe20007ffe0ff */
[C---:B------:R-:W-:Y:S01]  /*e2b0*/  IMAD.SHL.U32 R2, R219.reuse, 0x2, RZ ;  /* 0x00000002db027824 */ /* 0x040fe200078e00ff */
[C---:B------:R-:W-:Y:S02]  /*e2c0*/  ISETP.GE.AND P5, PT, R219.reuse, c[0x0][0x1d4], PT ;  /* 0x00007500db007a0c */ /* 0x040fe40003fa6270 */
[----:B------:R-:W-:Y:S02]  /*e2d0*/  IADD3 R170, R219, 0x80, RZ ;  /* 0x00000080dbaa7810 */ /* 0x000fe40007ffe0ff */
[----:B----4-:R-:W-:Y:S02]  /*e2e0*/  @P0 IADD3 R166, P1, R0, R2, RZ ;  /* 0x0000000200a60210 */ /* 0x010fe40007f3e0ff */
[----:B------:R-:W-:Y:S02]  /*e2f0*/  ISETP.GE.AND P4, PT, R171, c[0x0][0x1d4], PT ;  /* 0x00007500ab007a0c */ /* 0x000fe40003f86270 */
[----:B------:R-:W-:Y:S01]  /*e300*/  ISETP.GE.AND P3, PT, R170, c[0x0][0x1d4], PT ;  /* 0x00007500aa007a0c */ /* 0x000fe20003f66270 */
[----:B--2---:R-:W-:Y:S01]  /*e310*/  @P0 IMAD.X R167, R4, 0x1, R210, P1 ;  /* 0x0000000104a70824 */ /* 0x004fe200008e06d2 */
[----:B------:R-:W-:Y:S02]  /*e320*/  @P0 IADD3 R164, P1, R0, R212, RZ ;  /* 0x000000d400a40210 */ /* 0x000fe40007f3e0ff */
[----:B------:R-:W-:Y:S02]  /*e330*/  IADD3 R169, R219, 0xc0, RZ ;  /* 0x000000c0dba97810 */ /* 0x000fe40007ffe0ff */
[----:B------:R-:W-:Y:S01]  /*e340*/  @!PT LDS RZ, [RZ] ;  /* 0x00000000fffff984 */ /* 0x000fe20000000800 */
[----:B------:R-:W-:Y:S01]  /*e350*/  @!PT LDS RZ, [RZ] ;  /* 0x00000000fffff984 */ /* 0x000fe20000000800 */
[----:B------:R-:W-:Y:S01]  /*e360*/  @!PT LDS RZ, [RZ] ;  /* 0x00000000fffff984 */ /* 0x000fe20000000800 */
[----:B------:R2:W-:Y:S01]  /*e370*/  @P0 LDGSTS.E.BYPASS.LTC128B.128 [R209+0xa080], [R166.64], !P5 ;  /* 0x0a080000a6d10fae */ /* 0x0005e2000e901d4e */
[----:B------:R-:W-:Y:S01]  /*e380*/  @P0 IMAD.X R165, R4, 0x1, R211, P1 ;  /* 0x0000000104a50824 */ /* 0x000fe200008e06d3 */
[----:B------:R-:W-:Y:S02]  /*e390*/  @P0 IADD3 R154, P1, R0, R214, RZ ;  /* 0x000000d6009a0210 */ /* 0x000fe40007f3e0ff */
[----:B------:R-:W-:Y:S02]  /*e3a0*/  ISETP.GE.AND P2, PT, R169, c[0x0][0x1d4], PT ;  /* 0x00007500a9007a0c */ /* 0x000fe40003f46270 */
        /* <DEDUP_REMOVED lines=9> */
[----:B------:R4:W2:Y:S02]  /*e440*/  SHFL.IDX PT, R0, R168, 0x1, 0x181f ;  /* 0x00381f00a8007f89 */ /* 0x0008a400000e0000 */
.L_x_3194:
[C---:B---34-:R-:W-:Y:S01]  /*e450*/  IADD3 R168, R219.reuse, 0x40, RZ ;  /* 0x00000040dba87810 */ /* 0x058fe20007ffe0ff */
[C---:B--2---:R-:W-:Y:S01]  /*e460*/  IMAD.SHL.U32 R2, R219.reuse, 0x2, RZ ;  /* 0x00000002db027824 */ /* 0x044fe200078e00ff */
[C---:B------:R-:W-:Y:S02]  /*e470*/  ISETP.GE.AND P5, PT, R219.reuse, c[0x0][0x1d4], PT ;  /* 0x00007500db007a0c */ /* 0x040fe40003fa6270 */
[----:B-1----:R-:W-:Y:S02]  /*e480*/  IADD3 R153, R219, 0x80, RZ ;  /* 0x00000080db997810 */ /* 0x002fe40007ffe0ff */
[----:B------:R-:W-:Y:S02]  /*e490*/  @P0 IADD3 R166, P1, R0, R2, RZ ;  /* 0x0000000200a60210 */ /* 0x000fe40007f3e0ff */
[----:B------:R-:W-:Y:S02]  /*e4a0*/  ISETP.GE.AND P4, PT, R168, c[0x0][0x1d4], PT ;  /* 0x00007500a8007a0c */ /* 0x000fe40003f86270 */
[----:B------:R-:W-:Y:S01]  /*e4b0*/  ISETP.GE.AND P3, PT, R153, c[0x0][0x1d4], PT ;  /* 0x0000750099007a0c */ /* 0x000fe20003f66270 */
[----:B------:R-:W-:Y:S01]  /*e4c0*/  @P0 IMAD.X R167, R4, 0x1, R210, P1 ;  /* 0x0000000104a70824 */ /* 0x000fe200008e06d2 */
        /* <DEDUP_REMOVED lines=14> */
[----:B------:R1:W-:Y:S03]  /*e5b0*/  @P0 LDGSTS.E.BYPASS.LTC128B.128 [R209+0xf880], [R2.64], !P2 ;  /* 0x0f88000002d10fae */ /* 0x0003e6000d101d4e */
.L_x_3091:
[----:B------:R-:W-:Y:S05]  /*e5c0*/  BSYNC B0 ;  /* 0x0000000000007941 */ /* 0x000fea0003800000 */
.L_x_3090:
[----:B-1----:R-:W-:Y:S01]  /*e5d0*/  LOP3.LUT R3, RZ, c[0x0][0x324], RZ, 0x33, !PT ;  /* 0x0000c900ff037a12 */ /* 0x002fe200078e33ff */
        /* <DEDUP_REMOVED lines=16> */
.L_x_3195:
[----:B--2---:R-:W-:Y:S01]  /*e6e0*/  IADD3 R2, R154, R3, RZ ;  /* 0x000000039a027210 */ /* 0x004fe20007ffe0ff */
        /* <DEDUP_REMOVED lines=18> */
.L_x_3098:
[----:B------:R-:W-:Y:S04]  /*e810*/  MOV R164, 0x1 ;  /* 0x0000000100a47802 */ /* 0x000fe80000000f00 */
[----:B------:R-:W-:Y:S11]  /*e820*/  ISETP.NE.AND P0, PT, R164, c[0x0][0x32c], PT ;  /* 0x0000cb00a4007a0c */ /* 0x000ff60003f05270 */
[----:B------:R-:W-:Y:S02]  /*e830*/  @!UPT UIADD3 URZ, URZ, URZ, URZ ;  /* 0x0000003f3f3ff290 */ /* 0x000fe4000fffe03f */
[----:B------:R-:W-:Y:S05]  /*e840*/  @P0 IMAD.HI.U32 R164, R3, c[0x0][0x330], RZ ;  /* 0x0000cc0003a40a27 */ /* 0x000fea00078e00ff */
[----:B------:R-:W-:Y:S02]  /*e850*/  @P0 SHF.R.U32.HI R3, RZ, c[0x0][0x334], R164 ;  /* 0x0000cd00ff030a19 */ /* 0x000fe400000116a4 */
.L_x_3099:
[----:B------:R-:W-:Y:S05]  /*e860*/  BSYNC B0 ;  /* 0x0000000000007941 */ /* 0x000fea0003800000 */
.L_x_3097:
[----:B------:R-:W-:Y:S05]  /*e870*/  IMAD R3, R3, c[0x0][0x32c], R155 ;  /* 0x0000cb0003037a24 */ /* 0x000fea00078e029b */
[----:B------:R-:W-:Y:S02]  /*e880*/  IADD3 R164, R3, c[0x0][0x32c], RZ ;  /* 0x0000cb0003a47a10 */ /* 0x000fe40007ffe0ff */
[----:B------:R-:W-:Y:S02]  /*e890*/  IMNMX R0, R0, R3, !PT ;  /* 0x0000000300007217 */ /* 0x000fe40007800200 */
[----:B------:R-:W-:Y:S02]  /*e8a0*/  IMNMX R2, R2, R164, PT ;  /* 0x000000a402027217 */ /* 0x000fe40003800200 */
.L_x_3096:
        /* <DEDUP_REMOVED lines=63> */
.L_x_3196:
        /* <DEDUP_REMOVED lines=19> */
.L_x_3103:
[----:B------:R-:W-:Y:S04]  /*edd0*/  MOV R4, 0x1 ;  /* 0x0000000100047802 */ /* 0x000fe80000000f00 */
[----:B------:R-:W-:Y:S11]  /*ede0*/  ISETP.NE.AND P0, PT, R4, c[0x0][0x32c], PT ;  /* 0x0000cb0004007a0c */ /* 0x000ff60003f05270 */
[----:B------:R-:W-:Y:S02]  /*edf0*/  @!UPT UIADD3 URZ, URZ, URZ, URZ ;  /* 0x0000003f3f3ff290 */ /* 0x000fe4000fffe03f */
[----:B------:R-:W-:Y:S05]  /*ee00*/  @P0 IMAD.HI.U32 R4, R3, c[0x0][0x330], RZ ;  /* 0x0000cc0003040a27 */ /* 0x000fea00078e00ff */
[----:B------:R-:W-:Y:S02]  /*ee10*/  @P0 SHF.R.U32.HI R3, RZ, c[0x0][0x334], R4 ;  /* 0x0000cd00ff030a19 */ /* 0x000fe40000011604 */
.L_x_3104:
[----:B------:R-:W-:Y:S05]  /*ee20*/  BSYNC B0 ;  /* 0x0000000000007941 */ /* 0x000fea0003800000 */
.L_x_3102:
[----:B------:R-:W-:Y:S05]  /*ee30*/  IMAD R3, R3, c[0x0][0x32c], R155 ;  /* 0x0000cb0003037a24 */ /* 0x000fea00078e029b */
[----:B------:R-:W-:Y:S02]  /*ee40*/  IADD3 R4, R3, c[0x0][0x32c], RZ ;  /* 0x0000cb0003047a10 */ /* 0x000fe40007ffe0ff */
[----:B------:R-:W-:Y:S02]  /*ee50*/  IMNMX R0, R0, R3, !PT ;  /* 0x0000000300007217 */ /* 0x000fe40007800200 */
[----:B------:R-:W-:Y:S02]  /*ee60*/  IMNMX R2, R2, R4, PT ;  /* 0x0000000402027217 */ /* 0x000fe40003800200 */
.L_x_3101:
        /* <DEDUP_REMOVED lines=68> */
.L_x_3197:
[----:B-12-4-:R-:W-:Y:S01]  /*f2b0*/  FMNMX.FTZ R6, R4, R0, !PT ;  /* 0x0000000004067209 */ /* 0x016fe20007810000 */
[----:B------:R-:W-:-:S05]  /*f2c0*/  BRA.DIV ~URZ, `(.L_x_3106) ;  /* 0x0000c3c27f007947 */ /* 0x000fca000b800000 */
[----:B---3--:R-:W-:Y:S04]  /*f2d0*/  SHFL.BFLY PT, R4, R8, 0x2, 0x1f ;  /* 0x0c401f0008047f89 */ /* 0x008fe800000e0000 */
[----:B------:R-:W1:Y:S02]  /*f2e0*/  SHFL.BFLY PT, R2, R6, 0x1, 0x1f ;  /* 0x0c201f0006027f89 */ /* 0x000e6400000e0000 */
[----:B-1----:R-:W-:Y:S02]  /*f2f0*/  FMNMX.FTZ R6, R6, R2, !PT ;  /* 0x0000000206067209 */ /* 0x002fe40007810000 */
[----:B------:R-:W-:Y:S05]  /*f300*/  FMNMX.FTZ R4, R8, R4, !PT ;  /* 0x0000000408047209 */ /* 0x000fea0007810000 */
[----:B------:R1:W2:Y:S02]  /*f310*/  SHFL.BFLY PT, R0, R4, 0x1, 0x1f ;  /* 0x0c201f0004007f89 */ /* 0x0002a400000e0000 */
.L_x_3198:
[C---:B------:R-:W-:Y:S01]  /*f320*/  FSETP.NEU.FTZ.AND P0, PT, R6.reuse, -INF , PT ;  /* 0xff8000000600780b */ /* 0x040fe20003f1d000 */
[----:B------:R-:W-:Y:S01]  /*f330*/  FMUL.FTZ R168, R6, c[0x0][0x2d0] ;  /* 0x0000b40006a87a20 */ /* 0x000fe20000410000 */
[----:B-12---:R-:W-:Y:S01]  /*f340*/  FMNMX.FTZ R4, R0, R4, !PT ;  /* 0x0000000400047209 */ /* 0x006fe20007810000 */
[----:B------:R-:W-:Y:S01]  /*f350*/  WARPSYNC 0xffffffff ;  /* 0xffffffff00007948 */ /* 0x000fe20003800000 */
[----:B------:R-:W-:Y:S01]  /*f360*/  FSEL R2, R6, RZ, P0 ;  /* 0x000000ff06027208 */ /* 0x000fe20000000000 */
[----:B------:R-:W1:Y:S01]  /*f370*/  LDSM.16.MT88.4 R16, [R197+0x4080] ;  /* 0x00408000c510783b */ /* 0x000e620000004200 */
        /* <DEDUP_REMOVED lines=12> */
[--C-:B------:R-:W-:Y:S01]  /*f440*/  FFMA.FTZ R10, R10, c[0x0][0x2d0], -R169.reuse ;  /* 0x0000b4000a0a7a23 */ /* 0x100fe200000108a9 */
[----:B------:R-:W-:Y:S01]  /*f450*/  ISETP.GT.AND P0, PT, R218, R235, PT ;  /* 0x000000ebda00720c */ /* 0x000fe20003f04270 */
[--C-:B------:R-:W-:Y:S02]  /*f460*/  FFMA.FTZ R11, R11, c[0x0][0x2d0], -R169.reuse ;  /* 0x0000b4000b0b7a23 */ /* 0x100fe400000108a9 */
[--C-:B------:R-:W-:Y:S02]  /*f470*/  FFMA.FTZ R14, R14, c[0x0][0x2d0], -R169.reuse ;  /* 0x0000b4000e0e7a23 */ /* 0x100fe400000108a9 */
[----:B------:R-:W-:Y:S01]  /*f480*/  FFMA.FTZ R15, R15, c[0x0][0x2d0], -R169 ;  /* 0x0000b4000f0f7a23 */ /* 0x000fe200000108a9 */
        /* <DEDUP_REMOVED lines=30> */
[----:B------:R-:W-:Y:S03]  /*f670*/  LDSM.16.MT88.4 R160, [R197+0x7880] ;  /* 0x00788000c5a0783b */ /* 0x000fe60000004200 */
        /* <DEDUP_REMOVED lines=9> */
[C---:B--2---:R-:W-:Y:S03]  /*f710*/  HMMA.16816.F32.BF16 R16, R152.reuse, R24, R16 ;  /* 0x000000189810723c */ /* 0x044fe60000041810 */
[----:B------:R-:W-:Y:S02]  /*f720*/  FMUL.FTZ R23, R0, R143 ;  /* 0x0000008f00177220 */ /* 0x000fe40000410000 */
[----:B------:R-:W2:Y:S01]  /*f730*/  LDSM.16.MT88.4 R140, [R197+0x5880] ;  /* 0x00588000c58c783b */ /* 0x000ea20000004200 */
[C---:B------:R-:W-:Y:S02]  /*f740*/  FMUL.FTZ R28, R2.reuse, R148 ;  /* 0x00000094021c7220 */ /* 0x040fe40000410000 */
[C---:B------:R-:W-:Y:S02]  /*f750*/  FMUL.FTZ R24, R2.reuse, R144 ;  /* 0x0000009002187220 */ /* 0x040fe40000410000 */
[C---:B------:R-:W-:Y:S03]  /*f760*/  HMMA.16816.F32.BF16 R20, R152.reuse, R26, R20 ;  /* 0x0000001a9814723c */ /* 0x040fe60000041814 */
[C---:B------:R-:W-:Y:S02]  /*f770*/  FMUL.FTZ R25, R2.reuse, R145 ;  /* 0x0000009102197220 */ /* 0x040fe40000410000 */
[----:B------:R-:W-:Y:S02]  /*f780*/  FMUL.FTZ R29, R2, R149 ;  /* 0x00000095021d7220 */ /* 0x000fe40000410000 */
[C---:B------:R-:W-:Y:S02]  /*f790*/  FMUL.FTZ R26, R0.reuse, R146 ;  /* 0x00000092001a7220 */ /* 0x040fe40000410000 */
[C---:B------:R-:W-:Y:S02]  /*f7a0*/  FMUL.FTZ R27, R0.reuse, R147 ;  /* 0x00000093001b7220 */ /* 0x040fe40000410000 */
[----:B------:R-:W2:Y:S01]  /*f7b0*/  LDSM.16.MT88.4 R144, [R198+0x5880] ;  /* 0x00588000c690783b */ /* 0x000ea20000004200 */
        /* <DEDUP_REMOVED lines=8> */
[----:B------:R-:W-:Y:S01]  /*f840*/  LDSM.16.MT88.4 R156, [R199+0x4880] ;  /* 0x00488000c79c783b */ /* 0x000fe20000004200 */
        /* <DEDUP_REMOVED lines=30> */
[C---:B------:R-:W-:Y:S01]  /*fa30*/  HMMA.16816.F32.BF16 R48, R152.reuse, R144, R48 ;  /* 0x000000909830723c */ /* 0x040fe20000041830 */
[----:B------:R1:W-:Y:S02]  /*fa40*/  MUFU.EX2 R191, R3 ;  /* 0x0000000300bf7308 */ /* 0x0003e40000000800 */
        /* <DEDUP_REMOVED lines=46> */
[--C-:B--2---:R-:W-:Y:S02]  /*fd30*/  FFMA.FTZ R3, R174, c[0x0][0x2d0], -R169.reuse ;  /* 0x0000b400ae037a23 */ /* 0x104fe400000108a9 */
[C---:B------:R-:W-:Y:S02]  /*fd40*/  FMUL.FTZ R84, R2.reuse, R84 ;  /* 0x0000005402547220 */ /* 0x040fe40000410000 */
[----:B------:R2:W1:Y:S01]  /*fd50*/  MUFU.EX2 R188, R3 ;  /* 0x0000000300bc7308 */ /* 0x0004620000000800 */
[C---:B---3--:R-:W-:Y:S03]  /*fd60*/  HMMA.16816.F32.BF16 R80, R152.reuse, R136, R80 ;  /* 0x000000889850723c */ /* 0x048fe60000041850 */
        /* <DEDUP_REMOVED lines=10> */
[--C-:B--2---:R-:W-:Y:S02]  /*fe10*/  FFMA.FTZ R3, R175, c[0x0][0x2d0], -R168.reuse ;  /* 0x0000b400af037a23 */ /* 0x104fe400000108a8 */
[----:B------:R-:W-:Y:S01]  /*fe20*/  LDSM.16.MT88.4 R172, [R197+0x6880] ;  /* 0x00688000c5ac783b */ /* 0x000fe20000004200 */
[C---:B-1----:R-:W-:Y:S01]  /*fe30*/  HMMA.16816.F32.BF16 R88, R152.reuse, R140, R88 ;  /* 0x0000008c9858723c */ /* 0x042fe20000041858 */
[----:B------:R1:W2:Y:S02]  /*fe40*/  MUFU.EX2 R187, R3 ;  /* 0x0000000300bb7308 */ /* 0x0002a40000000800 */
        /* <DEDUP_REMOVED lines=14> */
[--C-:B-1----:R-:W-:Y:S02]  /*ff30*/  FFMA.FTZ R3, R178, c[0x0][0x2d0], -R168.reuse ;  /* 0x0000b400b2037a23 */ /* 0x102fe400000108a8 */
        /* <DEDUP_REMOVED lines=45> */
[----:B------:R-:W-:Y:S01]  /*10210*/  F2FP.BF16.PACK_AB R136, R194, R195 ;  /* 0x000000c3c288723e */ /* 0x000fe200000010ff */
[--C-:B-1----:R-:W-:Y:S01]  /*10220*/  FFMA.FTZ R3, R180, c[0x0][0x2d0], -R168.reuse ;  /* 0x0000b400b4037a23 */ /* 0x102fe200000108a8 */
[----:B----4-:R-:W-:Y:S03]  /*10230*/  F2FP.BF16.PACK_AB R137, R190, R191 ;  /* 0x000000bfbe89723e */ /* 0x010fe600000010ff */
[----:B------:R-:W-:Y:S01]  /*10240*/  HMMA.16816.F32.BF16 R132, R152, R138, R132 ;  /* 0x0000008a9884723c */ /* 0x000fe20000041884 */
[----:B------:R-:W1:Y:S01]  /*10250*/  LDSM.16.MT88.4 R152, [R197+0x6080] ;  /* 0x00608000c598783b */ /* 0x000e620000004200 */
[----:B------:R3:W-:Y:S01]  /*10260*/  MUFU.EX2 R185, R3 ;  /* 0x0000000300b97308 */ /* 0x0007e20000000800 */
[----:B------:R-:W-:Y:S02]  /*10270*/  FFMA.FTZ R168, R182, c[0x0][0x2d0], -R168 ;  /* 0x0000b400b6a87a23 */ /* 0x000fe400000108a8 */
[----:B------:R-:W-:Y:S02]  /*10280*/  FFMA.FTZ R2, R2, R230, R228 ;  /* 0x000000e602027223 */ /* 0x000fe400000100e4 */
[----:B------:R-:W-:Y:S02]  /*10290*/  F2FP.BF16.PACK_AB R138, R192, R193 ;  /* 0x000000c1c08a723e */ /* 0x000fe400000010ff */
[----:B------:R-:W-:Y:S03]  /*102a0*/  F2FP.BF16.PACK_AB R139, R188, R189 ;  /* 0x000000bdbc8b723e */ /* 0x000fe600000010ff */
[----:B------:R-:W-:Y:S04]  /*102b0*/  MUFU.EX2 R184, R168 ;  /* 0x000000a800b87308 */ /* 0x000fe80000000800 */
[C---:B--2---:R-:W-:Y:S08]  /*102c0*/  HMMA.16816.F32.BF16 R8, R136.reuse, R140, R8 ;  /* 0x0000008c8808723c */ /* 0x044ff00000041808 */
[C---:B------:R-:W-:Y:S01]  /*102d0*/  HMMA.16816.F32.BF16 R12, R136.reuse, R142, R12 ;  /* 0x0000008e880c723c */ /* 0x040fe2000004180c */
[----:B------:R-:W2:Y:S03]  /*102e0*/  LDSM.16.MT88.4 R140, [R198+0x6080] ;  /* 0x00608000c68c783b */ /* 0x000ea60000004200 */
[--C-:B---3--:R-:W-:Y:S04]  /*102f0*/  FFMA.FTZ R3, R176, c[0x0][0x2d0], -R169.reuse ;  /* 0x0000b400b0037a23 */ /* 0x108fe800000108a9 */
[C---:B------:R-:W-:Y:S01]  /*10300*/  HMMA.16816.F32.BF16 R16, R136.reuse, R148, R16 ;  /* 0x000000948810723c */ /* 0x040fe20000041810 */
[----:B------:R3:W4:Y:S07]  /*10310*/  MUFU.EX2 R183, R3 ;  /* 0x0000000300b77308 */ /* 0x00072e0000000800 */
[C---:B------:R-:W-:Y:S01]  /*10320*/  HMMA.16816.F32.BF16 R20, R136.reuse, R150, R20 ;  /* 0x000000968814723c */ /* 0x040fe20000041814 */
[----:B------:R-:W-:Y:S07]  /*10330*/  LDSM.16.MT88.4 R148, [R199+0x6080] ;  /* 0x00608000c794783b */ /* 0x000fee0000004200 */
[C---:B-----5:R-:W-:Y:S08]  /*10340*/  HMMA.16816.F32.BF16 R24, R136.reuse, R144, R24 ;  /* 0x000000908818723c */ /* 0x060ff00000041818 */
[C---:B------:R-:W-:Y:S01]  /*10350*/  HMMA.16816.F32.BF16 R28, R136.reuse, R146, R28 ;  /* 0x00000092881c723c */ /* 0x040fe2000004181c */
[----:B------:R-:W5:Y:S03]  /*10360*/  LDSM.16.MT88.4 R144, [R200+0x6080] ;  /* 0x00608000c890783b */ /* 0x000f660000004200 */
[--C-:B---3--:R-:W-:Y:S04]  /*10370*/  FFMA.FTZ R3, R177, c[0x0][0x2d0], -R169.reuse ;  /* 0x0000b400b1037a23 */ /* 0x108fe800000108a9 */
[C---:B------:R-:W-:Y:S01]  /*10380*/  HMMA.16816.F32.BF16 R32, R136.reuse, R156, R32 ;  /* 0x0000009c8820723c */ /* 0x040fe20000041820 */
[----:B------:R3:W2:Y:S07]  /*10390*/  MUFU.EX2 R182, R3 ;  /* 0x0000000300b67308 */ /* 0x0006ae0000000800 */
[C---:B------:R-:W-:Y:S01]  /*103a0*/  HMMA.16816.F32.BF16 R36, R136.reuse, R158, R36 ;  /* 0x0000009e8824723c */ /* 0x040fe20000041824 */
[----:B------:R-:W4:Y:S07]  /*103b0*/  LDSM.16.MT88.4 R156, [R200+0x7880] ;  /* 0x00788000c89c783b */ /* 0x000f2e0000004200 */
[C---:B-1----:R-:W-:Y:S08]  /*103c0*/  HMMA.16816.F32.BF16 R40, R136.reuse, R152, R40 ;  /* 0x000000988828723c */ /* 0x042ff00000041828 */
[C---:B------:R-:W-:Y:S01]  /*103d0*/  HMMA.16816.F32.BF16 R44, R136.reuse, R154, R44 ;  /* 0x0000009a882c723c */ /* 0x040fe2000004182c */
[----:B------:R-:W1:Y:S03]  /*103e0*/  LDSM.16.MT88.4 R152, [R199+0x7880] ;  /* 0x00788000c798783b */ /* 0x000e660000004200 */
[--C-:B---3--:R-:W-:Y:S04]  /*103f0*/  FFMA.FTZ R3, R179, c[0x0][0x2d0], -R169.reuse ;  /* 0x0000b400b3037a23 */ /* 0x108fe800000108a9 */
[C---:B--2---:R-:W-:Y:S01]  /*10400*/  HMMA.16816.F32.BF16 R48, R136.reuse, R140, R48 ;  /* 0x0000008c8830723c */ /* 0x044fe20000041830 */
[----:B------:R-:W-:Y:S01]  /*10410*/  LDSM.16.MT88.4 R176, [R198+0x6880] ;  /* 0x00688000c6b0783b */ /* 0x000fe20000004200 */
[----:B------:R2:W3:Y:S06]  /*10420*/  MUFU.EX2 R180, R3 ;  /* 0x0000000300b47308 */ /* 0x0004ec0000000800 */
[C---:B------:R-:W-:Y:S01]  /*10430*/  HMMA.16816.F32.BF16 R52, R136.reuse, R142, R52 ;  /* 0x0000008e8834723c */ /* 0x040fe20000041834 */
[----:B------:R-:W1:Y:S07]  /*10440*/  LDSM.16.MT88.4 R140, [R197+0x9080] ;  /* 0x00908000c58c783b */ /* 0x000e6e0000004200 */
[C---:B-----5:R-:W-:Y:S08]  /*10450*/  HMMA.16816.F32.BF16 R56, R136.reuse, R144, R56 ;  /* 0x000000908838723c */ /* 0x060ff00000041838 */
[C---:B------:R-:W-:Y:S01]  /*10460*/  HMMA.16816.F32.BF16 R60, R136.reuse, R146, R60 ;  /* 0x00000092883c723c */ /* 0x040fe2000004183c */
[----:B------:R-:W5:Y:S03]  /*10470*/  LDSM.16.MT88.4 R144, [R198+0x9080] ;  /* 0x00908000c690783b */ /* 0x000f660000004200 */
[----:B--2---:R-:W-:Y:S04]  /*10480*/  FFMA.FTZ R3, R181, c[0x0][0x2d0], -R169 ;  /* 0x0000b400b5037a23 */ /* 0x004fe800000108a9 */
[C---:B------:R-:W-:Y:S01]  /*10490*/  HMMA.16816.F32.BF16 R64, R136.reuse, R148, R64 ;  /* 0x000000948840723c */ /* 0x040fe20000041840 */
[----:B------:R-:W-:Y:S01]  /*104a0*/  LDSM.16.MT88.4 R168, [R199+0x5080] ;  /* 0x00508000c7a8783b */ /* 0x000fe20000004200 */
[----:B------:R2:W1:Y:S06]  /*104b0*/  MUFU.EX2 R7, R3 ;  /* 0x0000000300077308 */ /* 0x00046c0000000800 */
[C---:B------:R-:W-:Y:S01]  /*104c0*/  HMMA.16816.F32.BF16 R68, R136.reuse, R150, R68 ;  /* 0x000000968844723c */ /* 0x040fe20000041844 */
[----:B------:R-:W1:Y:S07]  /*104d0*/  LDSM.16.MT88.4 R148, [R200+0x9080] ;  /* 0x00908000c894783b */ /* 0x000e6e0000004200 */
[C---:B------:R-:W-:Y:S08]  /*104e0*/  HMMA.16816.F32.BF16 R72, R136.reuse, R160, R72 ;  /* 0x000000a08848723c */ /* 0x040ff00000041848 */
[C---:B------:R-:W-:Y:S01]  /*104f0*/  HMMA.16816.F32.BF16 R76, R136.reuse, R162, R76 ;  /* 0x000000a2884c723c */ /* 0x040fe2000004184c */
[----:B------:R-:W-:Y:S03]  /*10500*/  LDSM.16.MT88.4 R160, [R197+0x5080] ;  /* 0x00508000c5a0783b */ /* 0x000fe60000004200 */
[----:B--2---:R-:W-:Y:S02]  /*10510*/  FFMA.FTZ R3, R0, R229, R224 ;  /* 0x000000e500037223 */ /* 0x004fe400000100e0 */
[----:B------:R-:W-:Y:S02]  /*10520*/  FADD.FTZ R0, R227, R2 ;  /* 0x00000002e3007221 */ /* 0x000fe40000010000 */
        /* <DEDUP_REMOVED lines=23> */
[C---:B------:R-:W-:Y:S01]  /*106a0*/  HMMA.16816.F32.BF16 R108, R136.reuse, R142, R108 ;  /* 0x0000008e886c723c */ /* 0x040fe2000004186c */
[----:B------:R-:W2:Y:S03]  /*106b0*/  LDSM.16.MT88.4 R140, [R198+0x5080] ;  /* 0x00508000c68c783b */ /* 0x000ea60000004200 */
[----:B------:R-:W-:Y:S02]  /*106c0*/  FADD.FTZ R3, R183, R2 ;  /* 0x00000002b7037221 */ /* 0x000fe40000010000 */
[----:B------:R-:W-:Y:S02]  /*106d0*/  FADD.FTZ R2, R186, R0 ;  /* 0x00000000ba027221 */ /* 0x000fe40000010000 */
[C---:B-----5:R-:W-:Y:S04]  /*106e0*/  HMMA.16816.F32.BF16 R112, R136.reuse, R144, R112 ;  /* 0x000000908870723c */ /* 0x060fe80000041870 */
[----:B------:R-:W-:Y:S02]  /*106f0*/  FADD.FTZ R0, R182, R3 ;  /* 0x00000003b6007221 */ /* 0x000fe40000010000 */
[----:B------:R-:W-:Y:S02]  /*10700*/  FADD.FTZ R2, R185, R2 ;  /* 0x00000002b9027221 */ /* 0x000fe40000010000 */
[C---:B------:R-:W-:Y:S04]  /*10710*/  HMMA.16816.F32.BF16 R116, R136.reuse, R146, R116 ;  /* 0x000000928874723c */ /* 0x040fe80000041874 */
[----:B---3--:R-:W-:Y:S02]  /*10720*/  FADD.FTZ R0, R180, R0 ;  /* 0x00000000b4007221 */ /* 0x008fe40000010000 */
[----:B------:R-:W-:Y:S02]  /*10730*/  FADD.FTZ R230, R184, R2 ;  /* 0x00000002b8e67221 */ /* 0x000fe40000010000 */
[C---:B------:R-:W-:Y:S04]  /*10740*/  HMMA.16816.F32.BF16 R120, R136.reuse, R148, R120 ;  /* 0x000000948878723c */ /* 0x040fe80000041878 */
[C---:B------:R-:W-:Y:S01]  /*10750*/  FADD.FTZ R229, R7.reuse, R0 ;  /* 0x0000000007e57221 */ /* 0x040fe20000010000 */
[----:B------:R-:W-:Y:S03]  /*10760*/  IADD3 R0, R218, -0x1, RZ ;  /* 0xffffffffda007810 */ /* 0x000fe60007ffe0ff */
[C---:B------:R-:W-:Y:S04]  /*10770*/  HMMA.16816.F32.BF16 R124, R136.reuse, R150, R124 ;  /* 0x00000096887c723c */ /* 0x040fe8000004187c */
[----:B------:R-:W-:Y:S04]  /*10780*/  MOV R218, R0 ;  /* 0x0000000000da7202 */ /* 0x000fe80000000f00 */
[C---:B-1----:R-:W-:Y:S07]  /*10790*/  HMMA.16816.F32.BF16 R128, R136.reuse, R152, R128 ;  /* 0x000000988880723c */ /* 0x042fee0000041880 */
[----:B------:R-:W-:Y:S01]  /*107a0*/  F2FP.BF16.PACK_AB R152, R186, R187 ;  /* 0x000000bbba98723e */ /* 0x000fe200000010ff */
[----:B------:R-:W-:Y:S04]  /*107b0*/  HMMA.16816.F32.BF16 R132, R136, R154, R132 ;  /* 0x0000009a8884723c */ /* 0x000fe80000041884 */
[----:B------:R-:W-:Y:S03]  /*107c0*/  F2FP.BF16.PACK_AB R153, R182, R183 ;  /* 0x000000b7b699723e */ /* 0x000fe600000010ff */
[----:B------:R-:W-:Y:S02]  /*107d0*/  F2FP.BF16.PACK_AB R154, R184, R185 ;  /* 0x000000b9b89a723e */ /* 0x000fe400000010ff */
[----:B------:R-:W-:Y:S03]  /*107e0*/  F2FP.BF16.PACK_AB R155, R7, R180 ;  /* 0x000000b4079b723e */ /* 0x000fe600000010ff */
[----:B------:R-:W-:Y:S04]  /*107f0*/  MOV R7, R4 ;  /* 0x0000000400077202 */ /* 0x000fe80000000f00 */
[C---:B------:R-:W-:Y:S01]  /*10800*/  HMMA.16816.F32.BF16 R156, R152.reuse, R160, R8 ;  /* 0x000000a0989c723c */ /* 0x040fe20000041808 */
[----:B------:R-:W1:Y:S07]  /*10810*/  LDSM.16.MT88.4 R8, [R200+0x6880] ;  /* 0x00688000c808783b */ /* 0x000e6e0000004200 */
[C---:B------:R-:W-:Y:S01]  /*10820*/  HMMA.16816.F32.BF16 R160, R152.reuse, R162, R12 ;  /* 0x000000a298a0723c */ /* 0x040fe2000004180c */
[----:B------:R-:W3:Y:S07]  /*10830*/  LDSM.16.MT88.4 R12, [R199+0x6880] ;  /* 0x00688000c70c783b */ /* 0x000eee0000004200 */
[C---:B--2---:R-:W-:Y:S01]  /*10840*/  HMMA.16816.F32.BF16 R136, R152.reuse, R140, R16 ;  /* 0x0000008c9888723c */ /* 0x044fe20000041810 */
[----:B------:R-:W2:Y:S07]  /*10850*/  LDSM.16.MT88.4 R16, [R197+0x8080] ;  /* 0x00808000c510783b */ /* 0x000eae0000004200 */
        /* <DEDUP_REMOVED lines=32> */
[C---:B---3--:R-:W-:Y:S08]  /*10a60*/  HMMA.16816.F32.BF16 R120, R152.reuse, R12, R120 ;  /* 0x0000000c9878723c */ /* 0x048ff00000041878 */
[C---:B------:R-:W-:Y:S08]  /*10a70*/  HMMA.16816.F32.BF16 R124, R152.reuse, R14, R124 ;  /* 0x0000000e987c723c */ /* 0x040ff0000004187c */
[C---:B--2---:R-:W-:Y:S08]  /*10a80*/  HMMA.16816.F32.BF16 R128, R152.reuse, R16, R128 ;  /* 0x000000109880723c */ /* 0x044ff00000041880 */
        /* <DEDUP_REMOVED lines=8> */
.L_x_3084:
        /* <DEDUP_REMOVED lines=26> */
.L_x_3110:
[----:B------:R-:W-:-:S13]  /*10cb0*/  ISETP.NE.AND P0, PT, R227, c[0x0][0x32c], PT ;  /* 0x0000cb00e3007a0c */ /* 0x000fda0003f05270 */
[----:B------:R-:W-:-:S05]  /*10cc0*/  @P0 IMAD.HI.U32 R3, R0, c[0x0][0x330], RZ ;  /* 0x0000cc0000030a27 */ /* 0x000fca00078e00ff */
[----:B------:R-:W-:Y:S02]  /*10cd0*/  @P0 SHF.R.U32.HI R0, RZ, c[0x0][0x334], R3 ;  /* 0x0000cd00ff000a19 */ /* 0x000fe40000011603 */
.L_x_3111:
[----:B------:R-:W-:Y:S05]  /*10ce0*/  BSYNC B0 ;  /* 0x0000000000007941 */ /* 0x000fea0003800000 */
.L_x_3109:
[----:B------:R-:W-:-:S05]  /*10cf0*/  IMAD R0, R0, c[0x0][0x32c], RZ ;  /* 0x0000cb0000007a24 */ /* 0x000fca00078e02ff */
[----:B------:R-:W-:-:S04]  /*10d00*/  IMNMX R2, R2, R0, !PT ;  /* 0x0000000002027217 */ /* 0x000fc80007800200 */
.L_x_3108:
[----:B------:R-:W-:-:S05]  /*10d10*/  IADD3 R2, R2, 0x2f, RZ ;  /* 0x0000002f02027810 */ /* 0x000fca0007ffe0ff */
        /* <DEDUP_REMOVED lines=8> */
[C---:B------:R-:W-:Y:S01]  /*10da0*/  IADD3 R2, R219.reuse, 0x80, RZ ;  /* 0x00000080db027810 */ /* 0x040fe20007ffe0ff */
[----:B------:R-:W-:Y:S01]  /*10db0*/  IMAD.SHL.U32 R214, R248, 0x2, RZ ;  /* 0x00000002f8d67824 */ /* 0x000fe200078e00ff */
[----:B------:R-:W-:Y:S01]  /*10dc0*/  IADD3 R0, R219, 0x40, RZ ;  /* 0x00000040db007810 */ /* 0x000fe20007ffe0ff */
[----:B------:R-:W-:Y:S01]  /*10dd0*/  IMAD.SHL.U32 R212, R247, 0x2, RZ ;  /* 0x00000002f7d47824 */ /* 0x000fe200078e00ff */
[----:B------:R-:W-:Y:S01]  /*10de0*/  SHF.L.U64.HI R216, R219, 0x1, R3 ;  /* 0x00000001dbd87819 */ /* 0x000fe20000010203 */
[----:B------:R-:W-:Y:S01]  /*10df0*/  IMAD.SHL.U32 R210, R246, 0x2, RZ ;  /* 0x00000002f6d27824 */ /* 0x000fe200078e00ff */
[----:B------:R-:W-:Y:S02]  /*10e00*/  ISETP.GE.AND P4, PT, R2, c[0x0][0x1d4], PT ;  /* 0x0000750002007a0c */ /* 0x000fe40003f86270 */
[----:B------:R-:W-:-:S02]  /*10e10*/  ISETP.GE.AND P3, PT, R0, c[0x0][0x1d4], PT ;  /* 0x0000750000007a0c */ /* 0x000fc40003f66270 */
[----:B------:R-:W-:Y:S02]  /*10e20*/  SHF.L.U64.HI R215, R248, 0x1, R251 ;  /* 0x00000001f8d77819 */ /* 0x000fe400000102fb */
[----:B------:R-:W-:Y:S02]  /*10e30*/  SHF.L.U64.HI R213, R247, 0x1, R250 ;  /* 0x00000001f7d57819 */ /* 0x000fe400000102fa */
[----:B------:R-:W-:Y:S02]  /*10e40*/  SHF.L.U64.HI R211, R246, 0x1, R249 ;  /* 0x00000001f6d37819 */ /* 0x000fe400000102f9 */
[----:B------:R-:W-:Y:S02]  /*10e50*/  ISETP.GE.AND P2, PT, R219, c[0x0][0x1d4], PT ;  /* 0x00007500db007a0c */ /* 0x000fe40003f46270 */
.L_x_3125:
        /* <DEDUP_REMOVED lines=32> */
.L_x_3199:
[----:B------:R-:W-:-:S05]  /*11060*/  BRA.DIV ~URZ, `(.L_x_3116) ;  /* 0x0000a7827f007947 */ /* 0x000fca000b800000 */
[----:B------:R4:W3:Y:S02]  /*11070*/  SHFL.IDX PT, R0, R19, RZ, 0x181f ;  /* 0x00181fff13007589 */ /* 0x0008e400000e0000 */
.L_x_3200:
[----:B---3--:R-:W-:Y:S02]  /*11080*/  IADD3 R16, P0, R0, R222, RZ ;  /* 0x000000de00107210 */ /* 0x008fe40007f1e0ff */
[----:B------:R-:W-:Y:S02]  /*11090*/  IADD3 R24, R219, 0xc0, RZ ;  /* 0x000000c0db187810 */ /* 0x000fe40007ffe0ff */
[----:B------:R-:W-:Y:S01]  /*110a0*/  LOP3.LUT P1, RZ, R208, 0x800, RZ, 0xc0, !PT ;  /* 0x00000800d0ff7812 */ /* 0x000fe2000782c0ff */
[----:B------:R-:W-:Y:S01]  /*110b0*/  IMAD.X R17, R4, 0x1, R216, P0 ;  /* 0x0000000104117824 */ /* 0x000fe200000e06d8 */
[----:B------:R-:W-:Y:S02]  /*110c0*/  IADD3 R10, P0, R0, R214, RZ ;  /* 0x000000d6000a7210 */ /* 0x000fe40007f1e0ff */
[----:B------:R-:W-:Y:S02]  /*110d0*/  ISETP.GE.AND P5, PT, R24, c[0x0][0x1d4], PT ;  /* 0x0000750018007a0c */ /* 0x000fe40003fa6270 */
        /* <DEDUP_REMOVED lines=16> */
.L_x_3201:
[----:B--23--:R-:W-:Y:S02]  /*111e0*/  IADD3 R16, P0, R0, R222, RZ ;  /* 0x000000de00107210 */ /* 0x00cfe40007f1e0ff */
[----:B----4-:R-:W-:Y:S03]  /*111f0*/  IADD3 R18, R219, 0xc0, RZ ;  /* 0x000000c0db127810 */ /* 0x010fe60007ffe0ff */
        /* <DEDUP_REMOVED lines=15> */
.L_x_3114:
[----:B------:R-:W-:Y:S05]  /*112f0*/  BSYNC B0 ;  /* 0x0000000000007941 */ /* 0x000fea0003800000 */
.L_x_3113:
        /* <DEDUP_REMOVED lines=195> */
.L_x_3202:
[----:B------:R-:W-:-:S05]  /*11f30*/  BRA.DIV ~URZ, `(.L_x_3121) ;  /* 0x00009aa27f007947 */ /* 0x000fca000b800000 */
[----:B------:R3:W4:Y:S02]  /*11f40*/  SHFL.IDX PT, R0, R169, RZ, 0x181f ;  /* 0x00181fffa9007589 */ /* 0x00072400000e0000 */
.L_x_3203:
[----:B----4-:R-:W-:Y:S02]  /*11f50*/  @P0 IADD3 R166, P1, R0, R222, RZ ;  /* 0x000000de00a60210 */ /* 0x010fe40007f3e0ff */
[----:B------:R-:W-:Y:S03]  /*11f60*/  IADD3 R170, R219, 0xc0, RZ ;  /* 0x000000c0dbaa7810 */ /* 0x000fe60007ffe0ff */
[----:B--2---:R-:W-:Y:S01]  /*11f70*/  @P0 IMAD.X R167, R4, 0x1, R216, P1 ;  /* 0x0000000104a70824 */ /* 0x004fe200008e06d8 */
[----:B------:R-:W-:Y:S02]  /*11f80*/  @P0 IADD3 R164, P1, R0, R214, RZ ;  /* 0x000000d600a40210 */ /* 0x000fe40007f3e0ff */
[----:B------:R-:W-:Y:S02]  /*11f90*/  ISETP.GE.AND P5, PT, R170, c[0x0][0x1d4], PT ;  /* 0x00007500aa007a0c */ /* 0x000fe40003fa6270 */
        /* <DEDUP_REMOVED lines=16> */
.L_x_3204:
[----:B--2---:R-:W-:Y:S02]  /*120a0*/  @P0 IADD3 R166, P1, R0, R222, RZ ;  /* 0x000000de00a60210 */ /* 0x004fe40007f3e0ff */
[----:B------:R-:W-:Y:S03]  /*120b0*/  IADD3 R153, R219, 0xc0, RZ ;  /* 0x000000c0db997810 */ /* 0x000fe60007ffe0ff */
[----:B-1----:R-:W-:Y:S01]  /*120c0*/  @P0 IMAD.X R167, R4, 0x1, R216, P1 ;  /* 0x0000000104a70824 */ /* 0x002fe200008e06d8 */
        /* <DEDUP_REMOVED lines=14> */
.L_x_3119:
[----:B------:R-:W-:Y:S05]  /*121b0*/  BSYNC B0 ;  /* 0x0000000000007941 */ /* 0x000fea0003800000 */
.L_x_3118:
        /* <DEDUP_REMOVED lines=27> */
.L_x_3205:
[----:B--2---:R-:W-:Y:S01]  /*12370*/  FMNMX.FTZ R152, R4, R0, !PT ;  /* 0x0000000004987209 */ /* 0x004fe20007810000 */
[----:B------:R-:W-:-:S05]  /*12380*/  BRA.DIV ~URZ, `(.L_x_3124) ;  /* 0x000098027f007947 */ /* 0x000fca000b800000 */
[----:B-1----:R-:W-:Y:S04]  /*12390*/  SHFL.BFLY PT, R4, R153, 0x2, 0x1f ;  /* 0x0c401f0099047f89 */ /* 0x002fe800000e0000 */
[----:B------:R-:W1:Y:S02]  /*123a0*/  SHFL.BFLY PT, R2, R152, 0x1, 0x1f ;  /* 0x0c201f0098027f89 */ /* 0x000e6400000e0000 */
[----:B-1----:R-:W-:Y:S02]  /*123b0*/  FMNMX.FTZ R152, R152, R2, !PT ;  /* 0x0000000298987209 */ /* 0x002fe40007810000 */
[----:B------:R-:W-:Y:S05]  /*123c0*/  FMNMX.FTZ R4, R153, R4, !PT ;  /* 0x0000000499047209 */ /* 0x000fea0007810000 */
[----:B------:R1:W2:Y:S02]  /*123d0*/  SHFL.BFLY PT, R0, R4, 0x1, 0x1f ;  /* 0x0c201f0004007f89 */ /* 0x0002a400000e0000 */
.L_x_3206:
[----:B--2---:R-:W-:Y:S01]  /*123e0*/  FMNMX.FTZ R3, R0, R4, !PT ;  /* 0x0000000400037209 */ /* 0x004fe20007810000 */
[C---:B------:R-:W-:Y:S01]  /*123f0*/  FADD.FTZ R2, -R152.reuse, R6 ;  /* 0x0000000698027221 */ /* 0x040fe20000010100 */
[----:B------:R-:W-:Y:S01]  /*12400*/  WARPSYNC 0xffffffff ;  /* 0xffffffff00007948 */ /* 0x000fe20003800000 */
[----:B------:R-:W-:Y:S01]  /*12410*/  FMUL.FTZ R6, R152, c[0x0][0x2d0] ;  /* 0x0000b40098067a20 */ /* 0x000fe20000410000 */
[----:B---34-:R-:W2:Y:S01]  /*12420*/  LDSM.16.MT88.4 R168, [R197+0x4080] ;  /* 0x00408000c5a8783b */ /* 0x018ea20000004200 */
[C---:B------:R-:W-:Y:S01]  /*12430*/  FADD.FTZ R0, -R3.reuse, R7 ;  /* 0x0000000703007221 */ /* 0x040fe20000010100 */
[----:B------:R-:W-:Y:S01]  /*12440*/  ISETP.GT.AND P0, PT, R218, R217, PT ;  /* 0x000000d9da00720c */ /* 0x000fe20003f04270 */
[----:B-1----:R-:W-:Y:S02]  /*12450*/  FMUL.FTZ R4, R3, c[0x0][0x2d0] ;  /* 0x0000b40003047a20 */ /* 0x002fe40000410000 */
[----:B------:R-:W-:Y:S02]  /*12460*/  FMUL.FTZ R2, R2, c[0x0][0x2d0] ;  /* 0x0000b40002027a20 */ /* 0x000fe40000410000 */
[----:B------:R-:W-:Y:S01]  /*12470*/  FMUL.FTZ R0, R0, c[0x0][0x2d0] ;  /* 0x0000b40000007a20 */ /* 0x000fe20000410000 */
[----:B------:R-:W1:Y:S01]  /*12480*/  LDSM.16.MT88.4 R172, [R198+0x4080] ;  /* 0x00408000c6ac783b */ /* 0x000e620000004200 */
[--C-:B------:R-:W-:Y:S02]  /*12490*/  FFMA.FTZ R8, R8, c[0x0][0x2d0], -R6.reuse ;  /* 0x0000b40008087a23 */ /* 0x100fe40000010806 */
[----:B------:R-:W-:Y:S01]  /*124a0*/  FFMA.FTZ R9, R9, c[0x0][0x2d0], -R6 ;  /* 0x0000b40009097a23 */ /* 0x000fe20000010806 */
[----:B------:R-:W-:Y:S01]  /*124b0*/  MUFU.EX2 R2, R2 ;  /* 0x0000000200027308 */ /* 0x000fe20000000800 */
[--C-:B------:R-:W-:Y:S02]  /*124c0*/  FFMA.FTZ R10, R10, c[0x0][0x2d0], -R4.reuse ;  /* 0x0000b4000a0a7a23 */ /* 0x100fe40000010804 */
[----:B------:R-:W-:Y:S01]  /*124d0*/  FFMA.FTZ R11, R11, c[0x0][0x2d0], -R4 ;  /* 0x0000b4000b0b7a23 */ /* 0x000fe20000010804 */
[----:B------:R-:W-:Y:S01]  /*124e0*/  LDSM.16.MT88.4 R176, [R198+0x7880] ;  /* 0x00788000c6b0783b */ /* 0x000fe20000004200 */
[--C-:B------:R-:W-:Y:S02]  /*124f0*/  FFMA.FTZ R12, R12, c[0x0][0x2d0], -R6.reuse ;  /* 0x0000b4000c0c7a23 */ /* 0x100fe40000010806 */
[----:B------:R-:W-:Y:S02]  /*12500*/  FFMA.FTZ R13, R13, c[0x0][0x2d0], -R6 ;  /* 0x0000b4000d0d7a23 */ /* 0x000fe40000010806 */
[--C-:B------:R-:W-:Y:S01]  /*12510*/  FFMA.FTZ R14, R14, c[0x0][0x2d0], -R4.reuse ;  /* 0x0000b4000e0e7a23 */ /* 0x100fe20000010804 */
[----:B------:R-:W-:Y:S01]  /*12520*/  MUFU.EX2 R195, R8 ;  /* 0x0000000800c37308 */ /* 0x000fe20000000800 */
[----:B------:R-:W-:Y:S02]  /*12530*/  FFMA.FTZ R15, R15, c[0x0][0x2d0], -R4 ;  /* 0x0000b4000f0f7a23 */ /* 0x000fe40000010804 */
[--C-:B------:R-:W-:Y:S02]  /*12540*/  FFMA.FTZ R20, R20, c[0x0][0x2d0], -R6.reuse ;  /* 0x0000b40014147a23 */ /* 0x100fe40000010806 */
[----:B------:R-:W-:Y:S02]  /*12550*/  FFMA.FTZ R21, R21, c[0x0][0x2d0], -R6 ;  /* 0x0000b40015157a23 */ /* 0x000fe40000010806 */
[--C-:B------:R-:W-:Y:S02]  /*12560*/  FFMA.FTZ R22, R22, c[0x0][0x2d0], -R4.reuse ;  /* 0x0000b40016167a23 */ /* 0x100fe40000010804 */
[----:B------:R-:W-:Y:S01]  /*12570*/  FFMA.FTZ R23, R23, c[0x0][0x2d0], -R4 ;  /* 0x0000b40017177a23 */ /* 0x000fe20000010804 */
[----:B------:R-:W-:Y:S01]  /*12580*/  MUFU.EX2 R194, R9 ;  /* 0x0000000900c27308 */ /* 0x000fe20000000800 */
[--C-:B------:R-:W-:Y:S02]  /*12590*/  FFMA.FTZ R24, R24, c[0x0][0x2d0], -R6.reuse ;  /* 0x0000b40018187a23 */ /* 0x100fe40000010806 */
[----:B------:R-:W-:Y:S02]  /*125a0*/  FFMA.FTZ R25, R25, c[0x0][0x2d0], -R6 ;  /* 0x0000b40019197a23 */ /* 0x000fe40000010806 */
        /* <DEDUP_REMOVED lines=18> */
[----:B------:R-:W-:Y:S10]  /*126d0*/  MUFU.EX2 R184, R21 ;  /* 0x0000001500b87308 */ /* 0x000ff40000000800 */
[----:B------:R-:W-:Y:S10]  /*126e0*/  MUFU.EX2 R181, R22 ;  /* 0x0000001600b57308 */ /* 0x000ff40000000800 */
[----:B------:R3:W-:Y:S10]  /*126f0*/  MUFU.EX2 R180, R23 ;  /* 0x0000001700b47308 */ /* 0x0007f40000000800 */
[----:B------:R-:W-:Y:S10]  /*12700*/  MUFU.EX2 R154, R26 ;  /* 0x0000001a009a7308 */ /* 0x000ff40000000800 */
[----:B------:R-:W-:Y:S01]  /*12710*/  MUFU.EX2 R153, R27 ;  /* 0x0000001b00997308 */ /* 0x000fe20000000800 */
[----:B---3--:R-:W-:Y:S09]  /*12720*/  LDSM.16.MT88.4 R20, [R200+0x4880] ;  /* 0x00488000c814783b */ /* 0x008ff20000004200 */
[----:B------:R-:W-:Y:S10]  /*12730*/  MUFU.EX2 R155, R29 ;  /* 0x0000001d009b7308 */ /* 0x000ff40000000800 */
[----:B------:R-:W-:Y:S10]  /*12740*/  MUFU.EX2 R7, R30 ;  /* 0x0000001e00077308 */ /* 0x000ff40000000800 */
[----:B------:R-:W-:Y:S10]  /*12750*/  MUFU.EX2 R6, R31 ;  /* 0x0000001f00067308 */ /* 0x000ff40000000800 */
[----:B------:R-:W-:Y:S10]  /*12760*/  MUFU.EX2 R187, R16 ;  /* 0x0000001000bb7308 */ /* 0x000ff40000000800 */
[----:B------:R-:W-:Y:S10]  /*12770*/  MUFU.EX2 R186, R17 ;  /* 0x0000001100ba7308 */ /* 0x000ff40000000800 */
[----:B------:R-:W-:Y:S10]  /*12780*/  MUFU.EX2 R183, R18 ;  /* 0x0000001200b77308 */ /* 0x000ff40000000800 */
[----:B------:R-:W3:Y:S02]  /*12790*/  MUFU.EX2 R182, R19 ;  /* 0x0000001300b67308 */ /* 0x000ee40000000800 */
[----:B---3--:R-:W-:Y:S01]  /*127a0*/  F2FP.BF16.PACK_AB R17, R182, R183 ;  /* 0x000000b7b611723e */ /* 0x008fe200000010ff */
[----:B------:R-:W-:Y:S01]  /*127b0*/  FMUL.FTZ R8, R2, R156 ;  /* 0x0000009c02087220 */ /* 0x000fe20000410000 */
[----:B------:R-:W-:Y:S01]  /*127c0*/  F2FP.BF16.PACK_AB R164, R194, R195 ;  /* 0x000000c3c2a4723e */ /* 0x000fe200000010ff */
[----:B------:R-:W-:Y:S01]  /*127d0*/  FMUL.FTZ R9, R2, R157 ;  /* 0x0000009d02097220 */ /* 0x000fe20000410000 */
[----:B------:R-:W-:Y:S01]  /*127e0*/  F2FP.BF16.PACK_AB R166, R192, R193 ;  /* 0x000000c1c0a6723e */ /* 0x000fe200000010ff */
[----:B------:R-:W-:Y:S01]  /*127f0*/  FMUL.FTZ R10, R0, R158 ;  /* 0x0000009e000a7220 */ /* 0x000fe20000410000 */
[----:B------:R-:W-:Y:S01]  /*12800*/  F2FP.BF16.PACK_AB R165, R190, R191 ;  /* 0x000000bfbea5723e */ /* 0x000fe200000010ff */
[----:B------:R-:W-:Y:S01]  /*12810*/  FMUL.FTZ R11, R0, R159 ;  /* 0x0000009f000b7220 */ /* 0x000fe20000410000 */
[----:B------:R-:W-:Y:S01]  /*12820*/  F2FP.BF16.PACK_AB R167, R188, R189 ;  /* 0x000000bdbca7723e */ /* 0x000fe200000010ff */
[----:B------:R-:W3:Y:S01]  /*12830*/  LDSM.16.MT88.4 R156, [R200+0x4080] ;  /* 0x00408000c89c783b */ /* 0x000ee20000004200 */
[----:B------:R-:W-:Y:S01]  /*12840*/  FMUL.FTZ R12, R2, R160 ;  /* 0x000000a0020c7220 */ /* 0x000fe20000410000 */
[----:B------:R-:W-:Y:S01]  /*12850*/  F2FP.BF16.PACK_AB R16, R186, R187 ;  /* 0x000000bbba10723e */ /* 0x000fe200000010ff */
[----:B------:R-:W-:Y:S01]  /*12860*/  FMUL.FTZ R13, R2, R161 ;  /* 0x000000a1020d7220 */ /* 0x000fe20000410000 */
[----:B------:R-:W-:Y:S01]  /*12870*/  F2FP.BF16.PACK_AB R18, R184, R185 ;  /* 0x000000b9b812723e */ /* 0x000fe200000010ff */
[C---:B------:R-:W-:Y:S01]  /*12880*/  FMUL.FTZ R14, R0.reuse, R162 ;  /* 0x000000a2000e7220 */ /* 0x040fe20000410000 */
[C---:B--2---:R-:W-:Y:S05]  /*12890*/  HMMA.16816.F32.BF16 R8, R164.reuse, R168, R8 ;  /* 0x000000a8a408723c */ /* 0x044fea0000041808 */
[----:B------:R-:W-:Y:S01]  /*128a0*/  FMUL.FTZ R15, R0, R163 ;  /* 0x000000a3000f7220 */ /* 0x000fe20000410000 */
[----:B------:R-:W-:Y:S01]  /*128b0*/  F2FP.BF16.PACK_AB R19, R180, R181 ;  /* 0x000000b5b413723e */ /* 0x000fe200000010ff */
[----:B------:R-:W2:Y:S01]  /*128c0*/  LDSM.16.MT88.4 R160, [R199+0x4080] ;  /* 0x00408000c7a0783b */ /* 0x000ea20000004200 */
[C---:B------:R-:W-:Y:S04]  /*128d0*/  FMUL.FTZ R136, R2.reuse, R136 ;  /* 0x0000008802887220 */ /* 0x040fe80000410000 */
[C---:B------:R-:W-:Y:S03]  /*128e0*/  HMMA.16816.F32.BF16 R12, R164.reuse, R170, R12 ;  /* 0x000000aaa40c723c */ /* 0x040fe6000004180c */
[----:B------:R-:W-:Y:S01]  /*128f0*/  FMUL.FTZ R137, R2, R137 ;  /* 0x0000008902897220 */ /* 0x000fe20000410000 */
[----:B------:R-:W4:Y:S01]  /*12900*/  LDSM.16.MT88.4 R168, [R197+0x5880] ;  /* 0x00588000c5a8783b */ /* 0x000f220000004200 */
        /* <DEDUP_REMOVED lines=10> */
[----:B------:R-:W-:Y:S02]  /*129b0*/  LDSM.16.MT88.4 R172, [R198+0x4880] ;  /* 0x00488000c6ac783b */ /* 0x000fe40000004200 */
        /* <DEDUP_REMOVED lines=150> */
[----:B------:R-:W-:Y:S02]  /*13320*/  FFMA.FTZ R2, R2, R230, R195 ;  /* 0x000000e602027223 */ /* 0x000fe400000100c3 */
[----:B------:R-:W-:Y:S03]  /*13330*/  FFMA.FTZ R0, R0, R229, R191 ;  /* 0x000000e500007223 */ /* 0x000fe600000100bf */
[----:B------:R-:W-:Y:S01]  /*13340*/  HMMA.16816.F32.BF16 R132, R164, R162, R132 ;  /* 0x000000a2a484723c */ /* 0x000fe20000041884 */
[----:B------:R-:W2:Y:S02]  /*13350*/  LDSM.16.MT88.4 R160, [R197+0x6080] ;  /* 0x00608000c5a0783b */ /* 0x000ea40000004200 */
[----:B------:R-:W-:Y:S02]  /*13360*/  FADD.FTZ R4, R194, R2 ;  /* 0x00000002c2047221 */ /* 0x000fe40000010000 */
[----:B------:R-:W-:Y:S02]  /*13370*/  FADD.FTZ R2, R190, R0 ;  /* 0x00000000be027221 */ /* 0x000fe40000010000 */
[----:B------:R-:W-:Y:S01]  /*13380*/  FADD.FTZ R0, R193, R4 ;  /* 0x00000004c1007221 */ /* 0x000fe20000010000 */
[C---:B---3--:R-:W-:Y:S01]  /*13390*/  HMMA.16816.F32.BF16 R8, R16.reuse, R168, R8 ;  /* 0x000000a81008723c */ /* 0x048fe20000041808 */
[----:B------:R-:W3:Y:S04]  /*133a0*/  LDSM.16.MT88.4 R164, [R198+0x6080] ;  /* 0x00608000c6a4783b */ /* 0x000ee80000004200 */
[----:B------:R-:W-:Y:S02]  /*133b0*/  FADD.FTZ R2, R189, R2 ;  /* 0x00000002bd027221 */ /* 0x000fe40000010000 */
[----:B------:R-:W-:Y:S01]  /*133c0*/  FADD.FTZ R0, R192, R0 ;  /* 0x00000000c0007221 */ /* 0x000fe20000010000 */
        /* <DEDUP_REMOVED lines=15> */
[----:B------:R-:W4:Y:S03]  /*134c0*/  LDSM.16.MT88.4 R20, [R200+0x6080] ;  /* 0x00608000c814783b */ /* 0x000f260000004200 */
        /* <DEDUP_REMOVED lines=14> */
[C---:B------:R-:W-:Y:S08]  /*135b0*/  HMMA.16816.F32.BF16 R64, R16.reuse, R168, R64 ;  /* 0x000000a81040723c */ /* 0x040ff00000041840 */
[C---:B------:R-:W-:Y:S01]  /*135c0*/  HMMA.16816.F32.BF16 R68, R16.reuse, R170, R68 ;  /* 0x000000aa1044723c */ /* 0x040fe20000041844 */
[----:B------:R-:W-:Y:S07]  /*135d0*/  LDSM.16.MT88.4 R168, [R197+0x6880] ;  /* 0x00688000c5a8783b */ /* 0x000fee0000004200 */
[C---:B------:R-:W-:Y:S08]  /*135e0*/  HMMA.16816.F32.BF16 R72, R16.reuse, R172, R72 ;  /* 0x000000ac1048723c */ /* 0x040ff00000041848 */
[C---:B------:R-:W-:Y:S01]  /*135f0*/  HMMA.16816.F32.BF16 R76, R16.reuse, R174, R76 ;  /* 0x000000ae104c723c */ /* 0x040fe2000004184c */
[----:B------:R-:W-:Y:S07]  /*13600*/  LDSM.16.MT88.4 R172, [R198+0x6880] ;  /* 0x00688000c6ac783b */ /* 0x000fee0000004200 */
[C---:B------:R-:W-:Y:S01]  /*13610*/  HMMA.16816.F32.BF16 R80, R16.reuse, R176, R80 ;  /* 0x000000b01050723c */ /* 0x040fe20000041850 */
[----:B------:R-:W-:Y:S07]  /*13620*/  MUFU.EX2 R177, R25 ;  /* 0x0000001900b17308 */ /* 0x000fee0000000800 */
[C---:B------:R-:W-:Y:S03]  /*13630*/  HMMA.16816.F32.BF16 R84, R16.reuse, R178, R84 ;  /* 0x000000b21054723c */ /* 0x040fe60000041854 */
[----:B------:R4:W5:Y:S05]  /*13640*/  MUFU.EX2 R178, R24 ;  /* 0x0000001800b27308 */ /* 0x00096a0000000800 */
[C---:B-1----:R-:W-:Y:S05]  /*13650*/  HMMA.16816.F32.BF16 R88, R16.reuse, R156, R88 ;  /* 0x0000009c1058723c */ /* 0x042fea0000041858 */
[----:B------:R1:W1:Y:S03]  /*13660*/  MUFU.EX2 R176, R28 ;  /* 0x0000001c00b07308 */ /* 0x0002660000000800 */
[C---:B------:R-:W-:Y:S01]  /*13670*/  HMMA.16816.F32.BF16 R92, R16.reuse, R158, R92 ;  /* 0x0000009e105c723c */ /* 0x040fe2000004185c */
[----:B------:R-:W1:Y:S07]  /*13680*/  LDSM.16.MT88.4 R156, [R200+0x9080] ;  /* 0x00908000c89c783b */ /* 0x000e6e0000004200 */
[C---:B--2---:R-:W-:Y:S01]  /*13690*/  HMMA.16816.F32.BF16 R96, R16.reuse, R160, R96 ;  /* 0x000000a01060723c */ /* 0x044fe20000041860 */
[----:B----4-:R-:W-:Y:S03]  /*136a0*/  LDSM.16.MT88.4 R24, [R198+0x5080] ;  /* 0x00508000c618783b */ /* 0x010fe60000004200 */
[----:B-----5:R-:W-:Y:S04]  /*136b0*/  FADD.FTZ R0, R178, R0 ;  /* 0x00000000b2007221 */ /* 0x020fe80000010000 */
[C---:B------:R-:W-:Y:S01]  /*136c0*/  HMMA.16816.F32.BF16 R100, R16.reuse, R162, R100 ;  /* 0x000000a21064723c */ /* 0x040fe20000041864 */
[----:B------:R-:W2:Y:S03]  /*136d0*/  LDSM.16.MT88.4 R160, [R199+0x9080] ;  /* 0x00908000c7a0783b */ /* 0x000ea60000004200 */
[----:B------:R-:W-:Y:S02]  /*136e0*/  FADD.FTZ R2, R177, R0 ;  /* 0x00000000b1027221 */ /* 0x000fe40000010000 */
[----:B------:R-:W-:Y:S02]  /*136f0*/  FADD.FTZ R0, R153, R4 ;  /* 0x0000000499007221 */ /* 0x000fe40000010000 */
[C---:B---3--:R-:W-:Y:S01]  /*13700*/  HMMA.16816.F32.BF16 R104, R16.reuse, R20, R104 ;  /* 0x000000141068723c */ /* 0x048fe20000041868 */
[----:B-1----:R-:W-:Y:S03]  /*13710*/  LDSM.16.MT88.4 R28, [R200+0x5080] ;  /* 0x00508000c81c783b */ /* 0x002fe60000004200 */
[----:B------:R-:W-:Y:S02]  /*13720*/  FADD.FTZ R0, R7, R0 ;  /* 0x0000000007007221 */ /* 0x000fe40000010000 */
[----:B------:R-:W-:Y:S02]  /*13730*/  FADD.FTZ R2, R176, R2 ;  /* 0x00000002b0027221 */ /* 0x000fe40000010000 */
[C---:B------:R-:W-:Y:S01]  /*13740*/  HMMA.16816.F32.BF16 R108, R16.reuse, R22, R108 ;  /* 0x00000016106c723c */ /* 0x040fe2000004186c */
[----:B------:R-:W1:Y:S03]  /*13750*/  LDSM.16.MT88.4 R20, [R197+0x5080] ;  /* 0x00508000c514783b */ /* 0x000e660000004200 */
[----:B------:R-:W-:Y:S01]  /*13760*/  FADD.FTZ R229, R6, R0 ;  /* 0x0000000006e57221 */ /* 0x000fe20000010000 */
[----:B------:R-:W-:Y:S01]  /*13770*/  IADD3 R0, R218, -0x1, RZ ;  /* 0xffffffffda007810 */ /* 0x000fe20007ffe0ff */
[----:B------:R-:W-:Y:S02]  /*13780*/  FADD.FTZ R230, R155, R2 ;  /* 0x000000029be67221 */ /* 0x000fe40000010000 */
[C---:B------:R-:W-:Y:S04]  /*13790*/  HMMA.16816.F32.BF16 R112, R16.reuse, R164, R112 ;  /* 0x000000a41070723c */ /* 0x040fe80000041870 */
[----:B------:R-:W-:Y:S04]  /*137a0*/  MOV R218, R0 ;  /* 0x0000000000da7202 */ /* 0x000fe80000000f00 */
[C---:B------:R-:W-:Y:S01]  /*137b0*/  HMMA.16816.F32.BF16 R116, R16.reuse, R166, R116 ;  /* 0x000000a61074723c */ /* 0x040fe20000041874 */
[----:B------:R-:W3:Y:S07]  /*137c0*/  LDSM.16.MT88.4 R164, [R199+0x5080] ;  /* 0x00508000c7a4783b */ /* 0x000eee0000004200 */
[C---:B------:R-:W-:Y:S08]  /*137d0*/  HMMA.16816.F32.BF16 R120, R16.reuse, R156, R120 ;  /* 0x0000009c1078723c */ /* 0x040ff00000041878 */
[C---:B------:R-:W-:Y:S08]  /*137e0*/  HMMA.16816.F32.BF16 R124, R16.reuse, R158, R124 ;  /* 0x0000009e107c723c */ /* 0x040ff0000004187c */
[C---:B--2---:R-:W-:Y:S08]  /*137f0*/  HMMA.16816.F32.BF16 R128, R16.reuse, R160, R128 ;  /* 0x000000a01080723c */ /* 0x044ff00000041880 */
[----:B------:R-:W-:Y:S07]  /*13800*/  HMMA.16816.F32.BF16 R132, R16, R162, R132 ;  /* 0x000000a21084723c */ /* 0x000fee0000041884 */
[----:B------:R-:W-:Y:S02]  /*13810*/  F2FP.BF16.PACK_AB R16, R177, R178 ;  /* 0x000000b2b110723e */ /* 0x000fe400000010ff */
[----:B------:R-:W-:Y:S03]  /*13820*/  F2FP.BF16.PACK_AB R18, R155, R176 ;  /* 0x000000b09b12723e */ /* 0x000fe600000010ff */
[----:B------:R-:W-:Y:S02]  /*13830*/  F2FP.BF16.PACK_AB R17, R153, R154 ;  /* 0x0000009a9911723e */ /* 0x000fe400000010ff */
[----:B------:R-:W-:Y:S02]  /*13840*/  F2FP.BF16.PACK_AB R19, R6, R7 ;  /* 0x000000070613723e */ /* 0x000fe400000010ff */
[----:B------:R-:W-:Y:S05]  /*13850*/  MOV R7, R3 ;  /* 0x0000000300077202 */ /* 0x000fea0000000f00 */
        /* <DEDUP_REMOVED lines=30> */
[C---:B------:R-:W-:Y:S08]  /*13a40*/  HMMA.16816.F32.BF16 R88, R16.reuse, R28, R88 ;  /* 0x0000001c1058723c */ /* 0x040ff00000041858 */
[C---:B------:R-:W-:Y:S08]  /*13a50*/  HMMA.16816.F32.BF16 R92, R16.reuse, R30, R92 ;  /* 0x0000001e105c723c */ /* 0x040ff0000004185c */
[C---:B---3--:R-:W-:Y:S08]  /*13a60*/  HMMA.16816.F32.BF16 R96, R16.reuse, R164, R96 ;  /* 0x000000a41060723c */ /* 0x048ff00000041860 */
[C---:B------:R-:W-:Y:S08]  /*13a70*/  HMMA.16816.F32.BF16 R100, R16.reuse, R166, R100 ;  /* 0x000000a61064723c */ /* 0x040ff00000041864 */
[C---:B------:R-:W-:Y:S08]  /*13a80*/  HMMA.16816.F32.BF16 R104, R16.reuse, R168, R104 ;  /* 0x000000a81068723c */ /* 0x040ff00000041868 */
[C---:B------:R-:W-:Y:S08]  /*13a90*/  HMMA.16816.F32.BF16 R108, R16.reuse, R170, R108 ;  /* 0x000000aa106c723c */ /* 0x040ff0000004186c */
[C---:B-1----:R-:W-:Y:S08]  /*13aa0*/  HMMA.16816.F32.BF16 R112, R16.reuse, R8, R112 ;  /* 0x000000081070723c */ /* 0x042ff00000041870 */
[C---:B------:R-:W-:Y:S08]  /*13ab0*/  HMMA.16816.F32.BF16 R116, R16.reuse, R10, R116 ;  /* 0x0000000a1074723c */ /* 0x040ff00000041874 */
[C---:B--2---:R-:W-:Y:S08]  /*13ac0*/  HMMA.16816.F32.BF16 R120, R16.reuse, R12, R120 ;  /* 0x0000000c1078723c */ /* 0x044ff00000041878 */
[C---:B------:R-:W-:Y:S08]  /*13ad0*/  HMMA.16816.F32.BF16 R124, R16.reuse, R14, R124 ;  /* 0x0000000e107c723c */ /* 0x040ff0000004187c */
[C---:B----4-:R-:W-:Y:S08]  /*13ae0*/  HMMA.16816.F32.BF16 R128, R16.reuse, R20, R128 ;  /* 0x000000141080723c */ /* 0x050ff00000041880 */
[----:B------:R-:W-:Y:S01]  /*13af0*/  HMMA.16816.F32.BF16 R132, R16, R22, R132 ;  /* 0x000000161084723c */ /* 0x000fe20000041884 */
[----:B------:R-:W-:-:S07]  /*13b00*/  @P0 BRA `(.L_x_3125) ;  /* 0xffffd35000000947 */ /* 0x000fce000383ffff */
.L_x_3112:
        /* <DEDUP_REMOVED lines=16> */
.L_x_3148:
        /* <DEDUP_REMOVED lines=28> */
.L_x_3207:
[----:B------:R-:W-:Y:S01]  /*13dd0*/  SHF.R.S32.HI R3, RZ, 0x1f, R219 ;  /* 0x0000001fff037819 */ /* 0x000fe200000114db */
[----:B------:R-:W5:Y:S01]  /*13de0*/  SHFL.IDX PT, R2, R7, RZ, 0x181f ;  /* 0x00181fff07027589 */ /* 0x000f6200000e0000 */
[C---:B------:R-:W-:Y:S01]  /*13df0*/  ISETP.GE.AND P5, PT, R219.reuse, c[0x0][0x1d4], PT ;  /* 0x00007500db007a0c */ /* 0x040fe20003fa6270 */
[C---:B------:R-:W-:Y:S01]  /*13e00*/  IMAD.SHL.U32 R222, R219.reuse, 0x2, RZ ;  /* 0x00000002dbde7824 */ /* 0x040fe200078e00ff */
[----:B------:R-:W-:Y:S01]  /*13e10*/  SHF.L.U64.HI R211, R219, 0x1, R3 ;  /* 0x00000001dbd37819 */ /* 0x000fe20000010203 */
[C---:B------:R-:W-:Y:S01]  /*13e20*/  IMAD.SHL.U32 R210, R248.reuse, 0x2, RZ ;  /* 0x00000002f8d27824 */ /* 0x040fe200078e00ff */
        /* <DEDUP_REMOVED lines=29> */
.L_x_3208:
        /* <DEDUP_REMOVED lines=20> */
.L_x_3129:
[----:B------:R-:W-:Y:S05]  /*14140*/  BSYNC B0 ;  /* 0x0000000000007941 */ /* 0x000fea0003800000 */
.L_x_3128:
        /* <DEDUP_REMOVED lines=163> */
[----:B------:R-:W-:Y:S01]  /*14b80*/  MOV R220, RZ ;  /* 0x000000ff00dc7202 */ /* 0x000fe20000000f00 */
[----:B------:R-:W1:Y:S01]  /*14b90*/  S2R R152, SR_CTAID.Y ;  /* 0x0000000000987919 */ /* 0x000e620000002600 */
[----:B------:R-:W-:Y:S02]  /*14ba0*/  ISETP.NE.AND P0, PT, R0, c[0x0][0x2b8], PT ;  /* 0x0000ae0000007a0c */ /* 0x000fe40003f05270 */
[----:B------:R-:W-:Y:S05]  /*14bb0*/  IADD3 R2, R2, -0x30, R234 ;  /* 0xffffffd002027810 */ /* 0x000fea0007ffe0ea */
[----:B------:R-:W-:Y:S06]  /*14bc0*/  IMAD.MOV.U32 R0, RZ, RZ, R2 ;  /* 0x000000ffff007224 */ /* 0x000fec00078e0002 */
[----:B------:R-:W-:Y:S05]  /*14bd0*/  @P0 IMAD.HI.U32 R3, R2, c[0x0][0x2bc], RZ ;  /* 0x0000af0002030a27 */ /* 0x000fea00078e00ff */
[----:B------:R-:W-:Y:S04]  /*14be0*/  @P0 SHF.R.U32.HI R0, RZ, c[0x0][0x2c0], R3 ;  /* 0x0000b000ff000a19 */ /* 0x000fe80000011603 */
[----:B------:R-:W-:Y:S01]  /*14bf0*/  @!P1 IADD3 R3, P0, R0, R240, RZ ;  /* 0x000000f000039210 */ /* 0x000fe20007f1e0ff */
[----:B-1----:R-:W-:Y:S03]  /*14c00*/  IMAD.WIDE.U32 R190, R152, c[0x0][0x1e8], RZ ;  /* 0x00007a0098be7a25 */ /* 0x002fe600078e00ff */
        /* <DEDUP_REMOVED lines=20> */
[----:B------:R1:W2:Y:S02]  /*14d50*/  SHFL.IDX PT, R4, R7, RZ, 0x181f ;  /* 0x00181fff07047589 */ /* 0x0002a400000e0000 */
.L_x_3209:
[----:B------:R-:W-:-:S05]  /*14d60*/  BRA.DIV ~URZ, `(.L_x_3134) ;  /* 0x000070f27f007947 */ /* 0x000fca000b800000 */
[----:B------:R3:W4:Y:S02]  /*14d70*/  SHFL.IDX PT, R0, R152, RZ, 0x181f ;  /* 0x00181fff98007589 */ /* 0x00072400000e0000 */
.L_x_3210:
[----:B------:R-:W-:Y:S02]  /*14d80*/  ISETP.GE.AND P0, PT, R217, 0x1, PT ;  /* 0x00000001d900780c */ /* 0x000fe40003f06270 */
[----:B------:R-:W-:Y:S02]  /*14d90*/  ISETP.GE.AND P5, PT, R219, c[0x0][0x1d4], PT ;  /* 0x00007500db007a0c */ /* 0x000fe40003fa6270 */
[----:B------:R-:W-:Y:S02]  /*14da0*/  ISETP.GE.AND P4, PT, R225, c[0x0][0x1d4], PT ;  /* 0x00007500e1007a0c */ /* 0x000fe40003f86270 */
[----:B------:R-:W-:Y:S02]  /*14db0*/  ISETP.GE.AND P3, PT, R226, c[0x0][0x1d4], PT ;  /* 0x00007500e2007a0c */ /* 0x000fe40003f66270 */
[----:B------:R-:W-:Y:S04]  /*14dc0*/  IADD3 R168, R219, 0xc0, RZ ;  /* 0x000000c0dba87810 */ /* 0x000fe80007ffe0ff */
[----:B------:R-:W-:Y:S02]  /*14dd0*/  ISETP.GE.AND P2, PT, R168, c[0x0][0x1d4], PT ;  /* 0x00007500a8007a0c */ /* 0x000fe40003f46270 */
[----:B----4-:R-:W-:Y:S05]  /*14de0*/  @P0 IADD3 R166, P1, R0, R222, RZ ;  /* 0x000000de00a60210 */ /* 0x010fea0007f3e0ff */
        /* <DEDUP_REMOVED lines=16> */
[----:B------:R4:W2:Y:S02]  /*14ef0*/  SHFL.IDX PT, R0, R152, 0x1, 0x181f ;  /* 0x00381f0098007f89 */ /* 0x0008a400000e0000 */
.L_x_3211:
[----:B------:R-:W-:Y:S02]  /*14f00*/  ISETP.GE.AND P0, PT, R217, 0x21, PT ;  /* 0x00000021d900780c */ /* 0x000fe40003f06270 */
[----:B------:R-:W-:Y:S02]  /*14f10*/  ISETP.GE.AND P5, PT, R219, c[0x0][0x1d4], PT ;  /* 0x00007500db007a0c */ /* 0x000fe40003fa6270 */
[----:B------:R-:W-:Y:S02]  /*14f20*/  ISETP.GE.AND P4, PT, R225, c[0x0][0x1d4], PT ;  /* 0x00007500e1007a0c */ /* 0x000fe40003f86270 */
[----:B------:R-:W-:Y:S02]  /*14f30*/  ISETP.GE.AND P3, PT, R226, c[0x0][0x1d4], PT ;  /* 0x00007500e2007a0c */ /* 0x000fe40003f66270 */
[----:B-1--4-:R-:W-:Y:S04]  /*14f40*/  IADD3 R7, R219, 0xc0, RZ ;  /* 0x000000c0db077810 */ /* 0x012fe80007ffe0ff */
[----:B------:R-:W-:Y:S02]  /*14f50*/  ISETP.GE.AND P2, PT, R7, c[0x0][0x1d4], PT ;  /* 0x0000750007007a0c */ /* 0x000fe40003f46270 */
[----:B--2---:R-:W-:Y:S05]  /*14f60*/  @P0 IADD3 R166, P1, R0, R222, RZ ;  /* 0x000000de00a60210 */ /* 0x004fea0007f3e0ff */
        /* <DEDUP_REMOVED lines=14> */
.L_x_3132:
[----:B------:R-:W-:Y:S05]  /*15050*/  BSYNC B0 ;  /* 0x0000000000007941 */ /* 0x000fea0003800000 */
.L_x_3131:
        /* <DEDUP_REMOVED lines=12> */
[----:B---3--:R-:W-:Y:S01]  /*15120*/  IMAD.IADD R152, R3, 0x1, R0 ;  /* 0x0000000103987824 */ /* 0x008fe200078e0200 */
[----:B------:R-:W-:Y:S01]  /*15130*/  IADD3 R154, R0, c[0x0][0x328], RZ ;  /* 0x0000ca00009a7a10 */ /* 0x000fe20007ffe0ff */
[----:B------:R-:W-:-:S05]  /*15140*/  BRA.DIV ~URZ, `(.L_x_3136) ;  /* 0x00006e827f007947 */ /* 0x000fca000b800000 */
[----:B------:R1:W2:Y:S02]  /*15150*/  SHFL.IDX PT, R3, R7, RZ, 0x1c1f ;  /* 0x001c1fff07037589 */ /* 0x0002a400000e0000 */
.L_x_3212:
        /* <DEDUP_REMOVED lines=17> */
.L_x_3139:
[----:B------:R-:W-:Y:S04]  /*15270*/  MOV R164, 0x1 ;  /* 0x0000000100a47802 */ /* 0x000fe80000000f00 */
[----:B------:R-:W-:Y:S11]  /*15280*/  ISETP.NE.AND P0, PT, R164, c[0x0][0x32c], PT ;  /* 0x0000cb00a4007a0c */ /* 0x000ff60003f05270 */
[----:B------:R-:W-:Y:S02]  /*15290*/  @!UPT UIADD3 URZ, URZ, URZ, URZ ;  /* 0x0000003f3f3ff290 */ /* 0x000fe4000fffe03f */
[----:B------:R-:W-:Y:S05]  /*152a0*/  @P0 IMAD.HI.U32 R164, R3, c[0x0][0x330], RZ ;  /* 0x0000cc0003a40a27 */ /* 0x000fea00078e00ff */
[----:B------:R-:W-:Y:S02]  /*152b0*/  @P0 SHF.R.U32.HI R3, RZ, c[0x0][0x334], R164 ;  /* 0x0000cd00ff030a19 */ /* 0x000fe400000116a4 */
.L_x_3140:
[----:B------:R-:W-:Y:S05]  /*152c0*/  BSYNC B0 ;  /* 0x0000000000007941 */ /* 0x000fea0003800000 */
.L_x_3138:
[----:B------:R-:W-:Y:S05]  /*152d0*/  IMAD R3, R3, c[0x0][0x32c], R155 ;  /* 0x0000cb0003037a24 */ /* 0x000fea00078e029b */
[----:B------:R-:W-:Y:S02]  /*152e0*/  IADD3 R164, R3, c[0x0][0x32c], RZ ;  /* 0x0000cb0003a47a10 */ /* 0x000fe40007ffe0ff */
[----:B------:R-:W-:Y:S02]  /*152f0*/  IMNMX R0, R0, R3, !PT ;  /* 0x0000000300007217 */ /* 0x000fe40007800200 */
[----:B------:R-:W-:Y:S02]  /*15300*/  IMNMX R2, R2, R164, PT ;  /* 0x000000a402027217 */ /* 0x000fe40003800200 */
.L_x_3137:
        /* <DEDUP_REMOVED lines=63> */
.L_x_3213:
        /* <DEDUP_REMOVED lines=17> */
.L_x_3144:
[----:B------:R-:W-:Y:S04]  /*15810*/  MOV R4, 0x1 ;  /* 0x0000000100047802 */ /* 0x000fe80000000f00 */
[----:B------:R-:W-:Y:S11]  /*15820*/  ISETP.NE.AND P0, PT, R4, c[0x0][0x32c], PT ;  /* 0x0000cb0004007a0c */ /* 0x000ff60003f05270 */
[----:B------:R-:W-:Y:S02]  /*15830*/  @!UPT UIADD3 URZ, URZ, URZ, URZ ;  /* 0x0000003f3f3ff290 */ /* 0x000fe4000fffe03f */
[----:B------:R-:W-:Y:S05]  /*15840*/  @P0 IMAD.HI.U32 R4, R3, c[0x0][0x330], RZ ;  /* 0x0000cc0003040a27 */ /* 0x000fea00078e00ff */
[----:B------:R-:W-:Y:S02]  /*15850*/  @P0 SHF.R.U32.HI R3, RZ, c[0x0][0x334], R4 ;  /* 0x0000cd00ff030a19 */ /* 0x000fe40000011604 */
.L_x_3145:
[----:B------:R-:W-:Y:S05]  /*15860*/  BSYNC B0 ;  /* 0x0000000000007941 */ /* 0x000fea0003800000 */
.L_x_3143:
[----:B------:R-:W-:Y:S05]  /*15870*/  IMAD R3, R3, c[0x0][0x32c], R155 ;  /* 0x0000cb0003037a24 */ /* 0x000fea00078e029b */
[----:B------:R-:W-:Y:S02]  /*15880*/  IADD3 R4, R3, c[0x0][0x32c], RZ ;  /* 0x0000cb0003047a10 */ /* 0x000fe40007ffe0ff */
[----:B------:R-:W-:Y:S02]  /*15890*/  IMNMX R0, R0, R3, !PT ;  /* 0x0000000300007217 */ /* 0x000fe40007800200 */
[----:B------:R-:W-:Y:S02]  /*158a0*/  IMNMX R2, R2, R4, PT ;  /* 0x0000000402027217 */ /* 0x000fe40003800200 */
.L_x_3142:
        /* <DEDUP_REMOVED lines=68> */
.L_x_3214:
[----:B--2---:R-:W-:Y:S01]  /*15cf0*/  FMNMX.FTZ R152, R4, R0, !PT ;  /* 0x0000000004987209 */ /* 0x004fe20007810000 */
[----:B------:R-:W-:-:S05]  /*15d00*/  BRA.DIV ~URZ, `(.L_x_3147) ;  /* 0x000064027f007947 */ /* 0x000fca000b800000 */
[----:B-1----:R-:W-:Y:S04]  /*15d10*/  SHFL.BFLY PT, R4, R7, 0x2, 0x1f ;  /* 0x0c401f0007047f89 */ /* 0x002fe800000e0000 */
[----:B------:R-:W1:Y:S02]  /*15d20*/  SHFL.BFLY PT, R2, R152, 0x1, 0x1f ;  /* 0x0c201f0098027f89 */ /* 0x000e6400000e0000 */
[----:B-1----:R-:W-:Y:S02]  /*15d30*/  FMNMX.FTZ R152, R152, R2, !PT ;  /* 0x0000000298987209 */ /* 0x002fe40007810000 */
[----:B------:R-:W-:Y:S05]  /*15d40*/  FMNMX.FTZ R4, R7, R4, !PT ;  /* 0x0000000407047209 */ /* 0x000fea0007810000 */
[----:B------:R1:W2:Y:S02]  /*15d50*/  SHFL.BFLY PT, R0, R4, 0x1, 0x1f ;  /* 0x0c201f0004007f89 */ /* 0x0002a400000e0000 */
.L_x_3215:
        /* <DEDUP_REMOVED lines=17> */
[----:B------:R-:W3:Y:S01]  /*15e70*/  LDSM.16.MT88.4 R28, [R200+0x4080] ;  /* 0x00408000c81c783b */ /* 0x000ee20000004200 */
[--C-:B------:R-:W-:Y:S01]  /*15e80*/  FFMA.FTZ R12, R12, c[0x0][0x2d0], -R7.reuse ;  /* 0x0000b4000c0c7a23 */ /* 0x100fe20000010807 */
[----:B------:R-:W-:Y:S01]  /*15e90*/  ISETP.GT.AND P0, PT, R218, R233, PT ;  /* 0x000000e9da00720c */ /* 0x000fe20003f04270 */
[----:B------:R-:W-:Y:S02]  /*15ea0*/  FFMA.FTZ R13, R13, c[0x0][0x2d0], -R7 ;  /* 0x0000b4000d0d7a23 */ /* 0x000fe40000010807 */
[--C-:B------:R-:W-:Y:S02]  /*15eb0*/  FFMA.FTZ R10, R10, c[0x0][0x2d0], -R154.reuse ;  /* 0x0000b4000a0a7a23 */ /* 0x100fe4000001089a */
[--C-:B------:R-:W-:Y:S01]  /*15ec0*/  FFMA.FTZ R11, R11, c[0x0][0x2d0], -R154.reuse ;  /* 0x0000b4000b0b7a23 */ /* 0x100fe2000001089a */
[----:B------:R4:W-:Y:S01]  /*15ed0*/  MUFU.EX2 R2, R0 ;  /* 0x0000000000027308 */ /* 0x0009e20000000800 */
[--C-:B------:R-:W-:Y:S01]  /*15ee0*/  FFMA.FTZ R14, R14, c[0x0][0x2d0], -R154.reuse ;  /* 0x0000b4000e0e7a23 */ /* 0x100fe2000001089a */
[----:B------:R-:W-:Y:S01]  /*15ef0*/  LDSM.16.MT88.4 R172, [R199+0x6080] ;  /* 0x00608000c7ac783b */ /* 0x000fe20000004200 */
[--C-:B------:R-:W-:Y:S07]  /*15f00*/  FFMA.FTZ R15, R15, c[0x0][0x2d0], -R154.reuse ;  /* 0x0000b4000f0f7a23 */ /* 0x100fee000001089a */
[----:B------:R-:W5:Y:S01]  /*15f10*/  MUFU.EX2 R223, R9 ;  /* 0x0000000900df7308 */ /* 0x000f620000000800 */
[----:B------:R-:W-:Y:S09]  /*15f20*/  LDSM.16.MT88.4 R176, [R198+0x7880] ;  /* 0x00788000c6b0783b */ /* 0x000ff20000004200 */
[----:B------:R-:W-:Y:S01]  /*15f30*/  MUFU.EX2 R222, R12 ;  /* 0x0000000c00de7308 */ /* 0x000fe20000000800 */
[----:B----4-:R-:W-:Y:S02]  /*15f40*/  FADD.FTZ R0, -R3, R153 ;  /* 0x0000009903007221 */ /* 0x010fe40000010100 */
[--C-:B------:R-:W-:Y:S02]  /*15f50*/  FFMA.FTZ R3, R164, c[0x0][0x2d0], -R7.reuse ;  /* 0x0000b400a4037a23 */ /* 0x100fe40000010807 */
[----:B------:R-:W-:Y:S05]  /*15f60*/  FMUL.FTZ R0, R0, c[0x0][0x2d0] ;  /* 0x0000b40000007a20 */ /* 0x000fea0000410000 */
[----:B------:R-:W4:Y:S10]  /*15f70*/  MUFU.EX2 R216, R13 ;  /* 0x0000000d00d87308 */ /* 0x000f340000000800 */
[----:B------:R-:W-:Y:S10]  /*15f80*/  MUFU.EX2 R215, R10 ;  /* 0x0000000a00d77308 */ /* 0x000ff40000000800 */
[----:B------:R-:W1:Y:S10]  /*15f90*/  MUFU.EX2 R214, R11 ;  /* 0x0000000b00d67308 */ /* 0x000e740000000800 */
[----:B------:R-:W-:Y:S10]  /*15fa0*/  MUFU.EX2 R213, R14 ;  /* 0x0000000e00d57308 */ /* 0x000ff40000000800 */
[----:B------:R-:W-:Y:S10]  /*15fb0*/  MUFU.EX2 R212, R15 ;  /* 0x0000000f00d47308 */ /* 0x000ff40000000800 */
[----:B------:R-:W1:Y:S10]  /*15fc0*/  MUFU.EX2 R0, R0 ;  /* 0x0000000000007308 */ /* 0x000e740000000800 */
[----:B------:R1:W-:Y:S02]  /*15fd0*/  MUFU.EX2 R211, R3 ;  /* 0x0000000300d37308 */ /* 0x0003e40000000800 */
[--C-:B-1----:R-:W-:Y:S01]  /*15fe0*/  FFMA.FTZ R3, R165, c[0x0][0x2d0], -R7.reuse ;  /* 0x0000b400a5037a23 */ /* 0x102fe20000010807 */
[----:B-----5:R-:W-:Y:S01]  /*15ff0*/  F2FP.BF16.PACK_AB R16, R223, R224 ;  /* 0x000000e0df10723e */ /* 0x020fe200000010ff */
[----:B------:R-:W-:Y:S01]  /*16000*/  FMUL.FTZ R8, R2, R156 ;  /* 0x0000009c02087220 */ /* 0x000fe20000410000 */
[----:B----4-:R-:W-:Y:S01]  /*16010*/  F2FP.BF16.PACK_AB R18, R216, R222 ;  /* 0x000000ded812723e */ /* 0x010fe200000010ff */
[----:B------:R-:W-:Y:S01]  /*16020*/  FMUL.FTZ R9, R2, R157 ;  /* 0x0000009d02097220 */ /* 0x000fe20000410000 */
[----:B------:R-:W-:Y:S01]  /*16030*/  F2FP.BF16.PACK_AB R17, R214, R215 ;  /* 0x000000d7d611723e */ /* 0x000fe200000010ff */
[----:B------:R-:W-:Y:S01]  /*16040*/  FMUL.FTZ R10, R0, R158 ;  /* 0x0000009e000a7220 */ /* 0x000fe20000410000 */
[----:B------:R-:W-:Y:S01]  /*16050*/  F2FP.BF16.PACK_AB R19, R212, R213 ;  /* 0x000000d5d413723e */ /* 0x000fe200000010ff */
[----:B------:R-:W-:Y:S01]  /*16060*/  FMUL.FTZ R11, R0, R159 ;  /* 0x0000009f000b7220 */ /* 0x000fe20000410000 */
[----:B------:R1:W4:Y:S01]  /*16070*/  MUFU.EX2 R210, R3 ;  /* 0x0000000300d27308 */ /* 0x0003220000000800 */
[----:B------:R-:W-:Y:S01]  /*16080*/  LDSM.16.MT88.4 R156, [R200+0x4880] ;  /* 0x00488000c89c783b */ /* 0x000fe20000004200 */
        /* <DEDUP_REMOVED lines=8> */
[----:B------:R-:W5:Y:S01]  /*16110*/  LDSM.16.MT88.4 R20, [R199+0x4080] ;  /* 0x00408000c714783b */ /* 0x000f620000004200 */
[----:B------:R-:W-:Y:S02]  /*16120*/  FMUL.FTZ R137, R2, R137 ;  /* 0x0000008902897220 */ /* 0x000fe40000410000 */
[C---:B------:R-:W-:Y:S02]  /*16130*/  FMUL.FTZ R138, R0.reuse, R138 ;  /* 0x0000008a008a7220 */ /* 0x040fe40000410000 */
[----:B------:R-:W-:Y:S04]  /*16140*/  FMUL.FTZ R139, R0, R139 ;  /* 0x0000008b008b7220 */ /* 0x000fe80000410000 */
[--C-:B-1----:R-:W-:Y:S02]  /*16150*/  FFMA.FTZ R3, R166, c[0x0][0x2d0], -R7.reuse ;  /* 0x0000b400a6037a23 */ /* 0x102fe40000010807 */
[C---:B------:R-:W-:Y:S01]  /*16160*/  FMUL.FTZ R140, R2.reuse, R140 ;  /* 0x0000008c028c7220 */ /* 0x040fe20000410000 */
[C---:B--2---:R-:W-:Y:S01]  /*16170*/  HMMA.16816.F32.BF16 R136, R16.reuse, R24, R136 ;  /* 0x000000181088723c */ /* 0x044fe20000041888 */
[----:B------:R1:W-:Y:S02]  /*16180*/  MUFU.EX2 R195, R3 ;  /* 0x0000000300c37308 */ /* 0x0003e40000000800 */
        /* <DEDUP_REMOVED lines=16> */
[----:B------:R1:W3:Y:S01]  /*16290*/  MUFU.EX2 R194, R3 ;  /* 0x0000000300c27308 */ /* 0x0002e20000000800 */
[C---:B------:R-:W-:Y:S01]  /*162a0*/  HMMA.16816.F32.BF16 R148, R16.reuse, R30, R148 ;  /* 0x0000001e1094723c */ /* 0x040fe20000041894 */
[----:B------:R-:W1:Y:S02]  /*162b0*/  LDSM.16.MT88.4 R28, [R198+0x5880] ;  /* 0x00588000c61c783b */ /* 0x000e640000004200 */
        /* <DEDUP_REMOVED lines=69> */
[--C-:B------:R-:W-:Y:S02]  /*16710*/  FFMA.FTZ R3, R155, c[0x0][0x2d0], -R154.reuse ;  /* 0x0000b4009b037a23 */ /* 0x100fe4000001089a */
        /* <DEDUP_REMOVED lines=13> */
[--C-:B--2---:R-:W-:Y:S02]  /*167f0*/  FFMA.FTZ R3, R167, c[0x0][0x2d0], -R154.reuse ;  /* 0x0000b400a7037a23 */ /* 0x104fe4000001089a */
[----:B------:R-:W-:Y:S01]  /*16800*/  LDSM.16.MT88.4 R164, [R197+0x6080] ;  /* 0x00608000c5a4783b */ /* 0x000fe20000004200 */
[C---:B------:R-:W-:Y:S01]  /*16810*/  HMMA.16816.F32.BF16 R88, R16.reuse, R24, R88 ;  /* 0x000000181058723c */ /* 0x040fe20000041858 */
[----:B------:R2:W1:Y:S02]  /*16820*/  MUFU.EX2 R192, R3 ;  /* 0x0000000300c07308 */ /* 0x0004640000000800 */
        /* <DEDUP_REMOVED lines=28> */
[----:B-1----:R-:W-:Y:S02]  /*169f0*/  FFMA.FTZ R3, R170, c[0x0][0x2d0], -R154 ;  /* 0x0000b400aa037a23 */ /* 0x002fe4000001089a */
[----:B------:R-:W-:Y:S01]  /*16a00*/  LDSM.16.MT88.4 R168, [R200+0x6080] ;  /* 0x00608000c8a8783b */ /* 0x000fe20000004200 */
[C---:B------:R-:W-:Y:S01]  /*16a10*/  HMMA.16816.F32.BF16 R108, R16.reuse, R22, R108 ;  /* 0x00000016106c723c */ /* 0x040fe2000004186c */
[----:B------:R1:W5:Y:S02]  /*16a20*/  MUFU.EX2 R190, R3 ;  /* 0x0000000300be7308 */ /* 0x0003640000000800 */
[----:B------:R-:W-:Y:S02]  /*16a30*/  FMUL.FTZ R113, R2, R113 ;  /* 0x0000007102717220 */ /* 0x000fe40000410000 */
[C---:B------:R-:W-:Y:S02]  /*16a40*/  FMUL.FTZ R114, R0.reuse, R114 ;  /* 0x0000007200727220 */ /* 0x040fe40000410000 */
[----:B------:R-:W1:Y:S01]  /*16a50*/  LDSM.16.MT88.4 R20, [R199+0x8880] ;  /* 0x00888000c714783b */ /* 0x000e620000004200 */
[----:B------:R-:W-:Y:S04]  /*16a60*/  FMUL.FTZ R115, R0, R115 ;  /* 0x0000007300737220 */ /* 0x000fe80000410000 */
[C---:B------:R-:W-:Y:S02]  /*16a70*/  FMUL.FTZ R116, R2.reuse, R116 ;  /* 0x0000007402747220 */ /* 0x040fe40000410000 */
[----:B------:R-:W-:Y:S01]  /*16a80*/  FMUL.FTZ R117, R2, R117 ;  /* 0x0000007502757220 */ /* 0x000fe20000410000 */
        /* <DEDUP_REMOVED lines=26> */
[----:B------:R-:W-:Y:S02]  /*16c30*/  FFMA.FTZ R2, R2, R230, R224 ;  /* 0x000000e602027223 */ /* 0x000fe400000100e0 */
[----:B------:R1:W1:Y:S01]  /*16c40*/  MUFU.EX2 R189, R3 ;  /* 0x0000000300bd7308 */ /* 0x0002620000000800 */
[----:B------:R-:W-:Y:S01]  /*16c50*/  HMMA.16816.F32.BF16 R132, R16, R22, R132 ;  /* 0x000000161084723c */ /* 0x000fe20000041884 */
[----:B------:R-:W2:Y:S06]  /*16c60*/  LDSM.16.MT88.4 R20, [R198+0x6080] ;  /* 0x00608000c614783b */ /* 0x000eac0000004200 */
[----:B----4-:R-:W-:Y:S02]  /*16c70*/  F2FP.BF16.PACK_AB R16, R210, R211 ;  /* 0x000000d3d210723e */ /* 0x010fe400000010ff */
[----:B------:R-:W-:Y:S03]  /*16c80*/  F2FP.BF16.PACK_AB R18, R194, R195 ;  /* 0x000000c3c212723e */ /* 0x000fe600000010ff */
[----:B------:R-:W-:Y:S02]  /*16c90*/  F2FP.BF16.PACK_AB R17, R192, R193 ;  /* 0x000000c1c011723e */ /* 0x000fe400000010ff */
[----:B-----5:R-:W-:Y:S07]  /*16ca0*/  F2FP.BF16.PACK_AB R19, R190, R191 ;  /* 0x000000bfbe13723e */ /* 0x020fee00000010ff */
[C---:B---3--:R-:W-:Y:S03]  /*16cb0*/  HMMA.16816.F32.BF16 R8, R16.reuse, R24, R8 ;  /* 0x000000181008723c */ /* 0x048fe60000041808 */
[--C-:B-1----:R-:W-:Y:S04]  /*16cc0*/  FFMA.FTZ R3, R183, c[0x0][0x2d0], -R7.reuse ;  /* 0x0000b400b7037a23 */ /* 0x102fe80000010807 */
[----:B------:R1:W-:Y:S01]  /*16cd0*/  MUFU.EX2 R188, R3 ;  /* 0x0000000300bc7308 */ /* 0x0003e20000000800 */
[C---:B------:R-:W-:Y:S01]  /*16ce0*/  HMMA.16816.F32.BF16 R12, R16.reuse, R26, R12 ;  /* 0x0000001a100c723c */ /* 0x040fe2000004180c */
[----:B------:R-:W3:Y:S07]  /*16cf0*/  LDSM.16.MT88.4 R24, [R197+0x7880] ;  /* 0x00788000c518783b */ /* 0x000eee0000004200 */
[C---:B--2---:R-:W-:Y:S08]  /*16d00*/  HMMA.16816.F32.BF16 R136, R16.reuse, R28, R136 ;  /* 0x0000001c1088723c */ /* 0x044ff00000041888 */
[C---:B------:R-:W-:Y:S01]  /*16d10*/  HMMA.16816.F32.BF16 R140, R16.reuse, R30, R140 ;  /* 0x0000001e108c723c */ /* 0x040fe2000004188c */
[----:B------:R-:W2:Y:S03]  /*16d20*/  LDSM.16.MT88.4 R28, [R200+0x7880] ;  /* 0x00788000c81c783b */ /* 0x000ea60000004200 */
[--C-:B-1----:R-:W-:Y:S04]  /*16d30*/  FFMA.FTZ R3, R186, c[0x0][0x2d0], -R7.reuse ;  /* 0x0000b400ba037a23 */ /* 0x102fe80000010807 */
[C---:B------:R-:W-:Y:S01]  /*16d40*/  HMMA.16816.F32.BF16 R144, R16.reuse, R156, R144 ;  /* 0x0000009c1090723c */ /* 0x040fe20000041890 */
[----:B------:R1:W-:Y:S03]  /*16d50*/  MUFU.EX2 R183, R3 ;  /* 0x0000000300b77308 */ /* 0x0003e60000000800 */
[----:B------:R-:W-:Y:S04]  /*16d60*/  FFMA.FTZ R7, R185, c[0x0][0x2d0], -R7 ;  /* 0x0000b400b9077a23 */ /* 0x000fe80000010807 */
[C---:B------:R-:W-:Y:S01]  /*16d70*/  HMMA.16816.F32.BF16 R148, R16.reuse, R158, R148 ;  /* 0x0000009e1094723c */ /* 0x040fe20000041894 */
[----:B------:R-:W4:Y:S02]  /*16d80*/  LDSM.16.MT88.4 R156, [R199+0x7880] ;  /* 0x00788000c79c783b */ /* 0x000f240000004200 */
[----:B------:R-:W-:Y:S05]  /*16d90*/  MUFU.EX2 R181, R7 ;  /* 0x0000000700b57308 */ /* 0x000fea0000000800 */
[C---:B------:R-:W-:Y:S08]  /*16da0*/  HMMA.16816.F32.BF16 R32, R16.reuse, R160, R32 ;  /* 0x000000a01020723c */ /* 0x040ff00000041820 */
[C---:B------:R-:W-:Y:S01]  /*16db0*/  HMMA.16816.F32.BF16 R36, R16.reuse, R162, R36 ;  /* 0x000000a21024723c */ /* 0x040fe20000041824 */
[----:B------:R-:W-:Y:S03]  /*16dc0*/  LDSM.16.MT88.4 R160, [R197+0x5080] ;  /* 0x00508000c5a0783b */ /* 0x000fe60000004200 */
[--C-:B-1----:R-:W-:Y:S04]  /*16dd0*/  FFMA.FTZ R3, R180, c[0x0][0x2d0], -R154.reuse ;  /* 0x0000b400b4037a23 */ /* 0x102fe8000001089a */
[C---:B------:R-:W-:Y:S01]  /*16de0*/  HMMA.16816.F32.BF16 R40, R16.reuse, R164, R40 ;  /* 0x000000a41028723c */ /* 0x040fe20000041828 */
[----:B------:R1:W5:Y:S07]  /*16df0*/  MUFU.EX2 R155, R3 ;  /* 0x00000003009b7308 */ /* 0x00036e0000000800 */
[C---:B------:R-:W-:Y:S01]  /*16e00*/  HMMA.16816.F32.BF16 R44, R16.reuse, R166, R44 ;  /* 0x000000a6102c723c */ /* 0x040fe2000004182c */
[----:B------:R-:W-:Y:S07]  /*16e10*/  LDSM.16.MT88.4 R164, [R197+0x6880] ;  /* 0x00688000c5a4783b */ /* 0x000fee0000004200 */
        /* <DEDUP_REMOVED lines=12> */
[C---:B---3--:R-:W-:Y:S01]  /*16ee0*/  HMMA.16816.F32.BF16 R72, R16.reuse, R24, R72 ;  /* 0x000000181048723c */ /* 0x048fe20000041848 */
[----:B------:R1:W3:Y:S07]  /*16ef0*/  MUFU.EX2 R7, R3 ;  /* 0x0000000300077308 */ /* 0x0002ee0000000800 */
[C---:B------:R-:W-:Y:S01]  /*16f00*/  HMMA.16816.F32.BF16 R76, R16.reuse, R26, R76 ;  /* 0x0000001a104c723c */ /* 0x040fe2000004184c */
[----:B------:R-:W3:Y:S07]  /*16f10*/  LDSM.16.MT88.4 R24, [R198+0x9080] ;  /* 0x00908000c618783b */ /* 0x000eee0000004200 */
[C---:B------:R-:W-:Y:S08]  /*16f20*/  HMMA.16816.F32.BF16 R80, R16.reuse, R176, R80 ;  /* 0x000000b01050723c */ /* 0x040ff00000041850 */
[C---:B------:R-:W-:Y:S01]  /*16f30*/  HMMA.16816.F32.BF16 R84, R16.reuse, R178, R84 ;  /* 0x000000b21054723c */ /* 0x040fe20000041854 */
[----:B------:R-:W-:Y:S03]  /*16f40*/  LDSM.16.MT88.4 R176, [R199+0x8080] ;  /* 0x00808000c7b0783b */ /* 0x000fe60000004200 */
[----:B-1----:R-:W-:Y:S04]  /*16f50*/  FFMA.FTZ R3, R187, c[0x0][0x2d0], -R154 ;  /* 0x0000b400bb037a23 */ /* 0x002fe8000001089a */
[C---:B--2---:R-:W-:Y:S01]  /*16f60*/  HMMA.16816.F32.BF16 R88, R16.reuse, R28, R88 ;  /* 0x0000001c1058723c */ /* 0x044fe20000041858 */
[----:B------:R1:W2:Y:S07]  /*16f70*/  MUFU.EX2 R6, R3 ;  /* 0x0000000300067308 */ /* 0x0002ae0000000800 */
[C---:B------:R-:W-:Y:S01]  /*16f80*/  HMMA.16816.F32.BF16 R92, R16.reuse, R30, R92 ;  /* 0x0000001e105c723c */ /* 0x040fe2000004185c */
[----:B------:R-:W2:Y:S07]  /*16f90*/  LDSM.16.MT88.4 R28, [R200+0x9080] ;  /* 0x00908000c81c783b */ /* 0x000eae0000004200 */
[C---:B----4-:R-:W-:Y:S08]  /*16fa0*/  HMMA.16816.F32.BF16 R96, R16.reuse, R156, R96 ;  /* 0x0000009c1060723c */ /* 0x050ff00000041860 */
[C---:B------:R-:W-:Y:S01]  /*16fb0*/  HMMA.16816.F32.BF16 R100, R16.reuse, R158, R100 ;  /* 0x0000009e1064723c */ /* 0x040fe20000041864 */
[----:B------:R-:W4:Y:S03]  /*16fc0*/  LDSM.16.MT88.4 R156, [R199+0x9080] ;  /* 0x00908000c79c783b */ /* 0x000f260000004200 */
[----:B-1----:R-:W-:Y:S02]  /*16fd0*/  FFMA.FTZ R3, R0, R229, R215 ;  /* 0x000000e500037223 */ /* 0x002fe400000100d7 */
        /* <DEDUP_REMOVED lines=22> */
[C---:B----4-:R-:W-:Y:S04]  /*17140*/  HMMA.16816.F32.BF16 R128, R16.reuse, R156, R128 ;  /* 0x0000009c1080723c */ /* 0x050fe80000041880 */
[----:B------:R-:W-:Y:S02]  /*17150*/  FADD.FTZ R2, R190, R2 ;  /* 0x00000002be027221 */ /* 0x000fe40000010000 */
[----:B------:R-:W-:Y:S02]  /*17160*/  FADD.FTZ R0, R189, R0 ;  /* 0x00000000bd007221 */ /* 0x000fe40000010000 */
[----:B------:R-:W-:Y:S04]  /*17170*/  HMMA.16816.F32.BF16 R132, R16, R158, R132 ;  /* 0x0000009e1084723c */ /* 0x000fe80000041884 */
[----:B-----5:R-:W-:Y:S02]  /*17180*/  FADD.FTZ R3, R155, R2 ;  /* 0x000000029b037221 */ /* 0x020fe40000010000 */
[C---:B------:R-:W-:Y:S01]  /*17190*/  FADD.FTZ R2, R188.reuse, R0 ;  /* 0x00000000bc027221 */ /* 0x040fe20000010000 */
[----:B------:R-:W-:Y:S01]  /*171a0*/  F2FP.BF16.PACK_AB R16, R188, R189 ;  /* 0x000000bdbc10723e */ /* 0x000fe200000010ff */
[----:B------:R-:W-:Y:S01]  /*171b0*/  FADD.FTZ R0, R153, R3 ;  /* 0x0000000399007221 */ /* 0x000fe20000010000 */
[----:B------:R-:W-:Y:S03]  /*171c0*/  F2FP.BF16.PACK_AB R18, R181, R183 ;  /* 0x000000b7b512723e */ /* 0x000fe600000010ff */
[----:B------:R-:W-:Y:S01]  /*171d0*/  F2FP.BF16.PACK_AB R17, R153, R155 ;  /* 0x0000009b9911723e */ /* 0x000fe200000010ff */
[----:B------:R-:W-:Y:S01]  /*171e0*/  FADD.FTZ R0, R7, R0 ;  /* 0x0000000007007221 */ /* 0x000fe20000010000 */
[C---:B------:R-:W-:Y:S01]  /*171f0*/  F2FP.BF16.PACK_AB R19, R6.reuse, R7 ;  /* 0x000000070613723e */ /* 0x040fe200000010ff */
[----:B------:R-:W-:Y:S01]  /*17200*/  FADD.FTZ R2, R183, R2 ;  /* 0x00000002b7027221 */ /* 0x000fe20000010000 */
[----:B------:R-:W-:Y:S01]  /*17210*/  MOV R7, R4 ;  /* 0x0000000400077202 */ /* 0x000fe20000000f00 */
[----:B------:R-:W-:Y:S01]  /*17220*/  FADD.FTZ R229, R6, R0 ;  /* 0x0000000006e57221 */ /* 0x000fe20000010000 */
[----:B------:R-:W-:Y:S01]  /*17230*/  IADD3 R0, R218, -0x1, RZ ;  /* 0xffffffffda007810 */ /* 0x000fe20007ffe0ff */
[----:B------:R-:W-:Y:S01]  /*17240*/  FADD.FTZ R230, R181, R2 ;  /* 0x00000002b5e67221 */ /* 0x000fe20000010000 */
[----:B------:R-:W-:Y:S01]  /*17250*/  MOV R6, R152 ;  /* 0x0000009800067202 */ /* 0x000fe20000000f00 */
[C---:B------:R-:W-:Y:S01]  /*17260*/  HMMA.16816.F32.BF16 R156, R16.reuse, R160, R8 ;  /* 0x000000a0109c723c */ /* 0x040fe20000041808 */
[----:B------:R-:W4:Y:S02]  /*17270*/  LDSM.16.MT88.4 R8, [R198+0x6880] ;  /* 0x00688000c608783b */ /* 0x000f240000004200 */
[----:B------:R-:W-:Y:S02]  /*17280*/  MOV R218, R0 ;  /* 0x0000000000da7202 */ /* 0x000fe40000000f00 */
[----:B------:R-:W-:Y:S03]  /*17290*/  MOV R153, R4 ;  /* 0x0000000400997202 */ /* 0x000fe60000000f00 */
        /* <DEDUP_REMOVED lines=13> */
[----:B------:R-:W2:Y:S07]  /*17370*/  LDSM.16.MT88.4 R164, [R198+0x9880] ;  /* 0x00988000c6a4783b */ /* 0x000eae0000004200 */
[C---:B----4-:R-:W-:Y:S08]  /*17380*/  HMMA.16816.F32.BF16 R48, R16.reuse, R8, R48 ;  /* 0x000000081030723c */ /* 0x050ff00000041830 */
[C---:B------:R-:W-:Y:S01]  /*17390*/  HMMA.16816.F32.BF16 R52, R16.reuse, R10, R52 ;  /* 0x0000000a1034723c */ /* 0x040fe20000041834 */
[----:B------:R-:W4:Y:S07]  /*173a0*/  LDSM.16.MT88.4 R8, [R200+0x9880] ;  /* 0x00988000c808783b */ /* 0x000f2e0000004200 */
[C---:B-----5:R-:W-:Y:S08]  /*173b0*/  HMMA.16816.F32.BF16 R56, R16.reuse, R12, R56 ;  /* 0x0000000c1038723c */ /* 0x060ff00000041838 */
[C---:B------:R-:W-:Y:S01]  /*173c0*/  HMMA.16816.F32.BF16 R60, R16.reuse, R14, R60 ;  /* 0x0000000e103c723c */ /* 0x040fe2000004183c */
[----:B------:R-:W5:Y:S07]  /*173d0*/  LDSM.16.MT88.4 R12, [R199+0x9880] ;  /* 0x00988000c70c783b */ /* 0x000f6e0000004200 */
[C---:B-1----:R-:W-:Y:S08]  /*173e0*/  HMMA.16816.F32.BF16 R64, R16.reuse, R20, R64 ;  /* 0x000000141040723c */ /* 0x042ff00000041840 */
        /* <DEDUP_REMOVED lines=13> */
[C---:B----4-:R-:W-:Y:S08]  /*174c0*/  HMMA.16816.F32.BF16 R120, R16.reuse, R8, R120 ;  /* 0x000000081078723c */ /* 0x050ff00000041878 */
[C---:B------:R-:W-:Y:S08]  /*174d0*/  HMMA.16816.F32.BF16 R124, R16.reuse, R10, R124 ;  /* 0x0000000a107c723c */ /* 0x040ff0000004187c */
[C---:B-----5:R-:W-:Y:S08]  /*174e0*/  HMMA.16816.F32.BF16 R128, R16.reuse, R12, R128 ;  /* 0x0000000c1080723c */ /* 0x060ff00000041880 */
[----:B------:R-:W-:Y:S01]  /*174f0*/  HMMA.16816.F32.BF16 R132, R16, R14, R132 ;  /* 0x0000000e1084723c */ /* 0x000fe20000041884 */
[----:B------:R-:W-:Y:S07]  /*17500*/  @!UPT UIADD3 URZ, URZ, URZ, URZ ;  /* 0x0000003f3f3ff290 */ /* 0x000fee000fffe03f */
[----:B------:R-:W-:-:S11]  /*17510*/  @P0 BRA `(.L_x_3148) ;  /* 0xffffc6f000000947 */ /* 0x000fd6000383ffff */
.L_x_3126:
[----:B------:R-:W-:Y:S05]  /*17520*/  BRA.DIV ~URZ, `(.L_x_3149) ;  /* 0x00004cc27f007947 */ /* 0x000fea000b800000 */
[----:B------:R1:W2:Y:S02]  /*17530*/  SHFL.BFLY PT, R5, R230, 0x2, 0x1f ;  /* 0x0c401f00e6057f89 */ /* 0x0002a400000e0000 */
.L_x_3216:
[----:B--2---:R-:W-:Y:S01]  /*17540*/  FADD.FTZ R5, R5, R230 ;  /* 0x000000e605057221 */ /* 0x004fe20000010000 */
[----:B------:R-:W-:Y:S05]  /*17550*/  BRA.DIV ~URZ, `(.L_x_3150) ;  /* 0x00004cf27f007947 */ /* 0x000fea000b800000 */
[----:B------:R-:W2:Y:S04]  /*17560*/  SHFL.BFLY PT, R4, R229, 0x2, 0x1f ;  /* 0x0c401f00e5047f89 */ /* 0x000ea800000e0000 */
[----:B------:R-:W3:Y:S01]  /*17570*/  SHFL.BFLY PT, R2, R5, 0x1, 0x1f ;  /* 0x0c201f0005027f89 */ /* 0x000ee200000e0000 */
[----:B--2---:R-:W-:-:S02]  /*17580*/  FADD.FTZ R4, R4, R229 ;  /* 0x000000e504047221 */ /* 0x004fc40000010000 */
[----:B---3--:R-:W-:-:S03]  /*17590*/  FADD.FTZ R5, R5, R2 ;  /* 0x0000000205057221 */ /* 0x008fc60000010000 */
[----:B------:R2:W3:Y:S04]  /*175a0*/  SHFL.BFLY PT, R0, R4, 0x1, 0x1f ;  /* 0x0c201f0004007f89 */ /* 0x0004e800000e0000 */
.L_x_3217:
        /* <DEDUP_REMOVED lines=148> */
.L_x_3043:
[----:B------:R-:W-:Y:S05]  /*17ef0*/  @P1 BRA `(.L_x_3151) ;  /* 0x00001aa000001947 */ /* 0x000fea0003800000 */
[----:B------:R-:W2:Y:S01]  /*17f00*/  S2R R65, SR_TID.X ;  /* 0x0000000000417919 */ /* 0x000ea20000002100 */
[----:B------:R-:W-:Y:S01]  /*17f10*/  F2FP.BF16.PACK_AB R50, R51, R50 ;  /* 0x000000323332723e */ /* 0x000fe200000010ff */
[----:B------:R-:W-:Y:S01]  /*17f20*/  WARPSYNC 0xffffffff ;  /* 0xffffffff00007948 */ /* 0x000fe20003800000 */
[----:B------:R-:W-:Y:S01]  /*17f30*/  F2FP.BF16.PACK_AB R46, R47, R46 ;  /* 0x0000002e2f2e723e */ /* 0x000fe200000010ff */
[----:B------:R-:W-:Y:S01]  /*17f40*/  BAR.SYNC.DEFER_BLOCKING 0x1, 0x100 ;  /* 0x0044000000007b1d */ /* 0x000fe20000010000 */
        /* <DEDUP_REMOVED lines=10> */
[----:B--2---:R-:W-:Y:S02]  /*17ff0*/  SHF.R.S32.HI R51, RZ, 0x1f, R65 ;  /* 0x0000001fff337819 */ /* 0x004fe40000011441 */
[----:B------:R-:W-:Y:S02]  /*18000*/  F2FP.BF16.PACK_AB R5, R145, R144 ;  /* 0x000000909105723e */ /* 0x000fe400000010ff */
[----:B------:R-:W-:-:S02]  /*18010*/  LEA.HI R2, R51, R65, RZ, 0x2 ;  /* 0x0000004133027211 */ /* 0x000fc400078f10ff */
[----:B------:R-:W-:Y:S02]  /*18020*/  LEA.HI R47, R51, R65, RZ, 0x5 ;  /* 0x00000041332f7211 */ /* 0x000fe400078f28ff */
[--C-:B------:R-:W-:Y:S02]  /*18030*/  SHF.R.S32.HI R4, RZ, 0x2, R2.reuse ;  /* 0x00000002ff047819 */ /* 0x100fe40000011402 */
[----:B------:R-:W-:Y:S02]  /*18040*/  SHF.R.S32.HI R0, RZ, 0x1f, R2 ;  /* 0x0000001fff007819 */ /* 0x000fe40000011402 */
[----:B------:R-:W-:Y:S02]  /*18050*/  SHF.R.S32.HI R43, RZ, 0x5, R47 ;  /* 0x00000005ff2b7819 */ /* 0x000fe4000001142f */
[----:B------:R-:W-:Y:S02]  /*18060*/  LEA.HI R0, R0, R4, RZ, 0x3 ;  /* 0x0000000400007211 */ /* 0x000fe400078f18ff */
[----:B------:R-:W-:-:S02]  /*18070*/  F2FP.BF16.PACK_AB R146, R147, R146 ;  /* 0x000000929392723e */ /* 0x000fc400000010ff */
        /* <DEDUP_REMOVED lines=21> */
[----:B------:R-:W-:Y:S02]  /*181d0*/  F2FP.BF16.PACK_AB R38, R9, R18 ;  /* 0x000000120926723e */ /* 0x000fe400000010ff */
[----:B------:R-:W-:Y:S02]  /*181e0*/  F2FP.BF16.PACK_AB R37, R11, R20 ;  /* 0x000000140b25723e */ /* 0x000fe400000010ff */
[C---:B------:R-:W-:Y:S01]  /*181f0*/  IADD3 R3, R0.reuse, 0x80, RZ ;  /* 0x0000008000037810 */ /* 0x040fe20007ffe0ff */
[----:B------:R2:W-:Y:S01]  /*18200*/  STS [R0+0x80], R48 ;  /* 0x0000803000007388 */ /* 0x0005e20000000800 */
[C---:B------:R-:W-:Y:S02]  /*18210*/  IADD3 R2, R0.reuse, 0x70, RZ ;  /* 0x0000007000027810 */ /* 0x040fe40007ffe0ff */
[----:B------:R-:W-:Y:S01]  /*18220*/  @P0 IADD3 R2, R3, 0x10, RZ ;  /* 0x0000001003020810 */ /* 0x000fe20007ffe0ff */
[----:B------:R-:W-:Y:S01]  /*18230*/  STS [R0+0x480], R158 ;  /* 0x0004809e00007388 */ /* 0x000fe20000000800 */
[----:B------:R-:W-:Y:S01]  /*18240*/  IMAD.IADD R3, R0, 0x1, R4 ;  /* 0x0000000100037824 */ /* 0x000fe200078e0204 */
[----:B------:R-:W-:-:S02]  /*18250*/  F2FP.BF16.PACK_AB R35, R53, R52 ;  /* 0x000000343523723e */ /* 0x000fc400000010ff */
[----:B------:R3:W-:Y:S01]  /*18260*/  STS [R2], R7 ;  /* 0x0000000702007388 */ /* 0x0007e20000000800 */
[----:B------:R-:W-:Y:S01]  /*18270*/  IMAD.IADD R4, R4, 0x1, R2 ;  /* 0x0000000104047824 */ /* 0x000fe200078e0202 */
[----:B------:R-:W-:Y:S02]  /*18280*/  F2FP.BF16.PACK_AB R54, R55, R54 ;  /* 0x000000363736723e */ /* 0x000fe400000010ff */
[----:B------:R-:W-:Y:S01]  /*18290*/  STS [R2+0x400], R162 ;  /* 0x000400a202007388 */ /* 0x000fe20000000800 */
        /* <DEDUP_REMOVED lines=9> */
[----:B--2---:R-:W-:Y:S01]  /*18330*/  IMAD.MOV.U32 R48, RZ, RZ, 0x40 ;  /* 0x00000040ff307424 */ /* 0x004fe200078e00ff */
[----:B------:R-:W-:Y:S02]  /*18340*/  F2FP.BF16.PACK_AB R31, R31, R68 ;  /* 0x000000441f1f723e */ /* 0x000fe400000010ff */
[----:B------:R-:W-:Y:S01]  /*18350*/  STS [R4+0x400], R142 ;  /* 0x0004008e04007388 */ /* 0x000fe20000000800 */
[----:B------:R-:W-:Y:S02]  /*18360*/  F2FP.BF16.PACK_AB R70, R71, R70 ;  /* 0x000000464746723e */ /* 0x000fe400000010ff */
[----:B------:R-:W-:Y:S02]  /*18370*/  F2FP.BF16.PACK_AB R30, R30, R72 ;  /* 0x000000481e1e723e */ /* 0x000fe400000010ff */
[----:B---3--:R-:W-:-:S02]  /*18380*/  SEL R7, R48, 0xffffffc0, !P2 ;  /* 0xffffffc030077807 */ /* 0x008fc40005000000 */
[----:B------:R-:W-:Y:S02]  /*18390*/  F2FP.BF16.PACK_AB R74, R75, R74 ;  /* 0x0000004a4b4a723e */ /* 0x000fe400000010ff */
[----:B------:R-:W-:Y:S02]  /*183a0*/  F2FP.BF16.PACK_AB R29, R29, R76 ;  /* 0x0000004c1d1d723e */ /* 0x000fe400000010ff */
[----:B------:R-:W-:Y:S01]  /*183b0*/  F2FP.BF16.PACK_AB R78, R79, R78 ;  /* 0x0000004e4f4e723e */ /* 0x000fe200000010ff */
[----:B----4-:R-:W-:Y:S01]  /*183c0*/  IMAD.IADD R6, R0, 0x1, R7 ;  /* 0x0000000100067824 */ /* 0x010fe200078e0207 */
[----:B------:R-:W-:Y:S02]  /*183d0*/  F2FP.BF16.PACK_AB R28, R28, R80 ;  /* 0x000000501c1c723e */ /* 0x000fe400000010ff */
[----:B------:R-:W-:Y:S02]  /*183e0*/  F2FP.BF16.PACK_AB R82, R83, R82 ;  /* 0x000000525352723e */ /* 0x000fe400000010ff */
[----:B------:R2:W-:Y:S01]  /*183f0*/  STS [R6+0x80], R5 ;  /* 0x0000800506007388 */ /* 0x0005e20000000800 */
[----:B------:R-:W-:Y:S01]  /*18400*/  F2FP.BF16.PACK_AB R27, R27, R84 ;  /* 0x000000541b1b723e */ /* 0x000fe200000010ff */
[----:B-1----:R-:W-:-:S02]  /*18410*/  IMAD.IADD R8, R7, 0x1, R2 ;  /* 0x0000000107087824 */ /* 0x002fc400078e0202 */
        /* <DEDUP_REMOVED lines=13> */
[----:B--2---:R-:W-:Y:S01]  /*184f0*/  IMAD.IADD R5, R7, 0x1, R3 ;  /* 0x0000000107057824 */ /* 0x004fe200078e0203 */
[----:B------:R-:W-:Y:S01]  /*18500*/  F2FP.BF16.PACK_AB R106, R107, R106 ;  /* 0x0000006a6b6a723e */ /* 0x000fe200000010ff */
        /* <DEDUP_REMOVED lines=22> */
[----:B------:R-:W-:Y:S01]  /*18670*/  ISETP.NE.U32.AND P0, PT, RZ, c[0x0][0x500], PT ;  /* 0x00014000ff007a0c */ /* 0x000fe20003f05070 */
[----:B------:R-:W-:Y:S01]  /*18680*/  STS [R2+0x4400], R46 ;  /* 0x0044002e02007388 */ /* 0x000fe20000000800 */
[----:B------:R-:W-:Y:S02]  /*18690*/  ISETP.NE.U32.AND P1, PT, RZ, c[0x0][0x508], PT ;  /* 0x00014200ff007a0c */ /* 0x000fe40003f25070 */
[----:B------:R-:W-:Y:S01]  /*186a0*/  ISETP.NE.AND.EX P0, PT, RZ, c[0x0][0x504], PT, P0 ;  /* 0x00014100ff007a0c */ /* 0x000fe20003f05300 */
[----:B------:R-:W-:Y:S01]  /*186b0*/  STS [R3+0x4080], R36 ;  /* 0x0040802403007388 */ /* 0x000fe20000000800 */
[----:B------:R-:W-:-:S03]  /*186c0*/  ISETP.NE.AND.EX P1, PT, RZ, c[0x0][0x50c], PT, P1 ;  /* 0x00014300ff007a0c */ /* 0x000fc60003f25310 */
        /* <DEDUP_REMOVED lines=44> */
[----:B-1----:R-:W-:-:S03]  /*18990*/  IMAD.WIDE R8, R252, R2, c[0x0][0x500] ;  /* 0x00014000fc087625 */ /* 0x002fc600078e0202 */
[----:B------:R-:W-:Y:S06]  /*189a0*/  BAR.SYNC.DEFER_BLOCKING 0x1, 0x100 ;  /* 0x0044000000007b1d */ /* 0x000fec0000010000 */
[----:B------:R-:W3:Y:S01]  /*189b0*/  @P0 LDG.E R0, [R8.64] ;  /* 0x0000000e08000981 */ /* 0x000ee2000c1e1900 */
[----:B------:R-:W-:Y:S02]  /*189c0*/  IMAD.MOV.U32 R29, RZ, RZ, c[0x0][0x388] ;  /* 0x0000e200ff1d7624 */ /* 0x000fe400078e00ff */
[----:B------:R-:W-:-:S05]  /*189d0*/  @P1 IMAD.WIDE R2, R252, R2, c[0x0][0x508] ;  /* 0x00014200fc021625 */ /* 0x000fca00078e0202 */
[----:B------:R1:W5:Y:S02]  /*189e0*/  @P1 LDG.E R29, [R2.64] ;  /* 0x0000000e021d1981 */ /* 0x000364000c1e1900 */
[----:B-1----:R-:W-:Y:S02]  /*189f0*/  CS2R R2, SRZ ;  /* 0x0000000000027805 */ /* 0x002fe4000001ff00 */
[--C-:B---3--:R-:W-:Y:S01]  /*18a00*/  @P0 SHF.R.S32.HI R3, RZ, 0x1f, R0.reuse ;  /* 0x0000001fff030819 */ /* 0x108fe20000011400 */
[----:B------:R-:W-:Y:S01]  /*18a10*/  @P0 IMAD.MOV.U32 R2, RZ, RZ, R0 ;  /* 0x000000ffff020224 */ /* 0x000fe200078e0000 */
[----:B------:R-:W-:Y:S05]  /*18a20*/  @P1 BRA `(.L_x_3152) ;  /* 0x0000004000001947 */ /* 0x000fea0003800000 */
[----:B--2---:R-:W-:Y:S05]  /*18a30*/  @!P0 BRA `(.L_x_3152) ;  /* 0x0000003000008947 */ /* 0x004fea0003800000 */
[----:B------:R-:W2:Y:S04]  /*18a40*/  LDG.E R4, [R8.64] ;  /* 0x0000000e08047981 */ /* 0x000ea8000c1e1900 */
[----:B------:R-:W2:Y:S02]  /*18a50*/  LDG.E R0, [R8.64+0x4] ;  /* 0x0000040e08007981 */ /* 0x000ea4000c1e1900 */
[----:B--2--5:R-:W-:-:S02]  /*18a60*/  IADD3 R29, -R4, R0, RZ ;  /* 0x00000000041d7210 */ /* 0x024fc40007ffe1ff */
.L_x_3152:
[----:B--2---:R-:W1:Y:S01]  /*18a70*/  S2R R9, SR_CTAID.Y ;  /* 0x0000000000097919 */ /* 0x004e620000002600 */
        /* <DEDUP_REMOVED lines=148> */
.L_x_3154:
[----:B--234-:R-:W-:Y:S05]  /*193c0*/  BSYNC B0 ;  /* 0x0000000000007941 */ /* 0x01cfea0003800000 */
.L_x_3153:
        /* <DEDUP_REMOVED lines=30> */
.L_x_3156:
[----:B------:R-:W-:Y:S05]  /*195b0*/  BSYNC B0 ;  /* 0x0000000000007941 */ /* 0x000fea0003800000 */
.L_x_3155:
        /* <DEDUP_REMOVED lines=30> */
.L_x_3158:
[----:B------:R-:W-:Y:S05]  /*197a0*/  BSYNC B0 ;  /* 0x0000000000007941 */ /* 0x000fea0003800000 */
.L_x_3157:
        /* <DEDUP_REMOVED lines=31> */
.L_x_3151:
        /* <DEDUP_REMOVED lines=18> */
.L_x_3159:
        /* <DEDUP_REMOVED lines=43> */
.L_x_3161:
[----:B----4-:R-:W-:Y:S05]  /*19d70*/  BSYNC B0 ;  /* 0x0000000000007941 */ /* 0x010fea0003800000 */
.L_x_3160:
        /* <DEDUP_REMOVED lines=46> */
.L_x_3218:
[----:B------:R-:W-:Y:S05]  /*1a060*/  BRA.DIV ~URZ, `(.L_x_3163) ;  /* 0x000023427f007947 */ /* 0x000fea000b800000 */
[----:B------:R4:W1:Y:S02]  /*1a070*/  SHFL.IDX PT, R2, R17, RZ, 0x181f ;  /* 0x00181fff11027589 */ /* 0x00086400000e0000 */
.L_x_3219:
        /* <DEDUP_REMOVED lines=26> */
.L_x_3165:
[----:B------:R-:W-:Y:S05]  /*1a220*/  BSYNC B0 ;  /* 0x0000000000007941 */ /* 0x000fea0003800000 */
.L_x_3164:
[----:B------:R-:W-:Y:S05]  /*1a230*/  BRA.DIV ~URZ, `(.L_x_3166) ;  /* 0x000021f27f007947 */ /* 0x000fea000b800000 */
[----:B-1----:R1:W3:Y:S04]  /*1a240*/  SHFL.IDX PT, R4, R15, 0x1, 0x181f ;  /* 0x00381f000f047f89 */ /* 0x0022e800000e0000 */
[----:B------:R1:W2:Y:S02]  /*1a250*/  SHFL.IDX PT, R2, R17, 0x1, 0x181f ;  /* 0x00381f0011027f89 */ /* 0x0002a400000e0000 */
.L_x_3220:
        /* <DEDUP_REMOVED lines=26> */
.L_x_3168:
[----:B------:R-:W-:Y:S05]  /*1a400*/  BSYNC B0 ;  /* 0x0000000000007941 */ /* 0x000fea0003800000 */
.L_x_3167:
[----:B------:R-:W-:Y:S05]  /*1a410*/  BRA.DIV ~URZ, `(.L_x_3169) ;  /* 0x000021027f007947 */ /* 0x000fea000b800000 */
[----:B--2---:R2:W3:Y:S02]  /*1a420*/  SHFL.IDX PT, R4, R15, 0x2, 0x181f ;  /* 0x00581f000f047f89 */ /* 0x0044e400000e0000 */
.L_x_3221:
[----:B------:R-:W-:Y:S05]  /*1a430*/  BRA.DIV ~URZ, `(.L_x_3170) ;  /* 0x000021627f007947 */ /* 0x000fea000b800000 */
[----:B------:R1:W2:Y:S02]  /*1a440*/  SHFL.IDX PT, R2, R17, 0x2, 0x181f ;  /* 0x00581f0011027f89 */ /* 0x0002a400000e0000 */
.L_x_3222:
        /* <DEDUP_REMOVED lines=26> */
.L_x_3172:
[----:B------:R-:W-:Y:S05]  /*1a5f0*/  BSYNC B0 ;  /* 0x0000000000007941 */ /* 0x000fea0003800000 */
.L_x_3171:
[----:B------:R-:W-:Y:S05]  /*1a600*/  BRA.DIV ~URZ, `(.L_x_3173) ;  /* 0x000020127f007947 */ /* 0x000fea000b800000 */
[----:B--2---:R2:W3:Y:S04]  /*1a610*/  SHFL.IDX PT, R4, R15, 0x3, 0x181f ;  /* 0x00781f000f047f89 */ /* 0x0044e800000e0000 */
[----:B------:R2:W1:Y:S02]  /*1a620*/  SHFL.IDX PT, R2, R17, 0x3, 0x181f ;  /* 0x00781f0011027f89 */ /* 0x00046400000e0000 */
.L_x_3223:
        /* <DEDUP_REMOVED lines=27> */
.L_x_3044:
[----:B------:R-:W-:Y:S01]  /*1a7e0*/  IMAD.MOV.U32 R184, RZ, RZ, R18 ;  /* 0x000000ffffb87224 */ /* 0x000fe200078e0012 */
[----:B------:R-:W-:Y:S01]  /*1a7f0*/  MOV R3, 0x181f ;  /* 0x0000181f00037802 */ /* 0x000fe20000000f00 */
[----:B------:R-:W-:Y:S01]  /*1a800*/  IMAD.MOV.U32 R187, RZ, RZ, RZ ;  /* 0x000000ffffbb7224 */ /* 0x000fe200078e00ff */
[----:B------:R-:W-:Y:S02]  /*1a810*/  MOV R189, 0xffffffff ;  /* 0xffffffff00bd7802 */ /* 0x000fe40000000f00 */
[----:B------:R-:W-:Y:S02]  /*1a820*/  MOV R2, 0x1a840 ;  /* 0x0001a84000027802 */ /* 0x000fe40000000f00 */
[----:B------:R-:W-:Y:S05]  /*1a830*/  CALL.REL.NOINC `($__internal_17_$__cuda_sm70_shflsync_idx_p) ;  /* 0x0000cdc000007944 */ /* 0x000fea0003c00000 */
[----:B------:R-:W-:Y:S01]  /*1a840*/  MOV R0, R188 ;  /* 0x000000bc00007202 */ /* 0x000fe20000000f00 */
[----:B------:R-:W-:Y:S05]  /*1a850*/  BRA `(.L_x_3174) ;  /* 0xfffedd9000007947 */ /* 0x000fea000383ffff */
.L_x_3045:
[----:B------:R-:W-:Y:S01]  /*1a860*/  IMAD.MOV.U32 R184, RZ, RZ, R20 ;  /* 0x000000ffffb87224 */ /* 0x000fe200078e0014 */
[----:B------:R-:W-:Y:S01]  /*1a870*/  MOV R3, 0x181f ;  /* 0x0000181f00037802 */ /* 0x000fe20000000f00 */
[----:B------:R-:W-:Y:S01]  /*1a880*/  IMAD.MOV.U32 R187, RZ, RZ, RZ ;  /* 0x000000ffffbb7224 */ /* 0x000fe200078e00ff */
[----:B------:R-:W-:-:S02]  /*1a890*/  MOV R189, 0xffffffff ;  /* 0xffffffff00bd7802 */ /* 0x000fc40000000f00 */
[----:B------:R-:W-:Y:S02]  /*1a8a0*/  MOV R2, 0x1a8c0 ;  /* 0x0001a8c000027802 */ /* 0x000fe40000000f00 */
[----:B-12---:R-:W-:Y:S05]  /*1a8b0*/  CALL.REL.NOINC `($__internal_17_$__cuda_sm70_shflsync_idx_p) ;  /* 0x0000cd4000007944 */ /* 0x006fea0003c00000 */
[----:B------:R-:W-:Y:S01]  /*1a8c0*/  MOV R2, R188 ;  /* 0x000000bc00027202 */ /* 0x000fe20000000f00 */
[----:B------:R-:W-:Y:S05]  /*1a8d0*/  BRA `(.L_x_3175) ;  /* 0xfffedd3000007947 */ /* 0x000fea000383ffff */
.L_x_3048:
[----:B------:R-:W-:Y:S01]  /*1a8e0*/  IMAD.MOV.U32 R184, RZ, RZ, R18 ;  /* 0x000000ffffb87224 */ /* 0x000fe200078e0012 */
[----:B--2---:R-:W-:Y:S01]  /*1a8f0*/  MOV R3, 0x181f ;  /* 0x0000181f00037802 */ /* 0x004fe20000000f00 */
[----:B------:R-:W-:Y:S01]  /*1a900*/  IMAD.MOV.U32 R187, RZ, RZ, 0x1 ;  /* 0x00000001ffbb7424 */ /* 0x000fe200078e00ff */
[----:B------:R-:W-:Y:S02]  /*1a910*/  MOV R189, 0xffffffff ;  /* 0xffffffff00bd7802 */ /* 0x000fe40000000f00 */
[----:B----4-:R-:W-:Y:S02]  /*1a920*/  MOV R2, 0x1a940 ;  /* 0x0001a94000027802 */ /* 0x010fe40000000f00 */
[----:B-1-3--:R-:W-:Y:S05]  /*1a930*/  CALL.REL.NOINC `($__internal_17_$__cuda_sm70_shflsync_idx_p) ;  /* 0x0000ccc000007944 */ /* 0x00afea0003c00000 */
[----:B------:R-:W-:Y:S01]  /*1a940*/  IMAD.MOV.U32 R4, RZ, RZ, R188 ;  /* 0x000000ffff047224 */ /* 0x000fe200078e00bc */
[----:B------:R-:W-:Y:S01]  /*1a950*/  MOV R184, R20 ;  /* 0x0000001400b87202 */ /* 0x000fe20000000f00 */
[----:B------:R-:W-:Y:S01]  /*1a960*/  IMAD.MOV.U32 R187, RZ, RZ, 0x1 ;  /* 0x00000001ffbb7424 */ /* 0x000fe200078e00ff */
[----:B------:R-:W-:Y:S01]  /*1a970*/  MOV R3, 0x181f ;  /* 0x0000181f00037802 */ /* 0x000fe20000000f00 */
[----:B------:R-:W-:Y:S01]  /*1a980*/  IMAD.MOV.U32 R189, RZ, RZ, -0x1 ;  /* 0xffffffffffbd7424 */ /* 0x000fe200078e00ff */
[----:B------:R-:W-:-:S02]  /*1a990*/  MOV R2, 0x1a9b0 ;  /* 0x0001a9b000027802 */ /* 0x000fc40000000f00 */
[----:B------:R-:W-:Y:S05]  /*1a9a0*/  CALL.REL.NOINC `($__internal_17_$__cuda_sm70_shflsync_idx_p) ;  /* 0x0000cc5000007944 */ /* 0x000fea0003c00000 */
[----:B------:R-:W-:Y:S01]  /*1a9b0*/  MOV R2, R188 ;  /* 0x000000bc00027202 */ /* 0x000fe20000000f00 */
[----:B------:R-:W-:Y:S05]  /*1a9c0*/  BRA `(.L_x_3176) ;  /* 0xfffede3000007947 */ /* 0x000fea000383ffff */
.L_x_3051:
[----:B------:R-:W-:Y:S01]  /*1a9d0*/  IMAD.MOV.U32 R184, RZ, RZ, R18 ;  /* 0x000000ffffb87224 */ /* 0x000fe200078e0012 */
[----:B--2---:R-:W-:Y:S01]  /*1a9e0*/  MOV R3, 0x181f ;  /* 0x0000181f00037802 */ /* 0x004fe20000000f00 */
[----:B------:R-:W-:Y:S01]  /*1a9f0*/  IMAD.MOV.U32 R187, RZ, RZ, 0x2 ;  /* 0x00000002ffbb7424 */ /* 0x000fe200078e00ff */
[----:B------:R-:W-:-:S02]  /*1aa00*/  MOV R189, 0xffffffff ;  /* 0xffffffff00bd7802 */ /* 0x000fc40000000f00 */
[----:B------:R-:W-:Y:S02]  /*1aa10*/  MOV R2, 0x1aa30 ;  /* 0x0001aa3000027802 */ /* 0x000fe40000000f00 */
[----:B-1-3--:R-:W-:Y:S05]  /*1aa20*/  CALL.REL.NOINC `($__internal_17_$__cuda_sm70_shflsync_idx_p) ;  /* 0x0000cbd000007944 */ /* 0x00afea0003c00000 */
[----:B------:R-:W-:Y:S01]  /*1aa30*/  MOV R4, R188 ;  /* 0x000000bc00047202 */ /* 0x000fe20000000f00 */
[----:B------:R-:W-:Y:S05]  /*1aa40*/  BRA `(.L_x_3177) ;  /* 0xfffedf8000007947 */ /* 0x000fea000383ffff */
.L_x_3052:
[----:B------:R-:W-:Y:S01]  /*1aa50*/  IMAD.MOV.U32 R184, RZ, RZ, R20 ;  /* 0x000000ffffb87224 */ /* 0x000fe200078e0014 */
[----:B--2---:R-:W-:Y:S01]  /*1aa60*/  MOV R3, 0x181f ;  /* 0x0000181f00037802 */ /* 0x004fe20000000f00 */
[----:B------:R-:W-:Y:S01]  /*1aa70*/  IMAD.MOV.U32 R187, RZ, RZ, 0x2 ;  /* 0x00000002ffbb7424 */ /* 0x000fe200078e00ff */
[----:B------:R-:W-:Y:S02]  /*1aa80*/  MOV R189, 0xffffffff ;  /* 0xffffffff00bd7802 */ /* 0x000fe40000000f00 */
[----:B------:R-:W-:Y:S02]  /*1aa90*/  MOV R2, 0x1aab0 ;  /* 0x0001aab000027802 */ /* 0x000fe40000000f00 */
[----:B-1-34-:R-:W-:Y:S05]  /*1aaa0*/  CALL.REL.NOINC `($__internal_17_$__cuda_sm70_shflsync_idx_p) ;  /* 0x0000cb5000007944 */ /* 0x01afea0003c00000 */
[----:B------:R-:W-:Y:S01]  /*1aab0*/  MOV R2, R188 ;  /* 0x000000bc00027202 */ /* 0x000fe20000000f00 */
[----:B------:R-:W-:Y:S05]  /*1aac0*/  BRA `(.L_x_3178) ;  /* 0xfffedf2000007947 */ /* 0x000fea000383ffff */
.L_x_3055:
[----:B------:R-:W-:Y:S01]  /*1aad0*/  IMAD.MOV.U32 R184, RZ, RZ, R18 ;  /* 0x000000ffffb87224 */ /* 0x000fe200078e0012 */
[----:B-1----:R-:W-:Y:S01]  /*1aae0*/  MOV R3, 0x181f ;  /* 0x0000181f00037802 */ /* 0x002fe20000000f00 */
[----:B------:R-:W-:Y:S01]  /*1aaf0*/  IMAD.MOV.U32 R187, RZ, RZ, 0x3 ;  /* 0x00000003ffbb7424 */ /* 0x000fe200078e00ff */
[----:B------:R-:W-:-:S02]  /*1ab00*/  MOV R189, 0xffffffff ;  /* 0xffffffff00bd7802 */ /* 0x000fc40000000f00 */
[----:B---3--:R-:W-:Y:S02]  /*1ab10*/  MOV R2, 0x1ab30 ;  /* 0x0001ab3000027802 */ /* 0x008fe40000000f00 */
[----:B--2-4-:R-:W-:Y:S05]  /*1ab20*/  CALL.REL.NOINC `($__internal_17_$__cuda_sm70_shflsync_idx_p) ;  /* 0x0000cad000007944 */ /* 0x014fea0003c00000 */
[----:B------:R-:W-:Y:S01]  /*1ab30*/  IMAD.MOV.U32 R11, RZ, RZ, R188 ;  /* 0x000000ffff0b7224 */ /* 0x000fe200078e00bc */
[----:B------:R-:W-:Y:S01]  /*1ab40*/  MOV R184, R20 ;  /* 0x0000001400b87202 */ /* 0x000fe20000000f00 */
[----:B------:R-:W-:Y:S01]  /*1ab50*/  IMAD.MOV.U32 R187, RZ, RZ, 0x3 ;  /* 0x00000003ffbb7424 */ /* 0x000fe200078e00ff */
[----:B------:R-:W-:Y:S01]  /*1ab60*/  MOV R3, 0x181f ;  /* 0x0000181f00037802 */ /* 0x000fe20000000f00 */
[----:B------:R-:W-:Y:S01]  /*1ab70*/  IMAD.MOV.U32 R189, RZ, RZ, -0x1 ;  /* 0xffffffffffbd7424 */ /* 0x000fe200078e00ff */
[----:B------:R-:W-:Y:S02]  /*1ab80*/  MOV R2, 0x1aba0 ;  /* 0x0001aba000027802 */ /* 0x000fe40000000f00 */
[----:B------:R-:W-:Y:S05]  /*1ab90*/  CALL.REL.NOINC `($__internal_17_$__cuda_sm70_shflsync_idx_p) ;  /* 0x0000ca6000007944 */ /* 0x000fea0003c00000 */
[----:B------:R-:W-:Y:S01]  /*1aba0*/  MOV R10, R188 ;  /* 0x000000bc000a7202 */ /* 0x000fe20000000f00 */
[----:B------:R-:W-:Y:S05]  /*1abb0*/  BRA `(.L_x_3179) ;  /* 0xfffee01000007947 */ /* 0x000fea000383ffff */
.L_x_3057:
[----:B---34-:R-:W-:Y:S01]  /*1abc0*/  IMAD.MOV.U32 R184, RZ, RZ, R4 ;  /* 0x000000ffffb87224 */ /* 0x018fe200078e0004 */
[----:B------:R-:W-:Y:S01]  /*1abd0*/  MOV R3, 0x181f ;  /* 0x0000181f00037802 */ /* 0x000fe20000000f00 */
[----:B------:R-:W-:Y:S01]  /*1abe0*/  IMAD.MOV.U32 R187, RZ, RZ, RZ ;  /* 0x000000ffffbb7224 */ /* 0x000fe200078e00ff */
[----:B------:R-:W-:Y:S02]  /*1abf0*/  MOV R189, 0xffffffff ;  /* 0xffffffff00bd7802 */ /* 0x000fe40000000f00 */
[----:B------:R-:W-:-:S02]  /*1ac00*/  MOV R2, 0x1ac20 ;  /* 0x0001ac2000027802 */ /* 0x000fc40000000f00 */
[----:B--2--5:R-:W-:Y:S05]  /*1ac10*/  CALL.REL.NOINC `($__internal_17_$__cuda_sm70_shflsync_idx_p) ;  /* 0x0000c9e000007944 */ /* 0x024fea0003c00000 */
[----:B------:R-:W-:Y:S01]  /*1ac20*/  MOV R3, R188 ;  /* 0x000000bc00037202 */ /* 0x000fe20000000f00 */
[----:B------:R-:W-:Y:S05]  /*1ac30*/  BRA `(.L_x_3180) ;  /* 0xfffeeec000007947 */ /* 0x000fea000383ffff */
.L_x_3060:
[----:B------:R-:W-:Y:S01]  /*1ac40*/  IMAD.MOV.U32 R184, RZ, RZ, R4 ;  /* 0x000000ffffb87224 */ /* 0x000fe200078e0004 */
[----:B------:R-:W-:Y:S01]  /*1ac50*/  MOV R3, 0x181f ;  /* 0x0000181f00037802 */ /* 0x000fe20000000f00 */
[----:B------:R-:W-:Y:S01]  /*1ac60*/  IMAD.MOV.U32 R187, RZ, RZ, 0x1 ;  /* 0x00000001ffbb7424 */ /* 0x000fe200078e00ff */
[----:B------:R-:W-:-:S02]  /*1ac70*/  MOV R189, 0xffffffff ;  /* 0xffffffff00bd7802 */ /* 0x000fc40000000f00 */
[----:B------:R-:W-:Y:S02]  /*1ac80*/  MOV R2, 0x1aca0 ;  /* 0x0001aca000027802 */ /* 0x000fe40000000f00 */
[----:B-12--5:R-:W-:Y:S05]  /*1ac90*/  CALL.REL.NOINC `($__internal_17_$__cuda_sm70_shflsync_idx_p) ;  /* 0x0000c96000007944 */ /* 0x026fea0003c00000 */
        /* <DEDUP_REMOVED lines=9> */
.L_x_3063:
[----:B------:R-:W-:Y:S01]  /*1ad30*/  IMAD.MOV.U32 R184, RZ, RZ, R7 ;  /* 0x000000ffffb87224 */ /* 0x000fe200078e0007 */
[----:B------:R-:W-:Y:S01]  /*1ad40*/  MOV R3, 0x181f ;  /* 0x0000181f00037802 */ /* 0x000fe20000000f00 */
[----:B------:R-:W-:Y:S01]  /*1ad50*/  IMAD.MOV.U32 R187, RZ, RZ, RZ ;  /* 0x000000ffffbb7224 */ /* 0x000fe200078e00ff */
[----:B------:R-:W-:Y:S02]  /*1ad60*/  MOV R189, 0xffffffff ;  /* 0xffffffff00bd7802 */ /* 0x000fe40000000f00 */
[----:B------:R-:W-:-:S02]  /*1ad70*/  MOV R2, 0x1ad90 ;  /* 0x0001ad9000027802 */ /* 0x000fc40000000f00 */
[----:B------:R-:W-:Y:S05]  /*1ad80*/  CALL.REL.NOINC `($__internal_17_$__cuda_sm70_shflsync_idx_p) ;  /* 0x0000c87000007944 */ /* 0x000fea0003c00000 */
[----:B------:R-:W-:Y:S01]  /*1ad90*/  MOV R4, R188 ;  /* 0x000000bc00047202 */ /* 0x000fe20000000f00 */
[----:B------:R-:W-:Y:S05]  /*1ada0*/  BRA `(.L_x_3182) ;  /* 0xfffefd1000007947 */ /* 0x000fea000383ffff */
.L_x_3064:
        /* <DEDUP_REMOVED lines=8> */
.L_x_3067:
[----:B------:R-:W-:Y:S01]  /*1ae30*/  IMAD.MOV.U32 R184, RZ, RZ, R7 ;  /* 0x000000ffffb87224 */ /* 0x000fe200078e0007 */
[----:B--2---:R-:W-:Y:S01]  /*1ae40*/  MOV R3, 0x181f ;  /* 0x0000181f00037802 */ /* 0x004fe20000000f00 */
[----:B------:R-:W-:Y:S01]  /*1ae50*/  IMAD.MOV.U32 R187, RZ, RZ, 0x1 ;  /* 0x00000001ffbb7424 */ /* 0x000fe200078e00ff */
[----:B------:R-:W-:Y:S02]  /*1ae60*/  MOV R189, 0xffffffff ;  /* 0xffffffff00bd7802 */ /* 0x000fe40000000f00 */
[----:B------:R-:W-:Y:S02]  /*1ae70*/  MOV R2, 0x1ae90 ;  /* 0x0001ae9000027802 */ /* 0x000fe40000000f00 */
[----:B-1-34-:R-:W-:Y:S05]  /*1ae80*/  CALL.REL.NOINC `($__internal_17_$__cuda_sm70_shflsync_idx_p) ;  /* 0x0000c77000007944 */ /* 0x01afea0003c00000 */
        /* <DEDUP_REMOVED lines=9> */
.L_x_3068:
[----:B------:R-:W-:Y:S01]  /*1af20*/  IMAD.MOV.U32 R184, RZ, RZ, R4 ;  /* 0x000000ffffb87224 */ /* 0x000fe200078e0004 */
[----:B------:R-:W-:Y:S01]  /*1af30*/  MOV R3, 0x1c1f ;  /* 0x00001c1f00037802 */ /* 0x000fe20000000f00 */
[----:B------:R-:W-:Y:S01]  /*1af40*/  IMAD.MOV.U32 R187, RZ, RZ, RZ ;  /* 0x000000ffffbb7224 */ /* 0x000fe200078e00ff */
[----:B------:R-:W-:-:S02]  /*1af50*/  MOV R189, 0xffffffff ;  /* 0xffffffff00bd7802 */ /* 0x000fc40000000f00 */
[----:B------:R-:W-:Y:S02]  /*1af60*/  MOV R2, 0x1af80 ;  /* 0x0001af8000027802 */ /* 0x000fe40000000f00 */
[----:B------:R-:W-:Y:S05]  /*1af70*/  CALL.REL.NOINC `($__internal_17_$__cuda_sm70_shflsync_idx_p) ;  /* 0x0000c68000007944 */ /* 0x000fea0003c00000 */
[----:B------:R-:W-:Y:S01]  /*1af80*/  MOV R3, R188 ;  /* 0x000000bc00037202 */ /* 0x000fe20000000f00 */
[----:B------:R-:W-:Y:S05]  /*1af90*/  BRA `(.L_x_3185) ;  /* 0xffff014000007947 */ /* 0x000fea000383ffff */
.L_x_3073:
[----:B------:R-:W-:Y:S01]  /*1afa0*/  IMAD.MOV.U32 R184, RZ, RZ, R4 ;  /* 0x000000ffffb87224 */ /* 0x000fe200078e0004 */
[----:B------:R-:W-:Y:S01]  /*1afb0*/  MOV R3, 0x1c1f ;  /* 0x00001c1f00037802 */ /* 0x000fe20000000f00 */
[----:B------:R-:W-:Y:S01]  /*1afc0*/  IMAD.MOV.U32 R187, RZ, RZ, 0x1 ;  /* 0x00000001ffbb7424 */ /* 0x000fe200078e00ff */
[----:B------:R-:W-:Y:S02]  /*1afd0*/  MOV R189, 0xffffffff ;  /* 0xffffffff00bd7802 */ /* 0x000fe40000000f00 */
[----:B------:R-:W-:Y:S02]  /*1afe0*/  MOV R2, 0x1b000 ;  /* 0x0001b00000027802 */ /* 0x000fe40000000f00 */
[----:B-1----:R-:W-:Y:S05]  /*1aff0*/  CALL.REL.NOINC `($__internal_17_$__cuda_sm70_shflsync_idx_p) ;  /* 0x0000c60000007944 */ /* 0x002fea0003c00000 */
[----:B------:R-:W-:Y:S01]  /*1b000*/  MOV R3, R188 ;  /* 0x000000bc00037202 */ /* 0x000fe20000000f00 */
[----:B------:R-:W-:Y:S05]  /*1b010*/  BRA `(.L_x_3186) ;  /* 0xffff064000007947 */ /* 0x000fea000383ffff */
.L_x_3078:
[----:B-12---:R-:W-:Y:S01]  /*1b020*/  IMAD.MOV.U32 R4, RZ, RZ, R152 ;  /* 0x000000ffff047224 */ /* 0x006fe200078e0098 */
[----:B------:R-:W-:Y:S02]  /*1b030*/  MOV R0, 0x2 ;  /* 0x0000000200007802 */ /* 0x000fe40000000f00 */
[----:B------:R-:W-:-:S02]  /*1b040*/  MOV R2, 0x1b060 ;  /* 0x0001b06000027802 */ /* 0x000fc40000000f00 */
[----:B------:R-:W-:Y:S05]  /*1b050*/  CALL.REL.NOINC `($__internal_16_$__cuda_sm70_shflsync_bfly_p) ;  /* 0x0000c54000007944 */ /* 0x000fea0003c00000 */
[----:B------:R-:W-:Y:S05]  /*1b060*/  BRA `(.L_x_3187) ;  /* 0xffff0ba000007947 */ /* 0x000fea000383ffff */
.L_x_3079:
[----:B-12---:R-:W-:Y:S01]  /*1b070*/  IMAD.MOV.U32 R4, RZ, RZ, R152 ;  /* 0x000000ffff047224 */ /* 0x006fe200078e0098 */
[----:B------:R-:W-:-:S02]  /*1b080*/  MOV R0, 0x1 ;  /* 0x0000000100007802 */ /* 0x000fc40000000f00 */
[----:B------:R-:W-:Y:S02]  /*1b090*/  MOV R2, 0x1b0b0 ;  /* 0x0001b0b000027802 */ /* 0x000fe40000000f00 */
[----:B------:R-:W-:Y:S05]  /*1b0a0*/  CALL.REL.NOINC `($__internal_16_$__cuda_sm70_shflsync_bfly_p) ;  /* 0x0000c4f000007944 */ /* 0x000fea0003c00000 */
[----:B------:R-:W-:Y:S01]  /*1b0b0*/  FMNMX.FTZ R152, R152, R0, !PT ;  /* 0x0000000098987209 */ /* 0x000fe20007810000 */
[----:B------:R-:W-:Y:S01]  /*1b0c0*/  IMAD.MOV.U32 R4, RZ, RZ, R7 ;  /* 0x000000ffff047224 */ /* 0x000fe200078e0007 */
[----:B------:R-:W-:Y:S01]  /*1b0d0*/  MOV R2, 0x1b100 ;  /* 0x0001b10000027802 */ /* 0x000fe20000000f00 */
[----:B------:R-:W-:Y:S02]  /*1b0e0*/  IMAD.MOV.U32 R0, RZ, RZ, 0x2 ;  /* 0x00000002ff007424 */ /* 0x000fe400078e00ff */
[----:B------:R-:W-:Y:S05]  /*1b0f0*/  CALL.REL.NOINC `($__internal_16_$__cuda_sm70_shflsync_bfly_p) ;  /* 0x0000c4a000007944 */ /* 0x000fea0003c00000 */
[----:B------:R-:W-:Y:S01]  /*1b100*/  FMNMX.FTZ R7, R7, R0, !PT ;  /* 0x0000000007077209 */ /* 0x000fe20007810000 */
[----:B------:R-:W-:Y:S01]  /*1b110*/  IMAD.MOV.U32 R0, RZ, RZ, 0x1 ;  /* 0x00000001ff007424 */ /* 0x000fe200078e00ff */
[----:B------:R-:W-:-:S03]  /*1b120*/  MOV R2, 0x1b150 ;  /* 0x0001b15000027802 */ /* 0x000fc60000000f00 */
[----:B------:R-:W-:Y:S02]  /*1b130*/  IMAD.MOV.U32 R4, RZ, RZ, R7 ;  /* 0x000000ffff047224 */ /* 0x000fe400078e0007 */
[----:B------:R-:W-:Y:S05]  /*1b140*/  CALL.REL.NOINC `($__internal_16_$__cuda_sm70_shflsync_bfly_p) ;  /* 0x0000c45000007944 */ /* 0x000fea0003c00000 */
[----:B------:R-:W-:Y:S01]  /*1b150*/  MOV R3, R0 ;  /* 0x0000000000037202 */ /* 0x000fe20000000f00 */
[----:B------:R-:W-:Y:S05]  /*1b160*/  BRA `(.L_x_3188) ;  /* 0xffff0b1000007947 */ /* 0x000fea000383ffff */
.L_x_3087:
[----:B------:R-:W-:Y:S01]  /*1b170*/  MOV R3, 0x181f ;  /* 0x0000181f00037802 */ /* 0x000fe20000000f00 */
[----:B------:R-:W-:Y:S01]  /*1b180*/  IMAD.MOV.U32 R184, RZ, RZ, R6 ;  /* 0x000000ffffb87224 */ /* 0x000fe200078e0006 */
[----:B------:R-:W-:Y:S01]  /*1b190*/  MOV R189, 0xffffffff ;  /* 0xffffffff00bd7802 */ /* 0x000fe20000000f00 */
[----:B------:R-:W-:Y:S01]  /*1b1a0*/  IMAD.MOV.U32 R187, RZ, RZ, RZ ;  /* 0x000000ffffbb7224 */ /* 0x000fe200078e00ff */
[----:B------:R-:W-:Y:S02]  /*1b1b0*/  MOV R2, 0x1b1d0 ;  /* 0x0001b1d000027802 */ /* 0x000fe40000000f00 */
[----:B-1234-:R-:W-:Y:S05]  /*1b1c0*/  CALL.REL.NOINC `($__internal_17_$__cuda_sm70_shflsync_idx_p) ;  /* 0x0000c43000007944 */ /* 0x01efea0003c00000 */
[----:B------:R-:W-:Y:S01]  /*1b1d0*/  MOV R4, R188 ;  /* 0x000000bc00047202 */ /* 0x000fe20000000f00 */
[----:B------:R-:W-:-:S05]  /*1b1e0*/  BRA `(.L_x_3189) ;  /* 0xffff210000007947 */ /* 0x000fca000383ffff */
.L_x_3088:
        /* <DEDUP_REMOVED lines=8> */
.L_x_3089:
[----:B---3--:R-:W-:Y:S01]  /*1b270*/  MOV R3, 0x181f ;  /* 0x0000181f00037802 */ /* 0x008fe20000000f00 */
[----:B------:R-:W-:Y:S01]  /*1b280*/  IMAD.MOV.U32 R184, RZ, RZ, R6 ;  /* 0x000000ffffb87224 */ /* 0x000fe200078e0006 */
[----:B------:R-:W-:Y:S01]  /*1b290*/  MOV R189, 0xffffffff ;  /* 0xffffffff00bd7802 */ /* 0x000fe20000000f00 */
[----:B------:R-:W-:Y:S01]  /*1b2a0*/  IMAD.MOV.U32 R187, RZ, RZ, 0x1 ;  /* 0x00000001ffbb7424 */ /* 0x000fe200078e00ff */
[----:B------:R-:W-:Y:S02]  /*1b2b0*/  MOV R2, 0x1b2d0 ;  /* 0x0001b2d000027802 */ /* 0x000fe40000000f00 */
[----:B-12-4-:R-:W-:Y:S05]  /*1b2c0*/  CALL.REL.NOINC `($__internal_17_$__cuda_sm70_shflsync_idx_p) ;  /* 0x0000c33000007944 */ /* 0x016fea0003c00000 */
[----:B------:R-:W-:Y:S01]  /*1b2d0*/  MOV R184, R18 ;  /* 0x0000001200b87202 */ /* 0x000fe20000000f00 */
[----:B------:R-:W-:Y:S01]  /*1b2e0*/  IMAD.MOV.U32 R4, RZ, RZ, R188 ;  /* 0x000000ffff047224 */ /* 0x000fe200078e00bc */
[----:B------:R-:W-:Y:S01]  /*1b2f0*/  MOV R3, 0x181f ;  /* 0x0000181f00037802 */ /* 0x000fe20000000f00 */
[----:B------:R-:W-:Y:S01]  /*1b300*/  IMAD.MOV.U32 R187, RZ, RZ, 0x1 ;  /* 0x00000001ffbb7424 */ /* 0x000fe200078e00ff */
[----:B------:R-:W-:Y:S01]  /*1b310*/  MOV R2, 0x1b340 ;  /* 0x0001b34000027802 */ /* 0x000fe20000000f00 */
[----:B------:R-:W-:Y:S02]  /*1b320*/  IMAD.MOV.U32 R189, RZ, RZ, -0x1 ;  /* 0xffffffffffbd7424 */ /* 0x000fe400078e00ff */
[----:B------:R-:W-:Y:S05]  /*1b330*/  CALL.REL.NOINC `($__internal_17_$__cuda_sm70_shflsync_idx_p) ;  /* 0x0000c2c000007944 */ /* 0x000fea0003c00000 */
[----:B------:R-:W-:Y:S01]  /*1b340*/  MOV R0, R188 ;  /* 0x000000bc00007202 */ /* 0x000fe20000000f00 */
[----:B------:R-:W-:-:S05]  /*1b350*/  BRA `(.L_x_3191) ;  /* 0xffff217000007947 */ /* 0x000fca000383ffff */
.L_x_3092:
[----:B------:R-:W-:Y:S01]  /*1b360*/  MOV R3, 0x181f ;  /* 0x0000181f00037802 */ /* 0x000fe20000000f00 */
[----:B------:R-:W-:Y:S01]  /*1b370*/  IMAD.MOV.U32 R184, RZ, RZ, R153 ;  /* 0x000000ffffb87224 */ /* 0x000fe200078e0099 */
[----:B------:R-:W-:Y:S01]  /*1b380*/  MOV R189, 0xffffffff ;  /* 0xffffffff00bd7802 */ /* 0x000fe20000000f00 */
[----:B------:R-:W-:Y:S01]  /*1b390*/  IMAD.MOV.U32 R187, RZ, RZ, RZ ;  /* 0x000000ffffbb7224 */ /* 0x000fe200078e00ff */
[----:B------:R-:W-:Y:S02]  /*1b3a0*/  MOV R2, 0x1b3c0 ;  /* 0x0001b3c000027802 */ /* 0x000fe40000000f00 */
[----:B------:R-:W-:Y:S05]  /*1b3b0*/  CALL.REL.NOINC `($__internal_17_$__cuda_sm70_shflsync_idx_p) ;  /* 0x0000c24000007944 */ /* 0x000fea0003c00000 */
[----:B------:R-:W-:Y:S01]  /*1b3c0*/  MOV R4, R188 ;  /* 0x000000bc00047202 */ /* 0x000fe20000000f00 */
[----:B------:R-:W-:-:S05]  /*1b3d0*/  BRA `(.L_x_3192) ;  /* 0xffff2ea000007947 */ /* 0x000fca000383ffff */
.L_x_3093:
[----:B------:R-:W-:Y:S01]  /*1b3e0*/  MOV R3, 0x181f ;  /* 0x0000181f00037802 */ /* 0x000fe20000000f00 */
[----:B------:R-:W-:Y:S01]  /*1b3f0*/  IMAD.MOV.U32 R184, RZ, RZ, R168 ;  /* 0x000000ffffb87224 */ /* 0x000fe200078e00a8 */
[----:B------:R-:W-:Y:S01]  /*1b400*/  MOV R189, 0xffffffff ;  /* 0xffffffff00bd7802 */ /* 0x000fe20000000f00 */
[----:B------:R-:W-:Y:S01]  /*1b410*/  IMAD.MOV.U32 R187, RZ, RZ, RZ ;  /* 0x000000ffffbb7224 */ /* 0x000fe200078e00ff */
[----:B------:R-:W-:Y:S02]  /*1b420*/  MOV R2, 0x1b440 ;  /* 0x0001b44000027802 */ /* 0x000fe40000000f00 */
[----:B-12---:R-:W-:Y:S05]  /*1b430*/  CALL.REL.NOINC `($__internal_17_$__cuda_sm70_shflsync_idx_p) ;  /* 0x0000c1c000007944 */ /* 0x006fea0003c00000 */
[----:B------:R-:W-:Y:S01]  /*1b440*/  MOV R0, R188 ;  /* 0x000000bc00007202 */ /* 0x000fe20000000f00 */
[----:B------:R-:W-:-:S05]  /*1b450*/  BRA `(.L_x_3193) ;  /* 0xffff2e4000007947 */ /* 0x000fca000383ffff */
.L_x_3094:
[----:B--2---:R-:W-:Y:S01]  /*1b460*/  MOV R3, 0x181f ;  /* 0x0000181f00037802 */ /* 0x004fe20000000f00 */
[----:B------:R-:W-:Y:S01]  /*1b470*/  IMAD.MOV.U32 R184, RZ, RZ, R153 ;  /* 0x000000ffffb87224 */ /* 0x000fe200078e0099 */
[----:B------:R-:W-:Y:S01]  /*1b480*/  MOV R189, 0xffffffff ;  /* 0xffffffff00bd7802 */ /* 0x000fe20000000f00 */
[----:B------:R-:W-:Y:S01]  /*1b490*/  IMAD.MOV.U32 R187, RZ, RZ, 0x1 ;  /* 0x00000001ffbb7424 */ /* 0x000fe200078e00ff */
[----:B------:R-:W-:Y:S02]  /*1b4a0*/  MOV R2, 0x1b4c0 ;  /* 0x0001b4c000027802 */ /* 0x000fe40000000f00 */
[----:B-1-3--:R-:W-:Y:S05]  /*1b4b0*/  CALL.REL.NOINC `($__internal_17_$__cuda_sm70_shflsync_idx_p) ;  /* 0x0000c14000007944 */ /* 0x00afea0003c00000 */
        /* <DEDUP_REMOVED lines=9> */
.L_x_3095:
        /* <DEDUP_REMOVED lines=8> */
.L_x_3100:
[----:B------:R-:W-:Y:S01]  /*1b5d0*/  MOV R3, 0x1c1f ;  /* 0x00001c1f00037802 */ /* 0x000fe20000000f00 */
[----:B------:R-:W-:Y:S01]  /*1b5e0*/  IMAD.MOV.U32 R184, RZ, RZ, R6 ;  /* 0x000000ffffb87224 */ /* 0x000fe200078e0006 */
[----:B------:R-:W-:Y:S01]  /*1b5f0*/  MOV R189, 0xffffffff ;  /* 0xffffffff00bd7802 */ /* 0x000fe20000000f00 */
[----:B------:R-:W-:Y:S01]  /*1b600*/  IMAD.MOV.U32 R187, RZ, RZ, 0x1 ;  /* 0x00000001ffbb7424 */ /* 0x000fe200078e00ff */
[----:B------:R-:W-:Y:S02]  /*1b610*/  MOV R2, 0x1b630 ;  /* 0x0001b63000027802 */ /* 0x000fe40000000f00 */
[----:B-1----:R-:W-:Y:S05]  /*1b620*/  CALL.REL.NOINC `($__internal_17_$__cuda_sm70_shflsync_idx_p) ;  /* 0x0000bfd000007944 */ /* 0x002fea0003c00000 */
[----:B------:R-:W-:Y:S01]  /*1b630*/  MOV R3, R188 ;  /* 0x000000bc00037202 */ /* 0x000fe20000000f00 */
[----:B------:R-:W-:-:S05]  /*1b640*/  BRA `(.L_x_3196) ;  /* 0xffff365000007947 */ /* 0x000fca000383ffff */
.L_x_3105:
[----:B------:R-:W-:Y:S02]  /*1b650*/  MOV R0, 0x2 ;  /* 0x0000000200007802 */ /* 0x000fe40000000f00 */
[----:B------:R-:W-:Y:S02]  /*1b660*/  MOV R2, 0x1b680 ;  /* 0x0001b68000027802 */ /* 0x000fe40000000f00 */
[----:B-12---:R-:W-:Y:S05]  /*1b670*/  CALL.REL.NOINC `($__internal_16_$__cuda_sm70_shflsync_bfly_p) ;  /* 0x0000bf2000007944 */ /* 0x006fea0003c00000 */
[----:B------:R-:W-:-:S05]  /*1b680*/  BRA `(.L_x_3197) ;  /* 0xffff3c2000007947 */ /* 0x000fca000383ffff */
.L_x_3106:
[----:B------:R-:W-:Y:S01]  /*1b690*/  MOV R0, 0x1 ;  /* 0x0000000100007802 */ /* 0x000fe20000000f00 */
[----:B---3--:R-:W-:Y:S01]  /*1b6a0*/  IMAD.MOV.U32 R4, RZ, RZ, R6 ;  /* 0x000000ffff047224 */ /* 0x008fe200078e0006 */
[----:B------:R-:W-:Y:S02]  /*1b6b0*/  MOV R2, 0x1b6d0 ;  /* 0x0001b6d000027802 */ /* 0x000fe40000000f00 */
[----:B------:R-:W-:Y:S05]  /*1b6c0*/  CALL.REL.NOINC `($__internal_16_$__cuda_sm70_shflsync_bfly_p) ;  /* 0x0000bed000007944 */ /* 0x000fea0003c00000 */
[----:B------:R-:W-:Y:S01]  /*1b6d0*/  IMAD.MOV.U32 R4, RZ, RZ, R8 ;  /* 0x000000ffff047224 */ /* 0x000fe200078e0008 */
[----:B------:R-:W-:Y:S01]  /*1b6e0*/  FMNMX.FTZ R6, R6, R0, !PT ;  /* 0x0000000006067209 */ /* 0x000fe20007810000 */
[----:B------:R-:W-:Y:S01]  /*1b6f0*/  IMAD.MOV.U32 R0, RZ, RZ, 0x2 ;  /* 0x00000002ff007424 */ /* 0x000fe200078e00ff */
[----:B------:R-:W-:Y:S02]  /*1b700*/  MOV R2, 0x1b720 ;  /* 0x0001b72000027802 */ /* 0x000fe40000000f00 */
[----:B------:R-:W-:Y:S05]  /*1b710*/  CALL.REL.NOINC `($__internal_16_$__cuda_sm70_shflsync_bfly_p) ;  /* 0x0000be8000007944 */ /* 0x000fea0003c00000 */
[----:B------:R-:W-:Y:S01]  /*1b720*/  FMNMX.FTZ R4, R8, R0, !PT ;  /* 0x0000000008047209 */ /* 0x000fe20007810000 */
[----:B------:R-:W-:Y:S01]  /*1b730*/  IMAD.MOV.U32 R0, RZ, RZ, 0x1 ;  /* 0x00000001ff007424 */ /* 0x000fe200078e00ff */
[----:B------:R-:W-:Y:S02]  /*1b740*/  MOV R2, 0x1b760 ;  /* 0x0001b76000027802 */ /* 0x000fe40000000f00 */
[----:B------:R-:W-:Y:S05]  /*1b750*/  CALL.REL.NOINC `($__internal_16_$__cuda_sm70_shflsync_bfly_p) ;  /* 0x0000be4000007944 */ /* 0x000fea0003c00000 */
[----:B------:R-:W-:-:S05]  /*1b760*/  BRA `(.L_x_3198) ;  /* 0xffff3bb000007947 */ /* 0x000fca000383ffff */
.L_x_3115:
        /* <DEDUP_REMOVED lines=8> */
.L_x_3116:
        /* <DEDUP_REMOVED lines=8> */
.L_x_3117:
        /* <DEDUP_REMOVED lines=15> */
.L_x_3120:
        /* <DEDUP_REMOVED lines=8> */
.L_x_3121:
        /* <DEDUP_REMOVED lines=8> */
.L_x_3122:
        /* <DEDUP_REMOVED lines=15> */
.L_x_3123:
[----:B------:R-:W-:Y:S02]  /*1bb50*/  MOV R0, 0x2 ;  /* 0x0000000200007802 */ /* 0x000fe40000000f00 */
[----:B------:R-:W-:Y:S02]  /*1bb60*/  MOV R2, 0x1bb80 ;  /* 0x0001bb8000027802 */ /* 0x000fe40000000f00 */
[----:B---34-:R-:W-:Y:S05]  /*1bb70*/  CALL.REL.NOINC `($__internal_16_$__cuda_sm70_shflsync_bfly_p) ;  /* 0x0000ba2000007944 */ /* 0x018fea0003c00000 */
[----:B------:R-:W-:-:S05]  /*1bb80*/  BRA `(.L_x_3205) ;  /* 0xffff67e000007947 */ /* 0x000fca000383ffff */
.L_x_3124:
[----:B------:R-:W-:Y:S01]  /*1bb90*/  MOV R0, 0x1 ;  /* 0x0000000100007802 */ /* 0x000fe20000000f00 */
[----:B-1----:R-:W-:Y:S01]  /*1bba0*/  IMAD.MOV.U32 R4, RZ, RZ, R152 ;  /* 0x000000ffff047224 */ /* 0x002fe200078e0098 */
[----:B------:R-:W-:Y:S02]  /*1bbb0*/  MOV R2, 0x1bbd0 ;  /* 0x0001bbd000027802 */ /* 0x000fe40000000f00 */
[----:B---34-:R-:W-:Y:S05]  /*1bbc0*/  CALL.REL.NOINC `($__internal_16_$__cuda_sm70_shflsync_bfly_p) ;  /* 0x0000b9d000007944 */ /* 0x018fea0003c00000 */
        /* <DEDUP_REMOVED lines=10> */
.L_x_3127:
        /* <DEDUP_REMOVED lines=8> */
.L_x_3130:
        /* <DEDUP_REMOVED lines=15> */
.L_x_3133:
        /* <DEDUP_REMOVED lines=8> */
.L_x_3134:
        /* <DEDUP_REMOVED lines=8> */
.L_x_3135:
        /* <DEDUP_REMOVED lines=15> */
.L_x_3136:
        /* <DEDUP_REMOVED lines=8> */
.L_x_3141:
        /* <DEDUP_REMOVED lines=8> */
.L_x_3146:
[----:B------:R-:W-:Y:S02]  /*1c0d0*/  MOV R0, 0x2 ;  /* 0x0000000200007802 */ /* 0x000fe40000000f00 */
[----:B------:R-:W-:Y:S02]  /*1c0e0*/  MOV R2, 0x1c100 ;  /* 0x0001c10000027802 */ /* 0x000fe40000000f00 */
[----:B------:R-:W-:Y:S05]  /*1c0f0*/  CALL.REL.NOINC `($__internal_16_$__cuda_sm70_shflsync_bfly_p) ;  /* 0x0000b4a000007944 */ /* 0x000fea0003c00000 */
[----:B------:R-:W-:-:S05]  /*1c100*/  BRA `(.L_x_3214) ;  /* 0xffff9be000007947 */ /* 0x000fca000383ffff */
.L_x_3147:
[----:B------:R-:W-:Y:S01]  /*1c110*/  MOV R0, 0x1 ;  /* 0x0000000100007802 */ /* 0x000fe20000000f00 */
[----:B-1----:R-:W-:Y:S01]  /*1c120*/  IMAD.MOV.U32 R4, RZ, RZ, R152 ;  /* 0x000000ffff047224 */ /* 0x002fe200078e0098 */
        /* <DEDUP_REMOVED lines=12> */
.L_x_3149:
[----:B------:R-:W-:Y:S01]  /*1c1f0*/  IMAD.MOV.U32 R4, RZ, RZ, R230 ;  /* 0x000000ffff047224 */ /* 0x000fe200078e00e6 */
[----:B------:R-:W-:-:S02]  /*1c200*/  MOV R0, 0x2 ;  /* 0x0000000200007802 */ /* 0x000fc40000000f00 */
[----:B------:R-:W-:Y:S02]  /*1c210*/  MOV R2, 0x1c230 ;  /* 0x0001c23000027802 */ /* 0x000fe40000000f00 */
[----:B------:R-:W-:Y:S05]  /*1c220*/  CALL.REL.NOINC `($__internal_16_$__cuda_sm70_shflsync_bfly_p) ;  /* 0x0000b37000007944 */ /* 0x000fea0003c00000 */
[----:B------:R-:W-:Y:S01]  /*1c230*/  MOV R5, R0 ;  /* 0x0000000000057202 */ /* 0x000fe20000000f00 */
[----:B------:R-:W-:Y:S05]  /*1c240*/  BRA `(.L_x_3216) ;  /* 0xffffb2f000007947 */ /* 0x000fea000383ffff */
.L_x_3150:
[----:B------:R-:W-:Y:S01]  /*1c250*/  IMAD.MOV.U32 R4, RZ, RZ, R5 ;  /* 0x000000ffff047224 */ /* 0x000fe200078e0005 */
[----:B------:R-:W-:Y:S02]  /*1c260*/  MOV R0, 0x1 ;  /* 0x0000000100007802 */ /* 0x000fe40000000f00 */
[----:B------:R-:W-:Y:S02]  /*1c270*/  MOV R2, 0x1c290 ;  /* 0x0001c29000027802 */ /* 0x000fe40000000f00 */
[----:B-1----:R-:W-:Y:S05]  /*1c280*/  CALL.REL.NOINC `($__internal_16_$__cuda_sm70_shflsync_bfly_p) ;  /* 0x0000b31000007944 */ /* 0x002fea0003c00000 */
[----:B------:R-:W-:Y:S01]  /*1c290*/  FADD.FTZ R5, R5, R0 ;  /* 0x0000000005057221 */ /* 0x000fe20000010000 */
[----:B------:R-:W-:Y:S02]  /*1c2a0*/  MOV R4, R229 ;  /* 0x000000e500047202 */ /* 0x000fe40000000f00 */
[----:B------:R-:W-:Y:S02]  /*1c2b0*/  MOV R0, 0x2 ;  /* 0x0000000200007802 */ /* 0x000fe40000000f00 */
[----:B------:R-:W-:Y:S02]  /*1c2c0*/  MOV R2, 0x1c2e0 ;  /* 0x0001c2e000027802 */ /* 0x000fe40000000f00 */
[----:B------:R-:W-:Y:S05]  /*1c2d0*/  CALL.REL.NOINC `($__internal_16_$__cuda_sm70_shflsync_bfly_p) ;  /* 0x0000b2c000007944 */ /* 0x000fea0003c00000 */
[----:B------:R-:W-:Y:S01]  /*1c2e0*/  FADD.FTZ R4, R229, R0 ;  /* 0x00000000e5047221 */ /* 0x000fe20000010000 */
[----:B------:R-:W-:-:S02]  /*1c2f0*/  MOV R0, 0x1 ;  /* 0x0000000100007802 */ /* 0x000fc40000000f00 */
[----:B------:R-:W-:Y:S02]  /*1c300*/  MOV R2, 0x1c320 ;  /* 0x0001c32000027802 */ /* 0x000fe40000000f00 */
[----:B------:R-:W-:Y:S05]  /*1c310*/  CALL.REL.NOINC `($__internal_16_$__cuda_sm70_shflsync_bfly_p) ;  /* 0x0000b28000007944 */ /* 0x000fea0003c00000 */
[----:B------:R-:W-:Y:S05]  /*1c320*/  BRA `(.L_x_3217) ;  /* 0xffffb28000007947 */ /* 0x000fea000383ffff */
.L_x_3162:
[----:B------:R-:W-:Y:S01]  /*1c330*/  IMAD.MOV.U32 R184, RZ, RZ, R15 ;  /* 0x000000ffffb87224 */ /* 0x000fe200078e000f */
[----:B------:R-:W-:Y:S01]  /*1c340*/  MOV R3, 0x181f ;  /* 0x0000181f00037802 */ /* 0x000fe20000000f00 */
[----:B------:R-:W-:Y:S01]  /*1c350*/  IMAD.MOV.U32 R187, RZ, RZ, RZ ;  /* 0x000000ffffbb7224 */ /* 0x000fe200078e00ff */
[----:B------:R-:W-:Y:S02]  /*1c360*/  MOV R189, 0xffffffff ;  /* 0xffffffff00bd7802 */ /* 0x000fe40000000f00 */
[----:B------:R-:W-:Y:S02]  /*1c370*/  MOV R2, 0x1c390 ;  /* 0x0001c39000027802 */ /* 0x000fe40000000f00 */
[----:B-1---5:R-:W-:Y:S05]  /*1c380*/  CALL.REL.NOINC `($__internal_17_$__cuda_sm70_shflsync_idx_p) ;  /* 0x0000b27000007944 */ /* 0x022fea0003c00000 */
[----:B------:R-:W-:Y:S01]  /*1c390*/  MOV R4, R188 ;  /* 0x000000bc00047202 */ /* 0x000fe20000000f00 */
[----:B------:R-:W-:Y:S05]  /*1c3a0*/  BRA `(.L_x_3218) ;  /* 0xffffdcb000007947 */ /* 0x000fea000383ffff */
.L_x_3163:
[----:B------:R-:W-:Y:S01]  /*1c3b0*/  IMAD.MOV.U32 R184, RZ, RZ, R17 ;  /* 0x000000ffffb87224 */ /* 0x000fe200078e0011 */
[----:B------:R-:W-:Y:S01]  /*1c3c0*/  MOV R3, 0x181f ;  /* 0x0000181f00037802 */ /* 0x000fe20000000f00 */
[----:B------:R-:W-:Y:S01]  /*1c3d0*/  IMAD.MOV.U32 R187, RZ, RZ, RZ ;  /* 0x000000ffffbb7224 */ /* 0x000fe200078e00ff */
[----:B------:R-:W-:Y:S02]  /*1c3e0*/  MOV R189, 0xffffffff ;  /* 0xffffffff00bd7802 */ /* 0x000fe40000000f00 */
[----:B------:R-:W-:-:S02]  /*1c3f0*/  MOV R2, 0x1c410 ;  /* 0x0001c41000027802 */ /* 0x000fc40000000f00 */
[----:B-123-5:R-:W-:Y:S05]  /*1c400*/  CALL.REL.NOINC `($__internal_17_$__cuda_sm70_shflsync_idx_p) ;  /* 0x0000b1f000007944 */ /* 0x02efea0003c00000 */
[----:B------:R-:W-:Y:S01]  /*1c410*/  MOV R2, R188 ;  /* 0x000000bc00027202 */ /* 0x000fe20000000f00 */
[----:B------:R-:W-:Y:S05]  /*1c420*/  BRA `(.L_x_3219) ;  /* 0xffffdc5000007947 */ /* 0x000fea000383ffff */
.L_x_3166:
[----:B------:R-:W-:Y:S01]  /*1c430*/  IMAD.MOV.U32 R184, RZ, RZ, R15 ;  /* 0x000000ffffb87224 */ /* 0x000fe200078e000f */
[----:B-1----:R-:W-:Y:S01]  /*1c440*/  MOV R3, 0x181f ;  /* 0x0000181f00037802 */ /* 0x002fe20000000f00 */
[----:B------:R-:W-:Y:S01]  /*1c450*/  IMAD.MOV.U32 R187, RZ, RZ, 0x1 ;  /* 0x00000001ffbb7424 */ /* 0x000fe200078e00ff */
[----:B------:R-:W-:-:S02]  /*1c460*/  MOV R189, 0xffffffff ;  /* 0xffffffff00bd7802 */ /* 0x000fc40000000f00 */
[----:B------:R-:W-:Y:S02]  /*1c470*/  MOV R2, 0x1c490 ;  /* 0x0001c49000027802 */ /* 0x000fe40000000f00 */
        /* <DEDUP_REMOVED lines=10> */
.L_x_3169:
[----:B------:R-:W-:Y:S01]  /*1c520*/  IMAD.MOV.U32 R184, RZ, RZ, R15 ;  /* 0x000000ffffb87224 */ /* 0x000fe200078e000f */
[----:B--2---:R-:W-:Y:S01]  /*1c530*/  MOV R3, 0x181f ;  /* 0x0000181f00037802 */ /* 0x004fe20000000f00 */
[----:B------:R-:W-:Y:S01]  /*1c540*/  IMAD.MOV.U32 R187, RZ, RZ, 0x2 ;  /* 0x00000002ffbb7424 */ /* 0x000fe200078e00ff */
[----:B------:R-:W-:Y:S02]  /*1c550*/  MOV R189, 0xffffffff ;  /* 0xffffffff00bd7802 */ /* 0x000fe40000000f00 */
[----:B------:R-:W-:-:S02]  /*1c560*/  MOV R2, 0x1c580 ;  /* 0x0001c58000027802 */ /* 0x000fc40000000f00 */
[----:B-1--4-:R-:W-:Y:S05]  /*1c570*/  CALL.REL.NOINC `($__internal_17_$__cuda_sm70_shflsync_idx_p) ;  /* 0x0000b08000007944 */ /* 0x012fea0003c00000 */
[----:B------:R-:W-:Y:S01]  /*1c580*/  MOV R4, R188 ;  /* 0x000000bc00047202 */ /* 0x000fe20000000f00 */
[----:B------:R-:W-:Y:S05]  /*1c590*/  BRA `(.L_x_3221) ;  /* 0xffffde9000007947 */ /* 0x000fea000383ffff */
.L_x_3170:
[----:B------:R-:W-:Y:S01]  /*1c5a0*/  IMAD.MOV.U32 R184, RZ, RZ, R17 ;  /* 0x000000ffffb87224 */ /* 0x000fe200078e0011 */
[----:B------:R-:W-:Y:S01]  /*1c5b0*/  MOV R3, 0x181f ;  /* 0x0000181f00037802 */ /* 0x000fe20000000f00 */
[----:B------:R-:W-:Y:S01]  /*1c5c0*/  IMAD.MOV.U32 R187, RZ, RZ, 0x2 ;  /* 0x00000002ffbb7424 */ /* 0x000fe200078e00ff */
[----:B------:R-:W-:-:S02]  /*1c5d0*/  MOV R189, 0xffffffff ;  /* 0xffffffff00bd7802 */ /* 0x000fc40000000f00 */
[----:B------:R-:W-:Y:S02]  /*1c5e0*/  MOV R2, 0x1c600 ;  /* 0x0001c60000027802 */ /* 0x000fe40000000f00 */
[----:B-1234-:R-:W-:Y:S05]  /*1c5f0*/  CALL.REL.NOINC `($__internal_17_$__cuda_sm70_shflsync_idx_p) ;  /* 0x0000b00000007944 */ /* 0x01efea0003c00000 */
[----:B------:R-:W-:Y:S01]  /*1c600*/  MOV R2, R188 ;  /* 0x000000bc00027202 */ /* 0x000fe20000000f00 */
[----:B------:R-:W-:Y:S05]  /*1c610*/  BRA `(.L_x_3222) ;  /* 0xffffde3000007947 */ /* 0x000fea000383ffff */
.L_x_3173:
[----:B------:R-:W-:Y:S01]  /*1c620*/  IMAD.MOV.U32 R184, RZ, RZ, R15 ;  /* 0x000000ffffb87224 */ /* 0x000fe200078e000f */
[----:B--2---:R-:W-:Y:S01]  /*1c630*/  MOV R3, 0x181f ;  /* 0x0000181f00037802 */ /* 0x004fe20000000f00 */
[----:B------:R-:W-:Y:S01]  /*1c640*/  IMAD.MOV.U32 R187, RZ, RZ, 0x3 ;  /* 0x00000003ffbb7424 */ /* 0x000fe200078e00ff */
[----:B------:R-:W-:Y:S02]  /*1c650*/  MOV R189, 0xffffffff ;  /* 0xffffffff00bd7802 */ /* 0x000fe40000000f00 */
[----:B------:R-:W-:Y:S02]  /*1c660*/  MOV R2, 0x1c680 ;  /* 0x0001c68000027802 */ /* 0x000fe40000000f00 */
[----:B-1--4-:R-:W-:Y:S05]  /*1c670*/  CALL.REL.NOINC `($__internal_17_$__cuda_sm70_shflsync_idx_p) ;  /* 0x0000af8000007944 */ /* 0x012fea0003c00000 */
        /* <DEDUP_REMOVED lines=9> */
        .type           $_ZN7cutlass13device_kernelIN5flash19enable_sm80_to_sm89INS1_16FlashAttnFwdSm80INS1_25CollectiveMainloopFwdSm80ILi8ELi1ELb0EN4cute5tupleIJNS5_1CILi128EEENS7_ILi48EEENS7_ILi256EEEEEELi256ENS_10bfloat16_tEfNS_4arch4Sm80ELb0ELb1ELb0ELb1ELb1ELb1ELb1ELb0EEENS1_21CollectiveEpilogueFwdINS6_IJS8_SA_S9_EEENS6_IJNS7_ILi1EEESI_SI_EEESC_SE_Li256ELb1ELb1ELb0ELb0EEENS1_19SingleTileSchedulerILb1ELb0ELb1ELi128EEEEEEEEEvNT_6ParamsE$_ZZN5flash25CollectiveMainloopFwdSm80ILi8ELi1ELb0EN4cute5tupleIJNS1_1CILi128EEENS3_ILi48EEENS3_ILi256EEEEEELi256EN7cutlass10bfloat16_tEfNS8_4arch4Sm80ELb0ELb1ELb0ELb1ELb1ELb1ELb1ELb0EE3mmaINS_16FlashAttnFwdSm80ISC_NS_21CollectiveEpilogueFwdINS2_IJS4_S6_S5_EEENS2_IJNS3_ILi1EEESH_SH_EEES9_SB_Li256ELb1ELb1ELb0ELb0EEENS_19SingleTileSchedulerILb1ELb0ELb1ELi128EEEE13SharedStorageENS1_6TensorINS1_11ArrayEngineIfLm128EEENS1_6LayoutINS2_IJNS2_IJNS3_ILi2EEESS_EEESH_NS3_ILi32EEEEEENS2_IJNS2_IJSH_SS_EEENS3_ILi0EEENS3_ILi4EEEEEEEEEENS_7SoftmaxILi2ELi0EEEEEbRKNSC_6ParamsERT0_RT1_iRKNS_16SeqlenInfoQKNewKILb1ELb1EEENS2_IJiiiiEEERT_ENKUlvE_clEv,@function
        .size           $_ZN7cutlass13device_kernelIN5flash19enable_sm80_to_sm89INS1_16FlashAttnFwdSm80INS1_25CollectiveMainloopFwdSm80ILi8ELi1ELb0EN4cute5tupleIJNS5_1CILi128EEENS7_ILi48EEENS7_ILi256EEEEEELi256ENS_10bfloat16_tEfNS_4arch4Sm80ELb0ELb1ELb0ELb1ELb1ELb1ELb1ELb0EEENS1_21CollectiveEpilogueFwdINS6_IJS8_SA_S9_EEENS6_IJNS7_ILi1EEESI_SI_EEESC_SE_Li256ELb1ELb1ELb0ELb0EEENS1_19SingleTileSchedulerILb1ELb0ELb1ELi128EEEEEEEEEvNT_6ParamsE$_ZZN5flash25CollectiveMainloopFwdSm80ILi8ELi1ELb0EN4cute5tupleIJNS1_1CILi128EEENS3_ILi48EEENS3_ILi256EEEEEELi256EN7cutlass10bfloat16_tEfNS8_4arch4Sm80ELb0ELb1ELb0ELb1ELb1ELb1ELb1ELb0EE3mmaINS_16FlashAttnFwdSm80ISC_NS_21CollectiveEpilogueFwdINS2_IJS4_S6_S5_EEENS2_IJNS3_ILi1EEESH_SH_EEES9_SB_Li256ELb1ELb1ELb0ELb0EEENS_19SingleTileSchedulerILb1ELb0ELb1ELi128EEEE13SharedStorageENS1_6TensorINS1_11ArrayEngineIfLm128EEENS1_6LayoutINS2_IJNS2_IJNS3_ILi2EEESS_EEESH_NS3_ILi32EEEEEENS2_IJNS2_IJSH_SS_EEENS3_ILi0EEENS3_ILi4EEEEEEEEEENS_7SoftmaxILi2ELi0EEEEEbRKNSC_6ParamsERT0_RT1_iRKNS_16SeqlenInfoQKNewKILb1ELb1EEENS2_IJiiiiEEERT_ENKUlvE_clEv,($__internal_16_$__cuda_sm70_shflsync_bfly_p - $_ZN7cutlass13device_kernelIN5flash19enable_sm80_to_sm89INS1_16FlashAttnFwdSm80INS1_25CollectiveMainloopFwdSm80ILi8ELi1ELb0EN4cute5tupleIJNS5_1CILi128EEENS7_ILi48EEENS7_ILi256EEEEEELi256ENS_10bfloat16_tEfNS_4arch4Sm80ELb0ELb1ELb0ELb1ELb1ELb1ELb1ELb0EEENS1_21CollectiveEpilogueFwdINS6_IJS8_SA_S9_EEENS6_IJNS7_ILi1EEESI_SI_EEESC_SE_Li256ELb1ELb1ELb0ELb0EEENS1_19SingleTileSchedulerILb1ELb0ELb1ELi128EEEEEEEEEvNT_6ParamsE$_ZZN5flash25CollectiveMainloopFwdSm80ILi8ELi1ELb0EN4cute5tupleIJNS1_1CILi128EEENS3_ILi48EEENS3_ILi256EEEEEELi256EN7cutlass10bfloat16_tEfNS8_4arch4Sm80ELb0ELb1ELb0ELb1ELb1ELb1ELb1ELb0EE3mmaINS_16FlashAttnFwdSm80ISC_NS_21CollectiveEpilogueFwdINS2_IJS4_S6_S5_EEENS2_IJNS3_ILi1EEESH_SH_EEES9_SB_Li256ELb1ELb1ELb0ELb0EEENS_19SingleTileSchedulerILb1ELb0ELb1ELi128EEEE13SharedStorageENS1_6TensorINS1_11ArrayEngineIfLm128EEENS1_6LayoutINS2_IJNS2_IJNS3_ILi2EEESS_EEESH_NS3_ILi32EEEEEENS2_IJNS2_IJSH_SS_EEENS3_ILi0EEENS3_ILi4EEEEEEEEEENS_7SoftmaxILi2ELi0EEEEEbRKNSC_6ParamsERT0_RT1_iRKNS_16SeqlenInfoQKNewKILb1ELb1EEENS2_IJiiiiEEERT_ENKUlvE_clEv)
$_ZN7cutlass13device_kernelIN5flash19enable_sm80_to_sm89INS1_16FlashAttnFwdSm80INS1_25CollectiveMainloopFwdSm80ILi8ELi1ELb0EN4cute5tupleIJNS5_1CILi128EEENS7_ILi48EEENS7_ILi256EEEEEELi256ENS_10bfloat16_tEfNS_4arch4Sm80ELb0ELb1ELb0ELb1ELb1ELb1ELb1ELb0EEENS1_21CollectiveEpilogueFwdINS6_IJS8_SA_S9_EEENS6_IJNS7_ILi1EEESI_SI_EEESC_SE_Li256ELb1ELb1ELb0ELb0EEENS1_19SingleTileSchedulerILb1ELb0ELb1ELi128EEEEEEEEEvNT_6ParamsE$_ZZN5flash25CollectiveMainloopFwdSm80ILi8ELi1ELb0EN4cute5tupleIJNS1_1CILi128EEENS3_ILi48EEENS3_ILi256EEEEEELi256EN7cutlass10bfloat16_tEfNS8_4arch4Sm80ELb0ELb1ELb0ELb1ELb1ELb1ELb1ELb0EE3mmaINS_16FlashAttnFwdSm80ISC_NS_21CollectiveEpilogueFwdINS2_IJS4_S6_S5_EEENS2_IJNS3_ILi1EEESH_SH_EEES9_SB_Li256ELb1ELb1ELb0ELb0EEENS_19SingleTileSchedulerILb1ELb0ELb1ELi128EEEE13SharedStorageENS1_6TensorINS1_11ArrayEngineIfLm128EEENS1_6LayoutINS2_IJNS2_IJNS3_ILi2EEESS_EEESH_NS3_ILi32EEEEEENS2_IJNS2_IJSH_SS_EEENS3_ILi0EEENS3_ILi4EEEEEEEEEENS_7SoftmaxILi2ELi0EEEEEbRKNSC_6ParamsERT0_RT1_iRKNS_16SeqlenInfoQKNewKILb1ELb1EEENS2_IJiiiiEEERT_ENKUlvE_clEv:
        /* <DEDUP_REMOVED lines=9> */
[----:B------:R-:W-:Y:S05]  /*1c7a0*/  RET.REL.NODEC R2 `(_ZN7cutlass13device_kernelIN5flash19enable_sm80_to_sm89INS1_16FlashAttnFwdSm80INS1_25CollectiveMainloopFwdSm80ILi8ELi1ELb0EN4cute5tupleIJNS5_1CILi128EEENS7_ILi48EEENS7_ILi256EEEEEELi256ENS_10bfloat16_tEfNS_4arch4Sm80ELb0ELb1ELb0ELb1ELb1ELb1ELb1ELb0EEENS1_21CollectiveEpilogueFwdINS6_IJS8_SA_S9_EEENS6_IJNS7_ILi1EEESI_SI_EEESC_SE_Li256ELb1ELb1ELb0ELb0EEENS1_19SingleTileSchedulerILb1ELb0ELb1ELi128EEEEEEEEEvNT_6ParamsE) ;  /* 0xfffe385002007950 */ /* 0x000fea0003c3ffff */
.L_x_3224:
        /* <DEDUP_REMOVED lines=52> */
.L_x_3300:
[----:B------:R-:W-:Y:S05]  /*1caf0*/  BRA.DIV ~URZ, `(.L_x_3227) ;  /* 0x00009bf27f007947 */ /* 0x000fea000b800000 */
[----:B------:R3:W4:Y:S01]  /*1cb00*/  SHFL.IDX PT, R12, R34, RZ, 0x181f ;  /* 0x00181fff220c7589 */ /* 0x00072200000e0000 */
[----:B--2---:R-:W-:-:S03]  /*1cb10*/  MOV R13, R11 ;  /* 0x0000000b000d7202 */ /* 0x004fc60000000f00 */
[----:B------:R3:W2:Y:S04]  /*1cb20*/  SHFL.IDX PT, R14, R24, RZ, 0x181f ;  /* 0x00181fff180e7589 */ /* 0x0006a800000e0000 */
[----:B------:R3:W1:Y:S02]  /*1cb30*/  SHFL.IDX PT, R3, R37, RZ, 0x181f ;  /* 0x00181fff25037589 */ /* 0x00066400000e0000 */
.L_x_3301:
        /* <DEDUP_REMOVED lines=60> */
.L_x_3229:
[----:B------:R-:W-:Y:S05]  /*1cf00*/  BSYNC B0 ;  /* 0x0000000000007941 */ /* 0x000fea0003800000 */
.L_x_3228:
        /* <DEDUP_REMOVED lines=29> */
.L_x_3302:
        /* <DEDUP_REMOVED lines=52> */
.L_x_3232:
[----:B------:R-:W-:Y:S05]  /*1d420*/  BSYNC B0 ;  /* 0x0000000000007941 */ /* 0x000fea0003800000 */
.L_x_3231:
        /* <DEDUP_REMOVED lines=26> */
.L_x_3303:
[----:B------:R-:W-:Y:S05]  /*1d5d0*/  BRA.DIV ~URZ, `(.L_x_3234) ;  /* 0x000094e27f007947 */ /* 0x000fea000b800000 */
[----:B------:R4:W1:Y:S01]  /*1d5e0*/  SHFL.IDX PT, R12, R34, 0x2, 0x181f ;  /* 0x00581f00220c7f89 */ /* 0x00086200000e0000 */
[----:B--23--:R-:W-:-:S03]  /*1d5f0*/  MOV R13, R11 ;  /* 0x0000000b000d7202 */ /* 0x00cfc60000000f00 */
[----:B------:R4:W2:Y:S04]  /*1d600*/  SHFL.IDX PT, R14, R24, 0x2, 0x181f ;  /* 0x00581f00180e7f89 */ /* 0x0008a800000e0000 */
[----:B------:R4:W3:Y:S02]  /*1d610*/  SHFL.IDX PT, R2, R37, 0x2, 0x181f ;  /* 0x00581f0025027f89 */ /* 0x0008e400000e0000 */
.L_x_3304:
        /* <DEDUP_REMOVED lines=53> */
.L_x_3236:
[----:B------:R-:W-:Y:S05]  /*1d970*/  BSYNC B0 ;  /* 0x0000000000007941 */ /* 0x000fea0003800000 */
.L_x_3235:
        /* <DEDUP_REMOVED lines=27> */
.L_x_3305:
        /* <DEDUP_REMOVED lines=8> */
.L_x_3306:
        /* <DEDUP_REMOVED lines=52> */
.L_x_3240:
[----:B------:R-:W-:Y:S05]  /*1def0*/  BSYNC B0 ;  /* 0x0000000000007941 */ /* 0x000fea0003800000 */
.L_x_3239:
        /* <DEDUP_REMOVED lines=102> */
.L_x_3244:
[----:B------:R-:W-:Y:S05]  /*1e560*/  BSYNC B0 ;  /* 0x0000000000007941 */ /* 0x000fea0003800000 */
.L_x_3243:
        /* <DEDUP_REMOVED lines=50> */
.L_x_3246:
[----:B------:R-:W-:Y:S05]  /*1e890*/  BSYNC B0 ;  /* 0x0000000000007941 */ /* 0x000fea0003800000 */
.L_x_3245:
        /* <DEDUP_REMOVED lines=50> */
.L_x_3248:
[----:B------:R-:W-:Y:S05]  /*1ebc0*/  BSYNC B0 ;  /* 0x0000000000007941 */ /* 0x000fea0003800000 */
.L_x_3247:
        /* <DEDUP_REMOVED lines=49> */
.L_x_3242:
[----:B------:R-:W-:Y:S05]  /*1eee0*/  BSYNC B1 ;  /* 0x0000000000017941 */ /* 0x000fea0003800000 */
.L_x_3241:
        /* <DEDUP_REMOVED lines=53> */
.L_x_3252:
[----:B------:R-:W-:Y:S05]  /*1f240*/  BSYNC B0 ;  /* 0x0000000000007941 */ /* 0x000fea0003800000 */
.L_x_3251:
        /* <DEDUP_REMOVED lines=50> */
.L_x_3254:
[----:B------:R-:W-:Y:S05]  /*1f570*/  BSYNC B0 ;  /* 0x0000000000007941 */ /* 0x000fea0003800000 */
.L_x_3253:
        /* <DEDUP_REMOVED lines=50> */
.L_x_3256:
[----:B------:R-:W-:Y:S05]  /*1f8a0*/  BSYNC B0 ;  /* 0x0000000000007941 */ /* 0x000fea0003800000 */
.L_x_3255:
        /* <DEDUP_REMOVED lines=49> */
.L_x_3250:
[----:B------:R-:W-:Y:S05]  /*1fbc0*/  BSYNC B1 ;  /* 0x0000000000017941 */ /* 0x000fea0003800000 */
.L_x_3249:
        /* <DEDUP_REMOVED lines=53> */
.L_x_3260:
[----:B------:R-:W-:Y:S05]  /*1ff20*/  BSYNC B0 ;  /* 0x0000000000007941 */ /* 0x000fea0003800000 */
.L_x_3259:
        /* <DEDUP_REMOVED lines=50> */
.L_x_3262:
[----:B------:R-:W-:Y:S05]  /*20250*/  BSYNC B0 ;  /* 0x0000000000007941 */ /* 0x000fea0003800000 */
.L_x_3261:
        /* <DEDUP_REMOVED lines=50> */
.L_x_3264:
[----:B------:R-:W-:Y:S05]  /*20580*/  BSYNC B0 ;  /* 0x0000000000007941 */ /* 0x000fea0003800000 */
.L_x_3263:
        /* <DEDUP_REMOVED lines=49> */
.L_x_3258:
[----:B------:R-:W-:Y:S05]  /*208a0*/  BSYNC B1 ;  /* 0x0000000000017941 */ /* 0x000fea0003800000 */
.L_x_3257:
[----:B------:R-:W-:Y:S01]  /*208b0*/  IADD3 R2, R96, 0x60, RZ ;  /* 0x0000006060027810 */ /* 0x000fe20007ffe0ff */
[----:B------:R-:W-:-:S03]  /*208c0*/  IMAD.MOV.U32 R3, RZ, RZ, 0x0 ;  /* 0x00000000ff037424 */ /* 0x000fc600078e00ff */
[----:B------:R-:W-:Y:S01]  /*208d0*/  ISETP.GE.AND P0, PT, R2, R34, PT ;  /* 0x000000220200720c */ /* 0x000fe20003f06270 */
[----:B------:R-:W-:-:S12]  /*208e0*/  IMAD.MOV.U32 R2, RZ, RZ, R143 ;  /* 0x000000ffff027224 */ /* 0x000fd800078e008f */
[----:B------:R-:W-:Y:S05]  /*208f0*/  @P0 RET.REL.NODEC R2 `(_ZN7cutlass13device_kernelIN5flash19enable_sm80_to_sm89INS1_16FlashAttnFwdSm80INS1_25CollectiveMainloopFwdSm80ILi8ELi1ELb0EN4cute5tupleIJNS5_1CILi128EEENS7_ILi48EEENS7_ILi256EEEEEELi256ENS_10bfloat16_tEfNS_4arch4Sm80ELb0ELb1ELb0ELb1ELb1ELb1ELb1ELb0EEENS1_21CollectiveEpilogueFwdINS6_IJS8_SA_S9_EEENS6_IJNS7_ILi1EEESI_SI_EEESC_SE_Li256ELb1ELb1ELb0ELb0EEENS1_19SingleTileSchedulerILb1ELb0ELb1ELi128EEEEEEEEEvNT_6ParamsE) ;  /* 0xfffdf70002000950 */ /* 0x000fea0003c3ffff */
        /* <DEDUP_REMOVED lines=49> */
.L_x_3266:
[----:B------:R-:W-:Y:S05]  /*20c10*/  BSYNC B0 ;  /* 0x0000000000007941 */ /* 0x000fea0003800000 */
.L_x_3265:
        /* <DEDUP_REMOVED lines=50> */
.L_x_3268:
[----:B------:R-:W-:Y:S05]  /*20f40*/  BSYNC B0 ;  /* 0x0000000000007941 */ /* 0x000fea0003800000 */
.L_x_3267:
        /* <DEDUP_REMOVED lines=50> */
.L_x_3270:
[----:B------:R-:W-:Y:S05]  /*21270*/  BSYNC B0 ;  /* 0x0000000000007941 */ /* 0x000fea0003800000 */
.L_x_3269:
[----:B------:R-:W-:Y:S01]  /*21280*/  IADD3 R23, R23, 0x60, RZ ;  /* 0x0000006017177810 */ /* 0x000fe20007ffe0ff */
[----:B------:R-:W-:Y:S02]  /*21290*/  IMAD.MOV.U32 R2, RZ, RZ, R143 ;  /* 0x000000ffff027224 */ /* 0x000fe400078e008f */
[----:B------:R-:W-:Y:S01]  /*212a0*/  IMAD.MOV.U32 R3, RZ, RZ, 0x0 ;  /* 0x00000000ff037424 */ /* 0x000fe200078e00ff */
[----:B------:R-:W-:-:S13]  /*212b0*/  ISETP.GE.AND P0, PT, R23, R36, PT ;  /* 0x000000241700720c */ /* 0x000fda0003f06270 */
[----:B------:R-:W-:Y:S05]  /*212c0*/  @P0 RET.REL.NODEC R2 `(_ZN7cutlass13device_kernelIN5flash19enable_sm80_to_sm89INS1_16FlashAttnFwdSm80INS1_25CollectiveMainloopFwdSm80ILi8ELi1ELb0EN4cute5tupleIJNS5_1CILi128EEENS7_ILi48EEENS7_ILi256EEEEEELi256ENS_10bfloat16_tEfNS_4arch4Sm80ELb0ELb1ELb0ELb1ELb1ELb1ELb1ELb0EEENS1_21CollectiveEpilogueFwdINS6_IJS8_SA_S9_EEENS6_IJNS7_ILi1EEESI_SI_EEESC_SE_Li256ELb1ELb1ELb0ELb0EEENS1_19SingleTileSchedulerILb1ELb0ELb1ELi128EEEEEEEEEvNT_6ParamsE) ;  /* 0xfffded3002000950 */ /* 0x000fea0003c3ffff */
        /* <DEDUP_REMOVED lines=48> */
[----:B------:R-:W-:Y:S05]  /*215d0*/  RET.REL.NODEC R2 `(_ZN7cutlass13device_kernelIN5flash19enable_sm80_to_sm89INS1_16FlashAttnFwdSm80INS1_25CollectiveMainloopFwdSm80ILi8ELi1ELb0EN4cute5tupleIJNS5_1CILi128EEENS7_ILi48EEENS7_ILi256EEEEEELi256ENS_10bfloat16_tEfNS_4arch4Sm80ELb0ELb1ELb0ELb1ELb1ELb1ELb1ELb0EEENS1_21CollectiveEpilogueFwdINS6_IJS8_SA_S9_EEENS6_IJNS7_ILi1EEESI_SI_EEESC_SE_Li256ELb1ELb1ELb0ELb0EEENS1_19SingleTileSchedulerILb1ELb0ELb1ELi128EEEEEEEEEvNT_6ParamsE) ;  /* 0xfffdea2002007950 */ /* 0x000fea0003c3ffff */
.L_x_3225:
        /* <DEDUP_REMOVED lines=28> */
.L_x_3307:
[----:B------:R-:W-:Y:S05]  /*217a0*/  BRA.DIV ~URZ, `(.L_x_3272) ;  /* 0x000056e27f007947 */ /* 0x000fea000b800000 */
[----:B------:R3:W4:Y:S01]  /*217b0*/  SHFL.IDX PT, R12, R28, RZ, 0x181f ;  /* 0x00181fff1c0c7589 */ /* 0x00072200000e0000 */
[----:B--2---:R-:W-:-:S03]  /*217c0*/  MOV R13, R11 ;  /* 0x0000000b000d7202 */ /* 0x004fc60000000f00 */
[----:B------:R3:W2:Y:S04]  /*217d0*/  SHFL.IDX PT, R14, R19, RZ, 0x181f ;  /* 0x00181fff130e7589 */ /* 0x0006a800000e0000 */
[----:B------:R3:W1:Y:S02]  /*217e0*/  SHFL.IDX PT, R3, R29, RZ, 0x181f ;  /* 0x00181fff1d037589 */ /* 0x00066400000e0000 */
.L_x_3308:
        /* <DEDUP_REMOVED lines=42> */
.L_x_3274:
[----:B------:R-:W-:Y:S05]  /*21a90*/  BSYNC B0 ;  /* 0x0000000000007941 */ /* 0x000fea0003800000 */
.L_x_3273:
        /* <DEDUP_REMOVED lines=31> */
.L_x_3309:
        /* <DEDUP_REMOVED lines=34> */
.L_x_3277:
[----:B------:R-:W-:Y:S05]  /*21eb0*/  BSYNC B0 ;  /* 0x0000000000007941 */ /* 0x000fea0003800000 */
.L_x_3276:
        /* <DEDUP_REMOVED lines=26> */
.L_x_3310:
[----:B------:R-:W-:Y:S05]  /*22060*/  BRA.DIV ~URZ, `(.L_x_3279) ;  /* 0x000051e27f007947 */ /* 0x000fea000b800000 */
[----:B------:R3:W4:Y:S01]  /*22070*/  SHFL.IDX PT, R12, R28, 0x2, 0x181f ;  /* 0x00581f001c0c7f89 */ /* 0x00072200000e0000 */
[----:B--2---:R-:W-:-:S03]  /*22080*/  MOV R13, R11 ;  /* 0x0000000b000d7202 */ /* 0x004fc60000000f00 */
[----:B------:R3:W2:Y:S04]  /*22090*/  SHFL.IDX PT, R14, R19, 0x2, 0x181f ;  /* 0x00581f00130e7f89 */ /* 0x0006a800000e0000 */
[----:B------:R3:W1:Y:S02]  /*220a0*/  SHFL.IDX PT, R2, R29, 0x2, 0x181f ;  /* 0x00581f001d027f89 */ /* 0x00066400000e0000 */
.L_x_3311:
        /* <DEDUP_REMOVED lines=35> */
.L_x_3281:
[----:B------:R-:W-:Y:S05]  /*222e0*/  BSYNC B0 ;  /* 0x0000000000007941 */ /* 0x000fea0003800000 */
.L_x_3280:
        /* <DEDUP_REMOVED lines=27> */
.L_x_3312:
        /* <DEDUP_REMOVED lines=8> */
.L_x_3313:
        /* <DEDUP_REMOVED lines=34> */
.L_x_3285:
[----:B------:R-:W-:Y:S05]  /*22740*/  BSYNC B0 ;  /* 0x0000000000007941 */ /* 0x000fea0003800000 */
.L_x_3284:
        /* <DEDUP_REMOVED lines=152> */
.L_x_3289:
[----:B------:R-:W-:Y:S05]  /*230d0*/  BSYNC B0 ;  /* 0x0000000000007941 */ /* 0x000fea0003800000 */
.L_x_3288:
        /* <DEDUP_REMOVED lines=122> */
.L_x_3287:
[----:B------:R-:W-:Y:S05]  /*23880*/  BSYNC B1 ;  /* 0x0000000000017941 */ /* 0x000fea0003800000 */
.L_x_3286:
        /* <DEDUP_REMOVED lines=119> */
.L_x_3293:
[----:B------:R-:W-:Y:S05]  /*24000*/  BSYNC B0 ;  /* 0x0000000000007941 */ /* 0x000fea0003800000 */
.L_x_3292:
        /* <DEDUP_REMOVED lines=122> */
.L_x_3291:
[----:B------:R-:W-:Y:S05]  /*247b0*/  BSYNC B1 ;  /* 0x0000000000017941 */ /* 0x000fea0003800000 */
.L_x_3290:
        /* <DEDUP_REMOVED lines=119> */
.L_x_3297:
[----:B------:R-:W-:Y:S05]  /*24f30*/  BSYNC B0 ;  /* 0x0000000000007941 */ /* 0x000fea0003800000 */
.L_x_3296:
        /* <DEDUP_REMOVED lines=122> */
.L_x_3295:
[----:B------:R-:W-:Y:S05]  /*256e0*/  BSYNC B1 ;  /* 0x0000000000017941 */ /* 0x000fea0003800000 */
.L_x_3294:
[----:B------:R-:W-:Y:S01]  /*256f0*/  IADD3 R2, R96, 0x60, RZ ;  /* 0x0000006060027810 */ /* 0x000fe20007ffe0ff */
[----:B-1----:R-:W-:-:S02]  /*25700*/  IMAD.MOV.U32 R12, RZ, RZ, R143 ;  /* 0x000000ffff0c7224 */ /* 0x002fc400078e008f */
[----:B------:R-:W-:Y:S01]  /*25710*/  IMAD.MOV.U32 R13, RZ, RZ, 0x0 ;  /* 0x00000000ff0d7424 */ /* 0x000fe200078e00ff */
[----:B------:R-:W-:-:S13]  /*25720*/  ISETP.GE.AND P0, PT, R2, R66, PT ;  /* 0x000000420200720c */ /* 0x000fda0003f06270 */
[----:B------:R-:W-:Y:S05]  /*25730*/  @P0 RET.REL.NODEC R12 `(_ZN7cutlass13device_kernelIN5flash19enable_sm80_to_sm89INS1_16FlashAttnFwdSm80INS1_25CollectiveMainloopFwdSm80ILi8ELi1ELb0EN4cute5tupleIJNS5_1CILi128EEENS7_ILi48EEENS7_ILi256EEEEEELi256ENS_10bfloat16_tEfNS_4arch4Sm80ELb0ELb1ELb0ELb1ELb1ELb1ELb1ELb0EEENS1_21CollectiveEpilogueFwdINS6_IJS8_SA_S9_EEENS6_IJNS7_ILi1EEESI_SI_EEESC_SE_Li256ELb1ELb1ELb0ELb0EEENS1_19SingleTileSchedulerILb1ELb0ELb1ELi128EEEEEEEEEvNT_6ParamsE) ;  /* 0xfffda8c00c000950 */ /* 0x000fea0003c3ffff */
        /* <DEDUP_REMOVED lines=115> */
.L_x_3299:
[----:B------:R-:W-:Y:S05]  /*25e70*/  BSYNC B0 ;  /* 0x0000000000007941 */ /* 0x000fea0003800000 */
.L_x_3298:
[----:B------:R-:W-:Y:S01]  /*25e80*/  IADD3 R3, R64, 0x40, RZ ;  /* 0x0000004040037810 */ /* 0x000fe20007ffe0ff */
[----:B-1----:R-:W-:Y:S02]  /*25e90*/  IMAD.MOV.U32 R12, RZ, RZ, R143 ;  /* 0x000000ffff0c7224 */ /* 0x002fe400078e008f */
[----:B------:R-:W-:Y:S01]  /*25ea0*/  IMAD.MOV.U32 R13, RZ, RZ, 0x0 ;  /* 0x00000000ff0d7424 */ /* 0x000fe200078e00ff */
[----:B------:R-:W-:-:S13]  /*25eb0*/  ISETP.GE.AND P0, PT, R3, R36, PT ;  /* 0x000000240300720c */ /* 0x000fda0003f06270 */
[----:B------:R-:W-:Y:S05]  /*25ec0*/  @P0 RET.REL.NODEC R12 `(_ZN7cutlass13device_kernelIN5flash19enable_sm80_to_sm89INS1_16FlashAttnFwdSm80INS1_25CollectiveMainloopFwdSm80ILi8ELi1ELb0EN4cute5tupleIJNS5_1CILi128EEENS7_ILi48EEENS7_ILi256EEEEEELi256ENS_10bfloat16_tEfNS_4arch4Sm80ELb0ELb1ELb0ELb1ELb1ELb1ELb1ELb0EEENS1_21CollectiveEpilogueFwdINS6_IJS8_SA_S9_EEENS6_IJNS7_ILi1EEESI_SI_EEESC_SE_Li256ELb1ELb1ELb0ELb0EEENS1_19SingleTileSchedulerILb1ELb0ELb1ELi128EEEEEEEEEvNT_6ParamsE) ;  /* 0xfffda1300c000950 */ /* 0x000fea0003c3ffff */
        /* <DEDUP_REMOVED lines=121> */
[----:B------:R-:W-:Y:S05]  /*26660*/  RET.REL.NODEC R2 `(_ZN7cutlass13device_kernelIN5flash19enable_sm80_to_sm89INS1_16FlashAttnFwdSm80INS1_25CollectiveMainloopFwdSm80ILi8ELi1ELb0EN4cute5tupleIJNS5_1CILi128EEENS7_ILi48EEENS7_ILi256EEEEEELi256ENS_10bfloat16_tEfNS_4arch4Sm80ELb0ELb1ELb0ELb1ELb1ELb1ELb1ELb0EEENS1_21CollectiveEpilogueFwdINS6_IJS8_SA_S9_EEENS6_IJNS7_ILi1EEESI_SI_EEESC_SE_Li256ELb1ELb1ELb0ELb0EEENS1_19SingleTileSchedulerILb1ELb0ELb1ELi128EEEEEEEEEvNT_6ParamsE) ;  /* 0xfffd999002007950 */ /* 0x000fea0003c3ffff */
.L_x_3226:
        /* <DEDUP_REMOVED lines=8> */
.L_x_3227:
[----:B------:R-:W-:Y:S01]  /*266f0*/  IMAD.MOV.U32 R184, RZ, RZ, R34 ;  /* 0x000000ffffb87224 */ /* 0x000fe200078e0022 */
[----:B------:R-:W-:Y:S01]  /*26700*/  MOV R3, 0x181f ;  /* 0x0000181f00037802 */ /* 0x000fe20000000f00 */
[----:B------:R-:W-:Y:S01]  /*26710*/  IMAD.MOV.U32 R187, RZ, RZ, RZ ;  /* 0x000000ffffbb7224 */ /* 0x000fe200078e00ff */
[----:B------:R-:W-:Y:S02]  /*26720*/  MOV R189, 0xffffffff ;  /* 0xffffffff00bd7802 */ /* 0x000fe40000000f00 */
[----:B------:R-:W-:Y:S02]  /*26730*/  MOV R2, 0x26750 ;  /* 0x0002675000027802 */ /* 0x000fe40000000f00 */
[----:B-12---:R-:W-:Y:S05]  /*26740*/  CALL.REL.NOINC `($__internal_17_$__cuda_sm70_shflsync_idx_p) ;  /* 0x00000eb000007944 */ /* 0x006fea0003c00000 */
[----:B------:R-:W-:Y:S01]  /*26750*/  IMAD.MOV.U32 R184, RZ, RZ, R24 ;  /* 0x000000ffffb87224 */ /* 0x000fe200078e0018 */
[----:B------:R-:W-:Y:S01]  /*26760*/  MOV R3, 0x181f ;  /* 0x0000181f00037802 */ /* 0x000fe20000000f00 */
[----:B------:R-:W-:Y:S01]  /*26770*/  IMAD.MOV.U32 R187, RZ, RZ, RZ ;  /* 0x000000ffffbb7224 */ /* 0x000fe200078e00ff */
[----:B------:R-:W-:Y:S01]  /*26780*/  MOV R12, R188 ;  /* 0x000000bc000c7202 */ /* 0x000fe20000000f00 */
[----:B------:R-:W-:Y:S01]  /*26790*/  IMAD.MOV.U32 R189, RZ, RZ, -0x1 ;  /* 0xffffffffffbd7424 */ /* 0x000fe200078e00ff */
[----:B------:R-:W-:-:S02]  /*267a0*/  MOV R13, R11 ;  /* 0x0000000b000d7202 */ /* 0x000fc40000000f00 */
[----:B------:R-:W-:Y:S02]  /*267b0*/  MOV R2, 0x267d0 ;  /* 0x000267d000027802 */ /* 0x000fe40000000f00 */
[----:B------:R-:W-:Y:S05]  /*267c0*/  CALL.REL.NOINC `($__internal_17_$__cuda_sm70_shflsync_idx_p) ;  /* 0x00000e3000007944 */ /* 0x000fea0003c00000 */
[----:B------:R-:W-:Y:S01]  /*267d0*/  IMAD.MOV.U32 R14, RZ, RZ, R188 ;  /* 0x000000ffff0e7224 */ /* 0x000fe200078e00bc */
[----:B------:R-:W-:Y:S01]  /*267e0*/  MOV R184, R37 ;  /* 0x0000002500b87202 */ /* 0x000fe20000000f00 */
[----:B------:R-:W-:Y:S01]  /*267f0*/  IMAD.MOV.U32 R187, RZ, RZ, RZ ;  /* 0x000000ffffbb7224 */ /* 0x000fe200078e00ff */
[----:B------:R-:W-:Y:S01]  /*26800*/  MOV R3, 0x181f ;  /* 0x0000181f00037802 */ /* 0x000fe20000000f00 */
[----:B------:R-:W-:Y:S01]  /*26810*/  IMAD.MOV.U32 R189, RZ, RZ, -0x1 ;  /* 0xffffffffffbd7424 */ /* 0x000fe200078e00ff */
[----:B------:R-:W-:Y:S02]  /*26820*/  MOV R2, 0x26840 ;  /* 0x0002684000027802 */ /* 0x000fe40000000f00 */
[----:B------:R-:W-:Y:S05]  /*26830*/  CALL.REL.NOINC `($__internal_17_$__cuda_sm70_shflsync_idx_p) ;  /* 0x00000dc000007944 */ /* 0x000fea0003c00000 */
[----:B------:R-:W-:Y:S01]  /*26840*/  MOV R3, R188 ;  /* 0x000000bc00037202 */ /* 0x000fe20000000f00 */
[----:B------:R-:W-:Y:S05]  /*26850*/  BRA `(.L_x_3301) ;  /* 0xffff62e000007947 */ /* 0x000fea000383ffff */
.L_x_3230:
[----:B------:R-:W-:Y:S01]  /*26860*/  IMAD.MOV.U32 R184, RZ, RZ, R22 ;  /* 0x000000ffffb87224 */ /* 0x000fe200078e0016 */
[----:B------:R-:W-:Y:S01]  /*26870*/  MOV R3, 0x181f ;  /* 0x0000181f00037802 */ /* 0x000fe20000000f00 */
[----:B------:R-:W-:Y:S01]  /*26880*/  IMAD.MOV.U32 R187, RZ, RZ, 0x1 ;  /* 0x00000001ffbb7424 */ /* 0x000fe200078e00ff */
[----:B------:R-:W-:Y:S02]  /*26890*/  MOV R189, 0xffffffff ;  /* 0xffffffff00bd7802 */ /* 0x000fe40000000f00 */
[----:B------:R-:W-:-:S02]  /*268a0*/  MOV R2, 0x268c0 ;  /* 0x000268c000027802 */ /* 0x000fc40000000f00 */
[----:B---3--:R-:W-:Y:S05]  /*268b0*/  CALL.REL.NOINC `($__internal_17_$__cuda_sm70_shflsync_idx_p) ;  /* 0x00000d4000007944 */ /* 0x008fea0003c00000 */
[----:B------:R-:W-:Y:S01]  /*268c0*/  IMAD.MOV.U32 R11, RZ, RZ, R188 ;  /* 0x000000ffff0b7224 */ /* 0x000fe200078e00bc */
[----:B------:R-:W-:Y:S01]  /*268d0*/  MOV R184, R34 ;  /* 0x0000002200b87202 */ /* 0x000fe20000000f00 */
[----:B------:R-:W-:Y:S01]  /*268e0*/  IMAD.MOV.U32 R187, RZ, RZ, 0x1 ;  /* 0x00000001ffbb7424 */ /* 0x000fe200078e00ff */
[----:B------:R-:W-:Y:S01]  /*268f0*/  MOV R3, 0x181f ;  /* 0x0000181f00037802 */ /* 0x000fe20000000f00 */
[----:B------:R-:W-:Y:S01]  /*26900*/  IMAD.MOV.U32 R189, RZ, RZ, -0x1 ;  /* 0xffffffffffbd7424 */ /* 0x000fe200078e00ff */
[----:B------:R-:W-:-:S02]  /*26910*/  MOV R2, 0x26930 ;  /* 0x0002693000027802 */ /* 0x000fc40000000f00 */
[----:B------:R-:W-:Y:S05]  /*26920*/  CALL.REL.NOINC `($__internal_17_$__cuda_sm70_shflsync_idx_p) ;  /* 0x00000cd000007944 */ /* 0x000fea0003c00000 */
[----:B------:R-:W-:Y:S01]  /*26930*/  IMAD.MOV.U32 R184, RZ, RZ, R24 ;  /* 0x000000ffffb87224 */ /* 0x000fe200078e0018 */
[----:B------:R-:W-:Y:S01]  /*26940*/  MOV R3, 0x181f ;  /* 0x0000181f00037802 */ /* 0x000fe20000000f00 */
[----:B------:R-:W-:Y:S01]  /*26950*/  IMAD.MOV.U32 R187, RZ, RZ, 0x1 ;  /* 0x00000001ffbb7424 */ /* 0x000fe200078e00ff */
[----:B------:R-:W-:Y:S01]  /*26960*/  MOV R12, R188 ;  /* 0x000000bc000c7202 */ /* 0x000fe20000000f00 */
[----:B------:R-:W-:Y:S01]  /*26970*/  IMAD.MOV.U32 R189, RZ, RZ, -0x1 ;  /* 0xffffffffffbd7424 */ /* 0x000fe200078e00ff */
[----:B------:R-:W-:-:S02]  /*26980*/  MOV R13, R11 ;  /* 0x0000000b000d7202 */ /* 0x000fc40000000f00 */
[----:B------:R-:W-:Y:S02]  /*26990*/  MOV R2, 0x269b0 ;  /* 0x000269b000027802 */ /* 0x000fe40000000f00 */
[----:B------:R-:W-:Y:S05]  /*269a0*/  CALL.REL.NOINC `($__internal_17_$__cuda_sm70_shflsync_idx_p) ;  /* 0x00000c5000007944 */ /* 0x000fea0003c00000 */
        /* <DEDUP_REMOVED lines=9> */
.L_x_3233:
[----:B------:R-:W-:Y:S01]  /*26a40*/  IMAD.MOV.U32 R184, RZ, RZ, R22 ;  /* 0x000000ffffb87224 */ /* 0x000fe200078e0016 */
[----:B------:R-:W-:Y:S01]  /*26a50*/  MOV R3, 0x181f ;  /* 0x0000181f00037802 */ /* 0x000fe20000000f00 */
[----:B------:R-:W-:Y:S01]  /*26a60*/  IMAD.MOV.U32 R187, RZ, RZ, 0x2 ;  /* 0x00000002ffbb7424 */ /* 0x000fe200078e00ff */
[----:B------:R-:W-:Y:S02]  /*26a70*/  MOV R189, 0xffffffff ;  /* 0xffffffff00bd7802 */ /* 0x000fe40000000f00 */
[----:B------:R-:W-:-:S02]  /*26a80*/  MOV R2, 0x26aa0 ;  /* 0x00026aa000027802 */ /* 0x000fc40000000f00 */
[----:B--2---:R-:W-:Y:S05]  /*26a90*/  CALL.REL.NOINC `($__internal_17_$__cuda_sm70_shflsync_idx_p) ;  /* 0x00000b6000007944 */ /* 0x004fea0003c00000 */
[----:B------:R-:W-:Y:S01]  /*26aa0*/  MOV R11, R188 ;  /* 0x000000bc000b7202 */ /* 0x000fe20000000f00 */
[----:B------:R-:W-:Y:S05]  /*26ab0*/  BRA `(.L_x_3303) ;  /* 0xffff6b1000007947 */ /* 0x000fea000383ffff */
.L_x_3234:
[----:B------:R-:W-:Y:S01]  /*26ac0*/  IMAD.MOV.U32 R184, RZ, RZ, R34 ;  /* 0x000000ffffb87224 */ /* 0x000fe200078e0022 */
[----:B------:R-:W-:Y:S01]  /*26ad0*/  MOV R3, 0x181f ;  /* 0x0000181f00037802 */ /* 0x000fe20000000f00 */
[----:B------:R-:W-:Y:S01]  /*26ae0*/  IMAD.MOV.U32 R187, RZ, RZ, 0x2 ;  /* 0x00000002ffbb7424 */ /* 0x000fe200078e00ff */
[----:B------:R-:W-:-:S02]  /*26af0*/  MOV R189, 0xffffffff ;  /* 0xffffffff00bd7802 */ /* 0x000fc40000000f00 */
[----:B------:R-:W-:Y:S02]  /*26b00*/  MOV R2, 0x26b20 ;  /* 0x00026b2000027802 */ /* 0x000fe40000000f00 */
[----:B-123--:R-:W-:Y:S05]  /*26b10*/  CALL.REL.NOINC `($__internal_17_$__cuda_sm70_shflsync_idx_p) ;  /* 0x00000ae000007944 */ /* 0x00efea0003c00000 */
[----:B------:R-:W-:Y:S01]  /*26b20*/  IMAD.MOV.U32 R184, RZ, RZ, R24 ;  /* 0x000000ffffb87224 */ /* 0x000fe200078e0018 */
[----:B------:R-:W-:Y:S01]  /*26b30*/  MOV R3, 0x181f ;  /* 0x0000181f00037802 */ /* 0x000fe20000000f00 */
[----:B------:R-:W-:Y:S01]  /*26b40*/  IMAD.MOV.U32 R187, RZ, RZ, 0x2 ;  /* 0x00000002ffbb7424 */ /* 0x000fe200078e00ff */
[----:B------:R-:W-:Y:S01]  /*26b50*/  MOV R12, R188 ;  /* 0x000000bc000c7202 */ /* 0x000fe20000000f00 */
[----:B------:R-:W-:Y:S01]  /*26b60*/  IMAD.MOV.U32 R189, RZ, RZ, -0x1 ;  /* 0xffffffffffbd7424 */ /* 0x000fe200078e00ff */
[----:B------:R-:W-:Y:S02]  /*26b70*/  MOV R13, R11 ;  /* 0x0000000b000d7202 */ /* 0x000fe40000000f00 */
[----:B------:R-:W-:Y:S02]  /*26b80*/  MOV R2, 0x26ba0 ;  /* 0x00026ba000027802 */ /* 0x000fe40000000f00 */
[----:B------:R-:W-:Y:S05]  /*26b90*/  CALL.REL.NOINC `($__internal_17_$__cuda_sm70_shflsync_idx_p) ;  /* 0x00000a6000007944 */ /* 0x000fea0003c00000 */
        /* <DEDUP_REMOVED lines=9> */
.L_x_3237:
[----:B------:R-:W-:Y:S01]  /*26c30*/  IMAD.MOV.U32 R184, RZ, RZ, R22 ;  /* 0x000000ffffb87224 */ /* 0x000fe200078e0016 */
[----:B------:R-:W-:Y:S01]  /*26c40*/  MOV R3, 0x181f ;  /* 0x0000181f00037802 */ /* 0x000fe20000000f00 */
[----:B------:R-:W-:Y:S01]  /*26c50*/  IMAD.MOV.U32 R187, RZ, RZ, 0x3 ;  /* 0x00000003ffbb7424 */ /* 0x000fe200078e00ff */
[----:B------:R-:W-:-:S02]  /*26c60*/  MOV R189, 0xffffffff ;  /* 0xffffffff00bd7802 */ /* 0x000fc40000000f00 */
[----:B------:R-:W-:Y:S02]  /*26c70*/  MOV R2, 0x26c90 ;  /* 0x00026c9000027802 */ /* 0x000fe40000000f00 */
[----:B----4-:R-:W-:Y:S05]  /*26c80*/  CALL.REL.NOINC `($__internal_17_$__cuda_sm70_shflsync_idx_p) ;  /* 0x0000097000007944 */ /* 0x010fea0003c00000 */
[----:B------:R-:W-:Y:S01]  /*26c90*/  MOV R13, R188 ;  /* 0x000000bc000d7202 */ /* 0x000fe20000000f00 */
[----:B------:R-:W-:Y:S05]  /*26ca0*/  BRA `(.L_x_3305) ;  /* 0xffff6e8000007947 */ /* 0x000fea000383ffff */
.L_x_3238:
[----:B------:R-:W-:Y:S01]  /*26cb0*/  IMAD.MOV.U32 R184, RZ, RZ, R34 ;  /* 0x000000ffffb87224 */ /* 0x000fe200078e0022 */
[----:B------:R-:W-:Y:S01]  /*26cc0*/  MOV R3, 0x181f ;  /* 0x0000181f00037802 */ /* 0x000fe20000000f00 */
[----:B------:R-:W-:Y:S01]  /*26cd0*/  IMAD.MOV.U32 R187, RZ, RZ, 0x3 ;  /* 0x00000003ffbb7424 */ /* 0x000fe200078e00ff */
[----:B------:R-:W-:Y:S02]  /*26ce0*/  MOV R189, 0xffffffff ;  /* 0xffffffff00bd7802 */ /* 0x000fe40000000f00 */
[----:B------:R-:W-:Y:S02]  /*26cf0*/  MOV R2, 0x26d10 ;  /* 0x00026d1000027802 */ /* 0x000fe40000000f00 */
[----:B-12-4-:R-:W-:Y:S05]  /*26d00*/  CALL.REL.NOINC `($__internal_17_$__cuda_sm70_shflsync_idx_p) ;  /* 0x000008f000007944 */ /* 0x016fea0003c00000 */
[----:B------:R-:W-:Y:S01]  /*26d10*/  IMAD.MOV.U32 R184, RZ, RZ, R24 ;  /* 0x000000ffffb87224 */ /* 0x000fe200078e0018 */
[----:B------:R-:W-:Y:S01]  /*26d20*/  MOV R187, 0x3 ;  /* 0x0000000300bb7802 */ /* 0x000fe20000000f00 */
[----:B------:R-:W-:Y:S01]  /*26d30*/  IMAD.MOV.U32 R3, RZ, RZ, 0x181f ;  /* 0x0000181fff037424 */ /* 0x000fe200078e00ff */
[----:B------:R-:W-:Y:S01]  /*26d40*/  MOV R189, 0xffffffff ;  /* 0xffffffff00bd7802 */ /* 0x000fe20000000f00 */
[----:B------:R-:W-:Y:S01]  /*26d50*/  IMAD.MOV.U32 R12, RZ, RZ, R188 ;  /* 0x000000ffff0c7224 */ /* 0x000fe200078e00bc */
[----:B------:R-:W-:-:S02]  /*26d60*/  MOV R2, 0x26d80 ;  /* 0x00026d8000027802 */ /* 0x000fc40000000f00 */
        /* <DEDUP_REMOVED lines=10> */
.L_x_3271:
        /* <DEDUP_REMOVED lines=8> */
.L_x_3272:
        /* <DEDUP_REMOVED lines=23> */
.L_x_3275:
        /* <DEDUP_REMOVED lines=29> */
.L_x_3278:
[----:B------:R-:W-:Y:S01]  /*271d0*/  IMAD.MOV.U32 R184, RZ, RZ, R18 ;  /* 0x000000ffffb87224 */ /* 0x000fe200078e0012 */
[----:B------:R-:W-:Y:S01]  /*271e0*/  MOV R3, 0x181f ;  /* 0x0000181f00037802 */ /* 0x000fe20000000f00 */
[----:B------:R-:W-:Y:S01]  /*271f0*/  IMAD.MOV.U32 R187, RZ, RZ, 0x2 ;  /* 0x00000002ffbb7424 */ /* 0x000fe200078e00ff */
[----:B------:R-:W-:-:S02]  /*27200*/  MOV R189, 0xffffffff ;  /* 0xffffffff00bd7802 */ /* 0x000fc40000000f00 */
[----:B------:R-:W-:Y:S02]  /*27210*/  MOV R2, 0x27230 ;  /* 0x0002723000027802 */ /* 0x000fe40000000f00 */
[----:B------:R-:W-:Y:S05]  /*27220*/  CALL.REL.NOINC `($__internal_17_$__cuda_sm70_shflsync_idx_p) ;  /* 0x000003d000007944 */ /* 0x000fea0003c00000 */
[----:B------:R-:W-:Y:S01]  /*27230*/  MOV R11, R188 ;  /* 0x000000bc000b7202 */ /* 0x000fe20000000f00 */
[----:B------:R-:W-:Y:S05]  /*27240*/  BRA `(.L_x_3310) ;  /* 0xffffae1000007947 */ /* 0x000fea000383ffff */
.L_x_3279:
[----:B------:R-:W-:Y:S01]  /*27250*/  IMAD.MOV.U32 R184, RZ, RZ, R28 ;  /* 0x000000ffffb87224 */ /* 0x000fe200078e001c */
[----:B------:R-:W-:Y:S01]  /*27260*/  MOV R3, 0x181f ;  /* 0x0000181f00037802 */ /* 0x000fe20000000f00 */
[----:B------:R-:W-:Y:S01]  /*27270*/  IMAD.MOV.U32 R187, RZ, RZ, 0x2 ;  /* 0x00000002ffbb7424 */ /* 0x000fe200078e00ff */
[----:B------:R-:W-:Y:S02]  /*27280*/  MOV R189, 0xffffffff ;  /* 0xffffffff00bd7802 */ /* 0x000fe40000000f00 */
[----:B------:R-:W-:Y:S02]  /*27290*/  MOV R2, 0x272b0 ;  /* 0x000272b000027802 */ /* 0x000fe40000000f00 */
[----:B-12---:R-:W-:Y:S05]  /*272a0*/  CALL.REL.NOINC `($__internal_17_$__cuda_sm70_shflsync_idx_p) ;  /* 0x0000035000007944 */ /* 0x006fea0003c00000 */
        /* <DEDUP_REMOVED lines=17> */
.L_x_3282:
[----:B------:R-:W-:Y:S01]  /*273c0*/  IMAD.MOV.U32 R184, RZ, RZ, R18 ;  /* 0x000000ffffb87224 */ /* 0x000fe200078e0012 */
[----:B------:R-:W-:Y:S01]  /*273d0*/  MOV R3, 0x181f ;  /* 0x0000181f00037802 */ /* 0x000fe20000000f00 */
[----:B------:R-:W-:Y:S01]  /*273e0*/  IMAD.MOV.U32 R187, RZ, RZ, 0x3 ;  /* 0x00000003ffbb7424 */ /* 0x000fe200078e00ff */
[----:B------:R-:W-:Y:S02]  /*273f0*/  MOV R189, 0xffffffff ;  /* 0xffffffff00bd7802 */ /* 0x000fe40000000f00 */
[----:B------:R-:W-:-:S02]  /*27400*/  MOV R2, 0x27420 ;  /* 0x0002742000027802 */ /* 0x000fc40000000f00 */
[----:B---3--:R-:W-:Y:S05]  /*27410*/  CALL.REL.NOINC `($__internal_17_$__cuda_sm70_shflsync_idx_p) ;  /* 0x000001e000007944 */ /* 0x008fea0003c00000 */
[----:B------:R-:W-:Y:S01]  /*27420*/  MOV R13, R188 ;  /* 0x000000bc000d7202 */ /* 0x000fe20000000f00 */
[----:B------:R-:W-:Y:S05]  /*27430*/  BRA `(.L_x_3312) ;  /* 0xffffb06000007947 */ /* 0x000fea000383ffff */
.L_x_3283:
        /* <DEDUP_REMOVED lines=9> */
[----:B------:R-:W-:Y:S01]  /*274d0*/  MOV R189, 0xffffffff ;  /* 0xffffffff00bd7802 */ /* 0x000fe20000000f00 */
[----:B------:R-:W-:Y:S01]  /*274e0*/  IMAD.MOV.U32 R12, RZ, RZ, R188 ;  /* 0x000000ffff0c7224 */ /* 0x000fe200078e00bc */
        /* <DEDUP_REMOVED lines=11> */
        .weak           $__internal_16_$__cuda_sm70_shflsync_bfly_p
        .type           $__internal_16_$__cuda_sm70_shflsync_bfly_p,@function
        .size           $__internal_16_$__cuda_sm70_shflsync_bfly_p,($__internal_17_$__cuda_sm70_shflsync_idx_p - $__internal_16_$__cuda_sm70_shflsync_bfly_p)
$__internal_16_$__cuda_sm70_shflsync_bfly_p:
[----:B------:R-:W-:Y:S02]  /*275a0*/  MOV R154, 0xffffffff ;  /* 0xffffffff009a7802 */ /* 0x000fe40000000f00 */
[----:B------:R-:W-:-:S02]  /*275b0*/  MOV R3, 0x1f ;  /* 0x0000001f00037802 */ /* 0x000fc40000000f00 */
[----:B------:R-:W-:Y:S04]  /*275c0*/  WARPSYNC R154 ;  /* 0x0000009a00007348 */ /* 0x000fe80003800000 */
[----:B------:R1:W2:Y:S02]  /*275d0*/  SHFL.BFLY PT, R0, R4, R0, R3 ;  /* 0x0c00000004007389 */ /* 0x0002a400000e0003 */
[----:B-1----:R-:W-:-:S04]  /*275e0*/  MOV R3, 0x0 ;  /* 0x0000000000037802 */ /* 0x002fc80000000f00 */
[----:B--2---:R-:W-:Y:S05]  /*275f0*/  RET.REL.NODEC R2 `(_ZN7cutlass13device_kernelIN5flash19enable_sm80_to_sm89INS1_16FlashAttnFwdSm80INS1_25CollectiveMainloopFwdSm80ILi8ELi1ELb0EN4cute5tupleIJNS5_1CILi128EEENS7_ILi48EEENS7_ILi256EEEEEELi256ENS_10bfloat16_tEfNS_4arch4Sm80ELb0ELb1ELb0ELb1ELb1ELb1ELb1ELb0EEENS1_21CollectiveEpilogueFwdINS6_IJS8_SA_S9_EEENS6_IJNS7_ILi1EEESI_SI_EEESC_SE_Li256ELb1ELb1ELb0ELb0EEENS1_19SingleTileSchedulerILb1ELb0ELb1ELi128EEEEEEEEEvNT_6ParamsE) ;  /* 0xfffd8a0002007950 */ /* 0x004fea0003c3ffff */
        .weak           $__internal_17_$__cuda_sm70_shflsync_idx_p
        .type           $__internal_17_$__cuda_sm70_shflsync_idx_p,@function
        .size           $__internal_17_$__cuda_sm70_shflsync_idx_p,(.L_x_3677 - $__internal_17_$__cuda_sm70_shflsync_idx_p)
$__internal_17_$__cuda_sm70_shflsync_idx_p:
[----:B------:R-:W-:Y:S04]  /*27600*/  WARPSYNC R189 ;  /* 0x000000bd00007348 */ /* 0x000fe80003800000 */
[----:B------:R1:W2:Y:S02]  /*27610*/  SHFL.IDX PT, R188, R184, R187, R3 ;  /* 0x000000bbb8bc7389 */ /* 0x0002a400000e0003 */
[----:B-1----:R-:W-:-:S04]  /*27620*/  MOV R3, 0x0 ;  /* 0x0000000000037802 */ /* 0x002fc80000000f00 */
[----:B--2---:R-:W-:Y:S05]  /*27630*/  RET.REL.NODEC R2 `(_ZN7cutlass13device_kernelIN5flash19enable_sm80_to_sm89INS1_16FlashAttnFwdSm80INS1_25CollectiveMainloopFwdSm80ILi8ELi1ELb0EN4cute5tupleIJNS5_1CILi128EEENS7_ILi48EEENS7_ILi256EEEEEELi256ENS_10bfloat16_tEfNS_4arch4Sm80ELb0ELb1ELb0ELb1ELb1ELb1ELb1ELb0EEENS1_21CollectiveEpilogueFwdINS6_IJS8_SA_S9_EEENS6_IJNS7_ILi1EEESI_SI_EEESC_SE_Li256ELb1ELb1ELb0ELb0EEENS1_19SingleTileSchedulerILb1ELb0ELb1ELi128EEEEEEEEEvNT_6ParamsE) ;  /* 0xfffd89c002007950 */ /* 0x004fea0003c3ffff */
.L_x_3314:
        /* <DEDUP_REMOVED lines=12> */
.L_x_3677:


//--------------------- .text._ZN7cutlass13device_kernelIN5flash19enable_sm80_to_sm89INS1_16FlashAttnFwdSm80INS1_25CollectiveMainloopFwdSm80ILi8ELi1ELb0EN4cute5tupleIJNS5_1CILi128EEENS7_ILi96EEENS7_ILi256EEEEEELi256ENS_10bfloat16_tEfNS_4arch4Sm80ELb1ELb0ELb0ELb0ELb1ELb0ELb1ELb0EEENS1_21CollectiveEpilogueFwdINS6_IJS8_SA_S9_EEENS6_IJNS7_ILi1EEESI_SI_EEESC_SE_Li256ELb0ELb1ELb0ELb0EEENS1_30DynamicPersistentTileSchedulerILi256ELi256ELb0ELb1ELb0EEEEEEEEEvNT_6ParamsE --------------------------
	.section	.text._ZN7cutlass13device_kernelIN5flash19enable_sm80_to_sm89INS1_16FlashAttnFwdSm80INS1_25CollectiveMainloopFwdSm80ILi8ELi1ELb0EN4cute5tupleIJNS5_1CILi128EEENS7_ILi96EEENS7_ILi256EEEEEELi256ENS_10bfloat16_tEfNS_4arch4Sm80ELb1ELb0ELb0ELb0ELb1ELb0ELb1ELb0EEENS1_21CollectiveEpilogueFwdINS6_IJS8_SA_S9_EEENS6_IJNS7_ILi1EEESI_SI_EEESC_SE_Li256ELb0ELb1ELb0ELb0EEENS1_30DynamicPersistentTileSchedulerILi256ELi256ELb0ELb1ELb0EEEEEEEEEvNT_6ParamsE,"ax",@progbits
	.sectioninfo	@"SHI_REGISTERS=255"
	.align	128
.text._ZN7cutlass13device_kernelIN5flash19enable_sm80_to_sm89INS1_16FlashAttnFwdSm80INS1_25CollectiveMainloopFwdSm80ILi8ELi1ELb0EN4cute5tupleIJNS5_1CILi128EEENS7_ILi96EEENS7_ILi256EEEEEELi256ENS_10bfloat16_tEfNS_4arch4Sm80ELb1ELb0ELb0ELb0ELb1ELb0ELb1ELb0EEENS1_21CollectiveEpilogueFwdINS6_IJS8_SA_S9_EEENS6_IJNS7_ILi1EEESI_SI_EEESC_SE_Li256ELb0ELb1ELb0ELb0EEENS1_30DynamicPersistentTileSchedulerILi256ELi256ELb0ELb1ELb0EEEEEEEEEvNT_6ParamsE:
        .type           _ZN7cutlass13device_kernelIN5flash19enable_sm80_to_sm89INS1_16FlashAttnFwdSm80INS1_25CollectiveMainloopFwdSm80ILi8ELi1ELb0EN4cute5tupleIJNS5_1CILi128EEENS7_ILi96EEENS7_ILi256EEEEEELi256ENS_10bfloat16_tEfNS_4arch4Sm80ELb1ELb0ELb0ELb0ELb1ELb0ELb1ELb0EEENS1_21CollectiveEpilogueFwdINS6_IJS8_SA_S9_EEENS6_IJNS7_ILi1EEESI_SI_EEESC_SE_Li256ELb0ELb1ELb0ELb0EEENS1_30DynamicPersistentTileSchedulerILi256ELi256ELb0ELb1ELb0EEEEEEEEEvNT_6ParamsE,@function
        .size           _ZN7cutlass13device_kernelIN5flash19enable_sm80_to_sm89INS1_16FlashAttnFwdSm80INS1_25CollectiveMainloopFwdSm80ILi8ELi1ELb0EN4cute5tupleIJNS5_1CILi128EEENS7_ILi96EEENS7_ILi256EEEEEELi256ENS_10bfloat16_tEfNS_4arch4Sm80ELb1ELb0ELb0ELb0ELb1ELb0ELb1ELb0EEENS1_21CollectiveEpilogueFwdINS6_IJS8_SA_S9_EEENS6_IJNS7_ILi1EEESI_SI_EEESC_SE_Li256ELb0ELb1ELb0ELb0EEENS1_30DynamicPersistentTileSchedulerILi256ELi256ELb0ELb1ELb0EEEEEEEEEvNT_6ParamsE,(.L_x_3681 - _ZN7cutlass13device_kernelIN5flash19enable_sm80_to_sm89INS1_16FlashAttnFwdSm80INS1_25CollectiveMainloopFwdSm80ILi8ELi1ELb0EN4cute5tupleIJNS5_1CILi128EEENS7_ILi96EEENS7_ILi256EEEEEELi256ENS_10bfloat16_tEfNS_4arch4Sm80ELb1ELb0ELb0ELb0ELb1ELb0ELb1ELb0EEENS1_21CollectiveEpilogueFwdINS6_IJS8_SA_S9_EEENS6_IJNS7_ILi1EEESI_SI_EEESC_SE_Li256ELb0ELb1ELb0ELb0EEENS1_30DynamicPersistentTileSchedulerILi256ELi256ELb0ELb1ELb0EEEEEEEEEvNT_6ParamsE)
        .other          _ZN7cutlass13device_kernelIN5flash19enable_sm80_to_sm89INS1_16FlashAttnFwdSm80INS1_25CollectiveMainloopFwdSm80ILi8ELi1ELb0EN4cute5tupleIJNS5_1CILi128EEENS7_ILi96EEENS7_ILi256EEEEEELi256ENS_10bfloat16_tEfNS_4arch4Sm80ELb1ELb0ELb0ELb0ELb1ELb0ELb1ELb0EEENS1_21CollectiveEpilogueFwdINS6_IJS8_SA_S9_EEENS6_IJNS7_ILi1EEESI_SI_EEESC_SE_Li256ELb0ELb1ELb0ELb0EEENS1_30DynamicPersistentTileSchedulerILi256ELi256ELb0ELb1ELb0EEEEEEEEEvNT_6ParamsE,@"STO_CUDA_ENTRY STV_DEFAULT"
_ZN7cutlass13device_kernelIN5flash19enable_sm80_to_sm89INS1_16FlashAttnFwdSm80INS1_25CollectiveMainloopFwdSm80ILi8ELi1ELb0EN4cute5tupleIJNS5_1CILi128EEENS7_ILi96EEENS7_ILi256EEEEEELi256ENS_10bfloat16_tEfNS_4arch4Sm80ELb1ELb0ELb0ELb0ELb1ELb0ELb1ELb0EEENS1_21CollectiveEpilogueFwdINS6_IJS8_SA_S9_EEENS6_IJNS7_ILi1EEESI_SI_EEESC_SE_Li256ELb0ELb1ELb0ELb0EEENS1_30DynamicPersistentTileSchedulerILi256ELi256ELb0ELb1ELb0EEEEEEEEEvNT_6ParamsE:
        /* <DEDUP_REMOVED lines=82> */
[----:B------:R-:W-:Y:S02]  /*0520*/  IADD3 R252, R245, 0x40, RZ ;  /* 0x00000040f5fc7810 */ /* 0x000fe40007ffe0ff */
[----:B------:R-:W-:Y:S01]  /*0530*/  R2P PR, R7, 0x6 ;  /* 0x0000000607007804 */ /* 0x000fe20000000000 */
[----:B------:R-:W-:Y:S01]  /*0540*/  IMAD.IADD R4, R2, 0x1, R0 ;  /* 0x0000000102047824 */ /* 0x000fe200078e0200 */
[----:B------:R-:W-:Y:S02]  /*0550*/  LEA.HI R0, R13, R19, RZ, 0x7 ;  /* 0x000000130d007211 */ /* 0x000fe400078f38ff */
[----:B------:R-:W-:Y:S02]  /*0560*/  IADD3 R251, R245, 0x80, RZ ;  /* 0x00000080f5fb7810 */ /* 0x000fe40007ffe0ff */
[----:B------:R-:W-:Y:S01]  /*0570*/  SHF.R.S32.HI R2, RZ, 0x7, R0 ;  /* 0x00000007ff027819 */ /* 0x000fe20000011400 */
[----:B------:R-:W-:Y:S01]  /*0580*/  IMAD R0, R17, 0x20, R18 ;  /* 0x0000002011007824 */ /* 0x000fe200078e0212 */
[----:B------:R-:W-:-:S02]  /*0590*/  IADD3 R2, R245, 0xc0, RZ ;  /* 0x000000c0f5027810 */ /* 0x000fc40007ffe0ff */
[CC--:B------:R-:W-:Y:S02]  /*05a0*/  IADD3 R239, R5.reuse, R232.reuse, R239 ;  /* 0x000000e805ef7210 */ /* 0x0c0fe40007ffe0ef */
[----:B------:R1:W-:Y:S01]  /*05b0*/  STL [R1+0x10], R0 ;  /* 0x0000100001007387 */ /* 0x0003e20000100800 */
[----:B------:R-:W-:Y:S02]  /*05c0*/  LOP3.LUT R232, R5, R232, RZ, 0xfc, !PT ;  /* 0x000000e805e87212 */ /* 0x000fe400078efcff */
        /* <DEDUP_REMOVED lines=24> */
[----:B------:R-:W-:Y:S01]  /*0750*/  IMAD.IADD R240, R239, 0x1, R233 ;  /* 0x00000001eff07824 */ /* 0x000fe200078e02e9 */
        /* <DEDUP_REMOVED lines=21> */
.L_x_3388:
        /* <DEDUP_REMOVED lines=19> */
.L_x_3316:
[----:B------:R-:W-:-:S04]  /*09e0*/  MOV R0, c[0x0][0x554] ;  /* 0x0001550000007a02 */ /* 0x000fc80000000f00 */
[----:B------:R-:W-:Y:S02]  /*09f0*/  ISETP.NE.AND P0, PT, R0, 0x1, PT ;  /* 0x000000010000780c */ /* 0x000fe40003f05270 */
[----:B------:R-:W-:-:S11]  /*0a00*/  MOV R0, R2 ;  /* 0x0000000200007202 */ /* 0x000fd60000000f00 */
[----:B------:R-:W-:-:S05]  /*0a10*/  @P0 IMAD.HI.U32 R4, R2, c[0x0][0x558], RZ ;  /* 0x0001560002040a27 */ /* 0x000fca00078e00ff */
[----:B------:R-:W-:-:S05]  /*0a20*/  @P0 SHF.R.U32.HI R0, RZ, c[0x0][0x55c], R4 ;  /* 0x00015700ff000a19 */ /* 0x000fca0000011604 */
[----:B------:R-:W-:Y:S02]  /*0a30*/  IMAD R4, R0, c[0x0][0x554], RZ ;  /* 0x0001550000047a24 */ /* 0x000fe400078e02ff */
.L_x_3317:
[----:B------:R-:W-:Y:S05]  /*0a40*/  BSYNC B0 ;  /* 0x0000000000007941 */ /* 0x000fea0003800000 */
.L_x_3315:
        /* <DEDUP_REMOVED lines=85> */
[----:B------:R-:W-:Y:S01]  /*0fa0*/  IMAD.MOV.U32 R162, RZ, RZ, RZ ;  /* 0x000000ffffa27224 */ /* 0x000fe200078e00ff */
[----:B------:R-:W-:Y:S01]  /*0fb0*/  CS2R R46, SRZ ;  /* 0x00000000002e7805 */ /* 0x000fe2000001ff00 */
[----:B------:R-:W-:Y:S01]  /*0fc0*/  MOV R158, RZ ;  /* 0x000000ff009e7202 */ /* 0x000fe20000000f00 */
[----:B------:R-:W-:Y:S01]  /*0fd0*/  CS2R R48, SRZ ;  /* 0x0000000000307805 */ /* 0x000fe2000001ff00 */
        /* <DEDUP_REMOVED lines=45> */
[----:B------:R-:W-:-:S05]  /*12b0*/  @P0 MOV R2, 0x4 ;  /* 0x0000000400020802 */ /* 0x000fca0000000f00 */
[----:B------:R-:W-:-:S05]  /*12c0*/  @P0 IMAD.WIDE R2, R12, R2, c[0x0][0x340] ;  /* 0x0000d0000c020625 */ /* 0x000fca00078e0202 */
[----:B------:R1:W5:Y:S01]  /*12d0*/  @P0 LDG.E R14, [R2.64] ;  /* 0x00000006020e0981 */ /* 0x000362000c1e1900 */
[----:B------:R-:W-:Y:S02]  /*12e0*/  SHF.R.S32.HI R15, RZ, 0x1f, R52 ;  /* 0x0000001fff0f7819 */ /* 0x000fe40000011434 */
[----:B------:R-:W-:Y:S02]  /*12f0*/  SHF.R.S32.HI R6, RZ, 0x1f, R12 ;  /* 0x0000001fff067819 */ /* 0x000fe4000001140c */
[----:B------:R-:W-:Y:S01]  /*1300*/  ISETP.GE.AND P6, PT, R245, c[0x0][0x198], PT ;  /* 0x00006600f5007a0c */ /* 0x000fe20003fc6270 */
[----:B------:R-:W-:Y:S01]  /*1310*/  IMAD R0, R15, c[0x0][0x1b8], RZ ;  /* 0x00006e000f007a24 */ /* 0x000fe200078e02ff */
[----:B------:R-:W-:Y:S02]  /*1320*/  ISETP.GE.AND P5, PT, R252, c[0x0][0x198], PT ;  /* 0x00006600fc007a0c */ /* 0x000fe40003fa6270 */
[----:B------:R-:W-:Y:S01]  /*1330*/  ISETP.GE.AND P4, PT, R251, c[0x0][0x198], PT ;  /* 0x00006600fb007a0c */ /* 0x000fe20003f86270 */
[----:B------:R-:W-:-:S02]  /*1340*/  IMAD R5, R52, c[0x0][0x1bc], R0 ;  /* 0x00006f0034057a24 */ /* 0x000fc400078e0200 */
        /* <DEDUP_REMOVED lines=8> */
[----:B--2---:R-:W-:-:S05]  /*13d0*/  IADD3 R4, R54, R55, RZ ;  /* 0x0000003736047210 */ /* 0x004fca0007ffe0ff */
[----:B------:R-:W-:-:S04]  /*13e0*/  @P2 IMAD.HI.U32 R7, R4, c[0x0][0x2c8], RZ ;  /* 0x0000b20004072a27 */ /* 0x000fc800078e00ff */
        /* <DEDUP_REMOVED lines=19> */
.L_x_3389:
[----:B------:R-:W-:Y:S05]  /*1520*/  BRA.DIV ~URZ, `(.L_x_3320) ;  /* 0x00012f827f007947 */ /* 0x000fea000b800000 */
[----:B------:R3:W4:Y:S02]  /*1530*/  SHFL.IDX PT, R0, R13, RZ, 0x181f ;  /* 0x00181fff0d007589 */ /* 0x00072400000e0000 */
.L_x_3390:
        /* <DEDUP_REMOVED lines=11> */
[----:B------:R-:W-:Y:S02]  /*15f0*/  SHF.R.S32.HI R2, RZ, 0x1f, R245 ;  /* 0x0000001fff027819 */ /* 0x000fe400000114f5 */
[CC--:B----4-:R-:W-:Y:S02]  /*1600*/  LEA R10, P0, R245.reuse, R0.reuse, 0x1 ;  /* 0x00000000f50a7211 */ /* 0x0d0fe400078008ff */
[----:B------:R-:W-:Y:S02]  /*1610*/  LEA R8, P2, R252, R0, 0x1 ;  /* 0x00000000fc087211 */ /* 0x000fe400078408ff */
[C---:B--2---:R-:W-:Y:S02]  /*1620*/  LEA.HI.X R11, R245.reuse, R4, R2, 0x1, P0 ;  /* 0x00000004f50b7211 */ /* 0x044fe400000f0c02 */
[----:B------:R-:W-:Y:S02]  /*1630*/  SHF.R.S32.HI R2, RZ, 0x1f, R252 ;  /* 0x0000001fff027819 */ /* 0x000fe400000114fc */
[C---:B------:R-:W-:Y:S01]  /*1640*/  IADD3 R17, R245.reuse, 0xc0, RZ ;  /* 0x000000c0f5117810 */ /* 0x040fe20007ffe0ff */
[----:B------:R-:W-:Y:S01]  /*1650*/  @!PT LDS RZ, [RZ] ;  /* 0x00000000fffff984 */ /* 0x000fe20000000800 */
[----:B------:R-:W-:Y:S01]  /*1660*/  @!PT LDS RZ, [RZ] ;  /* 0x00000000fffff984 */ /* 0x000fe20000000800 */
[----:B------:R-:W-:Y:S01]  /*1670*/  @!PT LDS RZ, [RZ] ;  /* 0x00000000fffff984 */ /* 0x000fe20000000800 */
[----:B------:R1:W-:Y:S01]  /*1680*/  LDGSTS.E.BYPASS.LTC128B.128 [R243+0x18100], [R10.64], !P6 ;  /* 0x181000000af37fae */ /* 0x0003e2000f101d46 */
[----:B------:R-:W-:-:S02]  /*1690*/  IADD3 R18, R245, 0xc0, RZ ;  /* 0x000000c0f5127810 */ /* 0x000fc40007ffe0ff */
[----:B------:R-:W-:Y:S02]  /*16a0*/  LEA R6, P1, R251, R0, 0x1 ;  /* 0x00000000fb067211 */ /* 0x000fe400078208ff */
[----:B------:R-:W-:Y:S02]  /*16b0*/  SHF.R.S32.HI R19, RZ, 0x1f, R251 ;  /* 0x0000001fff137819 */ /* 0x000fe400000114fb */
[----:B------:R-:W-:Y:S02]  /*16c0*/  LEA.HI.X R9, R252, R4, R2, 0x1, P2 ;  /* 0x00000004fc097211 */ /* 0x000fe400010f0c02 */
[----:B------:R-:W-:Y:S02]  /*16d0*/  SHF.R.S32.HI R18, RZ, 0x1f, R18 ;  /* 0x0000001fff127819 */ /* 0x000fe40000011412 */
[----:B------:R-:W-:Y:S01]  /*16e0*/  LEA R2, P0, R17, R0, 0x1 ;  /* 0x0000000011027211 */ /* 0x000fe200078008ff */
[----:B------:R1:W-:Y:S01]  /*16f0*/  LDGSTS.E.BYPASS.LTC128B.128 [R243+0x1c100], [R8.64], !P5 ;  /* 0x1c10000008f37fae */ /* 0x0003e2000e901d46 */
[----:B------:R-:W-:-:S02]  /*1700*/  LEA.HI.X R7, R251, R4, R19, 0x1, P1 ;  /* 0x00000004fb077211 */ /* 0x000fc400008f0c13 */
[----:B------:R-:W-:-:S03]  /*1710*/  LEA.HI.X R3, R17, R4, R18, 0x1, P0 ;  /* 0x0000000411037211 */ /* 0x000fc600000f0c12 */
[----:B------:R1:W-:Y:S04]  /*1720*/  LDGSTS.E.BYPASS.LTC128B.128 [R243+0x20100], [R6.64], !P4 ;  /* 0x2010000006f37fae */ /* 0x0003e8000e101d46 */
[----:B------:R1:W-:Y:S02]  /*1730*/  LDGSTS.E.BYPASS.LTC128B.128 [R243+0x24100], [R2.64], !P3 ;  /* 0x2410000002f37fae */ /* 0x0003e4000d901d46 */
.L_x_3322:
[----:B------:R-:W-:Y:S05]  /*1740*/  BSYNC B0 ;  /* 0x0000000000007941 */ /* 0x000fea0003800000 */
.L_x_3321:
[----:B------:R-:W-:Y:S05]  /*1750*/  BRA.DIV ~URZ, `(.L_x_3323) ;  /* 0x00012dc27f007947 */ /* 0x000fea000b800000 */
[----:B--2---:R2:W3:Y:S04]  /*1760*/  SHFL.IDX PT, R4, R5, 0x1, 0x181f ;  /* 0x00381f0005047f89 */ /* 0x0044e800000e0000 */
[----:B----4-:R2:W4:Y:S02]  /*1770*/  SHFL.IDX PT, R0, R13, 0x1, 0x181f ;  /* 0x00381f000d007f89 */ /* 0x01052400000e0000 */
.L_x_3391:
[----:B-1----:R-:W-:Y:S01]  /*1780*/  IADD3 R2, R12, 0x20, RZ ;  /* 0x000000200c027810 */ /* 0x002fe20007ffe0ff */
[----:B------:R-:W-:Y:S03]  /*1790*/  BSSY B0, `(.L_x_3324) ;  /* 0x0000018000007945 */ /* 0x000fe60003800000 */
[----:B------:R-:W-:-:S13]  /*17a0*/  ISETP.GE.AND P0, PT, R2, R16, PT ;  /* 0x000000100200720c */ /* 0x000fda0003f06270 */
[----:B------:R-:W-:Y:S05]  /*17b0*/  @P0 BRA `(.L_x_3325) ;  /* 0x0000015000000947 */ /* 0x000fea0003800000 */
[----:B------:R-:W-:Y:S02]  /*17c0*/  SHF.R.S32.HI R3, RZ, 0x1f, R245 ;  /* 0x0000001fff037819 */ /* 0x000fe400000114f5 */
[C---:B----4-:R-:W-:Y:S02]  /*17d0*/  LEA R10, P0, R245.reuse, R0, 0x1 ;  /* 0x00000000f50a7211 */ /* 0x050fe400078008ff */
[C---:B------:R-:W-:Y:S02]  /*17e0*/  IADD3 R17, R245.reuse, 0xc0, RZ ;  /* 0x000000c0f5117810 */ /* 0x040fe40007ffe0ff */
[C---:B------:R-:W-:Y:S02]  /*17f0*/  IADD3 R18, R245.reuse, 0xc0, RZ ;  /* 0x000000c0f5127810 */ /* 0x040fe40007ffe0ff */
[----:B---3--:R-:W-:Y:S02]  /*1800*/  LEA.HI.X R11, R245, R4, R3, 0x1, P0 ;  /* 0x00000004f50b7211 */ /* 0x008fe400000f0c03 */
[----:B------:R-:W-:-:S02]  /*1810*/  LEA R8, P2, R252, R0, 0x1 ;  /* 0x00000000fc087211 */ /* 0x000fc400078408ff */
[----:B------:R-:W-:Y:S01]  /*1820*/  SHF.R.S32.HI R3, RZ, 0x1f, R252 ;  /* 0x0000001fff037819 */ /* 0x000fe200000114fc */
[----:B------:R-:W-:Y:S01]  /*1830*/  @!PT LDS RZ, [RZ] ;  /* 0x00000000fffff984 */ /* 0x000fe20000000800 */
[----:B------:R-:W-:Y:S01]  /*1840*/  @!PT LDS RZ, [RZ] ;  /* 0x00000000fffff984 */ /* 0x000fe20000000800 */
[----:B------:R-:W-:Y:S01]  /*1850*/  @!PT LDS RZ, [RZ] ;  /* 0x00000000fffff984 */ /* 0x000fe20000000800 */
[----:B------:R1:W-:Y:S01]  /*1860*/  LDGSTS.E.BYPASS.LTC128B.128 [R243+0x19100], [R10.64], !P6 ;  /* 0x191000000af37fae */ /* 0x0003e2000f101d46 */
[-C--:B------:R-:W-:Y:S02]  /*1870*/  LEA R6, P1, R251, R0.reuse, 0x1 ;  /* 0x00000000fb067211 */ /* 0x080fe400078208ff */
[----:B------:R-:W-:Y:S02]  /*1880*/  SHF.R.S32.HI R19, RZ, 0x1f, R251 ;  /* 0x0000001fff137819 */ /* 0x000fe400000114fb */
[----:B------:R-:W-:Y:S02]  /*1890*/  SHF.R.S32.HI R18, RZ, 0x1f, R18 ;  /* 0x0000001fff127819 */ /* 0x000fe40000011412 */
[----:B------:R-:W-:Y:S02]  /*18a0*/  LEA R2, P0, R17, R0, 0x1 ;  /* 0x0000000011027211 */ /* 0x000fe400078008ff */
[----:B------:R-:W-:-:S02]  /*18b0*/  LEA.HI.X R9, R252, R4, R3, 0x1, P2 ;  /* 0x00000004fc097211 */ /* 0x000fc400010f0c03 */
[-C--:B------:R-:W-:Y:S02]  /*18c0*/  LEA.HI.X R7, R251, R4.reuse, R19, 0x1, P1 ;  /* 0x00000004fb077211 */ /* 0x080fe400008f0c13 */
[----:B------:R-:W-:Y:S01]  /*18d0*/  LEA.HI.X R3, R17, R4, R18, 0x1, P0 ;  /* 0x0000000411037211 */ /* 0x000fe200000f0c12 */
[----:B------:R1:W-:Y:S04]  /*18e0*/  LDGSTS.E.BYPASS.LTC128B.128 [R243+0x1d100], [R8.64], !P5 ;  /* 0x1d10000008f37fae */ /* 0x0003e8000e901d46 */
[----:B------:R1:W-:Y:S04]  /*18f0*/  LDGSTS.E.BYPASS.LTC128B.128 [R243+0x21100], [R6.64], !P4 ;  /* 0x2110000006f37fae */ /* 0x0003e8000e101d46 */
[----:B------:R1:W-:Y:S02]  /*1900*/  LDGSTS.E.BYPASS.LTC128B.128 [R243+0x25100], [R2.64], !P3 ;  /* 0x2510000002f37fae */ /* 0x0003e4000d901d46 */
.L_x_3325:
[----:B------:R-:W-:Y:S05]  /*1910*/  BSYNC B0 ;  /* 0x0000000000007941 */ /* 0x000fea0003800000 */
.L_x_3324:
[----:B------:R-:W-:Y:S05]  /*1920*/  BRA.DIV ~URZ, `(.L_x_3326) ;  /* 0x00012cc27f007947 */ /* 0x000fea000b800000 */
[----:B---3--:R3:W1:Y:S02]  /*1930*/  SHFL.IDX PT, R4, R5, 0x2, 0x181f ;  /* 0x00581f0005047f89 */ /* 0x00866400000e0000 */
.L_x_3392:
[----:B------:R-:W-:Y:S05]  /*1940*/  BRA.DIV ~URZ, `(.L_x_3327) ;  /* 0x00012d127f007947 */ /* 0x000fea000b800000 */
[----:B----4-:R4:W2:Y:S02]  /*1950*/  SHFL.IDX PT, R0, R13, 0x2, 0x181f ;  /* 0x00581f000d007f89 */ /* 0x0108a400000e0000 */
.L_x_3393:
[----:B-1----:R-:W-:Y:S01]  /*1960*/  IADD3 R2, R12, 0x40, RZ ;  /* 0x000000400c027810 */ /* 0x002fe20007ffe0ff */
[----:B------:R-:W-:Y:S03]  /*1970*/  BSSY B0, `(.L_x_3328) ;  /* 0x0000018000007945 */ /* 0x000fe60003800000 */
[----:B------:R-:W-:-:S13]  /*1980*/  ISETP.GE.AND P0, PT, R2, R16, PT ;  /* 0x000000100200720c */ /* 0x000fda0003f06270 */
[----:B------:R-:W-:Y:S05]  /*1990*/  @P0 BRA `(.L_x_3329) ;  /* 0x0000015000000947 */ /* 0x000fea0003800000 */
[----:B------:R-:W-:Y:S02]  /*19a0*/  SHF.R.S32.HI R3, RZ, 0x1f, R245 ;  /* 0x0000001fff037819 */ /* 0x000fe400000114f5 */
[C---:B--2---:R-:W-:Y:S02]  /*19b0*/  LEA R10, P0, R245.reuse, R0, 0x1 ;  /* 0x00000000f50a7211 */ /* 0x044fe400078008ff */
[C---:B------:R-:W-:Y:S02]  /*19c0*/  IADD3 R17, R245.reuse, 0xc0, RZ ;  /* 0x000000c0f5117810 */ /* 0x040fe40007ffe0ff */
[C---:B------:R-:W-:Y:S02]  /*19d0*/  IADD3 R18, R245.reuse, 0xc0, RZ ;  /* 0x000000c0f5127810 */ /* 0x040fe40007ffe0ff */
[----:B------:R-:W-:Y:S02]  /*19e0*/  LEA.HI.X R11, R245, R4, R3, 0x1, P0 ;  /* 0x00000004f50b7211 */ /* 0x000fe400000f0c03 */
        /* <DEDUP_REMOVED lines=16> */
.L_x_3329:
[----:B------:R-:W-:Y:S05]  /*1af0*/  BSYNC B0 ;  /* 0x0000000000007941 */ /* 0x000fea0003800000 */
.L_x_3328:
[----:B------:R-:W-:Y:S05]  /*1b00*/  BRA.DIV ~URZ, `(.L_x_3330) ;  /* 0x00012bc27f007947 */ /* 0x000fea000b800000 */
[----:B------:R1:W3:Y:S04]  /*1b10*/  SHFL.IDX PT, R4, R5, 0x3, 0x181f ;  /* 0x00781f0005047f89 */ /* 0x0002e800000e0000 */
[----:B--2---:R1:W2:Y:S02]  /*1b20*/  SHFL.IDX PT, R0, R13, 0x3, 0x181f ;  /* 0x00781f000d007f89 */ /* 0x0042a400000e0000 */
.L_x_3394:
[----:B-1----:R-:W-:Y:S01]  /*1b30*/  IADD3 R2, R12, 0x60, RZ ;  /* 0x000000600c027810 */ /* 0x002fe20007ffe0ff */
[----:B-----5:R-:W-:Y:S01]  /*1b40*/  IMAD.WIDE.U32 R158, R14, c[0x0][0x2b0], RZ ;  /* 0x0000ac000e9e7a25 */ /* 0x020fe200078e00ff */
[----:B------:R-:W-:-:S02]  /*1b50*/  SHF.R.S32.HI R20, RZ, 0x1f, R245 ;  /* 0x0000001fff147819 */ /* 0x000fc400000114f5 */
[----:B------:R-:W-:Y:S02]  /*1b60*/  ISETP.GE.AND P0, PT, R2, R16, PT ;  /* 0x000000100200720c */ /* 0x000fe40003f06270 */
[----:B------:R-:W-:Y:S01]  /*1b70*/  SHF.R.S32.HI R19, RZ, 0x1f, R252 ;  /* 0x0000001fff137819 */ /* 0x000fe200000114fc */
[----:B------:R1:W-:Y:S01]  /*1b80*/  STL.64 [R1+0x28], R158 ;  /* 0x0000289e01007387 */ /* 0x0003e20000100a00 */
[----:B------:R-:W-:Y:S02]  /*1b90*/  SHF.R.S32.HI R18, RZ, 0x1f, R251 ;  /* 0x0000001fff127819 */ /* 0x000fe400000114fb */
[C---:B------:R-:W-:Y:S02]  /*1ba0*/  IADD3 R28, R245.reuse, 0xc0, RZ ;  /* 0x000000c0f51c7810 */ /* 0x040fe40007ffe0ff */
[----:B------:R-:W-:-:S04]  /*1bb0*/  IADD3 R17, R245, 0xc0, RZ ;  /* 0x000000c0f5117810 */ /* 0x000fc80007ffe0ff */
[----:B------:R-:W-:Y:S02]  /*1bc0*/  SHF.R.S32.HI R17, RZ, 0x1f, R17 ;  /* 0x0000001fff117819 */ /* 0x000fe40000011411 */
[----:B--2---:R-:W-:-:S04]  /*1bd0*/  @!P0 LEA R10, P1, R245, R0, 0x1 ;  /* 0x00000000f50a8211 */ /* 0x004fc800078208ff */
[----:B---3--:R-:W-:Y:S02]  /*1be0*/  @!P0 LEA.HI.X R11, R245, R4, R20, 0x1, P1 ;  /* 0x00000004f50b8211 */ /* 0x008fe400008f0c14 */
[----:B------:R-:W-:-:S03]  /*1bf0*/  @!P0 LEA R8, P1, R252, R0, 0x1 ;  /* 0x00000000fc088211 */ /* 0x000fc600078208ff */
[----:B------:R-:W-:Y:S01]  /*1c00*/  @!PT LDS RZ, [RZ] ;  /* 0x00000000fffff984 */ /* 0x000fe20000000800 */
[----:B------:R-:W-:Y:S01]  /*1c10*/  @!PT LDS RZ, [RZ] ;  /* 0x00000000fffff984 */ /* 0x000fe20000000800 */
[----:B------:R-:W-:Y:S01]  /*1c20*/  @!PT LDS RZ, [RZ] ;  /* 0x00000000fffff984 */ /* 0x000fe20000000800 */
[----:B------:R1:W-:Y:S01]  /*1c30*/  @!P0 LDGSTS.E.BYPASS.LTC128B.128 [R243+0x1b100], [R10.64], !P6 ;  /* 0x1b1000000af38fae */ /* 0x0003e2000f101d46 */
[----:B------:R-:W-:Y:S02]  /*1c40*/  @!P0 LEA.HI.X R9, R252, R4, R19, 0x1, P1 ;  /* 0x00000004fc098211 */ /* 0x000fe400008f0c13 */
[----:B------:R-:W-:-:S03]  /*1c50*/  @!P0 LEA R6, P1, R251, R0, 0x1 ;  /* 0x00000000fb068211 */ /* 0x000fc600078208ff */
        /* <DEDUP_REMOVED lines=54> */
[----:B------:R-:W-:-:S04]  /*1fc0*/  IMAD R148, R148, c[0x0][0x1d0], R5 ;  /* 0x0000740094947a24 */ /* 0x000fc800078e0205 */
[----:B------:R-:W-:Y:S02]  /*1fd0*/  IMAD.IADD R26, R148, 0x1, -R7 ;  /* 0x00000001941a7824 */ /* 0x000fe400078e0a07 */
[----:B------:R-:W-:Y:S01]  /*1fe0*/  IMAD.WIDE.U32 R22, R21, c[0x0][0x210], RZ ;  /* 0x0000840015167a25 */ /* 0x000fe200078e00ff */
[----:B------:R-:W-:Y:S04]  /*1ff0*/  STL.64 [R1+0x20], R156 ;  /* 0x0000209c01007387 */ /* 0x000fe80000100a00 */
[----:B------:R-:W-:Y:S04]  /*2000*/  STL [R1+0x1c], R154 ;  /* 0x00001c9a01007387 */ /* 0x000fe80000100800 */
[----:B------:R-:W-:Y:S01]  /*2010*/  STL.64 [R1+0x30], R22 ;  /* 0x0000301601007387 */ /* 0x000fe20000100a00 */
[----:B------:R-:W-:-:S02]  /*2020*/  IMAD.SHL.U32 R151, R252, 0x2, RZ ;  /* 0x00000002fc977824 */ /* 0x000fc400078e00ff */
[----:B------:R-:W-:Y:S01]  /*2030*/  IMAD.SHL.U32 R152, R251, 0x2, RZ ;  /* 0x00000002fb987824 */ /* 0x000fe200078e00ff */
        /* <DEDUP_REMOVED lines=20> */
[C---:B------:R-:W-:Y:S01]  /*2180*/  @P0 ISETP.GE.AND P4, PT, R252.reuse, c[0x0][0x1d4], PT ;  /* 0x00007500fc000a0c */ /* 0x040fe20003f86270 */
[----:B------:R-:W4:Y:S01]  /*2190*/  SHFL.IDX PT, R11, R13, 0x1, 0x181f ;  /* 0x00381f000d0b7f89 */ /* 0x000f2200000e0000 */
[CC--:B-1----:R-:W-:Y:S02]  /*21a0*/  @P0 LEA R4, P2, R245.reuse, R0.reuse, 0x1 ;  /* 0x00000000f5040211 */ /* 0x0c2fe400078408ff */
[C---:B------:R-:W-:Y:S02]  /*21b0*/  @P0 LEA R6, P1, R252.reuse, R0, 0x1 ;  /* 0x00000000fc060211 */ /* 0x040fe400078208ff */
        /* <DEDUP_REMOVED lines=12> */
[C---:B------:R-:W-:Y:S01]  /*2280*/  @P1 ISETP.GE.AND P2, PT, R245.reuse, c[0x0][0x1d4], PT ;  /* 0x00007500f5001a0c */ /* 0x040fe20003f46270 */
        /* <DEDUP_REMOVED lines=25> */
[C---:B-1----:R-:W-:Y:S02]  /*2420*/  @P0 LEA R4, P2, R245.reuse, R0, 0x1 ;  /* 0x00000000f5040211 */ /* 0x042fe400078408ff */
        /* <DEDUP_REMOVED lines=10> */
[----:B------:R-:W-:Y:S01]  /*24d0*/  LEA R13, P1, R2, c[0x0][0x1f8], 0x1 ;  /* 0x00007e00020d7a11 */ /* 0x000fe200078208ff */
        /* <DEDUP_REMOVED lines=20> */
[----:B------:R-:W5:Y:S01]  /*2620*/  SHFL.IDX PT, R12, R13, 0x1, 0x181f ;  /* 0x00381f000d0c7f89 */ /* 0x000f6200000e0000 */
[----:B------:R-:W-:-:S03]  /*2630*/  IMAD.IADD R14, R21, 0x1, -R14 ;  /* 0x00000001150e7824 */ /* 0x000fc600078e0a0e */
[----:B------:R-:W1:Y:S02]  /*2640*/  SHFL.IDX PT, R3, R27, 0x1, 0x181f ;  /* 0x00381f001b037f89 */ /* 0x000e6400000e0000 */
        /* <DEDUP_REMOVED lines=8> */
[----:B-----5:R-:W-:Y:S01]  /*26d0*/  IADD3 R14, P1, R12, R150, RZ ;  /* 0x000000960c0e7210 */ /* 0x020fe20007f3e0ff */
[----:B------:R-:W-:Y:S01]  /*26e0*/  IMAD.X R19, R2, 0x1, R146, P4 ;  /* 0x0000000102137824 */ /* 0x000fe200020e0692 */
[----:B------:R-:W-:Y:S02]  /*26f0*/  IADD3 R24, P0, R12, R151, RZ ;  /* 0x000000970c187210 */ /* 0x000fe40007f1e0ff */
[----:B------:R-:W-:-:S02]  /*2700*/  ISETP.GE.AND P5, PT, R245, c[0x0][0x1d4], PT ;  /* 0x00007500f5007a0c */ /* 0x000fc40003fa6270 */
[----:B------:R-:W-:Y:S01]  /*2710*/  ISETP.GE.AND P4, PT, R252, c[0x0][0x1d4], PT ;  /* 0x00007500fc007a0c */ /* 0x000fe20003f86270 */
[C-C-:B-1----:R-:W-:Y:S01]  /*2720*/  IMAD.X R15, R3.reuse, 0x1, R144.reuse, P1 ;  /* 0x00000001030f7824 */ /* 0x142fe200008e0690 */
[----:B------:R-:W-:Y:S01]  /*2730*/  IADD3 R22, P3, R0, R150, RZ ;  /* 0x0000009600167210 */ /* 0x000fe20007f7e0ff */
[----:B------:R-:W-:Y:S01]  /*2740*/  IMAD.X R25, R3, 0x1, R145, P0 ;  /* 0x0000000103197824 */ /* 0x000fe200000e0691 */
[C---:B------:R-:W-:Y:S02]  /*2750*/  ISETP.LT.OR P1, PT, R26.reuse, 0x1, P5 ;  /* 0x000000011a00780c */ /* 0x040fe40002f21670 */
[----:B------:R-:W-:Y:S01]  /*2760*/  ISETP.LT.OR P0, PT, R26, 0x1, P4 ;  /* 0x000000011a00780c */ /* 0x000fe20002701670 */
[----:B------:R-:W-:Y:S01]  /*2770*/  IMAD.X R23, R2, 0x1, R144, P3 ;  /* 0x0000000102177824 */ /* 0x000fe200018e0690 */
[----:B------:R-:W-:Y:S01]  /*2780*/  IADD3 R16, P3, R0, R153, RZ ;  /* 0x0000009900107210 */ /* 0x000fe20007f7e0ff */
[----:B------:R-:W-:Y:S04]  /*2790*/  LDSM.16.M88.4 R4, [R239] ;  /* 0x00000000ef04783b */ /* 0x000fe80000000200 */
        /* <DEDUP_REMOVED lines=8> */
[----:B--2---:R-:W-:Y:S04]  /*2820*/  LDSM.16.M88.4 R8, [R240] ;  /* 0x00000000f008783b */ /* 0x004fe80000000200 */
        /* <DEDUP_REMOVED lines=26> */
[----:B----4-:R-:W-:-:S05]  /*29d0*/  IADD3 R12, P0, R0, R150, RZ ;  /* 0x00000096000c7210 */ /* 0x010fca0007f1e0ff */
[----:B---3--:R-:W-:Y:S01]  /*29e0*/  IMAD.X R13, R2, 0x1, R144, P0 ;  /* 0x00000001020d7824 */ /* 0x008fe200000e0690 */
[----:B------:R-:W-:-:S13]  /*29f0*/  ISETP.LT.OR P0, PT, R26, 0x21, P3 ;  /* 0x000000211a00780c */ /* 0x000fda0001f01670 */
[----:B------:R3:W-:Y:S01]  /*2a00*/  LDGSTS.E.BYPASS.LTC128B.128 [R243+0x7100], [R16.64], !P0 ;  /* 0x0710000010f37fae */ /* 0x0007e2000c101d46 */
[----:B------:R-:W-:Y:S01]  /*2a10*/  HMMA.16816.F32.BF16 R36, R4, R32, RZ ;  /* 0x000000200424723c */ /* 0x000fe200000418ff */
[----:B---3--:R-:W-:-:S05]  /*2a20*/  IADD3 R16, P0, R0, R151, RZ ;  /* 0x0000009700107210 */ /* 0x008fca0007f1e0ff */
[----:B------:R-:W-:Y:S01]  /*2a30*/  IMAD.X R17, R2, 0x1, R145, P0 ;  /* 0x0000000102117824 */ /* 0x000fe200000e0691 */
[C---:B------:R-:W-:Y:S01]  /*2a40*/  ISETP.LT.OR P0, PT, R26.reuse, 0x21, P1 ;  /* 0x000000211a00780c */ /* 0x040fe20000f01670 */
[C---:B------:R-:W-:Y:S11]  /*2a50*/  HMMA.16816.F32.BF16 R32, R4.reuse, R34, RZ ;  /* 0x000000220420723c */ /* 0x040ff600000418ff */
[----:B------:R-:W-:Y:S01]  /*2a60*/  @!UPT UIADD3 URZ, URZ, URZ, URZ ;  /* 0x0000003f3f3ff290 */ /* 0x000fe2000fffe03f */
[----:B------:R3:W-:Y:S01]  /*2a70*/  LDGSTS.E.BYPASS.LTC128B.128 [R243+0xa100], [R14.64], !P0 ;  /* 0x0a1000000ef37fae */ /* 0x0007e2000c101d46 */
[C---:B------:R-:W-:Y:S01]  /*2a80*/  ISETP.LT.OR P4, PT, R26.reuse, 0x41, P4 ;  /* 0x000000411a00780c */ /* 0x040fe20002781670 */
[----:B------:R-:W-:Y:S01]  /*2a90*/  IMAD.MOV.U32 R3, RZ, RZ, 0x40 ;  /* 0x00000040ff037424 */ /* 0x000fe200078e00ff */
[C---:B------:R-:W-:Y:S01]  /*2aa0*/  ISETP.LT.OR P3, PT, R26.reuse, 0x41, P3 ;  /* 0x000000411a00780c */ /* 0x040fe20001f61670 */
[----:B------:R-:W-:Y:S01]  /*2ab0*/  HMMA.16816.F32.BF16 R28, R4, R40, RZ ;  /* 0x00000028041c723c */ /* 0x000fe200000418ff */
[----:B------:R-:W-:Y:S02]  /*2ac0*/  ISETP.LT.OR P1, PT, R26, 0x41, P1 ;  /* 0x000000411a00780c */ /* 0x000fe40000f21670 */
[----:B---3--:R-:W-:-:S05]  /*2ad0*/  IADD3 R14, P0, R0, R152, RZ ;  /* 0x00000098000e7210 */ /* 0x008fca0007f1e0ff */
[----:B------:R-:W-:Y:S01]  /*2ae0*/  IMAD.X R15, R2, 0x1, R146, P0 ;  /* 0x00000001020f7824 */ /* 0x000fe200000e0692 */
[----:B------:R-:W-:Y:S01]  /*2af0*/  ISETP.LT.OR P0, PT, R26, 0x41, P5 ;  /* 0x000000411a00780c */ /* 0x000fe20002f01670 */
[C---:B-1----:R-:W-:Y:S08]  /*2b00*/  HMMA.16816.F32.BF16 R20, R4.reuse, R42, RZ ;  /* 0x0000002a0414723c */ /* 0x042ff000000418ff */
[C---:B------:R-:W-:Y:S04]  /*2b10*/  HMMA.16816.F32.BF16 R40, R4.reuse, R56, RZ ;  /* 0x000000380428723c */ /* 0x040fe800000418ff */
[----:B------:R1:W-:Y:S04]  /*2b20*/  LDGSTS.E.BYPASS.LTC128B.128 [R243+0x2100], [R12.64], !P0 ;  /* 0x021000000cf37fae */ /* 0x0003e8000c101d46 */
[C---:B------:R-:W-:Y:S01]  /*2b30*/  HMMA.16816.F32.BF16 R52, R4.reuse, R48, RZ ;  /* 0x000000300434723c */ /* 0x040fe200000418ff */
[----:B------:R2:W-:Y:S04]  /*2b40*/  LDGSTS.E.BYPASS.LTC128B.128 [R243+0x5100], [R16.64], !P4 ;  /* 0x0510000010f37fae */ /* 0x0005e8000e101d46 */
[----:B------:R1:W-:Y:S03]  /*2b50*/  LDGSTS.E.BYPASS.LTC128B.128 [R243+0x8100], [R14.64], !P3 ;  /* 0x081000000ef37fae */ /* 0x0003e6000d901d46 */
[C---:B------:R-:W-:Y:S08]  /*2b60*/  HMMA.16816.F32.BF16 R44, R4.reuse, R68, RZ ;  /* 0x00000044042c723c */ /* 0x040ff000000418ff */
[C---:B------:R-:W-:Y:S08]  /*2b70*/  HMMA.16816.F32.BF16 R56, R4.reuse, R58, RZ ;  /* 0x0000003a0438723c */ /* 0x040ff000000418ff */
[C---:B------:R-:W-:Y:S08]  /*2b80*/  HMMA.16816.F32.BF16 R48, R4.reuse, R50, RZ ;  /* 0x000000320430723c */ /* 0x040ff000000418ff */
        /* <DEDUP_REMOVED lines=8> */
[----:B------:R3:W-:Y:S06]  /*2c10*/  LDGSTS.E.BYPASS.LTC128B.128 [R243+0xb100], [R4.64], !P1 ;  /* 0x0b10000004f37fae */ /* 0x0007ec000c901d46 */
[----:B------:R-:W-:Y:S01]  /*2c20*/  HMMA.16816.F32.BF16 R96, R8, R66, R32 ;  /* 0x000000420860723c */ /* 0x000fe20000041820 */
[----:B------:R-:W-:Y:S01]  /*2c30*/  LDSM.16.M88.4 R64, [R231] ;  /* 0x00000000e740783b */ /* 0x000fe20000000200 */
[----:B------:R-:W-:-:S03]  /*2c40*/  IADD3 R2, R228, 0x9000, RZ ;  /* 0x00009000e4027810 */ /* 0x000fc60007ffe0ff */
[----:B------:R-:W-:Y:S03]  /*2c50*/  LDSM.16.M88.4 R76, [R231+0x800] ;  /* 0x00080000e74c783b */ /* 0x000fe60000000200 */
[C---:B------:R-:W-:Y:S01]  /*2c60*/  HMMA.16816.F32.BF16 R84, R8.reuse, R80, R40 ;  /* 0x000000500854723c */ /* 0x040fe20000041828 */
[----:B--2---:R-:W-:Y:S04]  /*2c70*/  LDSM.16.M88.4 R16, [R241] ;  /* 0x00000000f110783b */ /* 0x004fe80000000200 */
[----:B------:R-:W-:Y:S03]  /*2c80*/  LDSM.16.M88.4 R128, [R228+0xb800] ;  /* 0x00b80000e480783b */ /* 0x000fe60000000200 */
[----:B------:R-:W-:Y:S01]  /*2c90*/  HMMA.16816.F32.BF16 R92, R8, R60, R28 ;  /* 0x0000003c085c723c */ /* 0x000fe2000004181c */
[----:B------:R-:W-:Y:S04]  /*2ca0*/  LDSM.16.M88.4 R124, [R231+0xa800] ;  /* 0x00a80000e77c783b */ /* 0x000fe80000000200 */
[----:B---3--:R-:W2:Y:S01]  /*2cb0*/  LDSM.16.M88.4 R4, [R242] ;  /* 0x00000000f204783b */ /* 0x008ea20000000200 */
[----:B------:R-:W-:-:S02]  /*2cc0*/  IMAD.IADD R230, R2, 0x1, R0 ;  /* 0x0000000102e67824 */ /* 0x000fc400078e0200 */
[C---:B------:R-:W-:Y:S01]  /*2cd0*/  HMMA.16816.F32.BF16 R80, R8.reuse, R82, R56 ;  /* 0x000000520850723c */ /* 0x040fe20000041838 */
[----:B------:R-:W-:Y:S04]  /*2ce0*/  LDSM.16.M88.4 R32, [R231+0x2000] ;  /* 0x00200000e720783b */ /* 0x000fe80000000200 */
[----:B------:R-:W-:Y:S03]  /*2cf0*/  LDSM.16.M88.4 R36, [R230+-0x9000] ;  /* 0xff700000e624783b */ /* 0x000fe60000000200 */
[C---:B------:R-:W-:Y:S01]  /*2d00*/  HMMA.16816.F32.BF16 R56, R8.reuse, R114, R48 ;  /* 0x000000720838723c */ /* 0x040fe20000041830 */
[----:B------:R-:W3:Y:S04]  /*2d10*/  LDSM.16.M88.4 R48, [R231+0x1800] ;  /* 0x00180000e730783b */ /* 0x000ee80000000200 */
[----:B------:R-:W4:Y:S03]  /*2d20*/  LDSM.16.M88.4 R28, [R231+0x2800] ;  /* 0x00280000e71c783b */ /* 0x000f260000000200 */
[C---:B------:R-:W-:Y:S01]  /*2d30*/  HMMA.16816.F32.BF16 R88, R8.reuse, R62, R20 ;  /* 0x0000003e0858723c */ /* 0x040fe20000041814 */
[----:B------:R-:W1:Y:S04]  /*2d40*/  LDSM.16.M88.4 R60, [R231+0x1000] ;  /* 0x00100000e73c783b */ /* 0x000e680000000200 */
[----:B------:R-:W-:Y:S03]  /*2d50*/  LDSM.16.M88.4 R140, [R231+0x9000] ;  /* 0x00900000e78c783b */ /* 0x000fe60000000200 */
[C---:B------:R-:W-:Y:S01]  /*2d60*/  HMMA.16816.F32.BF16 R72, R8.reuse, R112, R52 ;  /* 0x000000700848723c */ /* 0x040fe20000041834 */
[----:B------:R-:W-:Y:S04]  /*2d70*/  LDSM.16.M88.4 R132, [R231+0xb000] ;  /* 0x00b00000e784783b */ /* 0x000fe80000000200 */
[----:B------:R-:W-:Y:S03]  /*2d80*/  LDSM.16.M88.4 R136, [R231+0xb800] ;  /* 0x00b80000e788783b */ /* 0x000fe60000000200 */
[C---:B------:R-:W-:Y:S01]  /*2d90*/  HMMA.16816.F32.BF16 R44, R8.reuse, R116, R44 ;  /* 0x00000074082c723c */ /* 0x040fe2000004182c */
[----:B------:R-:W0:Y:S07]  /*2da0*/  LDGDEPBAR ;  /* 0x00000000000079af */ /* 0x000e2e0000000000 */
[C---:B------:R-:W-:Y:S01]  /*2db0*/  HMMA.16816.F32.BF16 R40, R8.reuse, R118, R68 ;  /* 0x000000760828723c */ /* 0x040fe20000041844 */
[----:B------:R-:W4:Y:S07]  /*2dc0*/  LDSM.16.M88.4 R68, [R230+-0x7800] ;  /* 0xff880000e644783b */ /* 0x000f2e0000000200 */
[C---:B-----5:R-:W-:Y:S01]  /*2dd0*/  HMMA.16816.F32.BF16 R24, R8.reuse, R120, R108 ;  /* 0x000000780818723c */ /* 0x060fe2000004186c */
[----:B------:R-:W5:Y:S07]  /*2de0*/  LDSM.16.M88.4 R108, [R230+-0x8800] ;  /* 0xff780000e66c783b */ /* 0x000f6e0000000200 */
[----:B------:R-:W-:Y:S01]  /*2df0*/  HMMA.16816.F32.BF16 R20, R8, R122, R104 ;  /* 0x0000007a0814723c */ /* 0x000fe20000041868 */
[----:B------:R-:W-:Y:S07]  /*2e00*/  LDSM.16.M88.4 R104, [R228+0x3000] ;  /* 0x00300000e468783b */ /* 0x000fee0000000200 */
[C---:B--2---:R-:W-:Y:S01]  /*2e10*/  HMMA.16816.F32.BF16 R8, R4.reuse, R66, R96 ;  /* 0x000000420408723c */ /* 0x044fe20000041860 */
[----:B------:R-:W-:Y:S07]  /*2e20*/  LDSM.16.M88.4 R96, [R230+-0x8000] ;  /* 0xff800000e660783b */ /* 0x000fee0000000200 */
[C---:B-1----:R-:W-:Y:S01]  /*2e30*/  HMMA.16816.F32.BF16 R12, R4.reuse, R64, R100 ;  /* 0x00000040040c723c */ /* 0x042fe20000041864 */
[----:B------:R-:W1:Y:S07]  /*2e40*/  LDSM.16.M88.4 R100, [R230+-0x7000] ;  /* 0xff900000e664783b */ /* 0x000e6e0000000200 */
[C---:B---3--:R-:W-:Y:S08]  /*2e50*/  HMMA.16816.F32.BF16 R72, R4.reuse, R48, R72 ;  /* 0x000000300448723c */ /* 0x048ff00000041848 */
[C---:B------:R-:W-:Y:S08]  /*2e60*/  HMMA.16816.F32.BF16 R52, R4.reuse, R76, R92 ;  /* 0x0000004c0434723c */ /* 0x040ff0000004185c */
[C---:B------:R-:W-:Y:S08]  /*2e70*/  HMMA.16816.F32.BF16 R64, R4.reuse, R78, R88 ;  /* 0x0000004e0440723c */ /* 0x040ff00000041858 */
[C---:B------:R-:W-:Y:S08]  /*2e80*/  HMMA.16816.F32.BF16 R56, R4.reuse, R50, R56 ;  /* 0x000000320438723c */ /* 0x040ff00000041838 */
[C---:B------:R-:W-:Y:S01]  /*2e90*/  HMMA.16816.F32.BF16 R48, R4.reuse, R32, R44 ;  /* 0x000000200430723c */ /* 0x040fe2000004182c */
[----:B------:R-:W-:Y:S07]  /*2ea0*/  LDSM.16.M88.4 R44, [R229+0x3800] ;  /* 0x00380000e52c783b */ /* 0x000fee0000000200 */
[----:B------:R-:W-:Y:S08]  /*2eb0*/  HMMA.16816.F32.BF16 R88, R4, R34, R40 ;  /* 0x000000220458723c */ /* 0x000ff00000041828 */
[----:B------:R-:W-:Y:S01]  /*2ec0*/  HMMA.16816.F32.BF16 R32, R16, R38, R8 ;  /* 0x000000261020723c */ /* 0x000fe20000041808 */
[----:B------:R-:W2:Y:S07]  /*2ed0*/  LDSM.16.M88.4 R8, [R230+-0x6800] ;  /* 0xff980000e608783b */ /* 0x000eae0000000200 */
[C---:B----4-:R-:W-:Y:S01]  /*2ee0*/  HMMA.16816.F32.BF16 R92, R4.reuse, R28, R24 ;  /* 0x0000001c045c723c */ /* 0x050fe20000041818 */
[----:B------:R-:W-:Y:S07]  /*2ef0*/  LDSM.16.M88.4 R24, [R229+0x3000] ;  /* 0x00300000e518783b */ /* 0x000fee0000000200 */
[C---:B------:R-:W-:Y:S08]  /*2f00*/  HMMA.16816.F32.BF16 R84, R4.reuse, R60, R84 ;  /* 0x0000003c0454723c */ /* 0x040ff00000041854 */
[C---:B------:R-:W-:Y:S01]  /*2f10*/  HMMA.16816.F32.BF16 R76, R4.reuse, R62, R80 ;  /* 0x0000003e044c723c */ /* 0x040fe20000041850 */
[----:B------:R-:W-:Y:S07]  /*2f20*/  LDSM.16.M88.4 R60, [R229+0x4800] ;  /* 0x00480000e53c783b */ /* 0x000fee0000000200 */
[----:B------:R-:W-:Y:S01]  /*2f30*/  HMMA.16816.F32.BF16 R28, R4, R30, R20 ;  /* 0x0000001e041c723c */ /* 0x000fe20000041814 */
[----:B------:R-:W3:Y:S07]  /*2f40*/  LDSM.16.M88.4 R4, [R239+0x4000] ;  /* 0x00400000ef04783b */ /* 0x000eee0000000200 */
[C---:B------:R-:W-:Y:S08]  /*2f50*/  HMMA.16816.F32.BF16 R72, R16.reuse, R68, R72 ;  /* 0x000000441048723c */ /* 0x040ff00000041848 */
[C---:B-----5:R-:W-:Y:S08]  /*2f60*/  HMMA.16816.F32.BF16 R40, R16.reuse, R108, R52 ;  /* 0x0000006c1028723c */ /* 0x060ff00000041834 */
[C---:B------:R-:W-:Y:S01]  /*2f70*/  HMMA.16816.F32.BF16 R68, R16.reuse, R70, R56 ;  /* 0x000000461044723c */ /* 0x040fe20000041838 */
[----:B------:R-:W4:Y:S07]  /*2f80*/  LDSM.16.M88.4 R56, [R229+0x5000] ;  /* 0x00500000e538783b */ /* 0x000f2e0000000200 */
[C---:B-1----:R-:W-:Y:S08]  /*2f90*/  HMMA.16816.F32.BF16 R52, R16.reuse, R100, R48 ;  /* 0x000000641034723c */ /* 0x042ff00000041830 */
[C---:B------:R-:W-:Y:S01]  /*2fa0*/  HMMA.16816.F32.BF16 R20, R16.reuse, R36, R12 ;  /* 0x000000241014723c */ /* 0x040fe2000004180c */
[----:B------:R-:W-:Y:S07]  /*2fb0*/  LDSM.16.M88.4 R12, [R240+0x4000] ;  /* 0x00400000f00c783b */ /* 0x000fee0000000200 */
[C---:B------:R-:W-:Y:S01]  /*2fc0*/  HMMA.16816.F32.BF16 R48, R16.reuse, R102, R88 ;  /* 0x000000661030723c */ /* 0x040fe20000041858 */
[----:B------:R-:W1:Y:S04]  /*2fd0*/  LDSM.16.M88.4 R88, [R229+0x5800] ;  /* 0x00580000e558783b */ /* 0x000e680000000200 */
[----:B------:R-:W-:Y:S03]  /*2fe0*/  LDSM.16.M88.4 R100, [R228+0x4000] ;  /* 0x00400000e464783b */ /* 0x000fe60000000200 */
[C---:B------:R-:W-:Y:S01]  /*2ff0*/  HMMA.16816.F32.BF16 R36, R16.reuse, R110, R64 ;  /* 0x0000006e1024723c */ /* 0x040fe20000041840 */
[----:B------:R-:W5:Y:S04]  /*3000*/  LDSM.16.M88.4 R64, [R229+0x4000] ;  /* 0x00400000e540783b */ /* 0x000f680000000200 */
[----:B------:R-:W-:Y:S03]  /*3010*/  LDSM.16.M88.4 R108, [R228+0x4800] ;  /* 0x00480000e46c783b */ /* 0x000fe60000000200 */
[C---:B--2---:R-:W-:Y:S08]  /*3020*/  HMMA.16816.F32.BF16 R28, R16.reuse, R10, R28 ;  /* 0x0000000a101c723c */ /* 0x044ff0000004181c */
[C---:B------:R-:W-:Y:S08]  /*3030*/  HMMA.16816.F32.BF16 R80, R16.reuse, R96, R84 ;  /* 0x000000601050723c */ /* 0x040ff00000041854 */
[C---:B------:R-:W-:Y:S01]  /*3040*/  HMMA.16816.F32.BF16 R76, R16.reuse, R98, R76 ;  /* 0x00000062104c723c */ /* 0x040fe2000004184c */
[----:B------:R-:W2:Y:S07]  /*3050*/  LDSM.16.M88.4 R96, [R228+0x3800] ;  /* 0x00380000e460783b */ /* 0x000eae0000000200 */
[----:B------:R-:W-:Y:S08]  /*3060*/  HMMA.16816.F32.BF16 R84, R16, R8, R92 ;  /* 0x000000081054723c */ /* 0x000ff0000004185c */
[C---:B---3--:R-:W-:Y:S08]  /*3070*/  HMMA.16816.F32.BF16 R20, R4.reuse, R24, R20 ;  /* 0x000000180414723c */ /* 0x048ff00000041814 */
[C---:B------:R-:W-:Y:S01]  /*3080*/  HMMA.16816.F32.BF16 R16, R4.reuse, R26, R32 ;  /* 0x0000001a0410723c */ /* 0x040fe20000041820 */
[----:B------:R-:W-:Y:S07]  /*3090*/  LDSM.16.M88.4 R24, [R231+0x3000] ;  /* 0x00300000e718783b */ /* 0x000fee0000000200 */
[C---:B------:R-:W-:Y:S08]  /*30a0*/  HMMA.16816.F32.BF16 R92, R4.reuse, R62, R68 ;  /* 0x0000003e045c723c */ /* 0x040ff00000041844 */
[C---:B------:R-:W-:Y:S01]  /*30b0*/  HMMA.16816.F32.BF16 R32, R4.reuse, R44, R40 ;  /* 0x0000002c0420723c */ /* 0x040fe20000041828 */
[----:B------:R-:W3:Y:S07]  /*30c0*/  LDSM.16.M88.4 R40, [R228+0x5000] ;  /* 0x00500000e428783b */ /* 0x000eee0000000200 */
[C---:B----4-:R-:W-:Y:S08]  /*30d0*/  HMMA.16816.F32.BF16 R68, R4.reuse, R56, R52 ;  /* 0x000000380444723c */ /* 0x050ff00000041834 */
[C---:B------:R-:W-:Y:S08]  /*30e0*/  HMMA.16816.F32.BF16 R56, R4.reuse, R58, R48 ;  /* 0x0000003a0438723c */ /* 0x040ff00000041830 */
[C---:B------:R-:W-:Y:S08]  /*30f0*/  HMMA.16816.F32.BF16 R8, R4.reuse, R46, R36 ;  /* 0x0000002e0408723c */ /* 0x040ff00000041824 */
[C---:B-1----:R-:W-:Y:S01]  /*3100*/  HMMA.16816.F32.BF16 R48, R4.reuse, R90, R28 ;  /* 0x0000005a0430723c */ /* 0x042fe2000004181c */
[----:B------:R-:W1:Y:S07]  /*3110*/  LDSM.16.M88.4 R28, [R228+0x5800] ;  /* 0x00580000e41c783b */ /* 0x000e6e0000000200 */
[C---:B-----5:R-:W-:Y:S08]  /*3120*/  HMMA.16816.F32.BF16 R80, R4.reuse, R64, R80 ;  /* 0x000000400450723c */ /* 0x060ff00000041850 */
[C---:B------:R-:W-:Y:S01]  /*3130*/  HMMA.16816.F32.BF16 R76, R4.reuse, R66, R76 ;  /* 0x00000042044c723c */ /* 0x040fe2000004184c */
[----:B------:R-:W-:Y:S07]  /*3140*/  LDSM.16.M88.4 R64, [R231+0x4000] ;  /* 0x00400000e740783b */ /* 0x000fee0000000200 */
[C---:B------:R-:W-:Y:S08]  /*3150*/  HMMA.16816.F32.BF16 R72, R4.reuse, R60, R72 ;  /* 0x0000003c0448723c */ /* 0x040ff00000041848 */
[----:B------:R-:W-:Y:S01]  /*3160*/  HMMA.16816.F32.BF16 R52, R4, R88, R84 ;  /* 0x000000580434723c */ /* 0x000fe20000041854 */
[----:B------:R-:W-:Y:S07]  /*3170*/  LDSM.16.M88.4 R4, [R242+0x4000] ;  /* 0x00400000f204783b */ /* 0x000fee0000000200 */
[C---:B------:R-:W-:Y:S01]  /*3180*/  HMMA.16816.F32.BF16 R44, R12.reuse, R104, R20 ;  /* 0x000000680c2c723c */ /* 0x040fe20000041814 */
[----:B------:R-:W4:Y:S07]  /*3190*/  LDSM.16.M88.4 R20, [R231+0x3800] ;  /* 0x00380000e714783b */ /* 0x000f2e0000000200 */
[C---:B------:R-:W-:Y:S01]  /*31a0*/  HMMA.16816.F32.BF16 R36, R12.reuse, R106, R16 ;  /* 0x0000006a0c24723c */ /* 0x040fe20000041810 */
[----:B------:R-:W-:Y:S07]  /*31b0*/  LDSM.16.M88.4 R104, [R230+-0x5800] ;  /* 0xffa80000e668783b */ /* 0x000fee0000000200 */
[C---:B--2---:R-:W-:Y:S01]  /*31c0*/  HMMA.16816.F32.BF16 R16, R12.reuse, R98, R8 ;  /* 0x000000620c10723c */ /* 0x044fe20000041808 */
[----:B------:R-:W-:Y:S07]  /*31d0*/  LDSM.16.M88.4 R8, [R241+0x4000] ;  /* 0x00400000f108783b */ /* 0x000fee0000000200 */
[C---:B------:R-:W-:Y:S01]  /*31e0*/  HMMA.16816.F32.BF16 R88, R12.reuse, R110, R92 ;  /* 0x0000006e0c58723c */ /* 0x040fe2000004185c */
[----:B------:R-:W2:Y:S07]  /*31f0*/  LDSM.16.M88.4 R92, [R231+0x5800] ;  /* 0x00580000e75c783b */ /* 0x000eae0000000200 */
[C---:B------:R-:W-:Y:S01]  /*3200*/  HMMA.16816.F32.BF16 R60, R12.reuse, R100, R80 ;  /* 0x000000640c3c723c */ /* 0x040fe20000041850 */
[----:B------:R-:W5:Y:S07]  /*3210*/  LDSM.16.M88.4 R80, [R231+0x4800] ;  /* 0x00480000e750783b */ /* 0x000f6e0000000200 */
[C---:B------:R-:W-:Y:S01]  /*3220*/  HMMA.16816.F32.BF16 R32, R12.reuse, R96, R32 ;  /* 0x000000600c20723c */ /* 0x040fe20000041820 */
[----:B------:R-:W2:Y:S07]  /*3230*/  LDSM.16.M88.4 R96, [R231+0x5000] ;  /* 0x00500000e760783b */ /* 0x000eae0000000200 */
[C---:B---3--:R-:W-:Y:S08]  /*3240*/  HMMA.16816.F32.BF16 R84, R12.reuse, R40, R68 ;  /* 0x000000280c54723c */ /* 0x048ff00000041844 */
[C---:B------:R-:W-:Y:S08]  /*3250*/  HMMA.16816.F32.BF16 R68, R12.reuse, R42, R56 ;  /* 0x0000002a0c44723c */ /* 0x040ff00000041838 */
[C---:B-1----:R-:W-:Y:S08]  /*3260*/  HMMA.16816.F32.BF16 R40, R12.reuse, R28, R52 ;  /* 0x0000001c0c28723c */ /* 0x042ff00000041834 */
[C---:B------:R-:W-:Y:S01]  /*3270*/  HMMA.16816.F32.BF16 R72, R12.reuse, R108, R72 ;  /* 0x0000006c0c48723c */ /* 0x040fe20000041848 */
[----:B------:R-:W1:Y:S07]  /*3280*/  LDSM.16.M88.4 R108, [R230+-0x6000] ;  /* 0xffa00000e66c783b */ /* 0x000e6e0000000200 */
[C---:B------:R-:W-:Y:S08]  /*3290*/  HMMA.16816.F32.BF16 R56, R12.reuse, R30, R48 ;  /* 0x0000001e0c38723c */ /* 0x040ff00000041830 */
[----:B------:R-:W-:Y:S08]  /*32a0*/  HMMA.16816.F32.BF16 R76, R12, R102, R76 ;  /* 0x000000660c4c723c */ /* 0x000ff0000004184c */
[C---:B----4-:R-:W-:Y:S01]  /*32b0*/  HMMA.16816.F32.BF16 R12, R4.reuse, R22, R16 ;  /* 0x00000016040c723c */ /* 0x050fe20000041810 */
[----:B------:R-:W-:Y:S07]  /*32c0*/  LDSM.16.M88.4 R16, [R230+-0x4000] ;  /* 0xffc00000e610783b */ /* 0x000fee0000000200 */
[C---:B------:R-:W-:Y:S08]  /*32d0*/  HMMA.16816.F32.BF16 R52, R4.reuse, R24, R44 ;  /* 0x000000180434723c */ /* 0x040ff0000004182c */
[C---:B------:R-:W-:Y:S01]  /*32e0*/  HMMA.16816.F32.BF16 R44, R4.reuse, R20, R32 ;  /* 0x00000014042c723c */ /* 0x040fe20000041820 */
[----:B------:R-:W-:Y:S07]  /*32f0*/  LDSM.16.M88.4 R20, [R230+-0x4800] ;  /* 0xffb80000e614783b */ /* 0x000fee0000000200 */
[C---:B--2---:R-:W-:Y:S01]  /*3300*/  HMMA.16816.F32.BF16 R100, R4.reuse, R92, R40 ;  /* 0x0000005c0464723c */ /* 0x044fe20000041828 */
[----:B------:R-:W2:Y:S07]  /*3310*/  LDSM.16.M88.4 R40, [R230+-0x5000] ;  /* 0xffb00000e628783b */ /* 0x000eae0000000200 */
[C---:B------:R-:W-:Y:S08]  /*3320*/  HMMA.16816.F32.BF16 R48, R4.reuse, R26, R36 ;  /* 0x0000001a0430723c */ /* 0x040ff00000041824 */
[C---:B-----5:R-:W-:Y:S01]  /*3330*/  HMMA.16816.F32.BF16 R28, R4.reuse, R80, R72 ;  /* 0x00000050041c723c */ /* 0x060fe20000041848 */
[----:B------:R-:W-:Y:S07]  /*3340*/  LDSM.16.M88.4 R72, [R229+0x6000] ;  /* 0x00600000e548783b */ /* 0x000fee0000000200 */
[C---:B------:R-:W-:Y:S08]  /*3350*/  HMMA.16816.F32.BF16 R24, R4.reuse, R82, R88 ;  /* 0x000000520418723c */ /* 0x040ff00000041858 */
[C---:B------:R-:W-:Y:S08]  /*3360*/  HMMA.16816.F32.BF16 R84, R4.reuse, R96, R84 ;  /* 0x000000600454723c */ /* 0x040ff00000041854 */
[C---:B------:R-:W-:Y:S08]  /*3370*/  HMMA.16816.F32.BF16 R80, R4.reuse, R98, R68 ;  /* 0x000000620450723c */ /* 0x040ff00000041844 */
[C---:B------:R-:W-:Y:S01]  /*3380*/  HMMA.16816.F32.BF16 R96, R4.reuse, R94, R56 ;  /* 0x0000005e0460723c */ /* 0x040fe20000041838 */
[----:B------:R-:W3:Y:S07]  /*3390*/  LDSM.16.M88.4 R56, [R230+-0x3800] ;  /* 0xffc80000e638783b */ /* 0x000eee0000000200 */
[C---:B------:R-:W-:Y:S08]  /*33a0*/  HMMA.16816.F32.BF16 R36, R4.reuse, R64, R60 ;  /* 0x000000400424723c */ /* 0x040ff0000004183c */
[----:B------:R-:W-:Y:S01]  /*33b0*/  HMMA.16816.F32.BF16 R32, R4, R66, R76 ;  /* 0x000000420420723c */ /* 0x000fe2000004184c */
[----:B------:R-:W4:Y:S07]  /*33c0*/  LDSM.16.M88.4 R4, [R239+0x8000] ;  /* 0x00800000ef04783b */ /* 0x000f2e0000000200 */
[C---:B------:R-:W-:Y:S01]  /*33d0*/  HMMA.16816.F32.BF16 R76, R8.reuse, R106, R12 ;  /* 0x0000006a084c723c */ /* 0x040fe2000004180c */
[----:B------:R-:W5:Y:S07]  /*33e0*/  LDSM.16.M88.4 R12, [R229+0x6800] ;  /* 0x00680000e50c783b */ /* 0x000f6e0000000200 */
[C---:B-1----:R-:W-:Y:S01]  /*33f0*/  HMMA.16816.F32.BF16 R92, R8.reuse, R108, R52 ;  /* 0x0000006c085c723c */ /* 0x042fe20000041834 */
[----:B------:R-:W-:Y:S07]  /*3400*/  LDSM.16.M88.4 R52, [R229+0x7000] ;  /* 0x00700000e534783b */ /* 0x000fee0000000200 */
[C---:B------:R-:W-:Y:S01]  /*3410*/  HMMA.16816.F32.BF16 R88, R8.reuse, R104, R44 ;  /* 0x000000680858723c */ /* 0x040fe2000004182c */
[----:B------:R-:W-:Y:S07]  /*3420*/  LDSM.16.M88.4 R44, [R229+0x8000] ;  /* 0x00800000e52c783b */ /* 0x000fee0000000200 */
[C---:B--2---:R-:W-:Y:S08]  /*3430*/  HMMA.16816.F32.BF16 R64, R8.reuse, R40, R36 ;  /* 0x000000280840723c */ /* 0x044ff00000041824 */
[C---:B------:R-:W-:Y:S08]  /*3440*/  HMMA.16816.F32.BF16 R68, R8.reuse, R42, R32 ;  /* 0x0000002a0844723c */ /* 0x040ff00000041820 */
[C---:B------:R-:W-:Y:S08]  /*3450*/  HMMA.16816.F32.BF16 R108, R8.reuse, R110, R48 ;  /* 0x0000006e086c723c */ /* 0x040ff00000041830 */
[C---:B------:R-:W-:Y:S01]  /*3460*/  HMMA.16816.F32.BF16 R40, R8.reuse, R22, R24 ;  /* 0x000000160828723c */ /* 0x040fe20000041818 */
[----:B------:R-:W1:Y:S07]  /*3470*/  LDSM.16.M88.4 R24, [R229+0x7800] ;  /* 0x00780000e518783b */ /* 0x000e6e0000000200 */
[C---:B------:R-:W-:Y:S08]  /*3480*/  HMMA.16816.F32.BF16 R48, R8.reuse, R16, R84 ;  /* 0x000000100830723c */ /* 0x040ff00000041854 */
[C---:B------:R-:W-:Y:S01]  /*3490*/  HMMA.16816.F32.BF16 R36, R8.reuse, R18, R80 ;  /* 0x000000120824723c */ /* 0x040fe20000041850 */
[----:B------:R-:W-:Y:S07]  /*34a0*/  LDSM.16.M88.4 R80, [R228+0x8000] ;  /* 0x00800000e450783b */ /* 0x000fee0000000200 */
[C---:B------:R-:W-:Y:S01]  /*34b0*/  HMMA.16816.F32.BF16 R60, R8.reuse, R20, R28 ;  /* 0x00000014083c723c */ /* 0x040fe2000004181c */
[----:B------:R-:W2:Y:S04]  /*34c0*/  LDSM.16.M88.4 R20, [R229+0x8800] ;  /* 0x00880000e514783b */ /* 0x000ea80000000200 */
[----:B------:R-:W-:Y:S03]  /*34d0*/  LDSM.16.M88.4 R28, [R228+0x6000] ;  /* 0x00600000e41c783b */ /* 0x000fe60000000200 */
[C---:B---3--:R-:W-:Y:S08]  /*34e0*/  HMMA.16816.F32.BF16 R32, R8.reuse, R56, R100 ;  /* 0x000000380820723c */ /* 0x048ff00000041864 */
[----:B------:R-:W-:Y:S08]  /*34f0*/  HMMA.16816.F32.BF16 R16, R8, R58, R96 ;  /* 0x0000003a0810723c */ /* 0x000ff00000041860 */
[C---:B----4-:R-:W-:Y:S08]  /*3500*/  HMMA.16816.F32.BF16 R8, R4.reuse, R72, R92 ;  /* 0x000000480408723c */ /* 0x050ff0000004185c */
[C---:B-----5:R-:W-:Y:S08]  /*3510*/  HMMA.16816.F32.BF16 R100, R4.reuse, R12, R88 ;  /* 0x0000000c0464723c */ /* 0x060ff00000041858 */
[C---:B------:R-:W-:Y:S01]  /*3520*/  HMMA.16816.F32.BF16 R92, R4.reuse, R14, R76 ;  /* 0x0000000e045c723c */ /* 0x040fe2000004184c */
[----:B------:R-:W3:Y:S04]  /*3530*/  LDSM.16.M88.4 R12, [R240+0x8000] ;  /* 0x00800000f00c783b */ /* 0x000ee80000000200 */
[----:B------:R-:W-:Y:S03]  /*3540*/  LDSM.16.M88.4 R76, [R228+0x7000] ;  /* 0x00700000e44c783b */ /* 0x000fe60000000200 */
[C---:B------:R-:W-:Y:S01]  /*3550*/  HMMA.16816.F32.BF16 R56, R4.reuse, R74, R108 ;  /* 0x0000004a0438723c */ /* 0x040fe2000004186c */
[----:B------:R-:W4:Y:S07]  /*3560*/  LDSM.16.M88.4 R72, [R228+0x7800] ;  /* 0x00780000e448783b */ /* 0x000f2e0000000200 */
[C---:B-1----:R-:W-:Y:S01]  /*3570*/  HMMA.16816.F32.BF16 R108, R4.reuse, R24, R60 ;  /* 0x00000018046c723c */ /* 0x042fe2000004183c */
[----:B------:R-:W-:Y:S07]  /*3580*/  LDSM.16.M88.4 R60, [R231+0x6000] ;  /* 0x00600000e73c783b */ /* 0x000fee0000000200 */
[C---:B------:R-:W-:Y:S01]  /*3590*/  HMMA.16816.F32.BF16 R104, R4.reuse, R26, R40 ;  /* 0x0000001a0468723c */ /* 0x040fe20000041828 */
[----:B------:R-:W1:Y:S04]  /*35a0*/  LDSM.16.M88.4 R24, [R228+0x6800] ;  /* 0x00680000e418783b */ /* 0x000e680000000200 */
[----:B------:R-:W-:Y:S03]  /*35b0*/  LDSM.16.M88.4 R40, [R231+0x7800] ;  /* 0x00780000e728783b */ /* 0x000fe60000000200 */
[C---:B------:R-:W-:Y:S08]  /*35c0*/  HMMA.16816.F32.BF16 R116, R4.reuse, R52, R64 ;  /* 0x000000340474723c */ /* 0x040ff00000041840 */
[C---:B------:R-:W-:Y:S01]  /*35d0*/  HMMA.16816.F32.BF16 R112, R4.reuse, R54, R68 ;  /* 0x000000360470723c */ /* 0x040fe20000041844 */
[----:B------:R-:W-:Y:S07]  /*35e0*/  LDSM.16.M88.4 R68, [R228+0x8800] ;  /* 0x00880000e444783b */ /* 0x000fee0000000200 */
[C---:B------:R-:W-:Y:S01]  /*35f0*/  HMMA.16816.F32.BF16 R96, R4.reuse, R44, R48 ;  /* 0x0000002c0460723c */ /* 0x040fe20000041830 */
[----:B------:R-:W-:Y:S07]  /*3600*/  LDSM.16.M88.4 R48, [R231+0x6800] ;  /* 0x00680000e730783b */ /* 0x000fee0000000200 */
[C---:B------:R-:W-:Y:S01]  /*3610*/  HMMA.16816.F32.BF16 R88, R4.reuse, R46, R36 ;  /* 0x0000002e0458723c */ /* 0x040fe20000041824 */
[----:B------:R-:W-:Y:S07]  /*3620*/  LDSM.16.M88.4 R44, [R231+0x7000] ;  /* 0x00700000e72c783b */ /* 0x000fee0000000200 */
[C---:B--2---:R-:W-:Y:S08]  /*3630*/  HMMA.16816.F32.BF16 R84, R4.reuse, R20, R32 ;  /* 0x000000140454723c */ /* 0x044ff00000041820 */
[----:B------:R-:W-:Y:S08]  /*3640*/  HMMA.16816.F32.BF16 R64, R4, R22, R16 ;  /* 0x000000160440723c */ /* 0x000ff00000041810 */
[C---:B---3--:R-:W-:Y:S01]  /*3650*/  HMMA.16816.F32.BF16 R4, R12.reuse, R28, R8 ;  /* 0x0000001c0c04723c */ /* 0x048fe20000041808 */
[----:B------:R-:W2:Y:S07]  /*3660*/  LDSM.16.M88.4 R8, [R242+0x8000] ;  /* 0x00800000f208783b */ /* 0x000eae0000000200 */
[C---:B------:R-:W-:Y:S08]  /*3670*/  HMMA.16816.F32.BF16 R56, R12.reuse, R30, R56 ;  /* 0x0000001e0c38723c */ /* 0x040ff00000041838 */
[C---:B----4-:R-:W-:Y:S01]  /*3680*/  HMMA.16816.F32.BF16 R20, R12.reuse, R74, R104 ;  /* 0x0000004a0c14723c */ /* 0x050fe20000041868 */
[----:B------:R-:W-:Y:S07]  /*3690*/  LDSM.16.M88.4 R104, [R229+0x9800] ;  /* 0x00980000e568783b */ /* 0x000fee0000000200 */
[C---:B-1----:R-:W-:Y:S01]  /*36a0*/  HMMA.16816.F32.BF16 R52, R12.reuse, R24, R100 ;  /* 0x000000180c34723c */ /* 0x042fe20000041864 */
[----:B------:R-:W1:Y:S07]  /*36b0*/  LDSM.16.M88.4 R100, [R231+0x8800] ;  /* 0x00880000e764783b */ /* 0x000e6e0000000200 */
[C---:B------:R-:W-:Y:S08]  /*36c0*/  HMMA.16816.F32.BF16 R36, R12.reuse, R26, R92 ;  /* 0x0000001a0c24723c */ /* 0x040ff0000004185c */
[C---:B------:R-:W-:Y:S08]  /*36d0*/  HMMA.16816.F32.BF16 R16, R12.reuse, R80, R96 ;  /* 0x000000500c10723c */ /* 0x040ff00000041860 */
[----:B------:R-:W-:Y:S08]  /*36e0*/  HMMA.16816.F32.BF16 R88, R12, R82, R88 ;  /* 0x000000520c58723c */ /* 0x000ff00000041858 */
[C---:B--2---:R-:W-:Y:S01]  /*36f0*/  HMMA.16816.F32.BF16 R80, R8.reuse, R60, R4 ;  /* 0x0000003c0850723c */ /* 0x044fe20000041804 */
[----:B------:R-:W-:Y:S07]  /*3700*/  LDSM.16.M88.4 R4, [R241+0x8000] ;  /* 0x00800000f104783b */ /* 0x000fee0000000200 */
[----:B------:R-:W-:Y:S08]  /*3710*/  HMMA.16816.F32.BF16 R56, R8, R62, R56 ;  /* 0x0000003e0838723c */ /* 0x000ff00000041838 */
[----:B------:R-:W-:Y:S01]  /*3720*/  HMMA.16816.F32.BF16 R32, R12, R76, R116 ;  /* 0x0000004c0c20723c */ /* 0x000fe20000041874 */
[----:B------:R-:W2:Y:S07]  /*3730*/  LDSM.16.M88.4 R116, [R231+0x8000] ;  /* 0x00800000e774783b */ /* 0x000eae0000000200 */
[----:B------:R-:W-:Y:S01]  /*3740*/  HMMA.16816.F32.BF16 R60, R8, R42, R20 ;  /* 0x0000002a083c723c */ /* 0x000fe20000041814 */
[----:B------:R-:W3:Y:S07]  /*3750*/  LDSM.16.M88.4 R20, [R230+-0x2800] ;  /* 0xffd80000e614783b */ /* 0x000eee0000000200 */
[C---:B------:R-:W-:Y:S01]  /*3760*/  HMMA.16816.F32.BF16 R24, R12.reuse, R72, R108 ;  /* 0x000000480c18723c */ /* 0x040fe2000004186c */
[----:B------:R-:W-:Y:S07]  /*3770*/  LDSM.16.M88.4 R108, [R229+0x9000] ;  /* 0x00900000e56c783b */ /* 0x000fee0000000200 */
[C---:B------:R-:W-:Y:S01]  /*3780*/  HMMA.16816.F32.BF16 R28, R12.reuse, R78, R112 ;  /* 0x0000004e0c1c723c */ /* 0x040fe20000041870 */
[----:B------:R-:W-:Y:S07]  /*3790*/  LDSM.16.M88.4 R112, [R229+0xa000] ;  /* 0x00a00000e570783b */ /* 0x000fee0000000200 */
[----:B------:R-:W-:Y:S01]  /*37a0*/  HMMA.16816.F32.BF16 R96, R12, R68, R84 ;  /* 0x000000440c60723c */ /* 0x000fe20000041854 */
[----:B------:R-:W-:Y:S07]  /*37b0*/  LDSM.16.M88.4 R84, [R230+-0x3000] ;  /* 0xffd00000e654783b */ /* 0x000fee0000000200 */
[----:B------:R-:W-:Y:S08]  /*37c0*/  HMMA.16816.F32.BF16 R52, R8, R48, R52 ;  /* 0x000000300834723c */ /* 0x000ff00000041834 */
[----:B------:R-:W-:Y:S01]  /*37d0*/  HMMA.16816.F32.BF16 R92, R12, R70, R64 ;  /* 0x000000460c5c723c */ /* 0x000fe20000041840 */
[----:B------:R-:W-:Y:S07]  /*37e0*/  LDSM.16.M88.4 R12, [R239+0xc000] ;  /* 0x00c00000ef0c783b */ /* 0x000fee0000000200 */
[C---:B------:R-:W-:Y:S01]  /*37f0*/  HMMA.16816.F32.BF16 R76, R8.reuse, R50, R36 ;  /* 0x00000032084c723c */ /* 0x040fe20000041824 */
[----:B------:R-:W4:Y:S04]  /*3800*/  LDSM.16.M88.4 R48, [R230+-0x2000] ;  /* 0xffe00000e630783b */ /* 0x000f280000000200 */
[----:B------:R-:W5:Y:S03]  /*3810*/  LDSM.16.M88.4 R36, [R230+-0x800] ;  /* 0xfff80000e624783b */ /* 0x000f660000000200 */
[C---:B------:R-:W-:Y:S01]  /*3820*/  HMMA.16816.F32.BF16 R64, R8.reuse, R40, R24 ;  /* 0x000000280840723c */ /* 0x040fe20000041818 */
[----:B------:R-:W-:Y:S07]  /*3830*/  LDSM.16.M88.4 R40, [R230+-0x1000] ;  /* 0xfff00000e628783b */ /* 0x000fee0000000200 */
[C---:B------:R-:W-:Y:S08]  /*3840*/  HMMA.16816.F32.BF16 R72, R8.reuse, R44, R32 ;  /* 0x0000002c0848723c */ /* 0x040ff00000041820 */
[C---:B------:R-:W-:Y:S01]  /*3850*/  HMMA.16816.F32.BF16 R68, R8.reuse, R46, R28 ;  /* 0x0000002e0844723c */ /* 0x040fe2000004181c */
[----:B------:R-:W4:Y:S07]  /*3860*/  LDSM.16.M88.4 R44, [R230+-0x1800] ;  /* 0xffe80000e62c783b */ /* 0x000f2e0000000200 */
[C---:B-1----:R-:W-:Y:S08]  /*3870*/  HMMA.16816.F32.BF16 R24, R8.reuse, R100, R96 ;  /* 0x000000640818723c */ /* 0x042ff00000041860 */
[----:B--2---:R-:W-:Y:S08]  /*3880*/  HMMA.16816.F32.BF16 R32, R8, R116, R16 ;  /* 0x000000740820723c */ /* 0x004ff00000041810 */
[----:B---3--:R-:W-:Y:S08]  /*3890*/  HMMA.16816.F32.BF16 R52, R4, R20, R52 ;  /* 0x000000140434723c */ /* 0x008ff00000041834 */
[----:B------:R-:W-:Y:S08]  /*38a0*/  HMMA.16816.F32.BF16 R16, R8, R102, R92 ;  /* 0x000000660810723c */ /* 0x000ff0000004185c */
[----:B------:R-:W-:Y:S08]  /*38b0*/  HMMA.16816.F32.BF16 R20, R4, R22, R76 ;  /* 0x000000160414723c */ /* 0x000ff0000004184c */
[----:B------:R-:W-:Y:S08]  /*38c0*/  HMMA.16816.F32.BF16 R28, R8, R118, R88 ;  /* 0x00000076081c723c */ /* 0x000ff00000041858 */
[C---:B----4-:R-:W-:Y:S08]  /*38d0*/  HMMA.16816.F32.BF16 R96, R4.reuse, R48, R72 ;  /* 0x000000300460723c */ /* 0x050ff00000041848 */
[C---:B------:R-:W-:Y:S08]  /*38e0*/  HMMA.16816.F32.BF16 R100, R4.reuse, R50, R68 ;  /* 0x000000320464723c */ /* 0x040ff00000041844 */
[C---:B-----5:R-:W-:Y:S01]  /*38f0*/  HMMA.16816.F32.BF16 R92, R4.reuse, R36, R24 ;  /* 0x00000024045c723c */ /* 0x060fe20000041818 */
[----:B------:R-:W1:Y:S07]  /*3900*/  LDSM.16.M88.4 R24, [R229+0xa800] ;  /* 0x00a80000e518783b */ /* 0x000e6e0000000200 */
[C---:B------:R-:W-:Y:S08]  /*3910*/  HMMA.16816.F32.BF16 R8, R4.reuse, R84, R80 ;  /* 0x000000540408723c */ /* 0x040ff00000041850 */
[----:B------:R-:W-:Y:S08]  /*3920*/  HMMA.16816.F32.BF16 R56, R4, R86, R56 ;  /* 0x000000560438723c */ /* 0x000ff00000041838 */
[----:B------:R-:W-:Y:S08]  /*3930*/  HMMA.16816.F32.BF16 R72, R12, R104, R52 ;  /* 0x000000680c48723c */ /* 0x000ff00000041834 */
[----:B------:R-:W-:Y:S01]  /*3940*/  HMMA.16816.F32.BF16 R84, R4, R38, R16 ;  /* 0x000000260454723c */ /* 0x000fe20000041810 */
[----:B------:R-:W2:Y:S04]  /*3950*/  LDSM.16.M88.4 R16, [R229+0xb000] ;  /* 0x00b00000e510783b */ /* 0x000ea80000000200 */
[----:B------:R-:W-:Y:S03]  /*3960*/  LDSM.16.M88.4 R36, [R228+0x9000] ;  /* 0x00900000e424783b */ /* 0x000fe60000000200 */
[----:B------:R-:W-:Y:S01]  /*3970*/  HMMA.16816.F32.BF16 R52, R12, R106, R20 ;  /* 0x0000006a0c34723c */ /* 0x000fe20000041814 */
[----:B------:R-:W3:Y:S07]  /*3980*/  LDSM.16.M88.4 R20, [R229+0xb800] ;  /* 0x00b80000e514783b */ /* 0x000eee0000000200 */
[C---:B------:R-:W-:Y:S01]  /*3990*/  HMMA.16816.F32.BF16 R68, R4.reuse, R44, R64 ;  /* 0x0000002c0444723c */ /* 0x040fe20000041840 */
[----:B------:R-:W-:Y:S07]  /*39a0*/  LDSM.16.M88.4 R64, [R228+0x9800] ;  /* 0x00980000e440783b */ /* 0x000fee0000000200 */
[C---:B------:R-:W-:Y:S01]  /*39b0*/  HMMA.16816.F32.BF16 R88, R4.reuse, R46, R60 ;  /* 0x0000002e0458723c */ /* 0x040fe2000004183c */
[----:B------:R-:W-:Y:S07]  /*39c0*/  LDSM.16.M88.4 R60, [R228+0xa000] ;  /* 0x00a00000e43c783b */ /* 0x000fee0000000200 */
[C---:B------:R-:W-:Y:S08]  /*39d0*/  HMMA.16816.F32.BF16 R32, R4.reuse, R40, R32 ;  /* 0x000000280420723c */ /* 0x040ff00000041820 */
[----:B------:R-:W-:Y:S01]  /*39e0*/  HMMA.16816.F32.BF16 R28, R4, R42, R28 ;  /* 0x0000002a041c723c */ /* 0x000fe2000004181c */
[----:B------:R-:W4:Y:S07]  /*39f0*/  LDSM.16.M88.4 R4, [R240+0xc000] ;  /* 0x00c00000f004783b */ /* 0x000f2e0000000200 */
[C---:B------:R-:W-:Y:S01]  /*3a00*/  HMMA.16816.F32.BF16 R44, R12.reuse, R114, R100 ;  /* 0x000000720c2c723c */ /* 0x040fe20000041864 */
[----:B------:R-:W5:Y:S07]  /*3a10*/  LDSM.16.M88.4 R100, [R228+0xa800] ;  /* 0x00a80000e464783b */ /* 0x000f6e0000000200 */
[C---:B------:R-:W-:Y:S01]  /*3a20*/  HMMA.16816.F32.BF16 R76, R12.reuse, R110, R56 ;  /* 0x0000006e0c4c723c */ /* 0x040fe20000041838 */
[----:B------:R-:W3:Y:S07]  /*3a30*/  LDSM.16.M88.4 R56, [R228+0xb000] ;  /* 0x00b00000e438783b */ /* 0x000eee0000000200 */
[C---:B------:R-:W-:Y:S01]  /*3a40*/  HMMA.16816.F32.BF16 R80, R12.reuse, R108, R8 ;  /* 0x0000006c0c50723c */ /* 0x040fe20000041808 */
[----:B------:R-:W-:Y:S07]  /*3a50*/  LDSM.16.M88.4 R8, [R242+0xc000] ;  /* 0x00c00000f208783b */ /* 0x000fee0000000200 */
[C---:B------:R-:W-:Y:S01]  /*3a60*/  HMMA.16816.F32.BF16 R48, R12.reuse, R112, R96 ;  /* 0x000000700c30723c */ /* 0x040fe20000041860 */
[----:B------:R-:W4:Y:S07]  /*3a70*/  LDSM.16.M88.4 R96, [R231+0xa000] ;  /* 0x00a00000e760783b */ /* 0x000f2e0000000200 */
[C---:B-1----:R-:W-:Y:S08]  /*3a80*/  HMMA.16816.F32.BF16 R68, R12.reuse, R24, R68 ;  /* 0x000000180c44723c */ /* 0x042ff00000041844 */
[C---:B------:R-:W-:Y:S08]  /*3a90*/  HMMA.16816.F32.BF16 R40, R12.reuse, R26, R88 ;  /* 0x0000001a0c28723c */ /* 0x040ff00000041858 */
[C---:B--2---:R-:W-:Y:S08]  /*3aa0*/  HMMA.16816.F32.BF16 R32, R12.reuse, R16, R32 ;  /* 0x000000100c20723c */ /* 0x044ff00000041820 */
[C---:B------:R-:W-:Y:S08]  /*3ab0*/  HMMA.16816.F32.BF16 R28, R12.reuse, R18, R28 ;  /* 0x000000120c1c723c */ /* 0x040ff0000004181c */
[C---:B---3--:R-:W-:Y:S08]  /*3ac0*/  HMMA.16816.F32.BF16 R24, R12.reuse, R20, R92 ;  /* 0x000000140c18723c */ /* 0x048ff0000004185c */
[----:B------:R-:W-:Y:S01]  /*3ad0*/  HMMA.16816.F32.BF16 R12, R12, R22, R84 ;  /* 0x000000160c0c723c */ /* 0x000fe20000041854 */
[----:B------:R-:W1:Y:S07]  /*3ae0*/  LDSM.16.M88.4 R20, [R231+0x9800] ;  /* 0x00980000e714783b */ /* 0x000e6e0000000200 */
[C---:B----4-:R-:W-:Y:S01]  /*3af0*/  HMMA.16816.F32.BF16 R16, R4.reuse, R36, R80 ;  /* 0x000000240410723c */ /* 0x050fe20000041850 */
[----:B------:R-:W-:Y:S07]  /*3b00*/  LDSM.16.M88.4 R80, [R230] ;  /* 0x00000000e650783b */ /* 0x000fee0000000200 */
[C---:B------:R-:W-:Y:S08]  /*3b10*/  HMMA.16816.F32.BF16 R116, R4.reuse, R38, R76 ;  /* 0x000000260474723c */ /* 0x040ff0000004184c */
[C---:B------:R-:W-:Y:S08]  /*3b20*/  HMMA.16816.F32.BF16 R36, R4.reuse, R60, R48 ;  /* 0x0000003c0424723c */ /* 0x040ff00000041830 */
[C---:B------:R-:W-:Y:S01]  /*3b30*/  HMMA.16816.F32.BF16 R108, R4.reuse, R62, R44 ;  /* 0x0000003e046c723c */ /* 0x040fe2000004182c */
[----:B------:R-:W-:Y:S07]  /*3b40*/  LDSM.16.M88.4 R60, [R230+0x2000] ;  /* 0x00200000e63c783b */ /* 0x000fee0000000200 */
[C---:B-----5:R-:W-:Y:S01]  /*3b50*/  HMMA.16816.F32.BF16 R104, R4.reuse, R100, R68 ;  /* 0x000000640468723c */ /* 0x060fe20000041844 */
[----:B------:R-:W-:Y:S07]  /*3b60*/  LDSM.16.M88.4 R68, [R230+0x1000] ;  /* 0x00100000e644783b */ /* 0x000fee0000000200 */
[C---:B------:R-:W-:Y:S01]  /*3b70*/  HMMA.16816.F32.BF16 R120, R4.reuse, R64, R72 ;  /* 0x000000400478723c */ /* 0x040fe20000041848 */
[----:B------:R-:W-:Y:S07]  /*3b80*/  LDSM.16.M88.4 R72, [R230+0x800] ;  /* 0x00080000e648783b */ /* 0x000fee0000000200 */
[C---:B------:R-:W-:Y:S01]  /*3b90*/  HMMA.16816.F32.BF16 R112, R4.reuse, R66, R52 ;  /* 0x000000420470723c */ /* 0x040fe20000041834 */
[----:B------:R-:W-:Y:S07]  /*3ba0*/  LDSM.16.M88.4 R64, [R230+0x1800] ;  /* 0x00180000e640783b */ /* 0x000fee0000000200 */
[C---:B------:R-:W-:Y:S08]  /*3bb0*/  HMMA.16816.F32.BF16 R100, R4.reuse, R102, R40 ;  /* 0x000000660464723c */ /* 0x040ff00000041828 */
[C---:B------:R-:W-:Y:S08]  /*3bc0*/  HMMA.16816.F32.BF16 R92, R4.reuse, R56, R32 ;  /* 0x00000038045c723c */ /* 0x040ff00000041820 */
[C---:B------:R-:W-:Y:S01]  /*3bd0*/  HMMA.16816.F32.BF16 R88, R4.reuse, R58, R28 ;  /* 0x0000003a0458723c */ /* 0x040fe2000004181c */
[----:B------:R-:W-:Y:S07]  /*3be0*/  LDSM.16.M88.4 R56, [R230+0x2800] ;  /* 0x00280000e638783b */ /* 0x000fee0000000200 */
[C---:B------:R-:W-:Y:S08]  /*3bf0*/  HMMA.16816.F32.BF16 R84, R4.reuse, R128, R24 ;  /* 0x000000800454723c */ /* 0x040ff00000041818 */
[----:B------:R-:W-:Y:S01]  /*3c00*/  HMMA.16816.F32.BF16 R76, R4, R130, R12 ;  /* 0x00000082044c723c */ /* 0x000fe2000004180c */
[----:B------:R-:W2:Y:S01]  /*3c10*/  LDSM.16.M88.4 R4, [R241+0xc000] ;  /* 0x00c00000f104783b */ /* 0x000ea20000000200 */
[----:B------:R-:W-:Y:S01]  /*3c20*/  ISETP.GE.AND P0, PT, R163, 0x2, PT ;  /* 0x00000002a300780c */ /* 0x000fe20003f06270 */
[----:B------:R-:W-:-:S05]  /*3c30*/  DEPBAR.LE SB0, 0x0 ;  /* 0x000080000000791a */ /* 0x000fca0000000000 */
[C---:B------:R-:W-:Y:S08]  /*3c40*/  HMMA.16816.F32.BF16 R36, R8.reuse, R96, R36 ;  /* 0x000000600824723c */ /* 0x040ff00000041824 */
[C---:B------:R-:W-:Y:S08]  /*3c50*/  HMMA.16816.F32.BF16 R32, R8.reuse, R98, R108 ;  /* 0x000000620820723c */ /* 0x040ff0000004186c */
[C---:B------:R-:W-:Y:S08]  /*3c60*/  HMMA.16816.F32.BF16 R28, R8.reuse, R124, R104 ;  /* 0x0000007c081c723c */ /* 0x040ff00000041868 */
        /* <DEDUP_REMOVED lines=8> */
[----:B------:R-:W-:Y:S01]  /*3cf0*/  HMMA.16816.F32.BF16 R8, R8, R138, R76 ;  /* 0x0000008a0808723c */ /* 0x000fe2000004184c */
[----:B------:R-:W-:Y:S07]  /*3d00*/  BSSY B0, `(.L_x_3331) ;  /* 0x0000070000007945 */ /* 0x000fee0003800000 */
[C---:B--2---:R-:W-:Y:S01]  /*3d10*/  HMMA.16816.F32.BF16 R36, R4.reuse, R68, R36 ;  /* 0x000000440424723c */ /* 0x044fe20000041824 */
[----:B------:R-:W-:Y:S07]  /*3d20*/  BAR.SYNC.DEFER_BLOCKING 0x0 ;  /* 0x0000000000007b1d */ /* 0x000fee0000010000 */
[----:B------:R-:W-:Y:S01]  /*3d30*/  HMMA.16816.F32.BF16 R68, R4, R70, R32 ;  /* 0x000000460444723c */ /* 0x000fe20000041820 */
[----:B------:R-:W-:-:S07]  /*3d40*/  ISETP.GT.AND P6, PT, R160, 0x5f, PT ;  /* 0x0000005fa000780c */ /* 0x000fce0003fc4270 */
        /* <DEDUP_REMOVED lines=10> */
[----:B------:R-:W-:Y:S07]  /*3df0*/  @!UPT UIADD3 URZ, URZ, URZ, URZ ;  /* 0x0000003f3f3ff290 */ /* 0x000fee000fffe03f */
[----:B------:R-:W-:Y:S11]  /*3e00*/  @!P0 BRA `(.L_x_3332) ;  /* 0x000005f000008947 */ /* 0x000ff60003800000 */
        /* <DEDUP_REMOVED lines=29> */
.L_x_3395:
[----:B------:R-:W-:Y:S05]  /*3fe0*/  BRA.DIV ~URZ, `(.L_x_3334) ;  /* 0x000108227f007947 */ /* 0x000fea000b800000 */
[----:B------:R-:W3:Y:S01]  /*3ff0*/  SHFL.IDX PT, R3, R23, RZ, 0x181f ;  /* 0x00181fff17037589 */ /* 0x000ee200000e0000 */
[C---:B------:R-:W-:Y:S02]  /*4000*/  IADD3 R72, R245.reuse, 0xc0, RZ ;  /* 0x000000c0f5487810 */ /* 0x040fe40007ffe0ff */
[----:B------:R-:W-:Y:S01]  /*4010*/  ISETP.GE.AND P3, PT, R245, c[0x0][0x1d4], PT ;  /* 0x00007500f5007a0c */ /* 0x000fe20003f66270 */
[----:B------:R-:W4:Y:S03]  /*4020*/  SHFL.IDX PT, R0, R23, 0x1, 0x181f ;  /* 0x00381f0017007f89 */ /* 0x000f2600000e0000 */
[----:B------:R-:W-:Y:S01]  /*4030*/  SEL R5, RZ, 0x10, P3 ;  /* 0x00000010ff057807 */ /* 0x000fe20001800000 */
[----:B------:R-:W5:Y:S01]  /*4040*/  SHFL.IDX PT, R2, R22, 0x1, 0x181f ;  /* 0x00381f0016027f89 */ /* 0x000f6200000e0000 */
[----:B---3--:R-:W-:-:S02]  /*4050*/  IADD3 R20, P0, R3, R150, RZ ;  /* 0x0000009603147210 */ /* 0x008fc40007f1e0ff */
[C---:B------:R-:W-:Y:S02]  /*4060*/  IADD3 R18, P2, R3.reuse, R151, RZ ;  /* 0x0000009703127210 */ /* 0x040fe40007f5e0ff */
[----:B------:R-:W-:Y:S01]  /*4070*/  IADD3 R14, P1, R3, R153, RZ ;  /* 0x00000099030e7210 */ /* 0x000fe20007f3e0ff */
[--C-:B--2---:R-:W-:Y:S01]  /*4080*/  IMAD.X R21, R4, 0x1, R144.reuse, P0 ;  /* 0x0000000104157824 */ /* 0x104fe200000e0690 */
[----:B----4-:R-:W-:Y:S01]  /*4090*/  IADD3 R12, P0, R0, R150, RZ ;  /* 0x00000096000c7210 */ /* 0x010fe20007f1e0ff */
[----:B------:R-:W-:Y:S01]  /*40a0*/  IMAD.X R19, R4, 0x1, R145, P2 ;  /* 0x0000000104137824 */ /* 0x000fe200010e0691 */
[----:B------:R-:W-:Y:S01]  /*40b0*/  IADD3 R10, P2, R0, R151, RZ ;  /* 0x00000097000a7210 */ /* 0x000fe20007f5e0ff */
[----:B------:R-:W-:Y:S01]  /*40c0*/  IMAD.X R15, R4, 0x1, R147, P1 ;  /* 0x00000001040f7824 */ /* 0x000fe200008e0693 */
[-C--:B------:R-:W-:Y:S01]  /*40d0*/  IADD3 R8, P1, R0, R152.reuse, RZ ;  /* 0x0000009800087210 */ /* 0x080fe20007f3e0ff */
[----:B-----5:R-:W-:Y:S01]  /*40e0*/  IMAD.X R13, R2, 0x1, R144, P0 ;  /* 0x00000001020d7824 */ /* 0x020fe200000e0690 */
[----:B------:R-:W-:Y:S01]  /*40f0*/  IADD3 R6, P0, R0, R153, RZ ;  /* 0x0000009900067210 */ /* 0x000fe20007f1e0ff */
[----:B------:R-:W-:Y:S01]  /*4100*/  IMAD.X R11, R2, 0x1, R145, P2 ;  /* 0x00000001020b7824 */ /* 0x000fe200010e0691 */
[----:B------:R-:W-:Y:S01]  /*4110*/  ISETP.GE.AND P2, PT, R252, c[0x0][0x1d4], PT ;  /* 0x00007500fc007a0c */ /* 0x000fe20003f46270 */
[C---:B------:R-:W-:Y:S01]  /*4120*/  IMAD.X R9, R2.reuse, 0x1, R146, P1 ;  /* 0x0000000102097824 */ /* 0x040fe200008e0692 */
[----:B------:R-:W-:Y:S01]  /*4130*/  ISETP.GE.AND P1, PT, R251, c[0x0][0x1d4], PT ;  /* 0x00007500fb007a0c */ /* 0x000fe20003f26270 */
[----:B------:R-:W-:Y:S01]  /*4140*/  IMAD.X R7, R2, 0x1, R147, P0 ;  /* 0x0000000102077824 */ /* 0x000fe200000e0693 */
[----:B------:R-:W-:Y:S01]  /*4150*/  ISETP.GE.AND P0, PT, R72, c[0x0][0x1d4], PT ;  /* 0x0000750048007a0c */ /* 0x000fe20003f06270 */
[----:B------:R2:W-:Y:S01]  /*4160*/  LDGSTS.E.BYPASS.LTC128B.128 [R243+0xc100], [R20.64], !P3 ;  /* 0x0c10000014f37fae */ /* 0x0005e2000d901d46 */
[----:B------:R-:W-:-:S03]  /*4170*/  IADD3 R16, P4, R3, R152, RZ ;  /* 0x0000009803107210 */ /* 0x000fc60007f9e0ff */
[----:B------:R2:W3:Y:S02]  /*4180*/  SHFL.IDX PT, R0, R23, 0x2, 0x181f ;  /* 0x00581f0017007f89 */ /* 0x0004e400000e0000 */
[----:B------:R-:W-:Y:S02]  /*4190*/  IMAD.X R17, R4, 0x1, R146, P4 ;  /* 0x0000000104117824 */ /* 0x000fe400020e0692 */
        /* <DEDUP_REMOVED lines=11> */
.L_x_3396:
[----:B---3--:R-:W-:Y:S02]  /*4250*/  IADD3 R2, -R5, 0x10, RZ ;  /* 0x0000001005027810 */ /* 0x008fe40007ffe1ff */
[----:B--2---:R-:W-:Y:S02]  /*4260*/  IADD3 R6, -R13, 0x10, RZ ;  /* 0x000000100d067810 */ /* 0x004fe40007ffe1ff */
[----:B------:R-:W-:Y:S02]  /*4270*/  LOP3.LUT R2, R2, 0xf, RZ, 0xc0, !PT ;  /* 0x0000000f02027812 */ /* 0x000fe400078ec0ff */
[----:B------:R-:W-:Y:S02]  /*4280*/  IADD3 R3, -R14, 0x10, RZ ;  /* 0x000000100e037810 */ /* 0x000fe40007ffe1ff */
[----:B------:R-:W-:-:S02]  /*4290*/  IADD3 R10, P1, P0, R2, R0, R150 ;  /* 0x00000000020a7210 */ /* 0x000fc4000783e096 */
[----:B------:R-:W-:Y:S02]  /*42a0*/  LOP3.LUT R2, R6, 0xf, RZ, 0xc0, !PT ;  /* 0x0000000f06027812 */ /* 0x000fe400078ec0ff */
[----:B------:R-:W-:Y:S02]  /*42b0*/  IADD3 R7, -R12, 0x10, RZ ;  /* 0x000000100c077810 */ /* 0x000fe40007ffe1ff */
[----:B------:R-:W-:Y:S02]  /*42c0*/  LOP3.LUT R3, R3, 0xf, RZ, 0xc0, !PT ;  /* 0x0000000f03037812 */ /* 0x000fe400078ec0ff */
[----:B-1----:R-:W-:Y:S02]  /*42d0*/  IADD3.X R11, RZ, R4, R144, P1, P0 ;  /* 0x00000004ff0b7210 */ /* 0x002fe40000fe0490 */
[----:B------:R-:W-:Y:S02]  /*42e0*/  IADD3 R6, P1, P0, R2, R0, R152 ;  /* 0x0000000002067210 */ /* 0x000fe4000783e098 */
[----:B------:R-:W-:-:S02]  /*42f0*/  LOP3.LUT R2, R7, 0xf, RZ, 0xc0, !PT ;  /* 0x0000000f07027812 */ /* 0x000fc400078ec0ff */
[----:B------:R-:W-:Y:S02]  /*4300*/  IADD3 R8, P3, P2, R3, R0, R151 ;  /* 0x0000000003087210 */ /* 0x000fe40007a7e097 */
        /* <DEDUP_REMOVED lines=15> */
.L_x_3332:
[----:B------:R-:W-:Y:S05]  /*4400*/  BSYNC B0 ;  /* 0x0000000000007941 */ /* 0x000fea0003800000 */
.L_x_3331:
        /* <DEDUP_REMOVED lines=8> */
[----:B------:R-:W-:Y:S02]  /*4490*/  MOV R4, R0 ;  /* 0x0000000000047202 */ /* 0x000fe40000000f00 */
[----:B---3--:R-:W-:Y:S01]  /*44a0*/  IADD3 R0, -R3, 0x1, R148 ;  /* 0x0000000103007810 */ /* 0x008fe20007ffe194 */
[----:B------:R-:W-:Y:S01]  /*44b0*/  IMAD.IADD R6, R148, 0x1, -R3 ;  /* 0x0000000194067824 */ /* 0x000fe200078e0a03 */
[----:B------:R-:W-:Y:S02]  /*44c0*/  @P0 SHF.R.U32.HI R4, RZ, c[0x0][0x2cc], R2 ;  /* 0x0000b300ff040a19 */ /* 0x000fe40000011602 */
[----:B------:R-:W-:Y:S01]  /*44d0*/  IADD3 R5, R0, -c[0x0][0x168], RZ ;  /* 0x80005a0000057a10 */ /* 0x000fe20007ffe0ff */
[----:B------:R-:W-:Y:S05]  /*44e0*/  BRA.DIV ~URZ, `(.L_x_3335) ;  /* 0x000108227f007947 */ /* 0x000fea000b800000 */
[----:B------:R1:W2:Y:S02]  /*44f0*/  SHFL.IDX PT, R0, R4, RZ, 0x1c1f ;  /* 0x001c1fff04007589 */ /* 0x0002a400000e0000 */
.L_x_3397:
        /* <DEDUP_REMOVED lines=8> */
[----:B------:R-:W-:Y:S02]  /*4580*/  FSEL R9, R53, -INF , P1 ;  /* 0xff80000035097808 */ /* 0x000fe40000800000 */
[----:B------:R-:W-:Y:S02]  /*4590*/  FSEL R17, R49, -INF , P4 ;  /* 0xff80000031117808 */ /* 0x000fe40002000000 */
[----:B------:R-:W-:Y:S02]  /*45a0*/  FSEL R18, R44, -INF , P0 ;  /* 0xff8000002c127808 */ /* 0x000fe40000000000 */
[C---:B------:R-:W-:Y:S02]  /*45b0*/  ISETP.GT.AND P2, PT, R0.reuse, 0x8, PT ;  /* 0x000000080000780c */ /* 0x040fe40003f44270 */
[C---:B------:R-:W-:Y:S02]  /*45c0*/  ISETP.GT.AND P1, PT, R0.reuse, 0x11, PT ;  /* 0x000000110000780c */ /* 0x040fe40003f24270 */
[----:B------:R-:W-:-:S02]  /*45d0*/  ISETP.GT.AND P4, PT, R0, 0x19, PT ;  /* 0x000000190000780c */ /* 0x000fc40003f84270 */
[----:B------:R-:W-:Y:S02]  /*45e0*/  ISETP.GT.AND P0, PT, R0, 0x20, PT ;  /* 0x000000200000780c */ /* 0x000fe40003f04270 */
[----:B------:R-:W-:Y:S02]  /*45f0*/  FSEL R20, R40, -INF , P3 ;  /* 0xff80000028147808 */ /* 0x000fe40001800000 */
[----:B------:R-:W-:Y:S02]  /*4600*/  ISETP.GT.AND P3, PT, R0, 0x28, PT ;  /* 0x000000280000780c */ /* 0x000fe40003f64270 */
[----:B------:R-:W-:Y:S02]  /*4610*/  FSEL R16, R48, -INF , P2 ;  /* 0xff80000030107808 */ /* 0x000fe40001000000 */
        /* <DEDUP_REMOVED lines=8> */
[----:B------:R-:W-:Y:S02]  /*46a0*/  ISETP.GT.AND P3, PT, R0, 0x38, PT ;  /* 0x000000380000780c */ /* 0x000fe40003f64270 */
[----:B------:R-:W-:Y:S02]  /*46b0*/  FSEL R86, R37, -INF , P2 ;  /* 0xff80000025567808 */ /* 0x000fe40001000000 */
[----:B------:R-:W-:Y:S02]  /*46c0*/  FSEL R84, R69, -INF , P4 ;  /* 0xff80000045547808 */ /* 0x000fe40002000000 */
[----:B------:R-:W-:Y:S02]  /*46d0*/  FSEL R221, R32, -INF , P1 ;  /* 0xff80000020dd7808 */ /* 0x000fe40000800000 */
[----:B------:R-:W-:Y:S02]  /*46e0*/  FSEL R220, R33, -INF , P0 ;  /* 0xff80000021dc7808 */ /* 0x000fe40000000000 */
[----:B------:R-:W-:-:S02]  /*46f0*/  ISETP.GT.AND P4, PT, R0, 0x39, PT ;  /* 0x000000390000780c */ /* 0x000fc40003f84270 */
[C---:B------:R-:W-:Y:S02]  /*4700*/  ISETP.GT.AND P2, PT, R0.reuse, 0x40, PT ;  /* 0x000000400000780c */ /* 0x040fe40003f44270 */
[C---:B------:R-:W-:Y:S02]  /*4710*/  ISETP.GT.AND P1, PT, R0.reuse, 0x41, PT ;  /* 0x000000410000780c */ /* 0x040fe40003f24270 */
[----:B------:R-:W-:Y:S02]  /*4720*/  ISETP.GT.AND P0, PT, R0, 0x48, PT ;  /* 0x000000480000780c */ /* 0x000fe40003f04270 */
[----:B------:R-:W-:Y:S02]  /*4730*/  FSEL R219, R64, -INF , P3 ;  /* 0xff80000040db7808 */ /* 0x000fe40001800000 */
[----:B------:R-:W-:Y:S02]  /*4740*/  ISETP.GT.AND P3, PT, R0, 0x50, PT ;  /* 0x000000500000780c */ /* 0x000fe40003f64270 */
[----:B------:R-:W-:-:S02]  /*4750*/  FSEL R218, R65, -INF , P4 ;  /* 0xff80000041da7808 */ /* 0x000fc40002000000 */
        /* <DEDUP_REMOVED lines=8> */
[----:B------:R-:W-:Y:S02]  /*47e0*/  FSEL R226, R61, -INF , P4 ;  /* 0xff8000003de27808 */ /* 0x000fe40002000000 */
[----:B------:R-:W-:Y:S01]  /*47f0*/  FSEL R247, R25, -INF , P2 ;  /* 0xff80000019f77808 */ /* 0x000fe20001000000 */
[----:B------:R2:W-:Y:S01]  /*4800*/  STL [R1], R0 ;  /* 0x0000000001007387 */ /* 0x0005e20000100800 */
[----:B------:R-:W-:Y:S02]  /*4810*/  FSEL R244, R56, -INF , P1 ;  /* 0xff80000038f47808 */ /* 0x000fe40000800000 */
[----:B------:R-:W-:Y:S01]  /*4820*/  FSEL R238, R57, -INF , P0 ;  /* 0xff80000039ee7808 */ /* 0x000fe20000000000 */
[----:B------:R-:W-:Y:S05]  /*4830*/  BRA.DIV ~URZ, `(.L_x_3336) ;  /* 0x000105427f007947 */ /* 0x000fea000b800000 */
[----:B------:R-:W3:Y:S01]  /*4840*/  LDL R3, [R1] ;  /* 0x0000000001037983 */ /* 0x000ee20000100800 */
[----:B--2---:R-:W-:-:S03]  /*4850*/  FMNMX.FTZ R0, R8, R9, !PT ;  /* 0x0000000908007209 */ /* 0x004fc60007810000 */
        /* <DEDUP_REMOVED lines=19> */
[----:B------:R-:W-:-:S02]  /*4990*/  FSEL R13, R51, -INF , P0 ;  /* 0xff800000330d7808 */ /* 0x000fc40000000000 */
[C---:B------:R-:W-:Y:S02]  /*49a0*/  ISETP.GT.AND P1, PT, R5.reuse, 0x10, PT ;  /* 0x000000100500780c */ /* 0x040fe40003f24270 */
        /* <DEDUP_REMOVED lines=59> */
[C---:B------:R-:W-:Y:S02]  /*4d60*/  ISETP.GT.AND P0, PT, R5.reuse, 0x51, PT ;  /* 0x000000510500780c */ /* 0x040fe40003f04270 */
[----:B------:R-:W-:Y:S02]  /*4d70*/  FSEL R4, R26, -INF , P1 ;  /* 0xff8000001a047808 */ /* 0x000fe40000800000 */
[----:B------:R-:W-:Y:S02]  /*4d80*/  FMNMX.FTZ R2, R224, R2, !PT ;  /* 0x00000002e0027209 */ /* 0x000fe40007810000 */
[----:B------:R-:W-:Y:S01]  /*4d90*/  ISETP.GT.AND P1, PT, R5, 0x58, PT ;  /* 0x000000580500780c */ /* 0x000fe20003f24270 */
[----:B------:R-:W-:Y:S01]  /*4da0*/  STL [R1+0x8], R4 ;  /* 0x0000080401007387 */ /* 0x000fe20000100800 */
[----:B------:R-:W-:Y:S02]  /*4db0*/  FMNMX.FTZ R2, R4, R2, !PT ;  /* 0x0000000204027209 */ /* 0x000fe40007810000 */
[----:B------:R-:W-:-:S02]  /*4dc0*/  FSEL R250, R58, -INF , P1 ;  /* 0xff8000003afa7808 */ /* 0x000fc40000800000 */
[----:B---3--:R-:W-:Y:S02]  /*4dd0*/  FMNMX.FTZ R0, R3, R0, !PT ;  /* 0x0000000003007209 */ /* 0x008fe40007810000 */
[----:B------:R-:W-:Y:S02]  /*4de0*/  FSEL R3, R27, -INF , P0 ;  /* 0xff8000001b037808 */ /* 0x000fe40000000000 */
[----:B------:R-:W-:Y:S02]  /*4df0*/  FMNMX.FTZ R0, R247, R0, !PT ;  /* 0x00000000f7007209 */ /* 0x000fe40007810000 */
[----:B------:R-:W-:Y:S01]  /*4e00*/  ISETP.GT.AND P0, PT, R5, 0x59, PT ;  /* 0x000000590500780c */ /* 0x000fe20003f04270 */
[----:B------:R-:W-:Y:S01]  /*4e10*/  STL [R1+0x4], R3 ;  /* 0x0000040301007387 */ /* 0x000fe20000100800 */
[----:B------:R-:W-:Y:S02]  /*4e20*/  FMNMX.FTZ R0, R244, R0, !PT ;  /* 0x00000000f4007209 */ /* 0x000fe40007810000 */
[----:B------:R-:W-:-:S02]  /*4e30*/  FMNMX.FTZ R2, R3, R2, !PT ;  /* 0x0000000203027209 */ /* 0x000fc40007810000 */
        /* <DEDUP_REMOVED lines=11> */
.L_x_3398:
[C---:B------:R-:W-:Y:S01]  /*4ef0*/  FMUL.FTZ R0, R173.reuse, c[0x0][0x2d0] ;  /* 0x0000b400ad007a20 */ /* 0x040fe20000410000 */
[----:B------:R-:W-:Y:S01]  /*4f00*/  FSETP.NEU.FTZ.AND P0, PT, R173, -INF , PT ;  /* 0xff800000ad00780b */ /* 0x000fe20003f1d000 */
[----:B------:R-:W4:Y:S03]  /*4f10*/  LDL.LU R99, [R1] ;  /* 0x0000000001637983 */ /* 0x000f260000300800 */
[----:B------:R-:W-:Y:S02]  /*4f20*/  FSEL R0, R0, RZ, P0 ;  /* 0x000000ff00007208 */ /* 0x000fe40000000000 */
[----:B---3--:R-:W-:Y:S01]  /*4f30*/  FMNMX.FTZ R12, R12, R4, !PT ;  /* 0x000000040c0c7209 */ /* 0x008fe20007810000 */
[----:B------:R-:W-:Y:S01]  /*4f40*/  WARPSYNC 0xffffffff ;  /* 0xffffffff00007948 */ /* 0x000fe20003800000 */
[----:B------:R-:W-:Y:S01]  /*4f50*/  LDSM.16.MT88.4 R36, [R233] ;  /* 0x00000000e924783b */ /* 0x000fe20000004200 */
[--C-:B------:R-:W-:Y:S01]  /*4f60*/  FFMA.FTZ R2, R8, c[0x0][0x2d0], -R0.reuse ;  /* 0x0000b40008027a23 */ /* 0x100fe20000010800 */
[----:B------:R-:W-:Y:S01]  /*4f70*/  FSETP.NEU.FTZ.AND P0, PT, R12, -INF , PT ;  /* 0xff8000000c00780b */ /* 0x000fe20003f1d000 */
[--C-:B------:R-:W-:Y:S01]  /*4f80*/  FFMA.FTZ R3, R20, c[0x0][0x2d0], -R0.reuse ;  /* 0x0000b40014037a23 */ /* 0x100fe20000010800 */
[----:B------:R-:W-:Y:S01]  /*4f90*/  LDSM.16.MT88.4 R32, [R232+0x800] ;  /* 0x00080000e820783b */ /* 0x000fe20000004200 */
[----:B------:R1:W-:Y:S03]  /*4fa0*/  MUFU.EX2 R106, R2 ;  /* 0x00000002006a7308 */ /* 0x0003e60000000800 */
[----:B------:R-:W3:Y:S04]  /*4fb0*/  LDL.LU R95, [R1+0x4] ;  /* 0x00000400015f7983 */ /* 0x000ee80000300800 */
[----:B------:R-:W5:Y:S01]  /*4fc0*/  LDL.LU R94, [R1+0x8] ;  /* 0x00000800015e7983 */ /* 0x000f620000300800 */
[----:B------:R2:W-:Y:S03]  /*4fd0*/  MUFU.EX2 R102, R3 ;  /* 0x0000000300667308 */ /* 0x0005e60000000800 */
[----:B------:R-:W-:Y:S04]  /*4fe0*/  LDSM.16.MT88.4 R40, [R233+0x800] ;  /* 0x00080000e928783b */ /* 0x000fe80000004200 */
[----:B------:R-:W-:Y:S01]  /*4ff0*/  LDSM.16.MT88.4 R60, [R232+0x3000] ;  /* 0x00300000e83c783b */ /* 0x000fe20000004200 */
[----:B-1----:R-:W-:-:S03]  /*5000*/  FFMA.FTZ R2, R9, c[0x0][0x2d0], -R0 ;  /* 0x0000b40009027a23 */ /* 0x002fc60000010800 */
[----:B------:R-:W-:Y:S01]  /*5010*/  LDSM.16.MT88.4 R52, [R234] ;  /* 0x00000000ea34783b */ /* 0x000fe20000004200 */
[----:B------:R1:W1:Y:S03]  /*5020*/  MUFU.EX2 R107, R2 ;  /* 0x00000002006b7308 */ /* 0x0002660000000800 */
[----:B------:R-:W-:Y:S01]  /*5030*/  LDSM.16.MT88.4 R64, [R233+0x3000] ;  /* 0x00300000e940783b */ /* 0x000fe20000004200 */
[----:B--2---:R-:W-:-:S03]  /*5040*/  FFMA.FTZ R3, R21, c[0x0][0x2d0], -R0 ;  /* 0x0000b40015037a23 */ /* 0x004fc60000010800 */
[----:B------:R-:W2:Y:S01]  /*5050*/  LDSM.16.MT88.4 R20, [R232] ;  /* 0x00000000e814783b */ /* 0x000ea20000004200 */
[----:B------:R-:W-:Y:S03]  /*5060*/  MUFU.EX2 R104, R3 ;  /* 0x0000000300687308 */ /* 0x000fe60000000800 */
[----:B------:R-:W-:Y:S04]  /*5070*/  LDSM.16.MT88.4 R56, [R235+0x800] ;  /* 0x00080000eb38783b */ /* 0x000fe80000004200 */
[----:B------:R-:W-:Y:S01]  /*5080*/  LDSM.16.MT88.4 R44, [R234+0x800] ;  /* 0x00080000ea2c783b */ /* 0x000fe20000004200 */
[----:B-1----:R-:W-:Y:S01]  /*5090*/  FFMA.FTZ R2, R16, c[0x0][0x2d0], -R0 ;  /* 0x0000b40010027a23 */ /* 0x002fe20000010800 */
[----:B------:R-:W-:-:S02]  /*50a0*/  F2FP.BF16.PACK_AB R8, R107, R106 ;  /* 0x0000006a6b08723e */ /* 0x000fc400000010ff */
[----:B------:R-:W-:Y:S01]  /*50b0*/  LDSM.16.MT88.4 R72, [R233+0x3800] ;  /* 0x00380000e948783b */ /* 0x000fe20000004200 */
[----:B------:R1:W-:Y:S03]  /*50c0*/  MUFU.EX2 R105, R2 ;  /* 0x0000000200697308 */ /* 0x0003e60000000800 */
[----:B------:R-:W-:Y:S04]  /*50d0*/  LDSM.16.MT88.4 R76, [R232+0x6000] ;  /* 0x00600000e84c783b */ /* 0x000fe80000004200 */
[----:B------:R-:W-:Y:S01]  /*50e0*/  LDSM.16.MT88.4 R68, [R234+0x3000] ;  /* 0x00300000ea44783b */ /* 0x000fe20000004200 */
[----:B-1----:R-:W-:-:S04]  /*50f0*/  FFMA.FTZ R2, R17, c[0x0][0x2d0], -R0 ;  /* 0x0000b40011027a23 */ /* 0x002fc80000010800 */
[----:B------:R1:W-:Y:S02]  /*5100*/  MUFU.EX2 R100, R2 ;  /* 0x0000000200647308 */ /* 0x0003e40000000800 */
[----:B-1----:R-:W-:-:S06]  /*5110*/  FFMA.FTZ R2, R18, c[0x0][0x2d0], -R0 ;  /* 0x0000b40012027a23 */ /* 0x002fcc0000010800 */
[----:B------:R1:W-:Y:S02]  /*5120*/  MUFU.EX2 R97, R2 ;  /* 0x0000000200617308 */ /* 0x0003e40000000800 */
[----:B-1----:R-:W-:-:S06]  /*5130*/  FFMA.FTZ R2, R19, c[0x0][0x2d0], -R0 ;  /* 0x0000b40013027a23 */ /* 0x002fcc0000010800 */
[----:B------:R1:W1:Y:S02]  /*5140*/  MUFU.EX2 R93, R2 ;  /* 0x00000002005d7308 */ /* 0x0002640000000800 */
[----:B-1----:R-:W-:Y:S01]  /*5150*/  FMUL.FTZ R2, R12, c[0x0][0x2d0] ;  /* 0x0000b4000c027a20 */ /* 0x002fe20000410000 */
[----:B------:R-:W-:-:S04]  /*5160*/  F2FP.BF16.PACK_AB R4, R93, R97 ;  /* 0x000000615d04723e */ /* 0x000fc800000010ff */
[----:B------:R-:W-:-:S05]  /*5170*/  FSEL R2, R2, RZ, P0 ;  /* 0x000000ff02027208 */ /* 0x000fca0000000000 */
[----:B------:R-:W-:Y:S01]  /*5180*/  FFMA.FTZ R3, R6, c[0x0][0x2d0], -R2 ;  /* 0x0000b40006037a23 */ /* 0x000fe20000010802 */
[----:B------:R-:W-:-:S03]  /*5190*/  F2FP.BF16.PACK_AB R6, R104, R102 ;  /* 0x000000666806723e */ /* 0x000fc600000010ff */
[----:B------:R1:W-:Y:S02]  /*51a0*/  MUFU.EX2 R101, R3 ;  /* 0x0000000300657308 */ /* 0x0003e40000000800 */
[----:B-1----:R-:W-:-:S06]  /*51b0*/  FFMA.FTZ R3, R7, c[0x0][0x2d0], -R2 ;  /* 0x0000b40007037a23 */ /* 0x002fcc0000010802 */
[----:B------:R1:W1:Y:S02]  /*51c0*/  MUFU.EX2 R172, R3 ;  /* 0x0000000300ac7308 */ /* 0x0002640000000800 */
[----:B-1----:R-:W-:Y:S01]  /*51d0*/  FFMA.FTZ R3, R14, c[0x0][0x2d0], -R2 ;  /* 0x0000b4000e037a23 */ /* 0x002fe20000010802 */
[----:B------:R-:W-:-:S05]  /*51e0*/  F2FP.BF16.PACK_AB R9, R172, R101 ;  /* 0x00000065ac09723e */ /* 0x000fca00000010ff */
[----:B------:R1:W-:Y:S02]  /*51f0*/  MUFU.EX2 R98, R3 ;  /* 0x0000000300627308 */ /* 0x0003e40000000800 */
[----:B-1----:R-:W-:-:S06]  /*5200*/  FFMA.FTZ R3, R13, c[0x0][0x2d0], -R2 ;  /* 0x0000b4000d037a23 */ /* 0x002fcc0000010802 */
[----:B------:R1:W1:Y:S02]  /*5210*/  MUFU.EX2 R14, R3 ;  /* 0x00000003000e7308 */ /* 0x0002640000000800 */
[----:B-1----:R-:W-:Y:S01]  /*5220*/  FFMA.FTZ R3, R11, c[0x0][0x2d0], -R2 ;  /* 0x0000b4000b037a23 */ /* 0x002fe20000010802 */
[----:B------:R-:W-:-:S05]  /*5230*/  F2FP.BF16.PACK_AB R11, R14, R98 ;  /* 0x000000620e0b723e */ /* 0x000fca00000010ff */
[----:B------:R1:W-:Y:S02]  /*5240*/  MUFU.EX2 R96, R3 ;  /* 0x0000000300607308 */ /* 0x0003e40000000800 */
[----:B-1----:R-:W-:Y:S01]  /*5250*/  FFMA.FTZ R3, R10, c[0x0][0x2d0], -R2 ;  /* 0x0000b4000a037a23 */ /* 0x002fe20000010802 */
[----:B------:R-:W-:-:S05]  /*5260*/  F2FP.BF16.PACK_AB R10, R100, R105 ;  /* 0x00000069640a723e */ /* 0x000fca00000010ff */
[----:B------:R1:W1:Y:S02]  /*5270*/  MUFU.EX2 R92, R3 ;  /* 0x00000003005c7308 */ /* 0x0002640000000800 */
[C---:B--2---:R-:W-:Y:S08]  /*5280*/  HMMA.16816.F32.BF16 R16, R8.reuse, R20, RZ ;  /* 0x000000140810723c */ /* 0x044ff000000418ff */
[----:B------:R-:W-:Y:S01]  /*5290*/  HMMA.16816.F32.BF16 R28, R8, R22, RZ ;  /* 0x00000016081c723c */ /* 0x000fe200000418ff */
[----:B-1----:R-:W-:Y:S01]  /*52a0*/  FFMA.FTZ R3, R15, c[0x0][0x2d0], -R2 ;  /* 0x0000b4000f037a23 */ /* 0x002fe20000010802 */
[----:B------:R-:W-:-:S03]  /*52b0*/  F2FP.BF16.PACK_AB R5, R92, R96 ;  /* 0x000000605c05723e */ /* 0x000fc600000010ff */
[----:B------:R1:W-:Y:S03]  /*52c0*/  MUFU.EX2 R103, R3 ;  /* 0x0000000300677308 */ /* 0x0003e60000000800 */
[----:B------:R-:W-:Y:S01]  /*52d0*/  HMMA.16816.F32.BF16 R20, R8, R36, RZ ;  /* 0x000000240814723c */ /* 0x000fe200000418ff */
[----:B-1----:R-:W-:Y:S02]  /*52e0*/  FFMA.FTZ R3, R24, c[0x0][0x2d0], -R2 ;  /* 0x0000b40018037a23 */ /* 0x002fe40000010802 */
[----:B------:R-:W1:Y:S02]  /*52f0*/  LDSM.16.MT88.4 R24, [R235] ;  /* 0x00000000eb18783b */ /* 0x000e640000004200 */
[----:B------:R-:W2:Y:S02]  /*5300*/  MUFU.EX2 R13, R3 ;  /* 0x00000003000d7308 */ /* 0x000ea40000000800 */
[----:B--2---:R-:W-:Y:S01]  /*5310*/  F2FP.BF16.PACK_AB R7, R13, R103 ;  /* 0x000000670d07723e */ /* 0x004fe200000010ff */
[----:B------:R-:W-:-:S02]  /*5320*/  FFMA.FTZ R3, R87, c[0x0][0x2d0], -R0 ;  /* 0x0000b40057037a23 */ /* 0x000fc40000010800 */
[----:B----4-:R-:W-:-:S04]  /*5330*/  IMAD.MOV.U32 R15, RZ, RZ, R99 ;  /* 0x000000ffff0f7224 */ /* 0x010fc800078e0063 */
[----:B------:R-:W-:Y:S01]  /*5340*/  HMMA.16816.F32.BF16 R88, R4, R32, R16 ;  /* 0x000000200458723c */ /* 0x000fe20000041810 */
[----:B------:R-:W-:-:S06]  /*5350*/  FFMA.FTZ R15, R15, c[0x0][0x2d0], -R0 ;  /* 0x0000b4000f0f7a23 */ /* 0x000fcc0000010800 */
[----:B------:R-:W-:Y:S01]  /*5360*/  MUFU.EX2 R15, R15 ;  /* 0x0000000f000f7308 */ /* 0x000fe20000000800 */
        /* <DEDUP_REMOVED lines=12> */
[----:B------:R-:W4:Y:S07]  /*5430*/  LDSM.16.MT88.4 R52, [R235+0x3800] ;  /* 0x00380000eb34783b */ /* 0x000f2e0000004200 */
[----:B------:R-:W-:Y:S08]  /*5440*/  HMMA.16816.F32.BF16 R16, R8, R64, RZ ;  /* 0x000000400810723c */ /* 0x000ff000000418ff */
[C---:B------:R-:W-:Y:S08]  /*5450*/  HMMA.16816.F32.BF16 R184, R4.reuse, R58, R36 ;  /* 0x0000003a04b8723c */ /* 0x040ff00000041824 */
[C---:B------:R-:W-:Y:S08]  /*5460*/  HMMA.16816.F32.BF16 R196, R4.reuse, R44, R32 ;  /* 0x0000002c04c4723c */ /* 0x040ff00000041820 */
[C---:B------:R-:W-:Y:S01]  /*5470*/  HMMA.16816.F32.BF16 R180, R4.reuse, R46, R28 ;  /* 0x0000002e04b4723c */ /* 0x040fe2000004181c */
[----:B------:R-:W3:Y:S07]  /*5480*/  LDSM.16.MT88.4 R44, [R232+0x6800] ;  /* 0x00680000e82c783b */ /* 0x000eee0000004200 */
[----:B------:R-:W-:Y:S01]  /*5490*/  HMMA.16816.F32.BF16 R200, R4, R56, R48 ;  /* 0x0000003804c8723c */ /* 0x000fe20000041830 */
[----:B------:R-:W3:Y:S04]  /*54a0*/  LDSM.16.MT88.4 R56, [R233+0x6000] ;  /* 0x00600000e938783b */ /* 0x000ee80000004200 */
[----:B------:R-:W3:Y:S03]  /*54b0*/  LDSM.16.MT88.4 R48, [R234+0x3800] ;  /* 0x00380000ea30783b */ /* 0x000ee60000004200 */
[C---:B-1----:R-:W-:Y:S08]  /*54c0*/  HMMA.16816.F32.BF16 R36, R8.reuse, R60, RZ ;  /* 0x0000003c0824723c */ /* 0x042ff000000418ff */
[----:B------:R-:W-:Y:S01]  /*54d0*/  HMMA.16816.F32.BF16 R32, R8, R62, RZ ;  /* 0x0000003e0820723c */ /* 0x000fe200000418ff */
[----:B------:R-:W-:Y:S07]  /*54e0*/  LDSM.16.MT88.4 R60, [R234+0x6000] ;  /* 0x00600000ea3c783b */ /* 0x000fee0000004200 */
[C---:B--2---:R-:W-:Y:S08]  /*54f0*/  HMMA.16816.F32.BF16 R176, R4.reuse, R42, R20 ;  /* 0x0000002a04b0723c */ /* 0x044ff00000041814 */
[C---:B------:R-:W-:Y:S07]  /*5500*/  HMMA.16816.F32.BF16 R188, R4.reuse, R72, R16 ;  /* 0x0000004804bc723c */ /* 0x040fee0000041810 */
[----:B------:R-:W-:Y:S01]  /*5510*/  MOV R73, R107 ;  /* 0x0000006b00497202 */ /* 0x000fe20000000f00 */
[----:B------:R-:W-:Y:S01]  /*5520*/  HMMA.16816.F32.BF16 R192, R4, R40, R24 ;  /* 0x0000002804c0723c */ /* 0x000fe20000041818 */
[----:B------:R-:W-:-:S07]  /*5530*/  MOV R72, R106 ;  /* 0x0000006a00487202 */ /* 0x000fce0000000f00 */
[C---:B------:R-:W-:Y:S07]  /*5540*/  HMMA.16816.F32.BF16 R20, R8.reuse, R76, RZ ;  /* 0x0000004c0814723c */ /* 0x040fee00000418ff */
[----:B---3--:R-:W-:Y:S01]  /*5550*/  MOV R77, R95 ;  /* 0x0000005f004d7202 */ /* 0x008fe20000000f00 */
[----:B------:R-:W-:Y:S01]  /*5560*/  HMMA.16816.F32.BF16 R16, R8, R78, RZ ;  /* 0x0000004e0810723c */ /* 0x000fe200000418ff */
[----:B-----5:R-:W-:-:S06]  /*5570*/  MOV R76, R94 ;  /* 0x0000005e004c7202 */ /* 0x020fcc0000000f00 */
[----:B------:R-:W-:Y:S01]  /*5580*/  IMAD.MOV.U32 R79, RZ, RZ, R93 ;  /* 0x000000ffff4f7224 */ /* 0x000fe200078e005d */
[----:B------:R-:W-:Y:S01]  /*5590*/  HMMA.16816.F32.BF16 R40, R8, R66, RZ ;  /* 0x000000420828723c */ /* 0x000fe200000418ff */
[----:B------:R-:W-:Y:S07]  /*55a0*/  LDSM.16.MT88.4 R64, [R235+0x6000] ;  /* 0x00600000eb40783b */ /* 0x000fee0000004200 */
[C---:B----4-:R-:W-:Y:S01]  /*55b0*/  HMMA.16816.F32.BF16 R168, R4.reuse, R52, R36 ;  /* 0x0000003404a8723c */ /* 0x050fe20000041824 */
[----:B------:R-:W-:Y:S07]  /*55c0*/  LDSM.16.MT88.4 R36, [R235+0x6800] ;  /* 0x00680000eb24783b */ /* 0x000fee0000004200 */
[C---:B------:R-:W-:Y:S01]  /*55d0*/  HMMA.16816.F32.BF16 R152, R4.reuse, R54, R32 ;  /* 0x000000360498723c */ /* 0x040fe20000041820 */
[----:B------:R-:W1:Y:S07]  /*55e0*/  LDSM.16.MT88.4 R52, [R233+0x6800] ;  /* 0x00680000e934783b */ /* 0x000e6e0000004200 */
[C---:B------:R-:W-:Y:S08]  /*55f0*/  HMMA.16816.F32.BF16 R160, R4.reuse, R44, R20 ;  /* 0x0000002c04a0723c */ /* 0x040ff00000041814 */
[----:B------:R-:W-:Y:S01]  /*5600*/  HMMA.16816.F32.BF16 R140, R4, R46, R16 ;  /* 0x0000002e048c723c */ /* 0x000fe20000041810 */
[----:B------:R-:W-:Y:S07]  /*5610*/  LDSM.16.MT88.4 R44, [R234+0x6800] ;  /* 0x00680000ea2c783b */ /* 0x000fee0000004200 */
[----:B------:R-:W-:Y:S07]  /*5620*/  HMMA.16816.F32.BF16 R28, R8, R68, RZ ;  /* 0x00000044081c723c */ /* 0x000fee00000418ff */
[----:B------:R-:W-:Y:S01]  /*5630*/  IMAD.MOV.U32 R69, RZ, RZ, R105 ;  /* 0x000000ffff457224 */ /* 0x000fe200078e0069 */
[----:B------:R-:W-:Y:S01]  /*5640*/  HMMA.16816.F32.BF16 R156, R4, R74, R40 ;  /* 0x0000004a049c723c */ /* 0x000fe20000041828 */
[----:B------:R-:W2:Y:S01]  /*5650*/  LDSM.16.MT88.4 R40, [R232+0x9000] ;  /* 0x00900000e828783b */ /* 0x000ea20000004200 */
[----:B------:R-:W-:-:S05]  /*5660*/  MOV R68, R104 ;  /* 0x0000006800447202 */ /* 0x000fca0000000f00 */
[----:B------:R-:W-:Y:S01]  /*5670*/  MOV R75, R101 ;  /* 0x00000065004b7202 */ /* 0x000fe20000000f00 */
[----:B------:R-:W-:Y:S01]  /*5680*/  HMMA.16816.F32.BF16 R20, R8, R56, RZ ;  /* 0x000000380814723c */ /* 0x000fe200000418ff */
[----:B------:R-:W-:-:S06]  /*5690*/  MOV R74, R100 ;  /* 0x00000064004a7202 */ /* 0x000fcc0000000f00 */
[----:B------:R-:W-:Y:S01]  /*56a0*/  MOV R57, R98 ;  /* 0x0000006200397202 */ /* 0x000fe20000000f00 */
[----:B------:R-:W-:Y:S01]  /*56b0*/  HMMA.16816.F32.BF16 R16, R8, R58, RZ ;  /* 0x0000003a0810723c */ /* 0x000fe200000418ff */
[----:B------:R3:W-:Y:S01]  /*56c0*/  MUFU.EX2 R58, R3 ;  /* 0x00000003003a7308 */ /* 0x0007e20000000800 */
[----:B------:R-:W-:-:S05]  /*56d0*/  MOV R56, R97 ;  /* 0x0000006100387202 */ /* 0x000fca0000000f00 */
[----:B------:R-:W-:Y:S01]  /*56e0*/  IMAD.MOV.U32 R59, RZ, RZ, R96 ;  /* 0x000000ffff3b7224 */ /* 0x000fe200078e0060 */
[----:B------:R-:W-:Y:S07]  /*56f0*/  HMMA.16816.F32.BF16 R24, R8, R70, RZ ;  /* 0x000000460818723c */ /* 0x000fee00000418ff */
[----:B------:R-:W-:Y:S01]  /*5700*/  MOV R71, R103 ;  /* 0x0000006700477202 */ /* 0x000fe20000000f00 */
[----:B------:R-:W-:Y:S01]  /*5710*/  IMAD.MOV.U32 R70, RZ, RZ, R102 ;  /* 0x000000ffff467224 */ /* 0x000fe200078e0066 */
[----:B------:R-:W-:Y:S01]  /*5720*/  HMMA.16816.F32.BF16 R164, R4, R48, R28 ;  /* 0x0000003004a4723c */ /* 0x000fe2000004181c */
[----:B---3--:R-:W-:-:S07]  /*5730*/  FFMA.FTZ R3, R86, c[0x0][0x2d0], -R0 ;  /* 0x0000b40056037a23 */ /* 0x008fce0000010800 */
[C---:B-1----:R-:W-:Y:S08]  /*5740*/  HMMA.16816.F32.BF16 R100, R4.reuse, R52, R20 ;  /* 0x000000340464723c */ /* 0x042ff00000041814 */
[C---:B------:R-:W-:Y:S01]  /*5750*/  HMMA.16816.F32.BF16 R104, R4.reuse, R54, R16 ;  /* 0x000000360468723c */ /* 0x040fe20000041810 */
[----:B------:R-:W1:Y:S07]  /*5760*/  LDSM.16.MT88.4 R52, [R232+0x9800] ;  /* 0x00980000e834783b */ /* 0x000e6e0000004200 */
[----:B------:R-:W-:Y:S01]  /*5770*/  HMMA.16816.F32.BF16 R144, R4, R50, R24 ;  /* 0x000000320490723c */ /* 0x000fe20000041818 */
[----:B------:R-:W3:Y:S07]  /*5780*/  LDSM.16.MT88.4 R48, [R233+0x9000] ;  /* 0x00900000e930783b */ /* 0x000eee0000004200 */
[C---:B------:R-:W-:Y:S08]  /*5790*/  HMMA.16816.F32.BF16 R28, R8.reuse, R66, RZ ;  /* 0x00000042081c723c */ /* 0x040ff000000418ff */
[C---:B--2---:R-:W-:Y:S08]  /*57a0*/  HMMA.16816.F32.BF16 R16, R8.reuse, R40, RZ ;  /* 0x000000280810723c */ /* 0x044ff000000418ff */
[----:B------:R-:W-:Y:S01]  /*57b0*/  HMMA.16816.F32.BF16 R32, R8, R64, RZ ;  /* 0x000000400820723c */ /* 0x000fe200000418ff */
[----:B------:R2:W4:Y:S07]  /*57c0*/  MUFU.EX2 R65, R3 ;  /* 0x0000000300417308 */ /* 0x00052e0000000800 */
[C---:B------:R-:W-:Y:S01]  /*57d0*/  HMMA.16816.F32.BF16 R112, R4.reuse, R38, R28 ;  /* 0x000000260470723c */ /* 0x040fe2000004181c */
[----:B------:R-:W5:Y:S07]  /*57e0*/  LDSM.16.MT88.4 R28, [R233+0x9800] ;  /* 0x00980000e91c783b */ /* 0x000f6e0000004200 */
[----:B-1----:R-:W-:Y:S01]  /*57f0*/  HMMA.16816.F32.BF16 R132, R4, R52, R16 ;  /* 0x000000340484723c */ /* 0x002fe20000041810 */
[----:B--2---:R-:W-:-:S07]  /*5800*/  FFMA.FTZ R3, R85, c[0x0][0x2d0], -R0 ;  /* 0x0000b40055037a23 */ /* 0x004fce0000010800 */
[C---:B---3--:R-:W-:Y:S08]  /*5810*/  HMMA.16816.F32.BF16 R16, R8.reuse, R50, RZ ;  /* 0x000000320810723c */ /* 0x048ff000000418ff */
[C---:B------:R-:W-:Y:S01]  /*5820*/  HMMA.16816.F32.BF16 R24, R8.reuse, R60, RZ ;  /* 0x0000003c0818723c */ /* 0x040fe200000418ff */
[----:B------:R1:W-:Y:S07]  /*5830*/  MUFU.EX2 R60, R3 ;  /* 0x00000003003c7308 */ /* 0x0003ee0000000800 */
[----:B------:R-:W-:Y:S08]  /*5840*/  HMMA.16816.F32.BF16 R20, R8, R62, RZ ;  /* 0x0000003e0814723c */ /* 0x000ff000000418ff */
[----:B------:R-:W-:Y:S01]  /*5850*/  HMMA.16816.F32.BF16 R148, R4, R36, R32 ;  /* 0x000000240494723c */ /* 0x000fe20000041820 */
[----:B------:R-:W2:Y:S01]  /*5860*/  LDSM.16.MT88.4 R32, [R235+0x9000] ;  /* 0x00900000eb20783b */ /* 0x000ea20000004200 */
[----:B-1----:R-:W-:-:S04]  /*5870*/  FFMA.FTZ R3, R84, c[0x0][0x2d0], -R0 ;  /* 0x0000b40054037a23 */ /* 0x002fc80000010800 */
[----:B------:R1:W3:Y:S01]  /*5880*/  MUFU.EX2 R66, R3 ;  /* 0x0000000300427308 */ /* 0x0002e20000000800 */
[----:B------:R-:W-:Y:S01]  /*5890*/  MOV R37, R92 ;  /* 0x0000005c00257202 */ /* 0x000fe20000000f00 */
[C---:B-----5:R-:W-:Y:S01]  /*58a0*/  HMMA.16816.F32.BF16 R120, R4.reuse, R30, R16 ;  /* 0x0000001e0478723c */ /* 0x060fe20000041810 */
[----:B------:R-:W5:Y:S07]  /*58b0*/  LDSM.16.MT88.4 R16, [R234+0x9000] ;  /* 0x00900000ea10783b */ /* 0x000f6e0000004200 */
[----:B------:R-:W-:Y:S01]  /*58c0*/  HMMA.16816.F32.BF16 R136, R4, R44, R24 ;  /* 0x0000002c0488723c */ /* 0x000fe20000041818 */
[----:B-1----:R-:W-:-:S07]  /*58d0*/  FFMA.FTZ R3, R83, c[0x0][0x2d0], -R2 ;  /* 0x0000b40053037a23 */ /* 0x002fce0000010802 */
[----:B------:R-:W-:Y:S01]  /*58e0*/  HMMA.16816.F32.BF16 R116, R4, R46, R20 ;  /* 0x0000002e0474723c */ /* 0x000fe20000041814 */
[----:B------:R1:W-:Y:S07]  /*58f0*/  MUFU.EX2 R78, R3 ;  /* 0x00000003004e7308 */ /* 0x0003ee0000000800 */
[C---:B------:R-:W-:Y:S08]  /*5900*/  HMMA.16816.F32.BF16 R24, R8.reuse, R42, RZ ;  /* 0x0000002a0818723c */ /* 0x040ff000000418ff */
[----:B------:R-:W-:Y:S01]  /*5910*/  HMMA.16816.F32.BF16 R20, R8, R48, RZ ;  /* 0x000000300814723c */ /* 0x000fe200000418ff */
[----:B-1----:R-:W-:-:S04]  /*5920*/  FFMA.FTZ R3, R81, c[0x0][0x2d0], -R2 ;  /* 0x0000b40051037a23 */ /* 0x002fc80000010802 */
[----:B------:R1:W1:Y:S11]  /*5930*/  MUFU.EX2 R64, R3 ;  /* 0x0000000300407308 */ /* 0x0002760000000800 */
[----:B------:R-:W-:Y:S01]  /*5940*/  HMMA.16816.F32.BF16 R128, R4, R54, R24 ;  /* 0x000000360480723c */ /* 0x000fe20000041818 */
[----:B-1----:R-:W-:-:S07]  /*5950*/  FFMA.FTZ R3, R82, c[0x0][0x2d0], -R2 ;  /* 0x0000b40052037a23 */ /* 0x002fce0000010802 */
[----:B------:R-:W-:Y:S01]  /*5960*/  HMMA.16816.F32.BF16 R124, R4, R28, R20 ;  /* 0x0000001c047c723c */ /* 0x000fe20000041814 */
[----:B------:R-:W1:Y:S01]  /*5970*/  LDSM.16.MT88.4 R28, [R235+0x9800] ;  /* 0x00980000eb1c783b */ /* 0x000e620000004200 */
[----:B------:R3:W-:Y:S06]  /*5980*/  MUFU.EX2 R61, R3 ;  /* 0x00000003003d7308 */ /* 0x0007ec0000000800 */
[C---:B--2---:R-:W-:Y:S08]  /*5990*/  HMMA.16816.F32.BF16 R24, R8.reuse, R32, RZ ;  /* 0x000000200818723c */ /* 0x044ff000000418ff */
[----:B------:R-:W-:Y:S01]  /*59a0*/  HMMA.16816.F32.BF16 R20, R8, R34, RZ ;  /* 0x000000220814723c */ /* 0x000fe200000418ff */
[----:B---3--:R-:W-:-:S04]  /*59b0*/  FFMA.FTZ R3, R80, c[0x0][0x2d0], -R2 ;  /* 0x0000b40050037a23 */ /* 0x008fc80000010802 */
[----:B------:R2:W3:Y:S03]  /*59c0*/  MUFU.EX2 R67, R3 ;  /* 0x0000000300437308 */ /* 0x0004e60000000800 */
[C---:B-----5:R-:W-:Y:S08]  /*59d0*/  HMMA.16816.F32.BF16 R32, R8.reuse, R16, RZ ;  /* 0x000000100820723c */ /* 0x060ff000000418ff */
[----:B------:R-:W-:Y:S01]  /*59e0*/  HMMA.16816.F32.BF16 R8, R8, R18, RZ ;  /* 0x000000120808723c */ /* 0x000fe200000418ff */
[----:B------:R-:W5:Y:S01]  /*59f0*/  LDSM.16.MT88.4 R16, [R234+0x9800] ;  /* 0x00980000ea10783b */ /* 0x000f620000004200 */
[----:B--2---:R-:W-:-:S06]  /*5a00*/  FFMA.FTZ R3, R221, c[0x0][0x2d0], -R0 ;  /* 0x0000b400dd037a23 */ /* 0x004fcc0000010800 */
[C---:B-1----:R-:W-:Y:S08]  /*5a10*/  HMMA.16816.F32.BF16 R108, R4.reuse, R28, R24 ;  /* 0x0000001c046c723c */ /* 0x042ff00000041818 */
[C---:B------:R-:W-:Y:S08]  /*5a20*/  HMMA.16816.F32.BF16 R96, R4.reuse, R30, R20 ;  /* 0x0000001e0460723c */ /* 0x040ff00000041814 */
[C---:B-----5:R-:W-:Y:S08]  /*5a30*/  HMMA.16816.F32.BF16 R92, R4.reuse, R16, R32 ;  /* 0x00000010045c723c */ /* 0x060ff00000041820 */
[----:B------:R-:W-:Y:S01]  /*5a40*/  HMMA.16816.F32.BF16 R16, R4, R18, R8 ;  /* 0x000000120410723c */ /* 0x000fe20000041808 */
[----:B------:R-:W1:Y:S06]  /*5a50*/  LDSM.16.MT88.4 R8, [R232+0x1000] ;  /* 0x00100000e808783b */ /* 0x000e6c0000004200 */
[----:B----4-:R-:W-:-:S02]  /*5a60*/  F2FP.BF16.PACK_AB R4, R65, R58 ;  /* 0x0000003a4104723e */ /* 0x010fc400000010ff */
[----:B------:R-:W-:Y:S02]  /*5a70*/  F2FP.BF16.PACK_AB R6, R66, R60 ;  /* 0x0000003c4206723e */ /* 0x000fe400000010ff */
[----:B------:R-:W-:Y:S02]  /*5a80*/  F2FP.BF16.PACK_AB R5, R64, R78 ;  /* 0x0000004e4005723e */ /* 0x000fe400000010ff */
[----:B---3--:R-:W-:-:S07]  /*5a90*/  F2FP.BF16.PACK_AB R7, R67, R61 ;  /* 0x0000003d4307723e */ /* 0x008fce00000010ff */
        /* <DEDUP_REMOVED lines=8> */
[----:B------:R-:W-:Y:S01]  /*5b20*/  IMAD.MOV.U32 R215, RZ, RZ, R76 ;  /* 0x000000ffffd77224 */ /* 0x000fe200078e004c */
[----:B------:R-:W-:Y:S01]  /*5b30*/  HMMA.16816.F32.BF16 R48, R4, R10, R204 ;  /* 0x0000000a0430723c */ /* 0x000fe200000418cc */
[----:B------:R-:W1:Y:S01]  /*5b40*/  LDSM.16.MT88.4 R8, [R235+0x1000] ;  /* 0x00100000eb08783b */ /* 0x000e620000004200 */
[----:B------:R-:W-:-:S02]  /*5b50*/  MOV R214, R77 ;  /* 0x0000004d00d67202 */ /* 0x000fc40000000f00 */
[----:B------:R-:W-:Y:S02]  /*5b60*/  MOV R212, R37 ;  /* 0x0000002500d47202 */ /* 0x000fe40000000f00 */
[----:B------:R-:W-:Y:S01]  /*5b70*/  MOV R213, R70 ;  /* 0x0000004600d57202 */ /* 0x000fe20000000f00 */
[----:B------:R-:W-:Y:S01]  /*5b80*/  IMAD.MOV.U32 R206, RZ, RZ, R68 ;  /* 0x000000ffffce7224 */ /* 0x000fe200078e0044 */
[----:B------:R-:W-:Y:S01]  /*5b90*/  MOV R207, R71 ;  /* 0x0000004700cf7202 */ /* 0x000fe20000000f00 */
[C---:B-1----:R-:W-:Y:S07]  /*5ba0*/  HMMA.16816.F32.BF16 R80, R4.reuse, R8, R200 ;  /* 0x000000080450723c */ /* 0x042fee00000418c8 */
[----:B------:R-:W-:Y:S01]  /*5bb0*/  MOV R201, R66 ;  /* 0x0000004200c97202 */ /* 0x000fe20000000f00 */
[C---:B------:R-:W-:Y:S01]  /*5bc0*/  HMMA.16816.F32.BF16 R44, R4.reuse, R10, R184 ;  /* 0x0000000a042c723c */ /* 0x040fe200000418b8 */
[----:B------:R-:W1:Y:S01]  /*5bd0*/  LDSM.16.MT88.4 R8, [R234+0x1000] ;  /* 0x00100000ea08783b */ /* 0x000e620000004200 */
[----:B------:R-:W-:Y:S01]  /*5be0*/  IMAD.MOV.U32 R200, RZ, RZ, R67 ;  /* 0x000000ffffc87224 */ /* 0x000fe200078e0043 */
[----:B------:R-:W-:Y:S01]  /*5bf0*/  MOV R202, R61 ;  /* 0x0000003d00ca7202 */ /* 0x000fe20000000f00 */
[----:B------:R-:W-:Y:S01]  /*5c00*/  IMAD.MOV.U32 R203, RZ, RZ, R60 ;  /* 0x000000ffffcb7224 */ /* 0x000fe200078e003c */
[----:B------:R2:W-:Y:S02]  /*5c10*/  MUFU.EX2 R186, R3 ;  /* 0x0000000300ba7308 */ /* 0x0005e40000000800 */
[----:B------:R-:W-:Y:S01]  /*5c20*/  MOV R184, R79 ;  /* 0x0000004f00b87202 */ /* 0x000fe20000000f00 */
[----:B--2---:R-:W-:Y:S01]  /*5c30*/  FFMA.FTZ R3, R220, c[0x0][0x2d0], -R0 ;  /* 0x0000b400dc037a23 */ /* 0x004fe20000010800 */
[C---:B-1----:R-:W-:Y:S07]  /*5c40*/  HMMA.16816.F32.BF16 R76, R4.reuse, R8, R196 ;  /* 0x00000008044c723c */ /* 0x042fee00000418c4 */
[----:B------:R-:W-:Y:S01]  /*5c50*/  MOV R196, R74 ;  /* 0x0000004a00c47202 */ /* 0x000fe20000000f00 */
[----:B------:R-:W-:Y:S01]  /*5c60*/  HMMA.16816.F32.BF16 R40, R4, R10, R180 ;  /* 0x0000000a0428723c */ /* 0x000fe200000418b4 */
[----:B------:R-:W1:Y:S01]  /*5c70*/  LDSM.16.MT88.4 R8, [R232+0x4000] ;  /* 0x00400000e808783b */ /* 0x000e620000004200 */
[----:B------:R-:W-:Y:S01]  /*5c80*/  MOV R199, R59 ;  /* 0x0000003b00c77202 */ /* 0x000fe20000000f00 */
[----:B------:R-:W-:Y:S01]  /*5c90*/  IMAD.MOV.U32 R198, RZ, RZ, R56 ;  /* 0x000000ffffc67224 */ /* 0x000fe200078e0038 */
[----:B------:R-:W-:-:S03]  /*5ca0*/  MOV R197, R57 ;  /* 0x0000003900c57202 */ /* 0x000fc60000000f00 */
[----:B------:R-:W-:Y:S01]  /*5cb0*/  IMAD.MOV.U32 R183, RZ, RZ, R75 ;  /* 0x000000ffffb77224 */ /* 0x000fe200078e004b */
[----:B------:R-:W-:Y:S01]  /*5cc0*/  MOV R181, R72 ;  /* 0x0000004800b57202 */ /* 0x000fe20000000f00 */
[----:B------:R-:W-:Y:S01]  /*5cd0*/  IMAD.MOV.U32 R180, RZ, RZ, R73 ;  /* 0x000000ffffb47224 */ /* 0x000fe200078e0049 */
[----:B------:R-:W-:Y:S02]  /*5ce0*/  MOV R182, R69 ;  /* 0x0000004500b67202 */ /* 0x000fe40000000f00 */
[----:B------:R-:W-:Y:S02]  /*5cf0*/  MOV R221, R181 ;  /* 0x000000b500dd7202 */ /* 0x000fe40000000f00 */
[----:B------:R-:W-:Y:S01]  /*5d00*/  MOV R220, R180 ;  /* 0x000000b400dc7202 */ /* 0x000fe20000000f00 */
[C---:B-1----:R-:W-:Y:S01]  /*5d10*/  HMMA.16816.F32.BF16 R72, R4.reuse, R8, R192 ;  /* 0x000000080448723c */ /* 0x042fe200000418c0 */
[----:B------:R1:W2:Y:S07]  /*5d20*/  MUFU.EX2 R194, R3 ;  /* 0x0000000300c27308 */ /* 0x0002ae0000000800 */
[----:B------:R-:W-:Y:S01]  /*5d30*/  HMMA.16816.F32.BF16 R36, R4, R10, R176 ;  /* 0x0000000a0424723c */ /* 0x000fe200000418b0 */
[----:B------:R-:W3:Y:S01]  /*5d40*/  LDSM.16.MT88.4 R8, [R233+0x4000] ;  /* 0x00400000e908783b */ /* 0x000ee20000004200 */
[----:B-1----:R-:W-:-:S02]  /*5d50*/  FFMA.FTZ R3, R219, c[0x0][0x2d0], -R0 ;  /* 0x0000b400db037a23 */ /* 0x002fc40000010800 */
[----:B------:R-:W-:Y:S02]  /*5d60*/  IMAD.MOV.U32 R219, RZ, RZ, R182 ;  /* 0x000000ffffdb7224 */ /* 0x000fe400078e00b6 */
[----:B------:R1:W-:Y:S02]  /*5d70*/  MUFU.EX2 R185, R3 ;  /* 0x0000000300b97308 */ /* 0x0003e40000000800 */
[----:B-1----:R-:W-:Y:S01]  /*5d80*/  FFMA.FTZ R3, R218, c[0x0][0x2d0], -R0 ;  /* 0x0000b400da037a23 */ /* 0x002fe20000010800 */
[----:B------:R-:W-:-:S05]  /*5d90*/  MOV R218, R183 ;  /* 0x000000b700da7202 */ /* 0x000fca0000000f00 */
[----:B------:R1:W4:Y:S01]  /*5da0*/  MUFU.EX2 R204, R3 ;  /* 0x0000000300cc7308 */ /* 0x0003220000000800 */
[C---:B---3--:R-:W-:Y:S08]  /*5db0*/  HMMA.16816.F32.BF16 R68, R4.reuse, R8, R188 ;  /* 0x000000080444723c */ /* 0x048ff000000418bc */
[----:B------:R-:W-:Y:S01]  /*5dc0*/  HMMA.16816.F32.BF16 R32, R4, R10, R156 ;  /* 0x0000000a0420723c */ /* 0x000fe2000004189c */
[----:B------:R-:W3:Y:S01]  /*5dd0*/  LDSM.16.MT88.4 R8, [R235+0x4000] ;  /* 0x00400000eb08783b */ /* 0x000ee20000004200 */
[----:B-1----:R-:W-:Y:S01]  /*5de0*/  FFMA.FTZ R3, R217, c[0x0][0x2d0], -R2 ;  /* 0x0000b400d9037a23 */ /* 0x002fe20000010802 */
[----:B------:R-:W-:-:S03]  /*5df0*/  MOV R217, R196 ;  /* 0x000000c400d97202 */ /* 0x000fc60000000f00 */
[----:B------:R1:W-:Y:S02]  /*5e00*/  MUFU.EX2 R195, R3 ;  /* 0x0000000300c37308 */ /* 0x0003e40000000800 */
[----:B-1----:R-:W-:Y:S02]  /*5e10*/  FFMA.FTZ R3, R175, c[0x0][0x2d0], -R2 ;  /* 0x0000b400af037a23 */ /* 0x002fe40000010802 */
[----:B------:R-:W-:-:S04]  /*5e20*/  IMAD.MOV.U32 R175, RZ, RZ, R197 ;  /* 0x000000ffffaf7224 */ /* 0x000fc800078e00c5 */
[----:B------:R1:W5:Y:S01]  /*5e30*/  MUFU.EX2 R193, R3 ;  /* 0x0000000300c17308 */ /* 0x0003620000000800 */
[----:B---3--:R-:W-:Y:S01]  /*5e40*/  HMMA.16816.F32.BF16 R64, R4, R8, R168 ;  /* 0x000000080440723c */ /* 0x008fe200000418a8 */
[----:B-1----:R-:W-:Y:S01]  /*5e50*/  FFMA.FTZ R3, R216, c[0x0][0x2d0], -R2 ;  /* 0x0000b400d8037a23 */ /* 0x002fe20000010802 */
[----:B------:R-:W-:-:S05]  /*5e60*/  MOV R216, R198 ;  /* 0x000000c600d87202 */ /* 0x000fca0000000f00 */
[----:B------:R1:W-:Y:S01]  /*5e70*/  MUFU.EX2 R205, R3 ;  /* 0x0000000300cd7308 */ /* 0x0003e20000000800 */
[----:B------:R-:W-:Y:S01]  /*5e80*/  HMMA.16816.F32.BF16 R28, R4, R10, R152 ;  /* 0x0000000a041c723c */ /* 0x000fe20000041898 */
[----:B------:R-:W3:Y:S01]  /*5e90*/  LDSM.16.MT88.4 R8, [R234+0x4000] ;  /* 0x00400000ea08783b */ /* 0x000ee20000004200 */
[----:B-1----:R-:W-:Y:S01]  /*5ea0*/  FFMA.FTZ R3, R174, c[0x0][0x2d0], -R2 ;  /* 0x0000b400ae037a23 */ /* 0x002fe20000010802 */
[----:B------:R-:W-:-:S04]  /*5eb0*/  MOV R174, R199 ;  /* 0x000000c700ae7202 */ /* 0x000fc80000000f00 */
[----:B------:R1:W1:Y:S02]  /*5ec0*/  MUFU.EX2 R187, R3 ;  /* 0x0000000300bb7308 */ /* 0x0002640000000800 */
[----:B-1----:R-:W-:Y:S01]  /*5ed0*/  IMAD.MOV.U32 R3, RZ, RZ, R184 ;  /* 0x000000ffff037224 */ /* 0x002fe200078e00b8 */
        /* <DEDUP_REMOVED lines=27> */
[----:B--2---:R-:W-:-:S02]  /*6090*/  F2FP.BF16.PACK_AB R4, R194, R186 ;  /* 0x000000bac204723e */ /* 0x004fc400000010ff */
[----:B----4-:R-:W-:Y:S02]  /*60a0*/  F2FP.BF16.PACK_AB R6, R204, R185 ;  /* 0x000000b9cc06723e */ /* 0x010fe400000010ff */
[----:B-----5:R-:W-:Y:S02]  /*60b0*/  F2FP.BF16.PACK_AB R5, R193, R195 ;  /* 0x000000c3c105723e */ /* 0x020fe400000010ff */
[----:B------:R-:W-:-:S07]  /*60c0*/  F2FP.BF16.PACK_AB R7, R187, R205 ;  /* 0x000000cdbb07723e */ /* 0x000fce00000010ff */
        /* <DEDUP_REMOVED lines=10> */
[----:B------:R-:W-:Y:S02]  /*6170*/  MOV R52, R211 ;  /* 0x000000d300347202 */ /* 0x000fe40000000f00 */
[----:B-1----:R-:W-:Y:S07]  /*6180*/  HMMA.16816.F32.BF16 R208, R4, R8, R84 ;  /* 0x0000000804d0723c */ /* 0x002fee0000041854 */
[----:B------:R-:W-:Y:S01]  /*6190*/  IMAD.MOV.U32 R84, RZ, RZ, R200 ;  /* 0x000000ffff547224 */ /* 0x000fe200078e00c8 */
[----:B------:R-:W-:Y:S01]  /*61a0*/  MOV R85, R201 ;  /* 0x000000c900557202 */ /* 0x000fe20000000f00 */
[----:B------:R-:W-:Y:S01]  /*61b0*/  IMAD.MOV.U32 R87, RZ, RZ, R203 ;  /* 0x000000ffff577224 */ /* 0x000fe200078e00cb */
[----:B------:R-:W-:-:S02]  /*61c0*/  MOV R86, R202 ;  /* 0x000000ca00567202 */ /* 0x000fc40000000f00 */
[C---:B------:R-:W-:Y:S01]  /*61d0*/  HMMA.16816.F32.BF16 R200, R4.reuse, R10, R48 ;  /* 0x0000000a04c8723c */ /* 0x040fe20000041830 */
[----:B------:R-:W1:Y:S06]  /*61e0*/  LDSM.16.MT88.4 R8, [R235+0x1800] ;  /* 0x00180000eb08783b */ /* 0x000e6c0000004200 */
        /* <DEDUP_REMOVED lines=9> */
[----:B------:R-:W-:Y:S01]  /*6280*/  MOV R80, R91 ;  /* 0x0000005b00507202 */ /* 0x000fe20000000f00 */
[----:B------:R-:W-:-:S04]  /*6290*/  IMAD.MOV.U32 R81, RZ, RZ, R90 ;  /* 0x000000ffff517224 */ /* 0x000fc800078e005a */
        /* <DEDUP_REMOVED lines=17> */
[----:B------:R-:W-:Y:S01]  /*63b0*/  MOV R48, R49 ;  /* 0x0000003100307202 */ /* 0x000fe20000000f00 */
[----:B------:R-:W-:Y:S01]  /*63c0*/  IMAD.MOV.U32 R25, RZ, RZ, R175 ;  /* 0x000000ffff197224 */ /* 0x000fe200078e00af */
        /* <DEDUP_REMOVED lines=14> */
[----:B------:R-:W-:Y:S01]  /*64b0*/  IMAD.MOV.U32 R103, RZ, RZ, R80 ;  /* 0x000000ffff677224 */ /* 0x000fe200078e0050 */
        /* <DEDUP_REMOVED lines=9> */
[C---:B-1----:R-:W-:Y:S07]  /*6550*/  HMMA.16816.F32.BF16 R84, R4.reuse, R8, R148 ;  /* 0x000000080454723c */ /* 0x042fee0000041894 */
[----:B------:R-:W-:Y:S01]  /*6560*/  MOV R151, R52 ;  /* 0x0000003400977202 */ /* 0x000fe20000000f00 */
[----:B------:R-:W-:Y:S01]  /*6570*/  HMMA.16816.F32.BF16 R76, R4, R10, R112 ;  /* 0x0000000a044c723c */ /* 0x000fe20000041870 */
[----:B------:R-:W1:Y:S01]  /*6580*/  LDSM.16.MT88.4 R8, [R234+0x7800] ;  /* 0x00780000ea08783b */ /* 0x000e620000004200 */
[----:B------:R-:W-:Y:S01]  /*6590*/  IMAD.MOV.U32 R150, RZ, RZ, R53 ;  /* 0x000000ffff967224 */ /* 0x000fe200078e0035 */
[----:B------:R-:W-:-:S02]  /*65a0*/  MOV R149, R54 ;  /* 0x0000003600957202 */ /* 0x000fc40000000f00 */
[----:B------:R-:W-:Y:S02]  /*65b0*/  MOV R148, R55 ;  /* 0x0000003700947202 */ /* 0x000fe40000000f00 */
[----:B------:R-:W-:Y:S01]  /*65c0*/  IMAD.MOV.U32 R115, RZ, RZ, R3 ;  /* 0x000000ffff737224 */ /* 0x000fe200078e0003 */
[----:B------:R-:W-:Y:S01]  /*65d0*/  MOV R113, R217 ;  /* 0x000000d900717202 */ /* 0x000fe20000000f00 */
[--C-:B------:R-:W-:Y:S01]  /*65e0*/  FFMA.FTZ R3, R237, c[0x0][0x2d0], -R0.reuse ;  /* 0x0000b400ed037a23 */ /* 0x100fe20000010800 */
[----:B------:R-:W-:Y:S01]  /*65f0*/  MOV R112, R218 ;  /* 0x000000da00707202 */ /* 0x000fe20000000f00 */
[----:B------:R-:W-:Y:S01]  /*6600*/  IMAD.MOV.U32 R218, RZ, RZ, R219 ;  /* 0x000000ffffda7224 */ /* 0x000fe200078e00db */
[----:B------:R-:W-:Y:S01]  /*6610*/  MOV R114, R174 ;  /* 0x000000ae00727202 */ /* 0x000fe20000000f00 */
[----:B------:R2:W-:Y:S02]  /*6620*/  MUFU.EX2 R217, R3 ;  /* 0x0000000300d97308 */ /* 0x0005e40000000800 */
[----:B--2---:R-:W-:-:S06]  /*6630*/  FFMA.FTZ R3, R236, c[0x0][0x2d0], -R0 ;  /* 0x0000b400ec037a23 */ /* 0x004fcc0000010800 */
[----:B------:R2:W-:Y:S01]  /*6640*/  MUFU.EX2 R219, R3 ;  /* 0x0000000300db7308 */ /* 0x0005e20000000800 */
[C---:B-1----:R-:W-:Y:S07]  /*6650*/  HMMA.16816.F32.BF16 R68, R4.reuse, R8, R144 ;  /* 0x000000080444723c */ /* 0x042fee0000041890 */
[----:B------:R-:W-:Y:S01]  /*6660*/  MOV R146, R220 ;  /* 0x000000dc00927202 */ /* 0x000fe20000000f00 */
[----:B------:R-:W-:Y:S01]  /*6670*/  HMMA.16816.F32.BF16 R56, R4, R10, R116 ;  /* 0x0000000a0438723c */ /* 0x000fe20000041874 */
[----:B------:R-:W1:Y:S01]  /*6680*/  LDSM.16.MT88.4 R8, [R232+0xa800] ;  /* 0x00a80000e808783b */ /* 0x000e620000004200 */
[----:B--2---:R-:W-:Y:S01]  /*6690*/  FFMA.FTZ R3, R227, c[0x0][0x2d0], -R0 ;  /* 0x0000b400e3037a23 */ /* 0x004fe20000010800 */
[----:B------:R-:W-:-:S03]  /*66a0*/  MOV R147, R221 ;  /* 0x000000dd00937202 */ /* 0x000fc60000000f00 */
[----:B------:R2:W-:Y:S02]  /*66b0*/  MUFU.EX2 R220, R3 ;  /* 0x0000000300dc7308 */ /* 0x0005e40000000800 */
[----:B--2---:R-:W-:-:S06]  /*66c0*/  FFMA.FTZ R3, R226, c[0x0][0x2d0], -R0 ;  /* 0x0000b400e2037a23 */ /* 0x004fcc0000010800 */
[----:B------:R2:W3:Y:S01]  /*66d0*/  MUFU.EX2 R221, R3 ;  /* 0x0000000300dd7308 */ /* 0x0004e20000000800 */
[----:B-1----:R-:W-:Y:S01]  /*66e0*/  HMMA.16816.F32.BF16 R44, R4, R8, R140 ;  /* 0x00000008042c723c */ /* 0x002fe2000004188c */
[----:B--2---:R-:W-:-:S06]  /*66f0*/  FFMA.FTZ R3, R225, c[0x0][0x2d0], -R2 ;  /* 0x0000b400e1037a23 */ /* 0x004fcc0000010802 */
[----:B------:R1:W-:Y:S01]  /*6700*/  MUFU.EX2 R174, R3 ;  /* 0x0000000300ae7308 */ /* 0x0003e20000000800 */
[----:B------:R-:W-:Y:S01]  /*6710*/  HMMA.16816.F32.BF16 R32, R4, R10, R132 ;  /* 0x0000000a0420723c */ /* 0x000fe20000041884 */
[----:B------:R-:W2:Y:S01]  /*6720*/  LDSM.16.MT88.4 R8, [R233+0xa800] ;  /* 0x00a80000e908783b */ /* 0x000ea20000004200 */
[----:B-1----:R-:W-:-:S05]  /*6730*/  FFMA.FTZ R3, R222, c[0x0][0x2d0], -R2 ;  /* 0x0000b400de037a23 */ /* 0x002fca0000010802 */
[----:B------:R1:W-:Y:S02]  /*6740*/  MUFU.EX2 R216, R3 ;  /* 0x0000000300d87308 */ /* 0x0003e40000000800 */
[--C-:B-1----:R-:W-:Y:S01]  /*6750*/  FFMA.FTZ R3, R224, c[0x0][0x2d0], -R2.reuse ;  /* 0x0000b400e0037a23 */ /* 0x102fe20000010802 */
[C---:B--2---:R-:W-:Y:S08]  /*6760*/  HMMA.16816.F32.BF16 R80, R4.reuse, R8, R136 ;  /* 0x000000080450723c */ /* 0x044ff00000041888 */
[C---:B------:R-:W-:Y:S01]  /*6770*/  HMMA.16816.F32.BF16 R72, R4.reuse, R10, R128 ;  /* 0x0000000a0448723c */ /* 0x040fe20000041880 */
[----:B------:R-:W1:Y:S07]  /*6780*/  LDSM.16.MT88.4 R8, [R235+0xa800] ;  /* 0x00a80000eb08783b */ /* 0x000e6e0000004200 */
        /* <DEDUP_REMOVED lines=9> */
[----:B------:R-:W-:-:S02]  /*6820*/  FADD.FTZ R5, R112, R172 ;  /* 0x000000ac70057221 */ /* 0x000fc40000010000 */
[----:B------:R3:W4:Y:S01]  /*6830*/  MUFU.EX2 R175, R4 ;  /* 0x0000000400af7308 */ /* 0x0007220000000800 */
[----:B------:R-:W-:Y:S01]  /*6840*/  IMAD.MOV.U32 R112, RZ, RZ, R114 ;  /* 0x000000ffff707224 */ /* 0x000fe200078e0072 */
[----:B------:R-:W-:Y:S01]  /*6850*/  MOV R114, R148 ;  /* 0x0000009400727202 */ /* 0x000fe20000000f00 */
[----:B------:R-:W-:Y:S01]  /*6860*/  FADD.FTZ R25, R25, R5 ;  /* 0x0000000519197221 */ /* 0x000fe20000010000 */
[----:B------:R-:W-:Y:S01]  /*6870*/  MOV R148, R150 ;  /* 0x0000009600947202 */ /* 0x000fe20000000f00 */
[----:B------:R-:W-:Y:S01]  /*6880*/  IMAD.MOV.U32 R150, RZ, RZ, R104 ;  /* 0x000000ffff967224 */ /* 0x000fe200078e0068 */
[----:B------:R-:W-:Y:S02]  /*6890*/  MOV R104, R106 ;  /* 0x0000006a00687202 */ /* 0x000fe40000000f00 */
[----:B------:R-:W-:Y:S01]  /*68a0*/  MOV R106, R100 ;  /* 0x00000064006a7202 */ /* 0x000fe20000000f00 */
[----:B------:R-:W-:Y:S01]  /*68b0*/  IMAD.MOV.U32 R100, RZ, RZ, R102 ;  /* 0x000000ffff647224 */ /* 0x000fe200078e0066 */
[----:B------:R-:W-:Y:S01]  /*68c0*/  MOV R102, R20 ;  /* 0x0000001400667202 */ /* 0x000fe20000000f00 */
[----:B------:R-:W-:Y:S01]  /*68d0*/  IMAD.MOV.U32 R137, RZ, RZ, R150 ;  /* 0x000000ffff897224 */ /* 0x000fe200078e0096 */
[----:B------:R-:W-:Y:S01]  /*68e0*/  MOV R20, R22 ;  /* 0x0000001600147202 */ /* 0x000fe20000000f00 */
[----:B------:R-:W-:Y:S01]  /*68f0*/  IMAD.MOV.U32 R22, RZ, RZ, R26 ;  /* 0x000000ffff167224 */ /* 0x000fe200078e001a */
[----:B------:R-:W-:Y:S01]  /*6900*/  MOV R226, R102 ;  /* 0x0000006600e27202 */ /* 0x000fe20000000f00 */
[----:B------:R-:W-:Y:S01]  /*6910*/  IMAD.MOV.U32 R223, RZ, RZ, R100 ;  /* 0x000000ffffdf7224 */ /* 0x000fe200078e0064 */
[----:B------:R-:W-:Y:S01]  /*6920*/  MOV R236, R20 ;  /* 0x0000001400ec7202 */ /* 0x000fe20000000f00 */
[----:B---3--:R-:W-:Y:S01]  /*6930*/  FADD.FTZ R4, R147, R146 ;  /* 0x0000009293047221 */ /* 0x008fe20000010000 */
[----:B----4-:R-:W-:Y:S01]  /*6940*/  F2FP.BF16.PACK_AB R5, R175, R174 ;  /* 0x000000aeaf05723e */ /* 0x010fe200000010ff */
[----:B------:R-:W-:Y:S01]  /*6950*/  IMAD.MOV.U32 R224, RZ, RZ, R22 ;  /* 0x000000ffffe07224 */ /* 0x000fe200078e0016 */
[----:B------:R-:W-:Y:S01]  /*6960*/  MOV R139, R148 ;  /* 0x00000094008b7202 */ /* 0x000fe20000000f00 */
[----:B------:R-:W-:Y:S01]  /*6970*/  FADD.FTZ R4, R218, R4 ;  /* 0x00000004da047221 */ /* 0x000fe20000010000 */
[----:B------:R-:W-:Y:S01]  /*6980*/  MOV R130, R104 ;  /* 0x0000006800827202 */ /* 0x000fe20000000f00 */
[----:B------:R3:W4:Y:S01]  /*6990*/  MUFU.EX2 R218, R3 ;  /* 0x0000000300da7308 */ /* 0x0007220000000800 */
[----:B------:R-:W-:Y:S01]  /*69a0*/  MOV R128, R106 ;  /* 0x0000006a00807202 */ /* 0x000fe20000000f00 */
[----:B------:R-:W-:Y:S01]  /*69b0*/  IMAD.MOV.U32 R147, RZ, RZ, R112 ;  /* 0x000000ffff937224 */ /* 0x000fe200078e0070 */
[----:B------:R-:W-:-:S02]  /*69c0*/  MOV R26, R212 ;  /* 0x000000d4001a7202 */ /* 0x000fc40000000f00 */
[----:B------:R-:W-:Y:S01]  /*69d0*/  MOV R212, R13 ;  /* 0x0000000d00d47202 */ /* 0x000fe20000000f00 */
[----:B------:R-:W-:Y:S01]  /*69e0*/  FFMA.FTZ R13, R244, c[0x0][0x2d0], -R0 ;  /* 0x0000b400f40d7a23 */ /* 0x000fe20000010800 */
[----:B------:R-:W-:Y:S02]  /*69f0*/  MOV R145, R114 ;  /* 0x0000007200917202 */ /* 0x000fe40000000f00 */
[----:B------:R-:W-:Y:S02]  /*6a00*/  MOV R131, R212 ;  /* 0x000000d400837202 */ /* 0x000fe40000000f00 */
[----:B------:R-:W-:Y:S01]  /*6a10*/  MOV R244, R26 ;  /* 0x0000001a00f47202 */ /* 0x000fe20000000f00 */
[----:B---3--:R-:W-:Y:S01]  /*6a20*/  FADD.FTZ R3, R113, R4 ;  /* 0x0000000471037221 */ /* 0x008fe20000010000 */
[----:B------:R-:W-:Y:S01]  /*6a30*/  MOV R113, R115 ;  /* 0x0000007300717202 */ /* 0x000fe20000000f00 */
[----:B------:R-:W-:Y:S01]  /*6a40*/  IMAD.MOV.U32 R115, RZ, RZ, R149 ;  /* 0x000000ffff737224 */ /* 0x000fe200078e0095 */
[----:B------:R-:W-:Y:S01]  /*6a50*/  MOV R149, R151 ;  /* 0x0000009700957202 */ /* 0x000fe20000000f00 */
[----:B------:R-:W-:Y:S01]  /*6a60*/  FADD.FTZ R24, R24, R3 ;  /* 0x0000000318187221 */ /* 0x000fe20000010000 */
        /* <DEDUP_REMOVED lines=11> */
[--C-:B------:R-:W-:Y:S01]  /*6b20*/  FFMA.FTZ R14, R247, c[0x0][0x2d0], -R0.reuse ;  /* 0x0000b400f70e7a23 */ /* 0x100fe20000010800 */
[----:B------:R-:W-:Y:S01]  /*6b30*/  MOV R237, R21 ;  /* 0x0000001500ed7202 */ /* 0x000fe20000000f00 */
[----:B------:R-:W-:Y:S01]  /*6b40*/  IMAD.MOV.U32 R227, RZ, RZ, R103 ;  /* 0x000000ffffe37224 */ /* 0x000fe200078e0067 */
[----:B------:R-:W-:Y:S01]  /*6b50*/  MOV R247, R23 ;  /* 0x0000001700f77202 */ /* 0x000fe20000000f00 */
[----:B------:R-:W-:Y:S01]  /*6b60*/  FFMA.FTZ R0, R238, c[0x0][0x2d0], -R0 ;  /* 0x0000b400ee007a23 */ /* 0x000fe20000010800 */
[----:B------:R-:W3:Y:S01]  /*6b70*/  LDSM.16.MT88.4 R20, [R233+0x2000] ;  /* 0x00200000e914783b */ /* 0x000ee20000004200 */
[----:B------:R-:W-:Y:S01]  /*6b80*/  F2FP.BF16.PACK_AB R4, R219, R217 ;  /* 0x000000d9db04723e */ /* 0x000fe200000010ff */
[----:B------:R-:W-:Y:S01]  /*6b90*/  IMAD.MOV.U32 R238, RZ, RZ, R27 ;  /* 0x000000ffffee7224 */ /* 0x000fe200078e001b */
[----:B----4-:R-:W-:Y:S01]  /*6ba0*/  F2FP.BF16.PACK_AB R7, R218, R216 ;  /* 0x000000d8da07723e */ /* 0x010fe200000010ff */
[----:B------:R4:W-:Y:S01]  /*6bb0*/  MUFU.EX2 R172, R0 ;  /* 0x0000000000ac7308 */ /* 0x0009e20000000800 */
[----:B------:R-:W-:-:S02]  /*6bc0*/  MOV R225, R101 ;  /* 0x0000006500e17202 */ /* 0x000fc40000000f00 */
[----:B------:R-:W-:Y:S02]  /*6bd0*/  MOV R138, R149 ;  /* 0x00000095008a7202 */ /* 0x000fe40000000f00 */
[----:B------:R-:W-:Y:S01]  /*6be0*/  MOV R136, R151 ;  /* 0x0000009700887202 */ /* 0x000fe20000000f00 */
[----:B-1----:R-:W-:Y:S01]  /*6bf0*/  HMMA.16816.F32.BF16 R176, R4, R8, R176 ;  /* 0x0000000804b0723c */ /* 0x002fe200000418b0 */
[----:B------:R-:W-:Y:S01]  /*6c00*/  MOV R222, R107 ;  /* 0x0000006b00de7202 */ /* 0x000fe20000000f00 */
[----:B------:R-:W-:Y:S01]  /*6c10*/  MUFU.EX2 R26, R14 ;  /* 0x0000000e001a7308 */ /* 0x000fe20000000800 */
[----:B------:R-:W-:Y:S02]  /*6c20*/  MOV R3, R213 ;  /* 0x000000d500037202 */ /* 0x000fe40000000f00 */
[----:B------:R-:W-:-:S03]  /*6c30*/  MOV R146, R113 ;  /* 0x0000007100927202 */ /* 0x000fc60000000f00 */
[C---:B------:R-:W-:Y:S01]  /*6c40*/  HMMA.16816.F32.BF16 R92, R4.reuse, R10, R168 ;  /* 0x0000000a045c723c */ /* 0x040fe200000418a8 */
[----:B------:R-:W1:Y:S01]  /*6c50*/  LDSM.16.MT88.4 R8, [R234+0x2000] ;  /* 0x00200000ea08783b */ /* 0x000e620000004200 */
[----:B------:R-:W5:Y:S05]  /*6c60*/  MUFU.EX2 R27, R13 ;  /* 0x0000000d001b7308 */ /* 0x000f6a0000000800 */
[----:B------:R-:W-:Y:S01]  /*6c70*/  IMAD.MOV.U32 R171, RZ, RZ, R214 ;  /* 0x000000ffffab7224 */ /* 0x000fe200078e00d6 */
[----:B--2---:R-:W-:Y:S01]  /*6c80*/  HMMA.16816.F32.BF16 R140, R4, R16, R192 ;  /* 0x00000010048c723c */ /* 0x004fe200000418c0 */
[----:B------:R-:W-:Y:S01]  /*6c90*/  MOV R170, R215 ;  /* 0x000000d700aa7202 */ /* 0x000fe20000000f00 */
[----:B------:R-:W-:Y:S01]  /*6ca0*/  IMAD.MOV.U32 R168, RZ, RZ, R247 ;  /* 0x000000ffffa87224 */ /* 0x000fe200078e00f7 */
[----:B------:R-:W-:-:S02]  /*6cb0*/  MOV R169, R224 ;  /* 0x000000e000a97202 */ /* 0x000fc40000000f00 */
[----:B------:R-:W-:Y:S01]  /*6cc0*/  MOV R224, R128 ;  /* 0x0000008000e07202 */ /* 0x000fe20000000f00 */
[----:B----4-:R-:W-:Y:S01]  /*6cd0*/  FFMA.FTZ R0, R170, c[0x0][0x2d0], -R2 ;  /* 0x0000b400aa007a23 */ /* 0x010fe20000010802 */
[----:B------:R-:W-:Y:S01]  /*6ce0*/  MOV R247, R129 ;  /* 0x0000008100f77202 */ /* 0x000fe20000000f00 */
[----:B------:R-:W-:Y:S01]  /*6cf0*/  HMMA.16816.F32.BF16 R100, R4, R18, R184 ;  /* 0x000000120464723c */ /* 0x000fe200000418b8 */
[----:B------:R-:W2:Y:S01]  /*6d00*/  LDSM.16.MT88.4 R16, [R233+0x5000] ;  /* 0x00500000e910783b */ /* 0x000ea20000004200 */
[----:B------:R-:W-:Y:S01]  /*6d10*/  IMAD.MOV.U32 R128, RZ, RZ, R139 ;  /* 0x000000ffff807224 */ /* 0x000fe200078e008b */
[----:B------:R-:W-:Y:S02]  /*6d20*/  MOV R129, R144 ;  /* 0x0000009000817202 */ /* 0x000fe40000000f00 */
[----:B------:R-:W-:-:S03]  /*6d30*/  MOV R170, R137 ;  /* 0x0000008900aa7202 */ /* 0x000fc60000000f00 */
[C---:B---3--:R-:W-:Y:S08]  /*6d40*/  HMMA.16816.F32.BF16 R132, R4.reuse, R20, R208 ;  /* 0x000000140484723c */ /* 0x048ff000000418d0 */
[C---:B------:R-:W-:Y:S01]  /*6d50*/  HMMA.16816.F32.BF16 R96, R4.reuse, R22, R200 ;  /* 0x000000160460723c */ /* 0x040fe200000418c8 */
[----:B------:R-:W3:Y:S07]  /*6d60*/  LDSM.16.MT88.4 R20, [R232+0x5000] ;  /* 0x00500000e814783b */ /* 0x000eee0000004200 */
[C---:B-1----:R-:W-:Y:S01]  /*6d70*/  HMMA.16816.F32.BF16 R148, R4.reuse, R8, R180 ;  /* 0x000000080494723c */ /* 0x042fe200000418b4 */
[----:B------:R-:W-:Y:S07]  /*6d80*/  LDSM.16.MT88.4 R180, [R232+0x2800] ;  /* 0x00280000e8b4783b */ /* 0x000fee0000004200 */
[C---:B------:R-:W-:Y:S01]  /*6d90*/  HMMA.16816.F32.BF16 R104, R4.reuse, R10, R156 ;  /* 0x0000000a0468723c */ /* 0x040fe2000004189c */
[----:B------:R-:W1:Y:S07]  /*6da0*/  LDSM.16.MT88.4 R8, [R235+0x5000] ;  /* 0x00500000eb08783b */ /* 0x000e6e0000004200 */
[C---:B--2---:R-:W-:Y:S08]  /*6db0*/  HMMA.16816.F32.BF16 R212, R4.reuse, R16, R188 ;  /* 0x0000001004d4723c */ /* 0x044ff000000418bc */
[C---:B---3--:R-:W-:Y:S08]  /*6dc0*/  HMMA.16816.F32.BF16 R156, R4.reuse, R20, R204 ;  /* 0x00000014049c723c */ /* 0x048ff000000418cc */
[C---:B------:R-:W-:Y:S01]  /*6dd0*/  HMMA.16816.F32.BF16 R108, R4.reuse, R22, R196 ;  /* 0x00000016046c723c */ /* 0x040fe200000418c4 */
[----:B------:R-:W2:Y:S07]  /*6de0*/  LDSM.16.MT88.4 R20, [R234+0x5000] ;  /* 0x00500000ea14783b */ /* 0x000eae0000004200 */
[C---:B------:R-:W-:Y:S01]  /*6df0*/  HMMA.16816.F32.BF16 R204, R4.reuse, R18, R164 ;  /* 0x0000001204cc723c */ /* 0x040fe200000418a4 */
[----:B------:R-:W3:Y:S06]  /*6e00*/  LDSM.16.MT88.4 R16, [R232+0x8000] ;  /* 0x00800000e810783b */ /* 0x000eec0000004200 */
[----:B------:R-:W-:Y:S01]  /*6e10*/  MOV R167, R244 ;  /* 0x000000f400a77202 */ /* 0x000fe20000000f00 */
[----:B-1----:R-:W-:Y:S01]  /*6e20*/  HMMA.16816.F32.BF16 R200, R4, R8, R160 ;  /* 0x0000000804c8723c */ /* 0x002fe200000418a0 */
[----:B------:R-:W-:Y:S01]  /*6e30*/  IMAD.MOV.U32 R244, RZ, RZ, R130 ;  /* 0x000000fffff47224 */ /* 0x000fe200078e0082 */
[----:B------:R-:W-:Y:S01]  /*6e40*/  MOV R130, R145 ;  /* 0x0000009100827202 */ /* 0x000fe20000000f00 */
[----:B------:R-:W-:Y:S01]  /*6e50*/  LDSM.16.MT88.4 R160, [R232+0x5800] ;  /* 0x00580000e8a0783b */ /* 0x000fe20000004200 */
[----:B------:R-:W-:-:S02]  /*6e60*/  MOV R166, R238 ;  /* 0x000000ee00a67202 */ /* 0x000fc40000000f00 */
[----:B------:R-:W-:Y:S02]  /*6e70*/  MOV R238, R136 ;  /* 0x0000008800ee7202 */ /* 0x000fe40000000f00 */
[C---:B------:R-:W-:Y:S01]  /*6e80*/  HMMA.16816.F32.BF16 R196, R4.reuse, R10, R124 ;  /* 0x0000000a04c4723c */ /* 0x040fe2000004187c */
[----:B------:R-:W1:Y:S07]  /*6e90*/  LDSM.16.MT88.4 R8, [R233+0x8000] ;  /* 0x00800000e908783b */ /* 0x000e6e0000004200 */
[C---:B--2---:R-:W-:Y:S01]  /*6ea0*/  HMMA.16816.F32.BF16 R184, R4.reuse, R20, R152 ;  /* 0x0000001404b8723c */ /* 0x044fe20000041898 */
[----:B------:R-:W-:Y:S07]  /*6eb0*/  LDSM.16.MT88.4 R152, [R234+0x2800] ;  /* 0x00280000ea98783b */ /* 0x000fee0000004200 */
        /* <DEDUP_REMOVED lines=13> */
[----:B------:R-:W3:Y:S04]  /*6f90*/  LDSM.16.MT88.4 R16, [R235+0xb000] ;  /* 0x00b00000eb10783b */ /* 0x000ee80000004200 */
[----:B------:R-:W-:Y:S03]  /*6fa0*/  LDSM.16.MT88.4 R56, [R235+0x5800] ;  /* 0x00580000eb38783b */ /* 0x000fe60000004200 */
[C---:B-1----:R-:W-:Y:S08]  /*6fb0*/  HMMA.16816.F32.BF16 R44, R4.reuse, R8, R44 ;  /* 0x00000008042c723c */ /* 0x042ff0000004182c */
[C---:B------:R-:W-:Y:S01]  /*6fc0*/  HMMA.16816.F32.BF16 R32, R4.reuse, R10, R32 ;  /* 0x0000000a0420723c */ /* 0x040fe20000041820 */
[----:B------:R-:W1:Y:S07]  /*6fd0*/  LDSM.16.MT88.4 R8, [R234+0xb000] ;  /* 0x00b00000ea08783b */ /* 0x000e6e0000004200 */
[C---:B--2---:R-:W-:Y:S01]  /*6fe0*/  HMMA.16816.F32.BF16 R36, R4.reuse, R20, R80 ;  /* 0x000000140424723c */ /* 0x044fe20000041850 */
[----:B------:R-:W-:Y:S07]  /*6ff0*/  LDSM.16.MT88.4 R80, [R233+0x8800] ;  /* 0x00880000e950783b */ /* 0x000fee0000004200 */
[C---:B------:R-:W-:Y:S01]  /*7000*/  HMMA.16816.F32.BF16 R20, R4.reuse, R22, R72 ;  /* 0x000000160414723c */ /* 0x040fe20000041848 */
[----:B------:R-:W2:Y:S07]  /*7010*/  LDSM.16.MT88.4 R72, [R232+0x8800] ;  /* 0x00880000e848783b */ /* 0x000eae0000004200 */
[C---:B---3--:R-:W-:Y:S01]  /*7020*/  HMMA.16816.F32.BF16 R208, R4.reuse, R16, R64 ;  /* 0x0000001004d0723c */ /* 0x048fe20000041840 */
[----:B------:R-:W-:Y:S07]  /*7030*/  LDSM.16.MT88.4 R64, [R234+0x5800] ;  /* 0x00580000ea40783b */ /* 0x000fee0000004200 */
[C---:B------:R-:W-:Y:S08]  /*7040*/  HMMA.16816.F32.BF16 R16, R4.reuse, R18, R52 ;  /* 0x000000120410723c */ /* 0x040ff00000041834 */
[C---:B-1----:R-:W-:Y:S07]  /*7050*/  HMMA.16816.F32.BF16 R40, R4.reuse, R8, R40 ;  /* 0x000000080428723c */ /* 0x042fee0000041828 */
[----:B------:R-:W-:Y:S01]  /*7060*/  MOV R9, R129 ;  /* 0x0000008100097202 */ /* 0x000fe20000000f00 */
[----:B------:R-:W-:Y:S01]  /*7070*/  HMMA.16816.F32.BF16 R28, R4, R10, R28 ;  /* 0x0000000a041c723c */ /* 0x000fe2000004181c */
[----:B------:R1:W-:Y:S01]  /*7080*/  MUFU.EX2 R7, R0 ;  /* 0x0000000000077308 */ /* 0x0003e20000000800 */
[----:B------:R-:W-:Y:S01]  /*7090*/  MOV R8, R130 ;  /* 0x0000008200087202 */ /* 0x000fe20000000f00 */
[----:B------:R-:W3:Y:S04]  /*70a0*/  LDL R5, [R1+0x40] ;  /* 0x0000400001057983 */ /* 0x000ee80000100800 */
[----:B------:R-:W-:-:S02]  /*70b0*/  FADD.FTZ R4, R3, R25 ;  /* 0x0000001903047221 */ /* 0x000fc40000010000 */
[----:B------:R-:W-:Y:S02]  /*70c0*/  IMAD.MOV.U32 R11, RZ, RZ, R131 ;  /* 0x000000ffff0b7224 */ /* 0x000fe400078e0083 */
[--C-:B-1----:R-:W-:Y:S01]  /*70d0*/  FFMA.FTZ R0, R171, c[0x0][0x2d0], -R2.reuse ;  /* 0x0000b400ab007a23 */ /* 0x102fe20000010802 */
[----:B-----5:R-:W-:Y:S01]  /*70e0*/  F2FP.BF16.PACK_AB R130, R172, R27 ;  /* 0x0000001bac82723e */ /* 0x020fe200000010ff */
[--C-:B------:R-:W-:Y:S01]  /*70f0*/  FFMA.FTZ R3, R250, c[0x0][0x2d0], -R2.reuse ;  /* 0x0000b400fa037a23 */ /* 0x100fe20000010802 */
[----:B------:R-:W-:Y:S01]  /*7100*/  MOV R171, R138 ;  /* 0x0000008a00ab7202 */ /* 0x000fe20000000f00 */
[----:B------:R-:W-:Y:S01]  /*7110*/  FFMA.FTZ R2, R249, c[0x0][0x2d0], -R2 ;  /* 0x0000b400f9027a23 */ /* 0x000fe20000010802 */
[----:B------:R1:W4:Y:S01]  /*7120*/  MUFU.EX2 R14, R0 ;  /* 0x00000000000e7308 */ /* 0x0003220000000800 */
[----:B------:R-:W-:Y:S01]  /*7130*/  MOV R249, R128 ;  /* 0x0000008000f97202 */ /* 0x000fe20000000f00 */
[----:B------:R-:W-:Y:S01]  /*7140*/  FADD.FTZ R4, R147, R4 ;  /* 0x0000000493047221 */ /* 0x000fe20000010000 */
[----:B------:R-:W-:Y:S01]  /*7150*/  LDSM.16.MT88.4 R136, [R233+0x2800] ;  /* 0x00280000e988783b */ /* 0x000fe20000004200 */
[----:B------:R-:W-:Y:S01]  /*7160*/  IMAD.MOV.U32 R250, RZ, RZ, R171 ;  /* 0x000000fffffa7224 */ /* 0x000fe200078e00ab */
[----:B------:R-:W-:-:S03]  /*7170*/  MOV R25, R170 ;  /* 0x000000aa00197202 */ /* 0x000fc60000000f00 */
[----:B------:R5:W-:Y:S08]  /*7180*/  MUFU.EX2 R6, R3 ;  /* 0x0000000300067308 */ /* 0x000bf00000000800 */
[----:B------:R-:W2:Y:S01]  /*7190*/  MUFU.EX2 R13, R2 ;  /* 0x00000002000d7308 */ /* 0x000ea20000000800 */
[----:B------:R-:W-:Y:S01]  /*71a0*/  F2FP.BF16.PACK_AB R128, R26, R15 ;  /* 0x0000000f1a80723e */ /* 0x000fe200000010ff */
[----:B-1----:R-:W-:Y:S01]  /*71b0*/  FADD.FTZ R0, R146, R24 ;  /* 0x0000001892007221 */ /* 0x002fe20000010000 */
[----:B----4-:R-:W-:Y:S01]  /*71c0*/  F2FP.BF16.PACK_AB R129, R14, R7 ;  /* 0x000000070e81723e */ /* 0x010fe200000010ff */
[----:B------:R-:W-:Y:S02]  /*71d0*/  LDSM.16.MT88.4 R144, [R235+0x2800] ;  /* 0x00280000eb90783b */ /* 0x000fe40000004200 */
[----:B------:R-:W-:-:S04]  /*71e0*/  FADD.FTZ R0, R166, R0 ;  /* 0x00000000a6007221 */ /* 0x000fc80000010000 */
[----:B-----5:R-:W-:Y:S01]  /*71f0*/  FADD.FTZ R3, R168, R0 ;  /* 0x00000000a8037221 */ /* 0x020fe20000010000 */
[----:B--2---:R-:W-:Y:S01]  /*7200*/  F2FP.BF16.PACK_AB R131, R13, R6 ;  /* 0x000000060d83723e */ /* 0x004fe200000010ff */
[----:B------:R-:W-:-:S04]  /*7210*/  FADD.FTZ R2, R167, R4 ;  /* 0x00000004a7027221 */ /* 0x000fc80000010000 */
[----:B------:R-:W-:Y:S02]  /*7220*/  FADD.FTZ R0, R169, R2 ;  /* 0x00000002a9007221 */ /* 0x000fe40000010000 */
[C---:B------:R-:W-:Y:S01]  /*7230*/  HMMA.16816.F32.BF16 R68, R128.reuse, R72, R112 ;  /* 0x000000488044723c */ /* 0x040fe20000041870 */
[----:B------:R-:W1:Y:S07]  /*7240*/  LDSM.16.MT88.4 R112, [R233+0xb800] ;  /* 0x00b80000e970783b */ /* 0x000e6e0000004200 */
[C---:B------:R-:W-:Y:S01]  /*7250*/  HMMA.16816.F32.BF16 R156, R128.reuse, R160, R156 ;  /* 0x000000a0809c723c */ /* 0x040fe2000004189c */
[----:B------:R-:W-:Y:S01]  /*7260*/  MOV R4, c[0x0][0x2c4] ;  /* 0x0000b10000047a02 */ /* 0x000fe20000000f00 */
[----:B------:R-:W-:Y:S06]  /*7270*/  LDSM.16.MT88.4 R168, [R233+0x5800] ;  /* 0x00580000e9a8783b */ /* 0x000fec0000004200 */
[C---:B------:R-:W-:Y:S08]  /*7280*/  HMMA.16816.F32.BF16 R160, R128.reuse, R162, R108 ;  /* 0x000000a280a0723c */ /* 0x040ff0000004186c */
[C---:B-1----:R-:W-:Y:S08]  /*7290*/  HMMA.16816.F32.BF16 R108, R128.reuse, R112, R36 ;  /* 0x00000070806c723c */ /* 0x042ff00000041824 */
[----:B------:R-:W-:Y:S01]  /*72a0*/  HMMA.16816.F32.BF16 R112, R128, R114, R20 ;  /* 0x000000728070723c */ /* 0x000fe20000041814 */
[----:B------:R-:W2:Y:S01]  /*72b0*/  LDL.LU R20, [R1+0xc] ;  /* 0x00000c0001147983 */ /* 0x000ea20000300800 */
[----:B------:R-:W-:-:S02]  /*72c0*/  FADD.FTZ R0, R11, R0 ;  /* 0x000000000b007221 */ /* 0x000fc40000010000 */
[----:B------:R-:W-:Y:S02]  /*72d0*/  FADD.FTZ R2, R8, R3 ;  /* 0x0000000308027221 */ /* 0x000fe40000010000 */
[----:B------:R-:W-:Y:S02]  /*72e0*/  FADD.FTZ R0, R9, R0 ;  /* 0x0000000009007221 */ /* 0x000fe40000010000 */
[----:B------:R-:W-:Y:S01]  /*72f0*/  FADD.FTZ R2, R249, R2 ;  /* 0x00000002f9027221 */ /* 0x000fe20000010000 */
[----:B------:R-:W-:Y:S01]  /*7300*/  ISETP.NE.AND P1, PT, R4, 0x1, PT ;  /* 0x000000010400780c */ /* 0x000fe20003f25270 */
[----:B------:R-:W-:Y:S01]  /*7310*/  FADD.FTZ R0, R250, R0 ;  /* 0x00000000fa007221 */ /* 0x000fe20000010000 */
[----:B------:R-:W-:Y:S01]  /*7320*/  MOV R24, c[0x0][0x2ac] ;  /* 0x0000ab0000187a02 */ /* 0x000fe20000000f00 */
[----:B------:R-:W-:Y:S01]  /*7330*/  FADD.FTZ R2, R25, R2 ;  /* 0x0000000219027221 */ /* 0x000fe20000010000 */
[----:B------:R-:W-:Y:S01]  /*7340*/  HMMA.16816.F32.BF16 R132, R128, R136, R132 ;  /* 0x000000888084723c */ /* 0x000fe20000041884 */
        /* <DEDUP_REMOVED lines=59> */
[C---:B----4-:R-:W-:Y:S08]  /*7700*/  HMMA.16816.F32.BF16 R84, R128.reuse, R88, R84 ;  /* 0x000000588054723c */ /* 0x050ff00000041854 */
[C---:B------:R-:W-:Y:S08]  /*7710*/  HMMA.16816.F32.BF16 R100, R128.reuse, R104, R44 ;  /* 0x000000688064723c */ /* 0x040ff0000004182c */
        /* <DEDUP_REMOVED lines=15> */
.L_x_3348:
        /* <DEDUP_REMOVED lines=22> */
[----:B------:R-:W-:Y:S01]  /*7970*/  SHF.R.S32.HI R4, RZ, 0x1f, R246 ;  /* 0x0000001fff047819 */ /* 0x000fe200000114f6 */
[----:B------:R-:W-:Y:S01]  /*7980*/  IMAD.WIDE.U32 R2, R248, c[0x0][0x208], RZ ;  /* 0x00008200f8027a25 */ /* 0x000fe200078e00ff */
[C---:B------:R-:W-:Y:S02]  /*7990*/  IADD3 R7, R245.reuse, 0xc0, RZ ;  /* 0x000000c0f5077810 */ /* 0x040fe40007ffe0ff */
[----:B------:R-:W-:Y:S01]  /*79a0*/  IADD3 R12, R245, 0xc0, RZ ;  /* 0x000000c0f50c7810 */ /* 0x000fe20007ffe0ff */
[----:B------:R-:W3:Y:S01]  /*79b0*/  LDL R6, [R1+0x3c] ;  /* 0x00003c0001067983 */ /* 0x000ee20000100800 */
[----:B------:R-:W-:Y:S01]  /*79c0*/  SHF.R.S32.HI R7, RZ, 0x1f, R7 ;  /* 0x0000001fff077819 */ /* 0x000fe20000011407 */
[----:B------:R-:W-:Y:S02]  /*79d0*/  IMAD R0, R0, c[0x0][0x208], RZ ;  /* 0x0000820000007a24 */ /* 0x000fe400078e02ff */
[----:B------:R-:W-:Y:S02]  /*79e0*/  IMAD.SHL.U32 R31, R12, 0x2, RZ ;  /* 0x000000020c1f7824 */ /* 0x000fe400078e00ff */
[----:B------:R-:W-:Y:S02]  /*79f0*/  IMAD R0, R248, c[0x0][0x20c], R0 ;  /* 0x00008300f8007a24 */ /* 0x000fe400078e0200 */
[----:B------:R-:W-:Y:S02]  /*7a00*/  IMAD.SHL.U32 R30, R251, 0x2, RZ ;  /* 0x00000002fb1e7824 */ /* 0x000fe400078e00ff */
[----:B------:R-:W-:Y:S02]  /*7a10*/  IMAD.IADD R3, R3, 0x1, R0 ;  /* 0x0000000103037824 */ /* 0x000fe400078e0200 */
[----:B------:R-:W-:Y:S02]  /*7a20*/  IMAD R0, R4, c[0x0][0x218], RZ ;  /* 0x0000860004007a24 */ /* 0x000fe400078e02ff */
[C---:B------:R-:W-:Y:S04]  /*7a30*/  IMAD.WIDE.U32 R2, R246.reuse, c[0x0][0x218], R2 ;  /* 0x00008600f6027a25 */ /* 0x040fe800078e0002 */
[----:B------:R-:W-:Y:S02]  /*7a40*/  IMAD R0, R246, c[0x0][0x21c], R0 ;  /* 0x00008700f6007a24 */ /* 0x000fe400078e0200 */
[----:B------:R-:W-:Y:S02]  /*7a50*/  IMAD.SHL.U32 R29, R252, 0x2, RZ ;  /* 0x00000002fc1d7824 */ /* 0x000fe400078e00ff */
[----:B------:R-:W-:Y:S01]  /*7a60*/  IMAD.SHL.U32 R28, R245, 0x2, RZ ;  /* 0x00000002f51c7824 */ /* 0x000fe200078e00ff */
[----:B--2---:R-:W-:Y:S02]  /*7a70*/  IADD3 R5, P0, R14, R2, RZ ;  /* 0x000000020e057210 */ /* 0x004fe40007f1e0ff */
[----:B------:R-:W-:Y:S02]  /*7a80*/  SHF.L.U64.HI R14, R12, 0x1, R7 ;  /* 0x000000010c0e7819 */ /* 0x000fe40000010207 */
[----:B------:R-:W-:Y:S02]  /*7a90*/  SHF.R.S32.HI R7, RZ, 0x1f, R251 ;  /* 0x0000001fff077819 */ /* 0x000fe400000114fb */
[----:B---3--:R-:W-:Y:S02]  /*7aa0*/  IADD3.X R0, R6, R3, R0, P0, !PT ;  /* 0x0000000306007210 */ /* 0x008fe400007fe400 */
[----:B------:R-:W-:Y:S02]  /*7ab0*/  LEA R6, P0, R5, c[0x0][0x1f8], 0x1 ;  /* 0x00007e0005067a11 */ /* 0x000fe400078008ff */
        /* <DEDUP_REMOVED lines=8> */
.L_x_3399:
[----:B------:R-:W-:-:S05]  /*7b40*/  BRA.DIV ~URZ, `(.L_x_3341) ;  /* 0x0000da727f007947 */ /* 0x000fca000b800000 */
[----:B------:R-:W4:Y:S01]  /*7b50*/  SHFL.IDX PT, R3, R6, RZ, 0x181f ;  /* 0x00181fff06037589 */ /* 0x000f2200000e0000 */
[----:B------:R-:W-:Y:S02]  /*7b60*/  ISETP.GE.AND P4, PT, R245, c[0x0][0x1d4], PT ;  /* 0x00007500f5007a0c */ /* 0x000fe40003f86270 */
[----:B------:R-:W-:Y:S01]  /*7b70*/  ISETP.GE.AND P3, PT, R252, c[0x0][0x1d4], PT ;  /* 0x00007500fc007a0c */ /* 0x000fe20003f66270 */
[----:B------:R-:W5:Y:S01]  /*7b80*/  SHFL.IDX PT, R0, R6, 0x1, 0x181f ;  /* 0x00381f0006007f89 */ /* 0x000f6200000e0000 */
[----:B------:R-:W-:Y:S02]  /*7b90*/  ISETP.GE.AND P2, PT, R251, c[0x0][0x1d4], PT ;  /* 0x00007500fb007a0c */ /* 0x000fe40003f46270 */
[----:B------:R-:W-:Y:S01]  /*7ba0*/  IADD3 R36, R245, 0xc0, RZ ;  /* 0x000000c0f5247810 */ /* 0x000fe20007ffe0ff */
[----:B------:R-:W2:Y:S01]  /*7bb0*/  SHFL.IDX PT, R2, R5, 0x1, 0x181f ;  /* 0x00381f0005027f89 */ /* 0x000ea200000e0000 */
[----:B------:R-:W-:Y:S02]  /*7bc0*/  SEL R15, RZ, 0x10, P4 ;  /* 0x00000010ff0f7807 */ /* 0x000fe40002000000 */
[----:B------:R-:W-:Y:S02]  /*7bd0*/  ISETP.GE.AND P1, PT, R36, c[0x0][0x1d4], PT ;  /* 0x0000750024007a0c */ /* 0x000fe40003f26270 */
        /* <DEDUP_REMOVED lines=29> */
.L_x_3400:
        /* <DEDUP_REMOVED lines=28> */
.L_x_3339:
[----:B--234-:R-:W-:Y:S05]  /*7f70*/  BSYNC B0 ;  /* 0x0000000000007941 */ /* 0x01cfea0003800000 */
.L_x_3338:
        /* <DEDUP_REMOVED lines=52> */
[----:B------:R-:W2:Y:S06]  /*82c0*/  LDSM.16.M88.4 R184, [R230+-0x7000] ;  /* 0xff900000e6b8783b */ /* 0x000eac0000000200 */
        /* <DEDUP_REMOVED lines=18> */
[----:B------:R-:W2:Y:S06]  /*83f0*/  LDSM.16.M88.4 R188, [R229+0x5000] ;  /* 0x00500000e5bc783b */ /* 0x000eac0000000200 */
        /* <DEDUP_REMOVED lines=193> */
[----:B------:R-:W-:Y:S07]  /*9010*/  LDSM.16.M88.4 R192, [R230] ;  /* 0x00000000e6c0783b */ /* 0x000fee0000000200 */
        /* <DEDUP_REMOVED lines=16> */
[----:B------:R-:W-:Y:S05]  /*9120*/  DEPBAR.LE SB0, 0x0 ;  /* 0x000080000000791a */ /* 0x000fea0000000000 */
        /* <DEDUP_REMOVED lines=13> */
[----:B------:R-:W-:Y:S07]  /*9200*/  @!UPT UIADD3 URZ, URZ, URZ, URZ ;  /* 0x0000003f3f3ff290 */ /* 0x000fee000fffe03f */
[----:B------:R-:W-:-:S11]  /*9210*/  @!P0 BRA `(.L_x_3343) ;  /* 0x0000075000008947 */ /* 0x000fd60003800000 */
[----:B------:R-:W-:Y:S01]  /*9220*/  SHF.R.S32.HI R185, RZ, 0x1f, R251 ;  /* 0x0000001fffb97819 */ /* 0x000fe200000114fb */
[----:B------:R-:W2:Y:S01]  /*9230*/  LDL R2, [R1+0x18] ;  /* 0x0000180001027983 */ /* 0x000ea20000100800 */
[----:B------:R-:W-:Y:S01]  /*9240*/  SHF.R.S32.HI R186, RZ, 0x1f, R252 ;  /* 0x0000001fffba7819 */ /* 0x000fe200000114fc */
[----:B------:R-:W-:Y:S01]  /*9250*/  IMAD.MOV.U32 R3, RZ, RZ, c[0x0][0x2b8] ;  /* 0x0000ae00ff037624 */ /* 0x000fe200078e00ff */
[----:B------:R-:W-:Y:S01]  /*9260*/  SHF.L.U64.HI R187, R251, 0x1, R185 ;  /* 0x00000001fbbb7819 */ /* 0x000fe200000102b9 */
[----:B------:R-:W3:Y:S01]  /*9270*/  LDL R0, [R1+0x10] ;  /* 0x0000100001007983 */ /* 0x000ee20000100800 */
[----:B------:R-:W-:Y:S01]  /*9280*/  SHF.R.S32.HI R185, RZ, 0x1f, R245 ;  /* 0x0000001fffb97819 */ /* 0x000fe200000114f5 */
[----:B------:R-:W-:Y:S01]  /*9290*/  IMAD.MOV.U32 R246, RZ, RZ, RZ ;  /* 0x000000fffff67224 */ /* 0x000fe200078e00ff */
[----:B------:R-:W-:Y:S01]  /*92a0*/  ISETP.NE.AND P1, PT, R3, 0x1, PT ;  /* 0x000000010300780c */ /* 0x000fe20003f25270 */
[----:B------:R-:W-:Y:S01]  /*92b0*/  IMAD.SHL.U32 R196, R251, 0x2, RZ ;  /* 0x00000002fbc47824 */ /* 0x000fe200078e00ff */
[C---:B------:R-:W-:Y:S01]  /*92c0*/  SHF.L.U64.HI R186, R252.reuse, 0x1, R186 ;  /* 0x00000001fcba7819 */ /* 0x040fe200000102ba */
[----:B------:R-:W-:Y:S01]  /*92d0*/  IMAD.SHL.U32 R195, R252, 0x2, RZ ;  /* 0x00000002fcc37824 */ /* 0x000fe200078e00ff */
[C---:B------:R-:W-:Y:S01]  /*92e0*/  SHF.L.U64.HI R185, R245.reuse, 0x1, R185 ;  /* 0x00000001f5b97819 */ /* 0x040fe200000102b9 */
[C---:B------:R-:W-:Y:S01]  /*92f0*/  IMAD.SHL.U32 R194, R245.reuse, 0x2, RZ ;  /* 0x00000002f5c27824 */ /* 0x040fe200078e00ff */
[----:B------:R-:W4:Y:S06]  /*9300*/  LDL.64 R216, [R1+0x28] ;  /* 0x0000280001d87983 */ /* 0x000f2c0000100a00 */
[----:B------:R-:W5:Y:S04]  /*9310*/  LDL R172, [R1+0x38] ;  /* 0x0000380001ac7983 */ /* 0x000f680000100800 */
[----:B------:R-:W5:Y:S06]  /*9320*/  LDL.64 R220, [R1+0x20] ;  /* 0x0000200001dc7983 */ /* 0x000f6c0000100a00 */
[----:B------:R-:W5:Y:S01]  /*9330*/  LDL R218, [R1+0x1c] ;  /* 0x00001c0001da7983 */ /* 0x000f620000100800 */
[----:B----4-:R-:W-:Y:S01]  /*9340*/  IADD3 R217, R245, 0xc0, RZ ;  /* 0x000000c0f5d97810 */ /* 0x010fe20007ffe0ff */
[----:B--2---:R-:W-:Y:S03]  /*9350*/  IMAD R2, R247, 0x60, R2 ;  /* 0x00000060f7027824 */ /* 0x004fe600078e0202 */
[----:B------:R-:W-:Y:S02]  /*9360*/  SHF.R.S32.HI R217, RZ, 0x1f, R217 ;  /* 0x0000001fffd97819 */ /* 0x000fe400000114d9 */
[----:B---3--:R-:W-:Y:S05]  /*9370*/  IADD3 R2, R2, -0x60, R0 ;  /* 0xffffffa002027810 */ /* 0x008fea0007ffe000 */
[----:B------:R-:W-:Y:S04]  /*9380*/  @P1 IMAD.HI.U32 R3, R2, c[0x0][0x2bc], RZ ;  /* 0x0000af0002031a27 */ /* 0x000fe800078e00ff */
[----:B------:R-:W-:Y:S01]  /*9390*/  IMAD.MOV.U32 R0, RZ, RZ, R2 ;  /* 0x000000ffff007224 */ /* 0x000fe200078e0002 */
[----:B------:R-:W-:Y:S04]  /*93a0*/  @P1 SHF.R.U32.HI R0, RZ, c[0x0][0x2c0], R3 ;  /* 0x0000b000ff001a19 */ /* 0x000fe80000011603 */
[C---:B------:R-:W-:Y:S02]  /*93b0*/  @!P6 IADD3 R3, P0, R0.reuse, R216, RZ ;  /* 0x000000d80003e210 */ /* 0x040fe40007f1e0ff */
[----:B------:R-:W-:Y:S02]  /*93c0*/  IADD3 R216, R245, 0xc0, RZ ;  /* 0x000000c0f5d87810 */ /* 0x000fe40007ffe0ff */
[----:B-----5:R-:W-:Y:S01]  /*93d0*/  @!P6 LEA.HI.X.SX32 R173, R0, R172, 0x1, P0 ;  /* 0x000000ac00ade211 */ /* 0x020fe200000f0eff */
[----:B------:R-:W-:Y:S01]  /*93e0*/  IMAD.MOV R0, RZ, RZ, -R0 ;  /* 0x000000ffff007224 */ /* 0x000fe200078e0a00 */
[C---:B------:R-:W-:Y:S01]  /*93f0*/  @!P6 LEA R172, P0, R3.reuse, c[0x0][0x2a0], 0x2 ;  /* 0x0000a80003acea11 */ /* 0x040fe200078010ff */
[C---:B------:R-:W-:Y:S01]  /*9400*/  IMAD.SHL.U32 R197, R216.reuse, 0x2, RZ ;  /* 0x00000002d8c57824 */ /* 0x040fe200078e00ff */
[----:B------:R-:W-:Y:S01]  /*9410*/  SHF.L.U64.HI R188, R216, 0x1, R217 ;  /* 0x00000001d8bc7819 */ /* 0x000fe200000102d9 */
        /* <DEDUP_REMOVED lines=18> */
.L_x_3401:
[----:B------:R-:W-:-:S05]  /*9540*/  BRA.DIV ~URZ, `(.L_x_3345) ;  /* 0x0000c5e27f007947 */ /* 0x000fca000b800000 */
[----:B------:R-:W3:Y:S01]  /*9550*/  SHFL.IDX PT, R3, R184, RZ, 0x181f ;  /* 0x00181fffb8037589 */ /* 0x000ee200000e0000 */
[----:B------:R-:W-:Y:S02]  /*9560*/  ISETP.GE.AND P4, PT, R245, c[0x0][0x1d4], PT ;  /* 0x00007500f5007a0c */ /* 0x000fe40003f86270 */
[----:B------:R-:W-:Y:S01]  /*9570*/  ISETP.GE.AND P3, PT, R252, c[0x0][0x1d4], PT ;  /* 0x00007500fc007a0c */ /* 0x000fe20003f66270 */
[----:B------:R-:W4:Y:S01]  /*9580*/  SHFL.IDX PT, R0, R184, 0x1, 0x181f ;  /* 0x00381f00b8007f89 */ /* 0x000f2200000e0000 */
[----:B------:R-:W-:Y:S02]  /*9590*/  ISETP.GE.AND P2, PT, R251, c[0x0][0x1d4], PT ;  /* 0x00007500fb007a0c */ /* 0x000fe40003f46270 */
[----:B------:R-:W-:Y:S01]  /*95a0*/  IADD3 R198, R245, 0xc0, RZ ;  /* 0x000000c0f5c67810 */ /* 0x000fe20007ffe0ff */
[----:B------:R-:W5:Y:S01]  /*95b0*/  SHFL.IDX PT, R2, R173, 0x1, 0x181f ;  /* 0x00381f00ad027f89 */ /* 0x000f6200000e0000 */
[----:B------:R-:W-:Y:S02]  /*95c0*/  SEL R189, RZ, 0x10, P4 ;  /* 0x00000010ffbd7807 */ /* 0x000fe40002000000 */
[----:B------:R-:W-:Y:S02]  /*95d0*/  ISETP.GE.AND P1, PT, R198, c[0x0][0x1d4], PT ;  /* 0x00007500c6007a0c */ /* 0x000fe40003f26270 */
[C---:B---3--:R-:W-:Y:S05]  /*95e0*/  IADD3 R190, P0, R3.reuse, R194, RZ ;  /* 0x000000c203be7210 */ /* 0x048fea0007f1e0ff */
[C---:B--2---:R-:W-:Y:S05]  /*95f0*/  IMAD.X R191, R172.reuse, 0x1, R185, P0 ;  /* 0x00000001acbf7824 */ /* 0x044fea00000e06b9 */
[----:B------:R2:W-:Y:S02]  /*9600*/  LDGSTS.E.BYPASS.LTC128B.128 [R243+0xc100], [R190.64], !P4 ;  /* 0x0c100000bef37fae */ /* 0x0005e4000e101d46 */
[C---:B--2---:R-:W-:Y:S05]  /*9610*/  IADD3 R190, P0, R3.reuse, R195, RZ ;  /* 0x000000c303be7210 */ /* 0x044fea0007f1e0ff */
[C---:B------:R-:W-:Y:S05]  /*9620*/  IMAD.X R191, R172.reuse, 0x1, R186, P0 ;  /* 0x00000001acbf7824 */ /* 0x040fea00000e06ba */
[----:B------:R2:W-:Y:S02]  /*9630*/  LDGSTS.E.BYPASS.LTC128B.128 [R243+0xf100], [R190.64], !P3 ;  /* 0x0f100000bef37fae */ /* 0x0005e4000d901d46 */
[C---:B--2---:R-:W-:Y:S05]  /*9640*/  IADD3 R190, P0, R3.reuse, R196, RZ ;  /* 0x000000c403be7210 */ /* 0x044fea0007f1e0ff */
[C---:B------:R-:W-:Y:S01]  /*9650*/  IMAD.X R191, R172.reuse, 0x1, R187, P0 ;  /* 0x00000001acbf7824 */ /* 0x040fe200000e06bb */
[----:B------:R-:W-:Y:S04]  /*9660*/  IADD3 R192, P0, R3, R197, RZ ;  /* 0x000000c503c07210 */ /* 0x000fe80007f1e0ff */
[----:B------:R4:W-:Y:S01]  /*9670*/  LDGSTS.E.BYPASS.LTC128B.128 [R243+0x12100], [R190.64], !P2 ;  /* 0x12100000bef37fae */ /* 0x0009e2000d101d46 */
[----:B------:R-:W-:Y:S03]  /*9680*/  IMAD.X R193, R172, 0x1, R188, P0 ;  /* 0x00000001acc17824 */ /* 0x000fe600000e06bc */
[----:B------:R2:W3:Y:S04]  /*9690*/  SHFL.IDX PT, R172, R173, 0x2, 0x181f ;  /* 0x00581f00adac7f89 */ /* 0x0004e800000e0000 */
[----:B------:R1:W-:Y:S01]  /*96a0*/  LDGSTS.E.BYPASS.LTC128B.128 [R243+0x15100], [R192.64], !P1 ;  /* 0x15100000c0f37fae */ /* 0x0003e2000c901d46 */
[----:B----4-:R-:W-:Y:S05]  /*96b0*/  IADD3 R190, P0, R0, R194, RZ ;  /* 0x000000c200be7210 */ /* 0x010fea0007f1e0ff */
[----:B-----5:R-:W-:Y:S05]  /*96c0*/  IMAD.X R191, R2, 0x1, R185, P0 ;  /* 0x0000000102bf7824 */ /* 0x020fea00000e06b9 */
[----:B------:R4:W-:Y:S02]  /*96d0*/  LDGSTS.E.BYPASS.LTC128B.128 [R243+0xd100], [R190.64], !P4 ;  /* 0x0d100000bef37fae */ /* 0x0009e4000e101d46 */
[----:B----4-:R-:W-:Y:S05]  /*96e0*/  IADD3 R190, P0, R0, R195, RZ ;  /* 0x000000c300be7210 */ /* 0x010fea0007f1e0ff */
        /* <DEDUP_REMOVED lines=8> */
[----:B----4-:R-:W-:Y:S02]  /*9770*/  SEL R193, RZ, 0x10, P2 ;  /* 0x00000010ffc17807 */ /* 0x010fe40001000000 */
[----:B------:R-:W-:Y:S02]  /*9780*/  SEL R192, RZ, 0x10, P1 ;  /* 0x00000010ffc07807 */ /* 0x000fe40000800000 */
[----:B------:R4:W-:Y:S02]  /*9790*/  LDGSTS.E.BYPASS.LTC128B.128 [R243+0x16100], [R190.64], !P1 ;  /* 0x16100000bef37fae */ /* 0x0009e4000c901d46 */
[----:B----4-:R-:W-:Y:S02]  /*97a0*/  SEL R190, RZ, 0x10, P3 ;  /* 0x00000010ffbe7807 */ /* 0x010fe40001800000 */
.L_x_3402:
        /* <DEDUP_REMOVED lines=28> */
.L_x_3343:
[----:B------:R-:W-:Y:S05]  /*9970*/  BSYNC B0 ;  /* 0x0000000000007941 */ /* 0x000fea0003800000 */
.L_x_3342:
[----:B------:R-:W3:Y:S01]  /*9980*/  LDL R172, [R1+0x40] ;  /* 0x0000400001ac7983 */ /* 0x000ee20000100800 */
[----:B------:R-:W-:Y:S02]  /*9990*/  IMAD.MOV.U32 R173, RZ, RZ, c[0x0][0x2c4] ;  /* 0x0000b100ffad7624 */ /* 0x000fe400078e00ff */
[----:B------:R-:W-:Y:S01]  /*99a0*/  IMAD R0, R247, -0x60, RZ ;  /* 0xffffffa0f7007824 */ /* 0x000fe200078e02ff */
[----:B--2---:R-:W3:Y:S02]  /*99b0*/  LDL R3, [R1+0x4c] ;  /* 0x00004c0001037983 */ /* 0x004ee40000100800 */
[----:B------:R-:W-:Y:S02]  /*99c0*/  ISETP.NE.AND P0, PT, R173, 0x1, PT ;  /* 0x00000001ad00780c */ /* 0x000fe40003f05270 */
[----:B------:R-:W2:Y:S04]  /*99d0*/  LDL R2, [R1+0x50] ;  /* 0x0000500001027983 */ /* 0x000ea80000100800 */
[----:B------:R-:W0:Y:S01]  /*99e0*/  LDGDEPBAR ;  /* 0x00000000000079af */ /* 0x000e220000000000 */
[----:B---3--:R-:W-:Y:S01]  /*99f0*/  IADD3 R172, R3, R172, RZ ;  /* 0x000000ac03ac7210 */ /* 0x008fe20007ffe0ff */
[----:B------:R-:W-:Y:S01]  /*9a00*/  IMAD.MOV.U32 R3, RZ, RZ, c[0x0][0x2ac] ;  /* 0x0000ab00ff037624 */ /* 0x000fe200078e00ff */
[----:B--2---:R-:W-:Y:S04]  /*9a10*/  IADD3 R0, -R2, 0x1, R0 ;  /* 0x0000000102007810 */ /* 0x004fe80007ffe100 */
[----:B------:R-:W-:Y:S04]  /*9a20*/  @P0 IMAD.HI.U32 R2, R172, c[0x0][0x2c8], RZ ;  /* 0x0000b200ac020a27 */ /* 0x000fe800078e00ff */
[----:B------:R-:W-:Y:S01]  /*9a30*/  IMAD R0, R3, c[0x0][0x1d0], R0 ;  /* 0x0000740003007a24 */ /* 0x000fe200078e0200 */
[----:B------:R-:W-:Y:S04]  /*9a40*/  @P0 SHF.R.U32.HI R172, RZ, c[0x0][0x2cc], R2 ;  /* 0x0000b300ffac0a19 */ /* 0x000fe80000011602 */
[----:B------:R-:W-:Y:S01]  /*9a50*/  IADD3 R173, R0, -c[0x0][0x168], RZ ;  /* 0x80005a0000ad7a10 */ /* 0x000fe20007ffe0ff */
[----:B------:R-:W-:-:S05]  /*9a60*/  BRA.DIV ~URZ, `(.L_x_3346) ;  /* 0x0000c5c27f007947 */ /* 0x000fca000b800000 */
[----:B------:R1:W2:Y:S02]  /*9a70*/  SHFL.IDX PT, R0, R172, RZ, 0x1c1f ;  /* 0x001c1fffac007589 */ /* 0x0002a400000e0000 */
.L_x_3403:
[----:B--2---:R-:W-:Y:S05]  /*9a80*/  IMAD.IADD R0, R173, 0x1, R0 ;  /* 0x00000001ad007824 */ /* 0x004fea00078e0200 */
        /* <DEDUP_REMOVED lines=50> */
[----:B------:R-:W2:Y:S03]  /*9db0*/  SHFL.IDX PT, R0, R172, 0x1, 0x1c1f ;  /* 0x003c1f00ac007f89 */ /* 0x000ea600000e0000 */
[----:B------:R-:W-:Y:S04]  /*9dc0*/  FMNMX.FTZ R2, R5, R2, !PT ;  /* 0x0000000205027209 */ /* 0x000fe80007810000 */
[----:B------:R-:W-:Y:S04]  /*9dd0*/  FMNMX.FTZ R2, R8, R2, !PT ;  /* 0x0000000208027209 */ /* 0x000fe80007810000 */
[----:B------:R-:W-:Y:S04]  /*9de0*/  FMNMX.FTZ R2, R9, R2, !PT ;  /* 0x0000000209027209 */ /* 0x000fe80007810000 */
[----:B------:R-:W-:Y:S04]  /*9df0*/  FMNMX.FTZ R2, R196, R2, !PT ;  /* 0x00000002c4027209 */ /* 0x000fe80007810000 */
[----:B------:R-:W-:Y:S04]  /*9e00*/  FMNMX.FTZ R2, R195, R2, !PT ;  /* 0x00000002c3027209 */ /* 0x000fe80007810000 */
[----:B------:R-:W-:Y:S01]  /*9e10*/  FMNMX.FTZ R2, R194, R2, !PT ;  /* 0x00000002c2027209 */ /* 0x000fe20007810000 */
[----:B--2---:R-:W-:Y:S03]  /*9e20*/  IMAD.IADD R0, R173, 0x1, R0 ;  /* 0x00000001ad007824 */ /* 0x004fe600078e0200 */
[----:B------:R-:W-:Y:S02]  /*9e30*/  FMNMX.FTZ R2, R193, R2, !PT ;  /* 0x00000002c1027209 */ /* 0x000fe40007810000 */
[C---:B------:R-:W-:Y:S02]  /*9e40*/  ISETP.GT.AND P1, PT, R0.reuse, RZ, PT ;  /* 0x000000ff0000720c */ /* 0x040fe40003f24270 */
[----:B------:R-:W-:Y:S02]  /*9e50*/  ISETP.GT.AND P0, PT, R0, 0x1, PT ;  /* 0x000000010000780c */ /* 0x000fe40003f04270 */
[----:B------:R-:W-:Y:S02]  /*9e60*/  FSEL R6, R6, -INF , P1 ;  /* 0xff80000006067808 */ /* 0x000fe40000800000 */
[----:B------:R-:W-:Y:S02]  /*9e70*/  FSEL R7, R7, -INF , P0 ;  /* 0xff80000007077808 */ /* 0x000fe40000000000 */
[----:B------:R-:W-:Y:S02]  /*9e80*/  ISETP.GT.AND P1, PT, R0, 0x8, PT ;  /* 0x000000080000780c */ /* 0x000fe40003f24270 */
[----:B-1----:R-:W-:Y:S02]  /*9e90*/  FMNMX.FTZ R172, R6, R175, !PT ;  /* 0x000000af06ac7209 */ /* 0x002fe40007810000 */
[----:B------:R-:W-:Y:S02]  /*9ea0*/  ISETP.GT.AND P0, PT, R0, 0x9, PT ;  /* 0x000000090000780c */ /* 0x000fe40003f04270 */
[----:B------:R-:W-:Y:S02]  /*9eb0*/  FSEL R10, R10, -INF , P1 ;  /* 0xff8000000a0a7808 */ /* 0x000fe40000800000 */
[----:B------:R-:W-:Y:S02]  /*9ec0*/  FMNMX.FTZ R172, R7, R172, !PT ;  /* 0x000000ac07ac7209 */ /* 0x000fe40007810000 */
[----:B------:R-:W-:Y:S02]  /*9ed0*/  FSEL R11, R11, -INF , P0 ;  /* 0xff8000000b0b7808 */ /* 0x000fe40000000000 */
[----:B------:R-:W-:Y:S02]  /*9ee0*/  ISETP.GT.AND P1, PT, R0, 0x10, PT ;  /* 0x000000100000780c */ /* 0x000fe40003f24270 */
[----:B------:R-:W-:Y:S02]  /*9ef0*/  FMNMX.FTZ R172, R10, R172, !PT ;  /* 0x000000ac0aac7209 */ /* 0x000fe40007810000 */
        /* <DEDUP_REMOVED lines=83> */
.L_x_3404:
[----:B------:R-:W4:Y:S01]  /*a430*/  LDL.LU R17, [R1+0x4] ;  /* 0x0000040001117983 */ /* 0x000f220000300800 */
[C---:B------:R-:W-:Y:S01]  /*a440*/  FMUL.FTZ R188, R173.reuse, c[0x0][0x2d0] ;  /* 0x0000b400adbc7a20 */ /* 0x040fe20000410000 */
[----:B------:R-:W-:Y:S01]  /*a450*/  FSETP.NEU.FTZ.AND P0, PT, R173, -INF , PT ;  /* 0xff800000ad00780b */ /* 0x000fe20003f1d000 */
[----:B------:R-:W-:Y:S01]  /*a460*/  WARPSYNC 0xffffffff ;  /* 0xffffffff00007948 */ /* 0x000fe20003800000 */
[----:B---3--:R-:W-:Y:S01]  /*a470*/  FMNMX.FTZ R3, R0, R172, !PT ;  /* 0x000000ac00037209 */ /* 0x008fe20007810000 */
[----:B------:R-:W1:Y:S01]  /*a480*/  LDSM.16.MT88.4 R12, [R232] ;  /* 0x00000000e80c783b */ /* 0x000e620000004200 */
[----:B------:R-:W-:Y:S03]  /*a490*/  FSEL R188, R188, RZ, P0 ;  /* 0x000000ffbcbc7208 */ /* 0x000fe60000000000 */
[----:B--2---:R-:W-:Y:S02]  /*a4a0*/  FMUL.FTZ R172, R3, c[0x0][0x2d0] ;  /* 0x0000b40003ac7a20 */ /* 0x004fe40000410000 */
[--C-:B------:R-:W-:Y:S02]  /*a4b0*/  FFMA.FTZ R2, R5, c[0x0][0x2d0], -R188.reuse ;  /* 0x0000b40005027a23 */ /* 0x100fe400000108bc */
[--C-:B------:R-:W-:Y:S01]  /*a4c0*/  FFMA.FTZ R4, R4, c[0x0][0x2d0], -R188.reuse ;  /* 0x0000b40004047a23 */ /* 0x100fe200000108bc */
[----:B------:R-:W2:Y:S01]  /*a4d0*/  LDSM.16.MT88.4 R20, [R233] ;  /* 0x00000000e914783b */ /* 0x000ea20000004200 */
[----:B------:R3:W-:Y:S07]  /*a4e0*/  MUFU.EX2 R238, R2 ;  /* 0x0000000200ee7308 */ /* 0x0007ee0000000800 */
[----:B------:R-:W5:Y:S03]  /*a4f0*/  LDSM.16.MT88.4 R28, [R235] ;  /* 0x00000000eb1c783b */ /* 0x000f660000004200 */
[----:B------:R1:W-:Y:S05]  /*a500*/  MUFU.EX2 R184, R4 ;  /* 0x0000000400b87308 */ /* 0x0003ea0000000800 */
[----:B------:R-:W2:Y:S08]  /*a510*/  LDSM.16.MT88.4 R36, [R234] ;  /* 0x00000000ea24783b */ /* 0x000eb00000004200 */
[----:B------:R-:W2:Y:S01]  /*a520*/  LDSM.16.MT88.4 R44, [R232+0x3000] ;  /* 0x00300000e82c783b */ /* 0x000ea20000004200 */
[--C-:B---3--:R-:W-:Y:S04]  /*a530*/  FFMA.FTZ R2, R8, c[0x0][0x2d0], -R188.reuse ;  /* 0x0000b40008027a23 */ /* 0x108fe800000108bc */
[----:B------:R3:W-:Y:S01]  /*a540*/  MUFU.EX2 R250, R2 ;  /* 0x0000000200fa7308 */ /* 0x0007e20000000800 */
[----:B-1----:R-:W-:Y:S09]  /*a550*/  FFMA.FTZ R4, R9, c[0x0][0x2d0], -R188 ;  /* 0x0000b40009047a23 */ /* 0x002ff200000108bc */
[----:B------:R-:W-:Y:S01]  /*a560*/  MUFU.EX2 R16, R4 ;  /* 0x0000000400107308 */ /* 0x000fe20000000800 */
[----:B---3--:R-:W-:Y:S02]  /*a570*/  FSEL R2, R173, RZ, P0 ;  /* 0x000000ffad027208 */ /* 0x008fe40000000000 */
[----:B------:R-:W-:Y:S03]  /*a580*/  FSETP.NEU.FTZ.AND P0, PT, R3, -INF , PT ;  /* 0xff8000000300780b */ /* 0x000fe60003f1d000 */
[----:B------:R-:W-:Y:S01]  /*a590*/  FADD.FTZ R0, -R2, R174 ;  /* 0x000000ae02007221 */ /* 0x000fe20000010100 */
[----:B------:R-:W-:Y:S03]  /*a5a0*/  FSEL R172, R172, RZ, P0 ;  /* 0x000000ffacac7208 */ /* 0x000fe60000000000 */
[----:B------:R-:W-:Y:S02]  /*a5b0*/  FMUL.FTZ R0, R0, c[0x0][0x2d0] ;  /* 0x0000b40000007a20 */ /* 0x000fe40000410000 */
[--C-:B------:R-:W-:Y:S02]  /*a5c0*/  FFMA.FTZ R10, R10, c[0x0][0x2d0], -R172.reuse ;  /* 0x0000b4000a0a7a23 */ /* 0x100fe400000108ac */
[----:B------:R1:W4:Y:S01]  /*a5d0*/  MUFU.EX2 R2, R0 ;  /* 0x0000000000027308 */ /* 0x0003220000000800 */
[--C-:B------:R-:W-:Y:S02]  /*a5e0*/  FFMA.FTZ R11, R11, c[0x0][0x2d0], -R172.reuse ;  /* 0x0000b4000b0b7a23 */ /* 0x100fe400000108ac */
[--C-:B------:R-:W-:Y:S02]  /*a5f0*/  FFMA.FTZ R6, R6, c[0x0][0x2d0], -R172.reuse ;  /* 0x0000b40006067a23 */ /* 0x100fe400000108ac */
[----:B------:R-:W-:Y:S05]  /*a600*/  FFMA.FTZ R7, R7, c[0x0][0x2d0], -R172 ;  /* 0x0000b40007077a23 */ /* 0x000fea00000108ac */
[----:B------:R-:W-:Y:S10]  /*a610*/  MUFU.EX2 R244, R7 ;  /* 0x0000000700f47308 */ /* 0x000ff40000000800 */
[----:B------:R-:W-:Y:S01]  /*a620*/  MUFU.EX2 R249, R10 ;  /* 0x0000000a00f97308 */ /* 0x000fe20000000800 */
[----:B-1----:R-:W-:Y:S05]  /*a630*/  FSEL R0, R3, RZ, P0 ;  /* 0x000000ff03007208 */ /* 0x002fea0000000000 */
[----:B------:R-:W-:Y:S04]  /*a640*/  FADD.FTZ R0, -R0, R175 ;  /* 0x000000af00007221 */ /* 0x000fe80000010100 */
[----:B------:R-:W-:Y:S01]  /*a650*/  MUFU.EX2 R237, R6 ;  /* 0x0000000600ed7308 */ /* 0x000fe20000000800 */
[----:B------:R-:W-:Y:S09]  /*a660*/  FMUL.FTZ R0, R0, c[0x0][0x2d0] ;  /* 0x0000b40000007a20 */ /* 0x000ff20000410000 */
[----:B------:R-:W-:Y:S10]  /*a670*/  MUFU.EX2 R175, R11 ;  /* 0x0000000b00af7308 */ /* 0x000ff40000000800 */
[----:B------:R-:W1:Y:S01]  /*a680*/  MUFU.EX2 R0, R0 ;  /* 0x0000000000007308 */ /* 0x000e620000000800 */
[----:B----4-:R-:W-:Y:S01]  /*a690*/  FFMA.FTZ R174, R2, R17, R184 ;  /* 0x0000001102ae7223 */ /* 0x010fe200000100b8 */
[----:B------:R-:W-:Y:S01]  /*a6a0*/  F2FP.BF16.PACK_AB R184, R238, R184 ;  /* 0x000000b8eeb8723e */ /* 0x000fe200000010ff */
[----:B------:R-:W-:Y:S01]  /*a6b0*/  FMUL.FTZ R5, R2, R177 ;  /* 0x000000b102057220 */ /* 0x000fe20000410000 */
[----:B------:R-:W-:Y:S01]  /*a6c0*/  F2FP.BF16.PACK_AB R186, R16, R250 ;  /* 0x000000fa10ba723e */ /* 0x000fe200000010ff */
[----:B-1----:R-:W-:Y:S01]  /*a6d0*/  FMUL.FTZ R6, R0, R178 ;  /* 0x000000b200067220 */ /* 0x002fe20000410000 */
[----:B------:R-:W-:Y:S01]  /*a6e0*/  F2FP.BF16.PACK_AB R185, R244, R237 ;  /* 0x000000edf4b9723e */ /* 0x000fe200000010ff */
[----:B------:R-:W-:Y:S01]  /*a6f0*/  FMUL.FTZ R7, R0, R179 ;  /* 0x000000b300077220 */ /* 0x000fe20000410000 */
[----:B------:R-:W-:Y:S01]  /*a700*/  F2FP.BF16.PACK_AB R187, R175, R249 ;  /* 0x000000f9afbb723e */ /* 0x000fe200000010ff */
[C---:B------:R-:W-:Y:S01]  /*a710*/  FMUL.FTZ R4, R2.reuse, R176 ;  /* 0x000000b002047220 */ /* 0x040fe20000410000 */
[----:B------:R-:W3:Y:S01]  /*a720*/  LDL.LU R177, [R1+0x8] ;  /* 0x0000080001b17983 */ /* 0x000ee20000300800 */
[C---:B------:R-:W-:Y:S01]  /*a730*/  FMUL.FTZ R8, R2.reuse, R180 ;  /* 0x000000b402087220 */ /* 0x040fe20000410000 */
[----:B------:R-:W-:Y:S01]  /*a740*/  MOV R176, R16 ;  /* 0x0000001000b07202 */ /* 0x000fe20000000f00 */
[----:B------:R-:W-:Y:S02]  /*a750*/  FMUL.FTZ R9, R2, R181 ;  /* 0x000000b502097220 */ /* 0x000fe40000410000 */
[C---:B------:R-:W-:Y:S01]  /*a760*/  FMUL.FTZ R10, R0.reuse, R182 ;  /* 0x000000b6000a7220 */ /* 0x040fe20000410000 */
[C---:B------:R-:W-:Y:S05]  /*a770*/  HMMA.16816.F32.BF16 R4, R184.reuse, R12, R4 ;  /* 0x0000000cb804723c */ /* 0x040fea0000041804 */
[----:B------:R-:W-:Y:S02]  /*a780*/  FMUL.FTZ R11, R0, R183 ;  /* 0x000000b7000b7220 */ /* 0x000fe40000410000 */
[----:B------:R-:W-:Y:S01]  /*a790*/  LDSM.16.MT88.4 R180, [R232+0x2800] ;  /* 0x00280000e8b4783b */ /* 0x000fe20000004200 */
[C---:B------:R-:W-:Y:S04]  /*a7a0*/  FMUL.FTZ R12, R2.reuse, R132 ;  /* 0x00000084020c7220 */ /* 0x040fe80000410000 */
        /* <DEDUP_REMOVED lines=9> */
[C---:B------:R-:W-:Y:S02]  /*a840*/  FMUL.FTZ R19, R0.reuse, R139 ;  /* 0x0000008b00137220 */ /* 0x040fe40000410000 */
[----:B------:R-:W-:Y:S01]  /*a850*/  LDSM.16.MT88.4 R136, [R232+0x800] ;  /* 0x00080000e888783b */ /* 0x000fe20000004200 */
[----:B------:R-:W-:Y:S02]  /*a860*/  FMUL.FTZ R27, R0, R147 ;  /* 0x00000093001b7220 */ /* 0x000fe40000410000 */
[C---:B------:R-:W-:Y:S02]  /*a870*/  FMUL.FTZ R20, R2.reuse, R140 ;  /* 0x0000008c02147220 */ /* 0x040fe40000410000 */
[C---:B------:R-:W-:Y:S03]  /*a880*/  HMMA.16816.F32.BF16 R16, R184.reuse, R22, R16 ;  /* 0x00000016b810723c */ /* 0x040fe60000041810 */
[C---:B------:R-:W-:Y:S02]  /*a890*/  FMUL.FTZ R21, R2.reuse, R141 ;  /* 0x0000008d02157220 */ /* 0x040fe40000410000 */
[----:B------:R-:W-:Y:S02]  /*a8a0*/  FMUL.FTZ R24, R2, R144 ;  /* 0x0000009002187220 */ /* 0x000fe40000410000 */
[C---:B------:R-:W-:Y:S02]  /*a8b0*/  FMUL.FTZ R22, R0.reuse, R142 ;  /* 0x0000008e00167220 */ /* 0x040fe40000410000 */
[----:B------:R-:W-:Y:S02]  /*a8c0*/  FMUL.FTZ R23, R0, R143 ;  /* 0x0000008f00177220 */ /* 0x000fe40000410000 */
[----:B------:R-:W-:Y:S01]  /*a8d0*/  LDSM.16.MT88.4 R140, [R233+0x800] ;  /* 0x00080000e98c783b */ /* 0x000fe20000004200 */
[C---:B------:R-:W-:Y:S02]  /*a8e0*/  FMUL.FTZ R48, R2.reuse, R168 ;  /* 0x000000a802307220 */ /* 0x040fe40000410000 */
[C---:B------:R-:W-:Y:S02]  /*a8f0*/  FMUL.FTZ R49, R2.reuse, R169 ;  /* 0x000000a902317220 */ /* 0x040fe40000410000 */
[C---:B-----5:R-:W-:Y:S03]  /*a900*/  HMMA.16816.F32.BF16 R20, R184.reuse, R28, R20 ;  /* 0x0000001cb814723c */ /* 0x060fe60000041814 */
[----:B------:R-:W-:Y:S02]  /*a910*/  FMUL.FTZ R25, R2, R145 ;  /* 0x0000009102197220 */ /* 0x000fe40000410000 */
[C---:B------:R-:W-:Y:S02]  /*a920*/  FMUL.FTZ R26, R0.reuse, R146 ;  /* 0x00000092001a7220 */ /* 0x040fe40000410000 */
[C---:B------:R-:W-:Y:S02]  /*a930*/  FMUL.FTZ R50, R0.reuse, R170 ;  /* 0x000000aa00327220 */ /* 0x040fe40000410000 */
[----:B------:R-:W-:Y:S02]  /*a940*/  FMUL.FTZ R51, R0, R171 ;  /* 0x000000ab00337220 */ /* 0x000fe40000410000 */
[----:B------:R-:W-:Y:S01]  /*a950*/  LDSM.16.MT88.4 R168, [R233+0x5800] ;  /* 0x00580000e9a8783b */ /* 0x000fe20000004200 */
[C---:B------:R-:W-:Y:S03]  /*a960*/  HMMA.16816.F32.BF16 R24, R184.reuse, R30, R24 ;  /* 0x0000001eb818723c */ /* 0x040fe60000041818 */
[C---:B------:R-:W-:Y:S02]  /*a970*/  FMUL.FTZ R29, R2.reuse, R149 ;  /* 0x00000095021d7220 */ /* 0x040fe40000410000 */
[----:B------:R-:W-:Y:S02]  /*a980*/  FMUL.FTZ R28, R2, R148 ;  /* 0x00000094021c7220 */ /* 0x000fe40000410000 */
[C---:B------:R-:W-:Y:S02]  /*a990*/  FMUL.FTZ R30, R0.reuse, R150 ;  /* 0x00000096001e7220 */ /* 0x040fe40000410000 */
[----:B------:R-:W-:Y:S03]  /*a9a0*/  FMUL.FTZ R31, R0, R151 ;  /* 0x00000097001f7220 */ /* 0x000fe60000410000 */
[--C-:B------:R-:W-:Y:S02]  /*a9b0*/  FFMA.FTZ R150, R215, c[0x0][0x2d0], -R188.reuse ;  /* 0x0000b400d7967a23 */ /* 0x100fe400000108bc */
[--C-:B------:R-:W-:Y:S02]  /*a9c0*/  FFMA.FTZ R149, R214, c[0x0][0x2d0], -R188.reuse ;  /* 0x0000b400d6957a23 */ /* 0x100fe400000108bc */
[C---:B------:R-:W-:Y:S03]  /*a9d0*/  HMMA.16816.F32.BF16 R28, R184.reuse, R36, R28 ;  /* 0x00000024b81c723c */ /* 0x040fe6000004181c */
[----:B------:R-:W-:Y:S02]  /*a9e0*/  FMUL.FTZ R33, R2, R153 ;  /* 0x0000009902217220 */ /* 0x000fe40000410000 */
[C---:B------:R-:W-:Y:S02]  /*a9f0*/  FMUL.FTZ R34, R0.reuse, R154 ;  /* 0x0000009a00227220 */ /* 0x040fe40000410000 */
[----:B------:R-:W-:Y:S02]  /*aa00*/  FMUL.FTZ R35, R0, R155 ;  /* 0x0000009b00237220 */ /* 0x000fe40000410000 */
[----:B------:R-:W-:Y:S03]  /*aa10*/  FMUL.FTZ R32, R2, R152 ;  /* 0x0000009802207220 */ /* 0x000fe60000410000 */
[--C-:B------:R-:W-:Y:S02]  /*aa20*/  FFMA.FTZ R154, R212, c[0x0][0x2d0], -R188.reuse ;  /* 0x0000b400d49a7a23 */ /* 0x100fe400000108bc */
[--C-:B------:R-:W-:Y:S02]  /*aa30*/  FFMA.FTZ R153, R211, c[0x0][0x2d0], -R188.reuse ;  /* 0x0000b400d3997a23 */ /* 0x100fe400000108bc */
[C---:B------:R-:W-:Y:S03]  /*aa40*/  HMMA.16816.F32.BF16 R32, R184.reuse, R38, R32 ;  /* 0x00000026b820723c */ /* 0x040fe60000041820 */
[C---:B------:R-:W-:Y:S02]  /*aa50*/  FMUL.FTZ R36, R2.reuse, R156 ;  /* 0x0000009c02247220 */ /* 0x040fe40000410000 */
[----:B------:R-:W-:Y:S02]  /*aa60*/  FMUL.FTZ R37, R2, R157 ;  /* 0x0000009d02257220 */ /* 0x000fe40000410000 */
[C---:B------:R-:W-:Y:S02]  /*aa70*/  FMUL.FTZ R38, R0.reuse, R158 ;  /* 0x0000009e00267220 */ /* 0x040fe40000410000 */
[----:B------:R-:W-:Y:S03]  /*aa80*/  FMUL.FTZ R39, R0, R159 ;  /* 0x0000009f00277220 */ /* 0x000fe60000410000 */
[----:B------:R-:W-:Y:S02]  /*aa90*/  FFMA.FTZ R155, R210, c[0x0][0x2d0], -R188 ;  /* 0x0000b400d29b7a23 */ /* 0x000fe400000108bc */
[C---:B------:R-:W-:Y:S02]  /*aaa0*/  FMUL.FTZ R40, R2.reuse, R160 ;  /* 0x000000a002287220 */ /* 0x040fe40000410000 */
[C---:B------:R-:W-:Y:S03]  /*aab0*/  HMMA.16816.F32.BF16 R36, R184.reuse, R44, R36 ;  /* 0x0000002cb824723c */ /* 0x040fe60000041824 */
[----:B------:R-:W-:Y:S02]  /*aac0*/  FMUL.FTZ R41, R2, R161 ;  /* 0x000000a102297220 */ /* 0x000fe40000410000 */
[C---:B------:R-:W-:Y:S02]  /*aad0*/  FMUL.FTZ R42, R0.reuse, R162 ;  /* 0x000000a2002a7220 */ /* 0x040fe40000410000 */
[----:B------:R-:W-:Y:S02]  /*aae0*/  FMUL.FTZ R43, R0, R163 ;  /* 0x000000a3002b7220 */ /* 0x000fe40000410000 */
[C---:B------:R-:W-:Y:S03]  /*aaf0*/  FMUL.FTZ R44, R2.reuse, R164 ;  /* 0x000000a4022c7220 */ /* 0x040fe60000410000 */
[C---:B------:R-:W-:Y:S02]  /*ab00*/  FMUL.FTZ R45, R2.reuse, R165 ;  /* 0x000000a5022d7220 */ /* 0x040fe40000410000 */
[C---:B------:R-:W-:Y:S03]  /*ab10*/  HMMA.16816.F32.BF16 R40, R184.reuse, R46, R40 ;  /* 0x0000002eb828723c */ /* 0x040fe60000041828 */
        /* <DEDUP_REMOVED lines=38> */
[C---:B------:R-:W-:Y:S04]  /*ad80*/  FMUL.FTZ R82, R0.reuse, R82 ;  /* 0x0000005200527220 */ /* 0x040fe80000410000 */
        /* <DEDUP_REMOVED lines=46> */
[----:B------:R-:W-:Y:S02]  /*b070*/  FMUL.FTZ R123, R0, R123 ;  /* 0x0000007b007b7220 */ /* 0x000fe40000410000 */
[----:B------:R-:W-:Y:S04]  /*b080*/  FADD.FTZ R151, R238, R174 ;  /* 0x000000aeee977221 */ /* 0x000fe80000010000 */
[----:B------:R-:W-:Y:S02]  /*b090*/  FADD.FTZ R151, R250, R151 ;  /* 0x00000097fa977221 */ /* 0x000fe40000010000 */
[--C-:B------:R-:W-:Y:S02]  /*b0a0*/  FFMA.FTZ R148, R213, c[0x0][0x2d0], -R188.reuse ;  /* 0x0000b400d5947a23 */ /* 0x100fe400000108bc */
[C---:B------:R-:W-:Y:S02]  /*b0b0*/  FMUL.FTZ R124, R2.reuse, R124 ;  /* 0x0000007c027c7220 */ /* 0x040fe40000410000 */
[C---:B------:R-:W-:Y:S02]  /*b0c0*/  FMUL.FTZ R125, R2.reuse, R125 ;  /* 0x0000007d027d7220 */ /* 0x040fe40000410000 */
[C---:B------:R-:W-:Y:S02]  /*b0d0*/  FMUL.FTZ R128, R2.reuse, R128 ;  /* 0x0000008002807220 */ /* 0x040fe40000410000 */
[----:B------:R-:W-:Y:S02]  /*b0e0*/  FMUL.FTZ R129, R2, R129 ;  /* 0x0000008102817220 */ /* 0x000fe40000410000 */
[--C-:B------:R-:W-:Y:S02]  /*b0f0*/  FFMA.FTZ R2, R196, c[0x0][0x2d0], -R188.reuse ;  /* 0x0000b400c4027a23 */ /* 0x100fe400000108bc */
[C---:B------:R-:W-:Y:S02]  /*b100*/  FMUL.FTZ R126, R0.reuse, R126 ;  /* 0x0000007e007e7220 */ /* 0x040fe40000410000 */
[----:B------:R2:W-:Y:S01]  /*b110*/  MUFU.EX2 R157, R2 ;  /* 0x00000002009d7308 */ /* 0x0005e20000000800 */
[C---:B------:R-:W-:Y:S02]  /*b120*/  FMUL.FTZ R127, R0.reuse, R127 ;  /* 0x0000007f007f7220 */ /* 0x040fe40000410000 */
[C---:B------:R-:W-:Y:S02]  /*b130*/  FMUL.FTZ R130, R0.reuse, R130 ;  /* 0x0000008200827220 */ /* 0x040fe40000410000 */
[----:B------:R-:W-:Y:S02]  /*b140*/  FMUL.FTZ R131, R0, R131 ;  /* 0x0000008300837220 */ /* 0x000fe40000410000 */
[--C-:B------:R-:W-:Y:S01]  /*b150*/  FFMA.FTZ R156, R209, c[0x0][0x2d0], -R188.reuse ;  /* 0x0000b400d19c7a23 */ /* 0x100fe200000108bc */
[C---:B-1----:R-:W-:Y:S08]  /*b160*/  HMMA.16816.F32.BF16 R76, R184.reuse, R132, R76 ;  /* 0x00000084b84c723c */ /* 0x042ff0000004184c */
[C---:B------:R-:W-:Y:S01]  /*b170*/  HMMA.16816.F32.BF16 R80, R184.reuse, R134, R80 ;  /* 0x00000086b850723c */ /* 0x040fe20000041850 */
[----:B------:R-:W1:Y:S03]  /*b180*/  LDSM.16.MT88.4 R132, [R235+0x6000] ;  /* 0x00600000eb84783b */ /* 0x000e660000004200 */
[--C-:B--2---:R-:W-:Y:S04]  /*b190*/  FFMA.FTZ R2, R195, c[0x0][0x2d0], -R188.reuse ;  /* 0x0000b400c3027a23 */ /* 0x104fe800000108bc */
[----:B------:R2:W4:Y:S04]  /*b1a0*/  MUFU.EX2 R163, R2 ;  /* 0x0000000200a37308 */ /* 0x0005280000000800 */
[--C-:B--2---:R-:W-:Y:S06]  /*b1b0*/  FFMA.FTZ R2, R194, c[0x0][0x2d0], -R188.reuse ;  /* 0x0000b400c2027a23 */ /* 0x104fec00000108bc */
[----:B------:R2:W-:Y:S01]  /*b1c0*/  MUFU.EX2 R164, R2 ;  /* 0x0000000200a47308 */ /* 0x0005e20000000800 */
[C---:B-1----:R-:W-:Y:S08]  /*b1d0*/  HMMA.16816.F32.BF16 R84, R184.reuse, R132, R84 ;  /* 0x00000084b854723c */ /* 0x042ff00000041854 */
[C---:B------:R-:W-:Y:S01]  /*b1e0*/  HMMA.16816.F32.BF16 R88, R184.reuse, R134, R88 ;  /* 0x00000086b858723c */ /* 0x040fe20000041858 */
[----:B------:R-:W1:Y:S03]  /*b1f0*/  LDSM.16.MT88.4 R132, [R234+0x6000] ;  /* 0x00600000ea84783b */ /* 0x000e660000004200 */
[----:B--2---:R-:W-:Y:S04]  /*b200*/  FFMA.FTZ R2, R193, c[0x0][0x2d0], -R188 ;  /* 0x0000b400c1027a23 */ /* 0x004fe800000108bc */
[----:B------:R2:W-:Y:S04]  /*b210*/  MUFU.EX2 R167, R2 ;  /* 0x0000000200a77308 */ /* 0x0005e80000000800 */
[----:B--2---:R-:W-:Y:S01]  /*b220*/  FFMA.FTZ R2, R190, c[0x0][0x2d0], -R172 ;  /* 0x0000b400be027a23 */ /* 0x004fe200000108ac */
[C---:B-1----:R-:W-:Y:S03]  /*b230*/  HMMA.16816.F32.BF16 R92, R184.reuse, R132, R92 ;  /* 0x00000084b85c723c */ /* 0x042fe6000004185c */
[----:B------:R-:W-:Y:S02]  /*b240*/  FFMA.FTZ R190, R207, c[0x0][0x2d0], -R188 ;  /* 0x0000b400cfbe7a23 */ /* 0x000fe400000108bc */
[----:B------:R1:W-:Y:S03]  /*b250*/  MUFU.EX2 R158, R2 ;  /* 0x00000002009e7308 */ /* 0x0003e60000000800 */
[C---:B------:R-:W-:Y:S01]  /*b260*/  HMMA.16816.F32.BF16 R96, R184.reuse, R134, R96 ;  /* 0x00000086b860723c */ /* 0x040fe20000041860 */
[----:B------:R-:W2:Y:S06]  /*b270*/  LDSM.16.MT88.4 R132, [R232+0x9000] ;  /* 0x00900000e884783b */ /* 0x000eac0000004200 */
[----:B------:R-:W-:Y:S10]  /*b280*/  MUFU.EX2 R207, R149 ;  /* 0x0000009500cf7308 */ /* 0x000ff40000000800 */
[----:B------:R-:W-:Y:S01]  /*b290*/  MUFU.EX2 R190, R190 ;  /* 0x000000be00be7308 */ /* 0x000fe20000000800 */
[----:B-1----:R-:W-:Y:S02]  /*b2a0*/  FFMA.FTZ R2, R189, c[0x0][0x2d0], -R172 ;  /* 0x0000b400bd027a23 */ /* 0x002fe400000108ac */
[----:B------:R-:W-:Y:S07]  /*b2b0*/  FFMA.FTZ R189, R208, c[0x0][0x2d0], -R188 ;  /* 0x0000b400d0bd7a23 */ /* 0x000fee00000108bc */
[----:B------:R1:W-:Y:S10]  /*b2c0*/  MUFU.EX2 R208, R148 ;  /* 0x0000009400d07308 */ /* 0x0003f40000000800 */
[----:B------:R5:W3:Y:S01]  /*b2d0*/  MUFU.EX2 R159, R2 ;  /* 0x00000002009f7308 */ /* 0x000ae20000000800 */
[C---:B--2---:R-:W-:Y:S09]  /*b2e0*/  HMMA.16816.F32.BF16 R100, R184.reuse, R132, R100 ;  /* 0x00000084b864723c */ /* 0x044ff20000041864 */
[----:B------:R-:W-:Y:S01]  /*b2f0*/  MUFU.EX2 R189, R189 ;  /* 0x000000bd00bd7308 */ /* 0x000fe20000000800 */
[C---:B------:R-:W-:Y:S01]  /*b300*/  HMMA.16816.F32.BF16 R104, R184.reuse, R134, R104 ;  /* 0x00000086b868723c */ /* 0x040fe20000041868 */
[----:B------:R-:W2:Y:S02]  /*b310*/  LDSM.16.MT88.4 R132, [R233+0x9000] ;  /* 0x00900000e984783b */ /* 0x000ea40000004200 */
[----:B-1----:R-:W-:Y:S02]  /*b320*/  FADD.FTZ R148, R176, R151 ;  /* 0x00000097b0947221 */ /* 0x002fe40000010000 */
[----:B-----5:R-:W-:Y:S02]  /*b330*/  FFMA.FTZ R2, R191, c[0x0][0x2d0], -R172 ;  /* 0x0000b400bf027a23 */ /* 0x020fe400000108ac */
[----:B------:R-:W-:Y:S02]  /*b340*/  FFMA.FTZ R191, R206, c[0x0][0x2d0], -R188 ;  /* 0x0000b400cebf7a23 */ /* 0x000fe400000108bc */
[----:B------:R-:W-:Y:S10]  /*b350*/  MUFU.EX2 R206, R150 ;  /* 0x0000009600ce7308 */ /* 0x000ff40000000800 */
[----:B------:R3:W-:Y:S10]  /*b360*/  MUFU.EX2 R165, R2 ;  /* 0x0000000200a57308 */ /* 0x0007f40000000800 */
[----:B------:R-:W-:Y:S01]  /*b370*/  MUFU.EX2 R191, R191 ;  /* 0x000000bf00bf7308 */ /* 0x000fe20000000800 */
[C---:B--2---:R-:W-:Y:S08]  /*b380*/  HMMA.16816.F32.BF16 R108, R184.reuse, R132, R108 ;  /* 0x00000084b86c723c */ /* 0x044ff0000004186c */
[C---:B------:R-:W-:Y:S01]  /*b390*/  HMMA.16816.F32.BF16 R112, R184.reuse, R134, R112 ;  /* 0x00000086b870723c */ /* 0x040fe20000041870 */
[----:B------:R-:W1:Y:S03]  /*b3a0*/  LDSM.16.MT88.4 R132, [R235+0x9000] ;  /* 0x00900000eb84783b */ /* 0x000e660000004200 */
[----:B---3--:R-:W-:Y:S02]  /*b3b0*/  FFMA.FTZ R2, R0, R177, R237 ;  /* 0x000000b100027223 */ /* 0x008fe400000100ed */
[----:B------:R-:W-:Y:S04]  /*b3c0*/  FFMA.FTZ R0, R192, c[0x0][0x2d0], -R172 ;  /* 0x0000b400c0007a23 */ /* 0x000fe800000108ac */
[----:B------:R2:W3:Y:S02]  /*b3d0*/  MUFU.EX2 R166, R0 ;  /* 0x0000000000a67308 */ /* 0x0004e40000000800 */
[--C-:B--2---:R-:W-:Y:S08]  /*b3e0*/  FFMA.FTZ R0, R204, c[0x0][0x2d0], -R188.reuse ;  /* 0x0000b400cc007a23 */ /* 0x104ff000000108bc */
[----:B------:R2:W-:Y:S01]  /*b3f0*/  MUFU.EX2 R162, R0 ;  /* 0x0000000000a27308 */ /* 0x0005e20000000800 */
[C---:B-1----:R-:W-:Y:S08]  /*b400*/  HMMA.16816.F32.BF16 R116, R184.reuse, R132, R116 ;  /* 0x00000084b874723c */ /* 0x042ff00000041874 */
[C---:B------:R-:W-:Y:S01]  /*b410*/  HMMA.16816.F32.BF16 R120, R184.reuse, R134, R120 ;  /* 0x00000086b878723c */ /* 0x040fe20000041878 */
[----:B------:R-:W1:Y:S03]  /*b420*/  LDSM.16.MT88.4 R132, [R234+0x9000] ;  /* 0x00900000ea84783b */ /* 0x000e660000004200 */
[--C-:B--2---:R-:W-:Y:S04]  /*b430*/  FFMA.FTZ R0, R203, c[0x0][0x2d0], -R188.reuse ;  /* 0x0000b400cb007a23 */ /* 0x104fe800000108bc */
[----:B------:R2:W-:Y:S01]  /*b440*/  MUFU.EX2 R161, R0 ;  /* 0x0000000000a17308 */ /* 0x0005e20000000800 */
[C---:B-1----:R-:W-:Y:S03]  /*b450*/  HMMA.16816.F32.BF16 R124, R184.reuse, R132, R124 ;  /* 0x00000084b87c723c */ /* 0x042fe6000004187c */
[--C-:B--2---:R-:W-:Y:S04]  /*b460*/  FFMA.FTZ R0, R202, c[0x0][0x2d0], -R188.reuse ;  /* 0x0000b400ca007a23 */ /* 0x104fe800000108bc */
[----:B----4-:R-:W-:Y:S01]  /*b470*/  F2FP.BF16.PACK_AB R132, R163, R157 ;  /* 0x0000009da384723e */ /* 0x010fe200000010ff */
[----:B------:R-:W-:Y:S01]  /*b480*/  HMMA.16816.F32.BF16 R128, R184, R134, R128 ;  /* 0x00000086b880723c */ /* 0x000fe20000041880 */
[----:B------:R1:W-:Y:S03]  /*b490*/  MUFU.EX2 R145, R0 ;  /* 0x0000000000917308 */ /* 0x0003e60000000800 */
[----:B------:R-:W-:Y:S03]  /*b4a0*/  F2FP.BF16.PACK_AB R133, R159, R158 ;  /* 0x0000009e9f85723e */ /* 0x000fe600000010ff */
[----:B------:R-:W-:Y:S02]  /*b4b0*/  F2FP.BF16.PACK_AB R134, R167, R164 ;  /* 0x000000a4a786723e */ /* 0x000fe400000010ff */
[----:B---3--:R-:W-:Y:S03]  /*b4c0*/  F2FP.BF16.PACK_AB R135, R166, R165 ;  /* 0x000000a5a687723e */ /* 0x008fe600000010ff */
[----:B------:R-:W-:Y:S04]  /*b4d0*/  F2FP.BF16.PACK_AB R184, R190, R189 ;  /* 0x000000bdbeb8723e */ /* 0x000fe800000010ff */
[C---:B------:R-:W-:Y:S08]  /*b4e0*/  HMMA.16816.F32.BF16 R4, R132.reuse, R136, R4 ;  /* 0x000000888404723c */ /* 0x040ff00000041804 */
[C---:B------:R-:W-:Y:S01]  /*b4f0*/  HMMA.16816.F32.BF16 R8, R132.reuse, R138, R8 ;  /* 0x0000008a8408723c */ /* 0x040fe20000041808 */
[----:B------:R-:W2:Y:S03]  /*b500*/  LDSM.16.MT88.4 R136, [R235+0x800] ;  /* 0x00080000eb88783b */ /* 0x000ea60000004200 */
[----:B-1----:R-:W-:Y:S04]  /*b510*/  FFMA.FTZ R0, R201, c[0x0][0x2d0], -R188 ;  /* 0x0000b400c9007a23 */ /* 0x002fe800000108bc */
[C---:B------:R-:W-:Y:S01]  /*b520*/  HMMA.16816.F32.BF16 R12, R132.reuse, R140, R12 ;  /* 0x0000008c840c723c */ /* 0x040fe2000004180c */
[----:B------:R1:W-:Y:S07]  /*b530*/  MUFU.EX2 R146, R0 ;  /* 0x0000000000927308 */ /* 0x0003ee0000000800 */
[C---:B------:R-:W-:Y:S01]  /*b540*/  HMMA.16816.F32.BF16 R16, R132.reuse, R142, R16 ;  /* 0x0000008e8410723c */ /* 0x040fe20000041810 */
[----:B------:R-:W3:Y:S03]  /*b550*/  LDSM.16.MT88.4 R140, [R234+0x800] ;  /* 0x00080000ea8c783b */ /* 0x000ee60000004200 */
[--C-:B-1----:R-:W-:Y:S02]  /*b560*/  FFMA.FTZ R0, R197, c[0x0][0x2d0], -R172.reuse ;  /* 0x0000b400c5007a23 */ /* 0x102fe400000108ac */
[----:B------:R1:W-:Y:S02]  /*b570*/  MUFU.EX2 R197, R156 ;  /* 0x0000009c00c57308 */ /* 0x0003e40000000800 */
[C---:B--2---:R-:W-:Y:S08]  /*b580*/  HMMA.16816.F32.BF16 R20, R132.reuse, R136, R20 ;  /* 0x000000888414723c */ /* 0x044ff00000041814 */
[----:B------:R2:W-:Y:S01]  /*b590*/  MUFU.EX2 R160, R0 ;  /* 0x0000000000a07308 */ /* 0x0005e20000000800 */
[C---:B------:R-:W-:Y:S01]  /*b5a0*/  HMMA.16816.F32.BF16 R24, R132.reuse, R138, R24 ;  /* 0x0000008a8418723c */ /* 0x040fe20000041818 */
[----:B------:R-:W4:Y:S07]  /*b5b0*/  LDSM.16.MT88.4 R136, [R232+0x3800] ;  /* 0x00380000e888783b */ /* 0x000f2e0000004200 */
[C---:B---3--:R-:W-:Y:S04]  /*b5c0*/  HMMA.16816.F32.BF16 R28, R132.reuse, R140, R28 ;  /* 0x0000008c841c723c */ /* 0x048fe8000004181c */
[--C-:B-1----:R-:W-:Y:S04]  /*b5d0*/  FFMA.FTZ R156, R227, c[0x0][0x2d0], -R172.reuse ;  /* 0x0000b400e39c7a23 */ /* 0x102fe800000108ac */
[C---:B------:R-:W-:Y:S01]  /*b5e0*/  HMMA.16816.F32.BF16 R32, R132.reuse, R142, R32 ;  /* 0x0000008e8420723c */ /* 0x040fe20000041820 */
[----:B------:R-:W1:Y:S03]  /*b5f0*/  LDSM.16.MT88.4 R140, [R233+0x3800] ;  /* 0x00380000e98c783b */ /* 0x000e660000004200 */
[--C-:B--2---:R-:W-:Y:S02]  /*b600*/  FFMA.FTZ R0, R198, c[0x0][0x2d0], -R172.reuse ;  /* 0x0000b400c6007a23 */ /* 0x104fe400000108ac */
[----:B------:R-:W-:Y:S10]  /*b610*/  MUFU.EX2 R198, R155 ;  /* 0x0000009b00c67308 */ /* 0x000ff40000000800 */
[----:B------:R-:W2:Y:S01]  /*b620*/  MUFU.EX2 R144, R0 ;  /* 0x0000000000907308 */ /* 0x000ea20000000800 */
[C---:B----4-:R-:W-:Y:S08]  /*b630*/  HMMA.16816.F32.BF16 R36, R132.reuse, R136, R36 ;  /* 0x000000888424723c */ /* 0x050ff00000041824 */
[C---:B------:R-:W-:Y:S01]  /*b640*/  HMMA.16816.F32.BF16 R40, R132.reuse, R138, R40 ;  /* 0x0000008a8428723c */ /* 0x040fe20000041828 */
[----:B------:R-:W3:Y:S03]  /*b650*/  LDSM.16.MT88.4 R136, [R235+0x3800] ;  /* 0x00380000eb88783b */ /* 0x000ee60000004200 */
[----:B--2---:R-:W-:Y:S04]  /*b660*/  MOV R215, R144 ;  /* 0x0000009000d77202 */ /* 0x004fe80000000f00 */
[C---:B-1----:R-:W-:Y:S04]  /*b670*/  HMMA.16816.F32.BF16 R44, R132.reuse, R140, R44 ;  /* 0x0000008c842c723c */ /* 0x042fe8000004182c */
[--C-:B------:R-:W-:Y:S02]  /*b680*/  FFMA.FTZ R0, R199, c[0x0][0x2d0], -R172.reuse ;  /* 0x0000b400c7007a23 */ /* 0x100fe400000108ac */
[----:B------:R-:W-:Y:S02]  /*b690*/  MUFU.EX2 R199, R154 ;  /* 0x0000009a00c77308 */ /* 0x000fe40000000800 */
[C---:B------:R-:W-:Y:S01]  /*b6a0*/  HMMA.16816.F32.BF16 R48, R132.reuse, R142, R48 ;  /* 0x0000008e8430723c */ /* 0x040fe20000041830 */
[----:B------:R-:W1:Y:S07]  /*b6b0*/  LDSM.16.MT88.4 R140, [R234+0x3800] ;  /* 0x00380000ea8c783b */ /* 0x000e6e0000004200 */
[----:B------:R2:W-:Y:S01]  /*b6c0*/  MUFU.EX2 R238, R0 ;  /* 0x0000000000ee7308 */ /* 0x0005e20000000800 */
[C---:B---3--:R-:W-:Y:S03]  /*b6d0*/  HMMA.16816.F32.BF16 R52, R132.reuse, R136, R52 ;  /* 0x000000888434723c */ /* 0x048fe60000041834 */
[----:B--2---:R-:W-:Y:S05]  /*b6e0*/  FFMA.FTZ R0, R200, c[0x0][0x2d0], -R172 ;  /* 0x0000b400c8007a23 */ /* 0x004fea00000108ac */
[C---:B------:R-:W-:Y:S01]  /*b6f0*/  HMMA.16816.F32.BF16 R56, R132.reuse, R138, R56 ;  /* 0x0000008a8438723c */ /* 0x040fe20000041838 */
[----:B------:R-:W2:Y:S01]  /*b700*/  LDSM.16.MT88.4 R136, [R232+0x6800] ;  /* 0x00680000e888783b */ /* 0x000ea20000004200 */
[----:B------:R-:W-:Y:S06]  /*b710*/  MUFU.EX2 R200, R153 ;  /* 0x0000009900c87308 */ /* 0x000fec0000000800 */
[C---:B-1----:R-:W-:Y:S04]  /*b720*/  HMMA.16816.F32.BF16 R60, R132.reuse, R140, R60 ;  /* 0x0000008c843c723c */ /* 0x042fe8000004183c */
[----:B------:R1:W-:Y:S04]  /*b730*/  MUFU.EX2 R237, R0 ;  /* 0x0000000000ed7308 */ /* 0x0003e80000000800 */
[C---:B------:R-:W-:Y:S01]  /*b740*/  HMMA.16816.F32.BF16 R64, R132.reuse, R142, R64 ;  /* 0x0000008e8440723c */ /* 0x040fe20000041840 */
[----:B------:R-:W3:Y:S03]  /*b750*/  LDSM.16.MT88.4 R140, [R233+0x6800] ;  /* 0x00680000e98c783b */ /* 0x000ee60000004200 */
[----:B-1----:R-:W-:Y:S01]  /*b760*/  FADD.FTZ R0, R244, R2 ;  /* 0x00000002f4007221 */ /* 0x002fe20000010000 */
[----:B------:R-:W-:Y:S01]  /*b770*/  MOV R244, R146 ;  /* 0x0000009200f47202 */ /* 0x000fe20000000f00 */
[----:B------:R-:W-:Y:S01]  /*b780*/  FFMA.FTZ R2, R216, c[0x0][0x2d0], -R188 ;  /* 0x0000b400d8027a23 */ /* 0x000fe200000108bc */
[----:B------:R-:W-:Y:S01]  /*b790*/  MOV R216, R145 ;  /* 0x0000009100d87202 */ /* 0x000fe20000000f00 */
[----:B------:R-:W-:Y:S01]  /*b7a0*/  FADD.FTZ R152, R249, R0 ;  /* 0x00000000f9987221 */ /* 0x000fe20000010000 */
[C---:B--2---:R-:W-:Y:S01]  /*b7b0*/  HMMA.16816.F32.BF16 R68, R132.reuse, R136, R68 ;  /* 0x000000888444723c */ /* 0x044fe20000041844 */
[----:B------:R-:W-:Y:S02]  /*b7c0*/  LDSM.16.MT88.4 R144, [R235+0x1000] ;  /* 0x00100000eb90783b */ /* 0x000fe40000004200 */
[----:B------:R-:W-:Y:S02]  /*b7d0*/  FFMA.FTZ R188, R205, c[0x0][0x2d0], -R188 ;  /* 0x0000b400cdbc7a23 */ /* 0x000fe400000108bc */
[----:B------:R1:W-:Y:S01]  /*b7e0*/  MUFU.EX2 R205, R2 ;  /* 0x0000000200cd7308 */ /* 0x0003e20000000800 */
[----:B------:R-:W-:Y:S02]  /*b7f0*/  FFMA.FTZ R0, R217, c[0x0][0x2d0], -R172 ;  /* 0x0000b400d9007a23 */ /* 0x000fe400000108ac */
[C---:B------:R-:W-:Y:S01]  /*b800*/  HMMA.16816.F32.BF16 R72, R132.reuse, R138, R72 ;  /* 0x0000008a8448723c */ /* 0x040fe20000041848 */
[----:B------:R-:W2:Y:S06]  /*b810*/  LDSM.16.MT88.4 R136, [R235+0x6800] ;  /* 0x00680000eb88783b */ /* 0x000eac0000004200 */
[----:B------:R-:W4:Y:S01]  /*b820*/  MUFU.EX2 R192, R188 ;  /* 0x000000bc00c07308 */ /* 0x000f220000000800 */
[C---:B---3--:R-:W-:Y:S08]  /*b830*/  HMMA.16816.F32.BF16 R76, R132.reuse, R140, R76 ;  /* 0x0000008c844c723c */ /* 0x048ff0000004184c */
[C---:B------:R-:W-:Y:S01]  /*b840*/  HMMA.16816.F32.BF16 R80, R132.reuse, R142, R80 ;  /* 0x0000008e8450723c */ /* 0x040fe20000041850 */
[----:B------:R-:W3:Y:S01]  /*b850*/  LDSM.16.MT88.4 R140, [R234+0x6800] ;  /* 0x00680000ea8c783b */ /* 0x000ee20000004200 */
[----:B------:R5:W-:Y:S02]  /*b860*/  MUFU.EX2 R204, R0 ;  /* 0x0000000000cc7308 */ /* 0x000be40000000800 */
[----:B-1----:R-:W-:Y:S02]  /*b870*/  FADD.FTZ R2, R175, R152 ;  /* 0x00000098af027221 */ /* 0x002fe40000010000 */
[----:B------:R-:W-:Y:S03]  /*b880*/  FADD.FTZ R152, R157, R148 ;  /* 0x000000949d987221 */ /* 0x000fe60000010000 */
[----:B------:R-:W-:Y:S03]  /*b890*/  LDSM.16.MT88.4 R148, [R235+0x1800] ;  /* 0x00180000eb94783b */ /* 0x000fe60000004200 */
[----:B------:R-:W-:Y:S01]  /*b8a0*/  MUFU.EX2 R175, R156 ;  /* 0x0000009c00af7308 */ /* 0x000fe20000000800 */
[----:B------:R-:W-:Y:S01]  /*b8b0*/  FFMA.FTZ R157, R226, c[0x0][0x2d0], -R172 ;  /* 0x0000b400e29d7a23 */ /* 0x000fe200000108ac */
[----:B----4-:R-:W-:Y:S01]  /*b8c0*/  F2FP.BF16.PACK_AB R186, R192, R191 ;  /* 0x000000bfc0ba723e */ /* 0x010fe200000010ff */
[----:B------:R-:W-:Y:S02]  /*b8d0*/  FADD.FTZ R158, R158, R2 ;  /* 0x000000029e9e7221 */ /* 0x000fe40000010000 */
[----:B------:R-:W-:Y:S02]  /*b8e0*/  FFMA.FTZ R2, R236, c[0x0][0x2d0], -R172 ;  /* 0x0000b400ec027a23 */ /* 0x000fe400000108ac */
[----:B------:R-:W-:Y:S03]  /*b8f0*/  FADD.FTZ R158, R159, R158 ;  /* 0x0000009e9f9e7221 */ /* 0x000fe60000010000 */
[----:B------:R-:W1:Y:S01]  /*b900*/  MUFU.EX2 R188, R2 ;  /* 0x0000000200bc7308 */ /* 0x000e620000000800 */
[C---:B--2---:R-:W-:Y:S03]  /*b910*/  HMMA.16816.F32.BF16 R84, R132.reuse, R136, R84 ;  /* 0x000000888454723c */ /* 0x044fe60000041854 */
[----:B-----5:R-:W-:Y:S06]  /*b920*/  FFMA.FTZ R0, R218, c[0x0][0x2d0], -R172 ;  /* 0x0000b400da007a23 */ /* 0x020fec00000108ac */
[----:B------:R2:W4:Y:S01]  /*b930*/  MUFU.EX2 R203, R0 ;  /* 0x0000000000cb7308 */ /* 0x0005220000000800 */
[C---:B------:R-:W-:Y:S01]  /*b940*/  HMMA.16816.F32.BF16 R88, R132.reuse, R138, R88 ;  /* 0x0000008a8458723c */ /* 0x040fe20000041858 */
[----:B------:R-:W5:Y:S07]  /*b950*/  LDSM.16.MT88.4 R136, [R232+0x9800] ;  /* 0x00980000e888783b */ /* 0x000f6e0000004200 */
[C---:B---3--:R-:W-:Y:S01]  /*b960*/  HMMA.16816.F32.BF16 R92, R132.reuse, R140, R92 ;  /* 0x0000008c845c723c */ /* 0x048fe2000004185c */
[----:B------:R-:W-:Y:S03]  /*b970*/  MUFU.EX2 R174, R157 ;  /* 0x0000009d00ae7308 */ /* 0x000fe60000000800 */
[----:B-1----:R-:W-:Y:S01]  /*b980*/  F2FP.BF16.PACK_AB R185, R175, R188 ;  /* 0x000000bcafb9723e */ /* 0x002fe200000010ff */
[----:B------:R-:W-:Y:S03]  /*b990*/  FADD.FTZ R2, R165, R158 ;  /* 0x0000009ea5027221 */ /* 0x000fe60000010000 */
[C---:B------:R-:W-:Y:S01]  /*b9a0*/  HMMA.16816.F32.BF16 R96, R132.reuse, R142, R96 ;  /* 0x0000008e8460723c */ /* 0x040fe20000041860 */
[----:B------:R-:W1:Y:S03]  /*b9b0*/  LDSM.16.MT88.4 R140, [R233+0x9800] ;  /* 0x00980000e98c783b */ /* 0x000e660000004200 */
[----:B------:R-:W-:Y:S02]  /*b9c0*/  FADD.FTZ R2, R166, R2 ;  /* 0x00000002a6027221 */ /* 0x000fe40000010000 */
[----:B--2---:R-:W-:Y:S02]  /*b9d0*/  FFMA.FTZ R0, R219, c[0x0][0x2d0], -R172 ;  /* 0x0000b400db007a23 */ /* 0x004fe400000108ac */
[----:B------:R-:W-:Y:S02]  /*b9e0*/  FADD.FTZ R2, R160, R2 ;  /* 0x00000002a0027221 */ /* 0x000fe40000010000 */
[----:B------:R2:W3:Y:S02]  /*b9f0*/  MUFU.EX2 R202, R0 ;  /* 0x0000000000ca7308 */ /* 0x0004e40000000800 */
[----:B------:R-:W-:Y:S04]  /*ba00*/  FADD.FTZ R2, R215, R2 ;  /* 0x00000002d7027221 */ /* 0x000fe80000010000 */
[----:B------:R-:W-:Y:S04]  /*ba10*/  FADD.FTZ R2, R238, R2 ;  /* 0x00000002ee027221 */ /* 0x000fe80000010000 */
[----:B------:R-:W-:Y:S01]  /*ba20*/  FADD.FTZ R2, R237, R2 ;  /* 0x00000002ed027221 */ /* 0x000fe20000010000 */
[C---:B-----5:R-:W-:Y:S03]  /*ba30*/  HMMA.16816.F32.BF16 R100, R132.reuse, R136, R100 ;  /* 0x000000888464723c */ /* 0x060fe60000041864 */
[----:B------:R-:W-:Y:S04]  /*ba40*/  FADD.FTZ R2, R204, R2 ;  /* 0x00000002cc027221 */ /* 0x000fe80000010000 */
[----:B----4-:R-:W-:Y:S01]  /*ba50*/  FADD.FTZ R2, R203, R2 ;  /* 0x00000002cb027221 */ /* 0x010fe20000010000 */
[C---:B------:R-:W-:Y:S01]  /*ba60*/  HMMA.16816.F32.BF16 R104, R132.reuse, R138, R104 ;  /* 0x0000008a8468723c */ /* 0x040fe20000041868 */
[----:B------:R-:W4:Y:S03]  /*ba70*/  LDSM.16.MT88.4 R136, [R235+0x9800] ;  /* 0x00980000eb88783b */ /* 0x000f260000004200 */
[----:B--2---:R-:W-:Y:S02]  /*ba80*/  FFMA.FTZ R0, R220, c[0x0][0x2d0], -R172 ;  /* 0x0000b400dc007a23 */ /* 0x004fe400000108ac */
[----:B---3--:R-:W-:Y:S02]  /*ba90*/  FADD.FTZ R2, R202, R2 ;  /* 0x00000002ca027221 */ /* 0x008fe40000010000 */
[C---:B-1----:R-:W-:Y:S01]  /*baa0*/  HMMA.16816.F32.BF16 R108, R132.reuse, R140, R108 ;  /* 0x0000008c846c723c */ /* 0x042fe2000004186c */
[----:B------:R1:W2:Y:S07]  /*bab0*/  MUFU.EX2 R201, R0 ;  /* 0x0000000000c97308 */ /* 0x0002ae0000000800 */
[C---:B------:R-:W-:Y:S01]  /*bac0*/  HMMA.16816.F32.BF16 R112, R132.reuse, R142, R112 ;  /* 0x0000008e8470723c */ /* 0x040fe20000041870 */
[----:B------:R-:W3:Y:S03]  /*bad0*/  LDSM.16.MT88.4 R140, [R234+0x9800] ;  /* 0x00980000ea8c783b */ /* 0x000ee60000004200 */
[----:B-1----:R-:W-:Y:S02]  /*bae0*/  FFMA.FTZ R0, R221, c[0x0][0x2d0], -R172 ;  /* 0x0000b400dd007a23 */ /* 0x002fe400000108ac */
[----:B--2---:R-:W-:Y:S02]  /*baf0*/  FADD.FTZ R2, R201, R2 ;  /* 0x00000002c9027221 */ /* 0x004fe40000010000 */
[----:B------:R1:W2:Y:S01]  /*bb00*/  MUFU.EX2 R196, R0 ;  /* 0x0000000000c47308 */ /* 0x0002a20000000800 */
[C---:B----4-:R-:W-:Y:S08]  /*bb10*/  HMMA.16816.F32.BF16 R116, R132.reuse, R136, R116 ;  /* 0x000000888474723c */ /* 0x050ff00000041874 */
[C---:B------:R-:W-:Y:S01]  /*bb20*/  HMMA.16816.F32.BF16 R120, R132.reuse, R138, R120 ;  /* 0x0000008a8478723c */ /* 0x040fe20000041878 */
[----:B------:R-:W4:Y:S07]  /*bb30*/  LDSM.16.MT88.4 R136, [R232+0x1000] ;  /* 0x00100000e888783b */ /* 0x000f2e0000004200 */
[C---:B---3--:R-:W-:Y:S04]  /*bb40*/  HMMA.16816.F32.BF16 R124, R132.reuse, R140, R124 ;  /* 0x0000008c847c723c */ /* 0x048fe8000004187c */
[----:B-1----:R-:W-:Y:S02]  /*bb50*/  FFMA.FTZ R0, R222, c[0x0][0x2d0], -R172 ;  /* 0x0000b400de007a23 */ /* 0x002fe400000108ac */
[----:B--2---:R-:W-:Y:S02]  /*bb60*/  FADD.FTZ R2, R196, R2 ;  /* 0x00000002c4027221 */ /* 0x004fe40000010000 */
[----:B------:R-:W-:Y:S01]  /*bb70*/  HMMA.16816.F32.BF16 R128, R132, R142, R128 ;  /* 0x0000008e8480723c */ /* 0x000fe20000041880 */
[----:B------:R-:W1:Y:S01]  /*bb80*/  LDSM.16.MT88.4 R140, [R233+0x1000] ;  /* 0x00100000e98c783b */ /* 0x000e620000004200 */
[----:B------:R2:W3:Y:S05]  /*bb90*/  MUFU.EX2 R195, R0 ;  /* 0x0000000000c37308 */ /* 0x0004ea0000000800 */
[----:B------:R-:W-:Y:S02]  /*bba0*/  F2FP.BF16.PACK_AB R132, R161, R162 ;  /* 0x000000a2a184723e */ /* 0x000fe400000010ff */
[----:B------:R-:W-:Y:S03]  /*bbb0*/  F2FP.BF16.PACK_AB R133, R215, R160 ;  /* 0x000000a0d785723e */ /* 0x000fe600000010ff */
[----:B------:R-:W-:Y:S02]  /*bbc0*/  F2FP.BF16.PACK_AB R134, R244, R216 ;  /* 0x000000d8f486723e */ /* 0x000fe400000010ff */
[----:B------:R-:W-:Y:S07]  /*bbd0*/  F2FP.BF16.PACK_AB R135, R237, R238 ;  /* 0x000000eeed87723e */ /* 0x000fee00000010ff */
[C---:B----4-:R-:W-:Y:S03]  /*bbe0*/  HMMA.16816.F32.BF16 R4, R132.reuse, R136, R4 ;  /* 0x000000888404723c */ /* 0x050fe60000041804 */
[----:B--2---:R-:W-:Y:S02]  /*bbf0*/  FFMA.FTZ R0, R223, c[0x0][0x2d0], -R172 ;  /* 0x0000b400df007a23 */ /* 0x004fe400000108ac */
[----:B---3--:R-:W-:Y:S02]  /*bc00*/  FADD.FTZ R2, R195, R2 ;  /* 0x00000002c3027221 */ /* 0x008fe40000010000 */
[----:B------:R2:W3:Y:S01]  /*bc10*/  MUFU.EX2 R194, R0 ;  /* 0x0000000000c27308 */ /* 0x0004e20000000800 */
[C---:B------:R-:W-:Y:S01]  /*bc20*/  HMMA.16816.F32.BF16 R8, R132.reuse, R138, R8 ;  /* 0x0000008a8408723c */ /* 0x040fe20000041808 */
[----:B------:R-:W4:Y:S07]  /*bc30*/  LDSM.16.MT88.4 R136, [R234+0x1000] ;  /* 0x00100000ea88783b */ /* 0x000f2e0000004200 */
[C---:B-1----:R-:W-:Y:S08]  /*bc40*/  HMMA.16816.F32.BF16 R12, R132.reuse, R140, R12 ;  /* 0x0000008c840c723c */ /* 0x042ff0000004180c */
[C---:B------:R-:W-:Y:S01]  /*bc50*/  HMMA.16816.F32.BF16 R16, R132.reuse, R142, R16 ;  /* 0x0000008e8410723c */ /* 0x040fe20000041810 */
[----:B------:R-:W1:Y:S03]  /*bc60*/  LDSM.16.MT88.4 R140, [R232+0x4000] ;  /* 0x00400000e88c783b */ /* 0x000e660000004200 */
[--C-:B--2---:R-:W-:Y:S04]  /*bc70*/  FFMA.FTZ R0, R224, c[0x0][0x2d0], -R172.reuse ;  /* 0x0000b400e0007a23 */ /* 0x104fe800000108ac */
[C---:B------:R-:W-:Y:S01]  /*bc80*/  HMMA.16816.F32.BF16 R20, R132.reuse, R144, R20 ;  /* 0x000000908414723c */ /* 0x040fe20000041814 */
[----:B------:R2:W-:Y:S03]  /*bc90*/  MUFU.EX2 R193, R0 ;  /* 0x0000000000c17308 */ /* 0x0005e60000000800 */
[----:B------:R-:W-:Y:S02]  /*bca0*/  FFMA.FTZ R172, R225, c[0x0][0x2d0], -R172 ;  /* 0x0000b400e1ac7a23 */ /* 0x000fe400000108ac */
[----:B---3--:R-:W-:Y:S02]  /*bcb0*/  FADD.FTZ R2, R194, R2 ;  /* 0x00000002c2027221 */ /* 0x008fe40000010000 */
[C---:B------:R-:W-:Y:S01]  /*bcc0*/  HMMA.16816.F32.BF16 R24, R132.reuse, R146, R24 ;  /* 0x000000928418723c */ /* 0x040fe20000041818 */
[----:B------:R-:W3:Y:S02]  /*bcd0*/  LDSM.16.MT88.4 R144, [R233+0x4000] ;  /* 0x00400000e990783b */ /* 0x000ee40000004200 */
[----:B------:R-:W5:Y:S05]  /*bce0*/  MUFU.EX2 R172, R172 ;  /* 0x000000ac00ac7308 */ /* 0x000f6a0000000800 */
[C---:B----4-:R-:W-:Y:S08]  /*bcf0*/  HMMA.16816.F32.BF16 R28, R132.reuse, R136, R28 ;  /* 0x00000088841c723c */ /* 0x050ff0000004181c */
[C---:B------:R-:W-:Y:S01]  /*bd00*/  HMMA.16816.F32.BF16 R32, R132.reuse, R138, R32 ;  /* 0x0000008a8420723c */ /* 0x040fe20000041820 */
[----:B------:R-:W4:Y:S03]  /*bd10*/  LDSM.16.MT88.4 R136, [R235+0x4000] ;  /* 0x00400000eb88783b */ /* 0x000f260000004200 */
[----:B--2---:R-:W-:Y:S04]  /*bd20*/  FADD.FTZ R0, R163, R152 ;  /* 0x00000098a3007221 */ /* 0x004fe80000010000 */
[C---:B-1----:R-:W-:Y:S01]  /*bd30*/  HMMA.16816.F32.BF16 R36, R132.reuse, R140, R36 ;  /* 0x0000008c8424723c */ /* 0x042fe20000041824 */
[----:B------:R-:W-:Y:S03]  /*bd40*/  LDSM.16.MT88.4 R152, [R234+0x2000] ;  /* 0x00200000ea98783b */ /* 0x000fe60000004200 */
[----:B-----5:R-:W-:Y:S01]  /*bd50*/  F2FP.BF16.PACK_AB R187, R172, R174 ;  /* 0x000000aeacbb723e */ /* 0x020fe200000010ff */
[----:B------:R-:W-:Y:S03]  /*bd60*/  FADD.FTZ R0, R164, R0 ;  /* 0x00000000a4007221 */ /* 0x000fe60000010000 */
[C---:B------:R-:W-:Y:S01]  /*bd70*/  HMMA.16816.F32.BF16 R40, R132.reuse, R142, R40 ;  /* 0x0000008e8428723c */ /* 0x040fe20000041828 */
[----:B------:R-:W1:Y:S03]  /*bd80*/  LDSM.16.MT88.4 R140, [R234+0x4000] ;  /* 0x00400000ea8c783b */ /* 0x000e660000004200 */
[----:B------:R-:W-:Y:S04]  /*bd90*/  FADD.FTZ R0, R167, R0 ;  /* 0x00000000a7007221 */ /* 0x000fe80000010000 */
[C---:B---3--:R-:W-:Y:S04]  /*bda0*/  HMMA.16816.F32.BF16 R44, R132.reuse, R144, R44 ;  /* 0x00000090842c723c */ /* 0x048fe8000004182c */
[----:B------:R-:W-:Y:S04]  /*bdb0*/  FADD.FTZ R0, R162, R0 ;  /* 0x00000000a2007221 */ /* 0x000fe80000010000 */
[C---:B------:R-:W-:Y:S01]  /*bdc0*/  HMMA.16816.F32.BF16 R48, R132.reuse, R146, R48 ;  /* 0x000000928430723c */ /* 0x040fe20000041830 */
[----:B------:R-:W2:Y:S03]  /*bdd0*/  LDSM.16.MT88.4 R144, [R232+0x7000] ;  /* 0x00700000e890783b */ /* 0x000ea60000004200 */
[----:B------:R-:W-:Y:S04]  /*bde0*/  FADD.FTZ R0, R161, R0 ;  /* 0x00000000a1007221 */ /* 0x000fe80000010000 */
[----:B------:R-:W-:Y:S01]  /*bdf0*/  FADD.FTZ R0, R216, R0 ;  /* 0x00000000d8007221 */ /* 0x000fe20000010000 */
[C---:B----4-:R-:W-:Y:S01]  /*be00*/  HMMA.16816.F32.BF16 R52, R132.reuse, R136, R52 ;  /* 0x000000888434723c */ /* 0x050fe20000041834 */
[----:B------:R-:W-:Y:S02]  /*be10*/  LDSM.16.MT88.4 R160, [R232+0x5800] ;  /* 0x00580000e8a0783b */ /* 0x000fe40000004200 */
        /* <DEDUP_REMOVED lines=90> */
[----:B------:R-:W-:Y:S02]  /*c3c0*/  F2FP.BF16.PACK_AB R132, R200, R199 ;  /* 0x000000c7c884723e */ /* 0x000fe400000010ff */
[----:B------:R-:W-:Y:S03]  /*c3d0*/  F2FP.BF16.PACK_AB R134, R197, R198 ;  /* 0x000000c6c586723e */ /* 0x000fe600000010ff */
[----:B------:R-:W-:Y:S02]  /*c3e0*/  F2FP.BF16.PACK_AB R133, R195, R196 ;  /* 0x000000c4c385723e */ /* 0x000fe400000010ff */
[C---:B------:R-:W-:Y:S07]  /*c3f0*/  F2FP.BF16.PACK_AB R135, R193.reuse, R194 ;  /* 0x000000c2c187723e */ /* 0x040fee00000010ff */
        /* <DEDUP_REMOVED lines=11> */
[----:B------:R-:W-:Y:S07]  /*c4b0*/  LDSM.16.MT88.4 R152, [R233+0x8000] ;  /* 0x00800000e998783b */ /* 0x000fee0000004200 */
        /* <DEDUP_REMOVED lines=34> */
[C---:B------:R-:W-:Y:S01]  /*c6e0*/  HMMA.16816.F32.BF16 R176, R184.reuse, R180, R4 ;  /* 0x000000b4b8b0723c */ /* 0x040fe20000041804 */
[----:B------:R-:W1:Y:S07]  /*c6f0*/  LDSM.16.MT88.4 R4, [R235+0x5800] ;  /* 0x00580000eb04783b */ /* 0x000e6e0000004200 */
[C---:B------:R-:W-:Y:S01]  /*c700*/  HMMA.16816.F32.BF16 R180, R184.reuse, R182, R8 ;  /* 0x000000b6b8b4723c */ /* 0x040fe20000041808 */
[----:B------:R-:W4:Y:S07]  /*c710*/  LDSM.16.MT88.4 R8, [R234+0x5800] ;  /* 0x00580000ea08783b */ /* 0x000f2e0000004200 */
[C---:B--2---:R-:W-:Y:S01]  /*c720*/  HMMA.16816.F32.BF16 R132, R184.reuse, R136, R12 ;  /* 0x00000088b884723c */ /* 0x044fe2000004180c */
[----:B------:R-:W2:Y:S07]  /*c730*/  LDSM.16.MT88.4 R12, [R232+0x8800] ;  /* 0x00880000e80c783b */ /* 0x000eae0000004200 */
[C---:B------:R-:W-:Y:S01]  /*c740*/  HMMA.16816.F32.BF16 R136, R184.reuse, R138, R16 ;  /* 0x0000008ab888723c */ /* 0x040fe20000041810 */
[----:B------:R-:W5:Y:S07]  /*c750*/  LDSM.16.MT88.4 R16, [R233+0x8800] ;  /* 0x00880000e910783b */ /* 0x000f6e0000004200 */
[C---:B------:R-:W-:Y:S01]  /*c760*/  HMMA.16816.F32.BF16 R140, R184.reuse, R144, R20 ;  /* 0x00000090b88c723c */ /* 0x040fe20000041814 */
[----:B------:R-:W1:Y:S07]  /*c770*/  LDSM.16.MT88.4 R20, [R235+0x8800] ;  /* 0x00880000eb14783b */ /* 0x000e6e0000004200 */
[C---:B------:R-:W-:Y:S01]  /*c780*/  HMMA.16816.F32.BF16 R144, R184.reuse, R146, R24 ;  /* 0x00000092b890723c */ /* 0x040fe20000041818 */
[----:B------:R-:W1:Y:S07]  /*c790*/  LDSM.16.MT88.4 R24, [R234+0x8800] ;  /* 0x00880000ea18783b */ /* 0x000e6e0000004200 */
        /* <DEDUP_REMOVED lines=15> */
[C---:B-----5:R-:W-:Y:S01]  /*c890*/  HMMA.16816.F32.BF16 R76, R184.reuse, R16, R76 ;  /* 0x00000010b84c723c */ /* 0x060fe2000004184c */
[----:B------:R-:W4:Y:S07]  /*c8a0*/  LDL R16, [R1+0x14] ;  /* 0x0000140001107983 */ /* 0x000f2e0000100800 */
        /* <DEDUP_REMOVED lines=10> */
[C---:B--2---:R-:W-:Y:S07]  /*c950*/  HMMA.16816.F32.BF16 R116, R184.reuse, R12, R116 ;  /* 0x0000000cb874723c */ /* 0x044fee0000041874 */
        /* <DEDUP_REMOVED lines=17> */
[C---:B----4-:R-:W-:Y:S02]  /*ca70*/  ISETP.GT.AND P0, PT, R247.reuse, R16, PT ;  /* 0x00000010f700720c */ /* 0x050fe40003f04270 */
[----:B------:R-:W-:Y:S11]  /*ca80*/  IADD3 R247, R247, -0x1, RZ ;  /* 0xfffffffff7f77810 */ /* 0x000ff60007ffe0ff */
[----:B-1----:R-:W-:-:S05]  /*ca90*/  @P0 BRA `(.L_x_3348) ;  /* 0xffffad7000000947 */ /* 0x002fca000383ffff */
.L_x_3337:
[----:B-1----:R-:W-:-:S13]  /*caa0*/  ISETP.GE.AND P0, PT, R247, RZ, PT ;  /* 0x000000fff700720c */ /* 0x002fda0003f06270 */
[----:B------:R-:W-:Y:S05]  /*cab0*/  @!P0 BRA `(.L_x_3349) ;  /* 0x00004a8000008947 */ /* 0x000fea0003800000 */
[----:B------:R-:W-:Y:S02]  /*cac0*/  MOV R175, R12 ;  /* 0x0000000c00af7202 */ /* 0x000fe40000000f00 */
[----:B------:R-:W-:Y:S02]  /*cad0*/  MOV R174, R173 ;  /* 0x000000ad00ae7202 */ /* 0x000fe40000000f00 */
.L_x_3356:
[----:B------:R-:W-:Y:S01]  /*cae0*/  SHF.R.S32.HI R0, RZ, 0x1f, R248 ;  /* 0x0000001fff007819 */ /* 0x000fe200000114f8 */
[----:B------:R-:W2:Y:S01]  /*caf0*/  LDL.64 R6, [R1+0x30] ;  /* 0x0000300001067983 */ /* 0x000ea20000100a00 */
[----:B------:R-:W-:Y:S01]  /*cb00*/  SHF.R.S32.HI R4, RZ, 0x1f, R246 ;  /* 0x0000001fff047819 */ /* 0x000fe200000114f6 */
[----:B------:R-:W-:Y:S04]  /*cb10*/  DEPBAR.LE SB0, 0x0 ;  /* 0x000080000000791a */ /* 0x000fe80000000000 */
[----:B------:R-:W3:Y:S01]  /*cb20*/  LDL R5, [R1+0x3c] ;  /* 0x00003c0001057983 */ /* 0x000ee20000100800 */
[----:B------:R-:W-:Y:S01]  /*cb30*/  IADD3 R13, R245, 0xc0, RZ ;  /* 0x000000c0f50d7810 */ /* 0x000fe20007ffe0ff */
[----:B------:R-:W-:Y:S01]  /*cb40*/  WARPSYNC 0xffffffff ;  /* 0xffffffff00007948 */ /* 0x000fe20003800000 */
[----:B------:R-:W-:Y:S01]  /*cb50*/  IADD3 R238, R228, 0xb800, RZ ;  /* 0x0000b800e4ee7810 */ /* 0x000fe20007ffe0ff */
[----:B------:R-:W-:Y:S01]  /*cb60*/  BAR.SYNC.DEFER_BLOCKING 0x0 ;  /* 0x0000000000007b1d */ /* 0x000fe20000010000 */
[----:B------:R-:W-:Y:S01]  /*cb70*/  SHF.R.S32.HI R13, RZ, 0x1f, R13 ;  /* 0x0000001fff0d7819 */ /* 0x000fe2000001140d */
[----:B------:R-:W-:Y:S01]  /*cb80*/  IMAD R0, R0, c[0x0][0x208], RZ ;  /* 0x0000820000007a24 */ /* 0x000fe200078e02ff */
[----:B------:R-:W-:Y:S01]  /*cb90*/  IADD3 R237, R228, 0xb000, RZ ;  /* 0x0000b000e4ed7810 */ /* 0x000fe20007ffe0ff */
[----:B------:R-:W-:Y:S01]  /*cba0*/  IMAD.WIDE.U32 R2, R248, c[0x0][0x208], RZ ;  /* 0x00008200f8027a25 */ /* 0x000fe200078e00ff */
[C---:B------:R-:W-:Y:S02]  /*cbb0*/  IADD3 R236, R228.reuse, 0xa800, RZ ;  /* 0x0000a800e4ec7810 */ /* 0x040fe40007ffe0ff */
[----:B------:R-:W-:Y:S01]  /*cbc0*/  IADD3 R227, R228, 0xa000, RZ ;  /* 0x0000a000e4e37810 */ /* 0x000fe20007ffe0ff */
[----:B------:R-:W-:Y:S01]  /*cbd0*/  IMAD R0, R248, c[0x0][0x20c], R0 ;  /* 0x00008300f8007a24 */ /* 0x000fe200078e0200 */
[----:B------:R-:W-:Y:S01]  /*cbe0*/  IADD3 R226, R228, 0x9800, RZ ;  /* 0x00009800e4e27810 */ /* 0x000fe20007ffe0ff */
[----:B------:R-:W-:Y:S01]  /*cbf0*/  IMAD R4, R4, c[0x0][0x218], RZ ;  /* 0x0000860004047a24 */ /* 0x000fe200078e02ff */
[C---:B------:R-:W-:Y:S01]  /*cc00*/  IADD3 R225, R228.reuse, 0x9000, RZ ;  /* 0x00009000e4e17810 */ /* 0x040fe20007ffe0ff */
[----:B------:R-:W-:Y:S01]  /*cc10*/  IMAD.IADD R3, R3, 0x1, R0 ;  /* 0x0000000103037824 */ /* 0x000fe200078e0200 */
[----:B------:R-:W-:Y:S01]  /*cc20*/  IADD3 R224, R228, 0x8800, RZ ;  /* 0x00008800e4e07810 */ /* 0x000fe20007ffe0ff */
[----:B------:R-:W-:Y:S01]  /*cc30*/  IMAD R4, R246, c[0x0][0x21c], R4 ;  /* 0x00008700f6047a24 */ /* 0x000fe200078e0204 */
[----:B------:R-:W-:Y:S01]  /*cc40*/  IADD3 R223, R228, 0x8000, RZ ;  /* 0x00008000e4df7810 */ /* 0x000fe20007ffe0ff */
        /* <DEDUP_REMOVED lines=8> */
[C---:B------:R-:W-:Y:S01]  /*ccd0*/  IADD3 R218, R228.reuse, 0x5800, RZ ;  /* 0x00005800e4da7810 */ /* 0x040fe20007ffe0ff */
[C---:B------:R-:W-:Y:S01]  /*cce0*/  IMAD.SHL.U32 R36, R245.reuse, 0x2, RZ ;  /* 0x00000002f5247824 */ /* 0x040fe200078e00ff */
        /* <DEDUP_REMOVED lines=19> */
[----:B------:R-:W-:Y:S02]  /*ce20*/  IADD3 R6, R245, 0xc0, RZ ;  /* 0x000000c0f5067810 */ /* 0x000fe40007ffe0ff */
[----:B---3--:R-:W-:Y:S03]  /*ce30*/  IADD3.X R4, R5, R3, R4, P0, !PT ;  /* 0x0000000305047210 */ /* 0x008fe600007fe404 */
[----:B------:R-:W-:Y:S01]  /*ce40*/  IMAD.SHL.U32 R45, R6, 0x2, RZ ;  /* 0x00000002062d7824 */ /* 0x000fe200078e00ff */
[----:B------:R-:W-:Y:S02]  /*ce50*/  SHF.R.S32.HI R5, RZ, 0x1f, R251 ;  /* 0x0000001fff057819 */ /* 0x000fe400000114fb */
[----:B------:R-:W-:Y:S02]  /*ce60*/  LEA R7, P0, R12, c[0x0][0x1f8], 0x1 ;  /* 0x00007e000c077a11 */ /* 0x000fe400078008ff */
[----:B------:R-:W-:Y:S02]  /*ce70*/  SHF.L.U64.HI R20, R6, 0x1, R13 ;  /* 0x0000000106147819 */ /* 0x000fe4000001020d */
[----:B------:R-:W-:Y:S02]  /*ce80*/  SHF.R.S32.HI R6, RZ, 0x1f, R252 ;  /* 0x0000001fff067819 */ /* 0x000fe400000114fc */
[----:B------:R-:W-:Y:S02]  /*ce90*/  SHF.L.U64.HI R15, R251, 0x1, R5 ;  /* 0x00000001fb0f7819 */ /* 0x000fe40000010205 */
[----:B------:R-:W-:Y:S02]  /*cea0*/  SHF.R.S32.HI R5, RZ, 0x1f, R245 ;  /* 0x0000001fff057819 */ /* 0x000fe400000114f5 */
[----:B------:R-:W-:Y:S02]  /*ceb0*/  LEA.HI.X R12, R12, c[0x0][0x1fc], R4, 0x1, P0 ;  /* 0x00007f000c0c7a11 */ /* 0x000fe400000f0c04 */
[----:B------:R-:W-:Y:S02]  /*cec0*/  SHF.L.U64.HI R14, R252, 0x1, R6 ;  /* 0x00000001fc0e7819 */ /* 0x000fe40000010206 */
[----:B------:R-:W-:Y:S01]  /*ced0*/  SHF.L.U64.HI R13, R245, 0x1, R5 ;  /* 0x00000001f50d7819 */ /* 0x000fe20000010205 */
[----:B------:R-:W-:-:S05]  /*cee0*/  BRA.DIV ~URZ, `(.L_x_3350) ;  /* 0x000099227f007947 */ /* 0x000fca000b800000 */
[----:B-1--4-:R1:W2:Y:S02]  /*cef0*/  SHFL.IDX PT, R2, R12, RZ, 0x181f ;  /* 0x00181fff0c027589 */ /* 0x0122a400000e0000 */
.L_x_3405:
[----:B------:R-:W3:Y:S01]  /*cf00*/  SHFL.IDX PT, R6, R7, RZ, 0x181f ;  /* 0x00181fff07067589 */ /* 0x000ee200000e0000 */
[----:B------:R-:W-:Y:S01]  /*cf10*/  ISETP.GE.AND P1, PT, R245, c[0x0][0x1d4], PT ;  /* 0x00007500f5007a0c */ /* 0x000fe20003f26270 */
[----:B------:R-:W-:Y:S01]  /*cf20*/  BSSY B0, `(.L_x_3351) ;  /* 0x00001cb000007945 */ /* 0x000fe20003800000 */
[----:B------:R-:W-:Y:S02]  /*cf30*/  ISETP.GE.AND P5, PT, R252, c[0x0][0x1d4], PT ;  /* 0x00007500fc007a0c */ /* 0x000fe40003fa6270 */
[----:B------:R-:W4:Y:S01]  /*cf40*/  SHFL.IDX PT, R4, R7, 0x1, 0x181f ;  /* 0x00381f0007047f89 */ /* 0x000f2200000e0000 */
[----:B------:R-:W-:Y:S02]  /*cf50*/  ISETP.GE.AND P4, PT, R251, c[0x0][0x1d4], PT ;  /* 0x00007500fb007a0c */ /* 0x000fe40003f86270 */
[----:B------:R-:W-:Y:S02]  /*cf60*/  IADD3 R249, R245, 0xc0, RZ ;  /* 0x000000c0f5f97810 */ /* 0x000fe40007ffe0ff */
[----:B------:R5:W-:Y:S01]  /*cf70*/  SHFL.IDX PT, R3, R7, 0x2, 0x181f ;  /* 0x00581f0007037f89 */ /* 0x000be200000e0000 */
[----:B------:R-:W-:Y:S02]  /*cf80*/  SEL R244, RZ, 0x10, P1 ;  /* 0x00000010fff47807 */ /* 0x000fe40000800000 */
[----:B------:R-:W-:Y:S02]  /*cf90*/  ISETP.GE.AND P3, PT, R249, c[0x0][0x1d4], PT ;  /* 0x00007500f9007a0c */ /* 0x000fe40003f66270 */
[----:B------:R-:W1:Y:S01]  /*cfa0*/  SHFL.IDX PT, R5, R12, 0x1, 0x181f ;  /* 0x00381f000c057f89 */ /* 0x000e6200000e0000 */
[----:B------:R-:W-:Y:S02]  /*cfb0*/  SEL R21, RZ, 0x10, P5 ;  /* 0x00000010ff157807 */ /* 0x000fe40002800000 */
[----:B------:R-:W-:Y:S02]  /*cfc0*/  SEL R46, RZ, 0x10, P4 ;  /* 0x00000010ff2e7807 */ /* 0x000fe40002000000 */
[----:B------:R-:W-:Y:S02]  /*cfd0*/  SEL R47, RZ, 0x10, P3 ;  /* 0x00000010ff2f7807 */ /* 0x000fe40001800000 */
[----:B------:R-:W-:Y:S02]  /*cfe0*/  IADD3 R38, -R46, 0x10, RZ ;  /* 0x000000102e267810 */ /* 0x000fe40007ffe1ff */
[----:B------:R-:W-:Y:S02]  /*cff0*/  IADD3 R44, -R47, 0x10, RZ ;  /* 0x000000102f2c7810 */ /* 0x000fe40007ffe1ff */
[----:B------:R-:W-:Y:S02]  /*d000*/  LOP3.LUT R38, R38, 0xf, RZ, 0xc0, !PT ;  /* 0x0000000f26267812 */ /* 0x000fe400078ec0ff */
[----:B------:R-:W-:Y:S02]  /*d010*/  LOP3.LUT R44, R44, 0xf, RZ, 0xc0, !PT ;  /* 0x0000000f2c2c7812 */ /* 0x000fe400078ec0ff */
[CC--:B---3--:R-:W-:Y:S02]  /*d020*/  IADD3 R28, P0, R6.reuse, R36.reuse, RZ ;  /* 0x00000024061c7210 */ /* 0x0c8fe40007f1e0ff */
[----:B------:R-:W-:Y:S03]  /*d030*/  IADD3 R22, P2, R6, R37, RZ ;  /* 0x0000002506167210 */ /* 0x000fe60007f5e0ff */
[----:B--2---:R-:W-:Y:S01]  /*d040*/  IMAD.X R29, R2, 0x1, R13, P0 ;  /* 0x00000001021d7824 */ /* 0x004fe200000e060d */
[----:B------:R-:W-:Y:S01]  /*d050*/  IADD3 R30, P0, R6, R39, RZ ;  /* 0x00000027061e7210 */ /* 0x000fe20007f1e0ff */
[C---:B------:R-:W-:Y:S01]  /*d060*/  IMAD.X R23, R2.reuse, 0x1, R14, P2 ;  /* 0x0000000102177824 */ /* 0x040fe200010e060e */
[----:B------:R-:W-:Y:S02]  /*d070*/  ISETP.NE.U32.AND P2, PT, R21, RZ, PT ;  /* 0x000000ff1500720c */ /* 0x000fe40003f45070 */
[----:B------:R2:W-:Y:S01]  /*d080*/  LDGSTS.E.BYPASS.LTC128B.128 [R243+0x100], [R28.64], !P1 ;  /* 0x001000001cf37fae */ /* 0x0005e2000c901d46 */
[----:B------:R-:W-:Y:S01]  /*d090*/  IMAD.X R31, R2, 0x1, R15, P0 ;  /* 0x00000001021f7824 */ /* 0x000fe200000e060f */
[----:B------:R-:W-:Y:S03]  /*d0a0*/  IADD3 R6, P0, R6, R45, RZ ;  /* 0x0000002d06067210 */ /* 0x000fe60007f1e0ff */
[----:B------:R4:W-:Y:S02]  /*d0b0*/  LDGSTS.E.BYPASS.LTC128B.128 [R243+0x3100], [R22.64], !P5 ;  /* 0x0310000016f37fae */ /* 0x0009e4000e901d46 */
[----:B-----5:R-:W-:Y:S03]  /*d0c0*/  IMAD.X R7, R2, 0x1, R20, P0 ;  /* 0x0000000102077824 */ /* 0x020fe600000e0614 */
[----:B------:R3:W-:Y:S05]  /*d0d0*/  LDGSTS.E.BYPASS.LTC128B.128 [R243+0x6100], [R30.64], !P4 ;  /* 0x061000001ef37fae */ /* 0x0007ea000e101d46 */
[----:B------:R5:W-:Y:S05]  /*d0e0*/  LDGSTS.E.BYPASS.LTC128B.128 [R243+0x9100], [R6.64], !P3 ;  /* 0x0910000006f37fae */ /* 0x000bea000d901d46 */
[----:B------:R-:W2:Y:S01]  /*d0f0*/  SHFL.IDX PT, R2, R12, 0x2, 0x181f ;  /* 0x00581f000c027f89 */ /* 0x000ea200000e0000 */
[----:B----4-:R-:W-:Y:S05]  /*d100*/  IADD3 R22, P0, R4, R36, RZ ;  /* 0x0000002404167210 */ /* 0x010fea0007f1e0ff */
[C---:B-1----:R-:W-:Y:S01]  /*d110*/  IMAD.X R23, R5.reuse, 0x1, R13, P0 ;  /* 0x0000000105177824 */ /* 0x042fe200000e060d */
[----:B---3--:R-:W-:Y:S04]  /*d120*/  IADD3 R30, -R244, 0x10, RZ ;  /* 0x00000010f41e7810 */ /* 0x008fe80007ffe1ff */
[----:B------:R1:W-:Y:S01]  /*d130*/  LDGSTS.E.BYPASS.LTC128B.128 [R243+0x1100], [R22.64], !P1 ;  /* 0x0110000016f37fae */ /* 0x0003e2000c901d46 */
[----:B-----5:R-:W-:Y:S02]  /*d140*/  IADD3 R6, P0, R4, R37, RZ ;  /* 0x0000002504067210 */ /* 0x020fe40007f1e0ff */
[----:B------:R-:W-:Y:S03]  /*d150*/  LOP3.LUT R30, R30, 0xf, RZ, 0xc0, !PT ;  /* 0x0000000f1e1e7812 */ /* 0x000fe600078ec0ff */
[C---:B------:R-:W-:Y:S01]  /*d160*/  IMAD.X R7, R5.reuse, 0x1, R14, P0 ;  /* 0x0000000105077824 */ /* 0x040fe200000e060e */
[C---:B--2---:R-:W-:Y:S04]  /*d170*/  IADD3 R28, P0, R4.reuse, R45, RZ ;  /* 0x0000002d041c7210 */ /* 0x044fe80007f1e0ff */
[----:B------:R2:W-:Y:S01]  /*d180*/  LDGSTS.E.BYPASS.LTC128B.128 [R243+0x4100], [R6.64], !P5 ;  /* 0x0410000006f37fae */ /* 0x0005e2000e901d46 */
[C---:B------:R-:W-:Y:S01]  /*d190*/  IMAD.X R29, R5.reuse, 0x1, R20, P0 ;  /* 0x00000001051d7824 */ /* 0x040fe200000e0614 */
[----:B-1----:R-:W-:Y:S05]  /*d1a0*/  IADD3 R22, P1, R4, R39, RZ ;  /* 0x0000002704167210 */ /* 0x002fea0007f3e0ff */
[----:B------:R-:W-:Y:S01]  /*d1b0*/  IMAD.X R23, R5, 0x1, R15, P1 ;  /* 0x0000000105177824 */ /* 0x000fe200008e060f */
[-C--:B------:R-:W-:Y:S02]  /*d1c0*/  IADD3 R30, P1, P0, R30, R3.reuse, R36 ;  /* 0x000000031e1e7210 */ /* 0x080fe4000783e024 */
[----:B------:R-:W-:Y:S02]  /*d1d0*/  IADD3 R36, -R21, 0x10, RZ ;  /* 0x0000001015247810 */ /* 0x000fe40007ffe1ff */
[-C--:B------:R-:W-:Y:S01]  /*d1e0*/  IADD3.X R31, RZ, R2.reuse, R13, P1, P0 ;  /* 0x00000002ff1f7210 */ /* 0x080fe20000fe040d */
[C---:B--2---:R-:W-:Y:S01]  /*d1f0*/  HMMA.16816.F32.BF16 R4, R48.reuse, R8, RZ ;  /* 0x000000083004723c */ /* 0x044fe200000418ff */
[----:B------:R1:W-:Y:S02]  /*d200*/  LDGSTS.E.BYPASS.LTC128B.128 [R243+0x7100], [R22.64], !P4 ;  /* 0x0710000016f37fae */ /* 0x0003e4000e101d46 */
[----:B------:R-:W-:Y:S03]  /*d210*/  LOP3.LUT R36, R36, 0xf, RZ, 0xc0, !PT ;  /* 0x0000000f24247812 */ /* 0x000fe600078ec0ff */
[----:B------:R2:W-:Y:S01]  /*d220*/  LDGSTS.E.BYPASS.LTC128B.128 [R243+0xa100], [R28.64], !P3 ;  /* 0x0a1000001cf37fae */ /* 0x0005e2000d901d46 */
[-C--:B------:R-:W-:Y:S01]  /*d230*/  IADD3 R36, P1, P0, R36, R3.reuse, R37 ;  /* 0x0000000324247210 */ /* 0x080fe2000783e025 */
[C---:B------:R-:W-:Y:S04]  /*d240*/  HMMA.16816.F32.BF16 R8, R48.reuse, R10, RZ ;  /* 0x0000000a3008723c */ /* 0x040fe800000418ff */
[-C--:B------:R-:W-:Y:S02]  /*d250*/  IADD3.X R37, RZ, R2.reuse, R14, P1, P0 ;  /* 0x00000002ff257210 */ /* 0x080fe40000fe040e */
[-C--:B------:R-:W-:Y:S06]  /*d260*/  IADD3 R38, P1, P0, R38, R3.reuse, R39 ;  /* 0x0000000326267210 */ /* 0x080fec000783e027 */
[-C--:B------:R-:W-:Y:S02]  /*d270*/  IADD3.X R39, RZ, R2.reuse, R15, P1, P0 ;  /* 0x00000002ff277210 */ /* 0x080fe40000fe040f */
[C---:B------:R-:W-:Y:S01]  /*d280*/  HMMA.16816.F32.BF16 R12, R48.reuse, R16, RZ ;  /* 0x00000010300c723c */ /* 0x040fe200000418ff */
[----:B------:R-:W-:Y:S04]  /*d290*/  IADD3 R44, P1, P0, R44, R3, R45 ;  /* 0x000000032c2c7210 */ /* 0x000fe8000783e02d */
[----:B------:R-:W-:Y:S02]  /*d2a0*/  IADD3.X R45, RZ, R2, R20, P1, P0 ;  /* 0x00000002ff2d7210 */ /* 0x000fe40000fe0414 */
[----:B------:R-:W-:Y:S01]  /*d2b0*/  ISETP.NE.U32.AND P0, PT, R244, RZ, PT ;  /* 0x000000fff400720c */ /* 0x000fe20003f05070 */
[C---:B------:R-:W-:Y:S01]  /*d2c0*/  HMMA.16816.F32.BF16 R16, R48.reuse, R18, RZ ;  /* 0x000000123010723c */ /* 0x040fe200000418ff */
[----:B------:R-:W-:Y:S07]  /*d2d0*/  ISETP.NE.U32.AND P1, PT, R46, RZ, PT ;  /* 0x000000ff2e00720c */ /* 0x000fee0003f25070 */
[C---:B-1----:R-:W-:Y:S04]  /*d2e0*/  HMMA.16816.F32.BF16 R20, R48.reuse, R24, RZ ;  /* 0x000000183014723c */ /* 0x042fe800000418ff */
[----:B------:R2:W-:Y:S01]  /*d2f0*/  LDGSTS.E.BYPASS.LTC128B.128.ZFILL [R243+0x2100], [R30.64], P0 ;  /* 0x021000001ef37fae */ /* 0x0005e20008141d46 */
[----:B------:R-:W-:Y:S03]  /*d300*/  ISETP.NE.U32.AND P0, PT, R47, RZ, PT ;  /* 0x000000ff2f00720c */ /* 0x000fe60003f05070 */
[C---:B------:R-:W-:Y:S01]  /*d310*/  HMMA.16816.F32.BF16 R24, R48.reuse, R26, RZ ;  /* 0x0000001a3018723c */ /* 0x040fe200000418ff */
[----:B------:R1:W-:Y:S05]  /*d320*/  LDGSTS.E.BYPASS.LTC128B.128.ZFILL [R243+0x5100], [R36.64], P2 ;  /* 0x0510000024f37fae */ /* 0x0003ea0009141d46 */
[----:B------:R1:W-:Y:S05]  /*d330*/  LDGSTS.E.BYPASS.LTC128B.128.ZFILL [R243+0x8100], [R38.64], P1 ;  /* 0x0810000026f37fae */ /* 0x0003ea0008941d46 */
[----:B------:R3:W-:Y:S01]  /*d340*/  LDGSTS.E.BYPASS.LTC128B.128.ZFILL [R243+0xb100], [R44.64], P0 ;  /* 0x0b1000002cf37fae */ /* 0x0007e20008141d46 */
[----:B------:R-:W-:Y:S04]  /*d350*/  ISETP.GE.AND P0, PT, R247, 0x1, PT ;  /* 0x00000001f700780c */ /* 0x000fe80003f06270 */
        /* <DEDUP_REMOVED lines=25> */
[----:B------:R-:W5:Y:S05]  /*d4f0*/  LDSM.16.M88.4 R188, [R231+0x2000] ;  /* 0x00200000e7bc783b */ /* 0x000f6a0000000200 */
[----:B------:R-:W-:Y:S02]  /*d500*/  LDSM.16.M88.4 R212, [R231+0x3000] ;  /* 0x00300000e7d4783b */ /* 0x000fe40000000200 */
[C---:B-1----:R-:W-:Y:S08]  /*d510*/  HMMA.16816.F32.BF16 R4, R184.reuse, R192, R4 ;  /* 0x000000c0b804723c */ /* 0x042ff00000041804 */
        /* <DEDUP_REMOVED lines=16> */
[----:B------:R-:W5:Y:S05]  /*d620*/  LDSM.16.M88.4 R184, [R230+-0x7000] ;  /* 0xff900000e6b8783b */ /* 0x000f6a0000000200 */
[----:B------:R-:W-:Y:S02]  /*d630*/  LDSM.16.M88.4 R208, [R229+0x3000] ;  /* 0x00300000e5d0783b */ /* 0x000fe40000000200 */
[C---:B-1----:R-:W-:Y:S08]  /*d640*/  HMMA.16816.F32.BF16 R4, R192.reuse, R196, R4 ;  /* 0x000000c4c004723c */ /* 0x042ff00000041804 */
        /* <DEDUP_REMOVED lines=16> */
[----:B------:R-:W1:Y:S05]  /*d750*/  LDSM.16.M88.4 R192, [R229+0x5000] ;  /* 0x00500000e5c0783b */ /* 0x000e6a0000000200 */
[----:B------:R-:W1:Y:S02]  /*d760*/  LDSM.16.M88.4 R196, [R229+0x5800] ;  /* 0x00580000e5c4783b */ /* 0x000e640000000200 */
[C---:B--2---:R-:W-:Y:S08]  /*d770*/  HMMA.16816.F32.BF16 R4, R200.reuse, R208, R4 ;  /* 0x000000d0c804723c */ /* 0x044ff00000041804 */
[C---:B------:R-:W-:Y:S01]  /*d780*/  HMMA.16816.F32.BF16 R8, R200.reuse, R210, R8 ;  /* 0x000000d2c808723c */ /* 0x040fe20000041808 */
[----:B------:R-:W-:Y:S07]  /*d790*/  LDSM.16.M88.4 R208, [R0] ;  /* 0x0000000000d0783b */ /* 0x000fee0000000200 */
[C---:B---3--:R-:W-:Y:S08]  /*d7a0*/  HMMA.16816.F32.BF16 R12, R200.reuse, R204, R12 ;  /* 0x000000ccc80c723c */ /* 0x048ff0000004180c */
[C---:B------:R-:W-:Y:S01]  /*d7b0*/  HMMA.16816.F32.BF16 R16, R200.reuse, R206, R16 ;  /* 0x000000cec810723c */ /* 0x040fe20000041810 */
[----:B------:R-:W2:Y:S07]  /*d7c0*/  LDSM.16.M88.4 R204, [R240+0x4000] ;  /* 0x00400000f0cc783b */ /* 0x000eae0000000200 */
[C---:B----4-:R-:W-:Y:S08]  /*d7d0*/  HMMA.16816.F32.BF16 R20, R200.reuse, R188, R20 ;  /* 0x000000bcc814723c */ /* 0x050ff00000041814 */
[C---:B------:R-:W-:Y:S01]  /*d7e0*/  HMMA.16816.F32.BF16 R24, R200.reuse, R190, R24 ;  /* 0x000000bec818723c */ /* 0x040fe20000041818 */
[----:B------:R-:W3:Y:S07]  /*d7f0*/  LDSM.16.M88.4 R188, [R172] ;  /* 0x00000000acbc783b */ /* 0x000eee0000000200 */
[C---:B-----5:R-:W-:Y:S08]  /*d800*/  HMMA.16816.F32.BF16 R28, R200.reuse, R184, R28 ;  /* 0x000000b8c81c723c */ /* 0x060ff0000004181c */
[C---:B------:R-:W-:Y:S01]  /*d810*/  HMMA.16816.F32.BF16 R32, R200.reuse, R186, R32 ;  /* 0x000000bac820723c */ /* 0x040fe20000041820 */
[----:B------:R-:W4:Y:S07]  /*d820*/  LDSM.16.M88.4 R184, [R173] ;  /* 0x00000000adb8783b */ /* 0x000f2e0000000200 */
[C---:B-1----:R-:W-:Y:S08]  /*d830*/  HMMA.16816.F32.BF16 R36, R200.reuse, R192, R36 ;  /* 0x000000c0c824723c */ /* 0x042ff00000041824 */
[C---:B------:R-:W-:Y:S01]  /*d840*/  HMMA.16816.F32.BF16 R40, R200.reuse, R194, R40 ;  /* 0x000000c2c828723c */ /* 0x040fe20000041828 */
[----:B------:R-:W1:Y:S07]  /*d850*/  LDSM.16.M88.4 R192, [R216] ;  /* 0x00000000d8c0783b */ /* 0x000e6e0000000200 */
[C---:B------:R-:W-:Y:S08]  /*d860*/  HMMA.16816.F32.BF16 R44, R200.reuse, R196, R44 ;  /* 0x000000c4c82c723c */ /* 0x040ff0000004182c */
[----:B------:R-:W-:Y:S01]  /*d870*/  HMMA.16816.F32.BF16 R48, R200, R198, R48 ;  /* 0x000000c6c830723c */ /* 0x000fe20000041830 */
[----:B------:R-:W5:Y:S05]  /*d880*/  LDSM.16.M88.4 R196, [R217] ;  /* 0x00000000d9c4783b */ /* 0x000f6a0000000200 */
[----:B------:R-:W1:Y:S02]  /*d890*/  LDSM.16.M88.4 R200, [R218] ;  /* 0x00000000dac8783b */ /* 0x000e640000000200 */
        /* <DEDUP_REMOVED lines=12> */
[C---:B-----5:R-:W-:Y:S08]  /*d960*/  HMMA.16816.F32.BF16 R36, R204.reuse, R196, R36 ;  /* 0x000000c4cc24723c */ /* 0x060ff00000041824 */
[C---:B------:R-:W-:Y:S01]  /*d970*/  HMMA.16816.F32.BF16 R40, R204.reuse, R198, R40 ;  /* 0x000000c6cc28723c */ /* 0x040fe20000041828 */
[----:B------:R-:W5:Y:S07]  /*d980*/  LDSM.16.M88.4 R196, [R231+0x5000] ;  /* 0x00500000e7c4783b */ /* 0x000f6e0000000200 */
[C---:B------:R-:W-:Y:S08]  /*d990*/  HMMA.16816.F32.BF16 R44, R204.reuse, R200, R44 ;  /* 0x000000c8cc2c723c */ /* 0x040ff0000004182c */
[----:B------:R-:W-:Y:S01]  /*d9a0*/  HMMA.16816.F32.BF16 R48, R204, R202, R48 ;  /* 0x000000cacc30723c */ /* 0x000fe20000041830 */
[----:B------:R-:W1:Y:S05]  /*d9b0*/  LDSM.16.M88.4 R200, [R231+0x5800] ;  /* 0x00580000e7c8783b */ /* 0x000e6a0000000200 */
[----:B------:R-:W-:Y:S02]  /*d9c0*/  LDSM.16.M88.4 R204, [R241+0x4000] ;  /* 0x00400000f1cc783b */ /* 0x000fe40000000200 */
[C---:B--2---:R-:W-:Y:S08]  /*d9d0*/  HMMA.16816.F32.BF16 R4, R208.reuse, R212, R4 ;  /* 0x000000d4d004723c */ /* 0x044ff00000041804 */
[C---:B------:R-:W-:Y:S01]  /*d9e0*/  HMMA.16816.F32.BF16 R8, R208.reuse, R214, R8 ;  /* 0x000000d6d008723c */ /* 0x040fe20000041808 */
[----:B------:R-:W2:Y:S07]  /*d9f0*/  LDSM.16.M88.4 R212, [R230+-0x6000] ;  /* 0xffa00000e6d4783b */ /* 0x000eae0000000200 */
[C---:B---3--:R-:W-:Y:S08]  /*da00*/  HMMA.16816.F32.BF16 R12, R208.reuse, R188, R12 ;  /* 0x000000bcd00c723c */ /* 0x048ff0000004180c */
[C---:B------:R-:W-:Y:S01]  /*da10*/  HMMA.16816.F32.BF16 R16, R208.reuse, R190, R16 ;  /* 0x000000bed010723c */ /* 0x040fe20000041810 */
[----:B------:R-:W3:Y:S07]  /*da20*/  LDSM.16.M88.4 R188, [R230+-0x5800] ;  /* 0xffa80000e6bc783b */ /* 0x000eee0000000200 */
[C---:B----4-:R-:W-:Y:S08]  /*da30*/  HMMA.16816.F32.BF16 R20, R208.reuse, R184, R20 ;  /* 0x000000b8d014723c */ /* 0x050ff00000041814 */
[C---:B------:R-:W-:Y:S01]  /*da40*/  HMMA.16816.F32.BF16 R24, R208.reuse, R186, R24 ;  /* 0x000000bad018723c */ /* 0x040fe20000041818 */
[----:B------:R-:W4:Y:S07]  /*da50*/  LDSM.16.M88.4 R184, [R230+-0x5000] ;  /* 0xffb00000e6b8783b */ /* 0x000f2e0000000200 */
[C---:B-1----:R-:W-:Y:S08]  /*da60*/  HMMA.16816.F32.BF16 R28, R208.reuse, R192, R28 ;  /* 0x000000c0d01c723c */ /* 0x042ff0000004181c */
[C---:B------:R-:W-:Y:S01]  /*da70*/  HMMA.16816.F32.BF16 R32, R208.reuse, R194, R32 ;  /* 0x000000c2d020723c */ /* 0x040fe20000041820 */
[----:B------:R-:W1:Y:S07]  /*da80*/  LDSM.16.M88.4 R192, [R230+-0x4800] ;  /* 0xffb80000e6c0783b */ /* 0x000e6e0000000200 */
[C---:B-----5:R-:W-:Y:S08]  /*da90*/  HMMA.16816.F32.BF16 R36, R208.reuse, R196, R36 ;  /* 0x000000c4d024723c */ /* 0x060ff00000041824 */
[C---:B------:R-:W-:Y:S01]  /*daa0*/  HMMA.16816.F32.BF16 R40, R208.reuse, R198, R40 ;  /* 0x000000c6d028723c */ /* 0x040fe20000041828 */
[----:B------:R-:W5:Y:S07]  /*dab0*/  LDSM.16.M88.4 R196, [R230+-0x4000] ;  /* 0xffc00000e6c4783b */ /* 0x000f6e0000000200 */
[C---:B------:R-:W-:Y:S08]  /*dac0*/  HMMA.16816.F32.BF16 R44, R208.reuse, R200, R44 ;  /* 0x000000c8d02c723c */ /* 0x040ff0000004182c */
[----:B------:R-:W-:Y:S01]  /*dad0*/  HMMA.16816.F32.BF16 R48, R208, R202, R48 ;  /* 0x000000cad030723c */ /* 0x000fe20000041830 */
[----:B------:R-:W-:Y:S05]  /*dae0*/  LDSM.16.M88.4 R200, [R239+0x8000] ;  /* 0x00800000efc8783b */ /* 0x000fea0000000200 */
[----:B------:R-:W-:Y:S02]  /*daf0*/  LDSM.16.M88.4 R208, [R229+0x6000] ;  /* 0x00600000e5d0783b */ /* 0x000fe40000000200 */
[C---:B--2---:R-:W-:Y:S08]  /*db00*/  HMMA.16816.F32.BF16 R4, R204.reuse, R212, R4 ;  /* 0x000000d4cc04723c */ /* 0x044ff00000041804 */
[C---:B------:R-:W-:Y:S01]  /*db10*/  HMMA.16816.F32.BF16 R8, R204.reuse, R214, R8 ;  /* 0x000000d6cc08723c */ /* 0x040fe20000041808 */
[----:B------:R-:W-:Y:S05]  /*db20*/  LDSM.16.M88.4 R212, [R219] ;  /* 0x00000000dbd4783b */ /* 0x000fea0000000200 */
[----:B------:R-:W-:Y:S02]  /*db30*/  LDSM.16.M88.4 R216, [R220] ;  /* 0x00000000dcd8783b */ /* 0x000fe40000000200 */
[C---:B---3--:R-:W-:Y:S08]  /*db40*/  HMMA.16816.F32.BF16 R12, R204.reuse, R188, R12 ;  /* 0x000000bccc0c723c */ /* 0x048ff0000004180c */
[C---:B------:R-:W-:Y:S01]  /*db50*/  HMMA.16816.F32.BF16 R16, R204.reuse, R190, R16 ;  /* 0x000000becc10723c */ /* 0x040fe20000041810 */
[----:B------:R-:W2:Y:S07]  /*db60*/  LDSM.16.M88.4 R188, [R230+-0x3800] ;  /* 0xffc80000e6bc783b */ /* 0x000eae0000000200 */
[C---:B----4-:R-:W-:Y:S08]  /*db70*/  HMMA.16816.F32.BF16 R20, R204.reuse, R184, R20 ;  /* 0x000000b8cc14723c */ /* 0x050ff00000041814 */
[C---:B------:R-:W-:Y:S01]  /*db80*/  HMMA.16816.F32.BF16 R24, R204.reuse, R186, R24 ;  /* 0x000000bacc18723c */ /* 0x040fe20000041818 */
[----:B------:R-:W3:Y:S07]  /*db90*/  LDSM.16.M88.4 R184, [R229+0x6800] ;  /* 0x00680000e5b8783b */ /* 0x000eee0000000200 */
[C---:B-1----:R-:W-:Y:S08]  /*dba0*/  HMMA.16816.F32.BF16 R28, R204.reuse, R192, R28 ;  /* 0x000000c0cc1c723c */ /* 0x042ff0000004181c */
[C---:B------:R-:W-:Y:S01]  /*dbb0*/  HMMA.16816.F32.BF16 R32, R204.reuse, R194, R32 ;  /* 0x000000c2cc20723c */ /* 0x040fe20000041820 */
[----:B------:R-:W1:Y:S07]  /*dbc0*/  LDSM.16.M88.4 R192, [R229+0x7000] ;  /* 0x00700000e5c0783b */ /* 0x000e6e0000000200 */
[C---:B-----5:R-:W-:Y:S08]  /*dbd0*/  HMMA.16816.F32.BF16 R36, R204.reuse, R196, R36 ;  /* 0x000000c4cc24723c */ /* 0x060ff00000041824 */
[C---:B------:R-:W-:Y:S01]  /*dbe0*/  HMMA.16816.F32.BF16 R40, R204.reuse, R198, R40 ;  /* 0x000000c6cc28723c */ /* 0x040fe20000041828 */
[----:B------:R-:W4:Y:S07]  /*dbf0*/  LDSM.16.M88.4 R196, [R229+0x7800] ;  /* 0x00780000e5c4783b */ /* 0x000f2e0000000200 */
[C---:B--2---:R-:W-:Y:S08]  /*dc00*/  HMMA.16816.F32.BF16 R44, R204.reuse, R188, R44 ;  /* 0x000000bccc2c723c */ /* 0x044ff0000004182c */
[----:B------:R-:W-:Y:S01]  /*dc10*/  HMMA.16816.F32.BF16 R48, R204, R190, R48 ;  /* 0x000000becc30723c */ /* 0x000fe20000041830 */
[----:B------:R-:W2:Y:S05]  /*dc20*/  LDSM.16.M88.4 R188, [R229+0x8000] ;  /* 0x00800000e5bc783b */ /* 0x000eaa0000000200 */
[----:B------:R-:W5:Y:S02]  /*dc30*/  LDSM.16.M88.4 R204, [R229+0x8800] ;  /* 0x00880000e5cc783b */ /* 0x000f640000000200 */
[C---:B------:R-:W-:Y:S08]  /*dc40*/  HMMA.16816.F32.BF16 R4, R200.reuse, R208, R4 ;  /* 0x000000d0c804723c */ /* 0x040ff00000041804 */
[C---:B------:R-:W-:Y:S01]  /*dc50*/  HMMA.16816.F32.BF16 R8, R200.reuse, R210, R8 ;  /* 0x000000d2c808723c */ /* 0x040fe20000041808 */
[----:B------:R-:W2:Y:S07]  /*dc60*/  LDSM.16.M88.4 R208, [R240+0x8000] ;  /* 0x00800000f0d0783b */ /* 0x000eae0000000200 */
[C---:B---3--:R-:W-:Y:S08]  /*dc70*/  HMMA.16816.F32.BF16 R12, R200.reuse, R184, R12 ;  /* 0x000000b8c80c723c */ /* 0x048ff0000004180c */
[C---:B------:R-:W-:Y:S01]  /*dc80*/  HMMA.16816.F32.BF16 R16, R200.reuse, R186, R16 ;  /* 0x000000bac810723c */ /* 0x040fe20000041810 */
[----:B------:R-:W3:Y:S07]  /*dc90*/  LDSM.16.M88.4 R184, [R221] ;  /* 0x00000000ddb8783b */ /* 0x000eee0000000200 */
[C---:B-1----:R-:W-:Y:S08]  /*dca0*/  HMMA.16816.F32.BF16 R20, R200.reuse, R192, R20 ;  /* 0x000000c0c814723c */ /* 0x042ff00000041814 */
[C---:B------:R-:W-:Y:S01]  /*dcb0*/  HMMA.16816.F32.BF16 R24, R200.reuse, R194, R24 ;  /* 0x000000c2c818723c */ /* 0x040fe20000041818 */
[----:B------:R-:W1:Y:S05]  /*dcc0*/  LDSM.16.M88.4 R192, [R222] ;  /* 0x00000000dec0783b */ /* 0x000e6a0000000200 */
[----:B------:R-:W1:Y:S02]  /*dcd0*/  LDSM.16.M88.4 R220, [R223] ;  /* 0x00000000dfdc783b */ /* 0x000e640000000200 */
[C---:B----4-:R-:W-:Y:S08]  /*dce0*/  HMMA.16816.F32.BF16 R28, R200.reuse, R196, R28 ;  /* 0x000000c4c81c723c */ /* 0x050ff0000004181c */
[C---:B------:R-:W-:Y:S01]  /*dcf0*/  HMMA.16816.F32.BF16 R32, R200.reuse, R198, R32 ;  /* 0x000000c6c820723c */ /* 0x040fe20000041820 */
[----:B------:R-:W4:Y:S07]  /*dd00*/  LDSM.16.M88.4 R196, [R224] ;  /* 0x00000000e0c4783b */ /* 0x000f2e0000000200 */
[C---:B--2---:R-:W-:Y:S08]  /*dd10*/  HMMA.16816.F32.BF16 R36, R200.reuse, R188, R36 ;  /* 0x000000bcc824723c */ /* 0x044ff00000041824 */
[C---:B------:R-:W-:Y:S01]  /*dd20*/  HMMA.16816.F32.BF16 R40, R200.reuse, R190, R40 ;  /* 0x000000bec828723c */ /* 0x040fe20000041828 */
[----:B------:R-:W-:Y:S07]  /*dd30*/  LDSM.16.M88.4 R188, [R242+0x8000] ;  /* 0x00800000f2bc783b */ /* 0x000fee0000000200 */
[C---:B-----5:R-:W-:Y:S08]  /*dd40*/  HMMA.16816.F32.BF16 R44, R200.reuse, R204, R44 ;  /* 0x000000ccc82c723c */ /* 0x060ff0000004182c */
[----:B------:R-:W-:Y:S01]  /*dd50*/  HMMA.16816.F32.BF16 R48, R200, R206, R48 ;  /* 0x000000cec830723c */ /* 0x000fe20000041830 */
[----:B------:R-:W2:Y:S05]  /*dd60*/  LDSM.16.M88.4 R200, [R231+0x6000] ;  /* 0x00600000e7c8783b */ /* 0x000eaa0000000200 */
[----:B------:R-:W5:Y:S02]  /*dd70*/  LDSM.16.M88.4 R204, [R231+0x6800] ;  /* 0x00680000e7cc783b */ /* 0x000f640000000200 */
[C---:B------:R-:W-:Y:S08]  /*dd80*/  HMMA.16816.F32.BF16 R4, R208.reuse, R212, R4 ;  /* 0x000000d4d004723c */ /* 0x040ff00000041804 */
[C---:B------:R-:W-:Y:S01]  /*dd90*/  HMMA.16816.F32.BF16 R8, R208.reuse, R214, R8 ;  /* 0x000000d6d008723c */ /* 0x040fe20000041808 */
[----:B------:R-:W-:Y:S07]  /*dda0*/  LDSM.16.M88.4 R212, [R231+0x8000] ;  /* 0x00800000e7d4783b */ /* 0x000fee0000000200 */
[C---:B------:R-:W-:Y:S08]  /*ddb0*/  HMMA.16816.F32.BF16 R12, R208.reuse, R216, R12 ;  /* 0x000000d8d00c723c */ /* 0x040ff0000004180c */
[C---:B------:R-:W-:Y:S01]  /*ddc0*/  HMMA.16816.F32.BF16 R16, R208.reuse, R218, R16 ;  /* 0x000000dad010723c */ /* 0x040fe20000041810 */
[----:B------:R-:W-:Y:S07]  /*ddd0*/  LDSM.16.M88.4 R216, [R230+-0x3000] ;  /* 0xffd00000e6d8783b */ /* 0x000fee0000000200 */
        /* <DEDUP_REMOVED lines=8> */
[----:B------:R-:W-:Y:S07]  /*de60*/  LDSM.16.M88.4 R220, [R230+-0x2800] ;  /* 0xffd80000e6dc783b */ /* 0x000fee0000000200 */
[C---:B----4-:R-:W-:Y:S08]  /*de70*/  HMMA.16816.F32.BF16 R44, R208.reuse, R196, R44 ;  /* 0x000000c4d02c723c */ /* 0x050ff0000004182c */
[----:B------:R-:W-:Y:S01]  /*de80*/  HMMA.16816.F32.BF16 R48, R208, R198, R48 ;  /* 0x000000c6d030723c */ /* 0x000fe20000041830 */
[----:B------:R-:W4:Y:S05]  /*de90*/  LDSM.16.M88.4 R196, [R231+0x8800] ;  /* 0x00880000e7c4783b */ /* 0x000f2a0000000200 */
[----:B------:R-:W1:Y:S02]  /*dea0*/  LDSM.16.M88.4 R208, [R241+0x8000] ;  /* 0x00800000f1d0783b */ /* 0x000e640000000200 */
[C---:B--2---:R-:W-:Y:S08]  /*deb0*/  HMMA.16816.F32.BF16 R4, R188.reuse, R200, R4 ;  /* 0x000000c8bc04723c */ /* 0x044ff00000041804 */
[C---:B------:R-:W-:Y:S01]  /*dec0*/  HMMA.16816.F32.BF16 R8, R188.reuse, R202, R8 ;  /* 0x000000cabc08723c */ /* 0x040fe20000041808 */
[----:B------:R-:W2:Y:S07]  /*ded0*/  LDSM.16.M88.4 R200, [R230+-0x2000] ;  /* 0xffe00000e6c8783b */ /* 0x000eae0000000200 */
[C---:B-----5:R-:W-:Y:S08]  /*dee0*/  HMMA.16816.F32.BF16 R12, R188.reuse, R204, R12 ;  /* 0x000000ccbc0c723c */ /* 0x060ff0000004180c */
[C---:B------:R-:W-:Y:S01]  /*def0*/  HMMA.16816.F32.BF16 R16, R188.reuse, R206, R16 ;  /* 0x000000cebc10723c */ /* 0x040fe20000041810 */
[----:B------:R-:W-:Y:S07]  /*df00*/  LDSM.16.M88.4 R204, [R229+0x9000] ;  /* 0x00900000e5cc783b */ /* 0x000fee0000000200 */
[C---:B---3--:R-:W-:Y:S08]  /*df10*/  HMMA.16816.F32.BF16 R20, R188.reuse, R184, R20 ;  /* 0x000000b8bc14723c */ /* 0x048ff00000041814 */
[C---:B------:R-:W-:Y:S01]  /*df20*/  HMMA.16816.F32.BF16 R24, R188.reuse, R186, R24 ;  /* 0x000000babc18723c */ /* 0x040fe20000041818 */
[----:B------:R-:W3:Y:S07]  /*df30*/  LDSM.16.M88.4 R184, [R230+-0x1800] ;  /* 0xffe80000e6b8783b */ /* 0x000eee0000000200 */
[C---:B-1----:R-:W-:Y:S08]  /*df40*/  HMMA.16816.F32.BF16 R28, R188.reuse, R192, R28 ;  /* 0x000000c0bc1c723c */ /* 0x042ff0000004181c */
[C---:B------:R-:W-:Y:S01]  /*df50*/  HMMA.16816.F32.BF16 R32, R188.reuse, R194, R32 ;  /* 0x000000c2bc20723c */ /* 0x040fe20000041820 */
[----:B------:R-:W-:Y:S07]  /*df60*/  LDSM.16.M88.4 R192, [R230+-0x800] ;  /* 0xfff80000e6c0783b */ /* 0x000fee0000000200 */
[C---:B------:R-:W-:Y:S08]  /*df70*/  HMMA.16816.F32.BF16 R36, R188.reuse, R212, R36 ;  /* 0x000000d4bc24723c */ /* 0x040ff00000041824 */
[C---:B------:R-:W-:Y:S01]  /*df80*/  HMMA.16816.F32.BF16 R40, R188.reuse, R214, R40 ;  /* 0x000000d6bc28723c */ /* 0x040fe20000041828 */
[----:B------:R-:W-:Y:S07]  /*df90*/  LDSM.16.M88.4 R212, [R229+0x9800] ;  /* 0x00980000e5d4783b */ /* 0x000fee0000000200 */
[C---:B----4-:R-:W-:Y:S08]  /*dfa0*/  HMMA.16816.F32.BF16 R44, R188.reuse, R196, R44 ;  /* 0x000000c4bc2c723c */ /* 0x050ff0000004182c */
[----:B------:R-:W-:Y:S01]  /*dfb0*/  HMMA.16816.F32.BF16 R48, R188, R198, R48 ;  /* 0x000000c6bc30723c */ /* 0x000fe20000041830 */
[----:B------:R-:W1:Y:S05]  /*dfc0*/  LDSM.16.M88.4 R188, [R230+-0x1000] ;  /* 0xfff00000e6bc783b */ /* 0x000e6a0000000200 */
[----:B------:R-:W4:Y:S02]  /*dfd0*/  LDSM.16.M88.4 R196, [R239+0xc000] ;  /* 0x00c00000efc4783b */ /* 0x000f240000000200 */
        /* <DEDUP_REMOVED lines=17> */
[----:B------:R-:W1:Y:S05]  /*e0f0*/  LDSM.16.M88.4 R192, [R225] ;  /* 0x00000000e1c0783b */ /* 0x000e6a0000000200 */
[----:B------:R-:W-:Y:S02]  /*e100*/  LDSM.16.M88.4 R208, [R236] ;  /* 0x00000000ecd0783b */ /* 0x000fe40000000200 */
[C---:B----4-:R-:W-:Y:S08]  /*e110*/  HMMA.16816.F32.BF16 R4, R196.reuse, R204, R4 ;  /* 0x000000ccc404723c */ /* 0x050ff00000041804 */
[C---:B------:R-:W-:Y:S01]  /*e120*/  HMMA.16816.F32.BF16 R8, R196.reuse, R206, R8 ;  /* 0x000000cec408723c */ /* 0x040fe20000041808 */
[----:B------:R-:W-:Y:S07]  /*e130*/  LDSM.16.M88.4 R204, [R227] ;  /* 0x00000000e3cc783b */ /* 0x000fee0000000200 */
[C---:B------:R-:W-:Y:S08]  /*e140*/  HMMA.16816.F32.BF16 R12, R196.reuse, R212, R12 ;  /* 0x000000d4c40c723c */ /* 0x040ff0000004180c */
[C---:B------:R-:W-:Y:S01]  /*e150*/  HMMA.16816.F32.BF16 R16, R196.reuse, R214, R16 ;  /* 0x000000d6c410723c */ /* 0x040fe20000041810 */
[----:B------:R-:W-:Y:S07]  /*e160*/  LDSM.16.M88.4 R212, [R237] ;  /* 0x00000000edd4783b */ /* 0x000fee0000000200 */
[C---:B--2---:R-:W-:Y:S08]  /*e170*/  HMMA.16816.F32.BF16 R20, R196.reuse, R200, R20 ;  /* 0x000000c8c414723c */ /* 0x044ff00000041814 */
[C---:B------:R-:W-:Y:S01]  /*e180*/  HMMA.16816.F32.BF16 R24, R196.reuse, R202, R24 ;  /* 0x000000cac418723c */ /* 0x040fe20000041818 */
[----:B------:R-:W2:Y:S05]  /*e190*/  LDSM.16.M88.4 R200, [R226] ;  /* 0x00000000e2c8783b */ /* 0x000eaa0000000200 */
[----:B------:R-:W-:Y:S02]  /*e1a0*/  LDSM.16.M88.4 R224, [R231+0x9000] ;  /* 0x00900000e7e0783b */ /* 0x000fe40000000200 */
[C---:B------:R-:W-:Y:S08]  /*e1b0*/  HMMA.16816.F32.BF16 R28, R196.reuse, R216, R28 ;  /* 0x000000d8c41c723c */ /* 0x040ff0000004181c */
[C---:B------:R-:W-:Y:S01]  /*e1c0*/  HMMA.16816.F32.BF16 R32, R196.reuse, R218, R32 ;  /* 0x000000dac420723c */ /* 0x040fe20000041820 */
[----:B------:R-:W4:Y:S07]  /*e1d0*/  LDSM.16.M88.4 R216, [R238] ;  /* 0x00000000eed8783b */ /* 0x000f2e0000000200 */
[C---:B------:R-:W-:Y:S08]  /*e1e0*/  HMMA.16816.F32.BF16 R36, R196.reuse, R220, R36 ;  /* 0x000000dcc424723c */ /* 0x040ff00000041824 */
[C---:B------:R-:W-:Y:S01]  /*e1f0*/  HMMA.16816.F32.BF16 R40, R196.reuse, R222, R40 ;  /* 0x000000dec428723c */ /* 0x040fe20000041828 */
[----:B------:R-:W5:Y:S07]  /*e200*/  LDSM.16.M88.4 R220, [R242+0xc000] ;  /* 0x00c00000f2dc783b */ /* 0x000f6e0000000200 */
[C---:B---3--:R-:W-:Y:S08]  /*e210*/  HMMA.16816.F32.BF16 R44, R196.reuse, R184, R44 ;  /* 0x000000b8c42c723c */ /* 0x048ff0000004182c */
[----:B------:R-:W-:Y:S01]  /*e220*/  HMMA.16816.F32.BF16 R48, R196, R186, R48 ;  /* 0x000000bac430723c */ /* 0x000fe20000041830 */
[----:B------:R-:W3:Y:S05]  /*e230*/  LDSM.16.M88.4 R184, [R231+0x9800] ;  /* 0x00980000e7b8783b */ /* 0x000eea0000000200 */
[----:B------:R-:W3:Y:S02]  /*e240*/  LDSM.16.M88.4 R196, [R231+0xa000] ;  /* 0x00a00000e7c4783b */ /* 0x000ee40000000200 */
        /* <DEDUP_REMOVED lines=17> */
[----:B------:R-:W-:Y:S05]  /*e360*/  LDSM.16.M88.4 R188, [R230] ;  /* 0x00000000e6bc783b */ /* 0x000fea0000000200 */
[----:B------:R-:W-:Y:S02]  /*e370*/  LDSM.16.M88.4 R216, [R230+0x1800] ;  /* 0x00180000e6d8783b */ /* 0x000fe40000000200 */
[C---:B-----5:R-:W-:Y:S08]  /*e380*/  HMMA.16816.F32.BF16 R4, R220.reuse, R224, R4 ;  /* 0x000000e0dc04723c */ /* 0x060ff00000041804 */
[C---:B------:R-:W-:Y:S01]  /*e390*/  HMMA.16816.F32.BF16 R8, R220.reuse, R226, R8 ;  /* 0x000000e2dc08723c */ /* 0x040fe20000041808 */
[----:B------:R-:W-:Y:S07]  /*e3a0*/  LDSM.16.M88.4 R224, [R230+0x2000] ;  /* 0x00200000e6e0783b */ /* 0x000fee0000000200 */
[C---:B---3--:R-:W-:Y:S08]  /*e3b0*/  HMMA.16816.F32.BF16 R12, R220.reuse, R184, R12 ;  /* 0x000000b8dc0c723c */ /* 0x048ff0000004180c */
[C---:B------:R-:W-:Y:S01]  /*e3c0*/  HMMA.16816.F32.BF16 R16, R220.reuse, R186, R16 ;  /* 0x000000badc10723c */ /* 0x040fe20000041810 */
[----:B------:R-:W3:Y:S07]  /*e3d0*/  LDSM.16.M88.4 R184, [R241+0xc000] ;  /* 0x00c00000f1b8783b */ /* 0x000eee0000000200 */
[C---:B------:R-:W-:Y:S08]  /*e3e0*/  HMMA.16816.F32.BF16 R20, R220.reuse, R196, R20 ;  /* 0x000000c4dc14723c */ /* 0x040ff00000041814 */
[C---:B------:R-:W-:Y:S01]  /*e3f0*/  HMMA.16816.F32.BF16 R24, R220.reuse, R198, R24 ;  /* 0x000000c6dc18723c */ /* 0x040fe20000041818 */
[----:B------:R-:W4:Y:S01]  /*e400*/  LDSM.16.M88.4 R196, [R230+0x2800] ;  /* 0x00280000e6c4783b */ /* 0x000f220000000200 */
[----:B------:R-:W-:Y:S04]  /*e410*/  DEPBAR.LE SB0, 0x0 ;  /* 0x000080000000791a */ /* 0x000fe80000000000 */
[----:B------:R-:W-:Y:S02]  /*e420*/  BAR.SYNC.DEFER_BLOCKING 0x0 ;  /* 0x0000000000007b1d */ /* 0x000fe40000010000 */
        /* <DEDUP_REMOVED lines=25> */
[----:B------:R-:W-:Y:S01]  /*e5c0*/  IMAD.MOV.U32 R246, RZ, RZ, RZ ;  /* 0x000000fffff67224 */ /* 0x000fe200078e00ff */
[----:B------:R-:W-:Y:S01]  /*e5d0*/  SHF.R.S32.HI R185, RZ, 0x1f, R245 ;  /* 0x0000001fffb97819 */ /* 0x000fe200000114f5 */
[----:B------:R-:W-:Y:S01]  /*e5e0*/  IMAD.SHL.U32 R196, R249, 0x2, RZ ;  /* 0x00000002f9c47824 */ /* 0x000fe200078e00ff */
[----:B------:R-:W-:Y:S01]  /*e5f0*/  ISETP.NE.AND P2, PT, R0, 0x1, PT ;  /* 0x000000010000780c */ /* 0x000fe20003f45270 */
[----:B------:R-:W-:Y:S01]  /*e600*/  IMAD.SHL.U32 R195, R251, 0x2, RZ ;  /* 0x00000002fbc37824 */ /* 0x000fe200078e00ff */
[C---:B------:R-:W-:Y:S01]  /*e610*/  SHF.L.U64.HI R186, R252.reuse, 0x1, R186 ;  /* 0x00000001fcba7819 */ /* 0x040fe200000102ba */
[----:B------:R-:W-:Y:S01]  /*e620*/  IMAD.SHL.U32 R194, R252, 0x2, RZ ;  /* 0x00000002fcc27824 */ /* 0x000fe200078e00ff */
[C---:B------:R-:W-:Y:S01]  /*e630*/  SHF.L.U64.HI R185, R245.reuse, 0x1, R185 ;  /* 0x00000001f5b97819 */ /* 0x040fe200000102b9 */
[----:B------:R-:W-:Y:S01]  /*e640*/  IMAD.SHL.U32 R189, R245, 0x2, RZ ;  /* 0x00000002f5bd7824 */ /* 0x000fe200078e00ff */
[----:B------:R-:W3:Y:S04]  /*e650*/  LDL R3, [R1+0x10] ;  /* 0x0000100001037983 */ /* 0x000ee80000100800 */
[----:B------:R-:W4:Y:S06]  /*e660*/  LDL.64 R172, [R1+0x28] ;  /* 0x0000280001ac7983 */ /* 0x000f2c0000100a00 */
        /* <DEDUP_REMOVED lines=15> */
[----:B------:R-:W-:Y:S01]  /*e760*/  SHF.R.S32.HI R250, RZ, 0x1f, R250 ;  /* 0x0000001ffffa7819 */ /* 0x000fe200000114fa */
[----:B------:R-:W-:Y:S01]  /*e770*/  IMAD.WIDE.U32 R2, R248, c[0x0][0x1e0], RZ ;  /* 0x00007800f8027a25 */ /* 0x000fe200078e00ff */
[----:B------:R-:W-:Y:S01]  /*e780*/  SHF.R.S32.HI R0, RZ, 0x1f, R248 ;  /* 0x0000001fff007819 */ /* 0x000fe200000114f8 */
[----:B------:R-:W2:Y:S01]  /*e790*/  @!P6 LDG.E R246, [R172.64] ;  /* 0x00000006acf6e981 */ /* 0x000ea2000c1e1900 */
[----:B------:R-:W-:Y:S03]  /*e7a0*/  SHF.L.U64.HI R188, R249, 0x1, R250 ;  /* 0x00000001f9bc7819 */ /* 0x000fe600000102fa */
        /* <DEDUP_REMOVED lines=13> */
.L_x_3406:
[----:B------:R-:W-:-:S05]  /*e880*/  BRA.DIV ~URZ, `(.L_x_3354) ;  /* 0x000080627f007947 */ /* 0x000fca000b800000 */
[----:B------:R-:W3:Y:S01]  /*e890*/  SHFL.IDX PT, R0, R184, RZ, 0x181f ;  /* 0x00181fffb8007589 */ /* 0x000ee200000e0000 */
[C---:B------:R-:W-:Y:S02]  /*e8a0*/  IADD3 R190, -R244.reuse, 0x10, RZ ;  /* 0x00000010f4be7810 */ /* 0x040fe40007ffe1ff */
[----:B------:R-:W-:Y:S02]  /*e8b0*/  ISETP.NE.U32.AND P2, PT, R244, RZ, PT ;  /* 0x000000fff400720c */ /* 0x000fe40003f45070 */
[----:B------:R-:W-:Y:S04]  /*e8c0*/  LOP3.LUT R190, R190, 0xf, RZ, 0xc0, !PT ;  /* 0x0000000fbebe7812 */ /* 0x000fe800078ec0ff */
[----:B---3--:R-:W-:Y:S04]  /*e8d0*/  IADD3 R2, P1, P0, R190, R0, R189 ;  /* 0x00000000be027210 */ /* 0x008fe8000783e0bd */
[----:B--2---:R-:W-:Y:S02]  /*e8e0*/  IADD3.X R3, RZ, R172, R185, P1, P0 ;  /* 0x000000acff037210 */ /* 0x004fe40000fe04b9 */
[----:B------:R-:W-:Y:S03]  /*e8f0*/  IADD3 R192, P0, R0, R194, RZ ;  /* 0x000000c200c07210 */ /* 0x000fe60007f1e0ff */
[----:B------:R-:W-:Y:S01]  /*e900*/  @!PT LDS RZ, [RZ] ;  /* 0x00000000fffff984 */ /* 0x000fe20000000800 */
[----:B------:R-:W-:Y:S01]  /*e910*/  @!PT LDS RZ, [RZ] ;  /* 0x00000000fffff984 */ /* 0x000fe20000000800 */
[----:B------:R2:W-:Y:S02]  /*e920*/  LDGSTS.E.BYPASS.LTC128B.128.ZFILL [R243+0xc100], [R2.64], P2 ;  /* 0x0c10000002f37fae */ /* 0x0005e40009141d46 */
[----:B------:R-:W-:Y:S05]  /*e930*/  IMAD.X R193, R172, 0x1, R186, P0 ;  /* 0x00000001acc17824 */ /* 0x000fea00000e06ba */
[----:B------:R3:W-:Y:S01]  /*e940*/  LDGSTS.E.BYPASS.LTC128B.128 [R243+0xf100], [R192.64], !P5 ;  /* 0x0f100000c0f37fae */ /* 0x0007e2000e901d46 */
[-C--:B--2---:R-:W-:Y:S05]  /*e950*/  IADD3 R2, P0, R0, R195.reuse, RZ ;  /* 0x000000c300027210 */ /* 0x084fea0007f1e0ff */
[----:B------:R-:W-:Y:S05]  /*e960*/  IMAD.X R3, R172, 0x1, R187, P0 ;  /* 0x00000001ac037824 */ /* 0x000fea00000e06bb */
[----:B------:R2:W-:Y:S02]  /*e970*/  LDGSTS.E.BYPASS.LTC128B.128 [R243+0x12100], [R2.64], !P4 ;  /* 0x1210000002f37fae */ /* 0x0005e4000e101d46 */
[----:B--2---:R-:W-:Y:S02]  /*e980*/  IADD3 R2, P0, R0, R196, RZ ;  /* 0x000000c400027210 */ /* 0x004fe40007f1e0ff */
[----:B------:R-:W2:Y:S03]  /*e990*/  SHFL.IDX PT, R0, R184, 0x1, 0x181f ;  /* 0x00381f00b8007f89 */ /* 0x000ea600000e0000 */
[----:B------:R-:W-:Y:S02]  /*e9a0*/  IMAD.X R3, R172, 0x1, R188, P0 ;  /* 0x00000001ac037824 */ /* 0x000fe400000e06bc */
[----:B------:R-:W-:Y:S04]  /*e9b0*/  SHFL.IDX PT, R172, R173, 0x2, 0x181f ;  /* 0x00581f00adac7f89 */ /* 0x000fe800000e0000 */
[----:B------:R4:W-:Y:S01]  /*e9c0*/  LDGSTS.E.BYPASS.LTC128B.128 [R243+0x15100], [R2.64], !P3 ;  /* 0x1510000002f37fae */ /* 0x0009e2000d901d46 */
[----:B--2---:R-:W-:Y:S03]  /*e9d0*/  IADD3 R190, P1, P0, R190, R0, R189 ;  /* 0x00000000bebe7210 */ /* 0x004fe6000783e0bd */
[----:B----4-:R-:W2:Y:S02]  /*e9e0*/  SHFL.IDX PT, R2, R173, 0x1, 0x181f ;  /* 0x00381f00ad027f89 */ /* 0x010ea400000e0000 */
[----:B--2---:R-:W-:Y:S05]  /*e9f0*/  IADD3.X R191, RZ, R2, R185, P1, P0 ;  /* 0x00000002ffbf7210 */ /* 0x004fea0000fe04b9 */
[----:B------:R2:W-:Y:S02]  /*ea00*/  LDGSTS.E.BYPASS.LTC128B.128.ZFILL [R243+0xd100], [R190.64], P2 ;  /* 0x0d100000bef37fae */ /* 0x0005e40009141d46 */
[----:B--2---:R-:W-:Y:S05]  /*ea10*/  IADD3 R190, P0, R0, R194, RZ ;  /* 0x000000c200be7210 */ /* 0x004fea0007f1e0ff */
[----:B------:R-:W-:Y:S05]  /*ea20*/  IMAD.X R191, R2, 0x1, R186, P0 ;  /* 0x0000000102bf7824 */ /* 0x000fea00000e06ba */
[----:B------:R2:W-:Y:S02]  /*ea30*/  LDGSTS.E.BYPASS.LTC128B.128 [R243+0x10100], [R190.64], !P5 ;  /* 0x10100000bef37fae */ /* 0x0005e4000e901d46 */
[----:B--2---:R-:W-:Y:S05]  /*ea40*/  IADD3 R190, P0, R0, R195, RZ ;  /* 0x000000c300be7210 */ /* 0x004fea0007f1e0ff */
[----:B------:R-:W-:Y:S01]  /*ea50*/  IMAD.X R191, R2, 0x1, R187, P0 ;  /* 0x0000000102bf7824 */ /* 0x000fe200000e06bb */
[----:B---3--:R-:W-:Y:S02]  /*ea60*/  IADD3 R192, P0, R0, R196, RZ ;  /* 0x000000c400c07210 */ /* 0x008fe40007f1e0ff */
[----:B------:R2:W3:Y:S03]  /*ea70*/  SHFL.IDX PT, R0, R184, 0x2, 0x181f ;  /* 0x00581f00b8007f89 */ /* 0x0004e600000e0000 */
[----:B------:R-:W-:Y:S01]  /*ea80*/  IMAD.X R193, R2, 0x1, R188, P0 ;  /* 0x0000000102c17824 */ /* 0x000fe200000e06bc */
[----:B------:R2:W-:Y:S04]  /*ea90*/  LDGSTS.E.BYPASS.LTC128B.128 [R243+0x13100], [R190.64], !P4 ;  /* 0x13100000bef37fae */ /* 0x0005e8000e101d46 */
[----:B------:R2:W-:Y:S03]  /*eaa0*/  LDGSTS.E.BYPASS.LTC128B.128 [R243+0x16100], [R192.64], !P3 ;  /* 0x16100000c0f37fae */ /* 0x0005e6000d901d46 */
.L_x_3407:
[C---:B--2---:R-:W-:Y:S02]  /*eab0*/  IADD3 R192, -R244.reuse, 0x10, RZ ;  /* 0x00000010f4c07810 */ /* 0x044fe40007ffe1ff */
[----:B------:R-:W-:Y:S02]  /*eac0*/  ISETP.NE.U32.AND P2, PT, R244, RZ, PT ;  /* 0x000000fff400720c */ /* 0x000fe40003f45070 */
[----:B------:R-:W-:Y:S04]  /*ead0*/  LOP3.LUT R192, R192, 0xf, RZ, 0xc0, !PT ;  /* 0x0000000fc0c07812 */ /* 0x000fe800078ec0ff */
[----:B---3--:R-:W-:Y:S04]  /*eae0*/  IADD3 R192, P1, P0, R192, R0, R189 ;  /* 0x00000000c0c07210 */ /* 0x008fe8000783e0bd */
        /* <DEDUP_REMOVED lines=14> */
.L_x_3352:
[----:B------:R-:W-:Y:S05]  /*ebd0*/  BSYNC B0 ;  /* 0x0000000000007941 */ /* 0x000fea0003800000 */
.L_x_3351:
        /* <DEDUP_REMOVED lines=50> */
[----:B-1----:R-:W1:Y:S04]  /*ef00*/  SHFL.BFLY PT, R173, R172, 0x2, 0x1f ;  /* 0x0c401f00acad7f89 */ /* 0x002e6800000e0000 */
[----:B------:R-:W2:Y:S01]  /*ef10*/  SHFL.BFLY PT, R0, R184, 0x2, 0x1f ;  /* 0x0c401f00b8007f89 */ /* 0x000ea200000e0000 */
[----:B-1----:R-:W-:Y:S02]  /*ef20*/  FMNMX.FTZ R173, R172, R173, !PT ;  /* 0x000000adacad7209 */ /* 0x002fe40007810000 */
[----:B--2---:R-:W-:Y:S03]  /*ef30*/  FMNMX.FTZ R172, R184, R0, !PT ;  /* 0x00000000b8ac7209 */ /* 0x004fe60007810000 */
[----:B------:R-:W1:Y:S04]  /*ef40*/  SHFL.BFLY PT, R2, R173, 0x1, 0x1f ;  /* 0x0c201f00ad027f89 */ /* 0x000e6800000e0000 */
[----:B------:R2:W3:Y:S01]  /*ef50*/  SHFL.BFLY PT, R0, R172, 0x1, 0x1f ;  /* 0x0c201f00ac007f89 */ /* 0x0004e200000e0000 */
[----:B-1----:R-:W-:Y:S04]  /*ef60*/  FMNMX.FTZ R173, R173, R2, !PT ;  /* 0x00000002adad7209 */ /* 0x002fe80007810000 */
.L_x_3408:
[----:B---3--:R-:W-:Y:S01]  /*ef70*/  FMNMX.FTZ R3, R0, R172, !PT ;  /* 0x000000ac00037209 */ /* 0x008fe20007810000 */
[C---:B------:R-:W-:Y:S01]  /*ef80*/  FADD.FTZ R2, -R173.reuse, R174 ;  /* 0x000000aead027221 */ /* 0x040fe20000010100 */
[----:B------:R-:W-:Y:S01]  /*ef90*/  WARPSYNC 0xffffffff ;  /* 0xffffffff00007948 */ /* 0x000fe20003800000 */
[----:B------:R-:W-:Y:S01]  /*efa0*/  FMUL.FTZ R174, R173, c[0x0][0x2d0] ;  /* 0x0000b400adae7a20 */ /* 0x000fe20000410000 */
[----:B------:R-:W1:Y:S01]  /*efb0*/  LDSM.16.MT88.4 R188, [R232] ;  /* 0x00000000e8bc783b */ /* 0x000e620000004200 */
[----:B------:R-:W-:Y:S01]  /*efc0*/  FADD.FTZ R0, -R3, R175 ;  /* 0x000000af03007221 */ /* 0x000fe20000010100 */
[----:B------:R-:W-:Y:S01]  /*efd0*/  ISETP.GT.AND P0, PT, R247, RZ, PT ;  /* 0x000000fff700720c */ /* 0x000fe20003f04270 */
[----:B------:R-:W-:Y:S02]  /*efe0*/  FMUL.FTZ R175, R3, c[0x0][0x2d0] ;  /* 0x0000b40003af7a20 */ /* 0x000fe40000410000 */
[----:B------:R-:W-:Y:S02]  /*eff0*/  FMUL.FTZ R2, R2, c[0x0][0x2d0] ;  /* 0x0000b40002027a20 */ /* 0x000fe40000410000 */
[----:B------:R-:W-:Y:S01]  /*f000*/  FMUL.FTZ R0, R0, c[0x0][0x2d0] ;  /* 0x0000b40000007a20 */ /* 0x000fe20000410000 */
[----:B------:R-:W3:Y:S01]  /*f010*/  LDL.LU R199, [R1+0x4] ;  /* 0x0000040001c77983 */ /* 0x000ee20000300800 */
[--C-:B------:R-:W-:Y:S02]  /*f020*/  FFMA.FTZ R4, R4, c[0x0][0x2d0], -R174.reuse ;  /* 0x0000b40004047a23 */ /* 0x100fe400000108ae */
[--C-:B------:R-:W-:Y:S01]  /*f030*/  FFMA.FTZ R5, R5, c[0x0][0x2d0], -R174.reuse ;  /* 0x0000b40005057a23 */ /* 0x100fe200000108ae */
[----:B------:R-:W4:Y:S01]  /*f040*/  MUFU.EX2 R2, R2 ;  /* 0x0000000200027308 */ /* 0x000f220000000800 */
[--C-:B------:R-:W-:Y:S01]  /*f050*/  FFMA.FTZ R6, R6, c[0x0][0x2d0], -R175.reuse ;  /* 0x0000b40006067a23 */ /* 0x100fe200000108af */
[----:B------:R-:W5:Y:S01]  /*f060*/  LDL.LU R197, [R1+0x8] ;  /* 0x0000080001c57983 */ /* 0x000f620000300800 */
        /* <DEDUP_REMOVED lines=22> */
[----:B--2---:R-:W-:Y:S01]  /*f1d0*/  MUFU.EX2 R172, R6 ;  /* 0x0000000600ac7308 */ /* 0x004fe20000000800 */
        /* <DEDUP_REMOVED lines=27> */
[--C-:B------:R-:W-:Y:S02]  /*f390*/  FFMA.FTZ R46, R46, c[0x0][0x2d0], -R175.reuse ;  /* 0x0000b4002e2e7a23 */ /* 0x100fe400000108af */
[--C-:B------:R-:W-:Y:S01]  /*f3a0*/  FFMA.FTZ R47, R47, c[0x0][0x2d0], -R175.reuse ;  /* 0x0000b4002f2f7a23 */ /* 0x100fe200000108af */
[----:B------:R-:W1:Y:S01]  /*f3b0*/  MUFU.EX2 R203, R11 ;  /* 0x0000000b00cb7308 */ /* 0x000e620000000800 */
[----:B------:R-:W-:Y:S01]  /*f3c0*/  FFMA.FTZ R50, R50, c[0x0][0x2d0], -R175 ;  /* 0x0000b40032327a23 */ /* 0x000fe200000108af */
[----:B------:R-:W-:Y:S08]  /*f3d0*/  MOV R175, R3 ;  /* 0x0000000300af7202 */ /* 0x000ff00000000f00 */
[----:B------:R-:W-:Y:S10]  /*f3e0*/  MUFU.EX2 R212, R16 ;  /* 0x0000001000d47308 */ /* 0x000ff40000000800 */
[----:B------:R-:W1:Y:S10]  /*f3f0*/  MUFU.EX2 R213, R17 ;  /* 0x0000001100d57308 */ /* 0x000e740000000800 */
[----:B------:R-:W-:Y:S10]  /*f400*/  MUFU.EX2 R210, R18 ;  /* 0x0000001200d27308 */ /* 0x000ff40000000800 */
[----:B------:R1:W-:Y:S10]  /*f410*/  MUFU.EX2 R211, R19 ;  /* 0x0000001300d37308 */ /* 0x0003f40000000800 */
[----:B------:R-:W-:Y:S10]  /*f420*/  MUFU.EX2 R208, R21 ;  /* 0x0000001500d07308 */ /* 0x000ff40000000800 */
[----:B------:R-:W-:Y:S01]  /*f430*/  MUFU.EX2 R206, R23 ;  /* 0x0000001700ce7308 */ /* 0x000fe20000000800 */
[----:B-1----:R-:W-:Y:S09]  /*f440*/  LDSM.16.MT88.4 R16, [R235+0x800] ;  /* 0x00080000eb10783b */ /* 0x002ff20000004200 */
[----:B------:R-:W-:Y:S10]  /*f450*/  MUFU.EX2 R207, R24 ;  /* 0x0000001800cf7308 */ /* 0x000ff40000000800 */
[----:B------:R-:W-:Y:S10]  /*f460*/  MUFU.EX2 R209, R25 ;  /* 0x0000001900d17308 */ /* 0x000ff40000000800 */
[----:B------:R-:W-:Y:S10]  /*f470*/  MUFU.EX2 R205, R26 ;  /* 0x0000001a00cd7308 */ /* 0x000ff40000000800 */
[----:B------:R1:W-:Y:S10]  /*f480*/  MUFU.EX2 R204, R27 ;  /* 0x0000001b00cc7308 */ /* 0x0003f40000000800 */
[----:B------:R2:W-:Y:S10]  /*f490*/  MUFU.EX2 R198, R14 ;  /* 0x0000000e00c67308 */ /* 0x0005f40000000800 */
[----:B------:R-:W-:Y:S01]  /*f4a0*/  MUFU.EX2 R174, R174 ;  /* 0x000000ae00ae7308 */ /* 0x000fe20000000800 */
[----:B-1----:R-:W-:Y:S09]  /*f4b0*/  LDSM.16.MT88.4 R24, [R235+0x1000] ;  /* 0x00100000eb18783b */ /* 0x002ff20000004200 */
[----:B------:R-:W-:Y:S10]  /*f4c0*/  MUFU.EX2 R51, R51 ;  /* 0x0000003300337308 */ /* 0x000ff40000000800 */
[----:B------:R-:W-:Y:S10]  /*f4d0*/  MUFU.EX2 R200, R13 ;  /* 0x0000000d00c87308 */ /* 0x000ff40000000800 */
[----:B------:R-:W1:Y:S10]  /*f4e0*/  MUFU.EX2 R196, R15 ;  /* 0x0000000f00c47308 */ /* 0x000e740000000800 */
[----:B------:R-:W-:Y:S10]  /*f4f0*/  MUFU.EX2 R49, R41 ;  /* 0x0000002900317308 */ /* 0x000ff40000000800 */
[----:B------:R-:W-:Y:S10]  /*f500*/  MUFU.EX2 R41, R38 ;  /* 0x0000002600297308 */ /* 0x000ff40000000800 */
[----:B------:R-:W-:Y:S10]  /*f510*/  MUFU.EX2 R42, R42 ;  /* 0x0000002a002a7308 */ /* 0x000ff40000000800 */
[----:B------:R-:W-:Y:S10]  /*f520*/  MUFU.EX2 R43, R43 ;  /* 0x0000002b002b7308 */ /* 0x000ff40000000800 */
[----:B------:R-:W-:Y:S10]  /*f530*/  MUFU.EX2 R38, R45 ;  /* 0x0000002d00267308 */ /* 0x000ff40000000800 */
[----:B------:R-:W-:Y:S10]  /*f540*/  MUFU.EX2 R46, R46 ;  /* 0x0000002e002e7308 */ /* 0x000ff40000000800 */
[----:B------:R-:W-:Y:S10]  /*f550*/  MUFU.EX2 R47, R47 ;  /* 0x0000002f002f7308 */ /* 0x000ff40000000800 */
[----:B------:R-:W-:Y:S01]  /*f560*/  MUFU.EX2 R50, R50 ;  /* 0x0000003200327308 */ /* 0x000fe20000000800 */
[C---:B----4-:R-:W-:Y:S01]  /*f570*/  FMUL.FTZ R4, R2.reuse, R176 ;  /* 0x000000b002047220 */ /* 0x050fe20000410000 */
[----:B------:R-:W-:Y:S01]  /*f580*/  F2FP.BF16.PACK_AB R184, R193, R192 ;  /* 0x000000c0c1b8723e */ /* 0x000fe200000010ff */
[----:B------:R-:W-:Y:S01]  /*f590*/  FMUL.FTZ R5, R2, R177 ;  /* 0x000000b102057220 */ /* 0x000fe20000410000 */
[----:B--2---:R-:W-:Y:S01]  /*f5a0*/  F2FP.BF16.PACK_AB R186, R202, R195 ;  /* 0x000000c3caba723e */ /* 0x004fe200000010ff */
[----:B------:R-:W-:Y:S01]  /*f5b0*/  FMUL.FTZ R6, R0, R178 ;  /* 0x000000b200067220 */ /* 0x000fe20000410000 */
[----:B------:R-:W-:Y:S01]  /*f5c0*/  F2FP.BF16.PACK_AB R185, R194, R172 ;  /* 0x000000acc2b9723e */ /* 0x000fe200000010ff */
[----:B------:R-:W-:Y:S01]  /*f5d0*/  FMUL.FTZ R7, R0, R179 ;  /* 0x000000b300077220 */ /* 0x000fe20000410000 */
[----:B------:R-:W-:Y:S01]  /*f5e0*/  F2FP.BF16.PACK_AB R187, R203, R201 ;  /* 0x000000c9cbbb723e */ /* 0x000fe200000010ff */
[----:B------:R-:W2:Y:S01]  /*f5f0*/  LDSM.16.MT88.4 R176, [R233] ;  /* 0x00000000e9b0783b */ /* 0x000ea20000004200 */
[C---:B------:R-:W-:Y:S01]  /*f600*/  FMUL.FTZ R8, R2.reuse, R180 ;  /* 0x000000b402087220 */ /* 0x040fe20000410000 */
[----:B------:R-:W-:Y:S01]  /*f610*/  F2FP.BF16.PACK_AB R14, R213, R212 ;  /* 0x000000d4d50e723e */ /* 0x000fe200000010ff */
[----:B------:R-:W-:Y:S01]  /*f620*/  FMUL.FTZ R9, R2, R181 ;  /* 0x000000b502097220 */ /* 0x000fe20000410000 */
[----:B-1----:R-:W-:Y:S01]  /*f630*/  F2FP.BF16.PACK_AB R13, R196, R198 ;  /* 0x000000c6c40d723e */ /* 0x002fe200000010ff */
[C---:B------:R-:W-:Y:S01]  /*f640*/  FMUL.FTZ R10, R0.reuse, R182 ;  /* 0x000000b6000a7220 */ /* 0x040fe20000410000 */
[C---:B------:R-:W-:Y:S01]  /*f650*/  HMMA.16816.F32.BF16 R4, R184.reuse, R188, R4 ;  /* 0x000000bcb804723c */ /* 0x040fe20000041804 */
[----:B------:R-:W-:Y:S04]  /*f660*/  MUFU.EX2 R189, R31 ;  /* 0x0000001f00bd7308 */ /* 0x000fe80000000800 */
[----:B------:R-:W-:Y:S01]  /*f670*/  FMUL.FTZ R11, R0, R183 ;  /* 0x000000b7000b7220 */ /* 0x000fe20000410000 */
[----:B------:R-:W-:Y:S01]  /*f680*/  F2FP.BF16.PACK_AB R15, R211, R210 ;  /* 0x000000d2d30f723e */ /* 0x000fe200000010ff */
[----:B------:R-:W-:Y:S01]  /*f690*/  LDSM.16.MT88.4 R180, [R233+0x800] ;  /* 0x00080000e9b4783b */ /* 0x000fe20000004200 */
[C---:B------:R-:W-:Y:S03]  /*f6a0*/  FMUL.FTZ R132, R2.reuse, R132 ;  /* 0x0000008402847220 */ /* 0x040fe60000410000 */
[----:B------:R-:W1:Y:S01]  /*f6b0*/  MUFU.EX2 R188, R12 ;  /* 0x0000000c00bc7308 */ /* 0x000e620000000800 */
[C---:B------:R-:W-:Y:S03]  /*f6c0*/  HMMA.16816.F32.BF16 R8, R184.reuse, R190, R8 ;  /* 0x000000beb808723c */ /* 0x040fe60000041808 */
[----:B------:R-:W-:Y:S02]  /*f6d0*/  FMUL.FTZ R133, R2, R133 ;  /* 0x0000008502857220 */ /* 0x000fe40000410000 */
[C---:B------:R-:W-:Y:S02]  /*f6e0*/  FMUL.FTZ R134, R0.reuse, R134 ;  /* 0x0000008600867220 */ /* 0x040fe40000410000 */
[----:B------:R-:W-:Y:S02]  /*f6f0*/  FMUL.FTZ R135, R0, R135 ;  /* 0x0000008700877220 */ /* 0x000fe40000410000 */
[----:B------:R-:W-:Y:S03]  /*f700*/  MUFU.EX2 R191, R28 ;  /* 0x0000001c00bf7308 */ /* 0x000fe60000000800 */
[C---:B------:R-:W-:Y:S02]  /*f710*/  FMUL.FTZ R136, R2.reuse, R136 ;  /* 0x0000008802887220 */ /* 0x040fe40000410000 */
[----:B------:R-:W-:Y:S02]  /*f720*/  FMUL.FTZ R137, R2, R137 ;  /* 0x0000008902897220 */ /* 0x000fe40000410000 */
[C---:B------:R-:W-:Y:S02]  /*f730*/  FMUL.FTZ R138, R0.reuse, R138 ;  /* 0x0000008a008a7220 */ /* 0x040fe40000410000 */
[----:B------:R-:W-:Y:S01]  /*f740*/  FMUL.FTZ R139, R0, R139 ;  /* 0x0000008b008b7220 */ /* 0x000fe20000410000 */
[----:B------:R-:W-:Y:S01]  /*f750*/  MUFU.EX2 R190, R30 ;  /* 0x0000001e00be7308 */ /* 0x000fe20000000800 */
[C---:B------:R-:W-:Y:S01]  /*f760*/  FMUL.FTZ R140, R2.reuse, R140 ;  /* 0x0000008c028c7220 */ /* 0x040fe20000410000 */
[C---:B--2---:R-:W-:Y:S03]  /*f770*/  HMMA.16816.F32.BF16 R132, R184.reuse, R176, R132 ;  /* 0x000000b0b884723c */ /* 0x044fe60000041884 */
[----:B------:R-:W-:Y:S01]  /*f780*/  FMUL.FTZ R141, R2, R141 ;  /* 0x0000008d028d7220 */ /* 0x000fe20000410000 */
[----:B-1----:R-:W-:Y:S01]  /*f790*/  F2FP.BF16.PACK_AB R12, R200, R188 ;  /* 0x000000bcc80c723e */ /* 0x002fe200000010ff */
[C---:B------:R-:W-:Y:S02]  /*f7a0*/  FMUL.FTZ R142, R0.reuse, R142 ;  /* 0x0000008e008e7220 */ /* 0x040fe40000410000 */
[----:B------:R-:W-:Y:S01]  /*f7b0*/  FMUL.FTZ R143, R0, R143 ;  /* 0x0000008f008f7220 */ /* 0x000fe20000410000 */
[C---:B------:R-:W-:Y:S01]  /*f7c0*/  HMMA.16816.F32.BF16 R136, R184.reuse, R178, R136 ;  /* 0x000000b2b888723c */ /* 0x040fe20000041888 */
[----:B------:R-:W1:Y:S03]  /*f7d0*/  LDSM.16.MT88.4 R176, [R235] ;  /* 0x00000000ebb0783b */ /* 0x000e660000004200 */
        /* <DEDUP_REMOVED lines=23> */
[----:B------:R-:W1:Y:S03]  /*f950*/  LDSM.16.MT88.4 R176, [R234] ;  /* 0x00000000eab0783b */ /* 0x000e660000004200 */
        /* <DEDUP_REMOVED lines=99> */
[----:B---3--:R-:W-:Y:S02]  /*ff90*/  FFMA.FTZ R2, R2, R199, R192 ;  /* 0x000000c702027223 */ /* 0x008fe400000100c0 */
[----:B------:R-:W2:Y:S01]  /*ffa0*/  MUFU.EX2 R199, R20 ;  /* 0x0000001400c77308 */ /* 0x000ea20000000800 */
[----:B-----5:R-:W-:Y:S02]  /*ffb0*/  FFMA.FTZ R172, R0, R197, R172 ;  /* 0x000000c500ac7223 */ /* 0x020fe400000100ac */
[----:B------:R-:W-:Y:S02]  /*ffc0*/  FADD.FTZ R0, R193, R2 ;  /* 0x00000002c1007221 */ /* 0x000fe40000010000 */
[----:B------:R-:W-:Y:S02]  /*ffd0*/  FADD.FTZ R2, R194, R172 ;  /* 0x000000acc2027221 */ /* 0x000fe40000010000 */
[----:B------:R-:W-:Y:S02]  /*ffe0*/  FADD.FTZ R0, R195, R0 ;  /* 0x00000000c3007221 */ /* 0x000fe40000010000 */
[----:B------:R-:W-:Y:S01]  /*fff0*/  FADD.FTZ R2, R201, R2 ;  /* 0x00000002c9027221 */ /* 0x000fe20000010000 */
[----:B------:R3:W4:Y:S01]  /*10000*/  MUFU.EX2 R197, R22 ;  /* 0x0000001600c57308 */ /* 0x0007220000000800 */
[----:B------:R-:W-:Y:S09]  /*10010*/  FADD.FTZ R0, R202, R0 ;  /* 0x00000000ca007221 */ /* 0x000ff20000010000 */
[----:B------:R5:W2:Y:S01]  /*10020*/  MUFU.EX2 R192, R29 ;  /* 0x0000001d00c07308 */ /* 0x000aa20000000800 */
[C---:B-1----:R-:W-:Y:S09]  /*10030*/  HMMA.16816.F32.BF16 R60, R184.reuse, R176, R60 ;  /* 0x000000b0b83c723c */ /* 0x042ff2000004183c */
[----:B------:R-:W-:Y:S01]  /*10040*/  MUFU.EX2 R194, R33 ;  /* 0x0000002100c27308 */ /* 0x000fe20000000800 */
[----:B---3--:R-:W-:Y:S01]  /*10050*/  LDSM.16.MT88.4 R20, [R233+0x1000] ;  /* 0x00100000e914783b */ /* 0x008fe20000004200 */
[C---:B------:R-:W-:Y:S08]  /*10060*/  HMMA.16816.F32.BF16 R64, R184.reuse, R178, R64 ;  /* 0x000000b2b840723c */ /* 0x040ff00000041840 */
[----:B------:R1:W-:Y:S01]  /*10070*/  MUFU.EX2 R193, R32 ;  /* 0x0000002000c17308 */ /* 0x0003e20000000800 */
[----:B------:R-:W3:Y:S08]  /*10080*/  LDSM.16.MT88.4 R176, [R232+0x6000] ;  /* 0x00600000e8b0783b */ /* 0x000ef00000004200 */
[----:B-----5:R-:W-:Y:S01]  /*10090*/  LDSM.16.MT88.4 R28, [R235+0x1800] ;  /* 0x00180000eb1c783b */ /* 0x020fe20000004200 */
[----:B------:R-:W-:Y:S10]  /*100a0*/  MUFU.EX2 R172, R40 ;  /* 0x0000002800ac7308 */ /* 0x000ff40000000800 */
[----:B------:R-:W-:Y:S01]  /*100b0*/  MUFU.EX2 R40, R39 ;  /* 0x0000002700287308 */ /* 0x000fe20000000800 */
[----:B-1----:R-:W-:Y:S02]  /*100c0*/  FADD.FTZ R32, R203, R2 ;  /* 0x00000002cb207221 */ /* 0x002fe40000010000 */
[----:B------:R-:W-:Y:S02]  /*100d0*/  FADD.FTZ R2, R188, R0 ;  /* 0x00000000bc027221 */ /* 0x000fe40000010000 */
[----:B------:R-:W-:Y:S02]  /*100e0*/  FADD.FTZ R0, R198, R32 ;  /* 0x00000020c6007221 */ /* 0x000fe40000010000 */
[----:B------:R-:W-:Y:S03]  /*100f0*/  FADD.FTZ R2, R200, R2 ;  /* 0x00000002c8027221 */ /* 0x000fe60000010000 */
[----:B------:R-:W-:Y:S01]  /*10100*/  MUFU.EX2 R39, R48 ;  /* 0x0000003000277308 */ /* 0x000fe20000000800 */
[----:B------:R-:W-:Y:S02]  /*10110*/  FADD.FTZ R0, R196, R0 ;  /* 0x00000000c4007221 */ /* 0x000fe40000010000 */
[----:B------:R-:W-:Y:S02]  /*10120*/  FADD.FTZ R2, R212, R2 ;  /* 0x00000002d4027221 */ /* 0x000fe40000010000 */
[----:B------:R-:W-:Y:S02]  /*10130*/  FADD.FTZ R0, R210, R0 ;  /* 0x00000000d2007221 */ /* 0x000fe40000010000 */
[----:B------:R-:W-:Y:S02]  /*10140*/  FADD.FTZ R2, R213, R2 ;  /* 0x00000002d5027221 */ /* 0x000fe40000010000 */
        /* <DEDUP_REMOVED lines=25> */
[----:B------:R-:W3:Y:S10]  /*102e0*/  MUFU.EX2 R187, R34 ;  /* 0x0000002200bb7308 */ /* 0x000ef40000000800 */
[----:B------:R5:W1:Y:S10]  /*102f0*/  MUFU.EX2 R186, R35 ;  /* 0x0000002300ba7308 */ /* 0x000a740000000800 */
[----:B------:R2:W2:Y:S10]  /*10300*/  MUFU.EX2 R184, R36 ;  /* 0x0000002400b87308 */ /* 0x0004b40000000800 */
[----:B------:R-:W3:Y:S01]  /*10310*/  MUFU.EX2 R185, R37 ;  /* 0x0000002500b97308 */ /* 0x000ee20000000800 */
[----:B-----5:R-:W-:Y:S01]  /*10320*/  LDSM.16.MT88.4 R32, [R234+0x2000] ;  /* 0x00200000ea20783b */ /* 0x020fe20000004200 */
[C---:B-1----:R-:W-:Y:S08]  /*10330*/  HMMA.16816.F32.BF16 R4, R12.reuse, R176, R4 ;  /* 0x000000b00c04723c */ /* 0x042ff00000041804 */
[----:B------:R-:W1:Y:S01]  /*10340*/  MUFU.EX2 R37, R44 ;  /* 0x0000002c00257308 */ /* 0x000e620000000800 */
[----:B--2---:R-:W-:Y:S03]  /*10350*/  FADD.FTZ R36, R199, R2 ;  /* 0x00000002c7247221 */ /* 0x004fe60000010000 */
[----:B----4-:R-:W-:Y:S01]  /*10360*/  FADD.FTZ R2, R197, R0 ;  /* 0x00000000c5027221 */ /* 0x010fe20000010000 */
[C---:B------:R-:W-:Y:S01]  /*10370*/  HMMA.16816.F32.BF16 R8, R12.reuse, R178, R8 ;  /* 0x000000b20c08723c */ /* 0x040fe20000041808 */
[----:B------:R-:W2:Y:S02]  /*10380*/  LDSM.16.MT88.4 R176, [R234+0x800] ;  /* 0x00080000eab0783b */ /* 0x000ea40000004200 */
[----:B------:R-:W-:Y:S02]  /*10390*/  FADD.FTZ R2, R206, R2 ;  /* 0x00000002ce027221 */ /* 0x000fe40000010000 */
[----:B------:R-:W-:Y:S03]  /*103a0*/  FADD.FTZ R0, R208, R36 ;  /* 0x00000024d0007221 */ /* 0x000fe60000010000 */
        /* <DEDUP_REMOVED lines=14> */
[----:B---3--:R-:W-:Y:S01]  /*10490*/  FADD.FTZ R2, R187, R2 ;  /* 0x00000002bb027221 */ /* 0x008fe20000010000 */
        /* <DEDUP_REMOVED lines=8> */
[----:B------:R-:W-:Y:S04]  /*10520*/  FADD.FTZ R2, R42, R2 ;  /* 0x000000022a027221 */ /* 0x000fe80000010000 */
[----:B------:R-:W-:Y:S04]  /*10530*/  FADD.FTZ R0, R184, R0 ;  /* 0x00000000b8007221 */ /* 0x000fe80000010000 */
[----:B------:R-:W-:Y:S04]  /*10540*/  FADD.FTZ R0, R185, R0 ;  /* 0x00000000b9007221 */ /* 0x000fe80000010000 */
[----:B------:R-:W-:Y:S01]  /*10550*/  FADD.FTZ R0, R172, R0 ;  /* 0x00000000ac007221 */ /* 0x000fe20000010000 */
[C---:B----4-:R-:W-:Y:S03]  /*10560*/  HMMA.16816.F32.BF16 R156, R12.reuse, R16, R156 ;  /* 0x000000100c9c723c */ /* 0x050fe6000004189c */
[----:B------:R-:W-:Y:S05]  /*10570*/  FADD.FTZ R0, R49, R0 ;  /* 0x0000000031007221 */ /* 0x000fea0000010000 */
        /* <DEDUP_REMOVED lines=33> */
[----:B------:R-:W-:Y:S07]  /*10790*/  HMMA.16816.F32.BF16 R128, R12, R178, R128 ;  /* 0x000000b20c80723c */ /* 0x000fee0000041880 */
[----:B------:R-:W-:Y:S02]  /*107a0*/  F2FP.BF16.PACK_AB R12, R208, R199 ;  /* 0x000000c7d00c723e */ /* 0x000fe400000010ff */
[----:B------:R-:W-:Y:S03]  /*107b0*/  F2FP.BF16.PACK_AB R14, R209, R207 ;  /* 0x000000cfd10e723e */ /* 0x000fe600000010ff */
[----:B------:R-:W-:Y:S02]  /*107c0*/  F2FP.BF16.PACK_AB R13, R206, R197 ;  /* 0x000000c5ce0d723e */ /* 0x000fe400000010ff */
[----:B------:R-:W-:Y:S07]  /*107d0*/  F2FP.BF16.PACK_AB R15, R204, R205 ;  /* 0x000000cdcc0f723e */ /* 0x000fee00000010ff */
[C---:B---3--:R-:W-:Y:S08]  /*107e0*/  HMMA.16816.F32.BF16 R4, R12.reuse, R16, R4 ;  /* 0x000000100c04723c */ /* 0x048ff00000041804 */
        /* <DEDUP_REMOVED lines=50> */
[----:B------:R-:W-:Y:S07]  /*10b10*/  F2FP.BF16.PACK_AB R15, R186, R187 ;  /* 0x000000bbba0f723e */ /* 0x000fee00000010ff */
        /* <DEDUP_REMOVED lines=94> */
[C---:B-----5:R-:W-:Y:S08]  /*11100*/  HMMA.16816.F32.BF16 R116, R12.reuse, R32, R116 ;  /* 0x000000200c74723c */ /* 0x060ff00000041874 */
[C---:B------:R-:W-:Y:S01]  /*11110*/  HMMA.16816.F32.BF16 R120, R12.reuse, R34, R120 ;  /* 0x000000220c78723c */ /* 0x040fe20000041878 */
[----:B------:R-:W-:Y:S07]  /*11120*/  LDSM.16.MT88.4 R32, [R233+0x5800] ;  /* 0x00580000e920783b */ /* 0x000fee0000004200 */
[C---:B---3--:R-:W-:Y:S08]  /*11130*/  HMMA.16816.F32.BF16 R124, R12.reuse, R20, R124 ;  /* 0x000000140c7c723c */ /* 0x048ff0000004187c */
[----:B------:R-:W-:Y:S01]  /*11140*/  HMMA.16816.F32.BF16 R128, R12, R22, R128 ;  /* 0x000000160c80723c */ /* 0x000fe20000041880 */
[----:B------:R-:W3:Y:S06]  /*11150*/  LDSM.16.MT88.4 R20, [R235+0x2800] ;  /* 0x00280000eb14783b */ /* 0x000eec0000004200 */
[----:B-1----:R-:W-:Y:S02]  /*11160*/  F2FP.BF16.PACK_AB R12, R38, R37 ;  /* 0x00000025260c723e */ /* 0x002fe400000010ff */
[----:B------:R-:W-:Y:S03]  /*11170*/  F2FP.BF16.PACK_AB R14, R174, R39 ;  /* 0x00000027ae0e723e */ /* 0x000fe600000010ff */
[----:B------:R-:W-:Y:S02]  /*11180*/  F2FP.BF16.PACK_AB R13, R47, R46 ;  /* 0x0000002e2f0d723e */ /* 0x000fe400000010ff */
[----:B------:R-:W-:Y:S07]  /*11190*/  F2FP.BF16.PACK_AB R15, R51, R50 ;  /* 0x00000032330f723e */ /* 0x000fee00000010ff */
        /* <DEDUP_REMOVED lines=12> */
[----:B------:R-:W5:Y:S07]  /*11260*/  LDSM.16.MT88.4 R24, [R235+0x8800] ;  /* 0x00880000eb18783b */ /* 0x000f6e0000004200 */
[C---:B------:R-:W-:Y:S08]  /*11270*/  HMMA.16816.F32.BF16 R156, R12.reuse, R28, R156 ;  /* 0x0000001c0c9c723c */ /* 0x040ff0000004189c */
[C---:B------:R-:W-:Y:S01]  /*11280*/  HMMA.16816.F32.BF16 R160, R12.reuse, R30, R160 ;  /* 0x0000001e0ca0723c */ /* 0x040fe200000418a0 */
[----:B------:R-:W2:Y:S07]  /*11290*/  LDSM.16.MT88.4 R28, [R234+0x8800] ;  /* 0x00880000ea1c783b */ /* 0x000eae0000004200 */
[C---:B------:R-:W-:Y:S08]  /*112a0*/  HMMA.16816.F32.BF16 R164, R12.reuse, R32, R164 ;  /* 0x000000200ca4723c */ /* 0x040ff000000418a4 */
[C---:B------:R-:W-:Y:S08]  /*112b0*/  HMMA.16816.F32.BF16 R168, R12.reuse, R34, R168 ;  /* 0x000000220ca8723c */ /* 0x040ff000000418a8 */
        /* <DEDUP_REMOVED lines=10> */
[C---:B------:R-:W-:Y:S08]  /*11360*/  HMMA.16816.F32.BF16 R80, R12.reuse, R22, R80 ;  /* 0x000000160c50723c */ /* 0x040ff00000041850 */
[C---:B-----5:R-:W-:Y:S08]  /*11370*/  HMMA.16816.F32.BF16 R84, R12.reuse, R24, R84 ;  /* 0x000000180c54723c */ /* 0x060ff00000041854 */
[C---:B------:R-:W-:Y:S08]  /*11380*/  HMMA.16816.F32.BF16 R88, R12.reuse, R26, R88 ;  /* 0x0000001a0c58723c */ /* 0x040ff00000041858 */
[C---:B------:R-:W-:Y:S08]  /*11390*/  HMMA.16816.F32.BF16 R92, R12.reuse, R28, R92 ;  /* 0x0000001c0c5c723c */ /* 0x040ff0000004185c */
[C---:B------:R-:W-:Y:S08]  /*113a0*/  HMMA.16816.F32.BF16 R96, R12.reuse, R30, R96 ;  /* 0x0000001e0c60723c */ /* 0x040ff00000041860 */
[C---:B-1----:R-:W-:Y:S08]  /*113b0*/  HMMA.16816.F32.BF16 R100, R12.reuse, R4, R100 ;  /* 0x000000040c64723c */ /* 0x042ff00000041864 */
[C---:B------:R-:W-:Y:S01]  /*113c0*/  HMMA.16816.F32.BF16 R104, R12.reuse, R6, R104 ;  /* 0x000000060c68723c */ /* 0x040fe20000041868 */
[----:B------:R-:W1:Y:S07]  /*113d0*/  LDSM.16.MT88.4 R4, [R234+0xb800] ;  /* 0x00b80000ea04783b */ /* 0x000e6e0000004200 */
[C---:B----4-:R-:W-:Y:S08]  /*113e0*/  HMMA.16816.F32.BF16 R108, R12.reuse, R8, R108 ;  /* 0x000000080c6c723c */ /* 0x050ff0000004186c */
[C---:B------:R-:W-:Y:S08]  /*113f0*/  HMMA.16816.F32.BF16 R112, R12.reuse, R10, R112 ;  /* 0x0000000a0c70723c */ /* 0x040ff00000041870 */
[C---:B--2---:R-:W-:Y:S08]  /*11400*/  HMMA.16816.F32.BF16 R116, R12.reuse, R16, R116 ;  /* 0x000000100c74723c */ /* 0x044ff00000041874 */
        /* <DEDUP_REMOVED lines=12> */
[----:B------:R-:W-:Y:S01]  /*114d0*/  FADD.FTZ R4, R174, R4 ;  /* 0x00000004ae047221 */ /* 0x000fe20000010000 */
[----:B------:R-:W-:Y:S01]  /*114e0*/  MOV R174, R173 ;  /* 0x000000ad00ae7202 */ /* 0x000fe20000000f00 */
[----:B------:R-:W-:Y:S01]  /*114f0*/  FADD.FTZ R2, R51, R2 ;  /* 0x0000000233027221 */ /* 0x000fe20000010000 */
[----:B------:R-:W-:Y:S02]  /*11500*/  MOV R247, R0 ;  /* 0x0000000000f77202 */ /* 0x000fe40000000f00 */
[----:B------:R1:W-:Y:S04]  /*11510*/  STL [R1+0x4], R4 ;  /* 0x0000040401007387 */ /* 0x0003e80000100800 */
[----:B------:R1:W-:Y:S02]  /*11520*/  STL [R1+0x8], R2 ;  /* 0x0000080201007387 */ /* 0x0003e40000100800 */
[----:B-1----:R-:W-:-:S05]  /*11530*/  @P0 BRA `(.L_x_3356) ;  /* 0xffffb5a000000947 */ /* 0x002fca000383ffff */
.L_x_3349:
[----:B------:R-:W-:Y:S05]  /*11540*/  BRA.DIV ~URZ, `(.L_x_3357) ;  /* 0x000058e27f007947 */ /* 0x000fea000b800000 */
[----:B------:R-:W2:Y:S04]  /*11550*/  LDL R0, [R1+0x4] ;  /* 0x0000040001007983 */ /* 0x000ea80000100800 */
[----:B--2---:R1:W2:Y:S02]  /*11560*/  SHFL.BFLY PT, R4, R0, 0x2, 0x1f ;  /* 0x0c401f0000047f89 */ /* 0x0042a400000e0000 */
.L_x_3409:
        /* <DEDUP_REMOVED lines=9> */
.L_x_3410:
        /* <DEDUP_REMOVED lines=76> */
[----:B------:R4:W5:Y:S01]  /*11ac0*/  @P0 MUFU.LG2 R2, R3 ;  /* 0x0000000300020308 */ /* 0x0009620000000c00 */
[----:B-1-3--:R-:W-:Y:S02]  /*11ad0*/  @P1 FMUL.FTZ R5, R4, 0.69314718246459960938 ;  /* 0x3f31721804051820 */ /* 0x00afe40000410000 */
[----:B------:R-:W-:Y:S02]  /*11ae0*/  @P1 FMUL.FTZ R4, R6, c[0x0][0x2d0] ;  /* 0x0000b40006041a20 */ /* 0x000fe40000410000 */
[----:B--2---:R-:W-:Y:S02]  /*11af0*/  FMUL.FTZ R178, R0, R178 ;  /* 0x000000b200b27220 */ /* 0x004fe40000410000 */
[----:B------:R-:W-:Y:S02]  /*11b00*/  @P1 FFMA.FTZ R172, R4, R173, R5 ;  /* 0x000000ad04ac1223 */ /* 0x000fe40000010005 */
[----:B------:R-:W-:-:S02]  /*11b10*/  FMUL.FTZ R179, R0, R179 ;  /* 0x000000b300b37220 */ /* 0x000fc40000410000 */
[C---:B------:R-:W-:Y:S02]  /*11b20*/  FMUL.FTZ R182, R0.reuse, R182 ;  /* 0x000000b600b67220 */ /* 0x040fe40000410000 */
[C---:B------:R-:W-:Y:S02]  /*11b30*/  FMUL.FTZ R61, R0.reuse, R183 ;  /* 0x000000b7003d7220 */ /* 0x040fe40000410000 */
[----:B------:R-:W-:Y:S01]  /*11b40*/  FMUL.FTZ R134, R0, R134 ;  /* 0x0000008600867220 */ /* 0x000fe20000410000 */
[----:B----4-:R-:W-:Y:S01]  /*11b50*/  @P0 MOV R3, 0x3f317218 ;  /* 0x3f31721800030802 */ /* 0x010fe20000000f00 */
[----:B-----5:R-:W-:Y:S02]  /*11b60*/  @P0 FMUL.FTZ R2, R2, 0.69314718246459960938 ;  /* 0x3f31721802020820 */ /* 0x020fe40000410000 */
        /* <DEDUP_REMOVED lines=59> */
[----:B------:R-:W-:Y:S01]  /*11f20*/  FMUL.FTZ R131, R0, R131 ;  /* 0x0000008300837220 */ /* 0x000fe20000410000 */
[----:B------:R-:W-:Y:S01]  /*11f30*/  PRMT R0, R52, 0x7610, R0 ;  /* 0x0000761034007816 */ /* 0x000fe20000000000 */
[----:B------:R-:W-:Y:S02]  /*11f40*/  @P0 FFMA.FTZ R65, R3, R12, R2 ;  /* 0x0000000c03410223 */ /* 0x000fe40000010002 */
.L_x_3318:
        /* <DEDUP_REMOVED lines=19> */
.L_x_3360:
[----:B-1----:R-:W-:Y:S05]  /*12080*/  BSYNC B0 ;  /* 0x0000000000007941 */ /* 0x002fea0003800000 */
.L_x_3359:
        /* <DEDUP_REMOVED lines=145> */
[----:B-1----:R-:W-:Y:S01]  /*129a0*/  SHF.R.S32.HI R67, RZ, 0x1f, R69 ;  /* 0x0000001fff437819 */ /* 0x002fe20000011445 */
[----:B------:R-:W-:Y:S01]  /*129b0*/  IMAD.MOV.U32 R250, RZ, RZ, RZ ;  /* 0x000000fffffa7224 */ /* 0x000fe200078e00ff */
[----:B------:R-:W-:Y:S01]  /*129c0*/  MOV R2, 0x12a20 ;  /* 0x00012a2000027802 */ /* 0x000fe20000000f00 */
[----:B------:R-:W-:Y:S01]  /*129d0*/  IMAD.MOV.U32 R3, RZ, RZ, 0x1f ;  /* 0x0000001fff037424 */ /* 0x000fe200078e00ff */
[----:B------:R-:W-:-:S04]  /*129e0*/  LEA.HI R67, R67, R69, RZ, 0x7 ;  /* 0x0000004543437211 */ /* 0x000fc800078f38ff */
[----:B------:R-:W-:-:S05]  /*129f0*/  SHF.R.S32.HI R67, RZ, 0x7, R67 ;  /* 0x00000007ff437819 */ /* 0x000fca0000011443 */
[----:B------:R-:W-:Y:S02]  /*12a00*/  IMAD.MOV.U32 R249, RZ, RZ, R67 ;  /* 0x000000fffff97224 */ /* 0x000fe400078e0043 */
[----:B------:R-:W-:Y:S05]  /*12a10*/  CALL.REL.NOINC `($__internal_19_$__cuda_sm70_shflsync_idx_p) ;  /* 0x000049b000007944 */ /* 0x000fea0003c00000 */
.L_x_3363:
        /* <DEDUP_REMOVED lines=12> */
[----:B------:R-:W-:Y:S01]  /*12ae0*/  IADD3 R80, R245, 0xc0, RZ ;  /* 0x000000c0f5507810 */ /* 0x000fe20007ffe0ff */
[----:B------:R-:W-:Y:S01]  /*12af0*/  BSSY B0, `(.L_x_3364) ;  /* 0x0000071000007945 */ /* 0x000fe20003800000 */
[----:B------:R-:W-:-:S02]  /*12b00*/  SHF.R.S32.HI R82, RZ, 0x1f, R251 ;  /* 0x0000001fff527819 */ /* 0x000fc400000114fb */
[----:B------:R-:W-:Y:S02]  /*12b10*/  SHF.R.S32.HI R80, RZ, 0x1f, R80 ;  /* 0x0000001fff507819 */ /* 0x000fe40000011450 */
[----:B------:R-:W-:Y:S02]  /*12b20*/  SHF.R.S32.HI R83, RZ, 0x1f, R252 ;  /* 0x0000001fff537819 */ /* 0x000fe400000114fc */
[----:B------:R-:W-:Y:S02]  /*12b30*/  SHF.R.S32.HI R84, RZ, 0x1f, R245 ;  /* 0x0000001fff547819 */ /* 0x000fe400000114f5 */
[----:B----4-:R-:W-:Y:S01]  /*12b40*/  SHF.R.S32.HI R5, RZ, 0x1f, R10 ;  /* 0x0000001fff057819 */ /* 0x010fe2000001140a */
[----:B--2---:R-:W-:-:S04]  /*12b50*/  IMAD.IADD R4, R2, 0x1, R15 ;  /* 0x0000000102047824 */ /* 0x004fc800078e020f */
[----:B------:R-:W-:Y:S02]  /*12b60*/  IMAD R6, R5, c[0x0][0x490], RZ ;  /* 0x0001240005067a24 */ /* 0x000fe400078e02ff */
[----:B------:R-:W-:Y:S01]  /*12b70*/  @P0 IMAD.HI.U32 R7, R4, c[0x0][0x4ec], RZ ;  /* 0x00013b0004070a27 */ /* 0x000fe200078e00ff */
[----:B------:R-:W-:-:S03]  /*12b80*/  MOV R0, R4 ;  /* 0x0000000400007202 */ /* 0x000fc60000000f00 */
[----:B------:R-:W-:Y:S01]  /*12b90*/  IMAD.WIDE.U32 R2, R10, c[0x0][0x490], RZ ;  /* 0x000124000a027a25 */ /* 0x000fe200078e00ff */
[----:B------:R-:W-:-:S03]  /*12ba0*/  @P0 SHF.R.U32.HI R0, RZ, c[0x0][0x4f0], R7 ;  /* 0x00013c00ff000a19 */ /* 0x000fc60000011607 */
[----:B------:R-:W-:Y:S01]  /*12bb0*/  IMAD R6, R10, c[0x0][0x494], R6 ;  /* 0x000125000a067a24 */ /* 0x000fe200078e0206 */
[----:B------:R-:W-:Y:S01]  /*12bc0*/  SHF.R.S32.HI R11, RZ, 0x1f, R12 ;  /* 0x0000001fff0b7819 */ /* 0x000fe2000001140c */
[----:B------:R-:W-:Y:S02]  /*12bd0*/  IMAD.MOV R8, RZ, RZ, -R0 ;  /* 0x000000ffff087224 */ /* 0x000fe400078e0a00 */
        /* <DEDUP_REMOVED lines=9> */
[----:B------:R-:W-:Y:S02]  /*12c70*/  IADD3.X R5, R8, R7, R3, P1, !PT ;  /* 0x0000000708057210 */ /* 0x000fe40000ffe403 */
[----:B---3--:R-:W-:Y:S01]  /*12c80*/  IADD3 R8, R14, R15, RZ ;  /* 0x0000000f0e087210 */ /* 0x008fe20007ffe0ff */
[----:B------:R-:W-:-:S02]  /*12c90*/  IMAD R3, R6, c[0x0][0x488], RZ ;  /* 0x0001220006037a24 */ /* 0x000fc400078e02ff */
[C---:B------:R-:W-:Y:S02]  /*12ca0*/  IMAD R9, R10.reuse, c[0x0][0x3ec], R0 ;  /* 0x0000fb000a097a24 */ /* 0x040fe400078e0200 */
        /* <DEDUP_REMOVED lines=9> */
[----:B-1----:R-:W-:Y:S01]  /*12d40*/  SHF.R.S32.HI R14, RZ, 0x1f, R16 ;  /* 0x0000001fff0e7819 */ /* 0x002fe20000011410 */
[----:B------:R-:W-:Y:S01]  /*12d50*/  IMAD.MOV.U32 R2, RZ, RZ, R6 ;  /* 0x000000ffff027224 */ /* 0x000fe200078e0006 */
[----:B------:R-:W-:Y:S01]  /*12d60*/  LEA.HI.X R5, R4, c[0x0][0x454], R5, 0x2, P0 ;  /* 0x0001150004057a11 */ /* 0x000fe200000f1405 */
[----:B------:R-:W-:Y:S01]  /*12d70*/  IMAD R6, R11, c[0x0][0x3f0], RZ ;  /* 0x0000fc000b067a24 */ /* 0x000fe200078e02ff */
[----:B------:R-:W-:Y:S01]  /*12d80*/  LEA.HI R14, R14, R16, RZ, 0x5 ;  /* 0x000000100e0e7211 */ /* 0x000fe200078f28ff */
[----:B------:R-:W-:Y:S02]  /*12d90*/  SHFL.IDX PT, R4, R9, 0x1, 0x1c1f ;  /* 0x003c1f0009047f89 */ /* 0x000fe400000e0000 */
[----:B------:R-:W-:Y:S01]  /*12da0*/  IMAD R10, R12, c[0x0][0x3f4], R6 ;  /* 0x0000fd000c0a7a24 */ /* 0x000fe200078e0206 */
[----:B------:R-:W-:Y:S01]  /*12db0*/  LOP3.LUT R14, R14, 0xffffffe0, RZ, 0xc0, !PT ;  /* 0xffffffe00e0e7812 */ /* 0x000fe200078ec0ff */
[----:B------:R1:W-:Y:S01]  /*12dc0*/  SHFL.IDX PT, R6, R9, RZ, 0x1c1f ;  /* 0x001c1fff09067589 */ /* 0x0003e200000e0000 */
[----:B------:R-:W-:-:S03]  /*12dd0*/  IMAD.MOV R11, RZ, RZ, -R0 ;  /* 0x000000ffff0b7224 */ /* 0x000fc600078e0a00 */
[----:B------:R-:W2:Y:S01]  /*12de0*/  SHFL.IDX PT, R7, R5, RZ, 0x1c1f ;  /* 0x001c1fff05077589 */ /* 0x000ea200000e0000 */
[----:B------:R-:W-:-:S03]  /*12df0*/  IADD3 R14, -R14, R16, RZ ;  /* 0x000000100e0e7210 */ /* 0x000fc60007ffe1ff */
        /* <DEDUP_REMOVED lines=8> */
[----:B------:R-:W-:-:S03]  /*12e80*/  SHF.R.S32.HI R12, RZ, 0x1f, R0 ;  /* 0x0000001fff0c7819 */ /* 0x000fc60000011400 */
[----:B------:R-:W-:Y:S02]  /*12e90*/  IMAD.IADD R3, R3, 0x1, R10 ;  /* 0x0000000103037824 */ /* 0x000fe400078e020a */
[----:B------:R-:W-:-:S04]  /*12ea0*/  IMAD R10, R12, c[0x0][0x3e0], RZ ;  /* 0x0000f8000c0a7a24 */ /* 0x000fc800078e02ff */
[----:B--2---:R1:W-:Y:S01]  /*12eb0*/  @!P1 ST.E [R6.64], R172 ;  /* 0x000000ac06009985 */ /* 0x0043e2000c101906 */
[----:B------:R-:W-:-:S03]  /*12ec0*/  IMAD R9, R0, c[0x0][0x3e4], R10 ;  /* 0x0000f90000097a24 */ /* 0x000fc600078e020a */
[----:B---3--:R1:W-:Y:S01]  /*12ed0*/  @!P0 ST.E [R4.64], R65 ;  /* 0x0000004104008985 */ /* 0x0083e2000c101906 */
[----:B------:R-:W-:Y:S01]  /*12ee0*/  IMAD.WIDE.U32 R2, R0, c[0x0][0x3e0], R2 ;  /* 0x0000f80000027a25 */ /* 0x000fe200078e0002 */
[----:B------:R-:W-:Y:S02]  /*12ef0*/  SHF.R.S32.HI R0, RZ, 0x1f, R8 ;  /* 0x0000001fff007819 */ /* 0x000fe40000011408 */
[----:B------:R1:W2:Y:S04]  /*12f00*/  LDS.128 R44, [R243+0x1080] ;  /* 0x00108000f32c7984 */ /* 0x0002a80000000c00 */
        /* <DEDUP_REMOVED lines=11> */
[----:B------:R-:W-:Y:S01]  /*12fc0*/  SHF.R.S32.HI R13, RZ, 0x1f, R16 ;  /* 0x0000001fff0d7819 */ /* 0x000fe20000011410 */
[----:B------:R-:W-:Y:S01]  /*12fd0*/  IMAD R0, R0, c[0x0][0x3d8], RZ ;  /* 0x0000f60000007a24 */ /* 0x000fe200078e02ff */
[----:B------:R-:W-:-:S02]  /*12fe0*/  IADD3 R3, R3, R9, RZ ;  /* 0x0000000903037210 */ /* 0x000fc40007ffe0ff */
[----:B------:R-:W-:Y:S01]  /*12ff0*/  LEA.HI R13, R13, R16, RZ, 0x3 ;  /* 0x000000100d0d7211 */ /* 0x000fe200078f18ff */
[C---:B------:R-:W-:Y:S02]  /*13000*/  IMAD R0, R8.reuse, c[0x0][0x3dc], R0 ;  /* 0x0000f70008007a24 */ /* 0x040fe400078e0200 */
[----:B------:R-:W-:Y:S01]  /*13010*/  IMAD.WIDE.U32 R2, R8, c[0x0][0x3d8], R2 ;  /* 0x0000f60008027a25 */ /* 0x000fe200078e0002 */
[----:B------:R-:W-:-:S03]  /*13020*/  SHF.R.S32.HI R13, RZ, 0x3, R13 ;  /* 0x00000003ff0d7819 */ /* 0x000fc6000001140d */
[----:B------:R-:W-:Y:S01]  /*13030*/  IMAD.IADD R0, R3, 0x1, R0 ;  /* 0x0000000103007824 */ /* 0x000fe200078e0200 */
[C---:B------:R-:W-:Y:S02]  /*13040*/  LEA R14, P0, R2.reuse, c[0x0][0x380], 0x1 ;  /* 0x0000e000020e7a11 */ /* 0x040fe400078008ff */
[----:B------:R-:W-:Y:S02]  /*13050*/  IADD3 R13, R13, R15, RZ ;  /* 0x0000000f0d0d7210 */ /* 0x000fe40007ffe0ff */
        /* <DEDUP_REMOVED lines=18> */
[----:B------:R-:W-:Y:S02]  /*13180*/  @!P0 LEA R4, P4, R15, R0, 0x1 ;  /* 0x000000000f048211 */ /* 0x000fe400078808ff */
[-C--:B------:R-:W-:Y:S02]  /*13190*/  @!P2 LEA.HI.X R9, R252, R2.reuse, R83, 0x1, P6 ;  /* 0x00000002fc09a211 */ /* 0x080fe400030f0c53 */
[-C--:B------:R-:W-:Y:S02]  /*131a0*/  @!P1 LEA.HI.X R7, R251, R2.reuse, R82, 0x1, P5 ;  /* 0x00000002fb079211 */ /* 0x080fe400028f0c52 */
[----:B------:R-:W-:Y:S01]  /*131b0*/  @!P0 LEA.HI.X R5, R15, R2, R80, 0x1, P4 ;  /* 0x000000020f058211 */ /* 0x000fe200020f0c50 */
[----:B--2---:R1:W-:Y:S04]  /*131c0*/  @!P3 ST.E.128 [R10.64], R28 ;  /* 0x0000001c0a00b985 */ /* 0x0043e8000c101d06 */
[----:B---3--:R1:W-:Y:S04]  /*131d0*/  @!P2 ST.E.128 [R8.64], R24 ;  /* 0x000000180800a985 */ /* 0x0083e8000c101d06 */
[----:B----4-:R1:W-:Y:S04]  /*131e0*/  @!P1 ST.E.128 [R6.64], R20 ;  /* 0x0000001406009985 */ /* 0x0103e8000c101d06 */
[----:B-----5:R1:W-:Y:S02]  /*131f0*/  @!P0 ST.E.128 [R4.64], R16 ;  /* 0x0000001004008985 */ /* 0x0203e4000c101d06 */
.L_x_3365:
[----:B--234-:R-:W-:Y:S05]  /*13200*/  BSYNC B0 ;  /* 0x0000000000007941 */ /* 0x01cfea0003800000 */
.L_x_3364:
        /* <DEDUP_REMOVED lines=11> */
[C---:B------:R-:W-:Y:S02]  /*132c0*/  @!P2 LEA R8, P6, R252.reuse, R0, 0x1 ;  /* 0x00000000fc08a211 */ /* 0x040fe400078c08ff */
        /* <DEDUP_REMOVED lines=10> */
.L_x_3367:
[----:B------:R-:W-:Y:S05]  /*13370*/  BSYNC B0 ;  /* 0x0000000000007941 */ /* 0x000fea0003800000 */
.L_x_3366:
        /* <DEDUP_REMOVED lines=11> */
[C---:B------:R-:W-:Y:S02]  /*13430*/  @!P2 LEA R8, P6, R252.reuse, R0, 0x1 ;  /* 0x00000000fc08a211 */ /* 0x040fe400078c08ff */
        /* <DEDUP_REMOVED lines=10> */
.L_x_3369:
[----:B------:R-:W-:Y:S05]  /*134e0*/  BSYNC B0 ;  /* 0x0000000000007941 */ /* 0x000fea0003800000 */
.L_x_3368:
        /* <DEDUP_REMOVED lines=8> */
[-C--:B---3--:R-:W-:Y:S02]  /*13570*/  @!P2 LEA R8, P5, R245, R0.reuse, 0x1 ;  /* 0x00000000f508a211 */ /* 0x088fe400078a08ff */
[CC--:B------:R-:W-:Y:S02]  /*13580*/  @!P1 LEA R6, P4, R252.reuse, R0.reuse, 0x1 ;  /* 0x00000000fc069211 */ /* 0x0c0fe400078808ff */
        /* <DEDUP_REMOVED lines=13> */
.L_x_3362:
        /* <DEDUP_REMOVED lines=42> */
.L_x_3372:
[----:B------:R-:W-:Y:S05]  /*13900*/  BSYNC B0 ;  /* 0x0000000000007941 */ /* 0x000fea0003800000 */
.L_x_3371:
        /* <DEDUP_REMOVED lines=31> */
.L_x_3411:
[----:B------:R-:W-:Y:S05]  /*13b00*/  BRA.DIV ~URZ, `(.L_x_3374) ;  /* 0x000035027f007947 */ /* 0x000fea000b800000 */
[----:B------:R3:W4:Y:S02]  /*13b10*/  SHFL.IDX PT, R0, R13, RZ, 0x181f ;  /* 0x00181fff0d007589 */ /* 0x00072400000e0000 */
.L_x_3412:
        /* <DEDUP_REMOVED lines=12> */
[----:B------:R-:W-:Y:S02]  /*13be0*/  ISETP.GE.AND P2, PT, R252, c[0x0][0x3c8], PT ;  /* 0x0000f200fc007a0c */ /* 0x000fe40003f46270 */
[----:B------:R-:W-:Y:S02]  /*13bf0*/  IADD3 R15, R245, 0xc0, RZ ;  /* 0x000000c0f50f7810 */ /* 0x000fe40007ffe0ff */
[----:B------:R-:W-:Y:S02]  /*13c00*/  ISETP.GE.AND P1, PT, R251, c[0x0][0x3c8], PT ;  /* 0x0000f200fb007a0c */ /* 0x000fe40003f26270 */
[----:B------:R-:W-:Y:S02]  /*13c10*/  ISETP.GE.AND P0, PT, R15, c[0x0][0x3c8], PT ;  /* 0x0000f2000f007a0c */ /* 0x000fe40003f06270 */
[----:B------:R-:W-:-:S02]  /*13c20*/  SHF.R.S32.HI R2, RZ, 0x1f, R245 ;  /* 0x0000001fff027819 */ /* 0x000fc400000114f5 */
[C---:B------:R-:W-:Y:S02]  /*13c30*/  IADD3 R16, R245.reuse, 0xc0, RZ ;  /* 0x000000c0f5107810 */ /* 0x040fe40007ffe0ff */
[CC--:B----4-:R-:W-:Y:S02]  /*13c40*/  @!P3 LEA R10, P4, R245.reuse, R0.reuse, 0x1 ;  /* 0x00000000f50ab211 */ /* 0x0d0fe400078808ff */
[----:B------:R-:W-:Y:S02]  /*13c50*/  @!P2 LEA R8, P6, R252, R0, 0x1 ;  /* 0x00000000fc08a211 */ /* 0x000fe400078c08ff */
[----:B--2---:R-:W-:Y:S02]  /*13c60*/  @!P3 LEA.HI.X R11, R245, R4, R2, 0x1, P4 ;  /* 0x00000004f50bb211 */ /* 0x004fe400020f0c02 */
[----:B------:R-:W-:Y:S02]  /*13c70*/  SHF.R.S32.HI R2, RZ, 0x1f, R252 ;  /* 0x0000001fff027819 */ /* 0x000fe400000114fc */
[----:B------:R-:W-:Y:S01]  /*13c80*/  @!P1 LEA R6, P5, R251, R0, 0x1 ;  /* 0x00000000fb069211 */ /* 0x000fe200078a08ff */
[----:B------:R1:W-:Y:S01]  /*13c90*/  @!P3 ST.E.128 [R10.64], RZ ;  /* 0x000000ff0a00b985 */ /* 0x0003e2000c101d06 */
[----:B------:R-:W-:-:S02]  /*13ca0*/  SHF.R.S32.HI R17, RZ, 0x1f, R251 ;  /* 0x0000001fff117819 */ /* 0x000fc400000114fb */
[----:B------:R-:W-:Y:S02]  /*13cb0*/  @!P2 LEA.HI.X R9, R252, R4, R2, 0x1, P6 ;  /* 0x00000004fc09a211 */ /* 0x000fe400030f0c02 */
[----:B------:R-:W-:Y:S02]  /*13cc0*/  SHF.R.S32.HI R16, RZ, 0x1f, R16 ;  /* 0x0000001fff107819 */ /* 0x000fe40000011410 */
[----:B------:R-:W-:Y:S01]  /*13cd0*/  @!P0 LEA R2, P4, R15, R0, 0x1 ;  /* 0x000000000f028211 */ /* 0x000fe200078808ff */
[----:B------:R1:W-:Y:S01]  /*13ce0*/  @!P2 ST.E.128 [R8.64], RZ ;  /* 0x000000ff0800a985 */ /* 0x0003e2000c101d06 */
[-C--:B------:R-:W-:Y:S02]  /*13cf0*/  @!P1 LEA.HI.X R7, R251, R4.reuse, R17, 0x1, P5 ;  /* 0x00000004fb079211 */ /* 0x080fe400028f0c11 */
[----:B------:R-:W-:-:S03]  /*13d00*/  @!P0 LEA.HI.X R3, R15, R4, R16, 0x1, P4 ;  /* 0x000000040f038211 */ /* 0x000fc600020f0c10 */
[----:B------:R1:W-:Y:S04]  /*13d10*/  @!P1 ST.E.128 [R6.64], RZ ;  /* 0x000000ff06009985 */ /* 0x0003e8000c101d06 */
[----:B------:R1:W-:Y:S02]  /*13d20*/  @!P0 ST.E.128 [R2.64], RZ ;  /* 0x000000ff02008985 */ /* 0x0003e4000c101d06 */
.L_x_3376:
[----:B------:R-:W-:Y:S05]  /*13d30*/  BSYNC B0 ;  /* 0x0000000000007941 */ /* 0x000fea0003800000 */
.L_x_3375:
[----:B------:R-:W-:Y:S05]  /*13d40*/  BRA.DIV ~URZ, `(.L_x_3377) ;  /* 0x000033327f007947 */ /* 0x000fea000b800000 */
[----:B--2---:R2:W1:Y:S04]  /*13d50*/  SHFL.IDX PT, R4, R5, 0x1, 0x181f ;  /* 0x00381f0005047f89 */ /* 0x00446800000e0000 */
[----:B----4-:R2:W4:Y:S02]  /*13d60*/  SHFL.IDX PT, R0, R13, 0x1, 0x181f ;  /* 0x00381f000d007f89 */ /* 0x01052400000e0000 */
.L_x_3413:
[----:B-1----:R-:W-:Y:S01]  /*13d70*/  IADD3 R2, R12, 0x20, RZ ;  /* 0x000000200c027810 */ /* 0x002fe20007ffe0ff */
[----:B------:R-:W-:Y:S03]  /*13d80*/  BSSY B0, `(.L_x_3378) ;  /* 0x0000019000007945 */ /* 0x000fe60003800000 */
[----:B------:R-:W-:-:S13]  /*13d90*/  ISETP.GE.AND P0, PT, R2, R14, PT ;  /* 0x0000000e0200720c */ /* 0x000fda0003f06270 */
[----:B------:R-:W-:Y:S05]  /*13da0*/  @P0 BRA `(.L_x_3379) ;  /* 0x0000016000000947 */ /* 0x000fea0003800000 */
[C---:B------:R-:W-:Y:S02]  /*13db0*/  ISETP.GE.AND P3, PT, R245.reuse, c[0x0][0x3c8], PT ;  /* 0x0000f200f5007a0c */ /* 0x040fe40003f66270 */
[----:B------:R-:W-:Y:S02]  /*13dc0*/  IADD3 R15, R245, 0xc0, RZ ;  /* 0x000000c0f50f7810 */ /* 0x000fe40007ffe0ff */
[----:B------:R-:W-:Y:S02]  /*13dd0*/  ISETP.GE.AND P2, PT, R252, c[0x0][0x3c8], PT ;  /* 0x0000f200fc007a0c */ /* 0x000fe40003f46270 */
[----:B------:R-:W-:Y:S02]  /*13de0*/  ISETP.GE.AND P1, PT, R251, c[0x0][0x3c8], PT ;  /* 0x0000f200fb007a0c */ /* 0x000fe40003f26270 */
[----:B------:R-:W-:Y:S02]  /*13df0*/  ISETP.GE.AND P0, PT, R15, c[0x0][0x3c8], PT ;  /* 0x0000f2000f007a0c */ /* 0x000fe40003f06270 */
[----:B------:R-:W-:-:S02]  /*13e00*/  SHF.R.S32.HI R3, RZ, 0x1f, R245 ;  /* 0x0000001fff037819 */ /* 0x000fc400000114f5 */
[C---:B------:R-:W-:Y:S02]  /*13e10*/  IADD3 R16, R245.reuse, 0xc0, RZ ;  /* 0x000000c0f5107810 */ /* 0x040fe40007ffe0ff */
[C---:B----4-:R-:W-:Y:S02]  /*13e20*/  @!P3 LEA R10, P4, R245.reuse, R0, 0x1 ;  /* 0x00000000f50ab211 */ /* 0x050fe400078808ff */
[----:B------:R-:W-:Y:S02]  /*13e30*/  SHF.R.S32.HI R17, RZ, 0x1f, R251 ;  /* 0x0000001fff117819 */ /* 0x000fe400000114fb */
[----:B------:R-:W-:Y:S02]  /*13e40*/  @!P3 LEA.HI.X R11, R245, R4, R3, 0x1, P4 ;  /* 0x00000004f50bb211 */ /* 0x000fe400020f0c03 */
[-C--:B------:R-:W-:Y:S02]  /*13e50*/  @!P2 LEA R8, P6, R252, R0.reuse, 0x1 ;  /* 0x00000000fc08a211 */ /* 0x080fe400078c08ff */
[----:B------:R-:W-:Y:S01]  /*13e60*/  SHF.R.S32.HI R3, RZ, 0x1f, R252 ;  /* 0x0000001fff037819 */ /* 0x000fe200000114fc */
[----:B------:R1:W-:Y:S01]  /*13e70*/  @!P3 ST.E.128 [R10.64], RZ ;  /* 0x000000ff0a00b985 */ /* 0x0003e2000c101d06 */
[----:B------:R-:W-:-:S02]  /*13e80*/  @!P1 LEA R6, P5, R251, R0, 0x1 ;  /* 0x00000000fb069211 */ /* 0x000fc400078a08ff */
[----:B------:R-:W-:Y:S02]  /*13e90*/  SHF.R.S32.HI R16, RZ, 0x1f, R16 ;  /* 0x0000001fff107819 */ /* 0x000fe40000011410 */
[----:B------:R-:W-:Y:S02]  /*13ea0*/  @!P0 LEA R2, P4, R15, R0, 0x1 ;  /* 0x000000000f028211 */ /* 0x000fe400078808ff */
[-C--:B------:R-:W-:Y:S02]  /*13eb0*/  @!P2 LEA.HI.X R9, R252, R4.reuse, R3, 0x1, P6 ;  /* 0x00000004fc09a211 */ /* 0x080fe400030f0c03 */
[-C--:B------:R-:W-:Y:S02]  /*13ec0*/  @!P1 LEA.HI.X R7, R251, R4.reuse, R17, 0x1, P5 ;  /* 0x00000004fb079211 */ /* 0x080fe400028f0c11 */
[----:B------:R-:W-:Y:S01]  /*13ed0*/  @!P0 LEA.HI.X R3, R15, R4, R16, 0x1, P4 ;  /* 0x000000040f038211 */ /* 0x000fe200020f0c10 */
[----:B------:R1:W-:Y:S04]  /*13ee0*/  @!P2 ST.E.128 [R8.64], RZ ;  /* 0x000000ff0800a985 */ /* 0x0003e8000c101d06 */
[----:B------:R1:W-:Y:S04]  /*13ef0*/  @!P1 ST.E.128 [R6.64], RZ ;  /* 0x000000ff06009985 */ /* 0x0003e8000c101d06 */
[----:B------:R1:W-:Y:S02]  /*13f00*/  @!P0 ST.E.128 [R2.64], RZ ;  /* 0x000000ff02008985 */ /* 0x0003e4000c101d06 */
.L_x_3379:
[----:B------:R-:W-:Y:S05]  /*13f10*/  BSYNC B0 ;  /* 0x0000000000007941 */ /* 0x000fea0003800000 */
.L_x_3378:
[----:B------:R-:W-:Y:S05]  /*13f20*/  BRA.DIV ~URZ, `(.L_x_3380) ;  /* 0x000032227f007947 */ /* 0x000fea000b800000 */
[----:B------:R1:W2:Y:S02]  /*13f30*/  SHFL.IDX PT, R4, R5, 0x2, 0x181f ;  /* 0x00581f0005047f89 */ /* 0x0002a400000e0000 */
.L_x_3414:
[----:B------:R-:W-:Y:S05]  /*13f40*/  BRA.DIV ~URZ, `(.L_x_3381) ;  /* 0x000032727f007947 */ /* 0x000fea000b800000 */
[----:B----4-:R4:W1:Y:S02]  /*13f50*/  SHFL.IDX PT, R0, R13, 0x2, 0x181f ;  /* 0x00581f000d007f89 */ /* 0x01086400000e0000 */
.L_x_3415:
        /* <DEDUP_REMOVED lines=11> */
[C---:B------:R-:W-:Y:S02]  /*14010*/  @!P3 LEA R10, P4, R245.reuse, R0, 0x1 ;  /* 0x00000000f50ab211 */ /* 0x040fe400078808ff */
[----:B------:R-:W-:Y:S02]  /*14020*/  SHF.R.S32.HI R17, RZ, 0x1f, R251 ;  /* 0x0000001fff117819 */ /* 0x000fe400000114fb */
[----:B--2---:R-:W-:Y:S02]  /*14030*/  @!P3 LEA.HI.X R11, R245, R4, R3, 0x1, P4 ;  /* 0x00000004f50bb211 */ /* 0x004fe400020f0c03 */
        /* <DEDUP_REMOVED lines=12> */
.L_x_3383:
[----:B------:R-:W-:Y:S05]  /*14100*/  BSYNC B0 ;  /* 0x0000000000007941 */ /* 0x000fea0003800000 */
.L_x_3382:
[----:B------:R-:W-:Y:S05]  /*14110*/  BRA.DIV ~URZ, `(.L_x_3384) ;  /* 0x000031127f007947 */ /* 0x000fea000b800000 */
[----:B--2---:R2:W1:Y:S04]  /*14120*/  SHFL.IDX PT, R4, R5, 0x3, 0x181f ;  /* 0x00781f0005047f89 */ /* 0x00446800000e0000 */
[----:B------:R2:W3:Y:S02]  /*14130*/  SHFL.IDX PT, R0, R13, 0x3, 0x181f ;  /* 0x00781f000d007f89 */ /* 0x0004e400000e0000 */
.L_x_3416:
[----:B-1----:R-:W-:-:S04]  /*14140*/  IADD3 R2, R12, 0x60, RZ ;  /* 0x000000600c027810 */ /* 0x002fc80007ffe0ff */
[----:B------:R-:W-:-:S13]  /*14150*/  ISETP.GE.AND P0, PT, R2, R14, PT ;  /* 0x0000000e0200720c */ /* 0x000fda0003f06270 */
[----:B------:R-:W-:Y:S05]  /*14160*/  @P0 BRA `(.L_x_3370) ;  /* 0x0000016000000947 */ /* 0x000fea0003800000 */
[C---:B------:R-:W-:Y:S02]  /*14170*/  ISETP.GE.AND P3, PT, R245.reuse, c[0x0][0x3c8], PT ;  /* 0x0000f200f5007a0c */ /* 0x040fe40003f66270 */
[----:B--2---:R-:W-:Y:S02]  /*14180*/  IADD3 R5, R245, 0xc0, RZ ;  /* 0x000000c0f5057810 */ /* 0x004fe40007ffe0ff */
[----:B------:R-:W-:Y:S02]  /*14190*/  ISETP.GE.AND P2, PT, R252, c[0x0][0x3c8], PT ;  /* 0x0000f200fc007a0c */ /* 0x000fe40003f46270 */
[----:B------:R-:W-:Y:S02]  /*141a0*/  ISETP.GE.AND P1, PT, R251, c[0x0][0x3c8], PT ;  /* 0x0000f200fb007a0c */ /* 0x000fe40003f26270 */
[----:B------:R-:W-:Y:S02]  /*141b0*/  ISETP.GE.AND P0, PT, R5, c[0x0][0x3c8], PT ;  /* 0x0000f20005007a0c */ /* 0x000fe40003f06270 */
[----:B------:R-:W-:-:S02]  /*141c0*/  SHF.R.S32.HI R3, RZ, 0x1f, R245 ;  /* 0x0000001fff037819 */ /* 0x000fc400000114f5 */
[C---:B---34-:R-:W-:Y:S02]  /*141d0*/  IADD3 R13, R245.reuse, 0xc0, RZ ;  /* 0x000000c0f50d7810 */ /* 0x058fe40007ffe0ff */
[C---:B------:R-:W-:Y:S02]  /*141e0*/  @!P3 LEA R10, P4, R245.reuse, R0, 0x1 ;  /* 0x00000000f50ab211 */ /* 0x040fe400078808ff */
        /* <DEDUP_REMOVED lines=14> */
.L_x_3370:
[----:B------:R-:W-:Y:S05]  /*142d0*/  BSYNC B1 ;  /* 0x0000000000017941 */ /* 0x000fea0003800000 */
.L_x_3361:
        /* <DEDUP_REMOVED lines=10> */
.L_x_3417:
[----:B-1----:R-:W1:Y:S01]  /*14380*/  S2R R2, SR_TID.X ;  /* 0x0000000000027919 */ /* 0x002e620000002100 */
[----:B------:R-:W-:Y:S03]  /*14390*/  WARPSYNC 0xffffffff ;  /* 0xffffffff00007948 */ /* 0x000fe60003800000 */
[----:B------:R-:W-:Y:S06]  /*143a0*/  BAR.SYNC.DEFER_BLOCKING 0x4, 0x100 ;  /* 0x0104000000007b1d */ /* 0x000fec0000010000 */
[----:B--2---:R2:W-:Y:S01]  /*143b0*/  STL [R1+0x54], R0 ;  /* 0x0000540001007387 */ /* 0x0045e20000100800 */
[----:B-1----:R-:W-:-:S13]  /*143c0*/  LOP3.LUT P0, RZ, R2, 0xff, RZ, 0xc0, !PT ;  /* 0x000000ff02ff7812 */ /* 0x002fda000780c0ff */
[----:B------:R2:W-:Y:S04]  /*143d0*/  @!P0 STS [0x28100], R81 ;  /* 0x02810051ff008388 */ /* 0x0005e80000000800 */
[----:B------:R-:W-:Y:S06]  /*143e0*/  BAR.ARV 0x5, 0x100 ;  /* 0x0144000000007b1d */ /* 0x000fec0000002000 */
.L_x_3385:
[----:B--23--:R-:W2:Y:S02]  /*143f0*/  LDL R0, [R1+0x54] ;  /* 0x0000540001007983 */ /* 0x00cea40000100800 */
[----:B--2---:R-:W-:-:S13]  /*14400*/  ISETP.GE.AND P0, PT, R0, c[0x0][0x538], PT ;  /* 0x00014e0000007a0c */ /* 0x004fda0003f06270 */
[----:B-1--4-:R-:W-:Y:S01]  /*14410*/  @P0 CALL.REL.NOINC `(.L_x_3387) ;  /* 0x0000001000000944 */ /* 0x012fe20003c00000 */
[----:B------:R-:W-:Y:S05]  /*14420*/  BRA `(.L_x_3388) ;  /* 0xfffec48000007947 */ /* 0x000fea000383ffff */
.L_x_3387:
[----:B------:R-:W-:Y:S05]  /*14430*/  EXIT ;  /* 0x000000000000794d */ /* 0x000fea0003800000 */
.L_x_3319:
[----:B------:R-:W-:Y:S01]  /*14440*/  IMAD.MOV.U32 R249, RZ, RZ, R5 ;  /* 0x000000fffff97224 */ /* 0x000fe200078e0005 */
[----:B------:R-:W-:Y:S01]  /*14450*/  MOV R250, RZ ;  /* 0x000000ff00fa7202 */ /* 0x000fe20000000f00 */
[----:B------:R-:W-:Y:S01]  /*14460*/  IMAD.MOV.U32 R3, RZ, RZ, 0x181f ;  /* 0x0000181fff037424 */ /* 0x000fe200078e00ff */
[----:B------:R-:W-:Y:S02]  /*14470*/  MOV R2, 0x14490 ;  /* 0x0001449000027802 */ /* 0x000fe40000000f00 */
[----:B-----5:R-:W-:Y:S05]  /*14480*/  CALL.REL.NOINC `($__internal_19_$__cuda_sm70_shflsync_idx_p) ;  /* 0x00002f4000007944 */ /* 0x020fea0003c00000 */
[----:B------:R-:W-:Y:S01]  /*14490*/  MOV R4, R250 ;  /* 0x000000fa00047202 */ /* 0x000fe20000000f00 */
[----:B-1---5:R-:W-:Y:S05]  /*144a0*/  BRA `(.L_x_3389) ;  /* 0xfffed07000007947 */ /* 0x022fea000383ffff */
.L_x_3320:
[----:B------:R-:W-:Y:S01]  /*144b0*/  IMAD.MOV.U32 R249, RZ, RZ, R13 ;  /* 0x000000fffff97224 */ /* 0x000fe200078e000d */
[----:B------:R-:W-:Y:S01]  /*144c0*/  MOV R250, RZ ;  /* 0x000000ff00fa7202 */ /* 0x000fe20000000f00 */
[----:B------:R-:W-:Y:S01]  /*144d0*/  IMAD.MOV.U32 R3, RZ, RZ, 0x181f ;  /* 0x0000181fff037424 */ /* 0x000fe200078e00ff */
[----:B------:R-:W-:Y:S02]  /*144e0*/  MOV R2, 0x14500 ;  /* 0x0001450000027802 */ /* 0x000fe40000000f00 */
[----:B-12--5:R-:W-:Y:S05]  /*144f0*/  CALL.REL.NOINC `($__internal_19_$__cuda_sm70_shflsync_idx_p) ;  /* 0x00002ed000007944 */ /* 0x026fea0003c00000 */
[----:B-----5:R-:W-:Y:S01]  /*14500*/  MOV R0, R250 ;  /* 0x000000fa00007202 */ /* 0x020fe20000000f00 */
[----:B-1----:R-:W-:Y:S05]  /*14510*/  BRA `(.L_x_3390) ;  /* 0xfffed02000007947 */ /* 0x002fea000383ffff */
.L_x_3323:
[----:B------:R-:W-:Y:S01]  /*14520*/  IMAD.MOV.U32 R249, RZ, RZ, R5 ;  /* 0x000000fffff97224 */ /* 0x000fe200078e0005 */
[----:B------:R-:W-:Y:S01]  /*14530*/  MOV R250, 0x1 ;  /* 0x0000000100fa7802 */ /* 0x000fe20000000f00 */
[----:B-1----:R-:W-:Y:S01]  /*14540*/  IMAD.MOV.U32 R3, RZ, RZ, 0x181f ;  /* 0x0000181fff037424 */ /* 0x002fe200078e00ff */
[----:B------:R-:W-:-:S02]  /*14550*/  MOV R2, 0x14570 ;  /* 0x0001457000027802 */ /* 0x000fc40000000f00 */
[----:B--2-45:R-:W-:Y:S05]  /*14560*/  CALL.REL.NOINC `($__internal_19_$__cuda_sm70_shflsync_idx_p) ;  /* 0x00002e6000007944 */ /* 0x034fea0003c00000 */
[----:B------:R-:W-:Y:S01]  /*14570*/  IMAD.MOV.U32 R4, RZ, RZ, R250 ;  /* 0x000000ffff047224 */ /* 0x000fe200078e00fa */
[----:B------:R-:W-:Y:S01]  /*14580*/  MOV R250, 0x1 ;  /* 0x0000000100fa7802 */ /* 0x000fe20000000f00 */
[----:B------:R-:W-:Y:S01]  /*14590*/  IMAD.MOV.U32 R249, RZ, RZ, R13 ;  /* 0x000000fffff97224 */ /* 0x000fe200078e000d */
[----:B------:R-:W-:-:S02]  /*145a0*/  MOV R3, 0x181f ;  /* 0x0000181f00037802 */ /* 0x000fc40000000f00 */
[----:B------:R-:W-:Y:S02]  /*145b0*/  MOV R2, 0x145d0 ;  /* 0x000145d000027802 */ /* 0x000fe40000000f00 */
[----:B-1---5:R-:W-:Y:S05]  /*145c0*/  CALL.REL.NOINC `($__internal_19_$__cuda_sm70_shflsync_idx_p) ;  /* 0x00002e0000007944 */ /* 0x022fea0003c00000 */
[----:B-----5:R-:W-:Y:S01]  /*145d0*/  MOV R0, R250 ;  /* 0x000000fa00007202 */ /* 0x020fe20000000f00 */
[----:B-1----:R-:W-:Y:S05]  /*145e0*/  BRA `(.L_x_3391) ;  /* 0xfffed19000007947 */ /* 0x002fea000383ffff */
.L_x_3326:
[----:B------:R-:W-:Y:S01]  /*145f0*/  IMAD.MOV.U32 R249, RZ, RZ, R5 ;  /* 0x000000fffff97224 */ /* 0x000fe200078e0005 */
[----:B------:R-:W-:Y:S01]  /*14600*/  MOV R250, 0x2 ;  /* 0x0000000200fa7802 */ /* 0x000fe20000000f00 */
[----:B-1----:R-:W-:Y:S01]  /*14610*/  IMAD.MOV.U32 R3, RZ, RZ, 0x181f ;  /* 0x0000181fff037424 */ /* 0x002fe200078e00ff */
[----:B------:R-:W-:Y:S02]  /*14620*/  MOV R2, 0x14640 ;  /* 0x0001464000027802 */ /* 0x000fe40000000f00 */
[----:B--2345:R-:W-:Y:S05]  /*14630*/  CALL.REL.NOINC `($__internal_19_$__cuda_sm70_shflsync_idx_p) ;  /* 0x00002d9000007944 */ /* 0x03cfea0003c00000 */
[----:B------:R-:W-:Y:S01]  /*14640*/  MOV R4, R250 ;  /* 0x000000fa00047202 */ /* 0x000fe20000000f00 */
[----:B-1---5:R-:W-:Y:S05]  /*14650*/  BRA `(.L_x_3392) ;  /* 0xfffed2e000007947 */ /* 0x022fea000383ffff */
.L_x_3327:
[----:B------:R-:W-:Y:S01]  /*14660*/  IMAD.MOV.U32 R249, RZ, RZ, R13 ;  /* 0x000000fffff97224 */ /* 0x000fe200078e000d */
[----:B------:R-:W-:Y:S01]  /*14670*/  MOV R250, 0x2 ;  /* 0x0000000200fa7802 */ /* 0x000fe20000000f00 */
[----:B-1----:R-:W-:Y:S01]  /*14680*/  IMAD.MOV.U32 R3, RZ, RZ, 0x181f ;  /* 0x0000181fff037424 */ /* 0x002fe200078e00ff */
[----:B------:R-:W-:Y:S02]  /*14690*/  MOV R2, 0x146b0 ;  /* 0x000146b000027802 */ /* 0x000fe40000000f00 */
[----:B--2345:R-:W-:Y:S05]  /*146a0*/  CALL.REL.NOINC `($__internal_19_$__cuda_sm70_shflsync_idx_p) ;  /* 0x00002d2000007944 */ /* 0x03cfea0003c00000 */
[----:B-----5:R-:W-:Y:S01]  /*146b0*/  MOV R0, R250 ;  /* 0x000000fa00007202 */ /* 0x020fe20000000f00 */
[----:B-1----:R-:W-:Y:S05]  /*146c0*/  BRA `(.L_x_3393) ;  /* 0xfffed29000007947 */ /* 0x002fea000383ffff */
.L_x_3330:
[----:B------:R-:W-:Y:S01]  /*146d0*/  IMAD.MOV.U32 R249, RZ, RZ, R5 ;  /* 0x000000fffff97224 */ /* 0x000fe200078e0005 */
[----:B------:R-:W-:Y:S01]  /*146e0*/  MOV R250, 0x3 ;  /* 0x0000000300fa7802 */ /* 0x000fe20000000f00 */
[----:B-1----:R-:W-:Y:S01]  /*146f0*/  IMAD.MOV.U32 R3, RZ, RZ, 0x181f ;  /* 0x0000181fff037424 */ /* 0x002fe200078e00ff */
[----:B------:R-:W-:-:S02]  /*14700*/  MOV R2, 0x14720 ;  /* 0x0001472000027802 */ /* 0x000fc40000000f00 */
[----:B--2345:R-:W-:Y:S05]  /*14710*/  CALL.REL.NOINC `($__internal_19_$__cuda_sm70_shflsync_idx_p) ;  /* 0x00002cb000007944 */ /* 0x03cfea0003c00000 */
        /* <DEDUP_REMOVED lines=8> */
.L_x_3333:
[----:B------:R-:W-:Y:S01]  /*147a0*/  IMAD.MOV.U32 R249, RZ, RZ, R22 ;  /* 0x000000fffff97224 */ /* 0x000fe200078e0016 */
[----:B------:R-:W-:Y:S01]  /*147b0*/  MOV R250, RZ ;  /* 0x000000ff00fa7202 */ /* 0x000fe20000000f00 */
[----:B------:R-:W-:Y:S01]  /*147c0*/  IMAD.MOV.U32 R3, RZ, RZ, 0x181f ;  /* 0x0000181fff037424 */ /* 0x000fe200078e00ff */
[----:B------:R-:W-:Y:S02]  /*147d0*/  MOV R2, 0x147f0 ;  /* 0x000147f000027802 */ /* 0x000fe40000000f00 */
[----:B------:R-:W-:Y:S05]  /*147e0*/  CALL.REL.NOINC `($__internal_19_$__cuda_sm70_shflsync_idx_p) ;  /* 0x00002be000007944 */ /* 0x000fea0003c00000 */
[----:B------:R-:W-:Y:S01]  /*147f0*/  MOV R4, R250 ;  /* 0x000000fa00047202 */ /* 0x000fe20000000f00 */
[----:B-1---5:R-:W-:Y:S05]  /*14800*/  BRA `(.L_x_3395) ;  /* 0xfffef7d000007947 */ /* 0x022fea000383ffff */
.L_x_3334:
[----:B------:R-:W-:Y:S01]  /*14810*/  IMAD.MOV.U32 R249, RZ, RZ, R23 ;  /* 0x000000fffff97224 */ /* 0x000fe200078e0017 */
[----:B------:R-:W-:Y:S01]  /*14820*/  MOV R250, RZ ;  /* 0x000000ff00fa7202 */ /* 0x000fe20000000f00 */
[----:B------:R-:W-:Y:S01]  /*14830*/  IMAD.MOV.U32 R3, RZ, RZ, 0x181f ;  /* 0x0000181fff037424 */ /* 0x000fe200078e00ff */
[----:B------:R-:W-:Y:S02]  /*14840*/  MOV R2, 0x14860 ;  /* 0x0001486000027802 */ /* 0x000fe40000000f00 */
[----:B-12---:R-:W-:Y:S05]  /*14850*/  CALL.REL.NOINC `($__internal_19_$__cuda_sm70_shflsync_idx_p) ;  /* 0x00002b7000007944 */ /* 0x006fea0003c00000 */
[C---:B------:R-:W-:Y:S01]  /*14860*/  IADD3 R10, P1, R250.reuse, R150, RZ ;  /* 0x00000096fa0a7210 */ /* 0x040fe20007f3e0ff */
[----:B------:R-:W-:Y:S01]  /*14870*/  IMAD.MOV.U32 R249, RZ, RZ, R22 ;  /* 0x000000fffff97224 */ /* 0x000fe200078e0016 */
[----:B------:R-:W-:-:S02]  /*14880*/  IADD3 R8, P0, R250, R151, RZ ;  /* 0x00000097fa087210 */ /* 0x000fc40007f1e0ff */
[C---:B-----5:R-:W-:Y:S01]  /*14890*/  IADD3 R0, R245.reuse, 0xc0, RZ ;  /* 0x000000c0f5007810 */ /* 0x060fe20007ffe0ff */
[C---:B------:R-:W-:Y:S01]  /*148a0*/  IMAD.X R11, R4.reuse, 0x1, R144, P1 ;  /* 0x00000001040b7824 */ /* 0x040fe200008e0690 */
[----:B------:R-:W-:Y:S01]  /*148b0*/  ISETP.GE.AND P3, PT, R245, c[0x0][0x1d4], PT ;  /* 0x00007500f5007a0c */ /* 0x000fe20003f66270 */
[----:B------:R-:W-:Y:S01]  /*148c0*/  IMAD.X R9, R4, 0x1, R145, P0 ;  /* 0x0000000104097824 */ /* 0x000fe200000e0691 */
[----:B------:R-:W-:Y:S02]  /*148d0*/  ISETP.GE.AND P2, PT, R252, c[0x0][0x1d4], PT ;  /* 0x00007500fc007a0c */ /* 0x000fe40003f46270 */
[----:B------:R-:W-:Y:S02]  /*148e0*/  ISETP.GE.AND P1, PT, R251, c[0x0][0x1d4], PT ;  /* 0x00007500fb007a0c */ /* 0x000fe40003f26270 */
[----:B------:R-:W-:Y:S02]  /*148f0*/  ISETP.GE.AND P0, PT, R0, c[0x0][0x1d4], PT ;  /* 0x0000750000007a0c */ /* 0x000fe40003f06270 */
[----:B------:R-:W-:-:S02]  /*14900*/  IADD3 R6, P5, R250, R152, RZ ;  /* 0x00000098fa067210 */ /* 0x000fc40007fbe0ff */
[----:B------:R-:W-:Y:S01]  /*14910*/  IADD3 R2, P4, R250, R153, RZ ;  /* 0x00000099fa027210 */ /* 0x000fe20007f9e0ff */
[----:B------:R-:W-:Y:S01]  /*14920*/  IMAD.MOV.U32 R250, RZ, RZ, 0x1 ;  /* 0x00000001fffa7424 */ /* 0x000fe200078e00ff */
[----:B------:R-:W-:Y:S01]  /*14930*/  SEL R5, RZ, 0x10, P3 ;  /* 0x00000010ff057807 */ /* 0x000fe20001800000 */
[C---:B------:R-:W-:Y:S01]  /*14940*/  IMAD.X R7, R4.reuse, 0x1, R146, P5 ;  /* 0x0000000104077824 */ /* 0x040fe200028e0692 */
[----:B------:R-:W-:Y:S01]  /*14950*/  @!PT LDS RZ, [RZ] ;  /* 0x00000000fffff984 */ /* 0x000fe20000000800 */
[----:B------:R-:W-:Y:S01]  /*14960*/  @!PT LDS RZ, [RZ] ;  /* 0x00000000fffff984 */ /* 0x000fe20000000800 */
[----:B------:R-:W-:Y:S01]  /*14970*/  @!PT LDS RZ, [RZ] ;  /* 0x00000000fffff984 */ /* 0x000fe20000000800 */
[----:B------:R2:W-:Y:S01]  /*14980*/  LDGSTS.E.BYPASS.LTC128B.128 [R243+0xc100], [R10.64], !P3 ;  /* 0x0c1000000af37fae */ /* 0x0005e2000d901d46 */
[----:B------:R-:W-:Y:S01]  /*14990*/  IMAD.X R3, R4, 0x1, R147, P4 ;  /* 0x0000000104037824 */ /* 0x000fe200020e0693 */
[----:B------:R-:W-:Y:S02]  /*149a0*/  SEL R14, RZ, 0x10, P2 ;  /* 0x00000010ff0e7807 */ /* 0x000fe40001000000 */
[----:B------:R2:W-:Y:S01]  /*149b0*/  LDGSTS.E.BYPASS.LTC128B.128 [R243+0xf100], [R8.64], !P2 ;  /* 0x0f10000008f37fae */ /* 0x0005e2000d101d46 */
[----:B------:R-:W-:Y:S02]  /*149c0*/  SEL R13, RZ, 0x10, P1 ;  /* 0x00000010ff0d7807 */ /* 0x000fe40000800000 */
[----:B------:R-:W-:Y:S01]  /*149d0*/  SEL R12, RZ, 0x10, P0 ;  /* 0x00000010ff0c7807 */ /* 0x000fe20000000000 */
[----:B------:R2:W-:Y:S04]  /*149e0*/  LDGSTS.E.BYPASS.LTC128B.128 [R243+0x12100], [R6.64], !P1 ;  /* 0x1210000006f37fae */ /* 0x0005e8000c901d46 */
[----:B------:R3:W-:Y:S02]  /*149f0*/  LDGSTS.E.BYPASS.LTC128B.128 [R243+0x15100], [R2.64], !P0 ;  /* 0x1510000002f37fae */ /* 0x0007e4000c101d46 */
[----:B---3--:R-:W-:Y:S01]  /*14a00*/  IMAD.MOV.U32 R3, RZ, RZ, 0x181f ;  /* 0x0000181fff037424 */ /* 0x008fe200078e00ff */
[----:B------:R-:W-:-:S02]  /*14a10*/  MOV R2, 0x14a30 ;  /* 0x00014a3000027802 */ /* 0x000fc40000000f00 */
[----:B-12---:R-:W-:Y:S05]  /*14a20*/  CALL.REL.NOINC `($__internal_19_$__cuda_sm70_shflsync_idx_p) ;  /* 0x000029a000007944 */ /* 0x006fea0003c00000 */
[----:B-----5:R-:W-:Y:S01]  /*14a30*/  IMAD.MOV.U32 R0, RZ, RZ, R250 ;  /* 0x000000ffff007224 */ /* 0x020fe200078e00fa */
[----:B------:R-:W-:Y:S01]  /*14a40*/  MOV R250, 0x1 ;  /* 0x0000000100fa7802 */ /* 0x000fe20000000f00 */
[----:B------:R-:W-:Y:S01]  /*14a50*/  IMAD.MOV.U32 R249, RZ, RZ, R23 ;  /* 0x000000fffff97224 */ /* 0x000fe200078e0017 */
[----:B------:R-:W-:-:S02]  /*14a60*/  MOV R3, 0x181f ;  /* 0x0000181f00037802 */ /* 0x000fc40000000f00 */
[----:B------:R-:W-:Y:S02]  /*14a70*/  MOV R2, 0x14a90 ;  /* 0x00014a9000027802 */ /* 0x000fe40000000f00 */
[----:B-1----:R-:W-:Y:S05]  /*14a80*/  CALL.REL.NOINC `($__internal_19_$__cuda_sm70_shflsync_idx_p) ;  /* 0x0000294000007944 */ /* 0x002fea0003c00000 */
[----:B------:R-:W-:Y:S01]  /*14a90*/  IADD3 R10, -R5, 0x10, RZ ;  /* 0x00000010050a7810 */ /* 0x000fe20007ffe1ff */
[----:B------:R-:W-:Y:S01]  /*14aa0*/  IMAD.MOV.U32 R249, RZ, RZ, R22 ;  /* 0x000000fffff97224 */ /* 0x000fe200078e0016 */
[----:B------:R-:W-:Y:S02]  /*14ab0*/  IADD3 R6, -R13, 0x10, RZ ;  /* 0x000000100d067810 */ /* 0x000fe40007ffe1ff */
[----:B------:R-:W-:Y:S02]  /*14ac0*/  IADD3 R2, -R14, 0x10, RZ ;  /* 0x000000100e027810 */ /* 0x000fe40007ffe1ff */
[----:B------:R-:W-:Y:S02]  /*14ad0*/  LOP3.LUT R10, R10, 0xf, RZ, 0xc0, !PT ;  /* 0x0000000f0a0a7812 */ /* 0x000fe400078ec0ff */
[----:B------:R-:W-:Y:S02]  /*14ae0*/  IADD3 R3, -R12, 0x10, RZ ;  /* 0x000000100c037810 */ /* 0x000fe40007ffe1ff */
[----:B------:R-:W-:-:S02]  /*14af0*/  LOP3.LUT R6, R6, 0xf, RZ, 0xc0, !PT ;  /* 0x0000000f06067812 */ /* 0x000fc400078ec0ff */
[----:B------:R-:W-:Y:S02]  /*14b00*/  LOP3.LUT R2, R2, 0xf, RZ, 0xc0, !PT ;  /* 0x0000000f02027812 */ /* 0x000fe400078ec0ff */
[-C--:B------:R-:W-:Y:S02]  /*14b10*/  IADD3 R10, P1, P0, R10, R250.reuse, R150 ;  /* 0x000000fa0a0a7210 */ /* 0x080fe4000783e096 */
[----:B------:R-:W-:Y:S02]  /*14b20*/  LOP3.LUT R3, R3, 0xf, RZ, 0xc0, !PT ;  /* 0x0000000f03037812 */ /* 0x000fe400078ec0ff */
[-C--:B------:R-:W-:Y:S02]  /*14b30*/  IADD3 R6, P3, P2, R6, R250.reuse, R152 ;  /* 0x000000fa06067210 */ /* 0x080fe40007a7e098 */
[----:B------:R-:W-:Y:S02]  /*14b40*/  IADD3 R8, P5, P4, R2, R250, R151 ;  /* 0x000000fa02087210 */ /* 0x000fe40007cbe097 */
[----:B-----5:R-:W-:-:S02]  /*14b50*/  IADD3.X R11, RZ, R0, R144, P1, P0 ;  /* 0x00000000ff0b7210 */ /* 0x020fc40000fe0490 */
[----:B------:R-:W-:Y:S01]  /*14b60*/  IADD3 R2, P1, P0, R3, R250, R153 ;  /* 0x000000fa03027210 */ /* 0x000fe2000783e099 */
[----:B------:R-:W-:Y:S01]  /*14b70*/  IMAD.MOV.U32 R250, RZ, RZ, 0x2 ;  /* 0x00000002fffa7424 */ /* 0x000fe200078e00ff */
[-C--:B------:R-:W-:Y:S02]  /*14b80*/  IADD3.X R7, RZ, R0.reuse, R146, P3, P2 ;  /* 0x00000000ff077210 */ /* 0x080fe40001fe4492 */
[----:B------:R-:W-:Y:S02]  /*14b90*/  ISETP.NE.U32.AND P3, PT, R5, RZ, PT ;  /* 0x000000ff0500720c */ /* 0x000fe40003f65070 */
[----:B------:R-:W-:Y:S02]  /*14ba0*/  ISETP.NE.U32.AND P2, PT, R14, RZ, PT ;  /* 0x000000ff0e00720c */ /* 0x000fe40003f45070 */
[----:B------:R-:W-:Y:S02]  /*14bb0*/  IADD3.X R3, RZ, R0, R147, P1, P0 ;  /* 0x00000000ff037210 */ /* 0x000fe40000fe0493 */
[----:B------:R-:W-:-:S02]  /*14bc0*/  ISETP.NE.U32.AND P1, PT, R13, RZ, PT ;  /* 0x000000ff0d00720c */ /* 0x000fc40003f25070 */
[----:B------:R-:W-:Y:S02]  /*14bd0*/  ISETP.NE.U32.AND P0, PT, R12, RZ, PT ;  /* 0x000000ff0c00720c */ /* 0x000fe40003f05070 */
[----:B------:R-:W-:-:S03]  /*14be0*/  IADD3.X R9, RZ, R0, R145, P5, P4 ;  /* 0x00000000ff097210 */ /* 0x000fc60002fe8491 */
        /* <DEDUP_REMOVED lines=9> */
[----:B-12---:R-:W-:Y:S05]  /*14c80*/  CALL.REL.NOINC `($__internal_19_$__cuda_sm70_shflsync_idx_p) ;  /* 0x0000274000007944 */ /* 0x006fea0003c00000 */
        /* <DEDUP_REMOVED lines=8> */
.L_x_3335:
[----:B------:R-:W-:Y:S01]  /*14d10*/  IMAD.MOV.U32 R249, RZ, RZ, R4 ;  /* 0x000000fffff97224 */ /* 0x000fe200078e0004 */
[----:B------:R-:W-:Y:S01]  /*14d20*/  MOV R250, RZ ;  /* 0x000000ff00fa7202 */ /* 0x000fe20000000f00 */
[----:B------:R-:W-:Y:S01]  /*14d30*/  IMAD.MOV.U32 R3, RZ, RZ, 0x1c1f ;  /* 0x00001c1fff037424 */ /* 0x000fe200078e00ff */
[----:B------:R-:W-:Y:S02]  /*14d40*/  MOV R2, 0x14d60 ;  /* 0x00014d6000027802 */ /* 0x000fe40000000f00 */
[----:B------:R-:W-:Y:S05]  /*14d50*/  CALL.REL.NOINC `($__internal_19_$__cuda_sm70_shflsync_idx_p) ;  /* 0x0000267000007944 */ /* 0x000fea0003c00000 */
[----:B-----5:R-:W-:Y:S01]  /*14d60*/  MOV R0, R250 ;  /* 0x000000fa00007202 */ /* 0x020fe20000000f00 */
[----:B-1----:R-:W-:Y:S05]  /*14d70*/  BRA `(.L_x_3397) ;  /* 0xfffef78000007947 */ /* 0x002fea000383ffff */
.L_x_3336:
[----:B------:R-:W-:Y:S01]  /*14d80*/  IMAD.MOV.U32 R249, RZ, RZ, R4 ;  /* 0x000000fffff97224 */ /* 0x000fe200078e0004 */
[----:B------:R-:W-:Y:S01]  /*14d90*/  MOV R250, 0x1 ;  /* 0x0000000100fa7802 */ /* 0x000fe20000000f00 */
[----:B------:R-:W-:Y:S01]  /*14da0*/  IMAD.MOV.U32 R3, RZ, RZ, 0x1c1f ;  /* 0x00001c1fff037424 */ /* 0x000fe200078e00ff */
[----:B------:R-:W-:Y:S02]  /*14db0*/  MOV R2, 0x14dd0 ;  /* 0x00014dd000027802 */ /* 0x000fe40000000f00 */
[----:B-12---:R-:W-:Y:S05]  /*14dc0*/  CALL.REL.NOINC `($__internal_19_$__cuda_sm70_shflsync_idx_p) ;  /* 0x0000260000007944 */ /* 0x006fea0003c00000 */
[----:B------:R-:W2:Y:S01]  /*14dd0*/  LDL R2, [R1] ;  /* 0x0000000001027983 */ /* 0x000ea20000100800 */
        /* <DEDUP_REMOVED lines=80> */
[----:B------:R-:W-:Y:S02]  /*152e0*/  ISETP.GT.AND P0, PT, R0, 0x51, PT ;  /* 0x000000510000780c */ /* 0x000fe40003f04270 */
[----:B------:R-:W-:Y:S02]  /*152f0*/  FSEL R3, R26, -INF , P1 ;  /* 0xff8000001a037808 */ /* 0x000fe40000800000 */
[----:B------:R-:W-:Y:S02]  /*15300*/  FMNMX.FTZ R4, R224, R4, !PT ;  /* 0x00000004e0047209 */ /* 0x000fe40007810000 */
[----:B------:R-:W-:Y:S01]  /*15310*/  ISETP.GT.AND P1, PT, R0, 0x58, PT ;  /* 0x000000580000780c */ /* 0x000fe20003f24270 */
[----:B------:R-:W-:Y:S01]  /*15320*/  STL [R1+0x8], R3 ;  /* 0x0000080301007387 */ /* 0x000fe20000100800 */
[----:B------:R-:W-:Y:S02]  /*15330*/  FMNMX.FTZ R4, R3, R4, !PT ;  /* 0x0000000403047209 */ /* 0x000fe40007810000 */
[----:B------:R-:W-:-:S02]  /*15340*/  FSEL R250, R58, -INF , P1 ;  /* 0xff8000003afa7808 */ /* 0x000fc40000800000 */
[----:B--2---:R-:W-:Y:S02]  /*15350*/  FMNMX.FTZ R173, R2, R173, !PT ;  /* 0x000000ad02ad7209 */ /* 0x004fe40007810000 */
[----:B------:R-:W-:Y:S02]  /*15360*/  FSEL R2, R27, -INF , P0 ;  /* 0xff8000001b027808 */ /* 0x000fe40000000000 */
[----:B------:R-:W-:Y:S02]  /*15370*/  FMNMX.FTZ R173, R247, R173, !PT ;  /* 0x000000adf7ad7209 */ /* 0x000fe40007810000 */
[----:B------:R-:W-:Y:S01]  /*15380*/  ISETP.GT.AND P0, PT, R0, 0x59, PT ;  /* 0x000000590000780c */ /* 0x000fe20003f04270 */
[----:B------:R2:W-:Y:S01]  /*15390*/  STL [R1+0x4], R2 ;  /* 0x0000040201007387 */ /* 0x0005e20000100800 */
[----:B------:R-:W-:Y:S01]  /*153a0*/  FMNMX.FTZ R173, R244, R173, !PT ;  /* 0x000000adf4ad7209 */ /* 0x000fe20007810000 */
[----:B------:R-:W-:Y:S01]  /*153b0*/  IMAD.MOV.U32 R0, RZ, RZ, 0x2 ;  /* 0x00000002ff007424 */ /* 0x000fe200078e00ff */
[----:B------:R-:W-:-:S02]  /*153c0*/  FMNMX.FTZ R4, R2, R4, !PT ;  /* 0x0000000402047209 */ /* 0x000fc40007810000 */
[----:B------:R-:W-:Y:S02]  /*153d0*/  FMNMX.FTZ R173, R238, R173, !PT ;  /* 0x000000adeead7209 */ /* 0x000fe40007810000 */
[----:B------:R-:W-:Y:S02]  /*153e0*/  FSEL R249, R59, -INF , P0 ;  /* 0xff8000003bf97808 */ /* 0x000fe40000000000 */
[----:B------:R-:W-:Y:S01]  /*153f0*/  FMNMX.FTZ R4, R250, R4, !PT ;  /* 0x00000004fa047209 */ /* 0x000fe20007810000 */
[----:B------:R-:W-:-:S03]  /*15400*/  IMAD.MOV.U32 R172, RZ, RZ, R173 ;  /* 0x000000ffffac7224 */ /* 0x000fc600078e00ad */
[----:B------:R-:W-:Y:S02]  /*15410*/  FMNMX.FTZ R4, R249, R4, !PT ;  /* 0x00000004f9047209 */ /* 0x000fe40007810000 */
[----:B--2---:R-:W-:Y:S02]  /*15420*/  MOV R2, 0x15440 ;  /* 0x0001544000027802 */ /* 0x004fe40000000f00 */
[----:B-1----:R-:W-:Y:S05]  /*15430*/  CALL.REL.NOINC `($__internal_18_$__cuda_sm70_shflsync_bfly_p) ;  /* 0x00001f3000007944 */ /* 0x002fea0003c00000 */
[----:B------:R-:W-:Y:S01]  /*15440*/  FMNMX.FTZ R173, R173, R0, !PT ;  /* 0x00000000adad7209 */ /* 0x000fe20007810000 */
[----:B------:R-:W-:Y:S01]  /*15450*/  IMAD.MOV.U32 R0, RZ, RZ, 0x1 ;  /* 0x00000001ff007424 */ /* 0x000fe200078e00ff */
[----:B------:R-:W-:-:S03]  /*15460*/  MOV R2, 0x15490 ;  /* 0x0001549000027802 */ /* 0x000fc60000000f00 */
[----:B------:R-:W-:Y:S02]  /*15470*/  IMAD.MOV.U32 R172, RZ, RZ, R173 ;  /* 0x000000ffffac7224 */ /* 0x000fe400078e00ad */
[----:B------:R-:W-:Y:S05]  /*15480*/  CALL.REL.NOINC `($__internal_18_$__cuda_sm70_shflsync_bfly_p) ;  /* 0x00001ee000007944 */ /* 0x000fea0003c00000 */
[----:B------:R-:W-:Y:S01]  /*15490*/  FMNMX.FTZ R173, R173, R0, !PT ;  /* 0x00000000adad7209 */ /* 0x000fe20007810000 */
[----:B------:R-:W-:Y:S01]  /*154a0*/  IMAD.MOV.U32 R172, RZ, RZ, R4 ;  /* 0x000000ffffac7224 */ /* 0x000fe200078e0004 */
[----:B------:R-:W-:Y:S01]  /*154b0*/  MOV R2, 0x154e0 ;  /* 0x000154e000027802 */ /* 0x000fe20000000f00 */
[----:B------:R-:W-:Y:S02]  /*154c0*/  IMAD.MOV.U32 R0, RZ, RZ, 0x2 ;  /* 0x00000002ff007424 */ /* 0x000fe400078e00ff */
[----:B------:R-:W-:Y:S05]  /*154d0*/  CALL.REL.NOINC `($__internal_18_$__cuda_sm70_shflsync_bfly_p) ;  /* 0x00001e9000007944 */ /* 0x000fea0003c00000 */
[----:B------:R-:W-:Y:S01]  /*154e0*/  FMNMX.FTZ R4, R4, R0, !PT ;  /* 0x0000000004047209 */ /* 0x000fe20007810000 */
[----:B------:R-:W-:Y:S01]  /*154f0*/  IMAD.MOV.U32 R0, RZ, RZ, 0x1 ;  /* 0x00000001ff007424 */ /* 0x000fe200078e00ff */
[----:B------:R-:W-:-:S03]  /*15500*/  MOV R2, 0x15530 ;  /* 0x0001553000027802 */ /* 0x000fc60000000f00 */
[----:B------:R-:W-:Y:S02]  /*15510*/  IMAD.MOV.U32 R172, RZ, RZ, R4 ;  /* 0x000000ffffac7224 */ /* 0x000fe400078e0004 */
[----:B------:R-:W-:Y:S05]  /*15520*/  CALL.REL.NOINC `($__internal_18_$__cuda_sm70_shflsync_bfly_p) ;  /* 0x00001e4000007944 */ /* 0x000fea0003c00000 */
[----:B------:R-:W-:Y:S01]  /*15530*/  MOV R12, R0 ;  /* 0x00000000000c7202 */ /* 0x000fe20000000f00 */
[----:B------:R-:W-:Y:S05]  /*15540*/  BRA `(.L_x_3398) ;  /* 0xfffef9a000007947 */ /* 0x000fea000383ffff */
.L_x_3340:
[----:B------:R-:W-:Y:S01]  /*15550*/  MOV R250, RZ ;  /* 0x000000ff00fa7202 */ /* 0x000fe20000000f00 */
[----:B------:R-:W-:Y:S01]  /*15560*/  IMAD.MOV.U32 R249, RZ, RZ, R5 ;  /* 0x000000fffff97224 */ /* 0x000fe200078e0005 */
[----:B------:R-:W-:Y:S01]  /*15570*/  MOV R2, 0x155a0 ;  /* 0x000155a000027802 */ /* 0x000fe20000000f00 */
[----:B------:R-:W-:Y:S02]  /*15580*/  IMAD.MOV.U32 R3, RZ, RZ, 0x181f ;  /* 0x0000181fff037424 */ /* 0x000fe400078e00ff */
[----:B-1----:R-:W-:Y:S05]  /*15590*/  CALL.REL.NOINC `($__internal_19_$__cuda_sm70_shflsync_idx_p) ;  /* 0x00001e3000007944 */ /* 0x002fea0003c00000 */
[----:B------:R-:W-:Y:S01]  /*155a0*/  MOV R4, R250 ;  /* 0x000000fa00047202 */ /* 0x000fe20000000f00 */
[----:B-1---5:R-:W-:-:S05]  /*155b0*/  BRA `(.L_x_3399) ;  /* 0xffff258000007947 */ /* 0x022fca000383ffff */
.L_x_3341:
[----:B------:R-:W-:Y:S01]  /*155c0*/  MOV R250, RZ ;  /* 0x000000ff00fa7202 */ /* 0x000fe20000000f00 */
[----:B------:R-:W-:Y:S01]  /*155d0*/  IMAD.MOV.U32 R249, RZ, RZ, R6 ;  /* 0x000000fffff97224 */ /* 0x000fe200078e0006 */
[----:B------:R-:W-:Y:S01]  /*155e0*/  MOV R2, 0x15610 ;  /* 0x0001561000027802 */ /* 0x000fe20000000f00 */
[----:B------:R-:W-:Y:S02]  /*155f0*/  IMAD.MOV.U32 R3, RZ, RZ, 0x181f ;  /* 0x0000181fff037424 */ /* 0x000fe400078e00ff */
[----:B-123--:R-:W-:Y:S05]  /*15600*/  CALL.REL.NOINC `($__internal_19_$__cuda_sm70_shflsync_idx_p) ;  /* 0x00001dc000007944 */ /* 0x00efea0003c00000 */
[----:B------:R-:W-:Y:S01]  /*15610*/  ISETP.GE.AND P3, PT, R245, c[0x0][0x1d4], PT ;  /* 0x00007500f5007a0c */ /* 0x000fe20003f66270 */
[----:B------:R-:W-:Y:S01]  /*15620*/  IMAD.MOV.U32 R249, RZ, RZ, R5 ;  /* 0x000000fffff97224 */ /* 0x000fe200078e0005 */
[----:B------:R-:W-:Y:S02]  /*15630*/  IADD3 R20, P0, R250, R28, RZ ;  /* 0x0000001cfa147210 */ /* 0x000fe40007f1e0ff */
[----:B------:R-:W-:Y:S02]  /*15640*/  ISETP.GE.AND P2, PT, R252, c[0x0][0x1d4], PT ;  /* 0x00007500fc007a0c */ /* 0x000fe40003f46270 */
[----:B------:R-:W-:Y:S01]  /*15650*/  ISETP.GE.AND P1, PT, R251, c[0x0][0x1d4], PT ;  /* 0x00007500fb007a0c */ /* 0x000fe20003f26270 */
[----:B------:R-:W-:Y:S01]  /*15660*/  IMAD.X R21, R4, 0x1, R7, P0 ;  /* 0x0000000104157824 */ /* 0x000fe200000e0607 */
[----:B------:R-:W-:Y:S02]  /*15670*/  IADD3 R2, P0, R250, R29, RZ ;  /* 0x0000001dfa027210 */ /* 0x000fe40007f1e0ff */
[----:B-----5:R-:W-:Y:S02]  /*15680*/  IADD3 R0, R245, 0xc0, RZ ;  /* 0x000000c0f5007810 */ /* 0x020fe40007ffe0ff */
[----:B------:R-:W-:Y:S01]  /*15690*/  SEL R15, RZ, 0x10, P3 ;  /* 0x00000010ff0f7807 */ /* 0x000fe20001800000 */
[----:B------:R-:W-:Y:S01]  /*156a0*/  @!PT LDS RZ, [RZ] ;  /* 0x00000000fffff984 */ /* 0x000fe20000000800 */
[----:B------:R-:W-:Y:S01]  /*156b0*/  @!PT LDS RZ, [RZ] ;  /* 0x00000000fffff984 */ /* 0x000fe20000000800 */
[----:B------:R-:W-:Y:S01]  /*156c0*/  @!PT LDS RZ, [RZ] ;  /* 0x00000000fffff984 */ /* 0x000fe20000000800 */
[----:B------:R2:W-:Y:S01]  /*156d0*/  LDGSTS.E.BYPASS.LTC128B.128 [R243+0x100], [R20.64], !P3 ;  /* 0x0010000014f37fae */ /* 0x0005e2000d901d46 */
[----:B------:R-:W-:Y:S01]  /*156e0*/  SEL R23, RZ, 0x10, P1 ;  /* 0x00000010ff177807 */ /* 0x000fe20000800000 */
[----:B------:R-:W-:Y:S05]  /*156f0*/  IMAD.X R3, R4, 0x1, R12, P0 ;  /* 0x0000000104037824 */ /* 0x000fea00000e060c */
[----:B------:R3:W-:Y:S01]  /*15700*/  LDGSTS.E.BYPASS.LTC128B.128 [R243+0x3100], [R2.64], !P2 ;  /* 0x0310000002f37fae */ /* 0x0007e2000d101d46 */
[----:B--2---:R-:W-:Y:S02]  /*15710*/  SEL R20, RZ, 0x10, P2 ;  /* 0x00000010ff147807 */ /* 0x004fe40001000000 */
[----:B---3--:R-:W-:Y:S05]  /*15720*/  IADD3 R2, P0, R250, R30, RZ ;  /* 0x0000001efa027210 */ /* 0x008fea0007f1e0ff */
[----:B------:R-:W-:Y:S05]  /*15730*/  IMAD.X R3, R4, 0x1, R13, P0 ;  /* 0x0000000104037824 */ /* 0x000fea00000e060d */
[----:B------:R2:W-:Y:S02]  /*15740*/  LDGSTS.E.BYPASS.LTC128B.128 [R243+0x6100], [R2.64], !P1 ;  /* 0x0610000002f37fae */ /* 0x0005e4000c901d46 */
[----:B--2---:R-:W-:Y:S01]  /*15750*/  IADD3 R2, P0, R250, R31, RZ ;  /* 0x0000001ffa027210 */ /* 0x004fe20007f1e0ff */
[----:B------:R-:W-:Y:S04]  /*15760*/  IMAD.MOV.U32 R250, RZ, RZ, 0x1 ;  /* 0x00000001fffa7424 */ /* 0x000fe800078e00ff */
[----:B------:R-:W-:Y:S01]  /*15770*/  IMAD.X R3, R4, 0x1, R14, P0 ;  /* 0x0000000104037824 */ /* 0x000fe200000e060e */
[----:B------:R-:W-:Y:S04]  /*15780*/  ISETP.GE.AND P0, PT, R0, c[0x0][0x1d4], PT ;  /* 0x0000750000007a0c */ /* 0x000fe80003f06270 */
[----:B------:R-:W-:Y:S09]  /*15790*/  SEL R22, RZ, 0x10, P0 ;  /* 0x00000010ff167807 */ /* 0x000ff20000000000 */
[----:B------:R2:W-:Y:S02]  /*157a0*/  LDGSTS.E.BYPASS.LTC128B.128 [R243+0x9100], [R2.64], !P0 ;  /* 0x0910000002f37fae */ /* 0x0005e4000c101d46 */
[----:B--2---:R-:W-:Y:S01]  /*157b0*/  MOV R2, 0x157e0 ;  /* 0x000157e000027802 */ /* 0x004fe20000000f00 */
[----:B------:R-:W-:Y:S02]  /*157c0*/  IMAD.MOV.U32 R3, RZ, RZ, 0x181f ;  /* 0x0000181fff037424 */ /* 0x000fe400078e00ff */
[----:B-1----:R-:W-:Y:S05]  /*157d0*/  CALL.REL.NOINC `($__internal_19_$__cuda_sm70_shflsync_idx_p) ;  /* 0x00001bf000007944 */ /* 0x002fea0003c00000 */
[----:B------:R-:W-:Y:S01]  /*157e0*/  MOV R3, 0x181f ;  /* 0x0000181f00037802 */ /* 0x000fe20000000f00 */
[----:B-----5:R-:W-:Y:S01]  /*157f0*/  IMAD.MOV.U32 R0, RZ, RZ, R250 ;  /* 0x000000ffff007224 */ /* 0x020fe200078e00fa */
[----:B------:R-:W-:Y:S01]  /*15800*/  MOV R250, 0x1 ;  /* 0x0000000100fa7802 */ /* 0x000fe20000000f00 */
[----:B------:R-:W-:Y:S01]  /*15810*/  IMAD.MOV.U32 R249, RZ, RZ, R6 ;  /* 0x000000fffff97224 */ /* 0x000fe200078e0006 */
[----:B------:R-:W-:Y:S02]  /*15820*/  MOV R2, 0x15840 ;  /* 0x0001584000027802 */ /* 0x000fe40000000f00 */
[----:B-1----:R-:W-:Y:S05]  /*15830*/  CALL.REL.NOINC `($__internal_19_$__cuda_sm70_shflsync_idx_p) ;  /* 0x00001b9000007944 */ /* 0x002fea0003c00000 */
[C---:B------:R-:W-:Y:S01]  /*15840*/  IADD3 R2, -R15.reuse, 0x10, RZ ;  /* 0x000000100f027810 */ /* 0x040fe20007ffe1ff */
[----:B------:R-:W-:Y:S01]  /*15850*/  IMAD.MOV.U32 R249, RZ, RZ, R5 ;  /* 0x000000fffff97224 */ /* 0x000fe200078e0005 */
        /* <DEDUP_REMOVED lines=24> */
[----:B------:R-:W-:Y:S03]  /*159e0*/  IMAD.MOV.U32 R250, RZ, RZ, 0x2 ;  /* 0x00000002fffa7424 */ /* 0x000fe600078e00ff */
[----:B------:R-:W-:Y:S05]  /*159f0*/  IADD3.X R3, RZ, R0, R14, P1, P0 ;  /* 0x00000000ff037210 */ /* 0x000fea0000fe040e */
[----:B------:R2:W-:Y:S02]  /*15a00*/  LDGSTS.E.BYPASS.LTC128B.128.ZFILL [R243+0xa100], [R2.64], P2 ;  /* 0x0a10000002f37fae */ /* 0x0005e40009141d46 */
[----:B--2---:R-:W-:Y:S01]  /*15a10*/  MOV R2, 0x15a40 ;  /* 0x00015a4000027802 */ /* 0x004fe20000000f00 */
[----:B------:R-:W-:Y:S02]  /*15a20*/  IMAD.MOV.U32 R3, RZ, RZ, 0x181f ;  /* 0x0000181fff037424 */ /* 0x000fe400078e00ff */
[----:B-1----:R-:W-:Y:S05]  /*15a30*/  CALL.REL.NOINC `($__internal_19_$__cuda_sm70_shflsync_idx_p) ;  /* 0x0000199000007944 */ /* 0x002fea0003c00000 */
[----:B------:R-:W-:Y:S01]  /*15a40*/  MOV R3, 0x181f ;  /* 0x0000181f00037802 */ /* 0x000fe20000000f00 */
[----:B------:R-:W-:Y:S01]  /*15a50*/  IMAD.MOV.U32 R4, RZ, RZ, R250 ;  /* 0x000000ffff047224 */ /* 0x000fe200078e00fa */
[----:B------:R-:W-:Y:S01]  /*15a60*/  MOV R250, 0x2 ;  /* 0x0000000200fa7802 */ /* 0x000fe20000000f00 */
[----:B------:R-:W-:Y:S01]  /*15a70*/  IMAD.MOV.U32 R249, RZ, RZ, R6 ;  /* 0x000000fffff97224 */ /* 0x000fe200078e0006 */
[----:B------:R-:W-:Y:S02]  /*15a80*/  MOV R2, 0x15aa0 ;  /* 0x00015aa000027802 */ /* 0x000fe40000000f00 */
[----:B-1---5:R-:W-:Y:S05]  /*15a90*/  CALL.REL.NOINC `($__internal_19_$__cuda_sm70_shflsync_idx_p) ;  /* 0x0000193000007944 */ /* 0x022fea0003c00000 */
[----:B-----5:R-:W-:Y:S01]  /*15aa0*/  MOV R0, R250 ;  /* 0x000000fa00007202 */ /* 0x020fe20000000f00 */
[----:B-1----:R-:W-:-:S05]  /*15ab0*/  BRA `(.L_x_3400) ;  /* 0xffff22f000007947 */ /* 0x002fca000383ffff */
.L_x_3344:
[----:B------:R-:W-:Y:S01]  /*15ac0*/  MOV R250, RZ ;  /* 0x000000ff00fa7202 */ /* 0x000fe20000000f00 */
[----:B------:R-:W-:Y:S01]  /*15ad0*/  IMAD.MOV.U32 R249, RZ, RZ, R173 ;  /* 0x000000fffff97224 */ /* 0x000fe200078e00ad */
[----:B------:R-:W-:Y:S01]  /*15ae0*/  MOV R2, 0x15b10 ;  /* 0x00015b1000027802 */ /* 0x000fe20000000f00 */
[----:B------:R-:W-:Y:S02]  /*15af0*/  IMAD.MOV.U32 R3, RZ, RZ, 0x181f ;  /* 0x0000181fff037424 */ /* 0x000fe400078e00ff */
[----:B------:R-:W-:Y:S05]  /*15b00*/  CALL.REL.NOINC `($__internal_19_$__cuda_sm70_shflsync_idx_p) ;  /* 0x000018c000007944 */ /* 0x000fea0003c00000 */
[----:B------:R-:W-:Y:S01]  /*15b10*/  MOV R172, R250 ;  /* 0x000000fa00ac7202 */ /* 0x000fe20000000f00 */
[----:B-1---5:R-:W-:-:S05]  /*15b20*/  BRA `(.L_x_3401) ;  /* 0xffff3a1000007947 */ /* 0x022fca000383ffff */
.L_x_3345:
[----:B------:R-:W-:Y:S01]  /*15b30*/  MOV R250, RZ ;  /* 0x000000ff00fa7202 */ /* 0x000fe20000000f00 */
[----:B------:R-:W-:Y:S01]  /*15b40*/  IMAD.MOV.U32 R249, RZ, RZ, R184 ;  /* 0x000000fffff97224 */ /* 0x000fe200078e00b8 */
[----:B------:R-:W-:Y:S01]  /*15b50*/  MOV R2, 0x15b80 ;  /* 0x00015b8000027802 */ /* 0x000fe20000000f00 */
[----:B------:R-:W-:Y:S02]  /*15b60*/  IMAD.MOV.U32 R3, RZ, RZ, 0x181f ;  /* 0x0000181fff037424 */ /* 0x000fe400078e00ff */
[----:B-12---:R-:W-:Y:S05]  /*15b70*/  CALL.REL.NOINC `($__internal_19_$__cuda_sm70_shflsync_idx_p) ;  /* 0x0000185000007944 */ /* 0x006fea0003c00000 */
        /* <DEDUP_REMOVED lines=75> */
.L_x_3346:
[----:B------:R-:W-:Y:S01]  /*16030*/  MOV R250, RZ ;  /* 0x000000ff00fa7202 */ /* 0x000fe20000000f00 */
[----:B------:R-:W-:Y:S01]  /*16040*/  IMAD.MOV.U32 R249, RZ, RZ, R172 ;  /* 0x000000fffff97224 */ /* 0x000fe200078e00ac */
[----:B------:R-:W-:Y:S01]  /*16050*/  MOV R2, 0x16080 ;  /* 0x0001608000027802 */ /* 0x000fe20000000f00 */
[----:B------:R-:W-:Y:S02]  /*16060*/  IMAD.MOV.U32 R3, RZ, RZ, 0x1c1f ;  /* 0x00001c1fff037424 */ /* 0x000fe400078e00ff */
[----:B------:R-:W-:Y:S05]  /*16070*/  CALL.REL.NOINC `($__internal_19_$__cuda_sm70_shflsync_idx_p) ;  /* 0x0000135000007944 */ /* 0x000fea0003c00000 */
[----:B-----5:R-:W-:Y:S01]  /*16080*/  MOV R0, R250 ;  /* 0x000000fa00007202 */ /* 0x020fe20000000f00 */
[----:B-1----:R-:W-:-:S05]  /*16090*/  BRA `(.L_x_3403) ;  /* 0xffff39e000007947 */ /* 0x002fca000383ffff */
.L_x_3347:
[----:B------:R-:W-:Y:S01]  /*160a0*/  MOV R250, 0x1 ;  /* 0x0000000100fa7802 */ /* 0x000fe20000000f00 */
[----:B------:R-:W-:Y:S01]  /*160b0*/  IMAD.MOV.U32 R249, RZ, RZ, R172 ;  /* 0x000000fffff97224 */ /* 0x000fe200078e00ac */
[----:B------:R-:W-:Y:S01]  /*160c0*/  MOV R2, 0x160f0 ;  /* 0x000160f000027802 */ /* 0x000fe20000000f00 */
[----:B------:R-:W-:Y:S02]  /*160d0*/  IMAD.MOV.U32 R3, RZ, RZ, 0x1c1f ;  /* 0x00001c1fff037424 */ /* 0x000fe400078e00ff */
[----:B-1----:R-:W-:Y:S05]  /*160e0*/  CALL.REL.NOINC `($__internal_19_$__cuda_sm70_shflsync_idx_p) ;  /* 0x000012e000007944 */ /* 0x002fea0003c00000 */
        /* <DEDUP_REMOVED lines=99> */
[----:B-1----:R-:W-:Y:S05]  /*16720*/  CALL.REL.NOINC `($__internal_18_$__cuda_sm70_shflsync_bfly_p) ;  /* 0x00000c4000007944 */ /* 0x002fea0003c00000 */
[----:B------:R-:W-:Y:S01]  /*16730*/  FMNMX.FTZ R172, R172, R0, !PT ;  /* 0x00000000acac7209 */ /* 0x000fe20007810000 */
[----:B------:R-:W-:Y:S01]  /*16740*/  IMAD.MOV.U32 R0, RZ, RZ, 0x1 ;  /* 0x00000001ff007424 */ /* 0x000fe200078e00ff */
[----:B------:R-:W-:Y:S02]  /*16750*/  MOV R2, 0x16770 ;  /* 0x0001677000027802 */ /* 0x000fe40000000f00 */
        /* <DEDUP_REMOVED lines=8> */
[----:B------:R-:W-:Y:S02]  /*167e0*/  MOV R2, 0x16800 ;  /* 0x0001680000027802 */ /* 0x000fe40000000f00 */
[----:B------:R-:W-:Y:S05]  /*167f0*/  CALL.REL.NOINC `($__internal_18_$__cuda_sm70_shflsync_bfly_p) ;  /* 0x00000b7000007944 */ /* 0x000fea0003c00000 */
[----:B------:R-:W-:-:S05]  /*16800*/  BRA `(.L_x_3404) ;  /* 0xffff3c2000007947 */ /* 0x000fca000383ffff */
.L_x_3350:
[----:B-1--4-:R-:W-:Y:S01]  /*16810*/  MOV R250, RZ ;  /* 0x000000ff00fa7202 */ /* 0x012fe20000000f00 */
[----:B------:R-:W-:Y:S01]  /*16820*/  IMAD.MOV.U32 R249, RZ, RZ, R12 ;  /* 0x000000fffff97224 */ /* 0x000fe200078e000c */
[----:B------:R-:W-:Y:S01]  /*16830*/  MOV R2, 0x16860 ;  /* 0x0001686000027802 */ /* 0x000fe20000000f00 */
[----:B------:R-:W-:Y:S02]  /*16840*/  IMAD.MOV.U32 R3, RZ, RZ, 0x181f ;  /* 0x0000181fff037424 */ /* 0x000fe400078e00ff */
[----:B------:R-:W-:Y:S05]  /*16850*/  CALL.REL.NOINC `($__internal_19_$__cuda_sm70_shflsync_idx_p) ;  /* 0x00000b7000007944 */ /* 0x000fea0003c00000 */
[----:B------:R-:W-:Y:S01]  /*16860*/  MOV R2, R250 ;  /* 0x000000fa00027202 */ /* 0x000fe20000000f00 */
[----:B-1---5:R-:W-:-:S05]  /*16870*/  BRA `(.L_x_3405) ;  /* 0xffff668000007947 */ /* 0x022fca000383ffff */
.L_x_3353:
[----:B------:R-:W-:Y:S01]  /*16880*/  MOV R250, RZ ;  /* 0x000000ff00fa7202 */ /* 0x000fe20000000f00 */
[----:B------:R-:W-:Y:S01]  /*16890*/  IMAD.MOV.U32 R249, RZ, RZ, R173 ;  /* 0x000000fffff97224 */ /* 0x000fe200078e00ad */
[----:B------:R-:W-:Y:S01]  /*168a0*/  MOV R2, 0x168d0 ;  /* 0x000168d000027802 */ /* 0x000fe20000000f00 */
[----:B------:R-:W-:Y:S02]  /*168b0*/  IMAD.MOV.U32 R3, RZ, RZ, 0x181f ;  /* 0x0000181fff037424 */ /* 0x000fe400078e00ff */
[----:B------:R-:W-:Y:S05]  /*168c0*/  CALL.REL.NOINC `($__internal_19_$__cuda_sm70_shflsync_idx_p) ;  /* 0x00000b0000007944 */ /* 0x000fea0003c00000 */
[----:B------:R-:W-:Y:S01]  /*168d0*/  MOV R172, R250 ;  /* 0x000000fa00ac7202 */ /* 0x000fe20000000f00 */
[----:B-1---5:R-:W-:-:S05]  /*168e0*/  BRA `(.L_x_3406) ;  /* 0xffff7f9000007947 */ /* 0x022fca000383ffff */
.L_x_3354:
[----:B------:R-:W-:Y:S01]  /*168f0*/  MOV R250, RZ ;  /* 0x000000ff00fa7202 */ /* 0x000fe20000000f00 */
[----:B------:R-:W-:Y:S01]  /*16900*/  IMAD.MOV.U32 R249, RZ, RZ, R184 ;  /* 0x000000fffff97224 */ /* 0x000fe200078e00b8 */
[----:B------:R-:W-:Y:S01]  /*16910*/  MOV R2, 0x16940 ;  /* 0x0001694000027802 */ /* 0x000fe20000000f00 */
[----:B------:R-:W-:Y:S02]  /*16920*/  IMAD.MOV.U32 R3, RZ, RZ, 0x181f ;  /* 0x0000181fff037424 */ /* 0x000fe400078e00ff */
[----:B-12---:R-:W-:Y:S05]  /*16930*/  CALL.REL.NOINC `($__internal_19_$__cuda_sm70_shflsync_idx_p) ;  /* 0x00000a9000007944 */ /* 0x006fea0003c00000 */
[----:B------:R-:W-:Y:S01]  /*16940*/  IADD3 R2, -R244, 0x10, RZ ;  /* 0x00000010f4027810 */ /* 0x000fe20007ffe1ff */
[----:B------:R-:W-:Y:S03]  /*16950*/  IMAD.MOV.U32 R249, RZ, RZ, R173 ;  /* 0x000000fffff97224 */ /* 0x000fe600078e00ad */
        /* <DEDUP_REMOVED lines=16> */
[----:B------:R-:W-:Y:S04]  /*16a60*/  IMAD.MOV.U32 R250, RZ, RZ, 0x1 ;  /* 0x00000001fffa7424 */ /* 0x000fe800078e00ff */
[----:B------:R-:W-:Y:S05]  /*16a70*/  IMAD.X R3, R172, 0x1, R188, P0 ;  /* 0x00000001ac037824 */ /* 0x000fea00000e06bc */
[----:B------:R2:W-:Y:S02]  /*16a80*/  LDGSTS.E.BYPASS.LTC128B.128 [R243+0x15100], [R2.64], !P3 ;  /* 0x1510000002f37fae */ /* 0x0005e4000d901d46 */
[----:B--2---:R-:W-:Y:S01]  /*16a90*/  MOV R2, 0x16ac0 ;  /* 0x00016ac000027802 */ /* 0x004fe20000000f00 */
[----:B------:R-:W-:Y:S02]  /*16aa0*/  IMAD.MOV.U32 R3, RZ, RZ, 0x181f ;  /* 0x0000181fff037424 */ /* 0x000fe400078e00ff */
[----:B-1-3-5:R-:W-:Y:S05]  /*16ab0*/  CALL.REL.NOINC `($__internal_19_$__cuda_sm70_shflsync_idx_p) ;  /* 0x0000091000007944 */ /* 0x02afea0003c00000 */
[----:B------:R-:W-:Y:S01]  /*16ac0*/  MOV R3, 0x181f ;  /* 0x0000181f00037802 */ /* 0x000fe20000000f00 */
[----:B-----5:R-:W-:Y:S01]  /*16ad0*/  IMAD.MOV.U32 R0, RZ, RZ, R250 ;  /* 0x000000ffff007224 */ /* 0x020fe200078e00fa */
[----:B------:R-:W-:Y:S01]  /*16ae0*/  MOV R250, 0x1 ;  /* 0x0000000100fa7802 */ /* 0x000fe20000000f00 */
[----:B------:R-:W-:Y:S01]  /*16af0*/  IMAD.MOV.U32 R249, RZ, RZ, R184 ;  /* 0x000000fffff97224 */ /* 0x000fe200078e00b8 */
[----:B------:R-:W-:Y:S02]  /*16b00*/  MOV R2, 0x16b20 ;  /* 0x00016b2000027802 */ /* 0x000fe40000000f00 */
[----:B-1----:R-:W-:Y:S05]  /*16b10*/  CALL.REL.NOINC `($__internal_19_$__cuda_sm70_shflsync_idx_p) ;  /* 0x000008b000007944 */ /* 0x002fea0003c00000 */
[----:B------:R-:W-:Y:S01]  /*16b20*/  IADD3 R2, -R244, 0x10, RZ ;  /* 0x00000010f4027810 */ /* 0x000fe20007ffe1ff */
[----:B------:R-:W-:Y:S03]  /*16b30*/  IMAD.MOV.U32 R249, RZ, RZ, R173 ;  /* 0x000000fffff97224 */ /* 0x000fe600078e00ad */
        /* <DEDUP_REMOVED lines=21> */
[----:B-1-3--:R-:W-:Y:S05]  /*16c90*/  CALL.REL.NOINC `($__internal_19_$__cuda_sm70_shflsync_idx_p) ;  /* 0x0000073000007944 */ /* 0x00afea0003c00000 */
        /* <DEDUP_REMOVED lines=8> */
.L_x_3355:
[----:B------:R-:W-:Y:S02]  /*16d20*/  MOV R0, 0x2 ;  /* 0x0000000200007802 */ /* 0x000fe40000000f00 */
        /* <DEDUP_REMOVED lines=16> */
.L_x_3357:
[----:B------:R1:W5:Y:S01]  /*16e30*/  LDL R172, [R1+0x4] ;  /* 0x0000040001ac7983 */ /* 0x0003620000100800 */
[----:B------:R-:W-:-:S02]  /*16e40*/  MOV R0, 0x2 ;  /* 0x0000000200007802 */ /* 0x000fc40000000f00 */
[----:B------:R-:W-:Y:S02]  /*16e50*/  MOV R2, 0x16e70 ;  /* 0x00016e7000027802 */ /* 0x000fe40000000f00 */
[----:B-1---5:R-:W-:Y:S05]  /*16e60*/  CALL.REL.NOINC `($__internal_18_$__cuda_sm70_shflsync_bfly_p) ;  /* 0x0000050000007944 */ /* 0x022fea0003c00000 */
[----:B------:R-:W-:Y:S01]  /*16e70*/  MOV R4, R0 ;  /* 0x0000000000047202 */ /* 0x000fe20000000f00 */
[----:B------:R-:W-:Y:S05]  /*16e80*/  BRA `(.L_x_3409) ;  /* 0xffffa6e000007947 */ /* 0x000fea000383ffff */
.L_x_3358:
[----:B------:R-:W-:Y:S01]  /*16e90*/  IMAD.MOV.U32 R172, RZ, RZ, R4 ;  /* 0x000000ffffac7224 */ /* 0x000fe200078e0004 */
[----:B------:R-:W-:Y:S02]  /*16ea0*/  MOV R0, 0x1 ;  /* 0x0000000100007802 */ /* 0x000fe40000000f00 */
[----:B------:R-:W-:Y:S02]  /*16eb0*/  MOV R2, 0x16ed0 ;  /* 0x00016ed000027802 */ /* 0x000fe40000000f00 */
[----:B------:R-:W-:Y:S05]  /*16ec0*/  CALL.REL.NOINC `($__internal_18_$__cuda_sm70_shflsync_bfly_p) ;  /* 0x000004a000007944 */ /* 0x000fea0003c00000 */
[----:B------:R1:W5:Y:S01]  /*16ed0*/  LDL R172, [R1+0x8] ;  /* 0x0000080001ac7983 */ /* 0x0003620000100800 */
[----:B------:R-:W-:Y:S01]  /*16ee0*/  FADD.FTZ R4, R4, R0 ;  /* 0x0000000004047221 */ /* 0x000fe20000010000 */
[----:B------:R-:W-:Y:S02]  /*16ef0*/  MOV R0, 0x2 ;  /* 0x0000000200007802 */ /* 0x000fe40000000f00 */
[----:B------:R-:W-:Y:S02]  /*16f00*/  MOV R2, 0x16f20 ;  /* 0x00016f2000027802 */ /* 0x000fe40000000f00 */
[----:B-1---5:R-:W-:Y:S05]  /*16f10*/  CALL.REL.NOINC `($__internal_18_$__cuda_sm70_shflsync_bfly_p) ;  /* 0x0000045000007944 */ /* 0x022fea0003c00000 */
[----:B------:R-:W2:Y:S02]  /*16f20*/  LDL.LU R2, [R1+0x8] ;  /* 0x0000080001027983 */ /* 0x000ea40000300800 */
[----:B--2---:R-:W-:Y:S01]  /*16f30*/  FADD.FTZ R5, R2, R0 ;  /* 0x0000000002057221 */ /* 0x004fe20000010000 */
[----:B------:R-:W-:-:S02]  /*16f40*/  MOV R0, 0x1 ;  /* 0x0000000100007802 */ /* 0x000fc40000000f00 */
[----:B------:R-:W-:Y:S02]  /*16f50*/  MOV R2, 0x16f80 ;  /* 0x00016f8000027802 */ /* 0x000fe40000000f00 */
[----:B------:R-:W-:Y:S02]  /*16f60*/  MOV R172, R5 ;  /* 0x0000000500ac7202 */ /* 0x000fe40000000f00 */
[----:B------:R-:W-:Y:S05]  /*16f70*/  CALL.REL.NOINC `($__internal_18_$__cuda_sm70_shflsync_bfly_p) ;  /* 0x000003f000007944 */ /* 0x000fea0003c00000 */
[----:B------:R-:W-:Y:S01]  /*16f80*/  MOV R3, R0 ;  /* 0x0000000000037202 */ /* 0x000fe20000000f00 */
[----:B------:R-:W-:Y:S05]  /*16f90*/  BRA `(.L_x_3410) ;  /* 0xffffa66000007947 */ /* 0x000fea000383ffff */
.L_x_3373:
[----:B------:R-:W-:Y:S01]  /*16fa0*/  IMAD.MOV.U32 R249, RZ, RZ, R5 ;  /* 0x000000fffff97224 */ /* 0x000fe200078e0005 */
[----:B------:R-:W-:Y:S01]  /*16fb0*/  MOV R250, RZ ;  /* 0x000000ff00fa7202 */ /* 0x000fe20000000f00 */
[----:B------:R-:W-:Y:S01]  /*16fc0*/  IMAD.MOV.U32 R3, RZ, RZ, 0x181f ;  /* 0x0000181fff037424 */ /* 0x000fe200078e00ff */
[----:B------:R-:W-:Y:S02]  /*16fd0*/  MOV R2, 0x16ff0 ;  /* 0x00016ff000027802 */ /* 0x000fe40000000f00 */
[----:B------:R-:W-:Y:S05]  /*16fe0*/  CALL.REL.NOINC `($__internal_19_$__cuda_sm70_shflsync_idx_p) ;  /* 0x000003e000007944 */ /* 0x000fea0003c00000 */
[----:B------:R-:W-:Y:S01]  /*16ff0*/  MOV R4, R250 ;  /* 0x000000fa00047202 */ /* 0x000fe20000000f00 */
[----:B-1---5:R-:W-:Y:S05]  /*17000*/  BRA `(.L_x_3411) ;  /* 0xffffcaf000007947 */ /* 0x022fea000383ffff */
.L_x_3374:
[----:B------:R-:W-:Y:S01]  /*17010*/  IMAD.MOV.U32 R249, RZ, RZ, R13 ;  /* 0x000000fffff97224 */ /* 0x000fe200078e000d */
[----:B------:R-:W-:Y:S01]  /*17020*/  MOV R250, RZ ;  /* 0x000000ff00fa7202 */ /* 0x000fe20000000f00 */
[----:B------:R-:W-:Y:S01]  /*17030*/  IMAD.MOV.U32 R3, RZ, RZ, 0x181f ;  /* 0x0000181fff037424 */ /* 0x000fe200078e00ff */
[----:B------:R-:W-:-:S02]  /*17040*/  MOV R2, 0x17060 ;  /* 0x0001706000027802 */ /* 0x000fc40000000f00 */
[----:B-12---:R-:W-:Y:S05]  /*17050*/  CALL.REL.NOINC `($__internal_19_$__cuda_sm70_shflsync_idx_p) ;  /* 0x0000037000007944 */ /* 0x006fea0003c00000 */
[----:B-----5:R-:W-:Y:S01]  /*17060*/  MOV R0, R250 ;  /* 0x000000fa00007202 */ /* 0x020fe20000000f00 */
[----:B-1----:R-:W-:Y:S05]  /*17070*/  BRA `(.L_x_3412) ;  /* 0xffffcaa000007947 */ /* 0x002fea000383ffff */
.L_x_3377:
[----:B------:R-:W-:Y:S01]  /*17080*/  IMAD.MOV.U32 R249, RZ, RZ, R5 ;  /* 0x000000fffff97224 */ /* 0x000fe200078e0005 */
[----:B------:R-:W-:Y:S01]  /*17090*/  MOV R250, 0x1 ;  /* 0x0000000100fa7802 */ /* 0x000fe20000000f00 */
[----:B-1----:R-:W-:Y:S01]  /*170a0*/  IMAD.MOV.U32 R3, RZ, RZ, 0x181f ;  /* 0x0000181fff037424 */ /* 0x002fe200078e00ff */
[----:B------:R-:W-:-:S02]  /*170b0*/  MOV R2, 0x170d0 ;  /* 0x000170d000027802 */ /* 0x000fc40000000f00 */
[----:B--234-:R-:W-:Y:S05]  /*170c0*/  CALL.REL.NOINC `($__internal_19_$__cuda_sm70_shflsync_idx_p) ;  /* 0x0000030000007944 */ /* 0x01cfea0003c00000 */
        /* <DEDUP_REMOVED lines=8> */
.L_x_3380:
[----:B------:R-:W-:Y:S01]  /*17150*/  IMAD.MOV.U32 R249, RZ, RZ, R5 ;  /* 0x000000fffff97224 */ /* 0x000fe200078e0005 */
[----:B------:R-:W-:Y:S01]  /*17160*/  MOV R250, 0x2 ;  /* 0x0000000200fa7802 */ /* 0x000fe20000000f00 */
[----:B-1----:R-:W-:Y:S01]  /*17170*/  IMAD.MOV.U32 R3, RZ, RZ, 0x181f ;  /* 0x0000181fff037424 */ /* 0x002fe200078e00ff */
[----:B------:R-:W-:Y:S02]  /*17180*/  MOV R2, 0x171a0 ;  /* 0x000171a000027802 */ /* 0x000fe40000000f00 */
[----:B--234-:R-:W-:Y:S05]  /*17190*/  CALL.REL.NOINC `($__internal_19_$__cuda_sm70_shflsync_idx_p) ;  /* 0x0000023000007944 */ /* 0x01cfea0003c00000 */
[----:B------:R-:W-:Y:S01]  /*171a0*/  MOV R4, R250 ;  /* 0x000000fa00047202 */ /* 0x000fe20000000f00 */
[----:B-1---5:R-:W-:Y:S05]  /*171b0*/  BRA `(.L_x_3414) ;  /* 0xffffcd8000007947 */ /* 0x022fea000383ffff */
.L_x_3381:
[----:B------:R-:W-:Y:S01]  /*171c0*/  IMAD.MOV.U32 R249, RZ, RZ, R13 ;  /* 0x000000fffff97224 */ /* 0x000fe200078e000d */
[----:B------:R-:W-:Y:S01]  /*171d0*/  MOV R250, 0x2 ;  /* 0x0000000200fa7802 */ /* 0x000fe20000000f00 */
[----:B-1----:R-:W-:Y:S01]  /*171e0*/  IMAD.MOV.U32 R3, RZ, RZ, 0x181f ;  /* 0x0000181fff037424 */ /* 0x002fe200078e00ff */
[----:B------:R-:W-:Y:S02]  /*171f0*/  MOV R2, 0x17210 ;  /* 0x0001721000027802 */ /* 0x000fe40000000f00 */
[----:B--234-:R-:W-:Y:S05]  /*17200*/  CALL.REL.NOINC `($__internal_19_$__cuda_sm70_shflsync_idx_p) ;  /* 0x000001c000007944 */ /* 0x01cfea0003c00000 */
[----:B-----5:R-:W-:Y:S01]  /*17210*/  MOV R0, R250 ;  /* 0x000000fa00007202 */ /* 0x020fe20000000f00 */
[----:B-1----:R-:W-:Y:S05]  /*17220*/  BRA `(.L_x_3415) ;  /* 0xffffcd3000007947 */ /* 0x002fea000383ffff */
.L_x_3384:
        /* <DEDUP_REMOVED lines=13> */
.L_x_3386:
[----:B------:R-:W-:Y:S01]  /*17300*/  IMAD.MOV.U32 R249, RZ, RZ, R81 ;  /* 0x000000fffff97224 */ /* 0x000fe200078e0051 */
[----:B------:R-:W-:Y:S01]  /*17310*/  MOV R250, RZ ;  /* 0x000000ff00fa7202 */ /* 0x000fe20000000f00 */
[----:B-1----:R-:W-:Y:S01]  /*17320*/  IMAD.MOV.U32 R3, RZ, RZ, 0x1f ;  /* 0x0000001fff037424 */ /* 0x002fe200078e00ff */
[----:B------:R-:W-:Y:S02]  /*17330*/  MOV R2, 0x17350 ;  /* 0x0001735000027802 */ /* 0x000fe40000000f00 */
[----:B--234-:R-:W-:Y:S05]  /*17340*/  CALL.REL.NOINC `($__internal_19_$__cuda_sm70_shflsync_idx_p) ;  /* 0x0000008000007944 */ /* 0x01cfea0003c00000 */
[----:B-----5:R-:W-:Y:S01]  /*17350*/  MOV R0, R250 ;  /* 0x000000fa00007202 */ /* 0x020fe20000000f00 */
[----:B-1----:R-:W-:Y:S05]  /*17360*/  BRA `(.L_x_3417) ;  /* 0xffffd01000007947 */ /* 0x002fea000383ffff */
        .weak           $__internal_18_$__cuda_sm70_shflsync_bfly_p
        .type           $__internal_18_$__cuda_sm70_shflsync_bfly_p,@function
        .size           $__internal_18_$__cuda_sm70_shflsync_bfly_p,($__internal_19_$__cuda_sm70_shflsync_idx_p - $__internal_18_$__cuda_sm70_shflsync_bfly_p)
$__internal_18_$__cuda_sm70_shflsync_bfly_p:
[----:B------:R-:W-:Y:S02]  /*17370*/  MOV R185, 0xffffffff ;  /* 0xffffffff00b97802 */ /* 0x000fe40000000f00 */
[----:B------:R-:W-:Y:S02]  /*17380*/  MOV R3, 0x1f ;  /* 0x0000001f00037802 */ /* 0x000fe40000000f00 */
[----:B------:R-:W-:Y:S04]  /*17390*/  WARPSYNC R185 ;  /* 0x000000b900007348 */ /* 0x000fe80003800000 */
[----:B------:R1:W2:Y:S02]  /*173a0*/  SHFL.BFLY PT, R0, R172, R0, R3 ;  /* 0x0c000000ac007389 */ /* 0x0002a400000e0003 */
[----:B-1----:R-:W-:-:S04]  /*173b0*/  MOV R3, 0x0 ;  /* 0x0000000000037802 */ /* 0x002fc80000000f00 */
[----:B--2---:R-:W-:Y:S05]  /*173c0*/  RET.REL.NODEC R2 `(_ZN7cutlass13device_kernelIN5flash19enable_sm80_to_sm89INS1_16FlashAttnFwdSm80INS1_25CollectiveMainloopFwdSm80ILi8ELi1ELb0EN4cute5tupleIJNS5_1CILi128EEENS7_ILi96EEENS7_ILi256EEEEEELi256ENS_10bfloat16_tEfNS_4arch4Sm80ELb1ELb0ELb0ELb0ELb1ELb0ELb1ELb0EEENS1_21CollectiveEpilogueFwdINS6_IJS8_SA_S9_EEENS6_IJNS7_ILi1EEESI_SI_EEESC_SE_Li256ELb0ELb1ELb0ELb0EEENS1_30DynamicPersistentTileSchedulerILi256ELi256ELb0ELb1ELb0EEEEEEEEEvNT_6ParamsE) ;  /* 0xfffe8c3002007950 */ /* 0x004fea0003c3ffff */
        .weak           $__internal_19_$__cuda_sm70_shflsync_idx_p
        .type           $__internal_19_$__cuda_sm70_shflsync_idx_p,@function
        .size           $__internal_19_$__cuda_sm70_shflsync_idx_p,(.L_x_3681 - $__internal_19_$__cuda_sm70_shflsync_idx_p)
$__internal_19_$__cuda_sm70_shflsync_idx_p:
[----:B------:R1:W-:Y:S02]  /*173d0*/  STL [R1+0x80], R0 ;  /* 0x0000800001007387 */ /* 0x0003e40000100800 */
[----:B-1----:R-:W-:-:S04]  /*173e0*/  MOV R0, 0xffffffff ;  /* 0xffffffff00007802 */ /* 0x002fc80000000f00 */
[----:B------:R-:W-:Y:S04]  /*173f0*/  WARPSYNC R0 ;  /* 0x0000000000007348 */ /* 0x000fe80003800000 */
[----:B------:R1:W2:Y:S04]  /*17400*/  SHFL.IDX PT, R250, R249, R250, R3 ;  /* 0x000000faf9fa7389 */ /* 0x0002a800000e0003 */
[----:B-1----:R1:W5:Y:S01]  /*17410*/  LDL.LU R0, [R1+0x80] ;  /* 0x0000800001007983 */ /* 0x0023620000300800 */
[----:B------:R-:W-:-:S04]  /*17420*/  MOV R3, 0x0 ;  /* 0x0000000000037802 */ /* 0x000fc80000000f00 */
[----:B--2---:R-:W-:Y:S05]  /*17430*/  RET.REL.NODEC R2 `(_ZN7cutlass13device_kernelIN5flash19enable_sm80_to_sm89INS1_16FlashAttnFwdSm80INS1_25CollectiveMainloopFwdSm80ILi8ELi1ELb0EN4cute5tupleIJNS5_1CILi128EEENS7_ILi96EEENS7_ILi256EEEEEELi256ENS_10bfloat16_tEfNS_4arch4Sm80ELb1ELb0ELb0ELb0ELb1ELb0ELb1ELb0EEENS1_21CollectiveEpilogueFwdINS6_IJS8_SA_S9_EEENS6_IJNS7_ILi1EEESI_SI_EEESC_SE_Li256ELb0ELb1ELb0ELb0EEENS1_30DynamicPersistentTileSchedulerILi256ELi256ELb0ELb1ELb0EEEEEEEEEvNT_6ParamsE) ;  /* 0xfffe8bc002007950 */ /* 0x004fea0003c3ffff */
.L_x_3418:
        /* <DEDUP_REMOVED lines=12> */
.L_x_3681:


//--------------------- .text._ZN7cutlass13device_kernelIN5flash19enable_sm80_to_sm89INS1_16FlashAttnFwdSm80INS1_25CollectiveMainloopFwdSm80ILi8ELi1ELb0EN4cute5tupleIJNS5_1CILi128EEENS7_ILi96EEENS7_ILi256EEEEEELi256ENS_10bfloat16_tEfNS_4arch4Sm80ELb1ELb0ELb0ELb1ELb1ELb0ELb1ELb0EEENS1_21CollectiveEpilogueFwdINS6_IJS8_SA_S9_EEENS6_IJNS7_ILi1EEESI_SI_EEESC_SE_Li256ELb1ELb1ELb0ELb0EEENS1_19SingleTileSchedulerILb1ELb0ELb1ELi128EEEEEEEEEvNT_6ParamsE --------------------------
	.section	.text._ZN7cutlass13device_kernelIN5flash19enable_sm80_to_sm89INS1_16FlashAttnFwdSm80INS1_25CollectiveMainloopFwdSm80ILi8ELi1ELb0EN4cute5tupleIJNS5_1CILi128EEENS7_ILi96EEENS7_ILi256EEEEEELi256ENS_10bfloat16_tEfNS_4arch4Sm80ELb1ELb0ELb0ELb1ELb1ELb0ELb1ELb0EEENS1_21CollectiveEpilogueFwdINS6_IJS8_SA_S9_EEENS6_IJNS7_ILi1EEESI_SI_EEESC_SE_Li256ELb1ELb1ELb0ELb0EEENS1_19SingleTileSchedulerILb1ELb0ELb1ELi128EEEEEEEEEvNT_6ParamsE,"ax",@progbits
	.sectioninfo	@"SHI_REGISTERS=255"
	.align	128
.text._ZN7cutlass13device_kernelIN5flash19enable_sm80_to_sm89INS1_16FlashAttnFwdSm80INS1_25CollectiveMainloopFwdSm80ILi8ELi1ELb0EN4cute5tupleIJNS5_1CILi128EEENS7_ILi96EEENS7_ILi256EEEEEELi256ENS_10bfloat16_tEfNS_4arch4Sm80ELb1ELb0ELb0ELb1ELb1ELb0ELb1ELb0EEENS1_21CollectiveEpilogueFwdINS6_IJS8_SA_S9_EEENS6_IJNS7_ILi1EEESI_SI_EEESC_SE_Li256ELb1ELb1ELb0ELb0EEENS1_19SingleTileSchedulerILb1ELb0ELb1ELi128EEEEEEEEEvNT_6ParamsE:
        .type           _ZN7cutlass13device_kernelIN5flash19enable_sm80_to_sm89INS1_16FlashAttnFwdSm80INS1_25CollectiveMainloopFwdSm80ILi8ELi1ELb0EN4cute5tupleIJNS5_1CILi128EEENS7_ILi96EEENS7_ILi256EEEEEELi256ENS_10bfloat16_tEfNS_4arch4Sm80ELb1ELb0ELb0ELb1ELb1ELb0ELb1ELb0EEENS1_21CollectiveEpilogueFwdINS6_IJS8_SA_S9_EEENS6_IJNS7_ILi1EEESI_SI_EEESC_SE_Li256ELb1ELb1ELb0ELb0EEENS1_19SingleTileSchedulerILb1ELb0ELb1ELi128EEEEEEEEEvNT_6ParamsE,@function
        .size           _ZN7cutlass13device_kernelIN5flash19enable_sm80_to_sm89INS1_16FlashAttnFwdSm80INS1_25CollectiveMainloopFwdSm80ILi8ELi1ELb0EN4cute5tupleIJNS5_1CILi128EEENS7_ILi96EEENS7_ILi256EEEEEELi256ENS_10bfloat16_tEfNS_4arch4Sm80ELb1ELb0ELb0ELb1ELb1ELb0ELb1ELb0EEENS1_21CollectiveEpilogueFwdINS6_IJS8_SA_S9_EEENS6_IJNS7_ILi1EEESI_SI_EEESC_SE_Li256ELb1ELb1ELb0ELb0EEENS1_19SingleTileSchedulerILb1ELb0ELb1ELi128EEEEEEEEEvNT_6ParamsE,(.L_x_3684 - _ZN7cutlass13device_kernelIN5flash19enable_sm80_to_sm89INS1_16FlashAttnFwdSm80INS1_25CollectiveMainloopFwdSm80ILi8ELi1ELb0EN4cute5tupleIJNS5_1CILi128EEENS7_ILi96EEENS7_ILi256EEEEEELi256ENS_10bfloat16_tEfNS_4arch4Sm80ELb1ELb0ELb0ELb1ELb1ELb0ELb1ELb0EEENS1_21CollectiveEpilogueFwdINS6_IJS8_SA_S9_EEENS6_IJNS7_ILi1EEESI_SI_EEESC_SE_Li256ELb1ELb1ELb0ELb0EEENS1_19SingleTileSchedulerILb1ELb0ELb1ELi128EEEEEEEEEvNT_6ParamsE)
        .other          _ZN7cutlass13device_kernelIN5flash19enable_sm80_to_sm89INS1_16FlashAttnFwdSm80INS1_25CollectiveMainloopFwdSm80ILi8ELi1ELb0EN4cute5tupleIJNS5_1CILi128EEENS7_ILi96EEENS7_ILi256EEEEEELi256ENS_10bfloat16_tEfNS_4arch4Sm80ELb1ELb0ELb0ELb1ELb1ELb0ELb1ELb0EEENS1_21CollectiveEpilogueFwdINS6_IJS8_SA_S9_EEENS6_IJNS7_ILi1EEESI_SI_EEESC_SE_Li256ELb1ELb1ELb0ELb0EEENS1_19SingleTileSchedulerILb1ELb0ELb1ELi128EEEEEEEEEvNT_6ParamsE,@"STO_CUDA_ENTRY STV_DEFAULT"
_ZN7cutlass13device_kernelIN5flash19enable_sm80_to_sm89INS1_16FlashAttnFwdSm80INS1_25CollectiveMainloopFwdSm80ILi8ELi1ELb0EN4cute5tupleIJNS5_1CILi128EEENS7_ILi96EEENS7_ILi256EEEEEELi256ENS_10bfloat16_tEfNS_4arch4Sm80ELb1ELb0ELb0ELb1ELb1ELb0ELb1ELb0EEENS1_21CollectiveEpilogueFwdINS6_IJS8_SA_S9_EEENS6_IJNS7_ILi1EEESI_SI_EEESC_SE_Li256ELb1ELb1ELb0ELb0EEENS1_19SingleTileSchedulerILb1ELb0ELb1ELi128EEEEEEEEEvNT_6ParamsE:
        /* <DEDUP_REMOVED lines=21> */
.L_x_3420:
        /* <DEDUP_REMOVED lines=13> */
.L_x_3422:
[----:B------:R-:W-:Y:S02]  /*0220*/  ULDC UR5, c[0x0][0x54c] ;  /* 0x0001530000057ab9 */ /* 0x000fe40000000800 */
.L_x_3421:
[----:B------:R-:W-:Y:S02]  /*0230*/  ULDC UR4, c[0x0][0x548] ;  /* 0x0001520000047ab9 */ /* 0x000fe40000000800 */
[----:B------:R-:W-:-:S02]  /*0240*/  USHF.L.U32 UR11, UR10, 0x7, URZ ;  /* 0x000000070a0b7899 */ /* 0x000fc4000800063f */
[----:B------:R-:W-:-:S04]  /*0250*/  UIMAD UR4, UR5, UR4, URZ ;  /* 0x00000004050472a4 */ /* 0x000fc8000f8e023f */
[----:B------:R-:W-:-:S04]  /*0260*/  UISETP.GE.AND UP0, UPT, UR11, UR4, UPT ;  /* 0x000000040b00728c */ /* 0x000fc8000bf06270 */
[----:B------:R-:W-:Y:S01]  /*0270*/  USEL UR14, UR14, 0xffffffff, !UP0 ;  /* 0xffffffff0e0e7887 */ /* 0x000fe2000c000000 */
[----:B------:R-:W-:Y:S05]  /*0280*/  BRA `(.L_x_3423) ;  /* 0x000001b000007947 */ /* 0x000fea0003800000 */
.L_x_3419:
        /* <DEDUP_REMOVED lines=8> */
.L_x_3424:
        /* <DEDUP_REMOVED lines=13> */
.L_x_3426:
[----:B------:R-:W-:Y:S02]  /*03e0*/  ULDC UR5, c[0x0][0x54c] ;  /* 0x0001530000057ab9 */ /* 0x000fe40000000800 */
.L_x_3425:
[----:B------:R-:W-:Y:S02]  /*03f0*/  ULDC UR4, c[0x0][0x548] ;  /* 0x0001520000047ab9 */ /* 0x000fe40000000800 */
[----:B------:R-:W-:-:S02]  /*0400*/  USHF.L.U32 UR11, UR10, 0x7, URZ ;  /* 0x000000070a0b7899 */ /* 0x000fc4000800063f */
[----:B------:R-:W-:-:S04]  /*0410*/  UIMAD UR4, UR5, UR4, URZ ;  /* 0x00000004050472a4 */ /* 0x000fc8000f8e023f */
[----:B------:R-:W-:-:S04]  /*0420*/  UISETP.GE.AND UP0, UPT, UR11, UR4, UPT ;  /* 0x000000040b00728c */ /* 0x000fc8000bf06270 */
[----:B------:R-:W-:-:S06]  /*0430*/  USEL UR14, UR14, 0xffffffff, !UP0 ;  /* 0xffffffff0e0e7887 */ /* 0x000fcc000c000000 */
.L_x_3423:
        /* <DEDUP_REMOVED lines=47> */
.L_x_3427:
        /* <DEDUP_REMOVED lines=10> */
.L_x_3428:
        /* <DEDUP_REMOVED lines=12> */
.L_x_3429:
        /* <DEDUP_REMOVED lines=8> */
[----:B------:R-:W-:Y:S01]  /*0910*/  UIADD3 UR6, UR7, 0x5f, URZ ;  /* 0x0000005f07067890 */ /* 0x000fe2000fffe03f */
[----:B------:R-:W-:Y:S01]  /*0920*/  IMAD.MOV.U32 R128, RZ, RZ, RZ ;  /* 0x000000ffff807224 */ /* 0x000fe200078e00ff */
[----:B------:R-:W-:Y:S01]  /*0930*/  MOV R126, RZ ;  /* 0x000000ff007e7202 */ /* 0x000fe20000000f00 */
[----:B------:R-:W-:Y:S01]  /*0940*/  CS2R R8, SRZ ;  /* 0x0000000000087805 */ /* 0x000fe2000001ff00 */
[----:B------:R-:W-:Y:S01]  /*0950*/  IMAD.MOV.U32 R124, RZ, RZ, RZ ;  /* 0x000000ffff7c7224 */ /* 0x000fe200078e00ff */
[----:B------:R-:W-:Y:S01]  /*0960*/  @UP1 UIADD3 UR20, UR11, 0x7f, URZ ;  /* 0x0000007f0b141890 */ /* 0x000fe2000fffe03f */
[----:B------:R-:W-:Y:S01]  /*0970*/  MOV R122, RZ ;  /* 0x000000ff007a7202 */ /* 0x000fe20000000f00 */
[----:B------:R-:W-:Y:S01]  /*0980*/  CS2R R12, SRZ ;  /* 0x00000000000c7805 */ /* 0x000fe2000001ff00 */
[----:B------:R-:W-:Y:S01]  /*0990*/  IMAD.MOV.U32 R120, RZ, RZ, RZ ;  /* 0x000000ffff787224 */ /* 0x000fe200078e00ff */
[----:B------:R-:W-:Y:S01]  /*09a0*/  UIMAD.WIDE.U32 UR20, UR20, UR4, URZ ;  /* 0x00000004141472a5 */ /* 0x000fe2000f8e003f */
[----:B------:R-:W-:Y:S01]  /*09b0*/  MOV R118, RZ ;  /* 0x000000ff00767202 */ /* 0x000fe20000000f00 */
[----:B------:R-:W-:Y:S01]  /*09c0*/  UIADD3 UR4, UR11, 0x7f, URZ ;  /* 0x0000007f0b047890 */ /* 0x000fe2000fffe03f */
[----:B------:R-:W-:Y:S01]  /*09d0*/  CS2R R16, SRZ ;  /* 0x0000000000107805 */ /* 0x000fe2000001ff00 */
[----:B------:R-:W-:Y:S01]  /*09e0*/  @UP1 USHF.R.U32.HI UR4, URZ, UR5, UR21 ;  /* 0x000000053f041299 */ /* 0x000fe20008011615 */
[----:B------:R-:W-:Y:S01]  /*09f0*/  IMAD.MOV.U32 R116, RZ, RZ, RZ ;  /* 0x000000ffff747224 */ /* 0x000fe200078e00ff */
[----:B---3--:R-:W-:Y:S01]  /*0a00*/  UIADD3 UR5, UR7, 0x60, -UR13 ;  /* 0x0000006007057890 */ /* 0x008fe2000fffe80d */
[----:B------:R-:W-:Y:S01]  /*0a10*/  MOV R114, RZ ;  /* 0x000000ff00727202 */ /* 0x000fe20000000f00 */
[----:B------:R-:W-:Y:S01]  /*0a20*/  UIMAD.WIDE UR20, UR6, 0x2aaaaaab, URZ ;  /* 0x2aaaaaab061478a5 */ /* 0x000fe2000f8e023f */
[----:B------:R-:W-:Y:S01]  /*0a30*/  CS2R R18, SRZ ;  /* 0x0000000000127805 */ /* 0x000fe2000001ff00 */
[----:B------:R-:W-:Y:S01]  /*0a40*/  UIADD3 UR4, UR5, UR4, URZ ;  /* 0x0000000405047290 */ /* 0x000fe2000fffe03f */
[----:B------:R-:W-:Y:S01]  /*0a50*/  IMAD.MOV.U32 R112, RZ, RZ, RZ ;  /* 0x000000ffff707224 */ /* 0x000fe200078e00ff */
[----:B------:R-:W-:Y:S01]  /*0a60*/  MOV R110, RZ ;  /* 0x000000ff006e7202 */ /* 0x000fe20000000f00 */
[----:B------:R-:W-:Y:S01]  /*0a70*/  CS2R R20, SRZ ;  /* 0x0000000000147805 */ /* 0x000fe2000001ff00 */
[----:B------:R-:W-:Y:S01]  /*0a80*/  UIMAD.WIDE UR4, UR4, 0x2aaaaaab, URZ ;  /* 0x2aaaaaab040478a5 */ /* 0x000fe2000f8e023f */
[----:B------:R-:W-:Y:S01]  /*0a90*/  IMAD.MOV.U32 R108, RZ, RZ, RZ ;  /* 0x000000ffff6c7224 */ /* 0x000fe200078e00ff */
[----:B------:R-:W-:Y:S01]  /*0aa0*/  UMOV UR19, UR21 ;  /* 0x0000001500137c82 */ /* 0x000fe20008000000 */
[----:B------:R-:W-:Y:S01]  /*0ab0*/  CS2R R106, SRZ ;  /* 0x00000000006a7805 */ /* 0x000fe2000001ff00 */
[----:B------:R-:W-:Y:S01]  /*0ac0*/  USHF.R.U32.HI UR6, URZ, 0x1f, UR19 ;  /* 0x0000001f3f067899 */ /* 0x000fe20008011613 */
[----:B------:R-:W-:Y:S01]  /*0ad0*/  MOV R104, RZ ;  /* 0x000000ff00687202 */ /* 0x000fe20000000f00 */
[----:B------:R-:W-:Y:S01]  /*0ae0*/  USHF.R.U32.HI UR4, URZ, 0x1f, UR5 ;  /* 0x0000001f3f047899 */ /* 0x000fe20008011605 */
[----:B------:R-:W-:Y:S01]  /*0af0*/  CS2R R102, SRZ ;  /* 0x0000000000667805 */ /* 0x000fe2000001ff00 */
[----:B------:R-:W-:Y:S01]  /*0b00*/  ULEA.HI.SX32 UR6, UR19, UR6, 0x1c ;  /* 0x0000000613067291 */ /* 0x000fe2000f8fe23f */
[----:B------:R-:W-:Y:S01]  /*0b10*/  IMAD.MOV.U32 R23, RZ, RZ, RZ ;  /* 0x000000ffff177224 */ /* 0x000fe200078e00ff */
[----:B------:R-:W-:Y:S01]  /*0b20*/  ULEA.HI.SX32 UR4, UR5, UR4, 0x1c ;  /* 0x0000000405047291 */ /* 0x000fe2000f8fe23f */
[----:B------:R-:W-:Y:S01]  /*0b30*/  MOV R100, RZ ;  /* 0x000000ff00647202 */ /* 0x000fe20000000f00 */
[----:B------:R-:W-:Y:S01]  /*0b40*/  CS2R R98, SRZ ;  /* 0x0000000000627805 */ /* 0x000fe2000001ff00 */
[----:B------:R-:W-:Y:S01]  /*0b50*/  CS2R R24, SRZ ;  /* 0x0000000000187805 */ /* 0x000fe2000001ff00 */
[----:B------:R-:W-:Y:S01]  /*0b60*/  UISETP.LT.AND UP0, UPT, UR6, UR4, UPT ;  /* 0x000000040600728c */ /* 0x000fe2000bf01270 */
[----:B------:R-:W-:Y:S01]  /*0b70*/  IMAD.MOV.U32 R96, RZ, RZ, RZ ;  /* 0x000000ffff607224 */ /* 0x000fe200078e00ff */
[----:B------:R-:W-:Y:S01]  /*0b80*/  CS2R R94, SRZ ;  /* 0x00000000005e7805 */ /* 0x000fe2000001ff00 */
[----:B------:R-:W-:Y:S01]  /*0b90*/  MOV R92, RZ ;  /* 0x000000ff005c7202 */ /* 0x000fe20000000f00 */
[----:B------:R-:W-:Y:S01]  /*0ba0*/  USEL UR6, UR6, UR4, UP0 ;  /* 0x0000000406067287 */ /* 0x000fe20008000000 */
[----:B------:R-:W-:Y:S01]  /*0bb0*/  CS2R R90, SRZ ;  /* 0x00000000005a7805 */ /* 0x000fe2000001ff00 */
[----:B------:R-:W-:Y:S01]  /*0bc0*/  CS2R R26, SRZ ;  /* 0x00000000001a7805 */ /* 0x000fe2000001ff00 */
[----:B------:R-:W-:Y:S01]  /*0bd0*/  IMAD.MOV.U32 R88, RZ, RZ, RZ ;  /* 0x000000ffff587224 */ /* 0x000fe200078e00ff */
[----:B------:R-:W-:Y:S01]  /*0be0*/  UISETP.GE.AND UP0, UPT, UR6, 0x1, UPT ;  /* 0x000000010600788c */ /* 0x000fe2000bf06270 */
[----:B------:R-:W-:Y:S01]  /*0bf0*/  CS2R R86, SRZ ;  /* 0x0000000000567805 */ /* 0x000fe2000001ff00 */
[----:B------:R-:W-:Y:S01]  /*0c00*/  MOV R84, RZ ;  /* 0x000000ff00547202 */ /* 0x000fe20000000f00 */
[----:B------:R-:W-:Y:S01]  /*0c10*/  CS2R R82, SRZ ;  /* 0x0000000000527805 */ /* 0x000fe2000001ff00 */
[----:B------:R-:W-:Y:S01]  /*0c20*/  CS2R R28, SRZ ;  /* 0x00000000001c7805 */ /* 0x000fe2000001ff00 */
[----:B------:R-:W-:Y:S01]  /*0c30*/  IMAD.MOV.U32 R80, RZ, RZ, RZ ;  /* 0x000000ffff507224 */ /* 0x000fe200078e00ff */
[----:B------:R-:W-:Y:S01]  /*0c40*/  PLOP3.LUT P0, PT, PT, PT, UP0, 0x80, 0x0 ;  /* 0x000000000000781c */ /* 0x000fe20003f0f008 */
        /* <DEDUP_REMOVED lines=72> */
[----:B------:R-:W-:Y:S02]  /*10d0*/  UIMAD.WIDE.U32 UR20, UR9, UR4, UR20 ;  /* 0x00000004091472a5 */ /* 0x000fe4000f8e0014 */
[----:B------:R-:W-:Y:S02]  /*10e0*/  UIMAD UR15, UR9, UR5, UR15 ;  /* 0x00000005090f72a4 */ /* 0x000fe4000f8e020f */
[----:B------:R-:W-:Y:S02]  /*10f0*/  USEL UR18, UR18, URZ, !UP2 ;  /* 0x0000003f12127287 */ /* 0x000fe4000d000000 */
[----:B------:R-:W-:-:S02]  /*1100*/  ULDC.64 UR4, c[0x0][0x1c0] ;  /* 0x0000700000047ab9 */ /* 0x000fc40000000a00 */
[----:B------:R-:W-:Y:S01]  /*1110*/  USEL UR19, UR14, URZ, !UP2 ;  /* 0x0000003f0e137287 */ /* 0x000fe2000d000000 */
        /* <DEDUP_REMOVED lines=16> */
[----:B------:R-:W-:Y:S01]  /*1220*/  IMAD.U32 R3, RZ, RZ, UR5 ;  /* 0x00000005ff037e24 */ /* 0x000fe2000f8e00ff */
[----:B------:R1:W-:Y:S02]  /*1230*/  STL [R1+0x4c], R159 ;  /* 0x00004c9f01007387 */ /* 0x0003e40000100800 */
[C---:B------:R-:W-:Y:S01]  /*1240*/  IADD3 R42, R157.reuse, 0x40, RZ ;  /* 0x000000409d2a7810 */ /* 0x040fe20007ffe0ff */
[----:B------:R-:W-:Y:S01]  /*1250*/  @P1 IMAD.HI.U32 R2, R4, c[0x0][0x2c8], RZ ;  /* 0x0000b20004021a27 */ /* 0x000fe200078e00ff */
[----:B------:R1:W-:Y:S01]  /*1260*/  STL [R1+0x44], R157 ;  /* 0x0000449d01007387 */ /* 0x0003e20000100800 */
[C---:B------:R-:W-:Y:S02]  /*1270*/  IADD3 R64, R157.reuse, 0x80, RZ ;  /* 0x000000809d407810 */ /* 0x040fe40007ffe0ff */
[----:B------:R-:W-:Y:S01]  /*1280*/  IMAD.MOV.U32 R0, RZ, RZ, R4 ;  /* 0x000000ffff007224 */ /* 0x000fe200078e0004 */
[----:B------:R-:W-:Y:S01]  /*1290*/  @P0 SHF.R.U32.HI R0, RZ, c[0x0][0x2cc], R2 ;  /* 0x0000b300ff000a19 */ /* 0x000fe20000011602 */
[----:B------:R-:W-:Y:S01]  /*12a0*/  IMAD.U32 R2, RZ, RZ, UR20 ;  /* 0x00000014ff027e24 */ /* 0x000fe2000f8e00ff */
[----:B------:R-:W-:-:S02]  /*12b0*/  IADD3 R41, R157, 0xc0, RZ ;  /* 0x000000c09d297810 */ /* 0x000fc40007ffe0ff */
[--C-:B------:R-:W-:Y:S01]  /*12c0*/  SHF.R.S32.HI R6, RZ, 0x1f, R0.reuse ;  /* 0x0000001fff067819 */ /* 0x100fe20000011400 */
[----:B------:R-:W-:Y:S01]  /*12d0*/  IMAD.MOV R5, RZ, RZ, -R0 ;  /* 0x000000ffff057224 */ /* 0x000fe200078e0a00 */
[----:B------:R-:W-:Y:S01]  /*12e0*/  ISETP.GE.AND P4, PT, R157, c[0x0][0x198], PT ;  /* 0x000066009d007a0c */ /* 0x000fe20003f86270 */
[----:B------:R-:W-:Y:S01]  /*12f0*/  IMAD.WIDE.U32 R2, R0, c[0x0][0x1b0], R2 ;  /* 0x00006c0000027a25 */ /* 0x000fe200078e0002 */
[----:B------:R-:W-:Y:S02]  /*1300*/  ISETP.GE.AND P3, PT, R42, c[0x0][0x198], PT ;  /* 0x000066002a007a0c */ /* 0x000fe40003f66270 */
[----:B------:R-:W-:Y:S01]  /*1310*/  ISETP.GE.AND P6, PT, R64, c[0x0][0x198], PT ;  /* 0x0000660040007a0c */ /* 0x000fe20003fc6270 */
[----:B------:R-:W-:Y:S01]  /*1320*/  IMAD R4, R5, c[0x0][0x2c4], R4 ;  /* 0x0000b10005047a24 */ /* 0x000fe200078e0204 */
[----:B------:R-:W-:Y:S01]  /*1330*/  ISETP.GE.AND P5, PT, R41, c[0x0][0x198], PT ;  /* 0x0000660029007a0c */ /* 0x000fe20003fa6270 */
        /* <DEDUP_REMOVED lines=9> */
[----:B------:R-:W-:Y:S02]  /*13d0*/  IMAD.IADD R4, R3, 0x1, R5 ;  /* 0x0000000103047824 */ /* 0x000fe400078e0205 */
[----:B------:R-:W-:Y:S02]  /*13e0*/  IMAD.IADD R3, R149, 0x1, -R0 ;  /* 0x0000000195037824 */ /* 0x000fe400078e0a00 */
[----:B------:R-:W-:Y:S01]  /*13f0*/  IMAD.SHL.U32 R0, R24, 0x40, RZ ;  /* 0x0000004018007824 */ /* 0x000fe200078e00ff */
[----:B------:R-:W-:Y:S02]  /*1400*/  LEA.HI.X R14, R2, c[0x0][0x164], R4, 0x1, P0 ;  /* 0x00005900020e7a11 */ /* 0x000fe400000f0c04 */
[----:B------:R-:W-:Y:S01]  /*1410*/  SHF.R.S32.HI R2, RZ, 0x1f, R3 ;  /* 0x0000001fff027819 */ /* 0x000fe20000011403 */
[----:B------:R1:W3:Y:S01]  /*1420*/  SHFL.IDX PT, R4, R15, RZ, 0x181f ;  /* 0x00181fff0f047589 */ /* 0x0002e200000e0000 */
[----:B------:R-:W-:-:S02]  /*1430*/  LOP3.LUT R0, R0, 0x1c0, RZ, 0xc0, !PT ;  /* 0x000001c000007812 */ /* 0x000fc400078ec0ff */
[----:B------:R-:W-:Y:S01]  /*1440*/  LEA.HI R19, R2, R3, RZ, 0x3 ;  /* 0x0000000302137211 */ /* 0x000fe200078f18ff */
[----:B------:R1:W4:Y:S01]  /*1450*/  SHFL.IDX PT, R5, R14, RZ, 0x181f ;  /* 0x00181fff0e057589 */ /* 0x00032200000e0000 */
[----:B------:R-:W-:Y:S02]  /*1460*/  ISETP.GE.AND P0, PT, R13, UR4, PT ;  /* 0x000000040d007c0c */ /* 0x000fe4000bf06270 */
[----:B------:R-:W-:Y:S02]  /*1470*/  LOP3.LUT R6, R19, 0xfffffff8, RZ, 0xc0, !PT ;  /* 0xfffffff813067812 */ /* 0x000fe400078ec0ff */
[----:B------:R-:W-:Y:S02]  /*1480*/  SHF.R.U32.HI R2, RZ, 0x3, R0 ;  /* 0x00000003ff027819 */ /* 0x000fe40000011600 */
[----:B------:R-:W-:Y:S01]  /*1490*/  LOP3.LUT R0, R0, 0x38, R157, 0xf8, !PT ;  /* 0x0000003800007812 */ /* 0x000fe200078ef89d */
[----:B------:R-:W-:Y:S02]  /*14a0*/  IMAD.IADD R18, R3, 0x1, -R6 ;  /* 0x0000000103127824 */ /* 0x000fe400078e0a06 */
[----:B------:R-:W-:Y:S01]  /*14b0*/  IMAD.MOV.U32 R3, RZ, RZ, 0x10 ;  /* 0x00000010ff037424 */ /* 0x000fe200078e00ff */
[----:B------:R-:W-:Y:S01]  /*14c0*/  LOP3.LUT R2, R0, R2, RZ, 0x3c, !PT ;  /* 0x0000000200027212 */ /* 0x000fe200078e3cff */
[----:B------:R-:W-:Y:S01]  /*14d0*/  IMAD.MOV.U32 R6, RZ, RZ, 0x20 ;  /* 0x00000020ff067424 */ /* 0x000fe200078e00ff */
[----:B--2---:R2:W5:Y:S01]  /*14e0*/  @P2 R2UR UR19, R7 ;  /* 0x00000000071323c2 */ /* 0x00456200000e0000 */
[----:B------:R-:W-:Y:S01]  /*14f0*/  R2P PR, R18, 0x6 ;  /* 0x0000000612007804 */ /* 0x000fe20000000000 */
[----:B-----5:R-:W-:-:S04]  /*1500*/  @!UP0 UMOV UR19, UR14 ;  /* 0x0000000e00138c82 */ /* 0x020fc80008000000 */
[----:B------:R-:W-:Y:S02]  /*1510*/  SEL R3, R3, 0xfffffff0, !P1 ;  /* 0xfffffff003037807 */ /* 0x000fe40004800000 */
[----:B--2---:R-:W-:-:S05]  /*1520*/  LEA.HI R7, R148, R149, RZ, 0x6 ;  /* 0x0000009594077211 */ /* 0x004fca00078f30ff */
[----:B------:R-:W-:-:S05]  /*1530*/  IMAD.SHL.U32 R0, R7, 0x8, RZ ;  /* 0x0000000807007824 */ /* 0x000fca00078e00ff */
[----:B------:R-:W-:Y:S02]  /*1540*/  LOP3.LUT R251, R2, 0xfffffe00, R0, 0xf8, !PT ;  /* 0xfffffe0002fb7812 */ /* 0x000fe400078ef800 */
[----:B------:R-:W-:Y:S01]  /*1550*/  SEL R2, R6, 0xffffffe0, !P2 ;  /* 0xffffffe006027807 */ /* 0x000fe20005000000 */
[----:B------:R-:W-:Y:S05]  /*1560*/  @P0 BRA `(.L_x_3432) ;  /* 0x0000013000000947 */ /* 0x000fea0003800000 */
[----:B-1-34-:R-:W-:Y:S01]  /*1570*/  SHF.R.S32.HI R7, RZ, 0x1f, R42 ;  /* 0x0000001fff077819 */ /* 0x01afe2000001142a */
[----:B------:R-:W-:Y:S01]  /*1580*/  IMAD.WIDE R10, R157, 0x2, R4 ;  /* 0x000000029d0a7825 */ /* 0x000fe200078e0204 */
[----:B------:R-:W-:Y:S02]  /*1590*/  SHF.R.S32.HI R6, RZ, 0x1f, R64 ;  /* 0x0000001fff067819 */ /* 0x000fe40000011440 */
[----:B------:R-:W-:Y:S02]  /*15a0*/  SHF.R.S32.HI R0, RZ, 0x1f, R41 ;  /* 0x0000001fff007819 */ /* 0x000fe40000011429 */
[----:B------:R-:W-:Y:S02]  /*15b0*/  LEA.HI R7, R7, R42, RZ, 0x3 ;  /* 0x0000002a07077211 */ /* 0x000fe400078f18ff */
[----:B------:R-:W-:-:S02]  /*15c0*/  LEA.HI R6, R6, R64, RZ, 0x3 ;  /* 0x0000004006067211 */ /* 0x000fc400078f18ff */
        /* <DEDUP_REMOVED lines=13> */
.L_x_3432:
[----:B-1-34-:R-:W-:Y:S05]  /*16a0*/  BSYNC B0 ;  /* 0x0000000000007941 */ /* 0x01afea0003800000 */
.L_x_3431:
[----:B------:R-:W-:Y:S01]  /*16b0*/  IADD3 R0, R13, 0x20, RZ ;  /* 0x000000200d007810 */ /* 0x000fe20007ffe0ff */
[----:B------:R1:W2:Y:S01]  /*16c0*/  SHFL.IDX PT, R5, R14, 0x1, 0x181f ;  /* 0x00381f000e057f89 */ /* 0x0002a200000e0000 */
[----:B------:R-:W-:Y:S02]  /*16d0*/  BSSY B0, `(.L_x_3433) ;  /* 0x0000017000007945 */ /* 0x000fe40003800000 */
[----:B------:R-:W-:Y:S01]  /*16e0*/  ISETP.GE.AND P0, PT, R0, UR4, PT ;  /* 0x0000000400007c0c */ /* 0x000fe2000bf06270 */
        /* <DEDUP_REMOVED lines=21> */
.L_x_3434:
[----:B------:R-:W-:Y:S05]  /*1840*/  BSYNC B0 ;  /* 0x0000000000007941 */ /* 0x000fea0003800000 */
.L_x_3433:
[----:B--2---:R-:W-:Y:S01]  /*1850*/  IADD3 R0, R13, 0x40, RZ ;  /* 0x000000400d007810 */ /* 0x004fe20007ffe0ff */
[----:B------:R2:W4:Y:S01]  /*1860*/  SHFL.IDX PT, R5, R14, 0x2, 0x181f ;  /* 0x00581f000e057f89 */ /* 0x00052200000e0000 */
[----:B------:R-:W-:Y:S02]  /*1870*/  BSSY B0, `(.L_x_3435) ;  /* 0x0000017000007945 */ /* 0x000fe40003800000 */
[----:B------:R-:W-:Y:S01]  /*1880*/  ISETP.GE.AND P0, PT, R0, UR4, PT ;  /* 0x0000000400007c0c */ /* 0x000fe2000bf06270 */
[----:B---3--:R2:W3:-:S12]  /*1890*/  SHFL.IDX PT, R4, R15, 0x2, 0x181f ;  /* 0x00581f000f047f89 */ /* 0x0084d800000e0000 */
        /* <DEDUP_REMOVED lines=20> */
.L_x_3436:
[----:B------:R-:W-:Y:S05]  /*19e0*/  BSYNC B0 ;  /* 0x0000000000007941 */ /* 0x000fea0003800000 */
.L_x_3435:
[----:B------:R-:W-:Y:S01]  /*19f0*/  IMAD.MOV.U32 R160, RZ, RZ, c[0x0][0x2b8] ;  /* 0x0000ae00ffa07624 */ /* 0x000fe200078e00ff */
[----:B------:R-:W-:Y:S01]  /*1a00*/  UMOV UR15, 0x60 ;  /* 0x00000060000f7882 */ /* 0x000fe20000000000 */
[----:B---3--:R-:W-:Y:S01]  /*1a10*/  SHFL.IDX PT, R4, R15, 0x3, 0x181f ;  /* 0x00781f000f047f89 */ /* 0x008fe200000e0000 */
[----:B------:R-:W-:Y:S01]  /*1a20*/  UIMAD UR15, UR6, UR15, -0x60 ;  /* 0xffffffa0060f74a4 */ /* 0x000fe2000f8e020f */
[----:B------:R-:W-:Y:S01]  /*1a30*/  IADD3 R6, R13, 0x60, RZ ;  /* 0x000000600d067810 */ /* 0x000fe20007ffe0ff */
[----:B------:R-:W-:Y:S01]  /*1a40*/  IMAD.SHL.U32 R251, R251, 0x2, RZ ;  /* 0x00000002fbfb7824 */ /* 0x000fe200078e00ff */
[----:B------:R-:W-:Y:S01]  /*1a50*/  ISETP.NE.AND P2, PT, R160, 0x1, PT ;  /* 0x00000001a000780c */ /* 0x000fe20003f45270 */
[----:B----4-:R-:W3:Y:S01]  /*1a60*/  SHFL.IDX PT, R5, R14, 0x3, 0x181f ;  /* 0x00781f000e057f89 */ /* 0x010ee200000e0000 */
[----:B------:R-:W-:Y:S01]  /*1a70*/  ISETP.GE.AND P0, PT, R6, UR4, PT ;  /* 0x0000000406007c0c */ /* 0x000fe2000bf06270 */
[----:B------:R-:W-:Y:S01]  /*1a80*/  USHF.R.S32.HI UR18, URZ, 0x1f, UR19 ;  /* 0x0000001f3f127899 */ /* 0x000fe20008011413 */
[----:B------:R-:W-:Y:S01]  /*1a90*/  IADD3 R0, R159, UR15, RZ ;  /* 0x0000000f9f007c10 */ /* 0x000fe2000fffe0ff */
[----:B------:R-:W-:Y:S01]  /*1aa0*/  ULDC.64 UR4, c[0x0][0x2b0] ;  /* 0x0000ac0000047ab9 */ /* 0x000fe20000000a00 */
[----:B------:R-:W-:Y:S01]  /*1ab0*/  SHF.R.S32.HI R12, RZ, 0x1f, R41 ;  /* 0x0000001fff0c7819 */ /* 0x000fe20000011429 */
[----:B------:R-:W-:Y:S01]  /*1ac0*/  UIMAD UR18, UR18, UR4, URZ ;  /* 0x00000004121272a4 */ /* 0x000fe2000f8e023f */
[C---:B------:R-:W-:Y:S01]  /*1ad0*/  IADD3 R11, R0.reuse, UR12, RZ ;  /* 0x0000000c000b7c10 */ /* 0x040fe2000fffe0ff */
[----:B------:R-:W-:Y:S01]  /*1ae0*/  UIMAD.WIDE.U32 UR20, UR19, UR4, URZ ;  /* 0x00000004131472a5 */ /* 0x000fe2000f8e003f */
[----:B------:R-:W-:Y:S01]  /*1af0*/  ISETP.GE.AND P1, PT, R0, UR7, PT ;  /* 0x0000000700007c0c */ /* 0x000fe2000bf26270 */
[----:B------:R-:W-:Y:S01]  /*1b00*/  UIMAD UR18, UR19, UR5, UR18 ;  /* 0x00000005131272a4 */ /* 0x000fe2000f8e0212 */
[----:B------:R-:W-:Y:S01]  /*1b10*/  SHF.R.S32.HI R0, RZ, 0x1f, R42 ;  /* 0x0000001fff007819 */ /* 0x000fe2000001142a */
[----:B------:R-:W-:Y:S01]  /*1b20*/  @P2 IMAD.HI.U32 R6, R11, c[0x0][0x2bc], RZ ;  /* 0x0000af000b062a27 */ /* 0x000fe200078e00ff */
[----:B------:R-:W-:Y:S01]  /*1b30*/  LEA.HI R12, R12, R41, RZ, 0x3 ;  /* 0x000000290c0c7211 */ /* 0x000fe200078f18ff */
[----:B------:R-:W-:Y:S01]  /*1b40*/  UIADD3 UR18, UR21, UR18, URZ ;  /* 0x0000001215127290 */ /* 0x000fe2000fffe03f */
[----:B------:R-:W-:Y:S01]  /*1b50*/  LEA.HI R0, R0, R42, RZ, 0x3 ;  /* 0x0000002a00007211 */ /* 0x000fe200078f18ff */
[----:B------:R-:W-:Y:S01]  /*1b60*/  IMAD.MOV.U32 R10, RZ, RZ, R11 ;  /* 0x000000ffff0a7224 */ /* 0x000fe200078e000b */
[----:B------:R-:W-:Y:S01]  /*1b70*/  @P2 SHF.R.U32.HI R10, RZ, c[0x0][0x2c0], R6 ;  /* 0x0000b000ff0a2a19 */ /* 0x000fe20000011606 */
[----:B------:R-:W-:Y:S01]  /*1b80*/  IMAD.MOV.U32 R20, RZ, RZ, RZ ;  /* 0x000000ffff147224 */ /* 0x000fe200078e00ff */
[----:B------:R-:W-:Y:S01]  /*1b90*/  SHF.R.S32.HI R6, RZ, 0x1f, R64 ;  /* 0x0000001fff067819 */ /* 0x000fe20000011440 */
[----:B------:R-:W-:Y:S01]  /*1ba0*/  ULDC.64 UR4, c[0x0][0x1e8] ;  /* 0x00007a0000047ab9 */ /* 0x000fe20000000a00 */
[----:B------:R-:W-:-:S02]  /*1bb0*/  LOP3.LUT R155, R0, 0xfffffff8, RZ, 0xc0, !PT ;  /* 0xfffffff8009b7812 */ /* 0x000fc400078ec0ff */
[----:B------:R-:W-:Y:S01]  /*1bc0*/  LEA.HI R6, R6, R64, RZ, 0x3 ;  /* 0x0000004006067211 */ /* 0x000fe200078f18ff */
[--C-:B---3--:R-:W-:Y:S01]  /*1bd0*/  @!P0 IMAD.WIDE R8, R157, 0x2, R4.reuse ;  /* 0x000000029d088825 */ /* 0x108fe200078e0204 */
[----:B------:R-:W-:Y:S02]  /*1be0*/  LOP3.LUT R151, R12, 0xfffffff8, RZ, 0xc0, !PT ;  /* 0xfffffff80c977812 */ /* 0x000fe400078ec0ff */
[----:B------:R-:W-:Y:S01]  /*1bf0*/  ISETP.GT.OR P1, PT, R159, 0x5f, P1 ;  /* 0x0000005f9f00780c */ /* 0x000fe20000f24670 */
[----:B------:R-:W-:Y:S01]  /*1c00*/  UIMAD UR19, UR8, UR4, URZ ;  /* 0x00000004081372a4 */ /* 0x000fe2000f8e023f */
[----:B------:R-:W-:Y:S01]  /*1c10*/  LOP3.LUT R153, R6, 0xfffffff8, RZ, 0xc0, !PT ;  /* 0xfffffff806997812 */ /* 0x000fe200078ec0ff */
[----:B------:R-:W-:Y:S01]  /*1c20*/  @!P0 IMAD.WIDE R6, R155, 0x2, R4 ;  /* 0x000000029b068825 */ /* 0x000fe200078e0204 */
[----:B------:R-:W-:Y:S01]  /*1c30*/  @!PT LDS RZ, [RZ] ;  /* 0x00000000fffff984 */ /* 0x000fe20000000800 */
[----:B------:R3:W-:Y:S04]  /*1c40*/  @!P0 LDGSTS.E.BYPASS.LTC128B.128 [R251+0x1b100], [R8.64], !P4 ;  /* 0x1b10000008fb8fae */ /* 0x0007e8000e101d50 */
[----:B------:R4:W-:Y:S01]  /*1c50*/  @!P0 LDGSTS.E.BYPASS.LTC128B.128 [R251+0x1f100], [R6.64], !P3 ;  /* 0x1f10000006fb8fae */ /* 0x0009e2000d901d50 */
[----:B------:R-:W-:-:S03]  /*1c60*/  UIMAD.WIDE.U32 UR22, UR9, UR4, URZ ;  /* 0x00000004091672a5 */ /* 0x000fc6000f8e003f */
[----:B------:R-:W-:Y:S01]  /*1c70*/  STL [R1+0x64], R155 ;  /* 0x0000649b01007387 */ /* 0x000fe20000100800 */
[C---:B------:R-:W-:Y:S01]  /*1c80*/  @!P1 IADD3 R0, P2, R10.reuse, UR20, RZ ;  /* 0x000000140a009c10 */ /* 0x040fe2000ff5e0ff */
[----:B------:R-:W-:Y:S02]  /*1c90*/  UIMAD UR19, UR9, UR5, UR19 ;  /* 0x00000005091372a4 */ /* 0x000fe4000f8e0213 */
[----:B------:R-:W-:Y:S01]  /*1ca0*/  STL [R1+0x60], R153 ;  /* 0x0000609901007387 */ /* 0x000fe20000100800 */
[----:B------:R-:W-:Y:S01]  /*1cb0*/  ULDC.64 UR4, c[0x0][0x210] ;  /* 0x0000840000047ab9 */ /* 0x000fe20000000a00 */
[----:B---3--:R-:W-:Y:S01]  /*1cc0*/  @!P0 IMAD.WIDE R8, R153, 0x2, R4 ;  /* 0x0000000299088825 */ /* 0x008fe200078e0204 */
[----:B----4-:R-:W-:-:S03]  /*1cd0*/  @!P1 LEA.HI.X.SX32 R7, R10, UR18, 0x1, P2 ;  /* 0x000000120a079c11 */ /* 0x010fc600090f0eff */
[----:B------:R-:W-:Y:S01]  /*1ce0*/  @!P0 IMAD.WIDE R4, R151, 0x2, R4 ;  /* 0x0000000297048825 */ /* 0x000fe200078e0204 */
[----:B------:R3:W-:Y:S01]  /*1cf0*/  @!P0 LDGSTS.E.BYPASS.LTC128B.128 [R251+0x23100], [R8.64], !P6 ;  /* 0x2310000008fb8fae */ /* 0x0007e2000f101d50 */
[----:B------:R-:W-:-:S03]  /*1d00*/  @!P1 LEA R6, P2, R0, c[0x0][0x2a0], 0x2 ;  /* 0x0000a80000069a11 */ /* 0x000fc600078410ff */
[----:B------:R4:W-:Y:S01]  /*1d10*/  @!P0 LDGSTS.E.BYPASS.LTC128B.128 [R251+0x27100], [R4.64], !P5 ;  /* 0x2710000004fb8fae */ /* 0x0009e2000e901d50 */
[----:B------:R-:W-:-:S03]  /*1d20*/  @!P1 LEA.HI.X R7, R0, c[0x0][0x2a4], R7, 0x2, P2 ;  /* 0x0000a90000079a11 */ /* 0x000fc600010f1407 */
[----:B------:R-:W0:Y:S04]  /*1d30*/  LDGDEPBAR ;  /* 0x00000000000079af */ /* 0x000e280000000000 */
[----:B------:R-:W-:Y:S01]  /*1d40*/  BAR.SYNC.DEFER_BLOCKING 0x0 ;  /* 0x0000000000007b1d */ /* 0x000fe20000010000 */
[----:B------:R-:W-:-:S05]  /*1d50*/  UIADD3 UR19, UR23, UR19, URZ ;  /* 0x0000001317137290 */ /* 0x000fca000fffe03f */
[----:B------:R-:W-:Y:S04]  /*1d60*/  STL [R1+0x48], R151 ;  /* 0x0000489701007387 */ /* 0x000fe80000100800 */
[----:B--2---:R5:W2:Y:S01]  /*1d70*/  @!P1 LDG.E R20, [R6.64] ;  /* 0x0000001006149981 */ /* 0x004aa2000c1e1900 */
[----:B------:R-:W-:Y:S01]  /*1d80*/  IMAD.MOV R0, RZ, RZ, -R10 ;  /* 0x000000ffff007224 */ /* 0x000fe200078e0a0a */
[----:B------:R-:W-:Y:S01]  /*1d90*/  SHF.R.S32.HI R10, RZ, 0x4, R16 ;  /* 0x00000004ff0a7819 */ /* 0x000fe20000011410 */
[----:B---3--:R-:W-:Y:S01]  /*1da0*/  IMAD.SHL.U32 R9, R24, 0x8, RZ ;  /* 0x0000000818097824 */ /* 0x008fe200078e00ff */
[----:B------:R-:W-:Y:S01]  /*1db0*/  UIMAD UR8, UR8, UR4, URZ ;  /* 0x00000004080872a4 */ /* 0x000fe2000f8e023f */
[----:B------:R-:W-:Y:S01]  /*1dc0*/  IMAD R21, R0, c[0x0][0x2b8], R11 ;  /* 0x0000ae0000157a24 */ /* 0x000fe200078e020b */
[----:B------:R-:W-:Y:S01]  /*1dd0*/  LEA.HI R8, R16, R10, RZ, 0x1 ;  /* 0x0000000a10087211 */ /* 0x000fe200078f08ff */
[----:B------:R-:W-:Y:S01]  /*1de0*/  IMAD.SHL.U32 R0, R40, 0x40, RZ ;  /* 0x0000004028007824 */ /* 0x000fe200078e00ff */
[----:B------:R-:W-:Y:S01]  /*1df0*/  UIMAD.WIDE.U32 UR24, UR9, UR4, URZ ;  /* 0x00000004091872a5 */ /* 0x000fe2000f8e003f */
[----:B----4-:R-:W-:Y:S01]  /*1e00*/  IMAD.WIDE.U32 R4, R21, c[0x0][0x1e0], RZ ;  /* 0x0000780015047a25 */ /* 0x010fe200078e00ff */
[----:B------:R-:W-:Y:S01]  /*1e10*/  LOP3.LUT R8, R8, 0xfffffffe, RZ, 0xc0, !PT ;  /* 0xfffffffe08087812 */ /* 0x000fe200078ec0ff */
[----:B------:R-:W-:Y:S01]  /*1e20*/  UIMAD UR8, UR9, UR5, UR8 ;  /* 0x00000005090872a4 */ /* 0x000fe2000f8e0208 */
[----:B------:R-:W-:Y:S01]  /*1e30*/  LOP3.LUT R0, R0, 0x1c0, RZ, 0xc0, !PT ;  /* 0x000001c000007812 */ /* 0x000fe200078ec0ff */
[----:B------:R-:W-:Y:S01]  /*1e40*/  UIADD3 UR4, UR6, -0x1, URZ ;  /* 0xffffffff06047890 */ /* 0x000fe2000fffe03f */
[----:B------:R-:W-:Y:S01]  /*1e50*/  LOP3.LUT P1, RZ, R40, 0x2, RZ, 0xc0, !PT ;  /* 0x0000000228ff7812 */ /* 0x000fe2000782c0ff */
[----:B------:R-:W-:Y:S01]  /*1e60*/  IMAD.IADD R17, R10, 0x1, -R8 ;  /* 0x000000010a117824 */ /* 0x000fe200078e0a08 */
[----:B------:R-:W-:Y:S01]  /*1e70*/  LOP3.LUT R9, R0, 0x8, R9, 0xf8, !PT ;  /* 0x0000000800097812 */ /* 0x000fe200078ef809 */
[----:B------:R-:W-:Y:S01]  /*1e80*/  UIADD3 UR8, UR25, UR8, URZ ;  /* 0x0000000819087290 */ /* 0x000fe2000fffe03f */
[----:B------:R-:W-:Y:S01]  /*1e90*/  SHF.R.U32.HI R0, RZ, 0x3, R0 ;  /* 0x00000003ff007819 */ /* 0x000fe20000011600 */
[----:B------:R-:W-:Y:S01]  /*1ea0*/  UIMAD UR4, UR4, -0x60, UR7 ;  /* 0xffffffa0040478a4 */ /* 0x000fe2000f8e0207 */
[----:B------:R-:W-:Y:S01]  /*1eb0*/  STL [R1+0x2c], R21 ;  /* 0x00002c1501007387 */ /* 0x000fe20000100800 */
[----:B------:R-:W-:Y:S01]  /*1ec0*/  ISETP.GE.AND P2, PT, R157, c[0x0][0x1d4], PT ;  /* 0x000075009d007a0c */ /* 0x000fe20003f46270 */
[----:B------:R-:W-:Y:S01]  /*1ed0*/  UISETP.GE.AND UP0, UPT, UR6, 0x2, UPT ;  /* 0x000000020600788c */ /* 0x000fe2000bf06270 */
[----:B------:R-:W-:-:S02]  /*1ee0*/  LOP3.LUT R11, R9, R0, RZ, 0x3c, !PT ;  /* 0x00000000090b7212 */ /* 0x000fc400078e3cff */
[----:B-----5:R-:W-:Y:S02]  /*1ef0*/  SHF.R.S32.HI R6, RZ, 0x1f, R21 ;  /* 0x0000001fff067819 */ /* 0x020fe40000011415 */
[----:B------:R-:W-:Y:S02]  /*1f00*/  IADD3 R24, -R24, UR4, RZ ;  /* 0x0000000418187c10 */ /* 0x000fe4000fffe1ff */
[----:B------:R-:W-:Y:S01]  /*1f10*/  ISETP.GE.AND P5, PT, R42, c[0x0][0x1d4], PT ;  /* 0x000075002a007a0c */ /* 0x000fe20003fa6270 */
[----:B------:R-:W-:Y:S01]  /*1f20*/  IMAD R7, R6, c[0x0][0x1e0], RZ ;  /* 0x0000780006077a24 */ /* 0x000fe200078e02ff */
[----:B------:R-:W-:Y:S01]  /*1f30*/  ISETP.GE.AND P4, PT, R64, c[0x0][0x1d4], PT ;  /* 0x0000750040007a0c */ /* 0x000fe20003f86270 */
[----:B------:R-:W-:Y:S01]  /*1f40*/  IMAD R0, R6, c[0x0][0x208], RZ ;  /* 0x0000820006007a24 */ /* 0x000fe200078e02ff */
[----:B------:R-:W-:Y:S01]  /*1f50*/  ISETP.GE.AND P6, PT, R41, c[0x0][0x1d4], PT ;  /* 0x0000750029007a0c */ /* 0x000fe20003fc6270 */
[C---:B------:R-:W-:Y:S01]  /*1f60*/  IMAD R7, R21.reuse, c[0x0][0x1e4], R7 ;  /* 0x0000790015077a24 */ /* 0x040fe200078e0207 */
[----:B------:R-:W-:Y:S01]  /*1f70*/  LEA.HI R147, R148, R149, RZ, 0x5 ;  /* 0x0000009594937211 */ /* 0x000fe200078f28ff */
[----:B------:R-:W-:Y:S01]  /*1f80*/  IMAD R0, R21, c[0x0][0x20c], R0 ;  /* 0x0000830015007a24 */ /* 0x000fe200078e0200 */
[----:B------:R-:W-:Y:S01]  /*1f90*/  SHF.R.S32.HI R158, RZ, 0x1f, R157 ;  /* 0x0000001fff9e7819 */ /* 0x000fe2000001149d */
[----:B------:R-:W-:Y:S01]  /*1fa0*/  IMAD.IADD R5, R5, 0x1, R7 ;  /* 0x0000000105057824 */ /* 0x000fe200078e0207 */
[----:B------:R-:W-:-:S02]  /*1fb0*/  SHF.R.S32.HI R146, RZ, 0x5, R147 ;  /* 0x00000005ff927819 */ /* 0x000fc40000011493 */
[----:B------:R-:W-:Y:S02]  /*1fc0*/  SHF.R.S32.HI R156, RZ, 0x1f, R155 ;  /* 0x0000001fff9c7819 */ /* 0x000fe4000001149b */
[----:B------:R-:W-:Y:S02]  /*1fd0*/  SHF.R.S32.HI R154, RZ, 0x1f, R153 ;  /* 0x0000001fff9a7819 */ /* 0x000fe40000011499 */
[----:B------:R-:W-:Y:S02]  /*1fe0*/  SHF.R.S32.HI R152, RZ, 0x1f, R151 ;  /* 0x0000001fff987819 */ /* 0x000fe40000011497 */
[----:B------:R-:W-:Y:S02]  /*1ff0*/  SEL R150, RZ, 0x10, P6 ;  /* 0x00000010ff967807 */ /* 0x000fe40003000000 */
[----:B------:R-:W-:Y:S02]  /*2000*/  IADD3 R252, R251, 0x100, RZ ;  /* 0x00000100fbfc7810 */ /* 0x000fe40007ffe0ff */
[----:B--2---:R-:W-:Y:S01]  /*2010*/  SHF.R.S32.HI R9, RZ, 0x1f, R20 ;  /* 0x0000001fff097819 */ /* 0x004fe20000011414 */
[----:B------:R-:W-:Y:S01]  /*2020*/  IMAD.WIDE.U32 R6, R20, c[0x0][0x1f0], R4 ;  /* 0x00007c0014067a25 */ /* 0x000fe200078e0004 */
[----:B------:R-:W-:Y:S03]  /*2030*/  STL [R1+0x28], R20 ;  /* 0x0000281401007387 */ /* 0x000fe60000100800 */
[----:B------:R-:W-:Y:S01]  /*2040*/  IMAD R8, R9, c[0x0][0x1f0], RZ ;  /* 0x00007c0009087a24 */ /* 0x000fe200078e02ff */
[----:B------:R-:W-:Y:S01]  /*2050*/  IADD3 R6, P0, R6, UR22, RZ ;  /* 0x0000001606067c10 */ /* 0x000fe2000ff1e0ff */
[----:B------:R-:W-:Y:S01]  /*2060*/  IMAD.WIDE.U32 R4, R21, c[0x0][0x208], RZ ;  /* 0x0000820015047a25 */ /* 0x000fe200078e00ff */
[----:B------:R-:W-:Y:S03]  /*2070*/  STL [R1+0x74], R158 ;  /* 0x0000749e01007387 */ /* 0x000fe60000100800 */
[----:B------:R-:W-:Y:S01]  /*2080*/  IMAD R8, R20, c[0x0][0x1f4], R8 ;  /* 0x00007d0014087a24 */ /* 0x000fe200078e0208 */
[----:B------:R-:W-:Y:S01]  /*2090*/  STL [R1+0x6c], R156 ;  /* 0x00006c9c01007387 */ /* 0x000fe20000100800 */
[----:B------:R-:W-:-:S02]  /*20a0*/  IMAD.IADD R5, R5, 0x1, R0 ;  /* 0x0000000105057824 */ /* 0x000fc400078e0200 */
[----:B------:R-:W-:Y:S01]  /*20b0*/  IMAD R0, R17, 0x200, R11 ;  /* 0x0000020011007824 */ /* 0x000fe200078e020b */
[----:B------:R-:W-:Y:S01]  /*20c0*/  IADD3.X R7, R7, UR19, R8, P0, !PT ;  /* 0x0000001307077c10 */ /* 0x000fe200087fe408 */
[----:B------:R-:W-:Y:S01]  /*20d0*/  STL [R1+0x70], R154 ;  /* 0x0000709a01007387 */ /* 0x000fe20000100800 */
[----:B------:R-:W-:Y:S01]  /*20e0*/  LEA R10, P0, R6, c[0x0][0x1c8], 0x1 ;  /* 0x00007200060a7a11 */ /* 0x000fe200078008ff */
[----:B------:R-:W-:Y:S02]  /*20f0*/  IMAD.SHL.U32 R216, R0, 0x2, RZ ;  /* 0x0000000200d87824 */ /* 0x000fe400078e00ff */
[----:B------:R-:W-:Y:S01]  /*2100*/  IMAD R0, R9, c[0x0][0x218], RZ ;  /* 0x0000860009007a24 */ /* 0x000fe200078e02ff */
[----:B-1----:R-:W-:Y:S01]  /*2110*/  LEA.HI.X R14, R6, c[0x0][0x1cc], R7, 0x1, P0 ;  /* 0x00007300060e7a11 */ /* 0x002fe200000f0c07 */
[----:B------:R-:W-:Y:S01]  /*2120*/  IMAD.WIDE.U32 R6, R20, c[0x0][0x218], R4 ;  /* 0x0000860014067a25 */ /* 0x000fe200078e0004 */
[C---:B------:R-:W-:Y:S01]  /*2130*/  IADD3 R9, R216.reuse, 0xc100, RZ ;  /* 0x0000c100d8097810 */ /* 0x040fe20007ffe0ff */
[----:B------:R-:W-:Y:S01]  /*2140*/  SHFL.IDX PT, R4, R10, RZ, 0x181f ;  /* 0x00181fff0a047589 */ /* 0x000fe200000e0000 */
[----:B------:R-:W-:Y:S01]  /*2150*/  IADD3 R227, R216, 0xc120, RZ ;  /* 0x0000c120d8e37810 */ /* 0x000fe20007ffe0ff */
[----:B------:R-:W-:Y:S01]  /*2160*/  IMAD R8, R20, c[0x0][0x21c], R0 ;  /* 0x0000870014087a24 */ /* 0x000fe200078e0200 */
[----:B------:R-:W-:Y:S01]  /*2170*/  IADD3 R0, P0, R6, UR24, RZ ;  /* 0x0000001806007c10 */ /* 0x000fe2000ff1e0ff */
[----:B------:R-:W1:Y:S01]  /*2180*/  SHFL.IDX PT, R5, R14, RZ, 0x181f ;  /* 0x00181fff0e057589 */ /* 0x000e6200000e0000 */
[----:B------:R-:W-:Y:S01]  /*2190*/  @P1 IADD3 R227, R9, -0x20, RZ ;  /* 0xffffffe009e31810 */ /* 0x000fe20007ffe0ff */
[----:B------:R-:W-:Y:S01]  /*21a0*/  IMAD.U32 R9, RZ, RZ, UR9 ;  /* 0x00000009ff097e24 */ /* 0x000fe2000f8e00ff */
[----:B------:R-:W-:Y:S01]  /*21b0*/  IADD3.X R8, R7, UR8, R8, P0, !PT ;  /* 0x0000000807087c10 */ /* 0x000fe200087fe408 */
[----:B------:R-:W-:Y:S01]  /*21c0*/  IMAD R7, R21, c[0x0][0x1e0], RZ ;  /* 0x0000780015077a24 */ /* 0x000fe200078e02ff */
[----:B------:R-:W-:Y:S01]  /*21d0*/  LEA R6, P0, R0, c[0x0][0x1f8], 0x1 ;  /* 0x00007e0000067a11 */ /* 0x000fe200078008ff */
[----:B------:R-:W-:Y:S01]  /*21e0*/  STL [R1+0x50], R152 ;  /* 0x0000509801007387 */ /* 0x000fe20000100800 */
[----:B------:R-:W-:Y:S01]  /*21f0*/  IADD3 R250, R227, 0x800, RZ ;  /* 0x00000800e3fa7810 */ /* 0x000fe20007ffe0ff */
[----:B------:R-:W-:Y:S01]  /*2200*/  IMAD R7, R20, c[0x0][0x1f0], R7 ;  /* 0x00007c0014077a24 */ /* 0x000fe200078e0207 */
[----:B------:R-:W-:Y:S01]  /*2210*/  LEA.HI.X R0, R0, c[0x0][0x1fc], R8, 0x1, P0 ;  /* 0x00007f0000007a11 */ /* 0x000fe200000f0c08 */
[----:B------:R-:W2:Y:S01]  /*2220*/  SHFL.IDX PT, R15, R6, RZ, 0x181f ;  /* 0x00181fff060f7589 */ /* 0x000ea200000e0000 */
[----:B------:R-:W-:Y:S01]  /*2230*/  ISETP.GE.AND P0, PT, R24, 0x1, PT ;  /* 0x000000011800780c */ /* 0x000fe20003f06270 */
[----:B------:R-:W-:Y:S01]  /*2240*/  IMAD R16, R9, c[0x0][0x1e8], R7 ;  /* 0x00007a0009107a24 */ /* 0x000fe200078e0207 */
[C---:B------:R-:W-:Y:S01]  /*2250*/  IADD3 R249, R227.reuse, 0x1000, RZ ;  /* 0x00001000e3f97810 */ /* 0x040fe20007ffe0ff */
[----:B------:R-:W3:Y:S01]  /*2260*/  SHFL.IDX PT, R32, R0, RZ, 0x181f ;  /* 0x00181fff00207589 */ /* 0x000ee200000e0000 */
[----:B------:R-:W-:-:S02]  /*2270*/  IADD3 R248, R227, 0x1800, RZ ;  /* 0x00001800e3f87810 */ /* 0x000fc40007ffe0ff */
[C---:B------:R-:W-:Y:S01]  /*2280*/  IADD3 R247, R227.reuse, 0x2000, RZ ;  /* 0x00002000e3f77810 */ /* 0x040fe20007ffe0ff */
[----:B------:R-:W4:Y:S01]  /*2290*/  SHFL.IDX PT, R20, R6, 0x1, 0x181f ;  /* 0x00381f0006147f89 */ /* 0x000f2200000e0000 */
[C---:B------:R-:W-:Y:S02]  /*22a0*/  IADD3 R246, R227.reuse, 0x2800, RZ ;  /* 0x00002800e3f67810 */ /* 0x040fe40007ffe0ff */
[C---:B------:R-:W-:Y:S01]  /*22b0*/  IADD3 R245, R227.reuse, 0x3000, RZ ;  /* 0x00003000e3f57810 */ /* 0x040fe20007ffe0ff */
[----:B------:R-:W5:Y:S01]  /*22c0*/  SHFL.IDX PT, R33, R0, 0x1, 0x181f ;  /* 0x00381f0000217f89 */ /* 0x000f6200000e0000 */
[----:B------:R-:W-:Y:S01]  /*22d0*/  IADD3 R244, R227, 0x3800, RZ ;  /* 0x00003800e3f47810 */ /* 0x000fe20007ffe0ff */
[----:B-1----:R-:W-:Y:S01]  /*22e0*/  @P0 IMAD.WIDE R12, R157, 0x2, R4 ;  /* 0x000000029d0c0825 */ /* 0x002fe200078e0204 */
[C---:B------:R-:W-:Y:S01]  /*22f0*/  IADD3 R243, R227.reuse, 0x4000, RZ ;  /* 0x00004000e3f37810 */ /* 0x040fe20007ffe0ff */
[----:B------:R1:W2:Y:S01]  /*2300*/  SHFL.IDX PT, R21, R6, 0x2, 0x181f ;  /* 0x00581f0006157f89 */ /* 0x0002a200000e0000 */
[----:B------:R-:W-:-:S02]  /*2310*/  IADD3 R242, R227, 0x4800, RZ ;  /* 0x00004800e3f27810 */ /* 0x000fc40007ffe0ff */
[C---:B------:R-:W-:Y:S01]  /*2320*/  IADD3 R241, R227.reuse, 0x5000, RZ ;  /* 0x00005000e3f17810 */ /* 0x040fe20007ffe0ff */
[----:B------:R2:W-:Y:S01]  /*2330*/  SHFL.IDX PT, R8, R10, 0x1, 0x181f ;  /* 0x00381f000a087f89 */ /* 0x0005e200000e0000 */
[C---:B------:R-:W-:Y:S02]  /*2340*/  IADD3 R240, R227.reuse, 0x5800, RZ ;  /* 0x00005800e3f07810 */ /* 0x040fe40007ffe0ff */
[C---:B------:R-:W-:Y:S01]  /*2350*/  IADD3 R239, R227.reuse, 0x6000, RZ ;  /* 0x00006000e3ef7810 */ /* 0x040fe20007ffe0ff */
[----:B------:R-:W3:Y:S01]  /*2360*/  SHFL.IDX PT, R9, R14, 0x1, 0x181f ;  /* 0x00381f000e097f89 */ /* 0x000ee200000e0000 */
[C---:B------:R-:W-:Y:S02]  /*2370*/  IADD3 R238, R227.reuse, 0x6800, RZ ;  /* 0x00006800e3ee7810 */ /* 0x040fe40007ffe0ff */
[C---:B------:R-:W-:Y:S01]  /*2380*/  IADD3 R237, R227.reuse, 0x7000, RZ ;  /* 0x00007000e3ed7810 */ /* 0x040fe20007ffe0ff */
[----:B------:R3:W4:Y:S01]  /*2390*/  SHFL.IDX PT, R25, R0, 0x2, 0x181f ;  /* 0x00581f0000197f89 */ /* 0x00072200000e0000 */
[----:B------:R-:W-:-:S02]  /*23a0*/  IADD3 R236, R227, 0x7800, RZ ;  /* 0x00007800e3ec7810 */ /* 0x000fc40007ffe0ff */
[C---:B------:R-:W-:Y:S01]  /*23b0*/  IADD3 R235, R227.reuse, 0x8000, RZ ;  /* 0x00008000e3eb7810 */ /* 0x040fe20007ffe0ff */
[----:B------:R4:W-:Y:S01]  /*23c0*/  @P0 LDGSTS.E.BYPASS.LTC128B.128 [R251+0xc100], [R12.64], !P2 ;  /* 0x0c1000000cfb0fae */ /* 0x0009e2000d101d50 */
[C---:B------:R-:W-:Y:S02]  /*23d0*/  IADD3 R234, R227.reuse, 0x8800, RZ ;  /* 0x00008800e3ea7810 */ /* 0x040fe40007ffe0ff */
[C---:B------:R-:W-:Y:S02]  /*23e0*/  IADD3 R233, R227.reuse, 0x9000, RZ ;  /* 0x00009000e3e97810 */ /* 0x040fe40007ffe0ff */
[----:B------:R-:W-:Y:S01]  /*23f0*/  IADD3 R232, R227, 0x9800, RZ ;  /* 0x00009800e3e87810 */ /* 0x000fe20007ffe0ff */
[--C-:B-1----:R-:W-:Y:S01]  /*2400*/  @P0 IMAD.WIDE R6, R153, 0x2, R4.reuse ;  /* 0x0000000299060825 */ /* 0x102fe200078e0204 */
[C---:B------:R-:W-:Y:S02]  /*2410*/  IADD3 R231, R227.reuse, 0xa000, RZ ;  /* 0x0000a000e3e77810 */ /* 0x040fe40007ffe0ff */
[----:B------:R-:W-:Y:S01]  /*2420*/  IADD3 R230, R227, 0xa800, RZ ;  /* 0x0000a800e3e67810 */ /* 0x000fe20007ffe0ff */
[----:B--2---:R-:W-:Y:S01]  /*2430*/  @P0 IMAD.WIDE R10, R155, 0x2, R4 ;  /* 0x000000029b0a0825 */ /* 0x004fe200078e0204 */
[----:B------:R-:W-:-:S02]  /*2440*/  IADD3 R229, R227, 0xb000, RZ ;  /* 0x0000b000e3e57810 */ /* 0x000fc40007ffe0ff */
[----:B------:R-:W-:Y:S01]  /*2450*/  IADD3 R228, R227, 0xb800, RZ ;  /* 0x0000b800e3e47810 */ /* 0x000fe20007ffe0ff */
[----:B------:R-:W-:Y:S01]  /*2460*/  @P0 IMAD.WIDE R4, R151, 0x2, R4 ;  /* 0x0000000297040825 */ /* 0x000fe200078e0204 */
[----:B------:R1:W-:Y:S03]  /*2470*/  @P0 LDGSTS.E.BYPASS.LTC128B.128 [R251+0xf100], [R10.64], !P5 ;  /* 0x0f1000000afb0fae */ /* 0x0003e6000e901d50 */
[----:B---3--:R-:W-:Y:S01]  /*2480*/  IMAD.SHL.U32 R0, R18, 0x40, RZ ;  /* 0x0000004012007824 */ /* 0x008fe200078e00ff */
[----:B------:R2:W-:Y:S04]  /*2490*/  @P0 LDGSTS.E.BYPASS.LTC128B.128 [R251+0x12100], [R6.64], !P4 ;  /* 0x1210000006fb0fae */ /* 0x0005e8000e101d50 */
[----:B------:R3:W-:Y:S01]  /*24a0*/  @P0 LDGSTS.E.BYPASS.LTC128B.128 [R251+0x15100], [R4.64], !P6 ;  /* 0x1510000004fb0fae */ /* 0x0007e2000f101d50 */
[----:B------:R-:W-:Y:S01]  /*24b0*/  ISETP.GE.AND P0, PT, R24, 0x21, PT ;  /* 0x000000211800780c */ /* 0x000fe20003f06270 */
[----:B----4-:R-:W-:Y:S01]  /*24c0*/  IMAD.WIDE R12, R157, 0x2, RZ ;  /* 0x000000029d0c7825 */ /* 0x010fe200078e02ff */
[----:B------:R-:W-:-:S04]  /*24d0*/  LOP3.LUT R0, R0, 0x1c0, RZ, 0xc0, !PT ;  /* 0x000001c000007812 */ /* 0x000fc800078ec0ff */
[----:B------:R-:W-:-:S05]  /*24e0*/  IADD3 R38, P1, R15, R12, RZ ;  /* 0x0000000c0f267210 */ /* 0x000fca0007f3e0ff */
[----:B------:R-:W-:Y:S01]  /*24f0*/  IMAD.X R39, R32, 0x1, R13, P1 ;  /* 0x0000000120277824 */ /* 0x000fe200008e060d */
[----:B------:R-:W-:-:S05]  /*2500*/  IADD3 R36, P1, R12, R20, RZ ;  /* 0x000000140c247210 */ /* 0x000fca0007f3e0ff */
[----:B-----5:R-:W-:Y:S01]  /*2510*/  IMAD.X R37, R13, 0x1, R33, P1 ;  /* 0x000000010d257824 */ /* 0x020fe200008e0621 */
[----:B------:R-:W-:Y:S01]  /*2520*/  IADD3 R34, P1, R12, R21, RZ ;  /* 0x000000150c227210 */ /* 0x000fe20007f3e0ff */
[----:B-1----:R-:W-:Y:S01]  /*2530*/  @P0 IMAD.WIDE R10, R157, 0x2, R8 ;  /* 0x000000029d0a0825 */ /* 0x002fe200078e0208 */
[----:B--2---:R-:W-:Y:S01]  /*2540*/  LEA R6, R16, c[0x0][0x1c8], 0x1 ;  /* 0x0000720010067a11 */ /* 0x004fe200078e08ff */
[----:B------:R-:W-:Y:S02]  /*2550*/  SHFL.IDX PT, R7, R14, 0x2, 0x181f ;  /* 0x00581f000e077f89 */ /* 0x000fe400000e0000 */
[----:B------:R-:W-:Y:S02]  /*2560*/  IMAD.X R35, R13, 0x1, R25, P1 ;  /* 0x000000010d237824 */ /* 0x000fe400008e0619 */
[--C-:B---3--:R-:W-:Y:S01]  /*2570*/  @P0 IMAD.WIDE R4, R155, 0x2, R8.reuse ;  /* 0x000000029b040825 */ /* 0x108fe200078e0208 */
[----:B------:R1:W-:Y:S03]  /*2580*/  @P0 LDGSTS.E.BYPASS.LTC128B.128 [R251+0xd100], [R10.64], !P2 ;  /* 0x0d1000000afb0fae */ /* 0x0003e6000d101d50 */
[--C-:B------:R-:W-:Y:S01]  /*2590*/  @P0 IMAD.WIDE R12, R153, 0x2, R8.reuse ;  /* 0x00000002990c0825 */ /* 0x100fe200078e0208 */
[----:B------:R-:W1:Y:S03]  /*25a0*/  SHFL.IDX PT, R6, R6, 0x2, 0x181f ;  /* 0x00581f0006067f89 */ /* 0x000e6600000e0000 */
[----:B------:R-:W-:Y:S01]  /*25b0*/  @P0 IMAD.WIDE R8, R151, 0x2, R8 ;  /* 0x0000000297080825 */ /* 0x000fe200078e0208 */
[----:B------:R2:W-:Y:S04]  /*25c0*/  @P0 LDGSTS.E.BYPASS.LTC128B.128 [R251+0x10100], [R4.64], !P5 ;  /* 0x1010000004fb0fae */ /* 0x0005e8000e901d50 */
[----:B------:R3:W-:Y:S04]  /*25d0*/  @P0 LDGSTS.E.BYPASS.LTC128B.128 [R251+0x13100], [R12.64], !P4 ;  /* 0x131000000cfb0fae */ /* 0x0007e8000e101d50 */
[----:B------:R4:W-:Y:S01]  /*25e0*/  @P0 LDGSTS.E.BYPASS.LTC128B.128 [R251+0x16100], [R8.64], !P6 ;  /* 0x1610000008fb0fae */ /* 0x0009e2000f101d50 */
[----:B------:R-:W-:-:S13]  /*25f0*/  ISETP.GT.AND P0, PT, R24, 0x40, PT ;  /* 0x000000401800780c */ /* 0x000fda0003f04270 */
[----:B-1----:R-:W-:-:S05]  /*2600*/  @P0 IMAD.WIDE R10, R157, 0x2, R6 ;  /* 0x000000029d0a0825 */ /* 0x002fca00078e0206 */
[----:B------:R1:W-:Y:S01]  /*2610*/  @P0 LDGSTS.E.BYPASS.LTC128B.128 [R251+0xe100], [R10.64], !P2 ;  /* 0x0e1000000afb0fae */ /* 0x0003e2000d101d50 */
[----:B--2---:R-:W-:-:S05]  /*2620*/  IMAD.WIDE R4, R155, 0x2, RZ ;  /* 0x000000029b047825 */ /* 0x004fca00078e02ff */
[----:B------:R-:W-:Y:S01]  /*2630*/  IADD3 R30, P1, R15, R4, RZ ;  /* 0x000000040f1e7210 */ /* 0x000fe20007f3e0ff */
[----:B----4-:R-:W-:-:S04]  /*2640*/  IMAD.SHL.U32 R8, R17, 0x8, RZ ;  /* 0x0000000811087824 */ /* 0x010fc800078e00ff */
[----:B------:R-:W-:Y:S01]  /*2650*/  IMAD.X R31, R32, 0x1, R5, P1 ;  /* 0x00000001201f7824 */ /* 0x000fe200008e0605 */
[----:B------:R-:W-:Y:S02]  /*2660*/  IADD3 R28, P1, R4, R20, RZ ;  /* 0x00000014041c7210 */ /* 0x000fe40007f3e0ff */
[----:B---3--:R-:W-:Y:S01]  /*2670*/  LOP3.LUT R12, R0, 0x8, R8, 0xf8, !PT ;  /* 0x00000008000c7812 */ /* 0x008fe200078ef808 */
[----:B------:R-:W-:Y:S01]  /*2680*/  @P0 IMAD.WIDE R8, R155, 0x2, R6 ;  /* 0x000000029b080825 */ /* 0x000fe200078e0206 */
[----:B------:R-:W-:-:S03]  /*2690*/  SHF.R.U32.HI R0, RZ, 0x3, R0 ;  /* 0x00000003ff007819 */ /* 0x000fc60000011600 */
[----:B------:R-:W-:Y:S01]  /*26a0*/  IMAD.X R29, R5, 0x1, R33, P1 ;  /* 0x00000001051d7824 */ /* 0x000fe200008e0621 */
[----:B------:R2:W-:Y:S01]  /*26b0*/  @P0 LDGSTS.E.BYPASS.LTC128B.128 [R251+0x11100], [R8.64], !P5 ;  /* 0x1110000008fb0fae */ /* 0x0005e2000e901d50 */
[----:B------:R-:W-:Y:S02]  /*26c0*/  IADD3 R26, P1, R4, R21, RZ ;  /* 0x00000015041a7210 */ /* 0x000fe40007f3e0ff */
[----:B------:R-:W-:Y:S01]  /*26d0*/  LOP3.LUT R145, R12, R0, RZ, 0x3c, !PT ;  /* 0x000000000c917212 */ /* 0x000fe200078e3cff */
[----:B------:R-:W-:Y:S02]  /*26e0*/  IMAD.SHL.U32 R0, R19, 0x40, RZ ;  /* 0x0000004013007824 */ /* 0x000fe400078e00ff */
[----:B------:R-:W-:Y:S02]  /*26f0*/  IMAD.X R27, R5, 0x1, R25, P1 ;  /* 0x00000001051b7824 */ /* 0x000fe400008e0619 */
[----:B------:R-:W-:Y:S01]  /*2700*/  IMAD.WIDE R4, R153, 0x2, RZ ;  /* 0x0000000299047825 */ /* 0x000fe200078e02ff */
[----:B------:R-:W-:-:S04]  /*2710*/  LOP3.LUT R144, R0, 0xfffffe00, RZ, 0xc0, !PT ;  /* 0xfffffe0000907812 */ /* 0x000fc800078ec0ff */
[----:B------:R-:W-:Y:S01]  /*2720*/  IADD3 R16, P1, R4, R20, RZ ;  /* 0x0000001404107210 */ /* 0x000fe20007f3e0ff */
[----:B------:R-:W-:-:S04]  /*2730*/  IMAD R0, R146, 0x400, R144 ;  /* 0x0000040092007824 */ /* 0x000fc800078e0290 */
[----:B------:R-:W-:Y:S02]  /*2740*/  IMAD.X R17, R5, 0x1, R33, P1 ;  /* 0x0000000105117824 */ /* 0x000fe400008e0621 */
[----:B------:R-:W-:-:S04]  /*2750*/  IMAD.IADD R0, R145, 0x1, R0 ;  /* 0x0000000191007824 */ /* 0x000fc800078e0200 */
[----:B------:R-:W-:Y:S02]  /*2760*/  IMAD.SHL.U32 R223, R0, 0x2, RZ ;  /* 0x0000000200df7824 */ /* 0x000fe400078e00ff */
[----:B------:R-:W-:Y:S02]  /*2770*/  IMAD.MOV.U32 R0, RZ, RZ, 0x40 ;  /* 0x00000040ff007424 */ /* 0x000fe400078e00ff */
[----:B--2---:R-:W-:-:S04]  /*2780*/  @P0 IMAD.WIDE R8, R153, 0x2, R6 ;  /* 0x0000000299080825 */ /* 0x004fc800078e0206 */
[----:B------:R-:W-:Y:S01]  /*2790*/  @P0 IMAD.WIDE R6, R151, 0x2, R6 ;  /* 0x0000000297060825 */ /* 0x000fe200078e0206 */
[----:B------:R1:W-:Y:S03]  /*27a0*/  @P0 LDGSTS.E.BYPASS.LTC128B.128 [R251+0x14100], [R8.64], !P4 ;  /* 0x1410000008fb0fae */ /* 0x0003e6000e101d50 */
[--C-:B------:R-:W-:Y:S01]  /*27b0*/  IMAD R224, R3, 0x2, R223.reuse ;  /* 0x0000000203e07824 */ /* 0x100fe200078e02df */
[----:B------:R2:W-:Y:S01]  /*27c0*/  @P0 LDGSTS.E.BYPASS.LTC128B.128 [R251+0x17100], [R6.64], !P6 ;  /* 0x1710000006fb0fae */ /* 0x0005e2000f101d50 */
[----:B------:R-:W-:Y:S01]  /*27d0*/  IADD3 R18, P0, R15, R4, RZ ;  /* 0x000000040f127210 */ /* 0x000fe20007f1e0ff */
[C---:B------:R-:W-:Y:S02]  /*27e0*/  IMAD R226, R2.reuse, 0x2, R223 ;  /* 0x0000000202e27824 */ /* 0x040fe400078e02df */
[----:B------:R-:W0:Y:S01]  /*27f0*/  LDGDEPBAR ;  /* 0x00000000000079af */ /* 0x000e220000000000 */
[----:B------:R-:W-:-:S02]  /*2800*/  IMAD R225, R2, 0x2, R224 ;  /* 0x0000000202e17824 */ /* 0x000fc400078e02e0 */
[----:B------:R-:W-:Y:S01]  /*2810*/  IMAD.X R19, R32, 0x1, R5, P0 ;  /* 0x0000000120137824 */ /* 0x000fe200000e0605 */
[----:B------:R-:W-:-:S05]  /*2820*/  IADD3 R22, P0, R4, R21, RZ ;  /* 0x0000001504167210 */ /* 0x000fca0007f1e0ff */
[----:B------:R-:W-:Y:S02]  /*2830*/  IMAD.X R23, R5, 0x1, R25, P0 ;  /* 0x0000000105177824 */ /* 0x000fe400000e0619 */
[----:B--2---:R-:W-:Y:S01]  /*2840*/  IMAD.WIDE R6, R151, 0x2, RZ ;  /* 0x0000000297067825 */ /* 0x004fe200078e02ff */
        /* <DEDUP_REMOVED lines=8> */
[C---:B------:R-:W-:Y:S01]  /*28d0*/  IMAD.X R13, R7.reuse, 0x1, R33, P1 ;  /* 0x00000001070d7824 */ /* 0x040fe200008e0621 */
[----:B------:R-:W-:Y:S01]  /*28e0*/  ISETP.GE.AND P1, PT, R42, c[0x0][0x1d4], PT ;  /* 0x000075002a007a0c */ /* 0x000fe20003f26270 */
[----:B------:R-:W-:Y:S01]  /*28f0*/  IMAD.X R21, R7, 0x1, R25, P0 ;  /* 0x0000000107157824 */ /* 0x000fe200000e0619 */
[----:B------:R-:W-:-:S02]  /*2900*/  ISETP.LT.OR P0, PT, R24, 0x1, P3 ;  /* 0x000000011800780c */ /* 0x000fc40001f01670 */
[----:B------:R-:W-:Y:S01]  /*2910*/  ISETP.GE.AND P3, PT, R64, c[0x0][0x1d4], PT ;  /* 0x0000750040007a0c */ /* 0x000fe20003f66270 */
[----:B------:R-:W-:Y:S04]  /*2920*/  LDSM.16.M88.4 R4, [R223+0x18100] ;  /* 0x01810000df04783b */ /* 0x000fe80000000200 */
[----:B-1----:R-:W-:Y:S04]  /*2930*/  LDSM.16.M88.4 R8, [R224+0x18100] ;  /* 0x01810000e008783b */ /* 0x002fe80000000200 */
[----:B------:R-:W1:Y:S04]  /*2940*/  LDSM.16.M88.4 R44, [R216+0xc100] ;  /* 0x00c10000d82c783b */ /* 0x000e680000000200 */
[----:B------:R-:W-:Y:S04]  /*2950*/  LDSM.16.M88.4 R48, [R216+0xc900] ;  /* 0x00c90000d830783b */ /* 0x000fe80000000200 */
[----:B------:R-:W-:Y:S04]  /*2960*/  LDSM.16.M88.4 R56, [R216+0xd100] ;  /* 0x00d10000d838783b */ /* 0x000fe80000000200 */
[----:B------:R-:W-:Y:S04]  /*2970*/  LDSM.16.M88.4 R60, [R216+0xd900] ;  /* 0x00d90000d83c783b */ /* 0x000fe80000000200 */
[----:B------:R-:W-:Y:S04]  /*2980*/  LDSM.16.M88.4 R68, [R216+0xe100] ;  /* 0x00e10000d844783b */ /* 0x000fe80000000200 */
[----:B------:R-:W2:Y:S04]  /*2990*/  LDSM.16.M88.4 R80, [R216+0xe900] ;  /* 0x00e90000d850783b */ /* 0x000ea80000000200 */
[----:B------:R-:W3:Y:S04]  /*29a0*/  LDSM.16.M88.4 R76, [R227] ;  /* 0x00000000e34c783b */ /* 0x000ee80000000200 */
[----:B------:R-:W-:Y:S04]  /*29b0*/  LDSM.16.M88.4 R72, [R227+0x800] ;  /* 0x00080000e348783b */ /* 0x000fe80000000200 */
[----:B------:R-:W-:Y:S04]  /*29c0*/  LDSM.16.M88.4 R92, [R227+0x1000] ;  /* 0x00100000e35c783b */ /* 0x000fe80000000200 */
[----:B------:R-:W-:Y:S04]  /*29d0*/  LDSM.16.M88.4 R112, [R227+0x1800] ;  /* 0x00180000e370783b */ /* 0x000fe80000000200 */
[----:B------:R-:W4:Y:S01]  /*29e0*/  LDSM.16.M88.4 R116, [R227+0x2000] ;  /* 0x00200000e374783b */ /* 0x000f220000000200 */
[C---:B-1----:R-:W-:Y:S03]  /*29f0*/  HMMA.16816.F32.BF16 R52, R4.reuse, R44, RZ ;  /* 0x0000002c0434723c */ /* 0x042fe600000418ff */
[----:B------:R-:W1:Y:S04]  /*2a00*/  LDSM.16.M88.4 R120, [R227+0x2800] ;  /* 0x00280000e378783b */ /* 0x000e680000000200 */
[----:B------:R-:W-:Y:S01]  /*2a10*/  @!PT LDS RZ, [RZ] ;  /* 0x00000000fffff984 */ /* 0x000fe20000000800 */
[----:B------:R-:W-:Y:S01]  /*2a20*/  @!PT LDS RZ, [RZ] ;  /* 0x00000000fffff984 */ /* 0x000fe20000000800 */
[----:B------:R-:W-:Y:S01]  /*2a30*/  @!PT LDS RZ, [RZ] ;  /* 0x00000000fffff984 */ /* 0x000fe20000000800 */
[----:B------:R5:W-:Y:S01]  /*2a40*/  LDGSTS.E.BYPASS.LTC128B.128 [R251+0x100], [R38.64], !P0 ;  /* 0x0010000026fb7fae */ /* 0x000be2000c101d50 */
[C---:B------:R-:W-:Y:S01]  /*2a50*/  ISETP.LT.OR P0, PT, R24.reuse, 0x1, P1 ;  /* 0x000000011800780c */ /* 0x040fe20000f01670 */
[C---:B--2---:R-:W-:Y:S11]  /*2a60*/  HMMA.16816.F32.BF16 R108, R4.reuse, R80, RZ ;  /* 0x00000050046c723c */ /* 0x044ff600000418ff */
[----:B------:R-:W-:Y:S01]  /*2a70*/  @!UPT UIADD3 URZ, URZ, URZ, URZ ;  /* 0x0000003f3f3ff290 */ /* 0x000fe2000fffe03f */
[----:B------:R2:W-:Y:S01]  /*2a80*/  LDGSTS.E.BYPASS.LTC128B.128 [R251+0x3100], [R30.64], !P0 ;  /* 0x031000001efb7fae */ /* 0x0005e2000c101d50 */
[C---:B------:R-:W-:Y:S02]  /*2a90*/  ISETP.LT.OR P0, PT, R24.reuse, 0x1, P3 ;  /* 0x000000011800780c */ /* 0x040fe40001f01670 */
[----:B------:R-:W-:Y:S01]  /*2aa0*/  ISETP.GE.AND P3, PT, R41, c[0x0][0x1d4], PT ;  /* 0x0000750029007a0c */ /* 0x000fe20003f66270 */
[----:B------:R-:W-:Y:S10]  /*2ab0*/  HMMA.16816.F32.BF16 R104, R4, R82, RZ ;  /* 0x000000520468723c */ /* 0x000ff400000418ff */
[----:B------:R1:W-:Y:S01]  /*2ac0*/  LDGSTS.E.BYPASS.LTC128B.128 [R251+0x6100], [R18.64], !P0 ;  /* 0x0610000012fb7fae */ /* 0x0003e2000c101d50 */
[----:B------:R-:W-:Y:S01]  /*2ad0*/  ISETP.LT.OR P0, PT, R24, 0x1, P3 ;  /* 0x000000011800780c */ /* 0x000fe20001f01670 */
[----:B---3--:R-:W-:Y:S11]  /*2ae0*/  HMMA.16816.F32.BF16 R100, R8, R76, R52 ;  /* 0x0000004c0864723c */ /* 0x008ff60000041834 */
[----:B------:R-:W-:Y:S01]  /*2af0*/  @!UPT UIADD3 URZ, URZ, URZ, URZ ;  /* 0x0000003f3f3ff290 */ /* 0x000fe2000fffe03f */
[----:B------:R3:W-:Y:S01]  /*2b00*/  LDGSTS.E.BYPASS.LTC128B.128 [R251+0x9100], [R14.64], !P0 ;  /* 0x091000000efb7fae */ /* 0x0007e2000c101d50 */
[----:B------:R-:W-:-:S04]  /*2b10*/  ISETP.GE.AND P0, PT, R157, c[0x0][0x1d4], PT ;  /* 0x000075009d007a0c */ /* 0x000fc80003f06270 */
[C---:B------:R-:W-:Y:S11]  /*2b20*/  ISETP.LT.OR P0, PT, R24.reuse, 0x21, P0 ;  /* 0x000000211800780c */ /* 0x040ff60000701670 */
[----:B------:R-:W-:Y:S02]  /*2b30*/  @!UPT UIADD3 URZ, URZ, URZ, URZ ;  /* 0x0000003f3f3ff290 */ /* 0x000fe4000fffe03f */
[----:B------:R5:W-:Y:S01]  /*2b40*/  LDGSTS.E.BYPASS.LTC128B.128 [R251+0x1100], [R36.64], !P0 ;  /* 0x0110000024fb7fae */ /* 0x000be2000c101d50 */
[----:B------:R-:W-:Y:S11]  /*2b50*/  ISETP.LT.OR P0, PT, R24, 0x21, P1 ;  /* 0x000000211800780c */ /* 0x000ff60000f01670 */
[----:B------:R-:W-:Y:S02]  /*2b60*/  @!UPT UIADD3 URZ, URZ, URZ, URZ ;  /* 0x0000003f3f3ff290 */ /* 0x000fe4000fffe03f */
[----:B------:R2:W-:Y:S01]  /*2b70*/  LDGSTS.E.BYPASS.LTC128B.128 [R251+0x4100], [R28.64], !P0 ;  /* 0x041000001cfb7fae */ /* 0x0005e2000c101d50 */
[----:B------:R-:W-:-:S04]  /*2b80*/  ISETP.GE.AND P0, PT, R64, c[0x0][0x1d4], PT ;  /* 0x0000750040007a0c */ /* 0x000fc80003f06270 */
[C---:B------:R-:W-:Y:S01]  /*2b90*/  ISETP.LT.OR P0, PT, R24.reuse, 0x21, P0 ;  /* 0x000000211800780c */ /* 0x040fe20000701670 */
[C---:B-----5:R-:W-:Y:S11]  /*2ba0*/  HMMA.16816.F32.BF16 R36, R4.reuse, R68, RZ ;  /* 0x000000440424723c */ /* 0x060ff600000418ff */
[----:B------:R-:W-:Y:S01]  /*2bb0*/  @!UPT UIADD3 URZ, URZ, URZ, URZ ;  /* 0x0000003f3f3ff290 */ /* 0x000fe2000fffe03f */
[----:B------:R1:W-:Y:S01]  /*2bc0*/  LDGSTS.E.BYPASS.LTC128B.128 [R251+0x7100], [R16.64], !P0 ;  /* 0x0710000010fb7fae */ /* 0x0003e2000c101d50 */
[----:B------:R-:W-:Y:S01]  /*2bd0*/  ISETP.LT.OR P0, PT, R24, 0x21, P3 ;  /* 0x000000211800780c */ /* 0x000fe20001f01670 */
[----:B--2---:R-:W-:Y:S11]  /*2be0*/  HMMA.16816.F32.BF16 R28, R4, R48, RZ ;  /* 0x00000030041c723c */ /* 0x004ff600000418ff */
[----:B------:R-:W-:Y:S01]  /*2bf0*/  @!UPT UIADD3 URZ, URZ, URZ, URZ ;  /* 0x0000003f3f3ff290 */ /* 0x000fe2000fffe03f */
[----:B------:R3:W-:Y:S01]  /*2c00*/  LDGSTS.E.BYPASS.LTC128B.128 [R251+0xa100], [R12.64], !P0 ;  /* 0x0a1000000cfb7fae */ /* 0x0007e2000c101d50 */
[----:B------:R-:W-:-:S04]  /*2c10*/  ISETP.GE.AND P0, PT, R157, c[0x0][0x1d4], PT ;  /* 0x000075009d007a0c */ /* 0x000fc80003f06270 */
[C---:B------:R-:W-:Y:S01]  /*2c20*/  ISETP.LT.OR P0, PT, R24.reuse, 0x41, P0 ;  /* 0x000000411800780c */ /* 0x040fe20000701670 */
[----:B----4-:R-:W-:Y:S08]  /*2c30*/  HMMA.16816.F32.BF16 R36, R8, R116, R36 ;  /* 0x000000740824723c */ /* 0x010ff00000041824 */
[----:B-1----:R-:W-:Y:S04]  /*2c40*/  HMMA.16816.F32.BF16 R16, R4, R50, RZ ;  /* 0x000000320410723c */ /* 0x002fe800000418ff */
[----:B------:R1:W-:Y:S01]  /*2c50*/  LDGSTS.E.BYPASS.LTC128B.128 [R251+0x2100], [R34.64], !P0 ;  /* 0x0210000022fb7fae */ /* 0x0003e2000c101d50 */
[----:B------:R-:W-:-:S02]  /*2c60*/  ISETP.LT.OR P0, PT, R24, 0x41, P1 ;  /* 0x000000411800780c */ /* 0x000fc40000f01670 */
[----:B------:R-:W-:Y:S01]  /*2c70*/  ISETP.GE.AND P1, PT, R64, c[0x0][0x1d4], PT ;  /* 0x0000750040007a0c */ /* 0x000fe20003f26270 */
[----:B------:R-:W-:Y:S03]  /*2c80*/  HMMA.16816.F32.BF16 R48, R4, R58, RZ ;  /* 0x0000003a0430723c */ /* 0x000fe600000418ff */
[----:B------:R-:W-:-:S05]  /*2c90*/  ISETP.LT.OR P1, PT, R24, 0x41, P1 ;  /* 0x000000411800780c */ /* 0x000fca0000f21670 */
[----:B---3--:R-:W-:Y:S02]  /*2ca0*/  HMMA.16816.F32.BF16 R12, R4, R56, RZ ;  /* 0x00000038040c723c */ /* 0x008fe400000418ff */
[----:B------:R2:W-:Y:S01]  /*2cb0*/  LDGSTS.E.BYPASS.LTC128B.128 [R251+0x5100], [R26.64], !P0 ;  /* 0x051000001afb7fae */ /* 0x0005e2000c101d50 */
[----:B------:R-:W-:-:S04]  /*2cc0*/  LOP3.LUT P0, RZ, R40, 0x4, RZ, 0xc0, !PT ;  /* 0x0000000428ff7812 */ /* 0x000fc8000780c0ff */
[----:B------:R-:W-:Y:S01]  /*2cd0*/  SEL R0, R0, 0xffffffc0, !P0 ;  /* 0xffffffc000007807 */ /* 0x000fe20004000000 */
[C---:B------:R-:W-:Y:S01]  /*2ce0*/  HMMA.16816.F32.BF16 R40, R4.reuse, R62, RZ ;  /* 0x0000003e0428723c */ /* 0x040fe200000418ff */
[----:B------:R-:W-:Y:S01]  /*2cf0*/  ISETP.LT.OR P0, PT, R24, 0x41, P3 ;  /* 0x000000411800780c */ /* 0x000fe20001f01670 */
[----:B------:R3:W-:Y:S01]  /*2d00*/  LDGSTS.E.BYPASS.LTC128B.128 [R251+0x8100], [R22.64], !P1 ;  /* 0x0810000016fb7fae */ /* 0x0007e2000c901d50 */
[----:B------:R-:W-:Y:S01]  /*2d10*/  ISETP.GT.AND P3, PT, R159, 0x5f, PT ;  /* 0x0000005f9f00780c */ /* 0x000fe20003f64270 */
[----:B------:R-:W-:Y:S02]  /*2d20*/  IMAD.IADD R222, R216, 0x1, R0 ;  /* 0x00000001d8de7824 */ /* 0x000fe400078e0200 */
[----:B------:R-:W-:Y:S02]  /*2d30*/  IMAD.IADD R221, R0, 0x1, R227 ;  /* 0x0000000100dd7824 */ /* 0x000fe400078e02e3 */
[C---:B-1----:R-:W-:Y:S06]  /*2d40*/  HMMA.16816.F32.BF16 R32, R4.reuse, R46, RZ ;  /* 0x0000002e0420723c */ /* 0x042fec00000418ff */
[----:B------:R3:W-:Y:S01]  /*2d50*/  LDGSTS.E.BYPASS.LTC128B.128 [R251+0xb100], [R20.64], !P0 ;  /* 0x0b10000014fb7fae */ /* 0x0007e2000c101d50 */
[----:B------:R-:W-:Y:S01]  /*2d60*/  PLOP3.LUT P0, PT, PT, PT, UP0, 0x40, 0x0 ;  /* 0x000000000000781c */ /* 0x000fe20003f0e808 */
[C---:B------:R-:W-:Y:S02]  /*2d70*/  HMMA.16816.F32.BF16 R44, R4.reuse, R60, RZ ;  /* 0x0000003c042c723c */ /* 0x040fe400000418ff */
[----:B------:R-:W-:Y:S04]  /*2d80*/  LDSM.16.M88.4 R64, [R222+0xc100] ;  /* 0x00c10000de40783b */ /* 0x000fe80000000200 */
[----:B------:R-:W-:Y:S02]  /*2d90*/  LDSM.16.M88.4 R60, [R222+0xd100] ;  /* 0x00d10000de3c783b */ /* 0x000fe40000000200 */
[----:B------:R-:W-:Y:S02]  /*2da0*/  HMMA.16816.F32.BF16 R56, R4, R70, RZ ;  /* 0x000000460438723c */ /* 0x000fe400000418ff */
[----:B------:R-:W1:Y:S04]  /*2db0*/  LDSM.16.M88.4 R4, [R226+0x18100] ;  /* 0x01810000e204783b */ /* 0x000e680000000200 */
[----:B--2---:R-:W-:Y:S02]  /*2dc0*/  LDSM.16.M88.4 R24, [R222+0xe900] ;  /* 0x00e90000de18783b */ /* 0x004fe40000000200 */
[C---:B------:R-:W-:Y:S02]  /*2dd0*/  HMMA.16816.F32.BF16 R96, R8.reuse, R78, R32 ;  /* 0x0000004e0860723c */ /* 0x040fe40000041820 */
[----:B------:R-:W-:Y:S04]  /*2de0*/  LDSM.16.M88.4 R128, [R227+0xb800] ;  /* 0x00b80000e380783b */ /* 0x000fe80000000200 */
[----:B------:R-:W-:Y:S02]  /*2df0*/  LDSM.16.M88.4 R140, [R222+0x15100] ;  /* 0x01510000de8c783b */ /* 0x000fe40000000200 */
[C---:B------:R-:W-:Y:S02]  /*2e00*/  HMMA.16816.F32.BF16 R52, R8.reuse, R114, R40 ;  /* 0x000000720834723c */ /* 0x040fe40000041828 */
[----:B------:R-:W2:Y:S04]  /*2e10*/  LDSM.16.M88.4 R40, [R222+0xd900] ;  /* 0x00d90000de28783b */ /* 0x000ea80000000200 */
[----:B------:R-:W-:Y:S02]  /*2e20*/  LDSM.16.M88.4 R124, [R222+0x16900] ;  /* 0x01690000de7c783b */ /* 0x000fe40000000200 */
[C---:B------:R-:W-:Y:S02]  /*2e30*/  HMMA.16816.F32.BF16 R88, R8.reuse, R72, R28 ;  /* 0x000000480858723c */ /* 0x040fe4000004181c */
[----:B------:R-:W-:Y:S04]  /*2e40*/  LDSM.16.M88.4 R28, [R222+0xe100] ;  /* 0x00e10000de1c783b */ /* 0x000fe80000000200 */
[----:B------:R-:W-:Y:S02]  /*2e50*/  LDSM.16.M88.4 R132, [R222+0x17100] ;  /* 0x01710000de84783b */ /* 0x000fe40000000200 */
[C---:B------:R-:W-:Y:S02]  /*2e60*/  HMMA.16816.F32.BF16 R84, R8.reuse, R74, R16 ;  /* 0x0000004a0854723c */ /* 0x040fe40000041810 */
[----:B------:R-:W4:Y:S04]  /*2e70*/  LDSM.16.M88.4 R72, [R222+0xc900] ;  /* 0x00c90000de48783b */ /* 0x000f280000000200 */
[----:B------:R-:W-:Y:S02]  /*2e80*/  LDSM.16.M88.4 R16, [R225+0x18100] ;  /* 0x01810000e110783b */ /* 0x000fe40000000200 */
[C---:B------:R-:W-:Y:S02]  /*2e90*/  HMMA.16816.F32.BF16 R68, R8.reuse, R112, R44 ;  /* 0x000000700844723c */ /* 0x040fe4000004182c */
[----:B------:R-:W5:Y:S04]  /*2ea0*/  LDSM.16.M88.4 R112, [R221] ;  /* 0x00000000dd70783b */ /* 0x000f680000000200 */
[----:B------:R-:W-:Y:S02]  /*2eb0*/  LDSM.16.M88.4 R136, [R222+0x17900] ;  /* 0x01790000de88783b */ /* 0x000fe40000000200 */
[C---:B------:R-:W-:Y:S02]  /*2ec0*/  HMMA.16816.F32.BF16 R80, R8.reuse, R92, R12 ;  /* 0x0000005c0850723c */ /* 0x040fe4000004180c */
[----:B------:R-:W0:Y:S06]  /*2ed0*/  LDGDEPBAR ;  /* 0x00000000000079af */ /* 0x000e2c0000000000 */
[C---:B------:R-:W-:Y:S01]  /*2ee0*/  HMMA.16816.F32.BF16 R76, R8.reuse, R94, R48 ;  /* 0x0000005e084c723c */ /* 0x040fe20000041830 */
[----:B------:R-:W-:Y:S07]  /*2ef0*/  LDSM.16.M88.4 R92, [R221+0x1000] ;  /* 0x00100000dd5c783b */ /* 0x000fee0000000200 */
[C---:B---3--:R-:W-:Y:S01]  /*2f00*/  HMMA.16816.F32.BF16 R20, R8.reuse, R120, R108 ;  /* 0x000000780814723c */ /* 0x048fe2000004186c */
[----:B------:R-:W-:Y:S07]  /*2f10*/  LDSM.16.M88.4 R108, [R221+0x800] ;  /* 0x00080000dd6c783b */ /* 0x000fee0000000200 */
[C---:B------:R-:W-:Y:S08]  /*2f20*/  HMMA.16816.F32.BF16 R32, R8.reuse, R118, R56 ;  /* 0x000000760820723c */ /* 0x040ff00000041838 */
[----:B------:R-:W-:Y:S01]  /*2f30*/  HMMA.16816.F32.BF16 R12, R8, R122, R104 ;  /* 0x0000007a080c723c */ /* 0x000fe20000041868 */
[----:B------:R-:W-:Y:S07]  /*2f40*/  LDSM.16.M88.4 R104, [R227+0x3000] ;  /* 0x00300000e368783b */ /* 0x000fee0000000200 */
[C---:B-1----:R-:W-:Y:S01]  /*2f50*/  HMMA.16816.F32.BF16 R8, R4.reuse, R64, R100 ;  /* 0x000000400408723c */ /* 0x042fe20000041864 */
[----:B------:R-:W-:Y:S07]  /*2f60*/  LDSM.16.M88.4 R100, [R227+0x4000] ;  /* 0x00400000e364783b */ /* 0x000fee0000000200 */
[C---:B------:R-:W-:Y:S01]  /*2f70*/  HMMA.16816.F32.BF16 R44, R4.reuse, R66, R96 ;  /* 0x00000042042c723c */ /* 0x040fe20000041860 */
[----:B------:R-:W1:Y:S04]  /*2f80*/  LDSM.16.M88.4 R64, [R221+0x1800] ;  /* 0x00180000dd40783b */ /* 0x000e680000000200 */
[----:B------:R-:W3:Y:S03]  /*2f90*/  LDSM.16.M88.4 R96, [R221+0x2000] ;  /* 0x00200000dd60783b */ /* 0x000ee60000000200 */
[C---:B--2---:R-:W-:Y:S08]  /*2fa0*/  HMMA.16816.F32.BF16 R68, R4.reuse, R40, R68 ;  /* 0x000000280444723c */ /* 0x044ff00000041844 */
[C---:B----4-:R-:W-:Y:S08]  /*2fb0*/  HMMA.16816.F32.BF16 R48, R4.reuse, R72, R88 ;  /* 0x000000480430723c */ /* 0x050ff00000041858 */
[C---:B------:R-:W-:Y:S08]  /*2fc0*/  HMMA.16816.F32.BF16 R56, R4.reuse, R42, R52 ;  /* 0x0000002a0438723c */ /* 0x040ff00000041834 */
[C---:B------:R-:W-:Y:S08]  /*2fd0*/  HMMA.16816.F32.BF16 R80, R4.reuse, R60, R80 ;  /* 0x0000003c0450723c */ /* 0x040ff00000041850 */
[C---:B------:R-:W-:Y:S01]  /*2fe0*/  HMMA.16816.F32.BF16 R76, R4.reuse, R62, R76 ;  /* 0x0000003e044c723c */ /* 0x040fe2000004184c */
[----:B------:R-:W-:Y:S07]  /*2ff0*/  LDSM.16.M88.4 R60, [R216+0x10900] ;  /* 0x01090000d83c783b */ /* 0x000fee0000000200 */
[C---:B------:R-:W-:Y:S01]  /*3000*/  HMMA.16816.F32.BF16 R88, R4.reuse, R24, R20 ;  /* 0x000000180458723c */ /* 0x040fe20000041814 */
[----:B------:R-:W2:Y:S07]  /*3010*/  LDSM.16.M88.4 R20, [R221+0x2800] ;  /* 0x00280000dd14783b */ /* 0x000eae0000000200 */
[C---:B------:R-:W-:Y:S08]  /*3020*/  HMMA.16816.F32.BF16 R84, R4.reuse, R74, R84 ;  /* 0x0000004a0454723c */ /* 0x040ff00000041854 */
[C---:B------:R-:W-:Y:S08]  /*3030*/  HMMA.16816.F32.BF16 R52, R4.reuse, R28, R36 ;  /* 0x0000001c0434723c */ /* 0x040ff00000041824 */
[C---:B------:R-:W-:Y:S01]  /*3040*/  HMMA.16816.F32.BF16 R32, R4.reuse, R30, R32 ;  /* 0x0000001e0420723c */ /* 0x040fe20000041820 */
[----:B------:R-:W-:Y:S07]  /*3050*/  LDSM.16.M88.4 R28, [R216+0xf100] ;  /* 0x00f10000d81c783b */ /* 0x000fee0000000200 */
[----:B------:R-:W-:Y:S01]  /*3060*/  HMMA.16816.F32.BF16 R24, R4, R26, R12 ;  /* 0x0000001a0418723c */ /* 0x000fe2000004180c */
[----:B------:R-:W4:Y:S04]  /*3070*/  LDSM.16.M88.4 R4, [R223+0x1c100] ;  /* 0x01c10000df04783b */ /* 0x000f280000000200 */
[----:B------:R-:W-:Y:S03]  /*3080*/  LDSM.16.M88.4 R12, [R224+0x1c100] ;  /* 0x01c10000e00c783b */ /* 0x000fe60000000200 */
[C---:B-----5:R-:W-:Y:S01]  /*3090*/  HMMA.16816.F32.BF16 R36, R16.reuse, R114, R44 ;  /* 0x000000721024723c */ /* 0x060fe2000004182c */
[----:B------:R-:W5:Y:S07]  /*30a0*/  LDSM.16.M88.4 R44, [R216+0xf900] ;  /* 0x00f90000d82c783b */ /* 0x000f6e0000000200 */
[C---:B-1----:R-:W-:Y:S08]  /*30b0*/  HMMA.16816.F32.BF16 R72, R16.reuse, R64, R68 ;  /* 0x000000401048723c */ /* 0x042ff00000041844 */
[C---:B------:R-:W-:Y:S01]  /*30c0*/  HMMA.16816.F32.BF16 R68, R16.reuse, R66, R56 ;  /* 0x000000421044723c */ /* 0x040fe20000041838 */
[----:B------:R-:W1:Y:S04]  /*30d0*/  LDSM.16.M88.4 R56, [R216+0x11100] ;  /* 0x01110000d838783b */ /* 0x000e680000000200 */
[----:B------:R-:W1:Y:S03]  /*30e0*/  LDSM.16.M88.4 R64, [R216+0x10100] ;  /* 0x01010000d840783b */ /* 0x000e660000000200 */
[C---:B------:R-:W-:Y:S08]  /*30f0*/  HMMA.16816.F32.BF16 R80, R16.reuse, R92, R80 ;  /* 0x0000005c1050723c */ /* 0x040ff00000041850 */
[C---:B------:R-:W-:Y:S01]  /*3100*/  HMMA.16816.F32.BF16 R76, R16.reuse, R94, R76 ;  /* 0x0000005e104c723c */ /* 0x040fe2000004184c */
[----:B------:R-:W1:Y:S07]  /*3110*/  LDSM.16.M88.4 R92, [R216+0x11900] ;  /* 0x01190000d85c783b */ /* 0x000e6e0000000200 */
[C---:B------:R-:W-:Y:S08]  /*3120*/  HMMA.16816.F32.BF16 R8, R16.reuse, R112, R8 ;  /* 0x000000701008723c */ /* 0x040ff00000041808 */
[C---:B------:R-:W-:Y:S08]  /*3130*/  HMMA.16816.F32.BF16 R84, R16.reuse, R110, R84 ;  /* 0x0000006e1054723c */ /* 0x040ff00000041854 */
[C---:B------:R-:W-:Y:S01]  /*3140*/  HMMA.16816.F32.BF16 R40, R16.reuse, R108, R48 ;  /* 0x0000006c1028723c */ /* 0x040fe20000041830 */
[----:B------:R-:W-:Y:S07]  /*3150*/  LDSM.16.M88.4 R108, [R227+0x4800] ;  /* 0x00480000e36c783b */ /* 0x000fee0000000200 */
[C---:B---3--:R-:W-:Y:S08]  /*3160*/  HMMA.16816.F32.BF16 R52, R16.reuse, R96, R52 ;  /* 0x000000601034723c */ /* 0x048ff00000041834 */
[C---:B------:R-:W-:Y:S01]  /*3170*/  HMMA.16816.F32.BF16 R48, R16.reuse, R98, R32 ;  /* 0x000000621030723c */ /* 0x040fe20000041820 */
[----:B------:R-:W3:Y:S07]  /*3180*/  LDSM.16.M88.4 R96, [R227+0x3800] ;  /* 0x00380000e360783b */ /* 0x000eee0000000200 */
[C---:B--2---:R-:W-:Y:S08]  /*3190*/  HMMA.16816.F32.BF16 R88, R16.reuse, R20, R88 ;  /* 0x000000141058723c */ /* 0x044ff00000041858 */
[----:B------:R-:W-:Y:S08]  /*31a0*/  HMMA.16816.F32.BF16 R32, R16, R22, R24 ;  /* 0x000000161020723c */ /* 0x000ff00000041818 */
[C---:B----4-:R-:W-:Y:S01]  /*31b0*/  HMMA.16816.F32.BF16 R20, R4.reuse, R30, R36 ;  /* 0x0000001e0414723c */ /* 0x050fe20000041824 */
[----:B------:R-:W-:Y:S07]  /*31c0*/  LDSM.16.M88.4 R36, [R227+0x5800] ;  /* 0x00580000e324783b */ /* 0x000fee0000000200 */
[C---:B------:R-:W-:Y:S01]  /*31d0*/  HMMA.16816.F32.BF16 R24, R4.reuse, R28, R8 ;  /* 0x0000001c0418723c */ /* 0x040fe20000041808 */
[----:B------:R-:W-:Y:S07]  /*31e0*/  LDSM.16.M88.4 R28, [R222+0xf100] ;  /* 0x00f10000de1c783b */ /* 0x000fee0000000200 */
[C---:B-----5:R-:W-:Y:S08]  /*31f0*/  HMMA.16816.F32.BF16 R8, R4.reuse, R46, R84 ;  /* 0x0000002e0408723c */ /* 0x060ff00000041854 */
[C---:B------:R-:W-:Y:S08]  /*3200*/  HMMA.16816.F32.BF16 R72, R4.reuse, R60, R72 ;  /* 0x0000003c0448723c */ /* 0x040ff00000041848 */
[C---:B------:R-:W-:Y:S08]  /*3210*/  HMMA.16816.F32.BF16 R84, R4.reuse, R62, R68 ;  /* 0x0000003e0454723c */ /* 0x040ff00000041844 */
[C---:B------:R-:W-:Y:S01]  /*3220*/  HMMA.16816.F32.BF16 R16, R4.reuse, R44, R40 ;  /* 0x0000002c0410723c */ /* 0x040fe20000041828 */
[----:B------:R-:W2:Y:S07]  /*3230*/  LDSM.16.M88.4 R44, [R227+0x5000] ;  /* 0x00500000e32c783b */ /* 0x000eae0000000200 */
[C---:B-1----:R-:W-:Y:S08]  /*3240*/  HMMA.16816.F32.BF16 R68, R4.reuse, R56, R52 ;  /* 0x000000380444723c */ /* 0x042ff00000041834 */
[C---:B------:R-:W-:Y:S08]  /*3250*/  HMMA.16816.F32.BF16 R60, R4.reuse, R58, R48 ;  /* 0x0000003a043c723c */ /* 0x040ff00000041830 */
[C---:B------:R-:W-:Y:S08]  /*3260*/  HMMA.16816.F32.BF16 R80, R4.reuse, R64, R80 ;  /* 0x000000400450723c */ /* 0x040ff00000041850 */
[C---:B------:R-:W-:Y:S01]  /*3270*/  HMMA.16816.F32.BF16 R76, R4.reuse, R66, R76 ;  /* 0x00000042044c723c */ /* 0x040fe2000004184c */
[----:B------:R-:W-:Y:S07]  /*3280*/  LDSM.16.M88.4 R64, [R222+0x10100] ;  /* 0x01010000de40783b */ /* 0x000fee0000000200 */
[C---:B------:R-:W-:Y:S01]  /*3290*/  HMMA.16816.F32.BF16 R56, R4.reuse, R92, R88 ;  /* 0x0000005c0438723c */ /* 0x040fe20000041858 */
[----:B------:R-:W-:Y:S07]  /*32a0*/  LDSM.16.M88.4 R88, [R222+0x11100] ;  /* 0x01110000de58783b */ /* 0x000fee0000000200 */
[----:B------:R-:W-:Y:S01]  /*32b0*/  HMMA.16816.F32.BF16 R52, R4, R94, R32 ;  /* 0x0000005e0434723c */ /* 0x000fe20000041820 */
[----:B------:R-:W1:Y:S07]  /*32c0*/  LDSM.16.M88.4 R4, [R226+0x1c100] ;  /* 0x01c10000e204783b */ /* 0x000e6e0000000200 */
[C---:B------:R-:W-:Y:S08]  /*32d0*/  HMMA.16816.F32.BF16 R40, R12.reuse, R106, R20 ;  /* 0x0000006a0c28723c */ /* 0x040ff00000041814 */
[C---:B------:R-:W-:Y:S01]  /*32e0*/  HMMA.16816.F32.BF16 R48, R12.reuse, R104, R24 ;  /* 0x000000680c30723c */ /* 0x040fe20000041818 */
[----:B------:R-:W4:Y:S04]  /*32f0*/  LDSM.16.M88.4 R24, [R222+0xf900] ;  /* 0x00f90000de18783b */ /* 0x000f280000000200 */
[----:B------:R-:W-:Y:S03]  /*3300*/  LDSM.16.M88.4 R104, [R221+0x3800] ;  /* 0x00380000dd68783b */ /* 0x000fe60000000200 */
[C---:B------:R-:W-:Y:S08]  /*3310*/  HMMA.16816.F32.BF16 R76, R12.reuse, R102, R76 ;  /* 0x000000660c4c723c */ /* 0x040ff0000004184c */
[C---:B---3--:R-:W-:Y:S08]  /*3320*/  HMMA.16816.F32.BF16 R32, R12.reuse, R96, R16 ;  /* 0x000000600c20723c */ /* 0x048ff00000041810 */
[C---:B------:R-:W-:Y:S01]  /*3330*/  HMMA.16816.F32.BF16 R20, R12.reuse, R98, R8 ;  /* 0x000000620c14723c */ /* 0x040fe20000041808 */
[----:B------:R-:W-:Y:S04]  /*3340*/  LDSM.16.M88.4 R8, [R225+0x1c100] ;  /* 0x01c10000e108783b */ /* 0x000fe80000000200 */
[----:B------:R-:W-:Y:S03]  /*3350*/  LDSM.16.M88.4 R96, [R222+0x11900] ;  /* 0x01190000de60783b */ /* 0x000fe60000000200 */
[C---:B------:R-:W-:Y:S08]  /*3360*/  HMMA.16816.F32.BF16 R72, R12.reuse, R108, R72 ;  /* 0x0000006c0c48723c */ /* 0x040ff00000041848 */
[C---:B------:R-:W-:Y:S01]  /*3370*/  HMMA.16816.F32.BF16 R84, R12.reuse, R110, R84 ;  /* 0x0000006e0c54723c */ /* 0x040fe20000041854 */
[----:B------:R-:W3:Y:S07]  /*3380*/  LDSM.16.M88.4 R108, [R221+0x3000] ;  /* 0x00300000dd6c783b */ /* 0x000eee0000000200 */
[C---:B------:R-:W-:Y:S01]  /*3390*/  HMMA.16816.F32.BF16 R16, R12.reuse, R100, R80 ;  /* 0x000000640c10723c */ /* 0x040fe20000041850 */
[----:B------:R-:W5:Y:S07]  /*33a0*/  LDSM.16.M88.4 R80, [R222+0x10900] ;  /* 0x01090000de50783b */ /* 0x000f6e0000000200 */
[C---:B--2---:R-:W-:Y:S08]  /*33b0*/  HMMA.16816.F32.BF16 R68, R12.reuse, R44, R68 ;  /* 0x0000002c0c44723c */ /* 0x044ff00000041844 */
[C---:B------:R-:W-:Y:S08]  /*33c0*/  HMMA.16816.F32.BF16 R60, R12.reuse, R46, R60 ;  /* 0x0000002e0c3c723c */ /* 0x040ff0000004183c */
[C---:B------:R-:W-:Y:S08]  /*33d0*/  HMMA.16816.F32.BF16 R56, R12.reuse, R36, R56 ;  /* 0x000000240c38723c */ /* 0x040ff00000041838 */
[----:B------:R-:W-:Y:S08]  /*33e0*/  HMMA.16816.F32.BF16 R52, R12, R38, R52 ;  /* 0x000000260c34723c */ /* 0x000ff00000041834 */
[C---:B-1----:R-:W-:Y:S01]  /*33f0*/  HMMA.16816.F32.BF16 R12, R4.reuse, R30, R40 ;  /* 0x0000001e040c723c */ /* 0x042fe20000041828 */
[----:B------:R-:W1:Y:S07]  /*3400*/  LDSM.16.M88.4 R40, [R221+0x4000] ;  /* 0x00400000dd28783b */ /* 0x000e6e0000000200 */
[C---:B------:R-:W-:Y:S08]  /*3410*/  HMMA.16816.F32.BF16 R48, R4.reuse, R28, R48 ;  /* 0x0000001c0430723c */ /* 0x040ff00000041830 */
[C---:B------:R-:W-:Y:S08]  /*3420*/  HMMA.16816.F32.BF16 R28, R4.reuse, R66, R76 ;  /* 0x00000042041c723c */ /* 0x040ff0000004184c */
[C---:B----4-:R-:W-:Y:S08]  /*3430*/  HMMA.16816.F32.BF16 R44, R4.reuse, R24, R32 ;  /* 0x00000018042c723c */ /* 0x050ff00000041820 */
[C---:B------:R-:W-:Y:S08]  /*3440*/  HMMA.16816.F32.BF16 R36, R4.reuse, R26, R20 ;  /* 0x0000001a0424723c */ /* 0x040ff00000041814 */
[----:B------:R-:W-:Y:S01]  /*3450*/  HMMA.16816.F32.BF16 R32, R4, R64, R16 ;  /* 0x000000400420723c */ /* 0x000fe20000041810 */
[----:B------:R-:W2:Y:S07]  /*3460*/  LDSM.16.M88.4 R16, [R221+0x4800] ;  /* 0x00480000dd10783b */ /* 0x000eae0000000200 */
[----:B---3--:R-:W-:Y:S08]  /*3470*/  HMMA.16816.F32.BF16 R92, R8, R108, R48 ;  /* 0x0000006c085c723c */ /* 0x008ff00000041830 */
[C---:B-----5:R-:W-:Y:S01]  /*3480*/  HMMA.16816.F32.BF16 R24, R4.reuse, R80, R72 ;  /* 0x000000500418723c */ /* 0x060fe20000041848 */
[----:B------:R-:W-:Y:S07]  /*3490*/  LDSM.16.M88.4 R72, [R216+0x12100] ;  /* 0x01210000d848783b */ /* 0x000fee0000000200 */
[C---:B------:R-:W-:Y:S08]  /*34a0*/  HMMA.16816.F32.BF16 R20, R4.reuse, R82, R84 ;  /* 0x000000520414723c */ /* 0x040ff00000041854 */
[----:B------:R-:W-:Y:S01]  /*34b0*/  HMMA.16816.F32.BF16 R100, R4, R96, R56 ;  /* 0x000000600464723c */ /* 0x000fe20000041838 */
[----:B------:R-:W-:Y:S07]  /*34c0*/  LDSM.16.M88.4 R56, [R221+0x5800] ;  /* 0x00580000dd38783b */ /* 0x000fee0000000200 */
[----:B------:R-:W-:Y:S01]  /*34d0*/  HMMA.16816.F32.BF16 R108, R8, R110, R12 ;  /* 0x0000006e086c723c */ /* 0x000fe2000004180c */
[----:B------:R-:W3:Y:S07]  /*34e0*/  LDSM.16.M88.4 R12, [R221+0x5000] ;  /* 0x00500000dd0c783b */ /* 0x000eee0000000200 */
[C---:B------:R-:W-:Y:S08]  /*34f0*/  HMMA.16816.F32.BF16 R84, R4.reuse, R88, R68 ;  /* 0x000000580454723c */ /* 0x040ff00000041844 */
        /* <DEDUP_REMOVED lines=9> */
[C---:B--2---:R-:W-:Y:S01]  /*3590*/  HMMA.16816.F32.BF16 R60, R8.reuse, R16, R24 ;  /* 0x00000010083c723c */ /* 0x044fe20000041818 */
[----:B------:R-:W2:Y:S07]  /*35a0*/  LDSM.16.M88.4 R24, [R216+0x13900] ;  /* 0x01390000d818783b */ /* 0x000eae0000000200 */
[C---:B------:R-:W-:Y:S08]  /*35b0*/  HMMA.16816.F32.BF16 R64, R8.reuse, R40, R32 ;  /* 0x000000280840723c */ /* 0x040ff00000041820 */
[C---:B------:R-:W-:Y:S01]  /*35c0*/  HMMA.16816.F32.BF16 R40, R8.reuse, R18, R20 ;  /* 0x000000120828723c */ /* 0x040fe20000041814 */
[----:B------:R-:W5:Y:S07]  /*35d0*/  LDSM.16.M88.4 R20, [R216+0x14900] ;  /* 0x01490000d814783b */ /* 0x000f6e0000000200 */
[C---:B---3--:R-:W-:Y:S08]  /*35e0*/  HMMA.16816.F32.BF16 R48, R8.reuse, R12, R84 ;  /* 0x0000000c0830723c */ /* 0x048ff00000041854 */
[C---:B------:R-:W-:Y:S01]  /*35f0*/  HMMA.16816.F32.BF16 R36, R8.reuse, R14, R80 ;  /* 0x0000000e0824723c */ /* 0x040fe20000041850 */
[----:B------:R-:W-:Y:S04]  /*3600*/  LDSM.16.M88.4 R12, [R224+0x20100] ;  /* 0x02010000e00c783b */ /* 0x000fe80000000200 */
[----:B------:R-:W-:Y:S03]  /*3610*/  LDSM.16.M88.4 R80, [R227+0x8000] ;  /* 0x00800000e350783b */ /* 0x000fe60000000200 */
[C---:B------:R-:W-:Y:S08]  /*3620*/  HMMA.16816.F32.BF16 R32, R8.reuse, R56, R100 ;  /* 0x000000380820723c */ /* 0x040ff00000041864 */
[----:B------:R-:W-:Y:S08]  /*3630*/  HMMA.16816.F32.BF16 R16, R8, R58, R96 ;  /* 0x0000003a0810723c */ /* 0x000ff00000041860 */
[C---:B----4-:R-:W-:Y:S08]  /*3640*/  HMMA.16816.F32.BF16 R8, R4.reuse, R72, R92 ;  /* 0x000000480408723c */ /* 0x050ff0000004185c */
[C---:B-1----:R-:W-:Y:S08]  /*3650*/  HMMA.16816.F32.BF16 R100, R4.reuse, R28, R88 ;  /* 0x0000001c0464723c */ /* 0x042ff00000041858 */
[C---:B------:R-:W-:Y:S01]  /*3660*/  HMMA.16816.F32.BF16 R92, R4.reuse, R30, R76 ;  /* 0x0000001e045c723c */ /* 0x040fe2000004184c */
[----:B------:R-:W1:Y:S04]  /*3670*/  LDSM.16.M88.4 R28, [R227+0x6000] ;  /* 0x00600000e31c783b */ /* 0x000e680000000200 */
[----:B------:R-:W-:Y:S03]  /*3680*/  LDSM.16.M88.4 R76, [R227+0x7000] ;  /* 0x00700000e34c783b */ /* 0x000fe60000000200 */
[C---:B------:R-:W-:Y:S01]  /*3690*/  HMMA.16816.F32.BF16 R56, R4.reuse, R74, R108 ;  /* 0x0000004a0438723c */ /* 0x040fe2000004186c */
[----:B------:R-:W3:Y:S07]  /*36a0*/  LDSM.16.M88.4 R72, [R227+0x7800] ;  /* 0x00780000e348783b */ /* 0x000eee0000000200 */
[C---:B--2---:R-:W-:Y:S01]  /*36b0*/  HMMA.16816.F32.BF16 R108, R4.reuse, R24, R60 ;  /* 0x00000018046c723c */ /* 0x044fe2000004183c */
[----:B------:R-:W-:Y:S07]  /*36c0*/  LDSM.16.M88.4 R60, [R222+0x12100] ;  /* 0x01210000de3c783b */ /* 0x000fee0000000200 */
[C---:B------:R-:W-:Y:S01]  /*36d0*/  HMMA.16816.F32.BF16 R104, R4.reuse, R26, R40 ;  /* 0x0000001a0468723c */ /* 0x040fe20000041828 */
[----:B------:R-:W2:Y:S04]  /*36e0*/  LDSM.16.M88.4 R24, [R227+0x6800] ;  /* 0x00680000e318783b */ /* 0x000ea80000000200 */
        /* <DEDUP_REMOVED lines=8> */
[C---:B-----5:R-:W-:Y:S08]  /*3770*/  HMMA.16816.F32.BF16 R84, R4.reuse, R20, R32 ;  /* 0x000000140454723c */ /* 0x060ff00000041820 */
[----:B------:R-:W-:Y:S08]  /*3780*/  HMMA.16816.F32.BF16 R64, R4, R22, R16 ;  /* 0x000000160440723c */ /* 0x000ff00000041810 */
[C---:B-1----:R-:W-:Y:S01]  /*3790*/  HMMA.16816.F32.BF16 R4, R12.reuse, R28, R8 ;  /* 0x0000001c0c04723c */ /* 0x042fe20000041808 */
[----:B------:R-:W1:Y:S07]  /*37a0*/  LDSM.16.M88.4 R8, [R226+0x20100] ;  /* 0x02010000e208783b */ /* 0x000e6e0000000200 */
[C---:B------:R-:W-:Y:S08]  /*37b0*/  HMMA.16816.F32.BF16 R56, R12.reuse, R30, R56 ;  /* 0x0000001e0c38723c */ /* 0x040ff00000041838 */
[C---:B---3--:R-:W-:Y:S01]  /*37c0*/  HMMA.16816.F32.BF16 R20, R12.reuse, R74, R104 ;  /* 0x0000004a0c14723c */ /* 0x048fe20000041868 */
[----:B------:R-:W-:Y:S07]  /*37d0*/  LDSM.16.M88.4 R104, [R216+0x15900] ;  /* 0x01590000d868783b */ /* 0x000fee0000000200 */
[C---:B--2---:R-:W-:Y:S01]  /*37e0*/  HMMA.16816.F32.BF16 R52, R12.reuse, R24, R100 ;  /* 0x000000180c34723c */ /* 0x044fe20000041864 */
[----:B------:R-:W-:Y:S07]  /*37f0*/  LDSM.16.M88.4 R100, [R222+0x14900] ;  /* 0x01490000de64783b */ /* 0x000fee0000000200 */
[C---:B------:R-:W-:Y:S08]  /*3800*/  HMMA.16816.F32.BF16 R36, R12.reuse, R26, R92 ;  /* 0x0000001a0c24723c */ /* 0x040ff0000004185c */
[C---:B------:R-:W-:Y:S08]  /*3810*/  HMMA.16816.F32.BF16 R16, R12.reuse, R80, R96 ;  /* 0x000000500c10723c */ /* 0x040ff00000041860 */
[----:B------:R-:W-:Y:S08]  /*3820*/  HMMA.16816.F32.BF16 R88, R12, R82, R88 ;  /* 0x000000520c58723c */ /* 0x000ff00000041858 */
[C---:B-1----:R-:W-:Y:S01]  /*3830*/  HMMA.16816.F32.BF16 R80, R8.reuse, R60, R4 ;  /* 0x0000003c0850723c */ /* 0x042fe20000041804 */
[----:B------:R-:W-:Y:S07]  /*3840*/  LDSM.16.M88.4 R4, [R225+0x20100] ;  /* 0x02010000e104783b */ /* 0x000fee0000000200 */
[----:B------:R-:W-:Y:S08]  /*3850*/  HMMA.16816.F32.BF16 R56, R8, R62, R56 ;  /* 0x0000003e0838723c */ /* 0x000ff00000041838 */
[----:B------:R-:W-:Y:S01]  /*3860*/  HMMA.16816.F32.BF16 R32, R12, R76, R116 ;  /* 0x0000004c0c20723c */ /* 0x000fe20000041874 */
[----:B------:R-:W1:Y:S07]  /*3870*/  LDSM.16.M88.4 R116, [R222+0x14100] ;  /* 0x01410000de74783b */ /* 0x000e6e0000000200 */
[----:B------:R-:W-:Y:S01]  /*3880*/  HMMA.16816.F32.BF16 R60, R8, R42, R20 ;  /* 0x0000002a083c723c */ /* 0x000fe20000041814 */
[----:B------:R-:W2:Y:S07]  /*3890*/  LDSM.16.M88.4 R20, [R221+0x6800] ;  /* 0x00680000dd14783b */ /* 0x000eae0000000200 */
[C---:B------:R-:W-:Y:S01]  /*38a0*/  HMMA.16816.F32.BF16 R24, R12.reuse, R72, R108 ;  /* 0x000000480c18723c */ /* 0x040fe2000004186c */
[----:B------:R-:W-:Y:S07]  /*38b0*/  LDSM.16.M88.4 R108, [R216+0x15100] ;  /* 0x01510000d86c783b */ /* 0x000fee0000000200 */
[C---:B------:R-:W-:Y:S01]  /*38c0*/  HMMA.16816.F32.BF16 R28, R12.reuse, R78, R112 ;  /* 0x0000004e0c1c723c */ /* 0x040fe20000041870 */
[----:B------:R-:W-:Y:S07]  /*38d0*/  LDSM.16.M88.4 R112, [R216+0x16100] ;  /* 0x01610000d870783b */ /* 0x000fee0000000200 */
[----:B------:R-:W-:Y:S01]  /*38e0*/  HMMA.16816.F32.BF16 R96, R12, R68, R84 ;  /* 0x000000440c60723c */ /* 0x000fe20000041854 */
[----:B------:R-:W-:Y:S07]  /*38f0*/  LDSM.16.M88.4 R84, [R221+0x6000] ;  /* 0x00600000dd54783b */ /* 0x000fee0000000200 */
[----:B------:R-:W-:Y:S08]  /*3900*/  HMMA.16816.F32.BF16 R52, R8, R48, R52 ;  /* 0x000000300834723c */ /* 0x000ff00000041834 */
[----:B------:R-:W-:Y:S01]  /*3910*/  HMMA.16816.F32.BF16 R92, R12, R70, R64 ;  /* 0x000000460c5c723c */ /* 0x000fe20000041840 */
[----:B------:R-:W-:Y:S07]  /*3920*/  LDSM.16.M88.4 R12, [R223+0x24100] ;  /* 0x02410000df0c783b */ /* 0x000fee0000000200 */
[C---:B------:R-:W-:Y:S01]  /*3930*/  HMMA.16816.F32.BF16 R76, R8.reuse, R50, R36 ;  /* 0x00000032084c723c */ /* 0x040fe20000041824 */
[----:B------:R-:W3:Y:S04]  /*3940*/  LDSM.16.M88.4 R48, [R221+0x7000] ;  /* 0x00700000dd30783b */ /* 0x000ee80000000200 */
[----:B------:R-:W4:Y:S03]  /*3950*/  LDSM.16.M88.4 R36, [R221+0x8800] ;  /* 0x00880000dd24783b */ /* 0x000f260000000200 */
[C---:B------:R-:W-:Y:S08]  /*3960*/  HMMA.16816.F32.BF16 R72, R8.reuse, R44, R32 ;  /* 0x0000002c0848723c */ /* 0x040ff00000041820 */
[C---:B------:R-:W-:Y:S01]  /*3970*/  HMMA.16816.F32.BF16 R64, R8.reuse, R40, R24 ;  /* 0x000000280840723c */ /* 0x040fe20000041818 */
[----:B------:R-:W-:Y:S07]  /*3980*/  LDSM.16.M88.4 R40, [R221+0x8000] ;  /* 0x00800000dd28783b */ /* 0x000fee0000000200 */
[C---:B------:R-:W-:Y:S01]  /*3990*/  HMMA.16816.F32.BF16 R68, R8.reuse, R46, R28 ;  /* 0x0000002e0844723c */ /* 0x040fe2000004181c */
[----:B------:R-:W5:Y:S07]  /*39a0*/  LDSM.16.M88.4 R44, [R221+0x7800] ;  /* 0x00780000dd2c783b */ /* 0x000f6e0000000200 */
[C---:B-1----:R-:W-:Y:S08]  /*39b0*/  HMMA.16816.F32.BF16 R32, R8.reuse, R116, R16 ;  /* 0x000000740820723c */ /* 0x042ff00000041810 */
[----:B------:R-:W-:Y:S08]  /*39c0*/  HMMA.16816.F32.BF16 R24, R8, R100, R96 ;  /* 0x000000640818723c */ /* 0x000ff00000041860 */
[----:B--2---:R-:W-:Y:S08]  /*39d0*/  HMMA.16816.F32.BF16 R52, R4, R20, R52 ;  /* 0x000000140434723c */ /* 0x004ff00000041834 */
[----:B------:R-:W-:Y:S08]  /*39e0*/  HMMA.16816.F32.BF16 R16, R8, R102, R92 ;  /* 0x000000660810723c */ /* 0x000ff0000004185c */
[----:B------:R-:W-:Y:S08]  /*39f0*/  HMMA.16816.F32.BF16 R20, R4, R22, R76 ;  /* 0x000000160414723c */ /* 0x000ff0000004184c */
[----:B------:R-:W-:Y:S08]  /*3a00*/  HMMA.16816.F32.BF16 R28, R8, R118, R88 ;  /* 0x00000076081c723c */ /* 0x000ff00000041858 */
[C---:B---3--:R-:W-:Y:S08]  /*3a10*/  HMMA.16816.F32.BF16 R96, R4.reuse, R48, R72 ;  /* 0x000000300460723c */ /* 0x048ff00000041848 */
[C---:B------:R-:W-:Y:S08]  /*3a20*/  HMMA.16816.F32.BF16 R8, R4.reuse, R84, R80 ;  /* 0x000000540408723c */ /* 0x040ff00000041850 */
[C---:B------:R-:W-:Y:S08]  /*3a30*/  HMMA.16816.F32.BF16 R56, R4.reuse, R86, R56 ;  /* 0x000000560438723c */ /* 0x040ff00000041838 */
[C---:B------:R-:W-:Y:S08]  /*3a40*/  HMMA.16816.F32.BF16 R100, R4.reuse, R50, R68 ;  /* 0x000000320464723c */ /* 0x040ff00000041844 */
[----:B----4-:R-:W-:Y:S01]  /*3a50*/  HMMA.16816.F32.BF16 R92, R4, R36, R24 ;  /* 0x00000024045c723c */ /* 0x010fe20000041818 */
[----:B------:R-:W1:Y:S07]  /*3a60*/  LDSM.16.M88.4 R24, [R216+0x16900] ;  /* 0x01690000d818783b */ /* 0x000e6e0000000200 */
[----:B------:R-:W-:Y:S08]  /*3a70*/  HMMA.16816.F32.BF16 R72, R12, R104, R52 ;  /* 0x000000680c48723c */ /* 0x000ff00000041834 */
[----:B------:R-:W-:Y:S01]  /*3a80*/  HMMA.16816.F32.BF16 R84, R4, R38, R16 ;  /* 0x000000260454723c */ /* 0x000fe20000041810 */
[----:B------:R-:W2:Y:S04]  /*3a90*/  LDSM.16.M88.4 R16, [R216+0x17100] ;  /* 0x01710000d810783b */ /* 0x000ea80000000200 */
[----:B------:R-:W-:Y:S03]  /*3aa0*/  LDSM.16.M88.4 R36, [R227+0x9000] ;  /* 0x00900000e324783b */ /* 0x000fe60000000200 */
[----:B------:R-:W-:Y:S01]  /*3ab0*/  HMMA.16816.F32.BF16 R52, R12, R106, R20 ;  /* 0x0000006a0c34723c */ /* 0x000fe20000041814 */
[----:B------:R-:W3:Y:S07]  /*3ac0*/  LDSM.16.M88.4 R20, [R216+0x17900] ;  /* 0x01790000d814783b */ /* 0x000eee0000000200 */
[C---:B-----5:R-:W-:Y:S01]  /*3ad0*/  HMMA.16816.F32.BF16 R68, R4.reuse, R44, R64 ;  /* 0x0000002c0444723c */ /* 0x060fe20000041840 */
        /* <DEDUP_REMOVED lines=11> */
[----:B------:R-:W3:Y:S07]  /*3b90*/  LDSM.16.M88.4 R8, [R226+0x24100] ;  /* 0x02410000e208783b */ /* 0x000eee0000000200 */
[C---:B-1----:R-:W-:Y:S08]  /*3ba0*/  HMMA.16816.F32.BF16 R68, R12.reuse, R24, R68 ;  /* 0x000000180c44723c */ /* 0x042ff00000041844 */
[C---:B------:R-:W-:Y:S08]  /*3bb0*/  HMMA.16816.F32.BF16 R40, R12.reuse, R26, R88 ;  /* 0x0000001a0c28723c */ /* 0x040ff00000041858 */
[C---:B------:R-:W-:Y:S01]  /*3bc0*/  HMMA.16816.F32.BF16 R48, R12.reuse, R112, R96 ;  /* 0x000000700c30723c */ /* 0x040fe20000041860 */
[----:B------:R-:W-:Y:S07]  /*3bd0*/  LDSM.16.M88.4 R96, [R222+0x16100] ;  /* 0x01610000de60783b */ /* 0x000fee0000000200 */
[C---:B--2---:R-:W-:Y:S08]  /*3be0*/  HMMA.16816.F32.BF16 R32, R12.reuse, R16, R32 ;  /* 0x000000100c20723c */ /* 0x044ff00000041820 */
[C---:B------:R-:W-:Y:S08]  /*3bf0*/  HMMA.16816.F32.BF16 R28, R12.reuse, R18, R28 ;  /* 0x000000120c1c723c */ /* 0x040ff0000004181c */
[C---:B---3--:R-:W-:Y:S08]  /*3c00*/  HMMA.16816.F32.BF16 R24, R12.reuse, R20, R92 ;  /* 0x000000140c18723c */ /* 0x048ff0000004185c */
[----:B------:R-:W-:Y:S01]  /*3c10*/  HMMA.16816.F32.BF16 R12, R12, R22, R84 ;  /* 0x000000160c0c723c */ /* 0x000fe20000041854 */
[----:B------:R-:W1:Y:S07]  /*3c20*/  LDSM.16.M88.4 R20, [R222+0x15900] ;  /* 0x01590000de14783b */ /* 0x000e6e0000000200 */
[C---:B----4-:R-:W-:Y:S01]  /*3c30*/  HMMA.16816.F32.BF16 R16, R4.reuse, R36, R80 ;  /* 0x000000240410723c */ /* 0x050fe20000041850 */
[----:B------:R-:W-:Y:S07]  /*3c40*/  LDSM.16.M88.4 R80, [R221+0x9000] ;  /* 0x00900000dd50783b */ /* 0x000fee0000000200 */
[C---:B------:R-:W-:Y:S01]  /*3c50*/  HMMA.16816.F32.BF16 R120, R4.reuse, R64, R72 ;  /* 0x000000400478723c */ /* 0x040fe20000041848 */
[----:B------:R-:W-:Y:S07]  /*3c60*/  LDSM.16.M88.4 R72, [R221+0x9800] ;  /* 0x00980000dd48783b */ /* 0x000fee0000000200 */
[C---:B------:R-:W-:Y:S08]  /*3c70*/  HMMA.16816.F32.BF16 R116, R4.reuse, R38, R76 ;  /* 0x000000260474723c */ /* 0x040ff0000004184c */
[C---:B------:R-:W-:Y:S01]  /*3c80*/  HMMA.16816.F32.BF16 R112, R4.reuse, R66, R52 ;  /* 0x000000420470723c */ /* 0x040fe20000041834 */
[----:B------:R-:W-:Y:S07]  /*3c90*/  LDSM.16.M88.4 R64, [R221+0xa800] ;  /* 0x00a80000dd40783b */ /* 0x000fee0000000200 */
[C---:B-----5:R-:W-:Y:S01]  /*3ca0*/  HMMA.16816.F32.BF16 R104, R4.reuse, R100, R68 ;  /* 0x000000640468723c */ /* 0x060fe20000041844 */
[----:B------:R-:W-:Y:S07]  /*3cb0*/  LDSM.16.M88.4 R68, [R221+0xa000] ;  /* 0x00a00000dd44783b */ /* 0x000fee0000000200 */
[C---:B------:R-:W-:Y:S08]  /*3cc0*/  HMMA.16816.F32.BF16 R36, R4.reuse, R60, R48 ;  /* 0x0000003c0424723c */ /* 0x040ff00000041830 */
        /* <DEDUP_REMOVED lines=9> */
[----:B------:R-:W-:-:S06]  /*3d60*/  DEPBAR.LE SB0, 0x0 ;  /* 0x000080000000791a */ /* 0x000fcc0000000000 */
        /* <DEDUP_REMOVED lines=40> */
[----:B------:R-:W-:Y:S01]  /*3ff0*/  SEL R36, RZ, 0x10, P2 ;  /* 0x00000010ff247807 */ /* 0x000fe20001000000 */
[C---:B------:R-:W-:Y:S01]  /*4000*/  IMAD.SHL.U32 R16, R157.reuse, 0x2, RZ ;  /* 0x000000029d107824 */ /* 0x040fe200078e00ff */
[----:B------:R-:W-:Y:S01]  /*4010*/  SEL R35, RZ, 0x10, P5 ;  /* 0x00000010ff237807 */ /* 0x000fe20002800000 */
[----:B------:R-:W-:Y:S01]  /*4020*/  IMAD R9, R0, c[0x0][0x2b8], R4 ;  /* 0x0000ae0000097a24 */ /* 0x000fe200078e0204 */
[----:B------:R-:W-:Y:S01]  /*4030*/  SHF.L.U64.HI R14, R157, 0x1, R158 ;  /* 0x000000019d0e7819 */ /* 0x000fe2000001029e */
[----:B------:R-:W-:Y:S01]  /*4040*/  IMAD.SHL.U32 R12, R155, 0x2, RZ ;  /* 0x000000029b0c7824 */ /* 0x000fe200078e00ff */
[----:B------:R-:W-:Y:S01]  /*4050*/  SEL R34, RZ, 0x10, P4 ;  /* 0x00000010ff227807 */ /* 0x000fe20002000000 */
[----:B------:R-:W-:Y:S01]  /*4060*/  IMAD.WIDE.U32 R4, R9, c[0x0][0x1e0], RZ ;  /* 0x0000780009047a25 */ /* 0x000fe200078e00ff */
[----:B------:R-:W-:Y:S01]  /*4070*/  SHF.R.S32.HI R0, RZ, 0x1f, R9 ;  /* 0x0000001fff007819 */ /* 0x000fe20000011409 */
[----:B------:R1:W-:Y:S01]  /*4080*/  STL [R1+0x2c], R9 ;  /* 0x00002c0901007387 */ /* 0x0003e20000100800 */
[----:B------:R-:W-:Y:S01]  /*4090*/  SHF.L.U64.HI R13, R155, 0x1, R156 ;  /* 0x000000019b0d7819 */ /* 0x000fe2000001029c */
[C---:B------:R-:W-:Y:S01]  /*40a0*/  IMAD.SHL.U32 R10, R153.reuse, 0x2, RZ ;  /* 0x00000002990a7824 */ /* 0x040fe200078e00ff */
[----:B------:R-:W-:Y:S01]  /*40b0*/  SHF.L.U64.HI R11, R153, 0x1, R154 ;  /* 0x00000001990b7819 */ /* 0x000fe2000001029a */
[----:B------:R-:W-:Y:S01]  /*40c0*/  IMAD R0, R0, c[0x0][0x1e0], RZ ;  /* 0x0000780000007a24 */ /* 0x000fe200078e02ff */
[----:B------:R-:W-:-:S03]  /*40d0*/  SHF.L.U64.HI R15, R151, 0x1, R152 ;  /* 0x00000001970f7819 */ /* 0x000fc60000010298 */
[----:B------:R-:W-:-:S04]  /*40e0*/  IMAD R0, R9, c[0x0][0x1e4], R0 ;  /* 0x0000790009007a24 */ /* 0x000fc800078e0200 */
[----:B------:R-:W-:Y:S02]  /*40f0*/  IMAD.IADD R5, R5, 0x1, R0 ;  /* 0x0000000105057824 */ /* 0x000fe400078e0200 */
[----:B-1----:R-:W-:Y:S01]  /*4100*/  IMAD.SHL.U32 R9, R151, 0x2, RZ ;  /* 0x0000000297097824 */ /* 0x002fe200078e00ff */
[----:B--2---:R-:W-:Y:S01]  /*4110*/  SHF.R.S32.HI R0, RZ, 0x1f, R8 ;  /* 0x0000001fff007819 */ /* 0x004fe20000011408 */
[----:B------:R-:W-:Y:S01]  /*4120*/  IMAD.WIDE.U32 R4, R8, c[0x0][0x1f0], R4 ;  /* 0x00007c0008047a25 */ /* 0x000fe200078e0004 */
[----:B------:R1:W-:Y:S03]  /*4130*/  STL [R1+0x28], R8 ;  /* 0x0000280801007387 */ /* 0x0003e60000100800 */
[----:B------:R-:W-:-:S04]  /*4140*/  IMAD R0, R0, c[0x0][0x1f0], RZ ;  /* 0x00007c0000007a24 */ /* 0x000fc800078e02ff */
[----:B------:R-:W-:Y:S01]  /*4150*/  IMAD R6, R8, c[0x0][0x1f4], R0 ;  /* 0x00007d0008067a24 */ /* 0x000fe200078e0200 */
[----:B------:R-:W-:-:S04]  /*4160*/  IADD3 R0, P0, R4, UR22, RZ ;  /* 0x0000001604007c10 */ /* 0x000fc8000ff1e0ff */
[----:B------:R-:W-:Y:S02]  /*4170*/  IADD3.X R4, R5, UR19, R6, P0, !PT ;  /* 0x0000001305047c10 */ /* 0x000fe400087fe406 */
[----:B------:R-:W-:Y:S02]  /*4180*/  LEA R7, P0, R0, c[0x0][0x1c8], 0x1 ;  /* 0x0000720000077a11 */ /* 0x000fe400078008ff */
[----:B------:R-:W-:-:S04]  /*4190*/  IADD3 R5, -R36, 0x10, RZ ;  /* 0x0000001024057810 */ /* 0x000fc80007ffe1ff */
[----:B------:R-:W-:Y:S02]  /*41a0*/  LOP3.LUT R5, R5, 0xf, RZ, 0xc0, !PT ;  /* 0x0000000f05057812 */ /* 0x000fe400078ec0ff */
[----:B-1----:R-:W-:Y:S02]  /*41b0*/  LEA.HI.X R8, R0, c[0x0][0x1cc], R4, 0x1, P0 ;  /* 0x0000730000087a11 */ /* 0x002fe400000f0c04 */
[----:B------:R-:W1:Y:S04]  /*41c0*/  SHFL.IDX PT, R0, R7, 0x2, 0x181f ;  /* 0x00581f0007007f89 */ /* 0x000e6800000e0000 */
[----:B------:R-:W2:Y:S04]  /*41d0*/  SHFL.IDX PT, R4, R8, 0x2, 0x181f ;  /* 0x00581f0008047f89 */ /* 0x000ea800000e0000 */
[----:B------:R-:W-:Y:S01]  /*41e0*/  SHFL.IDX PT, R6, R8, RZ, 0x181f ;  /* 0x00181fff08067589 */ /* 0x000fe200000e0000 */
[----:B-1----:R-:W-:-:S02]  /*41f0*/  IADD3 R32, P1, P0, R5, R0, R16 ;  /* 0x0000000005207210 */ /* 0x002fc4000783e010 */
[----:B------:R-:W-:Y:S02]  /*4200*/  IADD3 R5, -R35, 0x10, RZ ;  /* 0x0000001023057810 */ /* 0x000fe40007ffe1ff */
[----:B--2---:R-:W-:Y:S02]  /*4210*/  IADD3.X R33, RZ, R4, R14, P1, P0 ;  /* 0x00000004ff217210 */ /* 0x004fe40000fe040e */
[----:B------:R-:W-:-:S04]  /*4220*/  LOP3.LUT R5, R5, 0xf, RZ, 0xc0, !PT ;  /* 0x0000000f05057812 */ /* 0x000fc800078ec0ff */
        /* <DEDUP_REMOVED lines=11> */
[----:B------:R-:W2:Y:S04]  /*42e0*/  SHFL.IDX PT, R0, R7, 0x1, 0x181f ;  /* 0x00381f0007007f89 */ /* 0x000ea800000e0000 */
[----:B------:R-:W3:Y:S01]  /*42f0*/  SHFL.IDX PT, R4, R8, 0x1, 0x181f ;  /* 0x00381f0008047f89 */ /* 0x000ee200000e0000 */
        /* <DEDUP_REMOVED lines=13> */
[----:B---3--:R-:W-:Y:S01]  /*43d0*/  IMAD.X R17, R4, 0x1, R14, P0 ;  /* 0x0000000104117824 */ /* 0x008fe200000e060e */
        /* <DEDUP_REMOVED lines=18> */
.L_x_3437:
[----:B------:R-:W-:Y:S01]  /*4500*/  LOP3.LUT R0, R147, 0xffffffe0, RZ, 0xc0, !PT ;  /* 0xffffffe093007812 */ /* 0x000fe200078ec0ff */
[----:B------:R-:W-:Y:S01]  /*4510*/  STL [R1+0x84], R223 ;  /* 0x000084df01007387 */ /* 0x000fe20000100800 */
[----:B------:R-:W-:Y:S02]  /*4520*/  LEA.HI R4, R148, R149, RZ, 0x2 ;  /* 0x0000009594047211 */ /* 0x000fe400078f10ff */
[----:B-1----:R-:W-:Y:S01]  /*4530*/  SHF.R.S32.HI R6, RZ, 0x1f, R146 ;  /* 0x0000001fff067819 */ /* 0x002fe20000011492 */
[C---:B------:R-:W-:Y:S01]  /*4540*/  IMAD.IADD R0, R149.reuse, 0x1, -R0 ;  /* 0x0000000195007824 */ /* 0x040fe200078e0a00 */
[----:B------:R-:W-:Y:S01]  /*4550*/  LOP3.LUT R4, R4, 0xfffffffc, RZ, 0xc0, !PT ;  /* 0xfffffffc04047812 */ /* 0x000fe200078ec0ff */
[----:B------:R-:W-:Y:S01]  /*4560*/  STL [R1+0x80], R222 ;  /* 0x000080de01007387 */ /* 0x000fe20000100800 */
[----:B------:R-:W-:Y:S02]  /*4570*/  LEA.HI R6, R6, R146, RZ, 0x3 ;  /* 0x0000009206067211 */ /* 0x000fe400078f18ff */
[----:B------:R-:W-:Y:S01]  /*4580*/  SHF.R.S32.HI R5, RZ, 0x1f, R0 ;  /* 0x0000001fff057819 */ /* 0x000fe20000011400 */
[----:B------:R-:W-:Y:S01]  /*4590*/  IMAD.IADD R4, R149, 0x1, -R4 ;  /* 0x0000000195047824 */ /* 0x000fe200078e0a04 */
[----:B------:R-:W-:Y:S01]  /*45a0*/  LOP3.LUT R6, R6, 0xffffff8, RZ, 0xc0, !PT ;  /* 0x0ffffff806067812 */ /* 0x000fe200078ec0ff */
[----:B------:R-:W-:Y:S01]  /*45b0*/  STL [R1+0x7c], R221 ;  /* 0x00007cdd01007387 */ /* 0x000fe20000100800 */
[----:B------:R-:W-:-:S02]  /*45c0*/  LEA.HI R5, R5, R0, RZ, 0x2 ;  /* 0x0000000005057211 */ /* 0x000fc400078f10ff */
[----:B------:R-:W-:Y:S01]  /*45d0*/  LEA.HI R7, R4, R4, RZ, 0x1 ;  /* 0x0000000404077211 */ /* 0x000fe200078f08ff */
[----:B------:R-:W-:Y:S01]  /*45e0*/  STL [R1+0x78], R216 ;  /* 0x000078d801007387 */ /* 0x000fe20000100800 */
[----:B------:R-:W-:Y:S02]  /*45f0*/  IADD3 R8, -R6, R146, RZ ;  /* 0x0000009206087210 */ /* 0x000fe40007ffe1ff */
[----:B------:R-:W-:Y:S02]  /*4600*/  LEA.HI.SX32 R6, R5, UR11, 0x1e ;  /* 0x0000000b05067c11 */ /* 0x000fe4000f8ff2ff */
[----:B------:R-:W-:Y:S01]  /*4610*/  PLOP3.LUT P0, PT, PT, PT, UP1, 0x80, 0x0 ;  /* 0x000000000000781c */ /* 0x000fe20003f0f018 */
[----:B------:R-:W-:Y:S01]  /*4620*/  @UP1 USHF.L.U32 UR10, UR10, 0x7, URZ ;  /* 0x000000070a0a1899 */ /* 0x000fe2000800063f */
[----:B------:R-:W-:Y:S01]  /*4630*/  LOP3.LUT R7, R7, 0x1ffffffe, RZ, 0xc0, !PT ;  /* 0x1ffffffe07077812 */ /* 0x000fe200078ec0ff */
[----:B------:R-:W-:Y:S01]  /*4640*/  IMAD R6, R8, 0x10, R6 ;  /* 0x0000001008067824 */ /* 0x000fe200078e0206 */
[----:B------:R-:W-:Y:S01]  /*4650*/  LOP3.LUT R5, R5, 0x7ffffffc, RZ, 0xc0, !PT ;  /* 0x7ffffffc05057812 */ /* 0x000fe200078ec0ff */
[----:B------:R-:W-:Y:S01]  /*4660*/  UIADD3 UR6, UR6, -0x2, URZ ;  /* 0xfffffffe06067890 */ /* 0x000fe2000fffe03f */
[----:B------:R-:W0:Y:S01]  /*4670*/  LDGDEPBAR ;  /* 0x00000000000079af */ /* 0x000e220000000000 */
[----:B------:R-:W-:-:S02]  /*4680*/  IMAD.IADD R4, R4, 0x1, -R7 ;  /* 0x0000000104047824 */ /* 0x000fc400078e0a07 */
[----:B------:R-:W-:Y:S01]  /*4690*/  IMAD.IADD R5, R0, 0x1, -R5 ;  /* 0x0000000100057824 */ /* 0x000fe200078e0a05 */
[----:B------:R-:W-:Y:S02]  /*46a0*/  MOV R0, UR4 ;  /* 0x0000000400007c02 */ /* 0x000fe40008000f00 */
[----:B------:R-:W-:Y:S01]  /*46b0*/  LEA R9, R4, R6, 0x3 ;  /* 0x0000000604097211 */ /* 0x000fe200078e18ff */
[----:B------:R-:W-:-:S04]  /*46c0*/  IMAD.SHL.U32 R8, R5, 0x2, RZ ;  /* 0x0000000205087824 */ /* 0x000fc800078e00ff */
[----:B------:R-:W-:Y:S01]  /*46d0*/  @P0 IMAD.HI.U32 R6, R9, c[0x0][0x2c8], RZ ;  /* 0x0000b20009060a27 */ /* 0x000fe200078e00ff */
[----:B------:R-:W-:Y:S01]  /*46e0*/  PLOP3.LUT P0, PT, PT, PT, UP1, 0x80, 0x0 ;  /* 0x000000000000781c */ /* 0x000fe20003f0f018 */
[----:B------:R-:W-:Y:S01]  /*46f0*/  STL [R1+0x58], R9 ;  /* 0x0000580901007387 */ /* 0x000fe20000100800 */
[----:B------:R-:W-:Y:S01]  /*4700*/  IADD3 R0, -R8, 0x1, R0 ;  /* 0x0000000108007810 */ /* 0x000fe20007ffe100 */
[----:B------:R-:W-:Y:S02]  /*4710*/  IMAD.MOV.U32 R4, RZ, RZ, R9 ;  /* 0x000000ffff047224 */ /* 0x000fe400078e0009 */
[----:B------:R-:W-:Y:S01]  /*4720*/  STL [R1+0x5c], R8 ;  /* 0x00005c0801007387 */ /* 0x000fe20000100800 */
[----:B------:R-:W-:-:S07]  /*4730*/  IADD3 R5, R0, -UR13, RZ ;  /* 0x8000000d00057c10 */ /* 0x000fce000fffe0ff */
[----:B------:R-:W-:Y:S02]  /*4740*/  @P0 SHF.R.U32.HI R4, RZ, c[0x0][0x2cc], R6 ;  /* 0x0000b300ff040a19 */ /* 0x000fe40000011606 */
[----:B------:R-:W-:Y:S01]  /*4750*/  IADD3 R6, -R8, UR4, RZ ;  /* 0x0000000408067c10 */ /* 0x000fe2000fffe1ff */
[----:B------:R-:W-:Y:S02]  /*4760*/  ULDC.64 UR4, c[0x0][0x2c8] ;  /* 0x0000b20000047ab9 */ /* 0x000fe40000000a00 */
[----:B------:R-:W1:Y:S04]  /*4770*/  SHFL.IDX PT, R7, R4, RZ, 0x1c1f ;  /* 0x001c1fff04077589 */ /* 0x000e6800000e0000 */
[----:B------:R-:W2:Y:S01]  /*4780*/  SHFL.IDX PT, R4, R4, 0x1, 0x1c1f ;  /* 0x003c1f0004047f89 */ /* 0x000ea200000e0000 */
[C---:B-1----:R-:W-:Y:S01]  /*4790*/  IMAD.IADD R0, R5.reuse, 0x1, R7 ;  /* 0x0000000105007824 */ /* 0x042fe200078e0207 */
[----:B--2---:R-:W-:-:S04]  /*47a0*/  IADD3 R5, R5, R4, RZ ;  /* 0x0000000405057210 */ /* 0x004fc80007ffe0ff */
[----:B------:R-:W-:-:S04]  /*47b0*/  IMNMX R0, R6, R0, PT ;  /* 0x0000000006007217 */ /* 0x000fc80003800200 */
[----:B------:R-:W-:-:S04]  /*47c0*/  ISETP.GT.AND P0, PT, R0, RZ, PT ;  /* 0x000000ff0000720c */ /* 0x000fc80003f04270 */
[----:B------:R-:W-:Y:S02]  /*47d0*/  FSEL R7, R84, -INF , P0 ;  /* 0xff80000054077808 */ /* 0x000fe40000000000 */
[----:B------:R-:W-:-:S04]  /*47e0*/  ISETP.GT.AND P0, PT, R0, 0x1, PT ;  /* 0x000000010000780c */ /* 0x000fc80003f04270 */
        /* <DEDUP_REMOVED lines=65> */
[----:B------:R-:W-:-:S02]  /*4c00*/  IMNMX R0, R6, R5, PT ;  /* 0x0000000506007217 */ /* 0x000fc40003800200 */
[----:B------:R-:W-:Y:S02]  /*4c10*/  FSEL R25, R57, -INF , P0 ;  /* 0xff80000039197808 */ /* 0x000fe40000000000 */
[----:B------:R-:W-:Y:S02]  /*4c20*/  ISETP.GT.AND P0, PT, R0, RZ, PT ;  /* 0x000000ff0000720c */ /* 0x000fe40003f04270 */
[----:B------:R-:W-:Y:S02]  /*4c30*/  FMNMX.FTZ R4, R103, R4, !PT ;  /* 0x0000000467047209 */ /* 0x000fe40007810000 */
[----:B------:R-:W-:Y:S02]  /*4c40*/  FSEL R15, R86, -INF , P0 ;  /* 0xff800000560f7808 */ /* 0x000fe40000000000 */
[----:B------:R-:W-:Y:S02]  /*4c50*/  ISETP.GT.AND P0, PT, R0, 0x1, PT ;  /* 0x000000010000780c */ /* 0x000fe40003f04270 */
[----:B------:R-:W-:-:S02]  /*4c60*/  FMNMX.FTZ R4, R25, R4, !PT ;  /* 0x0000000419047209 */ /* 0x000fc40007810000 */
[----:B------:R-:W-:Y:S02]  /*4c70*/  FSEL R17, R87, -INF , P0 ;  /* 0xff80000057117808 */ /* 0x000fe40000000000 */
[----:B------:R-:W-:Y:S01]  /*4c80*/  ISETP.GT.AND P0, PT, R0, 0x8, PT ;  /* 0x000000080000780c */ /* 0x000fe20003f04270 */
[----:B------:R-:W1:Y:S01]  /*4c90*/  SHFL.BFLY PT, R6, R4, 0x2, 0x1f ;  /* 0x0c401f0004067f89 */ /* 0x000e6200000e0000 */
        /* <DEDUP_REMOVED lines=60> */
[----:B-1----:R-:W-:Y:S02]  /*5060*/  FMNMX.FTZ R4, R6, R4, !PT ;  /* 0x0000000406047209 */ /* 0x002fe40007810000 */
[----:B------:R-:W-:Y:S02]  /*5070*/  FSEL R222, R58, -INF , P0 ;  /* 0xff8000003ade7808 */ /* 0x000fe40000000000 */
[----:B------:R-:W-:Y:S01]  /*5080*/  ISETP.GT.AND P0, PT, R0, 0x59, PT ;  /* 0x000000590000780c */ /* 0x000fe20003f04270 */
[----:B------:R-:W1:Y:S01]  /*5090*/  SHFL.BFLY PT, R173, R4, 0x1, 0x1f ;  /* 0x0c201f0004ad7f89 */ /* 0x000e6200000e0000 */
[----:B------:R-:W-:-:S02]  /*50a0*/  FMNMX.FTZ R172, R206, R172, !PT ;  /* 0x000000acceac7209 */ /* 0x000fc40007810000 */
[----:B------:R-:W-:Y:S02]  /*50b0*/  FSEL R212, R59, -INF , P0 ;  /* 0xff8000003bd47808 */ /* 0x000fe40000000000 */
        /* <DEDUP_REMOVED lines=9> */
[----:B------:R-:W1:Y:S02]  /*5150*/  SHFL.BFLY PT, R4, R172, 0x1, 0x1f ;  /* 0x0c201f00ac047f89 */ /* 0x000e6400000e0000 */
[----:B------:R2:W-:Y:S02]  /*5160*/  MUFU.EX2 R207, R0 ;  /* 0x0000000000cf7308 */ /* 0x0005e40000000800 */
[----:B--2---:R-:W-:-:S06]  /*5170*/  FFMA.FTZ R0, R8, c[0x0][0x2d0], -R13 ;  /* 0x0000b40008007a23 */ /* 0x004fcc000001080d */
[----:B------:R2:W3:Y:S01]  /*5180*/  MUFU.EX2 R210, R0 ;  /* 0x0000000000d27308 */ /* 0x0004e20000000800 */
[----:B-1----:R-:W-:Y:S01]  /*5190*/  FMNMX.FTZ R172, R4, R172, !PT ;  /* 0x000000ac04ac7209 */ /* 0x002fe20007810000 */
[----:B------:R-:W-:-:S03]  /*51a0*/  FFMA.FTZ R4, R16, c[0x0][0x2d0], -R13 ;  /* 0x0000b40010047a23 */ /* 0x000fc6000001080d */
[----:B------:R-:W-:-:S03]  /*51b0*/  FSETP.NEU.FTZ.AND P0, PT, R172, -INF , PT ;  /* 0xff800000ac00780b */ /* 0x000fc60003f1d000 */
[----:B------:R-:W-:Y:S01]  /*51c0*/  MUFU.EX2 R213, R4 ;  /* 0x0000000400d57308 */ /* 0x000fe20000000800 */
[----:B--2---:R-:W-:Y:S01]  /*51d0*/  FFMA.FTZ R0, R9, c[0x0][0x2d0], -R13 ;  /* 0x0000b40009007a23 */ /* 0x004fe2000001080d */
[----:B---3--:R-:W-:-:S06]  /*51e0*/  F2FP.BF16.PACK_AB R8, R210, R207 ;  /* 0x000000cfd208723e */ /* 0x008fcc00000010ff */
[----:B------:R1:W-:Y:S02]  /*51f0*/  MUFU.EX2 R107, R0 ;  /* 0x00000000006b7308 */ /* 0x0003e40000000800 */
[----:B-1----:R-:W-:-:S06]  /*5200*/  FFMA.FTZ R0, R10, c[0x0][0x2d0], -R13 ;  /* 0x0000b4000a007a23 */ /* 0x002fcc000001080d */
[----:B------:R1:W2:Y:S02]  /*5210*/  MUFU.EX2 R223, R0 ;  /* 0x0000000000df7308 */ /* 0x0002a40000000800 */
[----:B-1----:R-:W-:Y:S01]  /*5220*/  FFMA.FTZ R0, R11, c[0x0][0x2d0], -R13 ;  /* 0x0000b4000b007a23 */ /* 0x002fe2000001080d */
[----:B--2---:R-:W-:-:S05]  /*5230*/  F2FP.BF16.PACK_AB R10, R223, R107 ;  /* 0x0000006bdf0a723e */ /* 0x004fca00000010ff */
[----:B------:R1:W-:Y:S02]  /*5240*/  MUFU.EX2 R216, R0 ;  /* 0x0000000000d87308 */ /* 0x0003e40000000800 */
[----:B-1----:R-:W-:Y:S02]  /*5250*/  FFMA.FTZ R0, R12, c[0x0][0x2d0], -R13 ;  /* 0x0000b4000c007a23 */ /* 0x002fe4000001080d */
[----:B------:R-:W-:-:S04]  /*5260*/  FMUL.FTZ R12, R172, c[0x0][0x2d0] ;  /* 0x0000b400ac0c7a20 */ /* 0x000fc80000410000 */
[----:B------:R1:W-:Y:S01]  /*5270*/  MUFU.EX2 R211, R0 ;  /* 0x0000000000d37308 */ /* 0x0003e20000000800 */
[----:B------:R-:W-:Y:S01]  /*5280*/  FSEL R12, R12, RZ, P0 ;  /* 0x000000ff0c0c7208 */ /* 0x000fe20000000000 */
[----:B-1----:R-:W-:-:S06]  /*5290*/  FFMA.FTZ R0, R14, c[0x0][0x2d0], -R13 ;  /* 0x0000b4000e007a23 */ /* 0x002fcc000001080d */
[----:B------:R1:W-:Y:S02]  /*52a0*/  MUFU.EX2 R101, R0 ;  /* 0x0000000000657308 */ /* 0x0003e40000000800 */
[----:B-1----:R-:W-:-:S04]  /*52b0*/  IMAD.IADD R0, R144, 0x1, R145 ;  /* 0x0000000190007824 */ /* 0x002fc800078e0291 */
[----:B------:R-:W-:Y:S02]  /*52c0*/  IMAD.SHL.U32 R217, R0, 0x2, RZ ;  /* 0x0000000200d97824 */ /* 0x000fe400078e00ff */
[----:B------:R-:W-:Y:S02]  /*52d0*/  FFMA.FTZ R0, R15, c[0x0][0x2d0], -R12 ;  /* 0x0000b4000f007a23 */ /* 0x000fe4000001080c */
[C---:B------:R-:W-:Y:S01]  /*52e0*/  IMAD R220, R2.reuse, 0x2, R217 ;  /* 0x0000000202dc7824 */ /* 0x040fe200078e02d9 */
[----:B------:R-:W-:Y:S01]  /*52f0*/  LEA R218, R3, R217, 0x1 ;  /* 0x000000d903da7211 */ /* 0x000fe200078e08ff */
[----:B------:R1:W-:Y:S01]  /*5300*/  MUFU.EX2 R15, R0 ;  /* 0x00000000000f7308 */ /* 0x0003e20000000800 */
[----:B------:R-:W2:Y:S02]  /*5310*/  LDSM.16.MT88.4 R4, [R217+0x100] ;  /* 0x00010000d904783b */ /* 0x000ea40000004200 */
[----:B------:R-:W-:Y:S01]  /*5320*/  LEA R219, R2, R218, 0x1 ;  /* 0x000000da02db7211 */ /* 0x000fe200078e08ff */
[----:B------:R-:W-:Y:S01]  /*5330*/  IMAD.MOV.U32 R2, RZ, RZ, R88 ;  /* 0x000000ffff027224 */ /* 0x000fe200078e0058 */
[----:B------:R-:W-:Y:S04]  /*5340*/  LDSM.16.MT88.4 R44, [R217+0x900] ;  /* 0x00090000d92c783b */ /* 0x000fe80000004200 */
[----:B------:R-:W-:Y:S04]  /*5350*/  LDSM.16.MT88.4 R36, [R218+0x900] ;  /* 0x00090000da24783b */ /* 0x000fe80000004200 */
[----:B------:R-:W3:Y:S01]  /*5360*/  LDSM.16.MT88.4 R28, [R220+0x100] ;  /* 0x00010000dc1c783b */ /* 0x000ee20000004200 */
[----:B-1----:R-:W-:-:S03]  /*5370*/  FFMA.FTZ R0, R17, c[0x0][0x2d0], -R12 ;  /* 0x0000b40011007a23 */ /* 0x002fc6000001080c */
[----:B------:R-:W1:Y:S01]  /*5380*/  LDSM.16.MT88.4 R72, [R217+0x3100] ;  /* 0x00310000d948783b */ /* 0x000e620000004200 */
[----:B------:R4:W4:Y:S03]  /*5390*/  MUFU.EX2 R14, R0 ;  /* 0x00000000000e7308 */ /* 0x0009260000000800 */
[----:B------:R-:W-:Y:S04]  /*53a0*/  LDSM.16.MT88.4 R84, [R220+0x3100] ;  /* 0x00310000dc54783b */ /* 0x000fe80000004200 */
[----:B------:R-:W-:Y:S04]  /*53b0*/  LDSM.16.MT88.4 R80, [R218+0x3100] ;  /* 0x00310000da50783b */ /* 0x000fe80000004200 */
[----:B------:R-:W-:Y:S04]  /*53c0*/  LDSM.16.MT88.4 R64, [R219+0x900] ;  /* 0x00090000db40783b */ /* 0x000fe80000004200 */
[----:B------:R-:W-:Y:S01]  /*53d0*/  LDSM.16.MT88.4 R68, [R220+0x3900] ;  /* 0x00390000dc44783b */ /* 0x000fe20000004200 */
[----:B----4-:R-:W-:Y:S01]  /*53e0*/  FFMA.FTZ R0, R18, c[0x0][0x2d0], -R12 ;  /* 0x0000b40012007a23 */ /* 0x010fe2000001080c */
[----:B------:R-:W-:-:S02]  /*53f0*/  F2FP.BF16.PACK_AB R9, R14, R15 ;  /* 0x0000000f0e09723e */ /* 0x000fc400000010ff */
[----:B------:R-:W4:Y:S01]  /*5400*/  LDSM.16.MT88.4 R16, [R218+0x100] ;  /* 0x00010000da10783b */ /* 0x000f220000004200 */
[----:B------:R2:W-:Y:S03]  /*5410*/  MUFU.EX2 R3, R0 ;  /* 0x0000000000037308 */ /* 0x0005e60000000800 */
[----:B------:R-:W-:Y:S04]  /*5420*/  LDSM.16.MT88.4 R60, [R217+0x3900] ;  /* 0x00390000d93c783b */ /* 0x000fe80000004200 */
[----:B------:R-:W-:Y:S04]  /*5430*/  LDSM.16.MT88.4 R76, [R219+0x3100] ;  /* 0x00310000db4c783b */ /* 0x000fe80000004200 */
[----:B------:R-:W-:Y:S04]  /*5440*/  LDSM.16.MT88.4 R56, [R218+0x3900] ;  /* 0x00390000da38783b */ /* 0x000fe80000004200 */
[----:B------:R-:W-:Y:S01]  /*5450*/  LDSM.16.MT88.4 R88, [R220+0x900] ;  /* 0x00090000dc58783b */ /* 0x000fe20000004200 */
[----:B--2---:R-:W-:-:S03]  /*5460*/  FFMA.FTZ R0, R22, c[0x0][0x2d0], -R12 ;  /* 0x0000b40016007a23 */ /* 0x004fc6000001080c */
[----:B------:R-:W-:Y:S01]  /*5470*/  LDSM.16.MT88.4 R96, [R218+0x6100] ;  /* 0x00610000da60783b */ /* 0x000fe20000004200 */
[----:B------:R2:W1:Y:S03]  /*5480*/  MUFU.EX2 R100, R0 ;  /* 0x0000000000647308 */ /* 0x0004660000000800 */
[----:B------:R-:W-:Y:S01]  /*5490*/  LDSM.16.MT88.4 R92, [R219+0x3900] ;  /* 0x00390000db5c783b */ /* 0x000fe20000004200 */
[----:B--2---:R-:W-:Y:S01]  /*54a0*/  FFMA.FTZ R0, R21, c[0x0][0x2d0], -R12 ;  /* 0x0000b40015007a23 */ /* 0x004fe2000001080c */
[----:B-1----:R-:W-:-:S03]  /*54b0*/  F2FP.BF16.PACK_AB R11, R100, R3 ;  /* 0x00000003640b723e */ /* 0x002fc600000010ff */
[----:B------:R1:W-:Y:S04]  /*54c0*/  MUFU.EX2 R111, R0 ;  /* 0x00000000006f7308 */ /* 0x0003e80000000800 */
[C---:B------:R-:W-:Y:S07]  /*54d0*/  HMMA.16816.F32.BF16 R40, R8.reuse, R4, RZ ;  /* 0x000000040828723c */ /* 0x040fee00000418ff */
[----:B------:R-:W-:Y:S01]  /*54e0*/  F2FP.BF16.PACK_AB R4, R211, R216 ;  /* 0x000000d8d304723e */ /* 0x000fe200000010ff */
[----:B------:R-:W-:Y:S01]  /*54f0*/  HMMA.16816.F32.BF16 R32, R8, R6, RZ ;  /* 0x000000060820723c */ /* 0x000fe200000418ff */
[----:B-1----:R-:W-:-:S06]  /*5500*/  FFMA.FTZ R0, R20, c[0x0][0x2d0], -R12 ;  /* 0x0000b40014007a23 */ /* 0x002fcc000001080c */
[----:B------:R-:W-:Y:S01]  /*5510*/  F2FP.BF16.PACK_AB R6, R213, R101 ;  /* 0x00000065d506723e */ /* 0x000fe200000010ff */
[----:B------:R1:W2:Y:S01]  /*5520*/  MUFU.EX2 R105, R0 ;  /* 0x0000000000697308 */ /* 0x0002a20000000800 */
[C---:B---3--:R-:W-:Y:S08]  /*5530*/  HMMA.16816.F32.BF16 R52, R8.reuse, R28, RZ ;  /* 0x0000001c0834723c */ /* 0x048ff000000418ff */
[C---:B------:R-:W-:Y:S01]  /*5540*/  HMMA.16816.F32.BF16 R48, R8.reuse, R30, RZ ;  /* 0x0000001e0830723c */ /* 0x040fe200000418ff */
[--C-:B-1----:R-:W-:Y:S01]  /*5550*/  FFMA.FTZ R0, R23, c[0x0][0x2d0], -R12.reuse ;  /* 0x0000b40017007a23 */ /* 0x102fe2000001080c */
[----:B--2---:R-:W-:Y:S01]  /*5560*/  F2FP.BF16.PACK_AB R5, R105, R111 ;  /* 0x0000006f6905723e */ /* 0x004fe200000010ff */
[----:B------:R-:W1:Y:S05]  /*5570*/  LDSM.16.MT88.4 R20, [R219+0x100] ;  /* 0x00010000db14783b */ /* 0x000e6a0000004200 */
[----:B------:R-:W-:Y:S01]  /*5580*/  HMMA.16816.F32.BF16 R28, R8, R74, RZ ;  /* 0x0000004a081c723c */ /* 0x000fe200000418ff */
[----:B------:R2:W-:Y:S02]  /*5590*/  MUFU.EX2 R102, R0 ;  /* 0x0000000000667308 */ /* 0x0005e40000000800 */
[----:B--2---:R-:W-:-:S06]  /*55a0*/  FFMA.FTZ R0, R24, c[0x0][0x2d0], -R12 ;  /* 0x0000b40018007a23 */ /* 0x004fcc000001080c */
[----:B------:R2:W3:Y:S02]  /*55b0*/  MUFU.EX2 R110, R0 ;  /* 0x00000000006e7308 */ /* 0x0004e40000000800 */
[----:B--2---:R-:W-:Y:S01]  /*55c0*/  IMAD.MOV.U32 R0, RZ, RZ, R25 ;  /* 0x000000ffff007224 */ /* 0x004fe200078e0019 */
[----:B---3--:R-:W-:Y:S01]  /*55d0*/  F2FP.BF16.PACK_AB R7, R110, R102 ;  /* 0x000000666e07723e */ /* 0x008fe200000010ff */
[C---:B----4-:R-:W-:Y:S08]  /*55e0*/  HMMA.16816.F32.BF16 R24, R8.reuse, R16, RZ ;  /* 0x000000100818723c */ /* 0x050ff000000418ff */
[----:B------:R-:W-:Y:S08]  /*55f0*/  HMMA.16816.F32.BF16 R16, R8, R18, RZ ;  /* 0x000000120810723c */ /* 0x000ff000000418ff */
[----:B------:R-:W-:Y:S08]  /*5600*/  HMMA.16816.F32.BF16 R192, R4, R44, R40 ;  /* 0x0000002c04c0723c */ /* 0x000ff00000041828 */
[----:B-1----:R-:W-:Y:S08]  /*5610*/  HMMA.16816.F32.BF16 R40, R8, R20, RZ ;  /* 0x000000140828723c */ /* 0x002ff000000418ff */
[C---:B------:R-:W-:Y:S08]  /*5620*/  HMMA.16816.F32.BF16 R188, R4.reuse, R46, R32 ;  /* 0x0000002e04bc723c */ /* 0x040ff00000041820 */
[C---:B------:R-:W-:Y:S08]  /*5630*/  HMMA.16816.F32.BF16 R184, R4.reuse, R36, R24 ;  /* 0x0000002404b8723c */ /* 0x040ff00000041818 */
[----:B------:R-:W-:Y:S08]  /*5640*/  HMMA.16816.F32.BF16 R180, R4, R38, R16 ;  /* 0x0000002604b4723c */ /* 0x000ff00000041810 */
[C---:B------:R-:W-:Y:S08]  /*5650*/  HMMA.16816.F32.BF16 R36, R8.reuse, R22, RZ ;  /* 0x000000160824723c */ /* 0x040ff000000418ff */
[C---:B------:R-:W-:Y:S01]  /*5660*/  HMMA.16816.F32.BF16 R32, R8.reuse, R72, RZ ;  /* 0x000000480820723c */ /* 0x040fe200000418ff */
[----:B------:R-:W1:Y:S07]  /*5670*/  LDSM.16.MT88.4 R72, [R217+0x6100] ;  /* 0x00610000d948783b */ /* 0x000e6e0000004200 */
[C---:B------:R-:W-:Y:S08]  /*5680*/  HMMA.16816.F32.BF16 R44, R8.reuse, R86, RZ ;  /* 0x00000056082c723c */ /* 0x040ff000000418ff */
[C---:B------:R-:W-:Y:S08]  /*5690*/  HMMA.16816.F32.BF16 R20, R8.reuse, R82, RZ ;  /* 0x000000520814723c */ /* 0x040ff000000418ff */
[C---:B------:R-:W-:Y:S01]  /*56a0*/  HMMA.16816.F32.BF16 R16, R8.reuse, R84, RZ ;  /* 0x000000540810723c */ /* 0x040fe200000418ff */
[----:B------:R-:W-:Y:S07]  /*56b0*/  LDSM.16.MT88.4 R84, [R220+0x6900] ;  /* 0x00690000dc54783b */ /* 0x000fee0000004200 */
[----:B------:R-:W-:Y:S01]  /*56c0*/  HMMA.16816.F32.BF16 R24, R8, R80, RZ ;  /* 0x000000500818723c */ /* 0x000fe200000418ff */
[----:B------:R-:W-:Y:S07]  /*56d0*/  LDSM.16.MT88.4 R80, [R219+0x6900] ;  /* 0x00690000db50783b */ /* 0x000fee0000004200 */
[C---:B------:R-:W-:Y:S01]  /*56e0*/  HMMA.16816.F32.BF16 R128, R4.reuse, R64, R40 ;  /* 0x000000400480723c */ /* 0x040fe20000041828 */
[----:B------:R-:W2:Y:S07]  /*56f0*/  LDSM.16.MT88.4 R40, [R220+0x6100] ;  /* 0x00610000dc28783b */ /* 0x000eae0000004200 */
[C---:B------:R-:W-:Y:S01]  /*5700*/  HMMA.16816.F32.BF16 R176, R4.reuse, R66, R36 ;  /* 0x0000004204b0723c */ /* 0x040fe20000041824 */
[----:B------:R-:W3:Y:S07]  /*5710*/  LDSM.16.MT88.4 R36, [R217+0x6900] ;  /* 0x00690000d924783b */ /* 0x000eee0000004200 */
[C---:B------:R-:W-:Y:S01]  /*5720*/  HMMA.16816.F32.BF16 R196, R4.reuse, R70, R44 ;  /* 0x0000004604c4723c */ /* 0x040fe2000004182c */
[----:B------:R-:W4:Y:S07]  /*5730*/  LDSM.16.MT88.4 R44, [R219+0x6100] ;  /* 0x00610000db2c783b */ /* 0x000f2e0000004200 */
[----:B------:R-:W-:Y:S08]  /*5740*/  HMMA.16816.F32.BF16 R168, R4, R60, R32 ;  /* 0x0000003c04a8723c */ /* 0x000ff00000041820 */
[----:B------:R-:W-:Y:S08]  /*5750*/  HMMA.16816.F32.BF16 R32, R8, R76, RZ ;  /* 0x0000004c0820723c */ /* 0x000ff000000418ff */
[----:B------:R-:W-:Y:S08]  /*5760*/  HMMA.16816.F32.BF16 R164, R4, R62, R28 ;  /* 0x0000003e04a4723c */ /* 0x000ff0000004181c */
[----:B------:R-:W-:Y:S01]  /*5770*/  HMMA.16816.F32.BF16 R28, R8, R78, RZ ;  /* 0x0000004e081c723c */ /* 0x000fe200000418ff */
[----:B------:R-:W-:Y:S07]  /*5780*/  LDSM.16.MT88.4 R76, [R219+0x9100] ;  /* 0x00910000db4c783b */ /* 0x000fee0000004200 */
[C---:B------:R-:W-:Y:S08]  /*5790*/  HMMA.16816.F32.BF16 R144, R4.reuse, R58, R20 ;  /* 0x0000003a0490723c */ /* 0x040ff00000041814 */
[----:B------:R-:W-:Y:S01]  /*57a0*/  HMMA.16816.F32.BF16 R148, R4, R68, R16 ;  /* 0x000000440494723c */ /* 0x000fe20000041810 */
[----:B------:R-:W2:Y:S07]  /*57b0*/  LDSM.16.MT88.4 R68, [R218+0x6900] ;  /* 0x00690000da44783b */ /* 0x000eae0000004200 */
[----:B-1----:R-:W-:Y:S08]  /*57c0*/  HMMA.16816.F32.BF16 R20, R8, R74, RZ ;  /* 0x0000004a0814723c */ /* 0x002ff000000418ff */
[C---:B------:R-:W-:Y:S01]  /*57d0*/  HMMA.16816.F32.BF16 R132, R4.reuse, R90, R48 ;  /* 0x0000005a0484723c */ /* 0x040fe20000041830 */
[----:B------:R-:W1:Y:S07]  /*57e0*/  LDSM.16.MT88.4 R48, [R217+0x9100] ;  /* 0x00910000d930783b */ /* 0x000e6e0000004200 */
[----:B------:R-:W-:Y:S08]  /*57f0*/  HMMA.16816.F32.BF16 R140, R4, R56, R24 ;  /* 0x00000038048c723c */ /* 0x000ff00000041818 */
[C---:B------:R-:W-:Y:S01]  /*5800*/  HMMA.16816.F32.BF16 R24, R8.reuse, R72, RZ ;  /* 0x000000480818723c */ /* 0x040fe200000418ff */
[----:B------:R-:W1:Y:S07]  /*5810*/  LDSM.16.MT88.4 R72, [R220+0x9100] ;  /* 0x00910000dc48783b */ /* 0x000e6e0000004200 */
[----:B------:R-:W-:Y:S07]  /*5820*/  HMMA.16816.F32.BF16 R16, R8, R96, RZ ;  /* 0x000000600810723c */ /* 0x000fee00000418ff */
[----:B------:R-:W-:Y:S01]  /*5830*/  IMAD.MOV.U32 R97, RZ, RZ, R116 ;  /* 0x000000ffff617224 */ /* 0x000fe200078e0074 */
[----:B------:R-:W-:Y:S01]  /*5840*/  HMMA.16816.F32.BF16 R160, R4, R92, R32 ;  /* 0x0000005c04a0723c */ /* 0x000fe20000041820 */
[----:B------:R-:W-:-:S06]  /*5850*/  MOV R96, R111 ;  /* 0x0000006f00607202 */ /* 0x000fcc0000000f00 */
[----:B------:R-:W-:Y:S01]  /*5860*/  IMAD.MOV.U32 R93, RZ, RZ, R110 ;  /* 0x000000ffff5d7224 */ /* 0x000fe200078e006e */
[----:B--2---:R-:W-:Y:S01]  /*5870*/  HMMA.16816.F32.BF16 R32, R8, R40, RZ ;  /* 0x000000280820723c */ /* 0x004fe200000418ff */
[----:B------:R-:W-:-:S07]  /*5880*/  IMAD.MOV.U32 R92, RZ, RZ, R109 ;  /* 0x000000ffff5c7224 */ /* 0x000fce00078e006d */
[----:B------:R-:W-:Y:S07]  /*5890*/  HMMA.16816.F32.BF16 R156, R4, R94, R28 ;  /* 0x0000005e049c723c */ /* 0x000fee000004181c */
[----:B------:R-:W-:Y:S01]  /*58a0*/  MOV R95, R108 ;  /* 0x0000006c005f7202 */ /* 0x000fe20000000f00 */
[----:B------:R-:W-:Y:S08]  /*58b0*/  HMMA.16816.F32.BF16 R28, R8, R42, RZ ;  /* 0x0000002a081c723c */ /* 0x000ff000000418ff */
[C---:B---3--:R-:W-:Y:S08]  /*58c0*/  HMMA.16816.F32.BF16 R120, R4.reuse, R38, R20 ;  /* 0x000000260478723c */ /* 0x048ff00000041814 */
[----:B------:R-:W-:Y:S01]  /*58d0*/  HMMA.16816.F32.BF16 R136, R4, R88, R52 ;  /* 0x000000580488723c */ /* 0x000fe20000041834 */
[----:B------:R-:W2:Y:S04]  /*58e0*/  LDSM.16.MT88.4 R52, [R218+0x9100] ;  /* 0x00910000da34783b */ /* 0x000ea80000004200 */
[----:B------:R-:W3:Y:S03]  /*58f0*/  LDSM.16.MT88.4 R88, [R217+0x9900] ;  /* 0x00990000d958783b */ /* 0x000ee60000004200 */
[----:B----4-:R-:W-:Y:S08]  /*5900*/  HMMA.16816.F32.BF16 R20, R8, R46, RZ ;  /* 0x0000002e0814723c */ /* 0x010ff000000418ff */
[C---:B------:R-:W-:Y:S08]  /*5910*/  HMMA.16816.F32.BF16 R152, R4.reuse, R36, R24 ;  /* 0x000000240498723c */ /* 0x040ff00000041818 */
[----:B------:R-:W-:Y:S07]  /*5920*/  HMMA.16816.F32.BF16 R116, R4, R68, R16 ;  /* 0x000000440474723c */ /* 0x000fee0000041810 */
[----:B------:R-:W-:Y:S01]  /*5930*/  IMAD.MOV.U32 R68, RZ, RZ, R107 ;  /* 0x000000ffff447224 */ /* 0x000fe200078e006b */
[----:B------:R-:W-:Y:S01]  /*5940*/  HMMA.16816.F32.BF16 R24, R8, R44, RZ ;  /* 0x0000002c0818723c */ /* 0x000fe200000418ff */
[----:B------:R-:W-:-:S07]  /*5950*/  IMAD.MOV.U32 R69, RZ, RZ, R97 ;  /* 0x000000ffff457224 */ /* 0x000fce00078e0061 */
[C---:B-1----:R-:W-:Y:S08]  /*5960*/  HMMA.16816.F32.BF16 R16, R8.reuse, R48, RZ ;  /* 0x000000300810723c */ /* 0x042ff000000418ff */
[C---:B------:R-:W-:Y:S08]  /*5970*/  HMMA.16816.F32.BF16 R60, R8.reuse, R50, RZ ;  /* 0x00000032083c723c */ /* 0x040ff000000418ff */
[C---:B------:R-:W-:Y:S07]  /*5980*/  HMMA.16816.F32.BF16 R48, R8.reuse, R72, RZ ;  /* 0x000000480830723c */ /* 0x040fee00000418ff */
[----:B------:R-:W-:Y:S01]  /*5990*/  IMAD.MOV.U32 R72, RZ, RZ, R106 ;  /* 0x000000ffff487224 */ /* 0x000fe200078e006a */
[----:B------:R-:W-:Y:S01]  /*59a0*/  HMMA.16816.F32.BF16 R44, R8, R74, RZ ;  /* 0x0000004a082c723c */ /* 0x000fe200000418ff */
[----:B------:R-:W-:-:S06]  /*59b0*/  MOV R73, R105 ;  /* 0x0000006900497202 */ /* 0x000fcc0000000f00 */
[----:B------:R-:W-:Y:S01]  /*59c0*/  IMAD.MOV.U32 R74, RZ, RZ, R104 ;  /* 0x000000ffff4a7224 */ /* 0x000fe200078e0068 */
[----:B--2---:R-:W-:Y:S01]  /*59d0*/  HMMA.16816.F32.BF16 R56, R8, R52, RZ ;  /* 0x000000340838723c */ /* 0x004fe200000418ff */
[----:B------:R-:W-:-:S07]  /*59e0*/  IMAD.MOV.U32 R75, RZ, RZ, R103 ;  /* 0x000000ffff4b7224 */ /* 0x000fce00078e0067 */
[----:B------:R-:W-:Y:S07]  /*59f0*/  HMMA.16816.F32.BF16 R104, R4, R84, R32 ;  /* 0x000000540468723c */ /* 0x000fee0000041820 */
[----:B------:R-:W-:Y:S01]  /*5a00*/  MOV R34, R102 ;  /* 0x0000006600227202 */ /* 0x000fe20000000f00 */
[----:B------:R-:W-:Y:S01]  /*5a10*/  IMAD.MOV.U32 R33, RZ, RZ, R101 ;  /* 0x000000ffff217224 */ /* 0x000fe200078e0065 */
[----:B------:R-:W-:Y:S01]  /*5a20*/  HMMA.16816.F32.BF16 R52, R8, R54, RZ ;  /* 0x000000360834723c */ /* 0x000fe200000418ff */
[----:B------:R-:W-:-:S02]  /*5a30*/  IMAD.MOV.U32 R32, RZ, RZ, R100 ;  /* 0x000000ffff207224 */ /* 0x000fc400078e0064 */
[----:B------:R-:W-:-:S05]  /*5a40*/  IMAD.MOV.U32 R35, RZ, RZ, R69 ;  /* 0x000000ffff237224 */ /* 0x000fca00078e0045 */
[C---:B------:R-:W-:Y:S07]  /*5a50*/  HMMA.16816.F32.BF16 R100, R4.reuse, R86, R28 ;  /* 0x000000560464723c */ /* 0x040fee000004181c */
[----:B------:R-:W-:Y:S01]  /*5a60*/  MOV R31, R95 ;  /* 0x0000005f001f7202 */ /* 0x000fe20000000f00 */
[----:B------:R-:W-:Y:S01]  /*5a70*/  IMAD.MOV.U32 R30, RZ, RZ, R92 ;  /* 0x000000ffff1e7224 */ /* 0x000fe200078e005c */
[----:B---3--:R-:W-:Y:S01]  /*5a80*/  HMMA.16816.F32.BF16 R84, R4, R88, R16 ;  /* 0x000000580454723c */ /* 0x008fe20000041810 */
[----:B------:R-:W-:Y:S01]  /*5a90*/  IMAD.MOV.U32 R29, RZ, RZ, R93 ;  /* 0x000000ffff1d7224 */ /* 0x000fe200078e005d */
[----:B------:R-:W-:Y:S01]  /*5aa0*/  LDSM.16.MT88.4 R16, [R220+0x9900] ;  /* 0x00990000dc10783b */ /* 0x000fe20000004200 */
[----:B------:R-:W-:-:S05]  /*5ab0*/  MOV R28, R96 ;  /* 0x00000060001c7202 */ /* 0x000fca0000000f00 */
[----:B------:R-:W-:Y:S01]  /*5ac0*/  HMMA.16816.F32.BF16 R92, R4, R82, R20 ;  /* 0x00000052045c723c */ /* 0x000fe20000041814 */
[----:B------:R-:W1:Y:S07]  /*5ad0*/  LDSM.16.MT88.4 R20, [R218+0x9900] ;  /* 0x00990000da14783b */ /* 0x000e6e0000004200 */
[C---:B------:R-:W-:Y:S08]  /*5ae0*/  HMMA.16816.F32.BF16 R64, R8.reuse, R98, RZ ;  /* 0x000000620840723c */ /* 0x040ff000000418ff */
[C---:B------:R-:W-:Y:S08]  /*5af0*/  HMMA.16816.F32.BF16 R40, R8.reuse, R76, RZ ;  /* 0x0000004c0828723c */ /* 0x040ff000000418ff */
[----:B------:R-:W-:Y:S01]  /*5b00*/  HMMA.16816.F32.BF16 R36, R8, R78, RZ ;  /* 0x0000004e0824723c */ /* 0x000fe200000418ff */
[----:B------:R-:W2:Y:S07]  /*5b10*/  LDSM.16.MT88.4 R8, [R219+0x9900] ;  /* 0x00990000db08783b */ /* 0x000eae0000004200 */
[C---:B------:R-:W-:Y:S07]  /*5b20*/  HMMA.16816.F32.BF16 R88, R4.reuse, R90, R60 ;  /* 0x0000005a0458723c */ /* 0x040fee000004183c */
[----:B------:R-:W-:Y:S01]  /*5b30*/  IMAD.MOV.U32 R62, RZ, RZ, R0 ;  /* 0x000000ffff3e7224 */ /* 0x000fe200078e0000 */
[----:B------:R-:W-:Y:S01]  /*5b40*/  HMMA.16816.F32.BF16 R96, R4, R80, R24 ;  /* 0x000000500460723c */ /* 0x000fe20000041818 */
[----:B------:R-:W-:Y:S01]  /*5b50*/  FFMA.FTZ R0, R127, c[0x0][0x2d0], -R13 ;  /* 0x0000b4007f007a23 */ /* 0x000fe2000001080d */
[----:B------:R-:W-:Y:S01]  /*5b60*/  MOV R61, R222 ;  /* 0x000000de003d7202 */ /* 0x000fe20000000f00 */
[----:B------:R-:W-:Y:S01]  /*5b70*/  IMAD.MOV.U32 R63, RZ, RZ, R2 ;  /* 0x000000ffff3f7224 */ /* 0x000fe200078e0002 */
[----:B------:R-:W-:Y:S01]  /*5b80*/  LDSM.16.MT88.4 R24, [R219+0x1100] ;  /* 0x00110000db18783b */ /* 0x000fe20000004200 */
[----:B------:R-:W-:-:S02]  /*5b90*/  FFMA.FTZ R2, R113, c[0x0][0x2d0], -R12 ;  /* 0x0000b40071027a23 */ /* 0x000fc4000001080c */
[----:B------:R-:W-:Y:S01]  /*5ba0*/  IMAD.MOV.U32 R127, RZ, RZ, R30 ;  /* 0x000000ffff7f7224 */ /* 0x000fe200078e001e */
[----:B-1----:R-:W-:Y:S01]  /*5bb0*/  HMMA.16816.F32.BF16 R80, R4, R20, R56 ;  /* 0x000000140450723c */ /* 0x002fe20000041838 */
[----:B------:R1:W3:Y:S01]  /*5bc0*/  MUFU.EX2 R20, R0 ;  /* 0x0000000000147308 */ /* 0x0002e20000000800 */
[----:B------:R-:W-:-:S05]  /*5bd0*/  IMAD.MOV.U32 R30, RZ, RZ, R33 ;  /* 0x000000ffff1e7224 */ /* 0x000fca00078e0021 */
[----:B------:R-:W-:Y:S01]  /*5be0*/  IMAD.MOV.U32 R59, RZ, RZ, R74 ;  /* 0x000000ffff3b7224 */ /* 0x000fe200078e004a */
[C---:B------:R-:W-:Y:S01]  /*5bf0*/  HMMA.16816.F32.BF16 R76, R4.reuse, R22, R52 ;  /* 0x00000016044c723c */ /* 0x040fe20000041834 */
[----:B------:R-:W-:Y:S01]  /*5c00*/  MOV R58, R75 ;  /* 0x0000004b003a7202 */ /* 0x000fe20000000f00 */
[----:B------:R-:W-:Y:S02]  /*5c10*/  IMAD.MOV.U32 R57, RZ, RZ, R72 ;  /* 0x000000ffff397224 */ /* 0x000fe400078e0048 */
[----:B------:R-:W-:Y:S02]  /*5c20*/  IMAD.MOV.U32 R56, RZ, RZ, R73 ;  /* 0x000000ffff387224 */ /* 0x000fe400078e0049 */
[----:B------:R-:W-:Y:S01]  /*5c30*/  IMAD.MOV.U32 R113, RZ, RZ, R59 ;  /* 0x000000ffff717224 */ /* 0x000fe200078e003b */
[----:B------:R-:W-:Y:S01]  /*5c40*/  MOV R54, R68 ;  /* 0x0000004400367202 */ /* 0x000fe20000000f00 */
[----:B------:R-:W-:Y:S01]  /*5c50*/  HMMA.16816.F32.BF16 R108, R4, R70, R64 ;  /* 0x00000046046c723c */ /* 0x000fe20000041840 */
[----:B-1----:R-:W-:-:S02]  /*5c60*/  FFMA.FTZ R0, R126, c[0x0][0x2d0], -R13 ;  /* 0x0000b4007e007a23 */ /* 0x002fc4000001080d */
[----:B------:R3:W-:Y:S05]  /*5c70*/  MUFU.EX2 R126, R2 ;  /* 0x00000002007e7308 */ /* 0x0007ea0000000800 */
[C---:B------:R-:W-:Y:S03]  /*5c80*/  HMMA.16816.F32.BF16 R72, R4.reuse, R16, R48 ;  /* 0x000000100448723c */ /* 0x040fe60000041830 */
[----:B------:R1:W4:Y:S05]  /*5c90*/  MUFU.EX2 R55, R0 ;  /* 0x0000000000377308 */ /* 0x00032a0000000800 */
[----:B------:R-:W-:Y:S01]  /*5ca0*/  HMMA.16816.F32.BF16 R64, R4, R18, R44 ;  /* 0x000000120440723c */ /* 0x000fe2000004182c */
[----:B------:R-:W-:Y:S01]  /*5cb0*/  LDSM.16.MT88.4 R16, [R218+0x1100] ;  /* 0x00110000da10783b */ /* 0x000fe20000004200 */
[----:B---3--:R-:W-:-:S03]  /*5cc0*/  IMAD.MOV.U32 R2, RZ, RZ, R20 ;  /* 0x000000ffff027224 */ /* 0x008fc600078e0014 */
[----:B------:R-:W3:Y:S03]  /*5cd0*/  LDSM.16.MT88.4 R20, [R217+0x1100] ;  /* 0x00110000d914783b */ /* 0x000ee60000004200 */
[----:B--2---:R-:W-:Y:S01]  /*5ce0*/  HMMA.16816.F32.BF16 R48, R4, R8, R40 ;  /* 0x000000080430723c */ /* 0x004fe20000041828 */
[----:B-1----:R-:W-:-:S04]  /*5cf0*/  FFMA.FTZ R0, R125, c[0x0][0x2d0], -R13 ;  /* 0x0000b4007d007a23 */ /* 0x002fc8000001080d */
[----:B------:R1:W-:Y:S03]  /*5d00*/  MUFU.EX2 R125, R0 ;  /* 0x00000000007d7308 */ /* 0x0003e60000000800 */
[----:B------:R-:W-:Y:S01]  /*5d10*/  HMMA.16816.F32.BF16 R36, R4, R10, R36 ;  /* 0x0000000a0424723c */ /* 0x000fe20000041824 */
[----:B------:R-:W2:Y:S06]  /*5d20*/  LDSM.16.MT88.4 R8, [R220+0x1100] ;  /* 0x00110000dc08783b */ /* 0x000eac0000004200 */
[----:B----4-:R-:W-:Y:S01]  /*5d30*/  F2FP.BF16.PACK_AB R4, R55, R2 ;  /* 0x000000023704723e */ /* 0x010fe200000010ff */
[----:B-1----:R-:W-:-:S04]  /*5d40*/  FFMA.FTZ R0, R124, c[0x0][0x2d0], -R13 ;  /* 0x0000b4007c007a23 */ /* 0x002fc8000001080d */
[----:B------:R1:W4:Y:S02]  /*5d50*/  MUFU.EX2 R222, R0 ;  /* 0x0000000000de7308 */ /* 0x0003240000000800 */
[----:B-1----:R-:W-:Y:S01]  /*5d60*/  FFMA.FTZ R0, R115, c[0x0][0x2d0], -R12 ;  /* 0x0000b40073007a23 */ /* 0x002fe2000001080c */
[----:B----4-:R-:W-:Y:S02]  /*5d70*/  F2FP.BF16.PACK_AB R6, R222, R125 ;  /* 0x0000007dde06723e */ /* 0x010fe400000010ff */
[----:B------:R-:W-:-:S03]  /*5d80*/  MOV R115, R29 ;  /* 0x0000001d00737202 */ /* 0x000fc60000000f00 */
[----:B------:R1:W4:Y:S01]  /*5d90*/  MUFU.EX2 R52, R0 ;  /* 0x0000000000347308 */ /* 0x0003220000000800 */
[----:B------:R-:W-:Y:S01]  /*5da0*/  MOV R29, R32 ;  /* 0x00000020001d7202 */ /* 0x000fe20000000f00 */
[----:B-1----:R-:W-:Y:S02]  /*5db0*/  FFMA.FTZ R0, R114, c[0x0][0x2d0], -R12 ;  /* 0x0000b40072007a23 */ /* 0x002fe4000001080c */
[----:B------:R-:W-:-:S04]  /*5dc0*/  IMAD.MOV.U32 R114, RZ, RZ, R28 ;  /* 0x000000ffff727224 */ /* 0x000fc800078e001c */
[----:B------:R1:W-:Y:S01]  /*5dd0*/  MUFU.EX2 R124, R0 ;  /* 0x00000000007c7308 */ /* 0x0003e20000000800 */
[----:B------:R-:W-:Y:S02]  /*5de0*/  IMAD.MOV.U32 R28, RZ, RZ, R31 ;  /* 0x000000ffff1c7224 */ /* 0x000fe400078e001f */
[----:B------:R-:W-:Y:S02]  /*5df0*/  IMAD.MOV.U32 R31, RZ, RZ, R34 ;  /* 0x000000ffff1f7224 */ /* 0x000fe400078e0022 */
[----:B-1----:R-:W-:Y:S01]  /*5e00*/  FFMA.FTZ R0, R112, c[0x0][0x2d0], -R12 ;  /* 0x0000b40070007a23 */ /* 0x002fe2000001080c */
[----:B------:R-:W-:-:S03]  /*5e10*/  MOV R112, R58 ;  /* 0x0000003a00707202 */ /* 0x000fc60000000f00 */
[----:B------:R4:W1:Y:S02]  /*5e20*/  MUFU.EX2 R40, R0 ;  /* 0x0000000000287308 */ /* 0x0008640000000800 */
[----:B----4-:R-:W-:Y:S02]  /*5e30*/  MOV R0, R52 ;  /* 0x0000003400007202 */ /* 0x010fe40000000f00 */
[----:B-1----:R-:W-:Y:S02]  /*5e40*/  F2FP.BF16.PACK_AB R7, R40, R126 ;  /* 0x0000007e2807723e */ /* 0x002fe400000010ff */
[----:B------:R-:W-:-:S07]  /*5e50*/  F2FP.BF16.PACK_AB R5, R124, R0 ;  /* 0x000000007c05723e */ /* 0x000fce00000010ff */
[C---:B---3--:R-:W-:Y:S07]  /*5e60*/  HMMA.16816.F32.BF16 R68, R4.reuse, R20, R192 ;  /* 0x000000140444723c */ /* 0x048fee00000418c0 */
[----:B------:R-:W-:Y:S01]  /*5e70*/  IMAD.MOV.U32 R192, RZ, RZ, R61 ;  /* 0x000000ffffc07224 */ /* 0x000fe200078e003d */
[----:B------:R-:W-:Y:S01]  /*5e80*/  MOV R194, R40 ;  /* 0x0000002800c27202 */ /* 0x000fe20000000f00 */
[----:B------:R-:W-:Y:S01]  /*5e90*/  IMAD.MOV.U32 R193, RZ, RZ, R62 ;  /* 0x000000ffffc17224 */ /* 0x000fe200078e003e */
[----:B--2---:R-:W-:Y:S01]  /*5ea0*/  HMMA.16816.F32.BF16 R44, R4, R8, R136 ;  /* 0x00000008042c723c */ /* 0x004fe20000041888 */
[----:B------:R-:W-:-:S07]  /*5eb0*/  IMAD.MOV.U32 R195, RZ, RZ, R63 ;  /* 0x000000ffffc37224 */ /* 0x000fce00078e003f */
[C---:B------:R-:W-:Y:S01]  /*5ec0*/  HMMA.16816.F32.BF16 R60, R4.reuse, R22, R188 ;  /* 0x00000016043c723c */ /* 0x040fe200000418bc */
[----:B------:R-:W1:Y:S06]  /*5ed0*/  LDSM.16.MT88.4 R20, [R220+0x4100] ;  /* 0x00410000dc14783b */ /* 0x000e6c0000004200 */
[----:B------:R-:W-:Y:S01]  /*5ee0*/  IMAD.MOV.U32 R188, RZ, RZ, R54 ;  /* 0x000000ffffbc7224 */ /* 0x000fe200078e0036 */
[----:B------:R-:W-:Y:S01]  /*5ef0*/  MOV R191, R55 ;  /* 0x0000003700bf7202 */ /* 0x000fe20000000f00 */
[----:B------:R-:W-:Y:S01]  /*5f00*/  IMAD.MOV.U32 R189, RZ, RZ, R56 ;  /* 0x000000ffffbd7224 */ /* 0x000fe200078e0038 */
[----:B------:R-:W-:Y:S01]  /*5f10*/  HMMA.16816.F32.BF16 R52, R4, R18, R180 ;  /* 0x000000120434723c */ /* 0x000fe200000418b4 */
[----:B------:R-:W-:-:S07]  /*5f20*/  IMAD.MOV.U32 R190, RZ, RZ, R57 ;  /* 0x000000ffffbe7224 */ /* 0x000fce00078e0039 */
[C---:B------:R-:W-:Y:S01]  /*5f30*/  HMMA.16816.F32.BF16 R56, R4.reuse, R16, R184 ;  /* 0x000000100438723c */ /* 0x040fe200000418b8 */
[----:B------:R-:W2:Y:S06]  /*5f40*/  LDSM.16.MT88.4 R16, [R217+0x4100] ;  /* 0x00410000d910783b */ /* 0x000eac0000004200 */
[----:B------:R-:W-:Y:S01]  /*5f50*/  MOV R187, R35 ;  /* 0x0000002300bb7202 */ /* 0x000fe20000000f00 */
[C---:B------:R-:W-:Y:S01]  /*5f60*/  HMMA.16816.F32.BF16 R40, R4.reuse, R10, R132 ;  /* 0x0000000a0428723c */ /* 0x040fe20000041884 */
[----:B------:R-:W3:Y:S07]  /*5f70*/  LDSM.16.MT88.4 R8, [R218+0x4100] ;  /* 0x00410000da08783b */ /* 0x000eee0000004200 */
[C---:B------:R-:W-:Y:S08]  /*5f80*/  HMMA.16816.F32.BF16 R32, R4.reuse, R24, R128 ;  /* 0x000000180420723c */ /* 0x040ff00000041880 */
[C---:B-1----:R-:W-:Y:S07]  /*5f90*/  HMMA.16816.F32.BF16 R148, R4.reuse, R20, R148 ;  /* 0x000000140494723c */ /* 0x042fee0000041894 */
[----:B------:R-:W-:Y:S01]  /*5fa0*/  IMAD.MOV.U32 R20, RZ, RZ, R30 ;  /* 0x000000ffff147224 */ /* 0x000fe200078e001e */
[C---:B------:R-:W-:Y:S01]  /*5fb0*/  HMMA.16816.F32.BF16 R128, R4.reuse, R26, R176 ;  /* 0x0000001a0480723c */ /* 0x040fe200000418b0 */
[----:B------:R-:W-:Y:S01]  /*5fc0*/  MOV R21, R189 ;  /* 0x000000bd00157202 */ /* 0x000fe20000000f00 */
[----:B------:R-:W-:Y:S05]  /*5fd0*/  LDSM.16.MT88.4 R24, [R217+0xa100] ;  /* 0x00a10000d918783b */ /* 0x000fea0000004200 */
[----:B------:R-:W-:Y:S01]  /*5fe0*/  IMAD.MOV.U32 R179, RZ, RZ, R187 ;  /* 0x000000ffffb37224 */ /* 0x000fe200078e00bb */
[----:B------:R-:W-:Y:S01]  /*5ff0*/  HMMA.16816.F32.BF16 R196, R4, R22, R196 ;  /* 0x0000001604c4723c */ /* 0x000fe200000418c4 */
[----:B------:R-:W-:-:S06]  /*6000*/  IMAD.MOV.U32 R178, RZ, RZ, R188 ;  /* 0x000000ffffb27224 */ /* 0x000fcc00078e00bc */
[----:B------:R-:W-:Y:S01]  /*6010*/  IMAD.MOV.U32 R23, RZ, RZ, R191 ;  /* 0x000000ffff177224 */ /* 0x000fe200078e00bf */
[C---:B--2---:R-:W-:Y:S08]  /*6020*/  HMMA.16816.F32.BF16 R132, R4.reuse, R16, R168 ;  /* 0x000000100484723c */ /* 0x044ff000000418a8 */
[C---:B------:R-:W-:Y:S01]  /*6030*/  HMMA.16816.F32.BF16 R136, R4.reuse, R18, R164 ;  /* 0x000000120488723c */ /* 0x040fe200000418a4 */
[----:B------:R-:W1:Y:S06]  /*6040*/  LDSM.16.MT88.4 R16, [R219+0x4100] ;  /* 0x00410000db10783b */ /* 0x000e6c0000004200 */
[----:B------:R-:W-:Y:S01]  /*6050*/  IMAD.MOV.U32 R165, RZ, RZ, R127 ;  /* 0x000000ffffa57224 */ /* 0x000fe200078e007f */
[----:B------:R-:W-:Y:S01]  /*6060*/  MOV R166, R28 ;  /* 0x0000001c00a67202 */ /* 0x000fe20000000f00 */
[----:B------:R-:W-:Y:S01]  /*6070*/  IMAD.MOV.U32 R167, RZ, RZ, R29 ;  /* 0x000000ffffa77224 */ /* 0x000fe200078e001d */
[----:B------:R-:W-:Y:S01]  /*6080*/  MOV R127, R31 ;  /* 0x0000001f007f7202 */ /* 0x000fe20000000f00 */
[----:B------:R-:W-:Y:S01]  /*6090*/  IMAD.MOV.U32 R164, RZ, RZ, R190 ;  /* 0x000000ffffa47224 */ /* 0x000fe200078e00be */
[----:B------:R-:W2:Y:S01]  /*60a0*/  LDSM.16.MT88.4 R28, [R218+0x7100] ;  /* 0x00710000da1c783b */ /* 0x000ea20000004200 */
[C---:B---3--:R-:W-:Y:S08]  /*60b0*/  HMMA.16816.F32.BF16 R140, R4.reuse, R8, R140 ;  /* 0x00000008048c723c */ /* 0x048ff0000004188c */
[C---:B------:R-:W-:Y:S01]  /*60c0*/  HMMA.16816.F32.BF16 R144, R4.reuse, R10, R144 ;  /* 0x0000000a0490723c */ /* 0x040fe20000041890 */
[----:B------:R-:W3:Y:S07]  /*60d0*/  LDSM.16.MT88.4 R8, [R217+0x7100] ;  /* 0x00710000d908783b */ /* 0x000eee0000004200 */
[C---:B-1----:R-:W-:Y:S08]  /*60e0*/  HMMA.16816.F32.BF16 R188, R4.reuse, R16, R160 ;  /* 0x0000001004bc723c */ /* 0x042ff000000418a0 */
[C---:B------:R-:W-:Y:S01]  /*60f0*/  HMMA.16816.F32.BF16 R184, R4.reuse, R18, R156 ;  /* 0x0000001204b8723c */ /* 0x040fe2000004189c */
[----:B------:R-:W1:Y:S07]  /*6100*/  LDSM.16.MT88.4 R16, [R220+0x7100] ;  /* 0x00710000dc10783b */ /* 0x000e6e0000004200 */
[C---:B--2---:R-:W-:Y:S07]  /*6110*/  HMMA.16816.F32.BF16 R160, R4.reuse, R28, R116 ;  /* 0x0000001c04a0723c */ /* 0x044fee0000041874 */
[----:B------:R-:W-:Y:S01]  /*6120*/  IMAD.MOV.U32 R29, RZ, RZ, R192 ;  /* 0x000000ffff1d7224 */ /* 0x000fe200078e00c0 */
[----:B------:R-:W-:Y:S01]  /*6130*/  MOV R28, R193 ;  /* 0x000000c1001c7202 */ /* 0x000fe20000000f00 */
[----:B------:R-:W-:Y:S01]  /*6140*/  IMAD.MOV.U32 R119, RZ, RZ, R194 ;  /* 0x000000ffff777224 */ /* 0x000fe200078e00c2 */
[----:B---3--:R-:W-:Y:S01]  /*6150*/  HMMA.16816.F32.BF16 R168, R4, R10, R120 ;  /* 0x0000000a04a8723c */ /* 0x008fe20000041878 */
[----:B------:R-:W-:-:S07]  /*6160*/  IMAD.MOV.U32 R118, RZ, RZ, R195 ;  /* 0x000000ffff767224 */ /* 0x000fce00078e00c3 */
[C---:B------:R-:W-:Y:S07]  /*6170*/  HMMA.16816.F32.BF16 R192, R4.reuse, R30, R108 ;  /* 0x0000001e04c0723c */ /* 0x040fee000004186c */
[----:B------:R-:W-:Y:S01]  /*6180*/  MOV R110, R178 ;  /* 0x000000b2006e7202 */ /* 0x000fe20000000f00 */
[----:B------:R-:W-:Y:S01]  /*6190*/  IMAD.MOV.U32 R111, RZ, RZ, R179 ;  /* 0x000000ffff6f7224 */ /* 0x000fe200078e00b3 */
[----:B------:R-:W-:Y:S01]  /*61a0*/  HMMA.16816.F32.BF16 R120, R4, R24, R84 ;  /* 0x000000180478723c */ /* 0x000fe20000041854 */
[----:B------:R-:W-:-:S02]  /*61b0*/  IMAD.MOV.U32 R109, RZ, RZ, R210 ;  /* 0x000000ffff6d7224 */ /* 0x000fc400078e00d2 */
[----:B------:R-:W-:Y:S02]  /*61c0*/  IMAD.MOV.U32 R108, RZ, RZ, R207 ;  /* 0x000000ffff6c7224 */ /* 0x000fe400078e00cf */
[----:B------:R-:W-:Y:S02]  /*61d0*/  IMAD.MOV.U32 R31, RZ, RZ, R113 ;  /* 0x000000ffff1f7224 */ /* 0x000fe400078e0071 */
[----:B------:R-:W-:Y:S01]  /*61e0*/  IMAD.MOV.U32 R25, RZ, RZ, R20 ;  /* 0x000000ffff197224 */ /* 0x000fe200078e0014 */
[----:B-1----:R-:W-:Y:S01]  /*61f0*/  HMMA.16816.F32.BF16 R176, R4, R16, R104 ;  /* 0x0000001004b0723c */ /* 0x002fe20000041868 */
[----:B------:R-:W-:Y:S01]  /*6200*/  MOV R24, R21 ;  /* 0x0000001500187202 */ /* 0x000fe20000000f00 */
[----:B------:R-:W-:-:S05]  /*6210*/  IMAD.MOV.U32 R30, RZ, RZ, R114 ;  /* 0x000000ffff1e7224 */ /* 0x000fca00078e0072 */
[----:B------:R-:W-:Y:S01]  /*6220*/  IMAD.MOV.U32 R107, RZ, RZ, R164 ;  /* 0x000000ffff6b7224 */ /* 0x000fe200078e00a4 */
[----:B------:R-:W-:Y:S01]  /*6230*/  MOV R106, R165 ;  /* 0x000000a5006a7202 */ /* 0x000fe20000000f00 */
[----:B------:R-:W-:Y:S01]  /*6240*/  IMAD.MOV.U32 R105, RZ, RZ, R166 ;  /* 0x000000ffff697224 */ /* 0x000fe200078e00a6 */
[C---:B------:R-:W-:Y:S01]  /*6250*/  HMMA.16816.F32.BF16 R180, R4.reuse, R8, R152 ;  /* 0x0000000804b4723c */ /* 0x040fe20000041898 */
[----:B------:R-:W-:Y:S01]  /*6260*/  IMAD.MOV.U32 R104, RZ, RZ, R167 ;  /* 0x000000ffff687224 */ /* 0x000fe200078e00a7 */
[----:B------:R-:W1:Y:S06]  /*6270*/  LDSM.16.MT88.4 R8, [R219+0x7100] ;  /* 0x00710000db08783b */ /* 0x000e6c0000004200 */
[C---:B------:R-:W-:Y:S01]  /*6280*/  HMMA.16816.F32.BF16 R164, R4.reuse, R18, R100 ;  /* 0x0000001204a4723c */ /* 0x040fe20000041864 */
[----:B------:R-:W2:Y:S06]  /*6290*/  LDSM.16.MT88.4 R16, [R220+0xa100] ;  /* 0x00a10000dc10783b */ /* 0x000eac0000004200 */
[----:B------:R-:W-:Y:S01]  /*62a0*/  MOV R100, R23 ;  /* 0x0000001700647202 */ /* 0x000fe20000000f00 */
[----:B------:R-:W-:Y:S01]  /*62b0*/  HMMA.16816.F32.BF16 R152, R4, R26, R88 ;  /* 0x0000001a0498723c */ /* 0x000fe20000041858 */
[----:B------:R-:W3:Y:S01]  /*62c0*/  LDSM.16.MT88.4 R20, [R218+0xa100] ;  /* 0x00a10000da14783b */ /* 0x000ee20000004200 */
[----:B------:R-:W-:Y:S01]  /*62d0*/  IMAD.MOV.U32 R101, RZ, RZ, R111 ;  /* 0x000000ffff657224 */ /* 0x000fe200078e006f */
[----:B------:R-:W-:Y:S01]  /*62e0*/  MOV R102, R29 ;  /* 0x0000001d00667202 */ /* 0x000fe20000000f00 */
[----:B------:R-:W-:Y:S01]  /*62f0*/  IMAD.MOV.U32 R111, RZ, RZ, R212 ;  /* 0x000000ffff6f7224 */ /* 0x000fe200078e00d4 */
[----:B------:R-:W-:Y:S01]  /*6300*/  MOV R103, R206 ;  /* 0x000000ce00677202 */ /* 0x000fe20000000f00 */
[----:B------:R-:W-:-:S02]  /*6310*/  IMAD.MOV.U32 R29, RZ, RZ, R2 ;  /* 0x000000ffff1d7224 */ /* 0x000fc400078e0002 */
[----:B------:R-:W-:Y:S02]  /*6320*/  IMAD.MOV.U32 R27, RZ, RZ, R118 ;  /* 0x000000ffff1b7224 */ /* 0x000fe400078e0076 */
[----:B------:R-:W-:Y:S02]  /*6330*/  IMAD.MOV.U32 R26, RZ, RZ, R119 ;  /* 0x000000ffff1a7224 */ /* 0x000fe400078e0077 */
[----:B------:R-:W-:Y:S01]  /*6340*/  FFMA.FTZ R2, R175, c[0x0][0x2d0], -R12 ;  /* 0x0000b400af027a23 */ /* 0x000fe2000001080c */
[C---:B-1----:R-:W-:Y:S07]  /*6350*/  HMMA.16816.F32.BF16 R156, R4.reuse, R8, R96 ;  /* 0x00000008049c723c */ /* 0x042fee0000041860 */
[----:B------:R-:W-:Y:S01]  /*6360*/  IMAD.MOV.U32 R99, RZ, RZ, R124 ;  /* 0x000000ffff637224 */ /* 0x000fe200078e007c */
[----:B------:R-:W-:Y:S01]  /*6370*/  MOV R97, R126 ;  /* 0x0000007e00617202 */ /* 0x000fe20000000f00 */
[----:B------:R-:W-:Y:S01]  /*6380*/  IMAD.MOV.U32 R98, RZ, RZ, R125 ;  /* 0x000000ffff627224 */ /* 0x000fe200078e007d */
[----:B--2---:R-:W-:Y:S01]  /*6390*/  HMMA.16816.F32.BF16 R88, R4, R18, R64 ;  /* 0x000000120458723c */ /* 0x004fe20000041840 */
[----:B------:R-:W-:-:S06]  /*63a0*/  IMAD.MOV.U32 R96, RZ, RZ, R127 ;  /* 0x000000ffff607224 */ /* 0x000fcc00078e007f */
[----:B------:R-:W-:Y:S01]  /*63b0*/  IMAD.MOV.U32 R65, RZ, RZ, R99 ;  /* 0x000000ffff417224 */ /* 0x000fe200078e0063 */
        /* <DEDUP_REMOVED lines=9> */
[----:B------:R-:W-:Y:S01]  /*6450*/  FFMA.FTZ R0, R205, c[0x0][0x2d0], -R13 ;  /* 0x0000b400cd007a23 */ /* 0x000fe2000001080d */
[C---:B------:R-:W-:Y:S01]  /*6460*/  HMMA.16816.F32.BF16 R124, R4.reuse, R10, R92 ;  /* 0x0000000a047c723c */ /* 0x040fe2000004185c */
[----:B------:R-:W-:Y:S01]  /*6470*/  MOV R110, R211 ;  /* 0x000000d3006e7202 */ /* 0x000fe20000000f00 */
[----:B------:R-:W1:Y:S01]  /*6480*/  LDSM.16.MT88.4 R8, [R219+0xa100] ;  /* 0x00a10000db08783b */ /* 0x000e620000004200 */
[----:B------:R2:W-:Y:S01]  /*6490*/  MUFU.EX2 R212, R0 ;  /* 0x0000000000d47308 */ /* 0x0005e20000000800 */
[----:B------:R-:W-:Y:S01]  /*64a0*/  IMAD.MOV.U32 R81, RZ, RZ, R213 ;  /* 0x000000ffff517224 */ /* 0x000fe200078e00d5 */
[----:B------:R-:W-:Y:S01]  /*64b0*/  MOV R80, R115 ;  /* 0x0000007300507202 */ /* 0x000fe20000000f00 */
[----:B------:R-:W-:Y:S01]  /*64c0*/  IMAD.MOV.U32 R82, RZ, RZ, R28 ;  /* 0x000000ffff527224 */ /* 0x000fe200078e001c */
[----:B------:R-:W-:Y:S01]  /*64d0*/  MOV R28, R112 ;  /* 0x00000070001c7202 */ /* 0x000fe20000000f00 */
[C---:B------:R-:W-:Y:S01]  /*64e0*/  HMMA.16816.F32.BF16 R92, R4.reuse, R16, R72 ;  /* 0x00000010045c723c */ /* 0x040fe20000041848 */
[----:B------:R-:W3:Y:S01]  /*64f0*/  LDSM.16.MT88.4 R16, [R218+0x1900] ;  /* 0x00190000da10783b */ /* 0x000ee20000004200 */
[----:B------:R-:W-:Y:S01]  /*6500*/  IMAD.MOV.U32 R205, RZ, RZ, R80 ;  /* 0x000000ffffcd7224 */ /* 0x000fe200078e0050 */
[----:B------:R4:W-:Y:S04]  /*6510*/  MUFU.EX2 R208, R2 ;  /* 0x0000000200d07308 */ /* 0x0009e80000000800 */
[----:B------:R-:W-:Y:S01]  /*6520*/  IMAD.MOV.U32 R75, RZ, RZ, R82 ;  /* 0x000000ffff4b7224 */ /* 0x000fe200078e0052 */
[----:B------:R-:W-:Y:S01]  /*6530*/  HMMA.16816.F32.BF16 R112, R4, R22, R76 ;  /* 0x000000160470723c */ /* 0x000fe2000004184c */
[----:B--2---:R-:W-:Y:S01]  /*6540*/  FFMA.FTZ R0, R204, c[0x0][0x2d0], -R13 ;  /* 0x0000b400cc007a23 */ /* 0x004fe2000001080d */
[----:B------:R-:W-:-:S03]  /*6550*/  MOV R204, R81 ;  /* 0x0000005100cc7202 */ /* 0x000fc60000000f00 */
[----:B------:R2:W1:Y:S01]  /*6560*/  MUFU.EX2 R211, R0 ;  /* 0x0000000000d37308 */ /* 0x0004620000000800 */
[----:B----4-:R-:W-:Y:S01]  /*6570*/  MOV R2, R102 ;  /* 0x0000006600027202 */ /* 0x010fe20000000f00 */
[----:B--2---:R-:W-:Y:S01]  /*6580*/  FFMA.FTZ R0, R203, c[0x0][0x2d0], -R13 ;  /* 0x0000b400cb007a23 */ /* 0x004fe2000001080d */
[C---:B-1----:R-:W-:Y:S05]  /*6590*/  HMMA.16816.F32.BF16 R84, R4.reuse, R8, R48 ;  /* 0x000000080454723c */ /* 0x042fea0000041830 */
[----:B------:R1:W-:Y:S02]  /*65a0*/  MUFU.EX2 R210, R0 ;  /* 0x0000000000d27308 */ /* 0x0003e40000000800 */
[----:B------:R-:W-:Y:S01]  /*65b0*/  IMAD.MOV.U32 R48, RZ, RZ, R24 ;  /* 0x000000ffff307224 */ /* 0x000fe200078e0018 */
[----:B------:R-:W-:Y:S01]  /*65c0*/  HMMA.16816.F32.BF16 R76, R4, R10, R36 ;  /* 0x0000000a044c723c */ /* 0x000fe20000041824 */
[----:B------:R-:W-:Y:S01]  /*65d0*/  LDSM.16.MT88.4 R8, [R220+0x1900] ;  /* 0x00190000dc08783b */ /* 0x000fe20000004200 */
[----:B------:R-:W-:Y:S01]  /*65e0*/  MOV R49, R25 ;  /* 0x0000001900317202 */ /* 0x000fe20000000f00 */
[----:B------:R-:W-:-:S02]  /*65f0*/  IMAD.MOV.U32 R50, RZ, RZ, R96 ;  /* 0x000000ffff327224 */ /* 0x000fc400078e0060 */
[----:B------:R-:W-:Y:S02]  /*6600*/  IMAD.MOV.U32 R51, RZ, RZ, R97 ;  /* 0x000000ffff337224 */ /* 0x000fe400078e0061 */
[----:B------:R-:W-:Y:S01]  /*6610*/  F2FP.BF16.PACK_AB R4, R211, R212 ;  /* 0x000000d4d304723e */ /* 0x000fe200000010ff */
[----:B------:R-:W-:Y:S01]  /*6620*/  IMAD.MOV.U32 R37, RZ, RZ, R83 ;  /* 0x000000ffff257224 */ /* 0x000fe200078e0053 */
[----:B------:R-:W-:Y:S01]  /*6630*/  MOV R38, R26 ;  /* 0x0000001a00267202 */ /* 0x000fe20000000f00 */
[----:B-1----:R-:W-:Y:S02]  /*6640*/  FFMA.FTZ R0, R202, c[0x0][0x2d0], -R13 ;  /* 0x0000b400ca007a23 */ /* 0x002fe4000001080d */
[----:B------:R-:W-:Y:S02]  /*6650*/  IMAD.MOV.U32 R39, RZ, RZ, R27 ;  /* 0x000000ffff277224 */ /* 0x000fe400078e001b */
[----:B------:R1:W2:Y:S01]  /*6660*/  MUFU.EX2 R213, R0 ;  /* 0x0000000000d57308 */ /* 0x0002a20000000800 */
[----:B------:R-:W-:Y:S01]  /*6670*/  LDSM.16.MT88.4 R24, [R219+0x1900] ;  /* 0x00190000db18783b */ /* 0x000fe20000004200 */
[----:B------:R-:W-:-:S02]  /*6680*/  IMAD.MOV.U32 R36, RZ, RZ, R66 ;  /* 0x000000ffff247224 */ /* 0x000fc400078e0042 */
[----:B------:R-:W-:Y:S02]  /*6690*/  IMAD.MOV.U32 R96, RZ, RZ, R105 ;  /* 0x000000ffff607224 */ /* 0x000fe400078e0069 */
[----:B------:R-:W-:Y:S02]  /*66a0*/  IMAD.MOV.U32 R97, RZ, RZ, R106 ;  /* 0x000000ffff617224 */ /* 0x000fe400078e006a */
[----:B------:R-:W-:Y:S01]  /*66b0*/  IMAD.MOV.U32 R175, RZ, RZ, R38 ;  /* 0x000000ffffaf7224 */ /* 0x000fe200078e0026 */
[----:B------:R-:W-:Y:S01]  /*66c0*/  MOV R38, R96 ;  /* 0x0000006000267202 */ /* 0x000fe20000000f00 */
[----:B-1----:R-:W-:Y:S01]  /*66d0*/  FFMA.FTZ R0, R201, c[0x0][0x2d0], -R12 ;  /* 0x0000b400c9007a23 */ /* 0x002fe2000001080c */
[----:B--2---:R-:W-:-:S03]  /*66e0*/  F2FP.BF16.PACK_AB R6, R213, R210 ;  /* 0x000000d2d506723e */ /* 0x004fc600000010ff */
[----:B------:R1:W-:Y:S02]  /*66f0*/  MUFU.EX2 R207, R0 ;  /* 0x0000000000cf7308 */ /* 0x0003e40000000800 */
[----:B-1----:R-:W-:-:S06]  /*6700*/  FFMA.FTZ R0, R200, c[0x0][0x2d0], -R12 ;  /* 0x0000b400c8007a23 */ /* 0x002fcc000001080c */
[----:B------:R1:W2:Y:S02]  /*6710*/  MUFU.EX2 R206, R0 ;  /* 0x0000000000ce7308 */ /* 0x0002a40000000800 */
[----:B-1----:R-:W-:Y:S01]  /*6720*/  FFMA.FTZ R0, R174, c[0x0][0x2d0], -R12 ;  /* 0x0000b400ae007a23 */ /* 0x002fe2000001080c */
[----:B--2---:R-:W-:Y:S01]  /*6730*/  F2FP.BF16.PACK_AB R5, R206, R207 ;  /* 0x000000cfce05723e */ /* 0x004fe200000010ff */
[----:B------:R-:W-:-:S04]  /*6740*/  IMAD.MOV.U32 R174, RZ, RZ, R21 ;  /* 0x000000ffffae7224 */ /* 0x000fc800078e0015 */
[----:B------:R-:W1:Y:S01]  /*6750*/  MUFU.EX2 R209, R0 ;  /* 0x0000000000d17308 */ /* 0x000e620000000800 */
[----:B------:R-:W2:Y:S01]  /*6760*/  LDSM.16.MT88.4 R20, [R217+0x1900] ;  /* 0x00190000d914783b */ /* 0x000ea20000004200 */
[----:B-1----:R-:W-:Y:S02]  /*6770*/  F2FP.BF16.PACK_AB R7, R209, R208 ;  /* 0x000000d0d107723e */ /* 0x002fe400000010ff */
[----:B------:R-:W-:Y:S01]  /*6780*/  MOV R0, R39 ;  /* 0x0000002700007202 */ /* 0x000fe20000000f00 */
[----:B------:R-:W-:-:S04]  /*6790*/  IMAD.MOV.U32 R39, RZ, RZ, R98 ;  /* 0x000000ffff277224 */ /* 0x000fc800078e0062 */
[----:B---3--:R-:W-:Y:S01]  /*67a0*/  HMMA.16816.F32.BF16 R80, R4, R16, R56 ;  /* 0x000000100450723c */ /* 0x008fe20000041838 */
[----:B------:R-:W-:-:S06]  /*67b0*/  FFMA.FTZ R0, R0, c[0x0][0x2d0], -R13 ;  /* 0x0000b40000007a23 */ /* 0x000fcc000001080d */
[----:B------:R-:W-:Y:S01]  /*67c0*/  MOV R56, R75 ;  /* 0x0000004b00387202 */ /* 0x000fe20000000f00 */
[----:B------:R-:W-:Y:S01]  /*67d0*/  IMAD.MOV.U32 R58, RZ, RZ, R64 ;  /* 0x000000ffff3a7224 */ /* 0x000fe200078e0040 */
[C---:B------:R-:W-:Y:S01]  /*67e0*/  HMMA.16816.F32.BF16 R72, R4.reuse, R18, R52 ;  /* 0x000000120448723c */ /* 0x040fe20000041834 */
[----:B------:R-:W1:Y:S01]  /*67f0*/  LDSM.16.MT88.4 R16, [R217+0x4900] ;  /* 0x00490000d910783b */ /* 0x000e620000004200 */
[----:B------:R-:W-:Y:S01]  /*6800*/  MOV R59, R65 ;  /* 0x00000041003b7202 */ /* 0x000fe20000000f00 */
[----:B------:R-:W-:Y:S02]  /*6810*/  IMAD.MOV.U32 R57, RZ, RZ, R51 ;  /* 0x000000ffff397224 */ /* 0x000fe400078e0033 */
[----:B------:R-:W-:Y:S02]  /*6820*/  IMAD.MOV.U32 R51, RZ, RZ, R97 ;  /* 0x000000ffff337224 */ /* 0x000fe400078e0061 */
[----:B------:R-:W-:Y:S01]  /*6830*/  IMAD.MOV.U32 R55, RZ, RZ, R37 ;  /* 0x000000ffff377224 */ /* 0x000fe200078e0025 */
[----:B------:R-:W-:Y:S01]  /*6840*/  MOV R54, R50 ;  /* 0x0000003200367202 */ /* 0x000fe20000000f00 */
[----:B--2---:R-:W-:Y:S01]  /*6850*/  HMMA.16816.F32.BF16 R200, R4, R20, R68 ;  /* 0x0000001404c8723c */ /* 0x004fe20000041844 */
[----:B------:R-:W-:-:S02]  /*6860*/  IMAD.MOV.U32 R37, RZ, RZ, R67 ;  /* 0x000000ffff257224 */ /* 0x000fc400078e0043 */
[----:B------:R-:W-:Y:S01]  /*6870*/  IMAD.MOV.U32 R52, RZ, RZ, R48 ;  /* 0x000000ffff347224 */ /* 0x000fe200078e0030 */
[----:B------:R-:W-:Y:S01]  /*6880*/  MOV R48, R99 ;  /* 0x0000006300307202 */ /* 0x000fe20000000f00 */
[----:B------:R-:W-:Y:S02]  /*6890*/  IMAD.MOV.U32 R53, RZ, RZ, R49 ;  /* 0x000000ffff357224 */ /* 0x000fe400078e0031 */
[----:B------:R-:W-:Y:S01]  /*68a0*/  IMAD.MOV.U32 R49, RZ, RZ, R100 ;  /* 0x000000ffff317224 */ /* 0x000fe200078e0064 */
[----:B------:R-:W-:Y:S01]  /*68b0*/  HMMA.16816.F32.BF16 R68, R4, R8, R44 ;  /* 0x000000080444723c */ /* 0x000fe2000004182c */
[----:B------:R-:W-:-:S07]  /*68c0*/  IMAD.MOV.U32 R50, RZ, RZ, R101 ;  /* 0x000000ffff327224 */ /* 0x000fce00078e0065 */
[C---:B------:R-:W-:Y:S01]  /*68d0*/  HMMA.16816.F32.BF16 R64, R4.reuse, R10, R40 ;  /* 0x0000000a0440723c */ /* 0x040fe20000041828 */
[----:B------:R-:W2:Y:S06]  /*68e0*/  LDSM.16.MT88.4 R8, [R218+0x4900] ;  /* 0x00490000da08783b */ /* 0x000eac0000004200 */
[----:B------:R-:W-:Y:S01]  /*68f0*/  IMAD.MOV.U32 R41, RZ, RZ, R108 ;  /* 0x000000ffff297224 */ /* 0x000fe200078e006c */
[----:B------:R-:W-:Y:S01]  /*6900*/  HMMA.16816.F32.BF16 R104, R4, R22, R60 ;  /* 0x000000160468723c */ /* 0x000fe2000004183c */
[----:B------:R-:W-:Y:S01]  /*6910*/  MOV R42, R109 ;  /* 0x0000006d002a7202 */ /* 0x000fe20000000f00 */
[----:B------:R-:W-:Y:S01]  /*6920*/  IMAD.MOV.U32 R43, RZ, RZ, R110 ;  /* 0x000000ffff2b7224 */ /* 0x000fe200078e006e */
[----:B------:R-:W3:Y:S01]  /*6930*/  LDSM.16.MT88.4 R20, [R220+0x4900] ;  /* 0x00490000dc14783b */ /* 0x000ee20000004200 */
[----:B------:R-:W-:-:S04]  /*6940*/  IMAD.MOV.U32 R40, RZ, RZ, R103 ;  /* 0x000000ffff287224 */ /* 0x000fc800078e0067 */
[C---:B------:R-:W-:Y:S07]  /*6950*/  HMMA.16816.F32.BF16 R44, R4.reuse, R24, R32 ;  /* 0x00000018042c723c */ /* 0x040fee0000041820 */
[----:B------:R-:W-:Y:S01]  /*6960*/  IMAD.MOV.U32 R35, RZ, RZ, R111 ;  /* 0x000000ffff237224 */ /* 0x000fe200078e006f */
[----:B-1----:R-:W-:Y:S01]  /*6970*/  HMMA.16816.F32.BF16 R96, R4, R18, R136 ;  /* 0x000000120460723c */ /* 0x002fe20000041888 */
[----:B------:R-:W-:Y:S01]  /*6980*/  IMAD.MOV.U32 R24, RZ, RZ, R54 ;  /* 0x000000ffff187224 */ /* 0x000fe200078e0036 */
[----:B------:R-:W-:Y:S01]  /*6990*/  MOV R32, R56 ;  /* 0x0000003800207202 */ /* 0x000fe20000000f00 */
[----:B------:R-:W-:-:S02]  /*69a0*/  IMAD.MOV.U32 R25, RZ, RZ, R55 ;  /* 0x000000ffff197224 */ /* 0x000fc400078e0037 */
[----:B------:R-:W-:Y:S02]  /*69b0*/  IMAD.MOV.U32 R33, RZ, RZ, R204 ;  /* 0x000000ffff217224 */ /* 0x000fe400078e00cc */
[----:B------:R-:W-:Y:S01]  /*69c0*/  IMAD.MOV.U32 R34, RZ, RZ, R205 ;  /* 0x000000ffff227224 */ /* 0x000fe200078e00cd */
[C---:B------:R-:W-:Y:S01]  /*69d0*/  HMMA.16816.F32.BF16 R108, R4.reuse, R16, R132 ;  /* 0x00000010046c723c */ /* 0x040fe20000041884 */
[----:B------:R-:W1:Y:S01]  /*69e0*/  LDSM.16.MT88.4 R16, [R219+0x4900] ;  /* 0x00490000db10783b */ /* 0x000e620000004200 */
[----:B------:R-:W-:Y:S01]  /*69f0*/  MOV R205, R30 ;  /* 0x0000001e00cd7202 */ /* 0x000fe20000000f00 */
[----:B------:R-:W-:Y:S02]  /*6a00*/  IMAD.MOV.U32 R204, RZ, RZ, R31 ;  /* 0x000000ffffcc7224 */ /* 0x000fe400078e001f */
[----:B------:R-:W-:Y:S02]  /*6a10*/  IMAD.MOV.U32 R56, RZ, RZ, R28 ;  /* 0x000000ffff387224 */ /* 0x000fe400078e001c */
[----:B------:R-:W-:Y:S01]  /*6a20*/  IMAD.MOV.U32 R135, RZ, RZ, R43 ;  /* 0x000000ffff877224 */ /* 0x000fe200078e002b */
[C---:B------:R-:W-:Y:S07]  /*6a30*/  HMMA.16816.F32.BF16 R100, R4.reuse, R26, R128 ;  /* 0x0000001a0464723c */ /* 0x040fee0000041880 */
[----:B------:R-:W-:Y:S01]  /*6a40*/  IMAD.MOV.U32 R26, RZ, RZ, R52 ;  /* 0x000000ffff1a7224 */ /* 0x000fe200078e0034 */
[----:B------:R-:W-:Y:S01]  /*6a50*/  MOV R27, R53 ;  /* 0x00000035001b7202 */ /* 0x000fe20000000f00 */
[C---:B--2---:R-:W-:Y:S07]  /*6a60*/  HMMA.16816.F32.BF16 R60, R4.reuse, R8, R140 ;  /* 0x00000008043c723c */ /* 0x044fee000004188c */
[----:B------:R-:W-:Y:S01]  /*6a70*/  MOV R143, R35 ;  /* 0x00000023008f7202 */ /* 0x000fe20000000f00 */
[----:B------:R-:W-:Y:S01]  /*6a80*/  HMMA.16816.F32.BF16 R52, R4, R10, R144 ;  /* 0x0000000a0434723c */ /* 0x000fe20000041890 */
[----:B------:R-:W2:Y:S01]  /*6a90*/  LDSM.16.MT88.4 R8, [R217+0x7900] ;  /* 0x00790000d908783b */ /* 0x000ea20000004200 */
[----:B------:R-:W-:Y:S01]  /*6aa0*/  MOV R35, R29 ;  /* 0x0000001d00237202 */ /* 0x000fe20000000f00 */
[----:B------:R-:W-:Y:S01]  /*6ab0*/  IMAD.MOV.U32 R142, RZ, RZ, R40 ;  /* 0x000000ffff8e7224 */ /* 0x000fe200078e0028 */
[----:B------:R-:W-:Y:S01]  /*6ac0*/  MOV R140, R42 ;  /* 0x0000002a008c7202 */ /* 0x000fe20000000f00 */
[----:B------:R-:W4:Y:S01]  /*6ad0*/  LDSM.16.MT88.4 R28, [R218+0x7900] ;  /* 0x00790000da1c783b */ /* 0x000f220000004200 */
[----:B------:R-:W-:-:S02]  /*6ae0*/  IMAD.MOV.U32 R141, RZ, RZ, R41 ;  /* 0x000000ffff8d7224 */ /* 0x000fc400078e0029 */
[C---:B---3--:R-:W-:Y:S07]  /*6af0*/  HMMA.16816.F32.BF16 R128, R4.reuse, R22, R196 ;  /* 0x000000160480723c */ /* 0x048fee00000418c4 */
[----:B------:R-:W-:Y:S01]  /*6b00*/  IMAD.MOV.U32 R199, RZ, RZ, R135 ;  /* 0x000000ffffc77224 */ /* 0x000fe200078e0087 */
[----:B-1----:R-:W-:Y:S01]  /*6b10*/  HMMA.16816.F32.BF16 R136, R4, R18, R184 ;  /* 0x000000120488723c */ /* 0x002fe200000418b8 */
[----:B------:R-:W-:Y:S01]  /*6b20*/  IMAD.MOV.U32 R198, RZ, RZ, R26 ;  /* 0x000000ffffc67224 */ /* 0x000fe200078e001a */
[----:B------:R-:W-:Y:S01]  /*6b30*/  MOV R197, R27 ;  /* 0x0000001b00c57202 */ /* 0x000fe20000000f00 */
[----:B------:R-:W-:-:S04]  /*6b40*/  IMAD.MOV.U32 R196, RZ, RZ, R24 ;  /* 0x000000ffffc47224 */ /* 0x000fc800078e0018 */
[----:B------:R-:W-:Y:S01]  /*6b50*/  IMAD.MOV.U32 R187, RZ, RZ, R25 ;  /* 0x000000ffffbb7224 */ /* 0x000fe200078e0019 */
[C---:B------:R-:W-:Y:S01]  /*6b60*/  HMMA.16816.F32.BF16 R132, R4.reuse, R16, R188 ;  /* 0x000000100484723c */ /* 0x040fe200000418bc */
[----:B------:R-:W1:Y:S01]  /*6b70*/  LDSM.16.MT88.4 R16, [R220+0x7900] ;  /* 0x00790000dc10783b */ /* 0x000e620000004200 */
[----:B------:R-:W-:Y:S01]  /*6b80*/  MOV R186, R32 ;  /* 0x0000002000ba7202 */ /* 0x000fe20000000f00 */
[----:B------:R-:W-:Y:S02]  /*6b90*/  IMAD.MOV.U32 R184, RZ, RZ, R34 ;  /* 0x000000ffffb87224 */ /* 0x000fe400078e0022 */
[----:B------:R-:W3:Y:S01]  /*6ba0*/  LDSM.16.MT88.4 R24, [R217+0xa900] ;  /* 0x00a90000d918783b */ /* 0x000ee20000004200 */
[----:B------:R-:W-:Y:S02]  /*6bb0*/  IMAD.MOV.U32 R185, RZ, RZ, R33 ;  /* 0x000000ffffb97224 */ /* 0x000fe400078e0021 */
[C---:B------:R-:W-:Y:S01]  /*6bc0*/  HMMA.16816.F32.BF16 R40, R4.reuse, R20, R148 ;  /* 0x000000140428723c */ /* 0x040fe20000041894 */
[----:B------:R-:W-:Y:S07]  /*6bd0*/  LDSM.16.MT88.4 R20, [R218+0xa900] ;  /* 0x00a90000da14783b */ /* 0x000fee0000004200 */
[C---:B--2---:R-:W-:Y:S08]  /*6be0*/  HMMA.16816.F32.BF16 R144, R4.reuse, R8, R180 ;  /* 0x000000080490723c */ /* 0x044ff000000418b4 */
[C---:B------:R-:W-:Y:S01]  /*6bf0*/  HMMA.16816.F32.BF16 R148, R4.reuse, R10, R168 ;  /* 0x0000000a0494723c */ /* 0x040fe200000418a8 */
[----:B------:R-:W2:Y:S07]  /*6c00*/  LDSM.16.MT88.4 R8, [R219+0x7900] ;  /* 0x00790000db08783b */ /* 0x000eae0000004200 */
[C---:B----4-:R-:W-:Y:S07]  /*6c10*/  HMMA.16816.F32.BF16 R180, R4.reuse, R30, R192 ;  /* 0x0000001e04b4723c */ /* 0x050fee00000418c0 */
[----:B------:R-:W-:Y:S01]  /*6c20*/  IMAD.MOV.U32 R30, RZ, RZ, R57 ;  /* 0x000000ffff1e7224 */ /* 0x000fe200078e0039 */
[----:B-1----:R-:W-:Y:S01]  /*6c30*/  HMMA.16816.F32.BF16 R168, R4, R16, R176 ;  /* 0x0000001004a8723c */ /* 0x002fe200000418b0 */
[----:B------:R-:W-:Y:S01]  /*6c40*/  IMAD.MOV.U32 R192, RZ, RZ, R59 ;  /* 0x000000ffffc07224 */ /* 0x000fe200078e003b */
[----:B------:R-:W-:Y:S01]  /*6c50*/  MOV R194, R37 ;  /* 0x0000002500c27202 */ /* 0x000fe20000000f00 */
[----:B------:R-:W-:Y:S01]  /*6c60*/  IMAD.MOV.U32 R193, RZ, RZ, R36 ;  /* 0x000000ffffc17224 */ /* 0x000fe200078e0024 */
[----:B------:R-:W-:Y:S01]  /*6c70*/  MOV R31, R58 ;  /* 0x0000003a001f7202 */ /* 0x000fe20000000f00 */
[----:B------:R-:W-:-:S02]  /*6c80*/  IMAD.MOV.U32 R195, RZ, RZ, R38 ;  /* 0x000000ffffc37224 */ /* 0x000fc400078e0026 */
[----:B------:R-:W-:Y:S01]  /*6c90*/  IMAD.MOV.U32 R176, RZ, RZ, R39 ;  /* 0x000000ffffb07224 */ /* 0x000fe200078e0027 */
[----:B------:R-:W-:Y:S01]  /*6ca0*/  HMMA.16816.F32.BF16 R160, R4, R28, R160 ;  /* 0x0000001c04a0723c */ /* 0x000fe200000418a0 */
[----:B------:R-:W-:Y:S01]  /*6cb0*/  IMAD.MOV.U32 R178, RZ, RZ, R49 ;  /* 0x000000ffffb27224 */ /* 0x000fe200078e0031 */
[----:B------:R-:W-:Y:S01]  /*6cc0*/  MOV R177, R48 ;  /* 0x0000003000b17202 */ /* 0x000fe20000000f00 */
[----:B------:R-:W-:-:S04]  /*6cd0*/  IMAD.MOV.U32 R179, RZ, RZ, R50 ;  /* 0x000000ffffb37224 */ /* 0x000fc800078e0032 */
[----:B------:R-:W-:Y:S01]  /*6ce0*/  IMAD.MOV.U32 R28, RZ, RZ, R56 ;  /* 0x000000ffff1c7224 */ /* 0x000fe200078e0038 */
[C---:B------:R-:W-:Y:S01]  /*6cf0*/  HMMA.16816.F32.BF16 R188, R4.reuse, R18, R164 ;  /* 0x0000001204bc723c */ /* 0x040fe200000418a4 */
[----:B------:R-:W-:Y:S01]  /*6d00*/  MOV R29, R35 ;  /* 0x00000023001d7202 */ /* 0x000fe20000000f00 */
[----:B------:R-:W1:Y:S05]  /*6d10*/  LDSM.16.MT88.4 R16, [R220+0xa900] ;  /* 0x00a90000dc10783b */ /* 0x000e6a0000004200 */
[----:B------:R-:W-:Y:S01]  /*6d20*/  IMAD.MOV.U32 R166, RZ, RZ, R176 ;  /* 0x000000ffffa67224 */ /* 0x000fe200078e00b0 */
[----:B------:R-:W-:Y:S01]  /*6d30*/  MOV R167, R51 ;  /* 0x0000003300a77202 */ /* 0x000fe20000000f00 */
[----:B------:R-:W-:Y:S01]  /*6d40*/  IMAD.MOV.U32 R176, RZ, RZ, R178 ;  /* 0x000000ffffb07224 */ /* 0x000fe200078e00b2 */
[----:B------:R-:W-:Y:S01]  /*6d50*/  MOV R178, R30 ;  /* 0x0000001e00b27202 */ /* 0x000fe20000000f00 */
[----:B------:R-:W-:Y:S01]  /*6d60*/  IMAD.MOV.U32 R30, RZ, RZ, R192 ;  /* 0x000000ffff1e7224 */ /* 0x000fe200078e00c0 */
[----:B---3--:R-:W-:Y:S01]  /*6d70*/  HMMA.16816.F32.BF16 R120, R4, R24, R120 ;  /* 0x000000180478723c */ /* 0x008fe20000041878 */
[----:B------:R-:W-:Y:S01]  /*6d80*/  IMAD.MOV.U32 R192, RZ, RZ, R194 ;  /* 0x000000ffffc07224 */ /* 0x000fe200078e00c2 */
[----:B------:R-:W-:Y:S01]  /*6d90*/  MOV R194, R28 ;  /* 0x0000001c00c27202 */ /* 0x000fe20000000f00 */
[----:B------:R-:W-:-:S02]  /*6da0*/  IMAD.MOV.U32 R28, RZ, RZ, R184 ;  /* 0x000000ffff1c7224 */ /* 0x000fc400078e00b8 */
[----:B------:R-:W-:Y:S01]  /*6db0*/  IMAD.MOV.U32 R184, RZ, RZ, R186 ;  /* 0x000000ffffb87224 */ /* 0x000fe200078e00ba */
[----:B------:R-:W-:Y:S01]  /*6dc0*/  MOV R186, R196 ;  /* 0x000000c400ba7202 */ /* 0x000fe20000000f00 */
[----:B------:R-:W-:Y:S01]  /*6dd0*/  IMAD.MOV.U32 R165, RZ, RZ, R167 ;  /* 0x000000ffffa57224 */ /* 0x000fe200078e00a7 */
[----:B------:R-:W-:Y:S01]  /*6de0*/  MOV R167, R177 ;  /* 0x000000b100a77202 */ /* 0x000fe20000000f00 */
[----:B------:R-:W-:Y:S01]  /*6df0*/  IMAD.MOV.U32 R196, RZ, RZ, R198 ;  /* 0x000000ffffc47224 */ /* 0x000fe200078e00c6 */
[C---:B--2---:R-:W-:Y:S01]  /*6e00*/  HMMA.16816.F32.BF16 R156, R4.reuse, R8, R156 ;  /* 0x00000008049c723c */ /* 0x044fe2000004189c */
[----:B------:R-:W-:Y:S01]  /*6e10*/  IMAD.MOV.U32 R198, RZ, RZ, R140 ;  /* 0x000000ffffc67224 */ /* 0x000fe200078e008c */
[----:B------:R-:W-:Y:S01]  /*6e20*/  MOV R140, R142 ;  /* 0x0000008e008c7202 */ /* 0x000fe20000000f00 */
[----:B------:R-:W-:Y:S02]  /*6e30*/  IMAD.MOV.U32 R177, RZ, RZ, R179 ;  /* 0x000000ffffb17224 */ /* 0x000fe400078e00b3 */
[----:B------:R-:W-:Y:S01]  /*6e40*/  IMAD.MOV.U32 R179, RZ, RZ, R31 ;  /* 0x000000ffffb37224 */ /* 0x000fe200078e001f */
[----:B------:R-:W-:Y:S01]  /*6e50*/  MOV R31, R193 ;  /* 0x000000c1001f7202 */ /* 0x000fe20000000f00 */
[----:B------:R-:W-:Y:S01]  /*6e60*/  IMAD.MOV.U32 R142, RZ, RZ, R174 ;  /* 0x000000ffff8e7224 */ /* 0x000fe200078e00ae */
[C---:B------:R-:W-:Y:S01]  /*6e70*/  HMMA.16816.F32.BF16 R124, R4.reuse, R10, R124 ;  /* 0x0000000a047c723c */ /* 0x040fe2000004187c */
[----:B------:R2:W-:Y:S01]  /*6e80*/  MUFU.EX2 R174, R0 ;  /* 0x0000000000ae7308 */ /* 0x0005e20000000800 */
[----:B------:R-:W-:Y:S01]  /*6e90*/  IMAD.MOV.U32 R193, RZ, RZ, R195 ;  /* 0x000000ffffc17224 */ /* 0x000fe200078e00c3 */
[----:B------:R-:W3:Y:S01]  /*6ea0*/  LDSM.16.MT88.4 R8, [R219+0xa900] ;  /* 0x00a90000db08783b */ /* 0x000ee20000004200 */
[----:B------:R-:W-:Y:S01]  /*6eb0*/  IMAD.MOV.U32 R195, RZ, RZ, R29 ;  /* 0x000000ffffc37224 */ /* 0x000fe200078e001d */
[----:B------:R-:W-:Y:S01]  /*6ec0*/  MOV R29, R185 ;  /* 0x000000b9001d7202 */ /* 0x000fe20000000f00 */
[----:B------:R-:W-:Y:S01]  /*6ed0*/  IMAD.MOV.U32 R164, RZ, RZ, R166 ;  /* 0x000000ffffa47224 */ /* 0x000fe200078e00a6 */
[----:B------:R-:W-:Y:S01]  /*6ee0*/  MOV R166, R176 ;  /* 0x000000b000a67202 */ /* 0x000fe20000000f00 */
[----:B------:R-:W-:Y:S01]  /*6ef0*/  IMAD.MOV.U32 R185, RZ, RZ, R187 ;  /* 0x000000ffffb97224 */ /* 0x000fe200078e00bb */
[----:B------:R-:W-:Y:S01]  /*6f00*/  HMMA.16816.F32.BF16 R116, R4, R20, R116 ;  /* 0x000000140474723c */ /* 0x000fe20000041874 */
[----:B------:R-:W-:-:S02]  /*6f10*/  IMAD.MOV.U32 R176, RZ, RZ, R178 ;  /* 0x000000ffffb07224 */ /* 0x000fc400078e00b2 */
[----:B------:R-:W-:Y:S01]  /*6f20*/  IMAD.MOV.U32 R187, RZ, RZ, R197 ;  /* 0x000000ffffbb7224 */ /* 0x000fe200078e00c5 */
[----:B------:R-:W-:Y:S01]  /*6f30*/  MOV R197, R199 ;  /* 0x000000c700c57202 */ /* 0x000fe20000000f00 */
[----:B--2---:R-:W-:-:S03]  /*6f40*/  FFMA.FTZ R0, R165, c[0x0][0x2d0], -R13 ;  /* 0x0000b400a5007a23 */ /* 0x004fc6000001080d */
[C---:B-1----:R-:W-:Y:S01]  /*6f50*/  HMMA.16816.F32.BF16 R56, R4.reuse, R16, R92 ;  /* 0x000000100438723c */ /* 0x042fe2000004185c */
[----:B------:R-:W-:Y:S02]  /*6f60*/  IMAD.MOV.U32 R165, RZ, RZ, R167 ;  /* 0x000000ffffa57224 */ /* 0x000fe400078e00a7 */
[----:B------:R-:W-:Y:S01]  /*6f70*/  IMAD.MOV.U32 R167, RZ, RZ, R177 ;  /* 0x000000ffffa77224 */ /* 0x000fe200078e00b1 */
[----:B------:R-:W-:Y:S01]  /*6f80*/  MOV R177, R179 ;  /* 0x000000b300b17202 */ /* 0x000fe20000000f00 */
[----:B------:R-:W-:Y:S02]  /*6f90*/  IMAD.MOV.U32 R179, RZ, RZ, R31 ;  /* 0x000000ffffb37224 */ /* 0x000fe400078e001f */
        /* <DEDUP_REMOVED lines=8> */
[----:B------:R-:W-:Y:S01]  /*7020*/  IMAD.MOV.U32 R192, RZ, RZ, R194 ;  /* 0x000000ffffc07224 */ /* 0x000fe200078e00c2 */
[----:B------:R-:W1:Y:S01]  /*7030*/  LDSM.16.MT88.4 R16, [R218+0x2100] ;  /* 0x00210000da10783b */ /* 0x000e620000004200 */
[----:B------:R-:W-:Y:S01]  /*7040*/  IMAD.MOV.U32 R186, RZ, RZ, R196 ;  /* 0x000000ffffba7224 */ /* 0x000fe200078e00c4 */
[----:B------:R-:W-:Y:S01]  /*7050*/  MOV R196, R198 ;  /* 0x000000c600c47202 */ /* 0x000fe20000000f00 */
[----:B------:R-:W-:Y:S01]  /*7060*/  IMAD.MOV.U32 R199, RZ, RZ, R141 ;  /* 0x000000ffffc77224 */ /* 0x000fe200078e008d */
[----:B------:R2:W4:Y:S01]  /*7070*/  MUFU.EX2 R198, R0 ;  /* 0x0000000000c67308 */ /* 0x0005220000000800 */
[----:B------:R-:W-:Y:S01]  /*7080*/  IMAD.MOV.U32 R194, RZ, RZ, R28 ;  /* 0x000000ffffc27224 */ /* 0x000fe200078e001c */
[----:B------:R-:W-:Y:S01]  /*7090*/  HMMA.16816.F32.BF16 R112, R4, R22, R112 ;  /* 0x000000160470723c */ /* 0x000fe20000041870 */
[----:B------:R-:W-:Y:S01]  /*70a0*/  IMAD.MOV.U32 R28, RZ, RZ, R185 ;  /* 0x000000ffff1c7224 */ /* 0x000fe200078e00b9 */
[----:B------:R-:W-:Y:S01]  /*70b0*/  MOV R185, R187 ;  /* 0x000000bb00b97202 */ /* 0x000fe20000000f00 */
[----:B------:R-:W-:Y:S01]  /*70c0*/  IMAD.MOV.U32 R25, RZ, RZ, R165 ;  /* 0x000000ffff197224 */ /* 0x000fe200078e00a5 */
[----:B------:R-:W-:Y:S01]  /*70d0*/  LDSM.16.MT88.4 R20, [R217+0x2100] ;  /* 0x00210000d914783b */ /* 0x000fe20000004200 */
[----:B------:R-:W-:-:S02]  /*70e0*/  IMAD.MOV.U32 R187, RZ, RZ, R197 ;  /* 0x000000ffffbb7224 */ /* 0x000fc400078e00c5 */
[----:B------:R-:W-:Y:S01]  /*70f0*/  IMAD.MOV.U32 R165, RZ, RZ, R167 ;  /* 0x000000ffffa57224 */ /* 0x000fe200078e00a7 */
[----:B------:R-:W-:Y:S01]  /*7100*/  MOV R167, R177 ;  /* 0x000000b100a77202 */ /* 0x000fe20000000f00 */
[----:B------:R-:W-:Y:S01]  /*7110*/  IMAD.MOV.U32 R141, RZ, RZ, R143 ;  /* 0x000000ffff8d7224 */ /* 0x000fe200078e008f */
[----:B------:R-:W-:Y:S01]  /*7120*/  MOV R143, R223 ;  /* 0x000000df008f7202 */ /* 0x000fe20000000f00 */
[----:B------:R-:W-:Y:S01]  /*7130*/  IMAD.MOV.U32 R197, RZ, RZ, R199 ;  /* 0x000000ffffc57224 */ /* 0x000fe200078e00c7 */
[C---:B---3--:R-:W-:Y:S01]  /*7140*/  HMMA.16816.F32.BF16 R36, R4.reuse, R8, R84 ;  /* 0x000000080424723c */ /* 0x048fe20000041854 */
[----:B--2---:R-:W-:Y:S01]  /*7150*/  FFMA.FTZ R0, R164, c[0x0][0x2d0], -R13 ;  /* 0x0000b400a4007a23 */ /* 0x004fe2000001080d */
[----:B------:R-:W-:Y:S01]  /*7160*/  MOV R164, R166 ;  /* 0x000000a600a47202 */ /* 0x000fe20000000f00 */
[----:B------:R-:W-:Y:S01]  /*7170*/  IMAD.MOV.U32 R166, RZ, RZ, R176 ;  /* 0x000000ffffa67224 */ /* 0x000fe200078e00b0 */
[----:B------:R-:W-:Y:S01]  /*7180*/  UIMAD.WIDE.U32 UR26, UR10, UR4, URZ ;  /* 0x000000040a1a72a5 */ /* 0x000fe2000f8e003f */
[----:B------:R-:W-:Y:S01]  /*7190*/  IMAD.MOV.U32 R199, RZ, RZ, R140 ;  /* 0x000000ffffc77224 */ /* 0x000fe200078e008c */
[----:B------:R2:W5:Y:S01]  /*71a0*/  LDL.LU R223, [R1+0x84] ;  /* 0x0000840001df7983 */ /* 0x0005620000300800 */
[----:B------:R-:W-:Y:S01]  /*71b0*/  IMAD.MOV.U32 R176, RZ, RZ, R178 ;  /* 0x000000ffffb07224 */ /* 0x000fe200078e00b2 */
[----:B------:R-:W-:Y:S01]  /*71c0*/  MOV R178, R30 ;  /* 0x0000001e00b27202 */ /* 0x000fe20000000f00 */
[----:B------:R-:W-:Y:S01]  /*71d0*/  IMAD.MOV.U32 R177, RZ, RZ, R179 ;  /* 0x000000ffffb17224 */ /* 0x000fe200078e00b3 */
        /* <DEDUP_REMOVED lines=8> */
[----:B------:R-:W3:Y:S01]  /*7260*/  LDSM.16.MT88.4 R8, [R220+0x2100] ;  /* 0x00210000dc08783b */ /* 0x000ee20000004200 */
[----:B------:R-:W-:Y:S01]  /*7270*/  IMAD.MOV.U32 R195, RZ, RZ, R196 ;  /* 0x000000ffffc37224 */ /* 0x000fe200078e00c4 */
[----:B------:R-:W-:Y:S01]  /*7280*/  MOV R196, R199 ;  /* 0x000000c700c47202 */ /* 0x000fe20000000f00 */
[----:B------:R-:W-:Y:S01]  /*7290*/  IMAD.MOV.U32 R141, RZ, RZ, R142 ;  /* 0x000000ffff8d7224 */ /* 0x000fe200078e008e */
[----:B------:R1:W-:Y:S01]  /*72a0*/  MUFU.EX2 R199, R0 ;  /* 0x0000000000c77308 */ /* 0x0003e20000000800 */
[----:B------:R-:W-:Y:S01]  /*72b0*/  IMAD.MOV.U32 R184, RZ, RZ, R185 ;  /* 0x000000ffffb87224 */ /* 0x000fe200078e00b9 */
[----:B------:R-:W-:Y:S01]  /*72c0*/  HMMA.16816.F32.BF16 R152, R4, R26, R152 ;  /* 0x0000001a0498723c */ /* 0x000fe20000041898 */
[----:B------:R-:W-:Y:S01]  /*72d0*/  IMAD.MOV.U32 R142, RZ, RZ, R143 ;  /* 0x000000ffff8e7224 */ /* 0x000fe200078e008f */
[----:B------:R-:W-:Y:S01]  /*72e0*/  MOV R143, R2 ;  /* 0x00000002008f7202 */ /* 0x000fe20000000f00 */
[----:B------:R-:W-:Y:S01]  /*72f0*/  IMAD.MOV.U32 R185, RZ, RZ, R186 ;  /* 0x000000ffffb97224 */ /* 0x000fe200078e00ba */
[----:B------:R-:W-:Y:S01]  /*7300*/  MOV R186, R187 ;  /* 0x000000bb00ba7202 */ /* 0x000fe20000000f00 */
[----:B------:R-:W-:-:S02]  /*7310*/  IMAD.MOV.U32 R187, RZ, RZ, R197 ;  /* 0x000000ffffbb7224 */ /* 0x000fc400078e00c5 */
[----:B------:R-:W-:Y:S02]  /*7320*/  IMAD.MOV.U32 R2, RZ, RZ, R222 ;  /* 0x000000ffff027224 */ /* 0x000fe400078e00de */
[----:B------:R-:W-:Y:S02]  /*7330*/  IMAD.MOV.U32 R197, RZ, RZ, R140 ;  /* 0x000000ffffc57224 */ /* 0x000fe400078e008c */
[----:B-1----:R-:W-:Y:S01]  /*7340*/  FFMA.FTZ R0, R25, c[0x0][0x2d0], -R13 ;  /* 0x0000b40019007a23 */ /* 0x002fe2000001080d */
[----:B------:R-:W-:Y:S01]  /*7350*/  MOV R25, R165 ;  /* 0x000000a500197202 */ /* 0x000fe20000000f00 */
[----:B------:R-:W-:Y:S02]  /*7360*/  IMAD.MOV.U32 R165, RZ, RZ, R167 ;  /* 0x000000ffffa57224 */ /* 0x000fe400078e00a7 */
[----:B------:R-:W-:Y:S01]  /*7370*/  IMAD.MOV.U32 R24, RZ, RZ, R164 ;  /* 0x000000ffff187224 */ /* 0x000fe200078e00a4 */
[----:B----4-:R-:W-:Y:S01]  /*7380*/  F2FP.BF16.PACK_AB R4, R198, R174 ;  /* 0x000000aec604723e */ /* 0x010fe200000010ff */
[----:B------:R-:W-:Y:S01]  /*7390*/  IMAD.MOV.U32 R140, RZ, RZ, R141 ;  /* 0x000000ffff8c7224 */ /* 0x000fe200078e008d */
[----:B------:R-:W-:Y:S01]  /*73a0*/  MOV R141, R142 ;  /* 0x0000008e008d7202 */ /* 0x000fe20000000f00 */
[----:B------:R-:W-:Y:S01]  /*73b0*/  IMAD.MOV.U32 R167, RZ, RZ, R177 ;  /* 0x000000ffffa77224 */ /* 0x000fe200078e00b1 */
[----:B------:R-:W-:Y:S01]  /*73c0*/  MOV R177, R179 ;  /* 0x000000b300b17202 */ /* 0x000fe20000000f00 */
[----:B------:R-:W-:Y:S01]  /*73d0*/  IMAD.MOV.U32 R142, RZ, RZ, R143 ;  /* 0x000000ffff8e7224 */ /* 0x000fe200078e008f */
[----:B------:R-:W-:Y:S01]  /*73e0*/  @UP1 UMOV UR15, UR27 ;  /* 0x0000001b000f1c82 */ /* 0x000fe20008000000 */
[----:B------:R-:W-:Y:S01]  /*73f0*/  IMAD.MOV.U32 R179, RZ, RZ, R31 ;  /* 0x000000ffffb37224 */ /* 0x000fe200078e001f */
[----:B------:R2:W5:Y:S01]  /*7400*/  LDL.LU R222, [R1+0x80] ;  /* 0x0000800001de7983 */ /* 0x0005620000300800 */
[----:B------:R-:W-:Y:S01]  /*7410*/  IMAD.MOV.U32 R143, RZ, RZ, R2 ;  /* 0x000000ffff8f7224 */ /* 0x000fe200078e0002 */
[----:B------:R-:W-:Y:S01]  /*7420*/  MOV R2, R175 ;  /* 0x000000af00027202 */ /* 0x000fe20000000f00 */
[----:B------:R-:W-:Y:S01]  /*7430*/  IMAD.MOV.U32 R31, RZ, RZ, R193 ;  /* 0x000000ffff1f7224 */ /* 0x000fe200078e00c1 */
[----:B------:R-:W-:-:S02]  /*7440*/  MOV R193, R195 ;  /* 0x000000c300c17202 */ /* 0x000fc40000000f00 */
[----:B------:R-:W-:Y:S02]  /*7450*/  MOV R195, R196 ;  /* 0x000000c400c37202 */ /* 0x000fe40000000f00 */
[----:B------:R-:W-:Y:S02]  /*7460*/  MOV R196, R140 ;  /* 0x0000008c00c47202 */ /* 0x000fe40000000f00 */
[----:B------:R-:W-:Y:S01]  /*7470*/  MOV R140, R142 ;  /* 0x0000008e008c7202 */ /* 0x000fe20000000f00 */
[----:B------:R-:W-:Y:S01]  /*7480*/  IMAD.MOV.U32 R164, RZ, RZ, R166 ;  /* 0x000000ffffa47224 */ /* 0x000fe200078e00a6 */
[----:B------:R-:W-:Y:S02]  /*7490*/  MOV R142, R2 ;  /* 0x00000002008e7202 */ /* 0x000fe40000000f00 */
[----:B------:R-:W-:Y:S02]  /*74a0*/  MOV R2, R205 ;  /* 0x000000cd00027202 */ /* 0x000fe40000000f00 */
[----:B------:R-:W-:Y:S01]  /*74b0*/  MOV R166, R176 ;  /* 0x000000b000a67202 */ /* 0x000fe20000000f00 */
[----:B------:R1:W4:Y:S01]  /*74c0*/  MUFU.EX2 R205, R0 ;  /* 0x0000000000cd7308 */ /* 0x0003220000000800 */
[----:B------:R-:W-:-:S02]  /*74d0*/  IMAD.MOV.U32 R176, RZ, RZ, R178 ;  /* 0x000000ffffb07224 */ /* 0x000fc400078e00b2 */
[----:B------:R-:W-:Y:S01]  /*74e0*/  IMAD.MOV.U32 R178, RZ, RZ, R30 ;  /* 0x000000ffffb27224 */ /* 0x000fe200078e001e */
[----:B------:R-:W-:Y:S01]  /*74f0*/  MOV R30, R192 ;  /* 0x000000c0001e7202 */ /* 0x000fe20000000f00 */
[----:B------:R-:W-:Y:S02]  /*7500*/  IMAD.MOV.U32 R192, RZ, RZ, R194 ;  /* 0x000000ffffc07224 */ /* 0x000fe400078e00c2 */
[----:B-1----:R-:W-:Y:S01]  /*7510*/  FFMA.FTZ R0, R24, c[0x0][0x2d0], -R12 ;  /* 0x0000b40018007a23 */ /* 0x002fe2000001080c */
        /* <DEDUP_REMOVED lines=9> */
[----:B------:R-:W-:-:S02]  /*75b0*/  IMAD.MOV.U32 R194, RZ, RZ, R187 ;  /* 0x000000ffffc27224 */ /* 0x000fc400078e00bb */
[----:B------:R-:W-:Y:S01]  /*75c0*/  IMAD.MOV.U32 R179, RZ, RZ, R30 ;  /* 0x000000ffffb37224 */ /* 0x000fe200078e001e */
[----:B------:R-:W-:Y:S01]  /*75d0*/  MOV R30, R31 ;  /* 0x0000001f001e7202 */ /* 0x000fe20000000f00 */
        /* <DEDUP_REMOVED lines=18> */
[----:B----4-:R-:W-:Y:S01]  /*7700*/  F2FP.BF16.PACK_AB R6, R205, R199 ;  /* 0x000000c7cd06723e */ /* 0x010fe200000010ff */
[----:B------:R-:W-:Y:S01]  /*7710*/  IMAD.MOV.U32 R140, RZ, RZ, R141 ;  /* 0x000000ffff8c7224 */ /* 0x000fe200078e008d */
[----:B------:R-:W-:Y:S01]  /*7720*/  MOV R141, R142 ;  /* 0x0000008e008d7202 */ /* 0x000fe20000000f00 */
[----:B------:R-:W-:Y:S01]  /*7730*/  IMAD.MOV.U32 R142, RZ, RZ, R143 ;  /* 0x000000ffff8e7224 */ /* 0x000fe200078e008f */
[----:B------:R-:W-:Y:S01]  /*7740*/  MOV R143, R2 ;  /* 0x00000002008f7202 */ /* 0x000fe20000000f00 */
[----:B------:R-:W-:-:S02]  /*7750*/  IMAD.MOV.U32 R2, RZ, RZ, R175 ;  /* 0x000000ffff027224 */ /* 0x000fc400078e00af */
[----:B------:R-:W-:Y:S01]  /*7760*/  IMAD.MOV.U32 R93, RZ, RZ, R164 ;  /* 0x000000ffff5d7224 */ /* 0x000fe200078e00a4 */
[----:B------:R1:W-:Y:S01]  /*7770*/  MUFU.EX2 R175, R0 ;  /* 0x0000000000af7308 */ /* 0x0003e20000000800 */
[----:B------:R-:W-:Y:S01]  /*7780*/  MOV R165, R196 ;  /* 0x000000c400a57202 */ /* 0x000fe20000000f00 */
[----:B------:R-:W-:Y:S01]  /*7790*/  IMAD.MOV.U32 R86, RZ, RZ, R30 ;  /* 0x000000ffff567224 */ /* 0x000fe200078e001e */
[----:B------:R-:W-:Y:S01]  /*77a0*/  MOV R166, R2 ;  /* 0x0000000200a67202 */ /* 0x000fe20000000f00 */
[----:B------:R-:W-:Y:S01]  /*77b0*/  FFMA.FTZ R2, R215, c[0x0][0x2d0], -R12 ;  /* 0x0000b400d7027a23 */ /* 0x000fe2000001080c */
[----:B------:R-:W-:Y:S01]  /*77c0*/  MOV R94, R25 ;  /* 0x00000019005e7202 */ /* 0x000fe20000000f00 */
[----:B------:R-:W-:Y:S01]  /*77d0*/  IMAD.MOV.U32 R31, RZ, RZ, R192 ;  /* 0x000000ffff1f7224 */ /* 0x000fe200078e00c0 */
[----:B------:R-:W-:Y:S01]  /*77e0*/  MOV R95, R177 ;  /* 0x000000b1005f7202 */ /* 0x000fe20000000f00 */
[----:B------:R-:W-:Y:S01]  /*77f0*/  IMAD.MOV.U32 R192, RZ, RZ, R197 ;  /* 0x000000ffffc07224 */ /* 0x000fe200078e00c5 */
[----:B------:R-:W-:Y:S01]  /*7800*/  MOV R87, R179 ;  /* 0x000000b300577202 */ /* 0x000fe20000000f00 */
[----:B------:R-:W-:Y:S01]  /*7810*/  IMAD.MOV.U32 R89, RZ, RZ, R176 ;  /* 0x000000ffff597224 */ /* 0x000fe200078e00b0 */
[----:B------:R-:W-:Y:S01]  /*7820*/  @UP1 USHF.R.U32.HI UR11, URZ, UR5, UR15 ;  /* 0x000000053f0b1299 */ /* 0x000fe2000801160f */
[----:B------:R-:W-:Y:S01]  /*7830*/  IMAD.MOV.U32 R88, RZ, RZ, R178 ;  /* 0x000000ffff587224 */ /* 0x000fe200078e00b2 */
[----:B------:R2:W5:Y:S01]  /*7840*/  LDL.LU R221, [R1+0x7c] ;  /* 0x00007c0001dd7983 */ /* 0x0005620000300800 */
[----:B-1----:R-:W-:Y:S01]  /*7850*/  FFMA.FTZ R0, R24, c[0x0][0x2d0], -R12 ;  /* 0x0000b40018007a23 */ /* 0x002fe2000001080c */
[----:B------:R-:W-:Y:S01]  /*7860*/  MUFU.EX2 R197, R2 ;  /* 0x0000000200c57308 */ /* 0x000fe20000000800 */
[----:B------:R-:W-:Y:S01]  /*7870*/  IMAD.MOV.U32 R167, RZ, RZ, R204 ;  /* 0x000000ffffa77224 */ /* 0x000fe200078e00cc */
[----:B------:R-:W-:Y:S01]  /*7880*/  MOV R30, R193 ;  /* 0x000000c1001e7202 */ /* 0x000fe20000000f00 */
[----:B------:R-:W-:Y:S01]  /*7890*/  IMAD.MOV.U32 R79, RZ, RZ, R194 ;  /* 0x000000ffff4f7224 */ /* 0x000fe200078e00c2 */
[----:B------:R-:W-:Y:S01]  /*78a0*/  MOV R84, R195 ;  /* 0x000000c300547202 */ /* 0x000fe20000000f00 */
[----:B------:R-:W-:Y:S01]  /*78b0*/  IMAD.MOV.U32 R164, RZ, RZ, R187 ;  /* 0x000000ffffa47224 */ /* 0x000fe200078e00bb */
[----:B------:R-:W1:Y:S02]  /*78c0*/  LDSM.16.MT88.4 R24, [R219+0x2100] ;  /* 0x00210000db18783b */ /* 0x000e640000004200 */
[----:B------:R4:W2:Y:S01]  /*78d0*/  MUFU.EX2 R196, R0 ;  /* 0x0000000000c47308 */ /* 0x0008a20000000800 */
[----:B------:R-:W-:Y:S01]  /*78e0*/  UIADD3 UR11, UR11, UR7, -UR13 ;  /* 0x000000070b0b7290 */ /* 0x000fe2000fffe80d */
[----:B------:R1:W5:Y:S01]  /*78f0*/  LDL.LU R216, [R1+0x78] ;  /* 0x0000780001d87983 */ /* 0x0003620000300800 */
[----:B----4-:R-:W-:-:S05]  /*7900*/  FFMA.FTZ R0, R214, c[0x0][0x2d0], -R12 ;  /* 0x0000b400d6007a23 */ /* 0x010fca000001080c */
[----:B------:R-:W4:Y:S01]  /*7910*/  MUFU.EX2 R204, R0 ;  /* 0x0000000000cc7308 */ /* 0x000f220000000800 */
[----:B--2---:R-:W-:Y:S01]  /*7920*/  F2FP.BF16.PACK_AB R5, R196, R175 ;  /* 0x000000afc405723e */ /* 0x004fe200000010ff */
[----:B------:R-:W-:Y:S01]  /*7930*/  IMAD.MOV.U32 R194, RZ, RZ, R141 ;  /* 0x000000ffffc27224 */ /* 0x000fe200078e008d */
[----:B------:R-:W-:Y:S01]  /*7940*/  MOV R193, R140 ;  /* 0x0000008c00c17202 */ /* 0x000fe20000000f00 */
[----:B------:R-:W-:Y:S01]  /*7950*/  IMAD.MOV.U32 R187, RZ, RZ, R143 ;  /* 0x000000ffffbb7224 */ /* 0x000fe200078e008f */
[----:B------:R-:W-:Y:S02]  /*7960*/  MOV R195, R142 ;  /* 0x0000008e00c37202 */ /* 0x000fe40000000f00 */
[----:B----4-:R-:W-:-:S07]  /*7970*/  F2FP.BF16.PACK_AB R7, R204, R197 ;  /* 0x000000c5cc07723e */ /* 0x010fce00000010ff */
[C---:B------:R-:W-:Y:S08]  /*7980*/  HMMA.16816.F32.BF16 R80, R4.reuse, R16, R80 ;  /* 0x000000100450723c */ /* 0x040ff00000041850 */
[C---:B------:R-:W-:Y:S01]  /*7990*/  HMMA.16816.F32.BF16 R72, R4.reuse, R18, R72 ;  /* 0x000000120448723c */ /* 0x040fe20000041848 */
[----:B------:R-:W2:Y:S07]  /*79a0*/  LDSM.16.MT88.4 R16, [R217+0x5100] ;  /* 0x00510000d910783b */ /* 0x000eae0000004200 */
[C---:B---3--:R-:W-:Y:S08]  /*79b0*/  HMMA.16816.F32.BF16 R140, R4.reuse, R8, R68 ;  /* 0x00000008048c723c */ /* 0x048ff00000041844 */
[C---:B------:R-:W-:Y:S01]  /*79c0*/  HMMA.16816.F32.BF16 R68, R4.reuse, R10, R64 ;  /* 0x0000000a0444723c */ /* 0x040fe20000041840 */
[----:B------:R-:W3:Y:S07]  /*79d0*/  LDSM.16.MT88.4 R8, [R218+0x5100] ;  /* 0x00510000da08783b */ /* 0x000eee0000004200 */
[C---:B------:R-:W-:Y:S08]  /*79e0*/  HMMA.16816.F32.BF16 R176, R4.reuse, R20, R200 ;  /* 0x0000001404b0723c */ /* 0x040ff000000418c8 */
[----:B------:R-:W-:Y:S01]  /*79f0*/  HMMA.16816.F32.BF16 R104, R4, R22, R104 ;  /* 0x000000160468723c */ /* 0x000fe20000041868 */
[----:B------:R-:W4:Y:S01]  /*7a00*/  LDSM.16.MT88.4 R20, [R220+0x5100] ;  /* 0x00510000dc14783b */ /* 0x000f220000004200 */
[----:B------:R-:W-:Y:S01]  /*7a10*/  MOV R2, R192 ;  /* 0x000000c000027202 */ /* 0x000fe20000000f00 */
[----:B------:R-:W-:Y:S01]  /*7a20*/  IMAD.MOV.U32 R214, RZ, RZ, R193 ;  /* 0x000000ffffd67224 */ /* 0x000fe200078e00c1 */
[----:B------:R-:W-:Y:S01]  /*7a30*/  MOV R215, R194 ;  /* 0x000000c200d77202 */ /* 0x000fe20000000f00 */
[----:B------:R-:W-:-:S03]  /*7a40*/  IMAD.MOV.U32 R0, RZ, RZ, R195 ;  /* 0x000000ffff007224 */ /* 0x000fc600078e00c3 */
[C---:B-1----:R-:W-:Y:S07]  /*7a50*/  HMMA.16816.F32.BF16 R64, R4.reuse, R26, R100 ;  /* 0x0000001a0440723c */ /* 0x042fee0000041864 */
[----:B------:R-:W-:Y:S01]  /*7a60*/  MOV R27, R164 ;  /* 0x000000a4001b7202 */ /* 0x000fe20000000f00 */
[----:B--2---:R-:W-:Y:S01]  /*7a70*/  HMMA.16816.F32.BF16 R192, R4, R16, R108 ;  /* 0x0000001004c0723c */ /* 0x004fe2000004186c */
[----:B------:R-:W-:-:S06]  /*7a80*/  IMAD.MOV.U32 R26, RZ, RZ, R165 ;  /* 0x000000ffff1a7224 */ /* 0x000fcc00078e00a5 */
[----:B------:R-:W-:Y:S01]  /*7a90*/  MOV R108, R166 ;  /* 0x000000a6006c7202 */ /* 0x000fe20000000f00 */
[C---:B------:R-:W-:Y:S01]  /*7aa0*/  HMMA.16816.F32.BF16 R96, R4.reuse, R18, R96 ;  /* 0x000000120460723c */ /* 0x040fe20000041860 */
[----:B------:R-:W-:Y:S01]  /*7ab0*/  IMAD.MOV.U32 R109, RZ, RZ, R167 ;  /* 0x000000ffff6d7224 */ /* 0x000fe200078e00a7 */
[----:B------:R-:W1:Y:S06]  /*7ac0*/  LDSM.16.MT88.4 R16, [R219+0x5100] ;  /* 0x00510000db10783b */ /* 0x000e6c0000004200 */
[C---:B---3--:R-:W-:Y:S08]  /*7ad0*/  HMMA.16816.F32.BF16 R164, R4.reuse, R8, R60 ;  /* 0x0000000804a4723c */ /* 0x048ff0000004183c */
[----:B------:R-:W-:Y:S01]  /*7ae0*/  HMMA.16816.F32.BF16 R52, R4, R10, R52 ;  /* 0x0000000a0434723c */ /* 0x000fe20000041834 */
[----:B------:R-:W2:Y:S01]  /*7af0*/  LDSM.16.MT88.4 R8, [R217+0x8100] ;  /* 0x00810000d908783b */ /* 0x000ea20000004200 */
[----:B------:R-:W-:Y:S01]  /*7b00*/  MOV R110, R30 ;  /* 0x0000001e006e7202 */ /* 0x000fe20000000f00 */
[----:B------:R-:W-:-:S05]  /*7b10*/  IMAD.MOV.U32 R111, RZ, RZ, R31 ;  /* 0x000000ffff6f7224 */ /* 0x000fca00078e001f */
[C---:B----4-:R-:W-:Y:S07]  /*7b20*/  HMMA.16816.F32.BF16 R40, R4.reuse, R20, R40 ;  /* 0x000000140428723c */ /* 0x050fee0000041828 */
[----:B------:R-:W-:Y:S01]  /*7b30*/  MOV R20, R28 ;  /* 0x0000001c00147202 */ /* 0x000fe20000000f00 */
[----:B------:R-:W-:Y:S02]  /*7b40*/  IMAD.MOV.U32 R21, RZ, RZ, R29 ;  /* 0x000000ffff157224 */ /* 0x000fe400078e001d */
[----:B------:R-:W3:Y:S01]  /*7b50*/  LDSM.16.MT88.4 R28, [R218+0x8100] ;  /* 0x00810000da1c783b */ /* 0x000ee20000004200 */
[----:B------:R-:W-:Y:S01]  /*7b60*/  HMMA.16816.F32.BF16 R44, R4, R24, R44 ;  /* 0x00000018042c723c */ /* 0x000fe2000004182c */
[----:B------:R-:W-:-:S06]  /*7b70*/  IMAD.MOV.U32 R200, RZ, RZ, R88 ;  /* 0x000000ffffc87224 */ /* 0x000fcc00078e0058 */
[----:B------:R-:W-:Y:S01]  /*7b80*/  MOV R25, R79 ;  /* 0x0000004f00197202 */ /* 0x000fe20000000f00 */
[C---:B------:R-:W-:Y:S07]  /*7b90*/  HMMA.16816.F32.BF16 R60, R4.reuse, R22, R128 ;  /* 0x00000016043c723c */ /* 0x040fee0000041880 */
[----:B------:R-:W-:Y:S01]  /*7ba0*/  MOV R22, R89 ;  /* 0x0000005900167202 */ /* 0x000fe20000000f00 */
[----:B-1----:R-:W-:Y:S01]  /*7bb0*/  HMMA.16816.F32.BF16 R76, R4, R16, R132 ;  /* 0x00000010044c723c */ /* 0x002fe20000041884 */
[----:B------:R-:W-:Y:S01]  /*7bc0*/  IMAD.MOV.U32 R129, RZ, RZ, R90 ;  /* 0x000000ffff817224 */ /* 0x000fe200078e005a */
[----:B------:R-:W-:Y:S01]  /*7bd0*/  MOV R128, R91 ;  /* 0x0000005b00807202 */ /* 0x000fe20000000f00 */
[----:B------:R-:W-:Y:S01]  /*7be0*/  IMAD.MOV.U32 R23, RZ, RZ, R92 ;  /* 0x000000ffff177224 */ /* 0x000fe200078e005c */
[----:B------:R-:W-:Y:S01]  /*7bf0*/  MOV R130, R93 ;  /* 0x0000005d00827202 */ /* 0x000fe20000000f00 */
[----:B------:R-:W-:-:S02]  /*7c00*/  IMAD.MOV.U32 R131, RZ, RZ, R94 ;  /* 0x000000ffff837224 */ /* 0x000fc400078e005e */
[----:B------:R-:W-:Y:S01]  /*7c10*/  MOV R135, R95 ;  /* 0x0000005f00877202 */ /* 0x000fe20000000f00 */
[C---:B--2---:R-:W-:Y:S08]  /*7c20*/  HMMA.16816.F32.BF16 R88, R4.reuse, R8, R144 ;  /* 0x000000080458723c */ /* 0x044ff00000041890 */
[----:B------:R-:W-:Y:S01]  /*7c30*/  HMMA.16816.F32.BF16 R92, R4, R10, R148 ;  /* 0x0000000a045c723c */ /* 0x000fe20000041894 */
[----:B------:R-:W1:Y:S01]  /*7c40*/  LDSM.16.MT88.4 R8, [R219+0x8100] ;  /* 0x00810000db08783b */ /* 0x000e620000004200 */
[----:B------:R-:W-:Y:S01]  /*7c50*/  IMAD.MOV.U32 R24, RZ, RZ, R84 ;  /* 0x000000ffff187224 */ /* 0x000fe200078e0054 */
[----:B------:R-:W-:Y:S01]  /*7c60*/  MOV R203, R85 ;  /* 0x0000005500cb7202 */ /* 0x000fe20000000f00 */
[----:B------:R-:W-:Y:S01]  /*7c70*/  IMAD.MOV.U32 R202, RZ, RZ, R86 ;  /* 0x000000ffffca7224 */ /* 0x000fe200078e0056 */
[----:B------:R-:W-:-:S03]  /*7c80*/  MOV R201, R87 ;  /* 0x0000005700c97202 */ /* 0x000fc60000000f00 */
[C---:B------:R-:W-:Y:S01]  /*7c90*/  HMMA.16816.F32.BF16 R84, R4.reuse, R18, R136 ;  /* 0x000000120454723c */ /* 0x040fe20000041888 */
[----:B------:R-:W2:Y:S07]  /*7ca0*/  LDSM.16.MT88.4 R16, [R220+0x8100] ;  /* 0x00810000dc10783b */ /* 0x000eae0000004200 */
[----:B---3--:R-:W-:Y:S07]  /*7cb0*/  HMMA.16816.F32.BF16 R100, R4, R28, R160 ;  /* 0x0000001c0464723c */ /* 0x008fee00000418a0 */
[----:B------:R-:W-:-:S02]  /*7cc0*/  IMAD.MOV.U32 R160, RZ, RZ, R135 ;  /* 0x000000ffffa07224 */ /* 0x000fc400078e0087 */
[----:B------:R-:W-:Y:S02]  /*7cd0*/  IMAD.MOV.U32 R135, RZ, RZ, R23 ;  /* 0x000000ffff877224 */ /* 0x000fe400078e0017 */
[----:B------:R-:W-:Y:S02]  /*7ce0*/  IMAD.MOV.U32 R23, RZ, RZ, R131 ;  /* 0x000000ffff177224 */ /* 0x000fe400078e0083 */
[----:B------:R-:W-:Y:S01]  /*7cf0*/  IMAD.MOV.U32 R131, RZ, RZ, R21 ;  /* 0x000000ffff837224 */ /* 0x000fe200078e0015 */
[----:B------:R-:W-:Y:S01]  /*7d00*/  MOV R136, R185 ;  /* 0x000000b900887202 */ /* 0x000fe20000000f00 */
[----:B------:R-:W-:Y:S02]  /*7d10*/  IMAD.MOV.U32 R147, RZ, RZ, R184 ;  /* 0x000000ffff937224 */ /* 0x000fe400078e00b8 */
[----:B------:R-:W-:Y:S01]  /*7d20*/  IMAD.MOV.U32 R137, RZ, RZ, R186 ;  /* 0x000000ffff897224 */ /* 0x000fe200078e00ba */
[----:B------:R-:W-:Y:S02]  /*7d30*/  MOV R161, R131 ;  /* 0x0000008300a17202 */ /* 0x000fe40000000f00 */
[----:B------:R-:W-:-:S02]  /*7d40*/  MOV R131, R187 ;  /* 0x000000bb00837202 */ /* 0x000fc40000000f00 */
[C---:B-1----:R-:W-:Y:S08]  /*7d50*/  HMMA.16816.F32.BF16 R184, R4.reuse, R8, R156 ;  /* 0x0000000804b8723c */ /* 0x042ff0000004189c */
[----:B------:R-:W-:Y:S01]  /*7d60*/  HMMA.16816.F32.BF16 R124, R4, R10, R124 ;  /* 0x0000000a047c723c */ /* 0x000fe2000004187c */
[----:B------:R-:W1:Y:S01]  /*7d70*/  LDSM.16.MT88.4 R8, [R219+0xb100] ;  /* 0x00b10000db08783b */ /* 0x000e620000004200 */
[----:B------:R-:W-:-:S02]  /*7d80*/  MOV R134, R22 ;  /* 0x0000001600867202 */ /* 0x000fc40000000f00 */
[----:B------:R-:W-:Y:S01]  /*7d90*/  MOV R22, R130 ;  /* 0x0000008200167202 */ /* 0x000fe20000000f00 */
[----:B------:R-:W-:Y:S01]  /*7da0*/  IMAD.MOV.U32 R21, RZ, RZ, R109 ;  /* 0x000000ffff157224 */ /* 0x000fe200078e006d */
[----:B------:R-:W-:Y:S01]  /*7db0*/  MOV R130, R20 ;  /* 0x0000001400827202 */ /* 0x000fe20000000f00 */
[----:B------:R-:W-:Y:S01]  /*7dc0*/  IMAD.MOV.U32 R109, RZ, RZ, R111 ;  /* 0x000000ffff6d7224 */ /* 0x000fe200078e006f */
[----:B------:R-:W-:Y:S01]  /*7dd0*/  MOV R20, R108 ;  /* 0x0000006c00147202 */ /* 0x000fe20000000f00 */
[----:B------:R-:W-:Y:S01]  /*7de0*/  IMAD.MOV.U32 R111, RZ, RZ, R27 ;  /* 0x000000ffff6f7224 */ /* 0x000fe200078e001b */
[----:B------:R-:W-:Y:S02]  /*7df0*/  MOV R108, R110 ;  /* 0x0000006e006c7202 */ /* 0x000fe40000000f00 */
        /* <DEDUP_REMOVED lines=14> */
[----:B------:R-:W3:Y:S01]  /*7ee0*/  LDSM.16.MT88.4 R24, [R217+0xb100] ;  /* 0x00b10000d918783b */ /* 0x000ee20000004200 */
[C---:B--2---:R-:W-:Y:S03]  /*7ef0*/  HMMA.16816.F32.BF16 R108, R4.reuse, R16, R168 ;  /* 0x00000010046c723c */ /* 0x044fe600000418a8 */
[----:B------:R-:W2:Y:S05]  /*7f00*/  LDSM.16.MT88.4 R20, [R218+0xb100] ;  /* 0x00b10000da14783b */ /* 0x000eaa0000004200 */
[----:B------:R-:W-:Y:S01]  /*7f10*/  HMMA.16816.F32.BF16 R188, R4, R18, R188 ;  /* 0x0000001204bc723c */ /* 0x000fe200000418bc */
[----:B------:R-:W4:Y:S01]  /*7f20*/  LDSM.16.MT88.4 R16, [R220+0xb100] ;  /* 0x00b10000dc10783b */ /* 0x000f220000004200 */
[----:B------:R-:W-:-:S06]  /*7f30*/  FFMA.FTZ R0, R0, c[0x0][0x2d0], -R13 ;  /* 0x0000b40000007a23 */ /* 0x000fcc000001080d */
[C---:B-1----:R-:W-:Y:S01]  /*7f40*/  HMMA.16816.F32.BF16 R36, R4.reuse, R8, R36 ;  /* 0x000000080424723c */ /* 0x042fe20000041824 */
[----:B------:R1:W-:Y:S07]  /*7f50*/  MUFU.EX2 R8, R0 ;  /* 0x0000000000087308 */ /* 0x0003ee0000000800 */
[----:B------:R-:W-:Y:S01]  /*7f60*/  HMMA.16816.F32.BF16 R32, R4, R10, R32 ;  /* 0x0000000a0420723c */ /* 0x000fe20000041820 */
[----:B-1----:R-:W-:Y:S01]  /*7f70*/  FFMA.FTZ R0, R183, c[0x0][0x2d0], -R13 ;  /* 0x0000b400b7007a23 */ /* 0x002fe2000001080d */
[----:B------:R-:W-:Y:S01]  /*7f80*/  MOV R144, R201 ;  /* 0x000000c900907202 */ /* 0x000fe20000000f00 */
[----:B------:R-:W-:Y:S01]  /*7f90*/  IMAD.MOV.U32 R151, RZ, RZ, R200 ;  /* 0x000000ffff977224 */ /* 0x000fe200078e00c8 */
[----:B------:R-:W-:Y:S01]  /*7fa0*/  MOV R146, R203 ;  /* 0x000000cb00927202 */ /* 0x000fe20000000f00 */
[----:B------:R1:W-:Y:S01]  /*7fb0*/  MUFU.EX2 R9, R0 ;  /* 0x0000000000097308 */ /* 0x0003e20000000800 */
[----:B------:R-:W-:-:S02]  /*7fc0*/  IMAD.MOV.U32 R145, RZ, RZ, R202 ;  /* 0x000000ffff917224 */ /* 0x000fc400078e00ca */
[----:B---3--:R-:W-:Y:S01]  /*7fd0*/  HMMA.16816.F32.BF16 R120, R4, R24, R120 ;  /* 0x000000180478723c */ /* 0x008fe20000041878 */
[----:B------:R-:W-:Y:S01]  /*7fe0*/  MOV R169, R148 ;  /* 0x0000009400a97202 */ /* 0x000fe20000000f00 */
[----:B------:R-:W-:Y:S01]  /*7ff0*/  FFMA.FTZ R2, R2, c[0x0][0x2d0], -R12 ;  /* 0x0000b40002027a23 */ /* 0x000fe2000001080c */
[----:B------:R-:W-:Y:S01]  /*8000*/  MOV R171, R150 ;  /* 0x0000009600ab7202 */ /* 0x000fe20000000f00 */
[----:B------:R-:W-:Y:S01]  /*8010*/  IMAD.MOV.U32 R170, RZ, RZ, R163 ;  /* 0x000000ffffaa7224 */ /* 0x000fe200078e00a3 */
[----:B------:R-:W-:Y:S01]  /*8020*/  LDSM.16.MT88.4 R180, [R217+0x2900] ;  /* 0x00290000d9b4783b */ /* 0x000fe20000004200 */
[----:B-1----:R-:W-:-:S04]  /*8030*/  FFMA.FTZ R0, R160, c[0x0][0x2d0], -R13 ;  /* 0x0000b400a0007a23 */ /* 0x002fc8000001080d */
[----:B------:R1:W-:Y:S01]  /*8040*/  MUFU.EX2 R11, R0 ;  /* 0x00000000000b7308 */ /* 0x0003e20000000800 */
[----:B--2---:R-:W-:Y:S01]  /*8050*/  HMMA.16816.F32.BF16 R116, R4, R20, R116 ;  /* 0x000000140474723c */ /* 0x004fe20000041874 */
[----:B-1----:R-:W-:-:S06]  /*8060*/  FFMA.FTZ R0, R161, c[0x0][0x2d0], -R13 ;  /* 0x0000b400a1007a23 */ /* 0x002fcc000001080d */
[----:B------:R1:W2:Y:S01]  /*8070*/  MUFU.EX2 R10, R0 ;  /* 0x00000000000a7308 */ /* 0x0002a20000000800 */
[----:B------:R-:W-:Y:S01]  /*8080*/  HMMA.16816.F32.BF16 R24, R4, R26, R152 ;  /* 0x0000001a0418723c */ /* 0x000fe20000041898 */
[----:B------:R-:W-:-:S07]  /*8090*/  IMAD.MOV.U32 R163, RZ, RZ, R149 ;  /* 0x000000ffffa37224 */ /* 0x000fce00078e0095 */
[----:B------:R-:W-:Y:S01]  /*80a0*/  HMMA.16816.F32.BF16 R20, R4, R22, R112 ;  /* 0x000000160414723c */ /* 0x000fe20000041870 */
[----:B-1----:R-:W-:-:S07]  /*80b0*/  FFMA.FTZ R0, R162, c[0x0][0x2d0], -R12 ;  /* 0x0000b400a2007a23 */ /* 0x002fce000001080c */
[----:B----4-:R-:W-:Y:S01]  /*80c0*/  HMMA.16816.F32.BF16 R200, R4, R16, R56 ;  /* 0x0000001004c8723c */ /* 0x010fe20000041838 */
[----:B------:R-:W-:-:S07]  /*80d0*/  IMAD.MOV.U32 R160, RZ, RZ, R151 ;  /* 0x000000ffffa07224 */ /* 0x000fce00078e0097 */
[----:B------:R-:W-:Y:S01]  /*80e0*/  HMMA.16816.F32.BF16 R48, R4, R18, R48 ;  /* 0x000000120430723c */ /* 0x000fe20000041830 */
[----:B------:R1:W-:Y:S01]  /*80f0*/  MUFU.EX2 R4, R0 ;  /* 0x0000000000047308 */ /* 0x0003e20000000800 */
[----:B------:R-:W-:Y:S01]  /*8100*/  MOV R161, R144 ;  /* 0x0000009000a17202 */ /* 0x000fe20000000f00 */
[----:B------:R-:W-:Y:S01]  /*8110*/  IMAD.MOV.U32 R162, RZ, RZ, R145 ;  /* 0x000000ffffa27224 */ /* 0x000fe200078e0091 */
[----:B------:R-:W-:Y:S01]  /*8120*/  MOV R150, R136 ;  /* 0x0000008800967202 */ /* 0x000fe20000000f00 */
[----:B------:R-:W-:Y:S01]  /*8130*/  IMAD.MOV.U32 R149, RZ, RZ, R147 ;  /* 0x000000ffff957224 */ /* 0x000fe200078e0093 */
[----:B------:R-:W3:Y:S01]  /*8140*/  LDSM.16.MT88.4 R152, [R219+0x2900] ;  /* 0x00290000db98783b */ /* 0x000ee20000004200 */
[----:B------:R-:W-:Y:S02]  /*8150*/  IMAD.MOV.U32 R151, RZ, RZ, R137 ;  /* 0x000000ffff977224 */ /* 0x000fe400078e0089 */
[----:B------:R4:W-:Y:S01]  /*8160*/  MUFU.EX2 R5, R2 ;  /* 0x0000000200057308 */ /* 0x0009e20000000800 */
[----:B------:R-:W-:Y:S01]  /*8170*/  MOV R113, R129 ;  /* 0x0000008100717202 */ /* 0x000fe20000000f00 */
[----:B------:R-:W-:Y:S01]  /*8180*/  IMAD.MOV.U32 R114, RZ, RZ, R130 ;  /* 0x000000ffff727224 */ /* 0x000fe200078e0082 */
[----:B------:R-:W-:-:S02]  /*8190*/  MOV R115, R131 ;  /* 0x0000008300737202 */ /* 0x000fc40000000f00 */
[----:B------:R-:W-:Y:S02]  /*81a0*/  MOV R148, R146 ;  /* 0x0000009200947202 */ /* 0x000fe40000000f00 */
[----:B------:R-:W-:Y:S01]  /*81b0*/  MOV R159, R171 ;  /* 0x000000ab009f7202 */ /* 0x000fe20000000f00 */
[----:B-1----:R-:W-:Y:S01]  /*81c0*/  FFMA.FTZ R0, R138, c[0x0][0x2d0], -R12 ;  /* 0x0000b4008a007a23 */ /* 0x002fe2000001080c */
[----:B------:R-:W-:Y:S01]  /*81d0*/  MOV R17, R133 ;  /* 0x0000008500117202 */ /* 0x000fe20000000f00 */
[----:B------:R-:W-:Y:S01]  /*81e0*/  IMAD.MOV.U32 R168, RZ, RZ, R160 ;  /* 0x000000ffffa87224 */ /* 0x000fe200078e00a0 */
[----:B------:R-:W-:Y:S01]  /*81f0*/  LDSM.16.MT88.4 R56, [R220+0x5900] ;  /* 0x00590000dc38783b */ /* 0x000fe20000004200 */
[----:B------:R1:W1:Y:S01]  /*8200*/  MUFU.EX2 R6, R0 ;  /* 0x0000000000067308 */ /* 0x0002620000000800 */
[----:B------:R-:W-:Y:S02]  /*8210*/  IMAD.MOV.U32 R160, RZ, RZ, R149 ;  /* 0x000000ffffa07224 */ /* 0x000fe400078e0095 */
[----:B----4-:R-:W-:Y:S01]  /*8220*/  FADD.FTZ R2, R170, R169 ;  /* 0x000000a9aa027221 */ /* 0x010fe20000010000 */
[----:B------:R-:W-:Y:S01]  /*8230*/  MOV R169, R161 ;  /* 0x000000a100a97202 */ /* 0x000fe20000000f00 */
[----:B------:R-:W-:Y:S01]  /*8240*/  IMAD.MOV.U32 R170, RZ, RZ, R162 ;  /* 0x000000ffffaa7224 */ /* 0x000fe200078e00a2 */
[----:B------:R-:W-:Y:S01]  /*8250*/  MOV R161, R150 ;  /* 0x0000009600a17202 */ /* 0x000fe20000000f00 */
[----:B------:R-:W-:Y:S01]  /*8260*/  IMAD.MOV.U32 R162, RZ, RZ, R151 ;  /* 0x000000ffffa27224 */ /* 0x000fe200078e0097 */
[----:B--2---:R-:W-:Y:S01]  /*8270*/  F2FP.BF16.PACK_AB R130, R10, R11 ;  /* 0x0000000b0a82723e */ /* 0x004fe200000010ff */
[----:B------:R-:W-:Y:S01]  /*8280*/  IMAD.MOV.U32 R18, RZ, RZ, R128 ;  /* 0x000000ffff127224 */ /* 0x000fe200078e0080 */
[----:B------:R-:W-:Y:S01]  /*8290*/  MOV R19, R135 ;  /* 0x0000008700137202 */ /* 0x000fe20000000f00 */
[----:B------:R-:W-:Y:S01]  /*82a0*/  IMAD.MOV.U32 R16, RZ, RZ, R134 ;  /* 0x000000ffff107224 */ /* 0x000fe200078e0086 */
[----:B------:R-:W-:Y:S01]  /*82b0*/  LDSM.16.MT88.4 R144, [R220+0x2900] ;  /* 0x00290000dc90783b */ /* 0x000fe20000004200 */
[----:B-1----:R-:W-:-:S03]  /*82c0*/  FFMA.FTZ R0, R139, c[0x0][0x2d0], -R12 ;  /* 0x0000b4008b007a23 */ /* 0x002fc6000001080c */
[----:B------:R-:W-:Y:S01]  /*82d0*/  LDSM.16.MT88.4 R136, [R218+0x2900] ;  /* 0x00290000da88783b */ /* 0x000fe20000004200 */
[----:B------:R1:W2:Y:S01]  /*82e0*/  MUFU.EX2 R7, R0 ;  /* 0x0000000000077308 */ /* 0x0002a20000000800 */
[----:B------:R-:W-:Y:S01]  /*82f0*/  MOV R12, R160 ;  /* 0x000000a0000c7202 */ /* 0x000fe20000000f00 */
[----:B-1----:R-:W-:Y:S01]  /*8300*/  FADD.FTZ R0, R15, R14 ;  /* 0x0000000e0f007221 */ /* 0x002fe20000010000 */
[----:B------:R-:W-:Y:S01]  /*8310*/  MOV R15, R162 ;  /* 0x000000a2000f7202 */ /* 0x000fe20000000f00 */
[----:B------:R-:W-:Y:S02]  /*8320*/  IMAD.MOV.U32 R14, RZ, RZ, R161 ;  /* 0x000000ffff0e7224 */ /* 0x000fe400078e00a1 */
[----:B------:R-:W-:Y:S02]  /*8330*/  FADD.FTZ R3, R3, R0 ;  /* 0x0000000003037221 */ /* 0x000fe40000010000 */
[----:B------:R-:W-:Y:S02]  /*8340*/  IMAD.MOV.U32 R0, RZ, RZ, R163 ;  /* 0x000000ffff007224 */ /* 0x000fe400078e00a3 */
[----:B------:R-:W1:Y:S01]  /*8350*/  LDSM.16.MT88.4 R160, [R217+0x5900] ;  /* 0x00590000d9a0783b */ /* 0x000e620000004200 */
[----:B------:R-:W-:-:S02]  /*8360*/  F2FP.BF16.PACK_AB R128, R9, R8 ;  /* 0x000000080980723e */ /* 0x000fc400000010ff */
[----:B------:R-:W-:Y:S02]  /*8370*/  F2FP.BF16.PACK_AB R129, R6, R4 ;  /* 0x000000040681723e */ /* 0x000fe400000010ff */
[----:B--2---:R-:W-:Y:S02]  /*8380*/  F2FP.BF16.PACK_AB R131, R7, R5 ;  /* 0x000000050783723e */ /* 0x004fe400000010ff */
[----:B------:R-:W-:Y:S01]  /*8390*/  MOV R171, R148 ;  /* 0x0000009400ab7202 */ /* 0x000fe20000000f00 */
[----:B------:R-:W-:-:S04]  /*83a0*/  FADD.FTZ R2, R132, R2 ;  /* 0x0000000284027221 */ /* 0x000fc80000010000 */
[----:B---3--:R-:W-:Y:S01]  /*83b0*/  HMMA.16816.F32.BF16 R148, R128, R152, R44 ;  /* 0x000000988094723c */ /* 0x008fe2000004182c */
[----:B------:R-:W-:-:S06]  /*83c0*/  FADD.FTZ R0, R0, R2 ;  /* 0x0000000200007221 */ /* 0x000fcc0000010000 */
[----:B------:R-:W-:Y:S02]  /*83d0*/  IMAD.MOV.U32 R47, RZ, RZ, R159 ;  /* 0x000000ffff2f7224 */ /* 0x000fe400078e009f */
[----:B------:R-:W-:Y:S01]  /*83e0*/  IMAD.MOV.U32 R13, RZ, RZ, R171 ;  /* 0x000000ffff0d7224 */ /* 0x000fe200078e00ab */
[----:B------:R-:W-:Y:S01]  /*83f0*/  MOV R44, R170 ;  /* 0x000000aa002c7202 */ /* 0x000fe20000000f00 */
[----:B-1----:R-:W-:Y:S07]  /*8400*/  HMMA.16816.F32.BF16 R156, R128, R160, R192 ;  /* 0x000000a0809c723c */ /* 0x002fee00000418c0 */
[----:B------:R-:W-:Y:S01]  /*8410*/  MOV R193, R113 ;  /* 0x0000007100c17202 */ /* 0x000fe20000000f00 */
[----:B------:R-:W-:Y:S01]  /*8420*/  IMAD.MOV.U32 R194, RZ, RZ, R114 ;  /* 0x000000ffffc27224 */ /* 0x000fe200078e0072 */
[----:B------:R-:W-:Y:S01]  /*8430*/  MOV R195, R115 ;  /* 0x0000007300c37202 */ /* 0x000fe20000000f00 */
[----:B------:R-:W-:Y:S01]  /*8440*/  IMAD.MOV.U32 R45, RZ, RZ, R169 ;  /* 0x000000ffff2d7224 */ /* 0x000fe200078e00a9 */
[----:B------:R-:W-:Y:S01]  /*8450*/  MOV R46, R168 ;  /* 0x000000a8002e7202 */ /* 0x000fe20000000f00 */
[----:B------:R-:W-:Y:S01]  /*8460*/  FADD.FTZ R3, R193, R3 ;  /* 0x00000003c1037221 */ /* 0x000fe20000010000 */
[----:B------:R-:W1:Y:S01]  /*8470*/  LDSM.16.MT88.4 R168, [R218+0x5900] ;  /* 0x00590000daa8783b */ /* 0x000e620000004200 */
[----:B------:R-:W-:-:S02]  /*8480*/  FADD.FTZ R0, R194, R0 ;  /* 0x00000000c2007221 */ /* 0x000fc40000010000 */
[----:B------:R-:W-:Y:S01]  /*8490*/  FADD.FTZ R3, R195, R3 ;  /* 0x00000003c3037221 */ /* 0x000fe20000010000 */
[C---:B------:R-:W-:Y:S01]  /*84a0*/  HMMA.16816.F32.BF16 R132, R128.reuse, R136, R80 ;  /* 0x000000888084723c */ /* 0x040fe20000041850 */
[----:B------:R-:W-:Y:S01]  /*84b0*/  FADD.FTZ R2, R15, R0 ;  /* 0x000000000f027221 */ /* 0x000fe20000010000 */
[----:B------:R-:W-:Y:S01]  /*84c0*/  LDSM.16.MT88.4 R80, [R218+0x8900] ;  /* 0x00890000da50783b */ /* 0x000fe20000004200 */
[----:B------:R-:W-:Y:S02]  /*84d0*/  FADD.FTZ R0, R14, R3 ;  /* 0x000000030e007221 */ /* 0x000fe40000010000 */
[----:B------:R-:W-:Y:S01]  /*84e0*/  FADD.FTZ R2, R12, R2 ;  /* 0x000000020c027221 */ /* 0x000fe20000010000 */
[----:B------:R-:W-:Y:S01]  /*84f0*/  LDSM.16.MT88.4 R112, [R218+0xb900] ;  /* 0x00b90000da70783b */ /* 0x000fe20000004200 */
[----:B------:R-:W-:Y:S02]  /*8500*/  FADD.FTZ R0, R13, R0 ;  /* 0x000000000d007221 */ /* 0x000fe40000010000 */
[----:B------:R-:W-:Y:S01]  /*8510*/  FADD.FTZ R2, R44, R2 ;  /* 0x000000022c027221 */ /* 0x000fe20000010000 */
[----:B------:R-:W-:Y:S01]  /*8520*/  HMMA.16816.F32.BF16 R136, R128, R138, R72 ;  /* 0x0000008a8088723c */ /* 0x000fe20000041848 */
[----:B------:R-:W-:Y:S01]  /*8530*/  FADD.FTZ R0, R45, R0 ;  /* 0x000000002d007221 */ /* 0x000fe20000010000 */
[----:B------:R-:W-:Y:S01]  /*8540*/  LDSM.16.MT88.4 R72, [R217+0x8900] ;  /* 0x00890000d948783b */ /* 0x000fe20000004200 */
[----:B------:R-:W-:-:S02]  /*8550*/  FADD.FTZ R2, R46, R2 ;  /* 0x000000022e027221 */ /* 0x000fc40000010000 */
[----:B------:R-:W-:Y:S01]  /*8560*/  FADD.FTZ R0, R47, R0 ;  /* 0x000000002f007221 */ /* 0x000fe20000010000 */
[----:B------:R-:W-:Y:S02]  /*8570*/  LDSM.16.MT88.4 R12, [R219+0xb900] ;  /* 0x00b90000db0c783b */ /* 0x000fe40000004200 */
[----:B------:R-:W-:Y:S02]  /*8580*/  HMMA.16816.F32.BF16 R152, R128, R154, R64 ;  /* 0x0000009a8098723c */ /* 0x000fe40000041840 */
[----:B------:R-:W2:Y:S01]  /*8590*/  LDSM.16.MT88.4 R64, [R219+0x5900] ;  /* 0x00590000db40783b */ /* 0x000ea20000004200 */
[----:B------:R-:W-:-:S05]  /*85a0*/  FADD.FTZ R2, R18, R2 ;  /* 0x0000000212027221 */ /* 0x000fca0000010000 */
[----:B------:R-:W-:Y:S01]  /*85b0*/  HMMA.16816.F32.BF16 R176, R128, R180, R176 ;  /* 0x000000b480b0723c */ /* 0x000fe200000418b0 */
[----:B------:R-:W-:-:S07]  /*85c0*/  FADD.FTZ R0, R19, R0 ;  /* 0x0000000013007221 */ /* 0x000fce0000010000 */
[----:B------:R-:W-:Y:S01]  /*85d0*/  HMMA.16816.F32.BF16 R180, R128, R182, R104 ;  /* 0x000000b680b4723c */ /* 0x000fe20000041868 */
[----:B------:R-:W3:Y:S01]  /*85e0*/  LDSM.16.MT88.4 R104, [R217+0xb900] ;  /* 0x00b90000d968783b */ /* 0x000ee20000004200 */
[----:B------:R-:W-:Y:S02]  /*85f0*/  FADD.FTZ R2, R16, R2 ;  /* 0x0000000210027221 */ /* 0x000fe40000010000 */
[----:B------:R-:W-:Y:S02]  /*8600*/  FADD.FTZ R0, R17, R0 ;  /* 0x0000000011007221 */ /* 0x000fe40000010000 */
[----:B------:R-:W-:Y:S02]  /*8610*/  FADD.FTZ R3, R214, R2 ;  /* 0x00000002d6037221 */ /* 0x000fe40000010000 */
        /* <DEDUP_REMOVED lines=8> */
[----:B------:R-:W-:Y:S02]  /*86a0*/  FADD.FTZ R2, R209, R2 ;  /* 0x00000002d1027221 */ /* 0x000fe40000010000 */
[----:B------:R-:W-:Y:S02]  /*86b0*/  FADD.FTZ R0, R174, R0 ;  /* 0x00000000ae007221 */ /* 0x000fe40000010000 */
[----:B------:R-:W-:Y:S01]  /*86c0*/  FADD.FTZ R3, R175, R2 ;  /* 0x00000002af037221 */ /* 0x000fe20000010000 */
[----:B-1----:R-:W-:Y:S01]  /*86d0*/  HMMA.16816.F32.BF16 R164, R128, R168, R164 ;  /* 0x000000a880a4723c */ /* 0x002fe200000418a4 */
[----:B------:R-:W-:Y:S02]  /*86e0*/  FADD.FTZ R2, R198, R0 ;  /* 0x00000000c6027221 */ /* 0x000fe40000010000 */
[----:B------:R-:W-:-:S05]  /*86f0*/  FADD.FTZ R0, R196, R3 ;  /* 0x00000003c4007221 */ /* 0x000fca0000010000 */
[----:B------:R-:W-:Y:S01]  /*8700*/  HMMA.16816.F32.BF16 R168, R128, R170, R52 ;  /* 0x000000aa80a8723c */ /* 0x000fe20000041834 */
[----:B------:R-:W-:Y:S02]  /*8710*/  FADD.FTZ R3, R199, R2 ;  /* 0x00000002c7037221 */ /* 0x000fe40000010000 */
[----:B------:R-:W-:-:S05]  /*8720*/  FADD.FTZ R2, R197, R0 ;  /* 0x00000000c5027221 */ /* 0x000fca0000010000 */
[----:B------:R-:W-:Y:S01]  /*8730*/  HMMA.16816.F32.BF16 R140, R128, R144, R140 ;  /* 0x00000090808c723c */ /* 0x000fe2000004188c */
[----:B------:R-:W-:-:S07]  /*8740*/  FADD.FTZ R0, R205, R3 ;  /* 0x00000003cd007221 */ /* 0x000fce0000010000 */
[----:B------:R-:W-:Y:S01]  /*8750*/  HMMA.16816.F32.BF16 R52, R128, R56, R40 ;  /* 0x000000388034723c */ /* 0x000fe20000041828 */
[----:B------:R-:W-:-:S07]  /*8760*/  FADD.FTZ R2, R204, R2 ;  /* 0x00000002cc027221 */ /* 0x000fce0000010000 */
[C---:B------:R-:W-:Y:S08]  /*8770*/  HMMA.16816.F32.BF16 R144, R128.reuse, R146, R68 ;  /* 0x000000928090723c */ /* 0x040ff00000041844 */
[----:B------:R-:W-:Y:S01]  /*8780*/  HMMA.16816.F32.BF16 R56, R128, R58, R60 ;  /* 0x0000003a8038723c */ /* 0x000fe2000004183c */
[----:B------:R-:W-:-:S07]  /*8790*/  UIMAD.WIDE UR4, UR11, 0x2aaaaaab, URZ ;  /* 0x2aaaaaab0b0478a5 */ /* 0x000fce000f8e023f */
[C---:B--2---:R-:W-:Y:S08]  /*87a0*/  HMMA.16816.F32.BF16 R60, R128.reuse, R64, R76 ;  /* 0x00000040803c723c */ /* 0x044ff0000004184c */
[C---:B------:R-:W-:Y:S01]  /*87b0*/  HMMA.16816.F32.BF16 R68, R128.reuse, R72, R88 ;  /* 0x000000488044723c */ /* 0x040fe20000041858 */
[----:B------:R-:W1:Y:S07]  /*87c0*/  LDSM.16.MT88.4 R88, [R220+0x8900] ;  /* 0x00890000dc58783b */ /* 0x000e6e0000004200 */
[C---:B------:R-:W-:Y:S01]  /*87d0*/  HMMA.16816.F32.BF16 R160, R128.reuse, R162, R96 ;  /* 0x000000a280a0723c */ /* 0x040fe20000041860 */
[----:B------:R-:W2:Y:S07]  /*87e0*/  LDSM.16.MT88.4 R96, [R219+0x8900] ;  /* 0x00890000db60783b */ /* 0x000eae0000004200 */
[----:B------:R-:W-:Y:S01]  /*87f0*/  HMMA.16816.F32.BF16 R76, R128, R80, R100 ;  /* 0x00000050804c723c */ /* 0x000fe20000041864 */
[----:B------:R-:W-:-:S07]  /*8800*/  FADD.FTZ R0, R8, R0 ;  /* 0x0000000008007221 */ /* 0x000fce0000010000 */
[----:B---3--:R-:W-:Y:S01]  /*8810*/  HMMA.16816.F32.BF16 R100, R128, R104, R120 ;  /* 0x000000688064723c */ /* 0x008fe20000041878 */
[----:B------:R-:W3:Y:S01]  /*8820*/  LDSM.16.MT88.4 R120, [R220+0xb900] ;  /* 0x00b90000dc78783b */ /* 0x000ee20000004200 */
[----:B------:R-:W-:Y:S01]  /*8830*/  FADD.FTZ R2, R4, R2 ;  /* 0x0000000204027221 */ /* 0x000fe20000010000 */
[----:B------:R-:W-:Y:S01]  /*8840*/  USHF.R.U32.HI UR4, URZ, 0x1f, UR5 ;  /* 0x0000001f3f047899 */ /* 0x000fe20008011605 */
[----:B------:R-:W-:Y:S02]  /*8850*/  FADD.FTZ R0, R9, R0 ;  /* 0x0000000009007221 */ /* 0x000fe40000010000 */
[----:B------:R-:W-:Y:S01]  /*8860*/  FADD.FTZ R2, R6, R2 ;  /* 0x0000000206027221 */ /* 0x000fe20000010000 */
[----:B------:R-:W-:Y:S01]  /*8870*/  ULEA.HI.SX32 UR4, UR5, UR4, 0x1c ;  /* 0x0000000405047291 */ /* 0x000fe2000f8fe23f */
[----:B------:R-:W-:Y:S02]  /*8880*/  FADD.FTZ R0, R11, R0 ;  /* 0x000000000b007221 */ /* 0x000fe40000010000 */
[----:B------:R-:W-:Y:S01]  /*8890*/  FADD.FTZ R2, R5, R2 ;  /* 0x0000000205027221 */ /* 0x000fe20000010000 */
[----:B------:R-:W-:Y:S01]  /*88a0*/  UISETP.LT.AND UP0, UPT, URZ, UR4, UPT ;  /* 0x000000043f00728c */ /* 0x000fe2000bf01270 */
[----:B------:R-:W-:-:S02]  /*88b0*/  FADD.FTZ R3, R10, R0 ;  /* 0x000000000a037221 */ /* 0x000fc40000010000 */
[----:B------:R-:W-:Y:S01]  /*88c0*/  FADD.FTZ R0, R7, R2 ;  /* 0x0000000207007221 */ /* 0x000fe20000010000 */
[----:B------:R-:W-:-:S04]  /*88d0*/  USEL UR4, URZ, UR4, !UP0 ;  /* 0x000000043f047287 */ /* 0x000fc8000c000000 */
[----:B------:R-:W-:Y:S01]  /*88e0*/  UISETP.GE.AND UP0, UPT, UR6, UR4, UPT ;  /* 0x000000040600728c */ /* 0x000fe2000bf06270 */
[----:B------:R4:W-:Y:S04]  /*88f0*/  STL [R1+0x24], R0 ;  /* 0x0000240001007387 */ /* 0x0009e80000100800 */
[----:B------:R4:W-:Y:S01]  /*8900*/  STL [R1+0x20], R3 ;  /* 0x0000200301007387 */ /* 0x0009e20000100800 */
[----:B------:R-:W-:Y:S01]  /*8910*/  PLOP3.LUT P0, PT, PT, PT, UP0, 0x40, 0x0 ;  /* 0x000000000000781c */ /* 0x000fe20003f0e808 */
[C---:B------:R-:W-:Y:S08]  /*8920*/  HMMA.16816.F32.BF16 R64, R128.reuse, R66, R84 ;  /* 0x000000428040723c */ /* 0x040ff00000041854 */
[C---:B------:R-:W-:Y:S08]  /*8930*/  HMMA.16816.F32.BF16 R72, R128.reuse, R74, R92 ;  /* 0x0000004a8048723c */ /* 0x040ff0000004185c */
[C---:B-1----:R-:W-:Y:S08]  /*8940*/  HMMA.16816.F32.BF16 R84, R128.reuse, R88, R108 ;  /* 0x000000588054723c */ /* 0x042ff0000004186c */
[C---:B--2---:R-:W-:Y:S08]  /*8950*/  HMMA.16816.F32.BF16 R92, R128.reuse, R96, R184 ;  /* 0x00000060805c723c */ /* 0x044ff000000418b8 */
        /* <DEDUP_REMOVED lines=11> */
[----:B----4-:R-:W2:Y:S04]  /*8a10*/  LDL R47, [R1+0x58] ;  /* 0x00005800012f7983 */ /* 0x010ea80000100800 */
[----:B------:R-:W3:Y:S04]  /*8a20*/  LDL.LU R18, [R1+0x74] ;  /* 0x0000740001127983 */ /* 0x000ee80000300800 */
[----:B------:R-:W3:Y:S04]  /*8a30*/  LDL R19, [R1+0x44] ;  /* 0x0000440001137983 */ /* 0x000ee80000100800 */
[----:B------:R-:W4:Y:S04]  /*8a40*/  LDL R16, [R1+0x6c] ;  /* 0x00006c0001107983 */ /* 0x000f280000100800 */
[----:B------:R-:W4:Y:S04]  /*8a50*/  LDL R17, [R1+0x64] ;  /* 0x0000640001117983 */ /* 0x000f280000100800 */
[----:B------:R-:W4:Y:S04]  /*8a60*/  LDL R214, [R1+0x70] ;  /* 0x0000700001d67983 */ /* 0x000f280000100800 */
[----:B------:R-:W4:Y:S01]  /*8a70*/  LDL R215, [R1+0x60] ;  /* 0x0000600001d77983 */ /* 0x000f220000100800 */
[----:B------:R-:W-:Y:S01]  /*8a80*/  PLOP3.LUT P0, PT, PT, PT, UP1, 0x80, 0x0 ;  /* 0x000000000000781c */ /* 0x000fe20003f0f018 */
[----:B------:R-:W-:-:S02]  /*8a90*/  IMAD.MOV.U32 R175, RZ, RZ, R172 ;  /* 0x000000ffffaf7224 */ /* 0x000fc400078e00ac */
[----:B------:R-:W-:-:S10]  /*8aa0*/  IMAD.MOV.U32 R3, RZ, RZ, R173 ;  /* 0x000000ffff037224 */ /* 0x000fd400078e00ad */
[----:B--2---:R-:W-:Y:S01]  /*8ab0*/  @P0 IMAD.HI.U32 R0, R47, c[0x0][0x2c8], RZ ;  /* 0x0000b2002f000a27 */ /* 0x004fe200078e00ff */
[----:B------:R-:W-:Y:S02]  /*8ac0*/  PLOP3.LUT P0, PT, PT, PT, UP1, 0x80, 0x0 ;  /* 0x000000000000781c */ /* 0x000fe40003f0f018 */
[----:B---3--:R-:W-:-:S05]  /*8ad0*/  SHF.L.U64.HI R2, R19, 0x1, R18 ;  /* 0x0000000113027819 */ /* 0x008fca0000010212 */
[----:B------:R1:W-:Y:S06]  /*8ae0*/  STL [R1+0x40], R2 ;  /* 0x0000400201007387 */ /* 0x0003ec0000100800 */
[----:B------:R-:W-:Y:S02]  /*8af0*/  @P0 SHF.R.U32.HI R0, RZ, c[0x0][0x2cc], R0 ;  /* 0x0000b300ff000a19 */ /* 0x000fe40000011600 */
[C---:B----4-:R-:W-:Y:S01]  /*8b00*/  SHF.L.U64.HI R5, R17.reuse, 0x1, R16 ;  /* 0x0000000111057819 */ /* 0x050fe20000010210 */
[----:B------:R-:W-:Y:S02]  /*8b10*/  IMAD.SHL.U32 R4, R17, 0x2, RZ ;  /* 0x0000000211047824 */ /* 0x000fe400078e00ff */
[----:B-1----:R-:W-:-:S05]  /*8b20*/  IMAD.SHL.U32 R2, R19, 0x2, RZ ;  /* 0x0000000213027824 */ /* 0x002fca00078e00ff */
[----:B------:R1:W-:Y:S04]  /*8b30*/  STL [R1+0x68], R2 ;  /* 0x0000680201007387 */ /* 0x0003e80000100800 */
[----:B------:R2:W-:Y:S04]  /*8b40*/  STL [R1+0x3c], R5 ;  /* 0x00003c0501007387 */ /* 0x0005e80000100800 */
[----:B------:R3:W-:Y:S01]  /*8b50*/  STL [R1+0x38], R4 ;  /* 0x0000380401007387 */ /* 0x0007e20000100800 */
[----:B-1----:R-:W-:Y:S02]  /*8b60*/  SEL R2, RZ, 0x10, P5 ;  /* 0x00000010ff027807 */ /* 0x002fe40002800000 */
[----:B------:R-:W-:-:S02]  /*8b70*/  SEL R2, RZ, 0x10, P4 ;  /* 0x00000010ff027807 */ /* 0x000fc40002000000 */
[C---:B--2---:R-:W-:Y:S01]  /*8b80*/  SHF.L.U64.HI R5, R215.reuse, 0x1, R214 ;  /* 0x00000001d7057819 */ /* 0x044fe200000102d6 */
[----:B---3--:R-:W-:-:S04]  /*8b90*/  IMAD.SHL.U32 R4, R215, 0x2, RZ ;  /* 0x00000002d7047824 */ /* 0x008fc800078e00ff */
[----:B------:R1:W-:Y:S04]  /*8ba0*/  STL [R1+0x34], R5 ;  /* 0x0000340501007387 */ /* 0x0003e80000100800 */
[----:B------:R1:W-:Y:S04]  /*8bb0*/  STL [R1+0x30], R4 ;  /* 0x0000300401007387 */ /* 0x0003e80000100800 */
[----:B------:R1:W-:Y:S02]  /*8bc0*/  @P0 STL [R1+0x54], R0 ;  /* 0x0000540001000387 */ /* 0x0003e40000100800 */
.L_x_3441:
[----:B------:R-:W-:Y:S04]  /*8bd0*/  DEPBAR.LE SB0, 0x0 ;  /* 0x000080000000791a */ /* 0x000fe80000000000 */
[----:B------:R-:W-:Y:S01]  /*8be0*/  BAR.SYNC.DEFER_BLOCKING 0x0 ;  /* 0x0000000000007b1d */ /* 0x000fe20000010000 */
[----:B------:R-:W-:Y:S05]  /*8bf0*/  ISETP.LE.AND P0, PT, RZ, UR6, PT ;  /* 0x00000006ff007c0c */ /* 0x000fea000bf03270 */
[----:B-----5:R2:W3:Y:S04]  /*8c00*/  LDSM.16.M88.4 R48, [R223+0x18100] ;  /* 0x01810000df30783b */ /* 0x0204e80000000200 */
        /* <DEDUP_REMOVED lines=14> */
[----:B---34-:R-:W3:Y:S01]  /*8cf0*/  LDL R2, [R1+0x2c] ;  /* 0x00002c0001027983 */ /* 0x018ee20000100800 */
[----:B------:R-:W-:Y:S03]  /*8d00*/  SEL R23, RZ, 0x10, P5 ;  /* 0x00000010ff177807 */ /* 0x000fe60002800000 */
[----:B------:R-:W4:Y:S04]  /*8d10*/  LDL R6, [R1+0x28] ;  /* 0x0000280001067983 */ /* 0x000f280000100800 */
        /* <DEDUP_REMOVED lines=8> */
[----:B-1-3--:R-:W-:Y:S01]  /*8da0*/  SHF.R.S32.HI R0, RZ, 0x1f, R2 ;  /* 0x0000001fff007819 */ /* 0x00afe20000011402 */
        /* <DEDUP_REMOVED lines=12> */
[----:B------:R-:W1:Y:S01]  /*8e70*/  SHFL.IDX PT, R0, R6, RZ, 0x181f ;  /* 0x00181fff06007589 */ /* 0x000e6200000e0000 */
[C---:B--2---:R-:W-:Y:S01]  /*8e80*/  IMAD.SHL.U32 R12, R13.reuse, 0x2, RZ ;  /* 0x000000020d0c7824 */ /* 0x044fe200078e00ff */
[----:B-----5:R-:W-:Y:S02]  /*8e90*/  SHF.L.U64.HI R13, R13, 0x1, R20 ;  /* 0x000000010d0d7819 */ /* 0x020fe40000010214 */
[----:B------:R-:W2:Y:S01]  /*8ea0*/  SHFL.IDX PT, R2, R7, RZ, 0x181f ;  /* 0x00181fff07027589 */ /* 0x000ea200000e0000 */
[----:B-1----:R-:W-:Y:S05]  /*8eb0*/  IADD3 R14, P0, R0, R36, RZ ;  /* 0x00000024000e7210 */ /* 0x002fea0007f1e0ff */
[----:B--2---:R-:W-:Y:S01]  /*8ec0*/  IMAD.X R15, R2, 0x1, R31, P0 ;  /* 0x00000001020f7824 */ /* 0x004fe200000e061f */
[----:B------:R-:W-:Y:S04]  /*8ed0*/  IADD3 R4, P0, R0, R22, RZ ;  /* 0x0000001600047210 */ /* 0x000fe80007f1e0ff */
[----:B------:R-:W-:Y:S01]  /*8ee0*/  @!PT LDS RZ, [RZ] ;  /* 0x00000000fffff984 */ /* 0x000fe20000000800 */
[----:B------:R1:W-:Y:S01]  /*8ef0*/  LDGSTS.E.BYPASS.LTC128B.128 [R252], [R14.64], !P2 ;  /* 0x000000000efc7fae */ /* 0x0003e2000d101d50 */
[----:B------:R-:W-:Y:S05]  /*8f00*/  IMAD.X R5, R2, 0x1, R30, P0 ;  /* 0x0000000102057824 */ /* 0x000fea00000e061e */
[----:B------:R2:W-:Y:S02]  /*8f10*/  LDGSTS.E.BYPASS.LTC128B.128 [R252+0x3000], [R4.64], !P5 ;  /* 0x0300000004fc7fae */ /* 0x0005e4000e901d50 */
[-C--:B--2---:R-:W-:Y:S05]  /*8f20*/  IADD3 R4, P0, R0, R29.reuse, RZ ;  /* 0x0000001d00047210 */ /* 0x084fea0007f1e0ff */
[----:B------:R-:W-:Y:S01]  /*8f30*/  IMAD.X R5, R2, 0x1, R28, P0 ;  /* 0x0000000102057824 */ /* 0x000fe200000e061c */
[----:B------:R-:W-:Y:S02]  /*8f40*/  IADD3 R20, P0, R0, R12, RZ ;  /* 0x0000000c00147210 */ /* 0x000fe40007f1e0ff */
[----:B------:R-:W-:Y:S03]  /*8f50*/  SHFL.IDX PT, R0, R6, 0x2, 0x181f ;  /* 0x00581f0006007f89 */ /* 0x000fe600000e0000 */
[----:B------:R-:W-:Y:S01]  /*8f60*/  IMAD.X R21, R2, 0x1, R13, P0 ;  /* 0x0000000102157824 */ /* 0x000fe200000e060d */
[----:B------:R2:W-:Y:S04]  /*8f70*/  LDGSTS.E.BYPASS.LTC128B.128 [R252+0x6000], [R4.64], !P4 ;  /* 0x0600000004fc7fae */ /* 0x0005e8000e101d50 */
[----:B------:R3:W-:Y:S04]  /*8f80*/  LDGSTS.E.BYPASS.LTC128B.128 [R252+0x9000], [R20.64], !P6 ;  /* 0x0900000014fc7fae */ /* 0x0007e8000f101d50 */
[----:B------:R-:W-:Y:S04]  /*8f90*/  SHFL.IDX PT, R2, R7, 0x2, 0x181f ;  /* 0x00581f0007027f89 */ /* 0x000fe800000e0000 */
[----:B--2---:R-:W1:Y:S04]  /*8fa0*/  SHFL.IDX PT, R4, R6, 0x1, 0x181f ;  /* 0x00381f0006047f89 */ /* 0x004e6800000e0000 */
[----:B------:R-:W2:Y:S01]  /*8fb0*/  SHFL.IDX PT, R5, R7, 0x1, 0x181f ;  /* 0x00381f0007057f89 */ /* 0x000ea200000e0000 */
[C---:B-1----:R-:W-:Y:S05]  /*8fc0*/  IADD3 R14, P0, R4.reuse, R36, RZ ;  /* 0x00000024040e7210 */ /* 0x042fea0007f1e0ff */
[C---:B--2---:R-:W-:Y:S05]  /*8fd0*/  IMAD.X R15, R5.reuse, 0x1, R31, P0 ;  /* 0x00000001050f7824 */ /* 0x044fea00000e061f */
[----:B------:R1:W-:Y:S02]  /*8fe0*/  LDGSTS.E.BYPASS.LTC128B.128 [R252+0x1000], [R14.64], !P2 ;  /* 0x010000000efc7fae */ /* 0x0003e4000d101d50 */
[C---:B-1----:R-:W-:Y:S05]  /*8ff0*/  IADD3 R14, P0, R4.reuse, R22, RZ ;  /* 0x00000016040e7210 */ /* 0x042fea0007f1e0ff */
[C---:B------:R-:W-:Y:S01]  /*9000*/  IMAD.X R15, R5.reuse, 0x1, R30, P0 ;  /* 0x00000001050f7824 */ /* 0x040fe200000e061e */
[C---:B------:R-:W-:Y:S04]  /*9010*/  IADD3 R6, P0, R4.reuse, R29, RZ ;  /* 0x0000001d04067210 */ /* 0x040fe80007f1e0ff */
[----:B------:R3:W-:Y:S01]  /*9020*/  LDGSTS.E.BYPASS.LTC128B.128 [R252+0x4000], [R14.64], !P5 ;  /* 0x040000000efc7fae */ /* 0x0007e2000e901d50 */
[C---:B------:R-:W-:Y:S01]  /*9030*/  IMAD.X R7, R5.reuse, 0x1, R28, P0 ;  /* 0x0000000105077824 */ /* 0x040fe200000e061c */
[----:B------:R-:W-:Y:S04]  /*9040*/  IADD3 R4, P0, R4, R12, RZ ;  /* 0x0000000c04047210 */ /* 0x000fe80007f1e0ff */
[----:B------:R3:W-:Y:S01]  /*9050*/  LDGSTS.E.BYPASS.LTC128B.128 [R252+0x7000], [R6.64], !P4 ;  /* 0x0700000006fc7fae */ /* 0x0007e2000e101d50 */
[----:B------:R-:W-:Y:S05]  /*9060*/  IMAD.X R5, R5, 0x1, R13, P0 ;  /* 0x0000000105057824 */ /* 0x000fea00000e060d */
[----:B------:R1:W-:Y:S02]  /*9070*/  LDGSTS.E.BYPASS.LTC128B.128 [R252+0xa000], [R4.64], !P6 ;  /* 0x0a00000004fc7fae */ /* 0x0003e4000f101d50 */
[----:B-1----:R-:W-:Y:S05]  /*9080*/  IADD3 R4, P0, R0, R36, RZ ;  /* 0x0000002400047210 */ /* 0x002fea0007f1e0ff */
[----:B------:R-:W-:Y:S05]  /*9090*/  IMAD.X R5, R2, 0x1, R31, P0 ;  /* 0x0000000102057824 */ /* 0x000fea00000e061f */
[----:B------:R1:W-:Y:S02]  /*90a0*/  LDGSTS.E.BYPASS.LTC128B.128 [R252+0x2000], [R4.64], !P2 ;  /* 0x0200000004fc7fae */ /* 0x0003e4000d101d50 */
[C---:B-1----:R-:W-:Y:S04]  /*90b0*/  IADD3 R4, -R23.reuse, 0x10, RZ ;  /* 0x0000001017047810 */ /* 0x042fe80007ffe1ff */
[----:B------:R-:W-:Y:S04]  /*90c0*/  LOP3.LUT R4, R4, 0xf, RZ, 0xc0, !PT ;  /* 0x0000000f04047812 */ /* 0x000fe800078ec0ff */
[----:B------:R-:W-:Y:S02]  /*90d0*/  IADD3 R4, P1, P0, R4, R0, R22 ;  /* 0x0000000004047210 */ /* 0x000fe4000783e016 */
[----:B------:R-:W-:Y:S02]  /*90e0*/  SEL R22, RZ, 0x10, P6 ;  /* 0x00000010ff167807 */ /* 0x000fe40003000000 */
[----:B------:R-:W-:Y:S02]  /*90f0*/  IADD3.X R5, RZ, R2, R30, P1, P0 ;  /* 0x00000002ff057210 */ /* 0x000fe40000fe041e */
[----:B------:R-:W-:Y:S02]  /*9100*/  ISETP.NE.U32.AND P0, PT, R23, RZ, PT ;  /* 0x000000ff1700720c */ /* 0x000fe40003f05070 */
[----:B------:R-:W-:Y:S11]  /*9110*/  SEL R23, RZ, 0x10, P4 ;  /* 0x00000010ff177807 */ /* 0x000ff60002000000 */
[----:B------:R1:W-:Y:S02]  /*9120*/  LDGSTS.E.BYPASS.LTC128B.128.ZFILL [R252+0x5000], [R4.64], P0 ;  /* 0x0500000004fc7fae */ /* 0x0003e40008141d50 */
[----:B-1----:R-:W-:Y:S04]  /*9130*/  IADD3 R4, -R22, 0x10, RZ ;  /* 0x0000001016047810 */ /* 0x002fe80007ffe1ff */
[----:B------:R-:W-:Y:S04]  /*9140*/  LOP3.LUT R4, R4, 0xf, RZ, 0xc0, !PT ;  /* 0x0000000f04047812 */ /* 0x000fe800078ec0ff */
[----:B------:R-:W-:Y:S02]  /*9150*/  IADD3 R12, P1, P0, R4, R0, R12 ;  /* 0x00000000040c7210 */ /* 0x000fe4000783e00c */
[C---:B------:R-:W-:Y:S02]  /*9160*/  IADD3 R4, -R23.reuse, 0x10, RZ ;  /* 0x0000001017047810 */ /* 0x040fe40007ffe1ff */
[----:B------:R-:W-:Y:S02]  /*9170*/  IADD3.X R13, RZ, R2, R13, P1, P0 ;  /* 0x00000002ff0d7210 */ /* 0x000fe40000fe040d */
[----:B------:R-:W-:Y:S04]  /*9180*/  LOP3.LUT R4, R4, 0xf, RZ, 0xc0, !PT ;  /* 0x0000000f04047812 */ /* 0x000fe800078ec0ff */
[----:B------:R-:W-:Y:S04]  /*9190*/  IADD3 R4, P1, P0, R4, R0, R29 ;  /* 0x0000000004047210 */ /* 0x000fe8000783e01d */
[----:B------:R-:W-:Y:S02]  /*91a0*/  IADD3.X R5, RZ, R2, R28, P1, P0 ;  /* 0x00000002ff057210 */ /* 0x000fe40000fe041c */
[----:B------:R-:W-:Y:S11]  /*91b0*/  ISETP.NE.U32.AND P0, PT, R23, RZ, PT ;  /* 0x000000ff1700720c */ /* 0x000ff60003f05070 */
[----:B------:R-:W-:Y:S02]  /*91c0*/  @!UPT UIADD3 URZ, URZ, URZ, URZ ;  /* 0x0000003f3f3ff290 */ /* 0x000fe4000fffe03f */
[----:B------:R3:W-:Y:S01]  /*91d0*/  LDGSTS.E.BYPASS.LTC128B.128.ZFILL [R252+0x8000], [R4.64], P0 ;  /* 0x0800000004fc7fae */ /* 0x0007e20008141d50 */
[----:B------:R-:W-:Y:S11]  /*91e0*/  ISETP.NE.U32.AND P0, PT, R22, RZ, PT ;  /* 0x000000ff1600720c */ /* 0x000ff60003f05070 */
[----:B------:R-:W-:Y:S02]  /*91f0*/  @!UPT UIADD3 URZ, URZ, URZ, URZ ;  /* 0x0000003f3f3ff290 */ /* 0x000fe4000fffe03f */
[----:B------:R3:W-:Y:S02]  /*9200*/  LDGSTS.E.BYPASS.LTC128B.128.ZFILL [R252+0xb000], [R12.64], P0 ;  /* 0x0b0000000cfc7fae */ /* 0x0007e40008141d50 */
.L_x_3439:
        /* <DEDUP_REMOVED lines=89> */
[----:B------:R-:W2:Y:S06]  /*97a0*/  LDSM.16.M88.4 R184, [R241] ;  /* 0x00000000f1b8783b */ /* 0x000eac0000000200 */
        /* <DEDUP_REMOVED lines=206> */
[----:B------:R-:W2:Y:S01]  /*a490*/  LDL R0, [R1+0x4c] ;  /* 0x00004c0001007983 */ /* 0x000ea20000100800 */
[----:B------:R-:W-:Y:S01]  /*a4a0*/  IMAD.MOV.U32 R2, RZ, RZ, c[0x0][0x2b8] ;  /* 0x0000ae00ff027624 */ /* 0x000fe200078e00ff */
[----:B------:R-:W-:Y:S01]  /*a4b0*/  UIMAD UR5, UR6, 0x60, UR12 ;  /* 0x00000060060578a4 */ /* 0x000fe2000f8e020c */
[----:B------:R-:W-:Y:S01]  /*a4c0*/  IMAD.MOV.U32 R184, RZ, RZ, RZ ;  /* 0x000000ffffb87224 */ /* 0x000fe200078e00ff */
[----:B------:R-:W3:Y:S01]  /*a4d0*/  LDL R201, [R1+0x38] ;  /* 0x0000380001c97983 */ /* 0x000ee20000100800 */
[----:B------:R-:W-:Y:S02]  /*a4e0*/  SEL R215, RZ, 0x10, P5 ;  /* 0x00000010ffd77807 */ /* 0x000fe40002800000 */
[----:B------:R-:W-:Y:S01]  /*a4f0*/  ISETP.NE.AND P1, PT, R2, 0x1, PT ;  /* 0x000000010200780c */ /* 0x000fe20003f25270 */
[----:B------:R-:W4:Y:S01]  /*a500*/  LDL R198, [R1+0x3c] ;  /* 0x00003c0001c67983 */ /* 0x000f220000100800 */
[----:B------:R-:W-:Y:S01]  /*a510*/  IMAD.U32 R2, RZ, RZ, UR5 ;  /* 0x00000005ff027e24 */ /* 0x000fe2000f8e00ff */
[----:B------:R-:W-:Y:S02]  /*a520*/  SEL R212, RZ, 0x10, P4 ;  /* 0x00000010ffd47807 */ /* 0x000fe40002000000 */
[----:B------:R-:W5:Y:S01]  /*a530*/  LDL R199, [R1+0x30] ;  /* 0x0000300001c77983 */ /* 0x000f620000100800 */
[----:B------:R-:W-:Y:S02]  /*a540*/  IADD3 R194, -R215, 0x10, RZ ;  /* 0x00000010d7c27810 */ /* 0x000fe40007ffe1ff */
[----:B------:R-:W-:Y:S01]  /*a550*/  IADD3 R192, -R212, 0x10, RZ ;  /* 0x00000010d4c07810 */ /* 0x000fe20007ffe1ff */
[----:B------:R-:W3:Y:S01]  /*a560*/  LDL R196, [R1+0x34] ;  /* 0x0000340001c47983 */ /* 0x000ee20000100800 */
[----:B------:R-:W-:Y:S02]  /*a570*/  LOP3.LUT R194, R194, 0xf, RZ, 0xc0, !PT ;  /* 0x0000000fc2c27812 */ /* 0x000fe400078ec0ff */
[----:B------:R-:W-:Y:S01]  /*a580*/  LOP3.LUT R192, R192, 0xf, RZ, 0xc0, !PT ;  /* 0x0000000fc0c07812 */ /* 0x000fe200078ec0ff */
        /* <DEDUP_REMOVED lines=15> */
[----:B------:R-:W-:Y:S02]  /*a680*/  IMAD R0, R0, c[0x0][0x1e0], RZ ;  /* 0x0000780000007a24 */ /* 0x000fe400078e02ff */
[----:B------:R-:W1:Y:S02]  /*a690*/  LDL R213, [R1+0x48] ;  /* 0x0000480001d57983 */ /* 0x000e640000100800 */
[C---:B------:R-:W-:Y:S02]  /*a6a0*/  IMAD R0, R185.reuse, c[0x0][0x1e4], R0 ;  /* 0x00007900b9007a24 */ /* 0x040fe400078e0200 */
[----:B------:R-:W4:Y:S01]  /*a6b0*/  LDL R200, [R1+0x50] ;  /* 0x0000500001c87983 */ /* 0x000f220000100800 */
[----:B--2---:R-:W-:Y:S04]  /*a6c0*/  IMAD.WIDE.U32 R172, R185, c[0x0][0x1e0], RZ ;  /* 0x00007800b9ac7a25 */ /* 0x004fe800078e00ff */
[----:B------:R-:W-:Y:S01]  /*a6d0*/  IMAD.IADD R173, R173, 0x1, R0 ;  /* 0x00000001adad7824 */ /* 0x000fe200078e0200 */
[----:B---3--:R2:W-:Y:S01]  /*a6e0*/  STL [R1+0x28], R184 ;  /* 0x000028b801007387 */ /* 0x0085e20000100800 */
[----:B------:R-:W-:Y:S02]  /*a6f0*/  SHF.R.S32.HI R0, RZ, 0x1f, R184 ;  /* 0x0000001fff007819 */ /* 0x000fe400000114b8 */
[----:B------:R-:W-:Y:S04]  /*a700*/  IMAD.WIDE.U32 R172, R184, c[0x0][0x1f0], R172 ;  /* 0x00007c00b8ac7a25 */ /* 0x000fe800078e00ac */
[----:B------:R-:W-:Y:S02]  /*a710*/  IMAD R0, R0, c[0x0][0x1f0], RZ ;  /* 0x00007c0000007a24 */ /* 0x000fe400078e02ff */
[----:B-1----:R-:W-:Y:S02]  /*a720*/  IMAD.SHL.U32 R185, R213, 0x2, RZ ;  /* 0x00000002d5b97824 */ /* 0x002fe400078e00ff */
[----:B------:R-:W-:Y:S01]  /*a730*/  IMAD R0, R184, c[0x0][0x1f4], R0 ;  /* 0x00007d00b8007a24 */ /* 0x000fe200078e0200 */
[----:B--2---:R-:W-:Y:S04]  /*a740*/  IADD3 R184, P0, R172, UR22, RZ ;  /* 0x00000016acb87c10 */ /* 0x004fe8000ff1e0ff */
[----:B------:R-:W-:Y:S02]  /*a750*/  IADD3.X R172, R173, UR19, R0, P0, !PT ;  /* 0x00000013adac7c10 */ /* 0x000fe400087fe400 */
[C---:B------:R-:W-:Y:S04]  /*a760*/  LEA R174, P0, R184.reuse, c[0x0][0x1c8], 0x1 ;  /* 0x00007200b8ae7a11 */ /* 0x040fe800078008ff */
[----:B------:R-:W-:Y:S01]  /*a770*/  LEA.HI.X R184, R184, c[0x0][0x1cc], R172, 0x1, P0 ;  /* 0x00007300b8b87a11 */ /* 0x000fe200000f0cac */
[----:B------:R-:W-:Y:S04]  /*a780*/  SHFL.IDX PT, R0, R174, RZ, 0x181f ;  /* 0x00181fffae007589 */ /* 0x000fe800000e0000 */
[----:B------:R-:W1:Y:S04]  /*a790*/  SHFL.IDX PT, R172, R174, 0x2, 0x181f ;  /* 0x00581f00aeac7f89 */ /* 0x000e6800000e0000 */
[----:B------:R-:W4:Y:S04]  /*a7a0*/  SHFL.IDX PT, R173, R184, 0x2, 0x181f ;  /* 0x00581f00b8ad7f89 */ /* 0x000f2800000e0000 */
[----:B------:R-:W2:Y:S01]  /*a7b0*/  SHFL.IDX PT, R2, R184, RZ, 0x181f ;  /* 0x00181fffb8027589 */ /* 0x000ea200000e0000 */
[-C--:B-1----:R-:W-:Y:S04]  /*a7c0*/  IADD3 R194, P1, P0, R194, R172.reuse, R201 ;  /* 0x000000acc2c27210 */ /* 0x082fe8000783e0c9 */
[-C--:B----4-:R-:W-:Y:S02]  /*a7d0*/  IADD3.X R195, RZ, R173.reuse, R198, P1, P0 ;  /* 0x000000adffc37210 */ /* 0x090fe40000fe04c6 */
[-C--:B-----5:R-:W-:Y:S04]  /*a7e0*/  IADD3 R192, P1, P0, R192, R172.reuse, R199 ;  /* 0x000000acc0c07210 */ /* 0x0a0fe8000783e0c7 */
[----:B------:R-:W-:Y:S02]  /*a7f0*/  IADD3.X R193, RZ, R173, R196, P1, P0 ;  /* 0x000000adffc17210 */ /* 0x000fe40000fe04c4 */
[----:B------:R-:W-:Y:S05]  /*a800*/  IADD3 R188, P0, R0, R197, RZ ;  /* 0x000000c500bc7210 */ /* 0x000fea0007f1e0ff */
[----:B--2---:R-:W-:Y:S01]  /*a810*/  IMAD.X R189, R2, 0x1, R214, P0 ;  /* 0x0000000102bd7824 */ /* 0x004fe200000e06d6 */
[----:B------:R-:W-:Y:S04]  /*a820*/  IADD3 R186, P0, R0, R201, RZ ;  /* 0x000000c900ba7210 */ /* 0x000fe80007f1e0ff */
[----:B------:R1:W-:Y:S01]  /*a830*/  LDGSTS.E.BYPASS.LTC128B.128 [R251+0xc100], [R188.64], !P2 ;  /* 0x0c100000bcfb7fae */ /* 0x0003e2000d101d50 */
[----:B------:R-:W-:Y:S05]  /*a840*/  IMAD.X R187, R2, 0x1, R198, P0 ;  /* 0x0000000102bb7824 */ /* 0x000fea00000e06c6 */
[----:B------:R2:W-:Y:S02]  /*a850*/  LDGSTS.E.BYPASS.LTC128B.128 [R251+0xf100], [R186.64], !P5 ;  /* 0x0f100000bafb7fae */ /* 0x0005e4000e901d50 */
[----:B--2---:R-:W-:Y:S05]  /*a860*/  IADD3 R186, P0, R0, R199, RZ ;  /* 0x000000c700ba7210 */ /* 0x004fea0007f1e0ff */
[----:B------:R-:W-:Y:S01]  /*a870*/  IMAD.X R187, R2, 0x1, R196, P0 ;  /* 0x0000000102bb7824 */ /* 0x000fe200000e06c4 */
[----:B------:R-:W-:Y:S02]  /*a880*/  IADD3 R190, P0, R0, R185, RZ ;  /* 0x000000b900be7210 */ /* 0x000fe40007f1e0ff */
[----:B------:R-:W1:Y:S04]  /*a890*/  SHFL.IDX PT, R0, R174, 0x1, 0x181f ;  /* 0x00381f00ae007f89 */ /* 0x000e6800000e0000 */
[----:B------:R2:W-:Y:S02]  /*a8a0*/  LDGSTS.E.BYPASS.LTC128B.128 [R251+0x12100], [R186.64], !P4 ;  /* 0x12100000bafb7fae */ /* 0x0005e4000e101d50 */
[----:B--2---:R-:W-:Y:S02]  /*a8b0*/  SHF.L.U64.HI R186, R213, 0x1, R200 ;  /* 0x00000001d5ba7819 */ /* 0x004fe400000102c8 */
[----:B------:R-:W-:Y:S03]  /*a8c0*/  SEL R213, RZ, 0x10, P6 ;  /* 0x00000010ffd57807 */ /* 0x000fe60003000000 */
[----:B------:R-:W-:Y:S01]  /*a8d0*/  IMAD.X R191, R2, 0x1, R186, P0 ;  /* 0x0000000102bf7824 */ /* 0x000fe200000e06ba */
[----:B-1----:R-:W-:Y:S01]  /*a8e0*/  IADD3 R188, P0, R0, R197, RZ ;  /* 0x000000c500bc7210 */ /* 0x002fe20007f1e0ff */
[----:B------:R-:W1:Y:S04]  /*a8f0*/  SHFL.IDX PT, R2, R184, 0x1, 0x181f ;  /* 0x00381f00b8027f89 */ /* 0x000e6800000e0000 */
[----:B------:R2:W-:Y:S01]  /*a900*/  LDGSTS.E.BYPASS.LTC128B.128 [R251+0x15100], [R190.64], !P6 ;  /* 0x15100000befb7fae */ /* 0x0005e2000f101d50 */
[----:B-1----:R-:W-:Y:S05]  /*a910*/  IMAD.X R189, R2, 0x1, R214, P0 ;  /* 0x0000000102bd7824 */ /* 0x002fea00000e06d6 */
[----:B------:R1:W-:Y:S01]  /*a920*/  LDGSTS.E.BYPASS.LTC128B.128 [R251+0xd100], [R188.64], !P2 ;  /* 0x0d100000bcfb7fae */ /* 0x0003e2000d101d50 */
[----:B--2---:R-:W-:Y:S04]  /*a930*/  IADD3 R190, -R213, 0x10, RZ ;  /* 0x00000010d5be7810 */ /* 0x004fe80007ffe1ff */
[----:B------:R-:W-:Y:S02]  /*a940*/  LOP3.LUT R190, R190, 0xf, RZ, 0xc0, !PT ;  /* 0x0000000fbebe7812 */ /* 0x000fe400078ec0ff */
[----:B-1----:R-:W-:Y:S05]  /*a950*/  IADD3 R188, P0, R0, R201, RZ ;  /* 0x000000c900bc7210 */ /* 0x002fea0007f1e0ff */
[----:B------:R-:W-:Y:S01]  /*a960*/  IMAD.X R189, R2, 0x1, R198, P0 ;  /* 0x0000000102bd7824 */ /* 0x000fe200000e06c6 */
[----:B------:R-:W-:Y:S04]  /*a970*/  IADD3 R190, P1, P0, R190, R172, R185 ;  /* 0x000000acbebe7210 */ /* 0x000fe8000783e0b9 */
[----:B------:R1:W-:Y:S01]  /*a980*/  LDGSTS.E.BYPASS.LTC128B.128 [R251+0x10100], [R188.64], !P5 ;  /* 0x10100000bcfb7fae */ /* 0x0003e2000e901d50 */
[----:B------:R-:W-:Y:S02]  /*a990*/  IADD3.X R191, RZ, R173, R186, P1, P0 ;  /* 0x000000adffbf7210 */ /* 0x000fe40000fe04ba */
[C---:B------:R-:W-:Y:S02]  /*a9a0*/  IADD3 R184, P1, R0.reuse, R199, RZ ;  /* 0x000000c700b87210 */ /* 0x040fe40007f3e0ff */
[----:B-1----:R-:W-:Y:S03]  /*a9b0*/  IADD3 R188, P0, R0, R185, RZ ;  /* 0x000000b900bc7210 */ /* 0x002fe60007f1e0ff */
[C---:B------:R-:W-:Y:S02]  /*a9c0*/  IMAD.X R185, R2.reuse, 0x1, R196, P1 ;  /* 0x0000000102b97824 */ /* 0x040fe400008e06c4 */
[----:B------:R-:W-:Y:S03]  /*a9d0*/  IMAD.X R189, R2, 0x1, R186, P0 ;  /* 0x0000000102bd7824 */ /* 0x000fe600000e06ba */
[----:B------:R1:W-:Y:S01]  /*a9e0*/  LDGSTS.E.BYPASS.LTC128B.128 [R251+0x13100], [R184.64], !P4 ;  /* 0x13100000b8fb7fae */ /* 0x0003e2000e101d50 */
[----:B------:R-:W-:Y:S03]  /*a9f0*/  IADD3 R172, P0, R172, R197, RZ ;  /* 0x000000c5acac7210 */ /* 0x000fe60007f1e0ff */
[----:B------:R1:W-:Y:S02]  /*aa00*/  LDGSTS.E.BYPASS.LTC128B.128 [R251+0x16100], [R188.64], !P6 ;  /* 0x16100000bcfb7fae */ /* 0x0003e4000f101d50 */
[----:B------:R-:W-:Y:S01]  /*aa10*/  IMAD.X R173, R173, 0x1, R214, P0 ;  /* 0x00000001adad7824 */ /* 0x000fe200000e06d6 */
[----:B------:R-:W-:Y:S04]  /*aa20*/  ISETP.NE.U32.AND P0, PT, R215, RZ, PT ;  /* 0x000000ffd700720c */ /* 0x000fe80003f05070 */
[----:B------:R1:W-:Y:S09]  /*aa30*/  LDGSTS.E.BYPASS.LTC128B.128 [R251+0xe100], [R172.64], !P2 ;  /* 0x0e100000acfb7fae */ /* 0x0003f2000d101d50 */
[----:B------:R1:W-:Y:S01]  /*aa40*/  LDGSTS.E.BYPASS.LTC128B.128.ZFILL [R251+0x11100], [R194.64], P0 ;  /* 0x11100000c2fb7fae */ /* 0x0003e20008141d50 */
[----:B------:R-:W-:Y:S11]  /*aa50*/  ISETP.NE.U32.AND P0, PT, R212, RZ, PT ;  /* 0x000000ffd400720c */ /* 0x000ff60003f05070 */
[----:B------:R-:W-:Y:S02]  /*aa60*/  @!UPT UIADD3 URZ, URZ, URZ, URZ ;  /* 0x0000003f3f3ff290 */ /* 0x000fe4000fffe03f */
[----:B------:R1:W-:Y:S01]  /*aa70*/  LDGSTS.E.BYPASS.LTC128B.128.ZFILL [R251+0x14100], [R192.64], P0 ;  /* 0x14100000c0fb7fae */ /* 0x0003e20008141d50 */
[----:B------:R-:W-:Y:S11]  /*aa80*/  ISETP.NE.U32.AND P0, PT, R213, RZ, PT ;  /* 0x000000ffd500720c */ /* 0x000ff60003f05070 */
[----:B------:R-:W-:Y:S02]  /*aa90*/  @!UPT UIADD3 URZ, URZ, URZ, URZ ;  /* 0x0000003f3f3ff290 */ /* 0x000fe4000fffe03f */
[----:B------:R1:W-:Y:S02]  /*aaa0*/  LDGSTS.E.BYPASS.LTC128B.128.ZFILL [R251+0x17100], [R190.64], P0 ;  /* 0x17100000befb7fae */ /* 0x0003e40008141d50 */
.L_x_3440:
[----:B------:R-:W2:Y:S01]  /*aab0*/  LDL R2, [R1+0x54] ;  /* 0x0000540001027983 */ /* 0x000ea20000100800 */
[----:B------:R-:W-:Y:S01]  /*aac0*/  PLOP3.LUT P0, PT, PT, PT, UP1, 0x80, 0x0 ;  /* 0x000000000000781c */ /* 0x000fe20003f0f018 */
[----:B------:R-:W-:Y:S02]  /*aad0*/  UIMAD UR5, UR6, -0x60, URZ ;  /* 0xffffffa0060578a4 */ /* 0x000fe4000f8e023f */
[----:B------:R3:W2:Y:S01]  /*aae0*/  LDL R0, [R1+0x58] ;  /* 0x0000580001007983 */ /* 0x0006a20000100800 */
[----:B------:R-:W-:Y:S02]  /*aaf0*/  UISETP.GT.AND UP0, UPT, UR6, UR4, UPT ;  /* 0x000000040600728c */ /* 0x000fe4000bf04270 */
[----:B------:R-:W-:Y:S01]  /*ab00*/  UIADD3 UR6, UR6, -0x1, URZ ;  /* 0xffffffff06067890 */ /* 0x000fe2000fffe03f */
[----:B------:R-:W4:Y:S04]  /*ab10*/  LDL R174, [R1+0x5c] ;  /* 0x00005c0001ae7983 */ /* 0x000f280000100800 */
[----:B------:R-:W0:Y:S02]  /*ab20*/  LDGDEPBAR ;  /* 0x00000000000079af */ /* 0x000e240000000000 */
[----:B--2---:R-:W-:Y:S02]  /*ab30*/  @P0 MOV R0, R2 ;  /* 0x0000000200000202 */ /* 0x004fe40000000f00 */
[----:B------:R-:W-:Y:S04]  /*ab40*/  MOV R2, UR13 ;  /* 0x0000000d00027c02 */ /* 0x000fe80008000f00 */
[----:B-1----:R-:W-:Y:S08]  /*ab50*/  SHFL.IDX PT, R173, R0, 0x1, 0x1c1f ;  /* 0x003c1f0000ad7f89 */ /* 0x002ff000000e0000 */
[----:B------:R1:W2:Y:S02]  /*ab60*/  SHFL.IDX PT, R172, R0, RZ, 0x1c1f ;  /* 0x001c1fff00ac7589 */ /* 0x0002a400000e0000 */
[----:B-1----:R-:W-:Y:S04]  /*ab70*/  MOV R0, UR5 ;  /* 0x0000000500007c02 */ /* 0x002fe80008000f00 */
[----:B----4-:R-:W-:Y:S04]  /*ab80*/  IADD3 R0, -R174, 0x1, R0 ;  /* 0x00000001ae007810 */ /* 0x010fe80007ffe100 */
[----:B------:R-:W-:Y:S04]  /*ab90*/  IADD3 R0, -R2, UR7, R0 ;  /* 0x0000000702007c10 */ /* 0x000fe8000fffe100 */
[C---:B--2---:R-:W-:Y:S02]  /*aba0*/  IADD3 R2, R0.reuse, R172, RZ ;  /* 0x000000ac00027210 */ /* 0x044fe40007ffe0ff */
[----:B------:R-:W-:Y:S02]  /*abb0*/  IADD3 R0, R0, R173, RZ ;  /* 0x000000ad00007210 */ /* 0x000fe40007ffe0ff */
[----:B------:R-:W-:Y:S04]  /*abc0*/  ISETP.GT.AND P0, PT, R2, RZ, PT ;  /* 0x000000ff0200720c */ /* 0x000fe80003f04270 */
[----:B------:R-:W-:Y:S02]  /*abd0*/  FSEL R4, R4, -INF , P0 ;  /* 0xff80000004047808 */ /* 0x000fe40000000000 */
[----:B------:R-:W-:Y:S02]  /*abe0*/  ISETP.GT.AND P0, PT, R2, 0x1, PT ;  /* 0x000000010200780c */ /* 0x000fe40003f04270 */
[----:B------:R-:W-:Y:S02]  /*abf0*/  FMNMX.FTZ R173, R4, R3, !PT ;  /* 0x0000000304ad7209 */ /* 0x000fe40007810000 */
[----:B------:R-:W-:Y:S02]  /*ac00*/  FSEL R5, R5, -INF , P0 ;  /* 0xff80000005057808 */ /* 0x000fe40000000000 */
[----:B------:R-:W-:Y:S02]  /*ac10*/  ISETP.GT.AND P0, PT, R0, RZ, PT ;  /* 0x000000ff0000720c */ /* 0x000fe40003f04270 */
[----:B------:R-:W-:Y:S02]  /*ac20*/  FMNMX.FTZ R173, R5, R173, !PT ;  /* 0x000000ad05ad7209 */ /* 0x000fe40007810000 */
[----:B------:R-:W-:Y:S02]  /*ac30*/  FSEL R6, R6, -INF , P0 ;  /* 0xff80000006067808 */ /* 0x000fe40000000000 */
[----:B------:R-:W-:Y:S04]  /*ac40*/  ISETP.GT.AND P0, PT, R0, 0x1, PT ;  /* 0x000000010000780c */ /* 0x000fe80003f04270 */
        /* <DEDUP_REMOVED lines=96> */
[C---:B------:R-:W-:Y:S02]  /*b250*/  ISETP.GT.AND P0, PT, R2.reuse, 0x49, PT ;  /* 0x000000490200780c */ /* 0x040fe40003f04270 */
[----:B------:R-:W-:Y:S02]  /*b260*/  MOV R40, R30 ;  /* 0x0000001e00287202 */ /* 0x000fe40000000f00 */
[----:B------:R-:W-:Y:S02]  /*b270*/  FSEL R207, R41, -INF , P0 ;  /* 0xff80000029cf7808 */ /* 0x000fe40000000000 */
[----:B------:R-:W-:Y:S02]  /*b280*/  ISETP.GT.AND P0, PT, R2, 0x50, PT ;  /* 0x000000500200780c */ /* 0x000fe40003f04270 */
[----:B------:R-:W-:Y:S02]  /*b290*/  MOV R41, R31 ;  /* 0x0000001f00297202 */ /* 0x000fe40000000f00 */
        /* <DEDUP_REMOVED lines=10> */
[----:B------:R-:W-:Y:S02]  /*b340*/  MOV R49, R34 ;  /* 0x0000002200317202 */ /* 0x000fe40000000f00 */
[----:B------:R-:W-:Y:S02]  /*b350*/  ISETP.GT.AND P0, PT, R0, 0x48, PT ;  /* 0x000000480000780c */ /* 0x000fe40003f04270 */
[----:B------:R-:W-:Y:S02]  /*b360*/  FMNMX.FTZ R2, R49, R2, !PT ;  /* 0x0000000231027209 */ /* 0x000fe40007810000 */
[----:B------:R-:W-:Y:S02]  /*b370*/  FSEL R16, R42, -INF , P0 ;  /* 0xff8000002a107808 */ /* 0x000fe40000000000 */
[----:B------:R-:W-:Y:S02]  /*b380*/  FMNMX.FTZ R2, R35, R2, !PT ;  /* 0x0000000223027209 */ /* 0x000fe40007810000 */
[----:B------:R-:W-:Y:S02]  /*b390*/  ISETP.GT.AND P0, PT, R0, 0x49, PT ;  /* 0x000000490000780c */ /* 0x000fe40003f04270 */
[----:B------:R-:W-:Y:S02]  /*b3a0*/  FMNMX.FTZ R2, R38, R2, !PT ;  /* 0x0000000226027209 */ /* 0x000fe40007810000 */
[----:B------:R-:W-:Y:S02]  /*b3b0*/  FMNMX.FTZ R173, R207, R173, !PT ;  /* 0x000000adcfad7209 */ /* 0x000fe40007810000 */
[----:B------:R-:W-:Y:S02]  /*b3c0*/  FMNMX.FTZ R2, R39, R2, !PT ;  /* 0x0000000227027209 */ /* 0x000fe40007810000 */
[----:B------:R-:W-:Y:S02]  /*b3d0*/  FMNMX.FTZ R173, R206, R173, !PT ;  /* 0x000000adcead7209 */ /* 0x000fe40007810000 */
[----:B------:R-:W-:Y:S02]  /*b3e0*/  FSEL R17, R43, -INF , P0 ;  /* 0xff8000002b117808 */ /* 0x000fe40000000000 */
[----:B------:R-:W-:Y:S02]  /*b3f0*/  ISETP.GT.AND P0, PT, R0, 0x50, PT ;  /* 0x000000500000780c */ /* 0x000fe40003f04270 */
[----:B------:R-:W-:Y:S02]  /*b400*/  FMNMX.FTZ R2, R16, R2, !PT ;  /* 0x0000000210027209 */ /* 0x000fe40007810000 */
[----:B------:R-:W-:Y:S02]  /*b410*/  FSEL R18, R46, -INF , P0 ;  /* 0xff8000002e127808 */ /* 0x000fe40000000000 */
[C---:B------:R-:W-:Y:S02]  /*b420*/  ISETP.GT.AND P0, PT, R0.reuse, 0x51, PT ;  /* 0x000000510000780c */ /* 0x040fe40003f04270 */
[----:B------:R-:W-:Y:S02]  /*b430*/  FMNMX.FTZ R2, R17, R2, !PT ;  /* 0x0000000211027209 */ /* 0x000fe40007810000 */
[----:B------:R-:W-:Y:S02]  /*b440*/  FMNMX.FTZ R173, R205, R173, !PT ;  /* 0x000000adcdad7209 */ /* 0x000fe40007810000 */
[----:B------:R-:W-:Y:S02]  /*b450*/  FSEL R13, R47, -INF , P0 ;  /* 0xff8000002f0d7808 */ /* 0x000fe40000000000 */
[----:B------:R-:W-:Y:S01]  /*b460*/  ISETP.GT.AND P0, PT, R0, 0x58, PT ;  /* 0x000000580000780c */ /* 0x000fe20003f04270 */
[----:B------:R-:W-:Y:S01]  /*b470*/  LDSM.16.MT88.4 R44, [R217+0x3100] ;  /* 0x00310000d92c783b */ /* 0x000fe20000004200 */
[----:B------:R-:W-:Y:S02]  /*b480*/  FMNMX.FTZ R2, R18, R2, !PT ;  /* 0x0000000212027209 */ /* 0x000fe40007810000 */
[----:B------:R-:W-:Y:S02]  /*b490*/  FMNMX.FTZ R173, R204, R173, !PT ;  /* 0x000000adccad7209 */ /* 0x000fe40007810000 */
[----:B------:R-:W-:Y:S02]  /*b4a0*/  FSEL R14, R50, -INF , P0 ;  /* 0xff800000320e7808 */ /* 0x000fe40000000000 */
[----:B------:R-:W-:Y:S02]  /*b4b0*/  ISETP.GT.AND P0, PT, R0, 0x59, PT ;  /* 0x000000590000780c */ /* 0x000fe40003f04270 */
[----:B------:R-:W-:Y:S02]  /*b4c0*/  FMNMX.FTZ R0, R13, R2, !PT ;  /* 0x000000020d007209 */ /* 0x000fe40007810000 */
[----:B------:R-:W-:Y:S02]  /*b4d0*/  FMNMX.FTZ R173, R203, R173, !PT ;  /* 0x000000adcbad7209 */ /* 0x000fe40007810000 */
[----:B------:R-:W-:Y:S02]  /*b4e0*/  FMNMX.FTZ R0, R14, R0, !PT ;  /* 0x000000000e007209 */ /* 0x000fe40007810000 */
[----:B------:R-:W-:Y:S01]  /*b4f0*/  FSEL R174, R51, -INF , P0 ;  /* 0xff80000033ae7808 */ /* 0x000fe20000000000 */
[----:B------:R-:W1:Y:S01]  /*b500*/  SHFL.BFLY PT, R12, R173, 0x2, 0x1f ;  /* 0x0c401f00ad0c7f89 */ /* 0x000e6200000e0000 */
[----:B------:R-:W-:Y:S02]  /*b510*/  MOV R48, R27 ;  /* 0x0000001b00307202 */ /* 0x000fe40000000f00 */
[----:B------:R-:W-:Y:S02]  /*b520*/  FMNMX.FTZ R0, R174, R0, !PT ;  /* 0x00000000ae007209 */ /* 0x000fe40007810000 */
[----:B------:R-:W-:Y:S03]  /*b530*/  MOV R50, R35 ;  /* 0x0000002300327202 */ /* 0x000fe60000000f00 */
[----:B------:R-:W2:Y:S01]  /*b540*/  SHFL.BFLY PT, R2, R0, 0x2, 0x1f ;  /* 0x0c401f0000027f89 */ /* 0x000ea200000e0000 */
[----:B-1----:R-:W-:Y:S07]  /*b550*/  FMNMX.FTZ R173, R12, R173, !PT ;  /* 0x000000ad0cad7209 */ /* 0x002fee0007810000 */
[----:B------:R-:W1:Y:S01]  /*b560*/  SHFL.BFLY PT, R12, R173, 0x1, 0x1f ;  /* 0x0c201f00ad0c7f89 */ /* 0x000e6200000e0000 */
[----:B--2---:R-:W-:Y:S07]  /*b570*/  FMNMX.FTZ R0, R0, R2, !PT ;  /* 0x0000000200007209 */ /* 0x004fee0007810000 */
[----:B------:R-:W2:Y:S01]  /*b580*/  SHFL.BFLY PT, R2, R0, 0x1, 0x1f ;  /* 0x0c201f0000027f89 */ /* 0x000ea200000e0000 */
[----:B-1----:R-:W-:Y:S04]  /*b590*/  FMNMX.FTZ R173, R173, R12, !PT ;  /* 0x0000000cadad7209 */ /* 0x002fe80007810000 */
[C---:B------:R-:W-:Y:S01]  /*b5a0*/  FSETP.NEU.FTZ.AND P0, PT, R173.reuse, -INF , PT ;  /* 0xff800000ad00780b */ /* 0x040fe20003f1d000 */
[C---:B------:R-:W-:Y:S01]  /*b5b0*/  FMUL.FTZ R188, R173.reuse, c[0x0][0x2d0] ;  /* 0x0000b400adbc7a20 */ /* 0x040fe20000410000 */
[----:B--2---:R-:W-:Y:S02]  /*b5c0*/  FMNMX.FTZ R172, R2, R0, !PT ;  /* 0x0000000002ac7209 */ /* 0x004fe40007810000 */
[----:B------:R-:W-:Y:S02]  /*b5d0*/  FSEL R0, R173, RZ, P0 ;  /* 0x000000ffad007208 */ /* 0x000fe40000000000 */
        /* <DEDUP_REMOVED lines=11> */
[----:B------:R-:W-:Y:S01]  /*b690*/  PLOP3.LUT P0, PT, PT, PT, UP0, 0x80, 0x0 ;  /* 0x000000000000781c */ /* 0x000fe20003f0f008 */
[--C-:B------:R-:W-:Y:S02]  /*b6a0*/  FFMA.FTZ R7, R7, c[0x0][0x2d0], -R189.reuse ;  /* 0x0000b40007077a23 */ /* 0x100fe400000108bd */
[--C-:B------:R-:W-:Y:S02]  /*b6b0*/  FFMA.FTZ R10, R10, c[0x0][0x2d0], -R189.reuse ;  /* 0x0000b4000a0a7a23 */ /* 0x100fe400000108bd */
[--C-:B------:R-:W-:Y:S02]  /*b6c0*/  FFMA.FTZ R11, R11, c[0x0][0x2d0], -R189.reuse ;  /* 0x0000b4000b0b7a23 */ /* 0x100fe400000108bd */
[--C-:B------:R-:W-:Y:S01]  /*b6d0*/  FFMA.FTZ R5, R5, c[0x0][0x2d0], -R188.reuse ;  /* 0x0000b40005057a23 */ /* 0x100fe200000108bc */
[----:B------:R1:W2:Y:S01]  /*b6e0*/  MUFU.EX2 R3, R0 ;  /* 0x0000000000037308 */ /* 0x0002a20000000800 */
[----:B------:R-:W-:Y:S09]  /*b6f0*/  FFMA.FTZ R6, R6, c[0x0][0x2d0], -R189 ;  /* 0x0000b40006067a23 */ /* 0x000ff200000108bd */
[----:B------:R4:W-:Y:S10]  /*b700*/  MUFU.EX2 R202, R8 ;  /* 0x0000000800ca7308 */ /* 0x0009f40000000800 */
[----:B------:R-:W5:Y:S01]  /*b710*/  MUFU.EX2 R43, R9 ;  /* 0x00000009002b7308 */ /* 0x000f620000000800 */
[----:B-1----:R-:W-:Y:S01]  /*b720*/  FADD.FTZ R0, -R2, R175 ;  /* 0x000000af02007221 */ /* 0x002fe20000010100 */
[----:B------:R-:W-:Y:S01]  /*b730*/  MOV R175, R14 ;  /* 0x0000000e00af7202 */ /* 0x000fe20000000f00 */
[C---:B--2---:R-:W-:Y:S01]  /*b740*/  FMUL.FTZ R4, R3.reuse, R176 ;  /* 0x000000b003047220 */ /* 0x044fe20000410000 */
[----:B------:R-:W-:Y:S01]  /*b750*/  MOV R2, R13 ;  /* 0x0000000d00027202 */ /* 0x000fe20000000f00 */
[----:B------:R-:W-:Y:S01]  /*b760*/  FMUL.FTZ R0, R0, c[0x0][0x2d0] ;  /* 0x0000b40000007a20 */ /* 0x000fe20000410000 */
[----:B------:R-:W1:Y:S04]  /*b770*/  LDSM.16.MT88.4 R12, [R217+0x100] ;  /* 0x00010000d90c783b */ /* 0x000e680000004200 */
[----:B------:R-:W-:Y:S01]  /*b780*/  MUFU.EX2 R200, R7 ;  /* 0x0000000700c87308 */ /* 0x000fe20000000800 */
[----:B------:R-:W-:Y:S01]  /*b790*/  MOV R176, R18 ;  /* 0x0000001200b07202 */ /* 0x000fe20000000f00 */
[C---:B------:R-:W-:Y:S01]  /*b7a0*/  FMUL.FTZ R24, R3.reuse, R144 ;  /* 0x0000009003187220 */ /* 0x040fe20000410000 */
[----:B------:R-:W-:Y:S01]  /*b7b0*/  MOV R144, R41 ;  /* 0x0000002900907202 */ /* 0x000fe20000000f00 */
[C---:B----4-:R-:W-:Y:S01]  /*b7c0*/  FMUL.FTZ R8, R3.reuse, R180 ;  /* 0x000000b403087220 */ /* 0x050fe20000410000 */
[----:B------:R-:W-:Y:S01]  /*b7d0*/  MOV R180, R38 ;  /* 0x0000002600b47202 */ /* 0x000fe20000000f00 */
[C---:B------:R-:W-:Y:S01]  /*b7e0*/  FMUL.FTZ R25, R3.reuse, R145 ;  /* 0x0000009103197220 */ /* 0x040fe20000410000 */
[----:B------:R-:W-:Y:S01]  /*b7f0*/  MOV R145, R49 ;  /* 0x0000003100917202 */ /* 0x000fe20000000f00 */
[C---:B------:R-:W-:Y:S02]  /*b800*/  FMUL.FTZ R41, R3.reuse, R161 ;  /* 0x000000a103297220 */ /* 0x040fe40000410000 */
[----:B------:R-:W-:Y:S01]  /*b810*/  MUFU.EX2 R42, R10 ;  /* 0x0000000a002a7308 */ /* 0x000fe20000000800 */
[C---:B------:R-:W-:Y:S02]  /*b820*/  FMUL.FTZ R49, R3.reuse, R169 ;  /* 0x000000a903317220 */ /* 0x040fe40000410000 */
[----:B------:R-:W-:Y:S01]  /*b830*/  FMUL.FTZ R52, R3, R52 ;  /* 0x0000003403347220 */ /* 0x000fe20000410000 */
[----:B-----5:R-:W-:Y:S01]  /*b840*/  F2FP.BF16.PACK_AB R186, R43, R202 ;  /* 0x000000ca2bba723e */ /* 0x020fe200000010ff */
[C---:B------:R-:W-:Y:S01]  /*b850*/  FMUL.FTZ R9, R3.reuse, R181 ;  /* 0x000000b503097220 */ /* 0x040fe20000410000 */
[----:B------:R-:W-:Y:S01]  /*b860*/  MOV R181, R37 ;  /* 0x0000002500b57202 */ /* 0x000fe20000000f00 */
        /* <DEDUP_REMOVED lines=14> */
[----:B------:R-:W5:Y:S01]  /*b950*/  MUFU.EX2 R201, R5 ;  /* 0x0000000500c97308 */ /* 0x000f620000000800 */
[C---:B------:R-:W-:Y:S02]  /*b960*/  FMUL.FTZ R77, R3.reuse, R77 ;  /* 0x0000004d034d7220 */ /* 0x040fe40000410000 */
[----:B------:R-:W-:Y:S01]  /*b970*/  FMUL.FTZ R80, R3, R80 ;  /* 0x0000005003507220 */ /* 0x000fe20000410000 */
[----:B--2---:R-:W-:Y:S01]  /*b980*/  F2FP.BF16.PACK_AB R187, R51, R42 ;  /* 0x0000002a33bb723e */ /* 0x004fe200000010ff */
[C---:B------:R-:W-:Y:S02]  /*b990*/  FMUL.FTZ R81, R3.reuse, R81 ;  /* 0x0000005103517220 */ /* 0x040fe40000410000 */
[C---:B------:R-:W-:Y:S02]  /*b9a0*/  FMUL.FTZ R84, R3.reuse, R84 ;  /* 0x0000005403547220 */ /* 0x040fe40000410000 */
[C---:B------:R-:W-:Y:S01]  /*b9b0*/  FMUL.FTZ R85, R3.reuse, R85 ;  /* 0x0000005503557220 */ /* 0x040fe20000410000 */
[----:B------:R-:W2:Y:S01]  /*b9c0*/  MUFU.EX2 R190, R6 ;  /* 0x0000000600be7308 */ /* 0x000ea20000000800 */
[C---:B------:R-:W-:Y:S02]  /*b9d0*/  FMUL.FTZ R88, R3.reuse, R88 ;  /* 0x0000005803587220 */ /* 0x040fe40000410000 */
[----:B------:R-:W-:Y:S02]  /*b9e0*/  FMUL.FTZ R89, R3, R89 ;  /* 0x0000005903597220 */ /* 0x000fe40000410000 */
[C---:B----4-:R-:W-:Y:S01]  /*b9f0*/  FMUL.FTZ R7, R0.reuse, R179 ;  /* 0x000000b300077220 */ /* 0x050fe20000410000 */
[----:B------:R-:W-:Y:S01]  /*ba00*/  MOV R179, R39 ;  /* 0x0000002700b37202 */ /* 0x000fe20000000f00 */
[C---:B------:R-:W-:Y:S01]  /*ba10*/  FMUL.FTZ R10, R0.reuse, R182 ;  /* 0x000000b6000a7220 */ /* 0x040fe20000410000 */
[----:B------:R-:W-:Y:S01]  /*ba20*/  MOV R182, R36 ;  /* 0x0000002400b67202 */ /* 0x000fe20000000f00 */
[C---:B------:R-:W-:Y:S01]  /*ba30*/  FMUL.FTZ R11, R0.reuse, R183 ;  /* 0x000000b7000b7220 */ /* 0x040fe20000410000 */
[----:B------:R-:W-:Y:S01]  /*ba40*/  LDSM.16.MT88.4 R36, [R219+0x100] ;  /* 0x00010000db24783b */ /* 0x000fe20000004200 */
[C---:B------:R-:W-:Y:S01]  /*ba50*/  FMUL.FTZ R18, R0.reuse, R138 ;  /* 0x0000008a00127220 */ /* 0x040fe20000410000 */
[----:B------:R-:W-:Y:S01]  /*ba60*/  MOV R183, R33 ;  /* 0x0000002100b77202 */ /* 0x000fe20000000f00 */
[C---:B------:R-:W-:Y:S01]  /*ba70*/  FMUL.FTZ R19, R0.reuse, R139 ;  /* 0x0000008b00137220 */ /* 0x040fe20000410000 */
[----:B-----5:R-:W-:Y:S01]  /*ba80*/  F2FP.BF16.PACK_AB R184, R201, R191 ;  /* 0x000000bfc9b8723e */ /* 0x020fe200000010ff */
[C---:B------:R-:W-:Y:S02]  /*ba90*/  FMUL.FTZ R5, R3.reuse, R177 ;  /* 0x000000b103057220 */ /* 0x040fe40000410000 */
[----:B------:R-:W-:Y:S02]  /*baa0*/  IMAD.MOV.U32 R177, RZ, RZ, R17 ;  /* 0x000000ffffb17224 */ /* 0x000fe400078e0011 */
[C---:B------:R-:W-:Y:S02]  /*bab0*/  FMUL.FTZ R17, R3.reuse, R137 ;  /* 0x0000008903117220 */ /* 0x040fe40000410000 */
[C---:B------:R-:W-:Y:S01]  /*bac0*/  FMUL.FTZ R26, R0.reuse, R146 ;  /* 0x00000092001a7220 */ /* 0x040fe20000410000 */
[----:B------:R-:W-:Y:S01]  /*bad0*/  MOV R146, R42 ;  /* 0x0000002a00927202 */ /* 0x000fe20000000f00 */
[----:B------:R-:W-:Y:S01]  /*bae0*/  FMUL.FTZ R27, R0, R147 ;  /* 0x00000093001b7220 */ /* 0x000fe20000410000 */
[----:B--2---:R-:W-:Y:S01]  /*baf0*/  F2FP.BF16.PACK_AB R185, R200, R190 ;  /* 0x000000bec8b9723e */ /* 0x004fe200000010ff */
[C---:B------:R-:W-:Y:S01]  /*bb00*/  FMUL.FTZ R6, R0.reuse, R178 ;  /* 0x000000b200067220 */ /* 0x040fe20000410000 */
[----:B------:R-:W-:Y:S01]  /*bb10*/  MOV R147, R43 ;  /* 0x0000002b00937202 */ /* 0x000fe20000000f00 */
[C---:B------:R-:W-:Y:S01]  /*bb20*/  FMUL.FTZ R34, R0.reuse, R154 ;  /* 0x0000009a00227220 */ /* 0x040fe20000410000 */
[----:B------:R-:W-:Y:S01]  /*bb30*/  MOV R178, R16 ;  /* 0x0000001000b27202 */ /* 0x000fe20000000f00 */
[C---:B------:R-:W-:Y:S02]  /*bb40*/  FMUL.FTZ R16, R3.reuse, R136 ;  /* 0x0000008803107220 */ /* 0x040fe40000410000 */
[----:B------:R-:W-:Y:S01]  /*bb50*/  LDSM.16.MT88.4 R136, [R217+0x900] ;  /* 0x00090000d988783b */ /* 0x000fe20000004200 */
[C---:B-1----:R-:W-:Y:S05]  /*bb60*/  HMMA.16816.F32.BF16 R4, R184.reuse, R12, R4 ;  /* 0x0000000cb804723c */ /* 0x042fea0000041804 */
[C---:B------:R-:W-:Y:S02]  /*bb70*/  FMUL.FTZ R35, R0.reuse, R155 ;  /* 0x0000009b00237220 */ /* 0x040fe40000410000 */
[C---:B------:R-:W-:Y:S01]  /*bb80*/  FMUL.FTZ R13, R3.reuse, R133 ;  /* 0x00000085030d7220 */ /* 0x040fe20000410000 */
[C---:B------:R-:W-:Y:S04]  /*bb90*/  HMMA.16816.F32.BF16 R8, R184.reuse, R14, R8 ;  /* 0x0000000eb808723c */ /* 0x040fe80000041808 */
[----:B------:R-:W-:Y:S01]  /*bba0*/  MOV R133, R29 ;  /* 0x0000001d00857202 */ /* 0x000fe20000000f00 */
[C---:B------:R-:W-:Y:S01]  /*bbb0*/  FMUL.FTZ R12, R3.reuse, R132 ;  /* 0x00000084030c7220 */ /* 0x040fe20000410000 */
[----:B------:R-:W-:Y:S01]  /*bbc0*/  MOV R132, R32 ;  /* 0x0000002000847202 */ /* 0x000fe20000000f00 */
[C---:B------:R-:W-:Y:S01]  /*bbd0*/  FMUL.FTZ R14, R0.reuse, R134 ;  /* 0x00000086000e7220 */ /* 0x040fe20000410000 */
[----:B------:R-:W-:Y:S01]  /*bbe0*/  MOV R134, R28 ;  /* 0x0000001c00867202 */ /* 0x000fe20000000f00 */
[C---:B------:R-:W-:Y:S01]  /*bbf0*/  FMUL.FTZ R15, R0.reuse, R135 ;  /* 0x00000087000f7220 */ /* 0x040fe20000410000 */
[----:B------:R-:W1:Y:S02]  /*bc00*/  LDSM.16.MT88.4 R28, [R220+0x100] ;  /* 0x00010000dc1c783b */ /* 0x000e640000004200 */
[C---:B------:R-:W-:Y:S02]  /*bc10*/  FMUL.FTZ R42, R0.reuse, R162 ;  /* 0x000000a2002a7220 */ /* 0x040fe40000410000 */
[C---:B------:R-:W-:Y:S02]  /*bc20*/  FMUL.FTZ R54, R0.reuse, R54 ;  /* 0x0000003600367220 */ /* 0x040fe40000410000 */
[C---:B------:R-:W-:Y:S03]  /*bc30*/  HMMA.16816.F32.BF16 R12, R184.reuse, R20, R12 ;  /* 0x00000014b80c723c */ /* 0x040fe6000004180c */
[C---:B------:R-:W-:Y:S02]  /*bc40*/  FMUL.FTZ R55, R0.reuse, R55 ;  /* 0x0000003700377220 */ /* 0x040fe40000410000 */
[C---:B------:R-:W-:Y:S02]  /*bc50*/  FMUL.FTZ R58, R0.reuse, R58 ;  /* 0x0000003a003a7220 */ /* 0x040fe40000410000 */
[C---:B------:R-:W-:Y:S01]  /*bc60*/  FMUL.FTZ R20, R3.reuse, R140 ;  /* 0x0000008c03147220 */ /* 0x040fe20000410000 */
[C---:B------:R-:W-:Y:S01]  /*bc70*/  HMMA.16816.F32.BF16 R16, R184.reuse, R22, R16 ;  /* 0x00000016b810723c */ /* 0x040fe20000041810 */
[----:B------:R-:W2:Y:S03]  /*bc80*/  LDL.LU R140, [R1+0x20] ;  /* 0x00002000018c7983 */ /* 0x000ea60000300800 */
        /* <DEDUP_REMOVED lines=20> */
[----:B------:R-:W-:Y:S03]  /*bdd0*/  MOV R182, R180 ;  /* 0x000000b400b67202 */ /* 0x000fe60000000f00 */
[----:B------:R-:W-:Y:S01]  /*bde0*/  FMUL.FTZ R31, R0, R151 ;  /* 0x00000097001f7220 */ /* 0x000fe20000410000 */
[----:B------:R-:W-:Y:S01]  /*bdf0*/  MOV R180, R178 ;  /* 0x000000b200b47202 */ /* 0x000fe20000000f00 */
[--C-:B------:R-:W-:Y:S01]  /*be00*/  FFMA.FTZ R148, R148, c[0x0][0x2d0], -R188.reuse ;  /* 0x0000b40094947a23 */ /* 0x100fe200000108bc */
[----:B------:R-:W-:Y:S01]  /*be10*/  MOV R178, R176 ;  /* 0x000000b000b27202 */ /* 0x000fe20000000f00 */
[----:B------:R-:W-:Y:S01]  /*be20*/  IMAD.MOV.U32 R176, RZ, RZ, R175 ;  /* 0x000000ffffb07224 */ /* 0x000fe200078e00af */
[----:B------:R-:W-:Y:S01]  /*be30*/  MOV R175, R40 ;  /* 0x0000002800af7202 */ /* 0x000fe20000000f00 */
[C---:B------:R-:W-:Y:S01]  /*be40*/  FMUL.FTZ R40, R3.reuse, R160 ;  /* 0x000000a003287220 */ /* 0x040fe20000410000 */
[C---:B------:R-:W-:Y:S03]  /*be50*/  HMMA.16816.F32.BF16 R28, R184.reuse, R36, R28 ;  /* 0x00000024b81c723c */ /* 0x040fe6000004181c */
[----:B------:R-:W-:Y:S01]  /*be60*/  MOV R149, R183 ;  /* 0x000000b700957202 */ /* 0x000fe20000000f00 */
[C---:B------:R-:W-:Y:S01]  /*be70*/  FMUL.FTZ R75, R0.reuse, R75 ;  /* 0x0000004b004b7220 */ /* 0x040fe20000410000 */
[----:B------:R-:W-:Y:S01]  /*be80*/  MOV R183, R51 ;  /* 0x0000003300b77202 */ /* 0x000fe20000000f00 */
[C---:B------:R-:W-:Y:S01]  /*be90*/  FMUL.FTZ R51, R0.reuse, R171 ;  /* 0x000000ab00337220 */ /* 0x040fe20000410000 */
[----:B------:R-:W-:Y:S01]  /*bea0*/  MOV R150, R50 ;  /* 0x0000003200967202 */ /* 0x000fe20000000f00 */
[C---:B------:R-:W-:Y:S04]  /*beb0*/  HMMA.16816.F32.BF16 R32, R184.reuse, R38, R32 ;  /* 0x00000026b820723c */ /* 0x040fe80000041820 */
[C---:B------:R-:W-:Y:S01]  /*bec0*/  FMUL.FTZ R36, R3.reuse, R156 ;  /* 0x0000009c03247220 */ /* 0x040fe20000410000 */
[----:B------:R-:W-:Y:S01]  /*bed0*/  MOV R156, R134 ;  /* 0x00000086009c7202 */ /* 0x000fe20000000f00 */
[----:B------:R-:W-:Y:S01]  /*bee0*/  FMUL.FTZ R37, R3, R157 ;  /* 0x0000009d03257220 */ /* 0x000fe20000410000 */
[----:B------:R-:W-:Y:S01]  /*bef0*/  MOV R151, R181 ;  /* 0x000000b500977202 */ /* 0x000fe20000000f00 */
[----:B------:R-:W-:Y:S01]  /*bf00*/  IMAD.MOV.U32 R157, RZ, RZ, R133 ;  /* 0x000000ffff9d7224 */ /* 0x000fe200078e0085 */
[----:B------:R-:W-:Y:S01]  /*bf10*/  MOV R181, R179 ;  /* 0x000000b300b57202 */ /* 0x000fe20000000f00 */
[----:B------:R-:W1:Y:S02]  /*bf20*/  LDSM.16.MT88.4 R132, [R218+0x3100] ;  /* 0x00310000da84783b */ /* 0x000e640000004200 */
[C---:B------:R-:W-:Y:S01]  /*bf30*/  FMUL.FTZ R38, R0.reuse, R158 ;  /* 0x0000009e00267220 */ /* 0x040fe20000410000 */
[----:B------:R-:W-:Y:S01]  /*bf40*/  MOV R179, R177 ;  /* 0x000000b100b37202 */ /* 0x000fe20000000f00 */
[C---:B------:R-:W-:Y:S01]  /*bf50*/  FMUL.FTZ R39, R0.reuse, R159 ;  /* 0x0000009f00277220 */ /* 0x040fe20000410000 */
[----:B------:R-:W-:Y:S01]  /*bf60*/  MOV R177, R2 ;  /* 0x0000000200b17202 */ /* 0x000fe20000000f00 */
[C---:B------:R-:W-:Y:S02]  /*bf70*/  FMUL.FTZ R50, R0.reuse, R170 ;  /* 0x000000aa00327220 */ /* 0x040fe40000410000 */
[--C-:B------:R-:W-:Y:S02]  /*bf80*/  FFMA.FTZ R149, R149, c[0x0][0x2d0], -R188.reuse ;  /* 0x0000b40095957a23 */ /* 0x100fe400000108bc */
[C---:B------:R-:W-:Y:S01]  /*bf90*/  FMUL.FTZ R78, R0.reuse, R78 ;  /* 0x0000004e004e7220 */ /* 0x040fe20000410000 */
[C---:B------:R-:W-:Y:S03]  /*bfa0*/  HMMA.16816.F32.BF16 R36, R184.reuse, R44, R36 ;  /* 0x0000002cb824723c */ /* 0x040fe60000041824 */
[C---:B------:R-:W-:Y:S01]  /*bfb0*/  FMUL.FTZ R43, R0.reuse, R163 ;  /* 0x000000a3002b7220 */ /* 0x040fe20000410000 */
[----:B------:R-:W-:Y:S01]  /*bfc0*/  MOV R163, R48 ;  /* 0x0000003000a37202 */ /* 0x000fe20000000f00 */
[C---:B------:R-:W-:Y:S01]  /*bfd0*/  FMUL.FTZ R48, R3.reuse, R168 ;  /* 0x000000a803307220 */ /* 0x040fe20000410000 */
[----:B------:R-:W-:Y:S01]  /*bfe0*/  MOV R168, R175 ;  /* 0x000000af00a87202 */ /* 0x000fe20000000f00 */
[C---:B------:R-:W-:Y:S02]  /*bff0*/  FMUL.FTZ R44, R3.reuse, R164 ;  /* 0x000000a4032c7220 */ /* 0x040fe40000410000 */
[----:B------:R-:W4:Y:S01]  /*c000*/  LDL.LU R164, [R1+0x24] ;  /* 0x0000240001a47983 */ /* 0x000f220000300800 */
[C---:B------:R-:W-:Y:S03]  /*c010*/  HMMA.16816.F32.BF16 R40, R184.reuse, R46, R40 ;  /* 0x0000002eb828723c */ /* 0x040fe60000041828 */
[C---:B------:R-:W-:Y:S01]  /*c020*/  FMUL.FTZ R45, R3.reuse, R165 ;  /* 0x000000a5032d7220 */ /* 0x040fe20000410000 */
[----:B------:R-:W-:Y:S01]  /*c030*/  MOV R165, R163 ;  /* 0x000000a300a57202 */ /* 0x000fe20000000f00 */
[C---:B------:R-:W-:Y:S01]  /*c040*/  FMUL.FTZ R79, R0.reuse, R79 ;  /* 0x0000004f004f7220 */ /* 0x040fe20000410000 */
[----:B------:R-:W-:Y:S01]  /*c050*/  MOV R163, R157 ;  /* 0x0000009d00a37202 */ /* 0x000fe20000000f00 */
[C---:B------:R-:W-:Y:S01]  /*c060*/  FMUL.FTZ R46, R0.reuse, R166 ;  /* 0x000000a6002e7220 */ /* 0x040fe20000410000 */
[----:B------:R-:W-:Y:S01]  /*c070*/  MOV R166, R145 ;  /* 0x0000009100a67202 */ /* 0x000fe20000000f00 */
[C---:B------:R-:W-:Y:S03]  /*c080*/  FMUL.FTZ R47, R0.reuse, R167 ;  /* 0x000000a7002f7220 */ /* 0x040fe60000410000 */
[----:B------:R-:W-:Y:S01]  /*c090*/  MOV R167, R144 ;  /* 0x0000009000a77202 */ /* 0x000fe20000000f00 */
        /* <DEDUP_REMOVED lines=45> */
[----:B------:R-:W-:Y:S01]  /*c370*/  MUFU.EX2 R206, R149 ;  /* 0x0000009500ce7308 */ /* 0x000fe20000000800 */
[--C-:B------:R-:W-:Y:S02]  /*c380*/  FFMA.FTZ R2, R194, c[0x0][0x2d0], -R188.reuse ;  /* 0x0000b400c2027a23 */ /* 0x100fe400000108bc */
[C---:B------:R-:W-:Y:S02]  /*c390*/  FMUL.FTZ R124, R3.reuse, R124 ;  /* 0x0000007c037c7220 */ /* 0x040fe40000410000 */
[C---:B------:R-:W-:Y:S02]  /*c3a0*/  FMUL.FTZ R125, R3.reuse, R125 ;  /* 0x0000007d037d7220 */ /* 0x040fe40000410000 */
[C---:B------:R-:W-:Y:S02]  /*c3b0*/  FMUL.FTZ R126, R0.reuse, R126 ;  /* 0x0000007e007e7220 */ /* 0x040fe40000410000 */
[C---:B------:R-:W-:Y:S01]  /*c3c0*/  FMUL.FTZ R127, R0.reuse, R127 ;  /* 0x0000007f007f7220 */ /* 0x040fe20000410000 */
[----:B------:R5:W-:Y:S01]  /*c3d0*/  MUFU.EX2 R152, R2 ;  /* 0x0000000200987308 */ /* 0x000be20000000800 */
[C---:B-1----:R-:W-:Y:S03]  /*c3e0*/  HMMA.16816.F32.BF16 R60, R184.reuse, R132, R60 ;  /* 0x00000084b83c723c */ /* 0x042fe6000004183c */
[C---:B------:R-:W-:Y:S02]  /*c3f0*/  FMUL.FTZ R128, R3.reuse, R128 ;  /* 0x0000008003807220 */ /* 0x040fe40000410000 */
[----:B------:R-:W-:Y:S02]  /*c400*/  FMUL.FTZ R129, R3, R129 ;  /* 0x0000008103817220 */ /* 0x000fe40000410000 */
[C---:B------:R-:W-:Y:S01]  /*c410*/  FMUL.FTZ R130, R0.reuse, R130 ;  /* 0x0000008200827220 */ /* 0x040fe20000410000 */
[C---:B------:R-:W-:Y:S01]  /*c420*/  HMMA.16816.F32.BF16 R64, R184.reuse, R134, R64 ;  /* 0x00000086b840723c */ /* 0x040fe20000041840 */
[----:B------:R-:W1:Y:S01]  /*c430*/  LDSM.16.MT88.4 R132, [R217+0x6100] ;  /* 0x00610000d984783b */ /* 0x000e620000004200 */
[----:B------:R-:W-:Y:S02]  /*c440*/  MUFU.EX2 R175, R175 ;  /* 0x000000af00af7308 */ /* 0x000fe40000000800 */
[----:B------:R-:W-:Y:S02]  /*c450*/  FMUL.FTZ R131, R0, R131 ;  /* 0x0000008300837220 */ /* 0x000fe40000410000 */
[--C-:B-----5:R-:W-:Y:S02]  /*c460*/  FFMA.FTZ R2, R193, c[0x0][0x2d0], -R188.reuse ;  /* 0x0000b400c1027a23 */ /* 0x120fe400000108bc */
[--C-:B------:R-:W-:Y:S04]  /*c470*/  FFMA.FTZ R193, R177, c[0x0][0x2d0], -R189.reuse ;  /* 0x0000b400b1c17a23 */ /* 0x100fe800000108bd */
[----:B------:R5:W-:Y:S10]  /*c480*/  MUFU.EX2 R158, R2 ;  /* 0x00000002009e7308 */ /* 0x000bf40000000800 */
[----:B------:R-:W-:Y:S01]  /*c490*/  MUFU.EX2 R193, R193 ;  /* 0x000000c100c17308 */ /* 0x000fe20000000800 */
[C---:B-1----:R-:W-:Y:S03]  /*c4a0*/  HMMA.16816.F32.BF16 R68, R184.reuse, R132, R68 ;  /* 0x00000084b844723c */ /* 0x042fe60000041844 */
[--C-:B-----5:R-:W-:Y:S02]  /*c4b0*/  FFMA.FTZ R2, R196, c[0x0][0x2d0], -R189.reuse ;  /* 0x0000b400c4027a23 */ /* 0x120fe400000108bd */
[--C-:B------:R-:W-:Y:S04]  /*c4c0*/  FFMA.FTZ R196, R207, c[0x0][0x2d0], -R188.reuse ;  /* 0x0000b400cfc47a23 */ /* 0x100fe800000108bc */
[----:B------:R1:W-:Y:S01]  /*c4d0*/  MUFU.EX2 R154, R2 ;  /* 0x00000002009a7308 */ /* 0x0003e20000000800 */
[C---:B------:R-:W-:Y:S01]  /*c4e0*/  HMMA.16816.F32.BF16 R72, R184.reuse, R134, R72 ;  /* 0x00000086b848723c */ /* 0x040fe20000041848 */
[----:B------:R-:W5:Y:S08]  /*c4f0*/  LDSM.16.MT88.4 R132, [R218+0x6100] ;  /* 0x00610000da84783b */ /* 0x000f700000004200 */
[----:B------:R-:W-:Y:S03]  /*c500*/  MUFU.EX2 R196, R196 ;  /* 0x000000c400c47308 */ /* 0x000fe60000000800 */
[----:B-1----:R-:W-:Y:S07]  /*c510*/  FFMA.FTZ R2, R195, c[0x0][0x2d0], -R189 ;  /* 0x0000b400c3027a23 */ /* 0x002fee00000108bd */
[----:B------:R1:W-:Y:S01]  /*c520*/  MUFU.EX2 R155, R2 ;  /* 0x00000002009b7308 */ /* 0x0003e20000000800 */
[----:B--2---:R-:W-:Y:S02]  /*c530*/  FFMA.FTZ R191, R3, R140, R191 ;  /* 0x0000008c03bf7223 */ /* 0x004fe400000100bf */
[----:B------:R-:W-:Y:S01]  /*c540*/  LDSM.16.MT88.4 R140, [R218+0x900] ;  /* 0x00090000da8c783b */ /* 0x000fe20000004200 */
[C---:B-----5:R-:W-:Y:S08]  /*c550*/  HMMA.16816.F32.BF16 R76, R184.reuse, R132, R76 ;  /* 0x00000084b84c723c */ /* 0x060ff0000004184c */
[C---:B------:R-:W-:Y:S01]  /*c560*/  HMMA.16816.F32.BF16 R80, R184.reuse, R134, R80 ;  /* 0x00000086b850723c */ /* 0x040fe20000041850 */
[----:B------:R-:W2:Y:S03]  /*c570*/  LDSM.16.MT88.4 R132, [R220+0x6100] ;  /* 0x00610000dc84783b */ /* 0x000ea60000004200 */
[--C-:B-1----:R-:W-:Y:S02]  /*c580*/  FFMA.FTZ R2, R192, c[0x0][0x2d0], -R188.reuse ;  /* 0x0000b400c0027a23 */ /* 0x102fe400000108bc */
[--C-:B------:R-:W-:Y:S02]  /*c590*/  FFMA.FTZ R192, R205, c[0x0][0x2d0], -R188.reuse ;  /* 0x0000b400cdc07a23 */ /* 0x100fe400000108bc */
[----:B------:R1:W-:Y:S10]  /*c5a0*/  MUFU.EX2 R162, R2 ;  /* 0x0000000200a27308 */ /* 0x0003f40000000800 */
[----:B------:R-:W-:Y:S01]  /*c5b0*/  MUFU.EX2 R192, R192 ;  /* 0x000000c000c07308 */ /* 0x000fe20000000800 */
[----:B-1----:R-:W-:Y:S09]  /*c5c0*/  FFMA.FTZ R2, R197, c[0x0][0x2d0], -R188 ;  /* 0x0000b400c5027a23 */ /* 0x002ff200000108bc */
[----:B------:R1:W-:Y:S01]  /*c5d0*/  MUFU.EX2 R161, R2 ;  /* 0x0000000200a17308 */ /* 0x0003e20000000800 */
[C---:B--2---:R-:W-:Y:S08]  /*c5e0*/  HMMA.16816.F32.BF16 R84, R184.reuse, R132, R84 ;  /* 0x00000084b854723c */ /* 0x044ff00000041854 */
[C---:B------:R-:W-:Y:S01]  /*c5f0*/  HMMA.16816.F32.BF16 R88, R184.reuse, R134, R88 ;  /* 0x00000086b858723c */ /* 0x040fe20000041858 */
[----:B------:R-:W2:Y:S03]  /*c600*/  LDSM.16.MT88.4 R132, [R219+0x6100] ;  /* 0x00610000db84783b */ /* 0x000ea60000004200 */
[--C-:B-1----:R-:W-:Y:S04]  /*c610*/  FFMA.FTZ R2, R198, c[0x0][0x2d0], -R189.reuse ;  /* 0x0000b400c6027a23 */ /* 0x102fe800000108bd */
[----:B------:R1:W-:Y:S01]  /*c620*/  MUFU.EX2 R159, R2 ;  /* 0x00000002009f7308 */ /* 0x0003e20000000800 */
[----:B----4-:R-:W-:Y:S03]  /*c630*/  FFMA.FTZ R190, R0, R164, R190 ;  /* 0x000000a400be7223 */ /* 0x010fe600000100be */
[----:B------:R-:W-:Y:S02]  /*c640*/  IMAD.MOV.U32 R164, RZ, RZ, R156 ;  /* 0x000000ffffa47224 */ /* 0x000fe400078e009c */
[----:B------:R-:W-:Y:S02]  /*c650*/  FADD.FTZ R190, R200, R190 ;  /* 0x000000bec8be7221 */ /* 0x000fe40000010000 */
[--C-:B------:R-:W-:Y:S04]  /*c660*/  FFMA.FTZ R0, R211, c[0x0][0x2d0], -R188.reuse ;  /* 0x0000b400d3007a23 */ /* 0x100fe800000108bc */
[----:B------:R4:W-:Y:S01]  /*c670*/  MUFU.EX2 R157, R0 ;  /* 0x00000000009d7308 */ /* 0x0009e20000000800 */
[--C-:B-1----:R-:W-:Y:S01]  /*c680*/  FFMA.FTZ R2, R199, c[0x0][0x2d0], -R189.reuse ;  /* 0x0000b400c7027a23 */ /* 0x102fe200000108bd */
[C---:B--2---:R-:W-:Y:S03]  /*c690*/  HMMA.16816.F32.BF16 R92, R184.reuse, R132, R92 ;  /* 0x00000084b85c723c */ /* 0x044fe6000004185c */
[--C-:B------:R-:W-:Y:S05]  /*c6a0*/  FFMA.FTZ R199, R208, c[0x0][0x2d0], -R188.reuse ;  /* 0x0000b400d0c77a23 */ /* 0x100fea00000108bc */
[----:B------:R-:W-:Y:S01]  /*c6b0*/  MUFU.EX2 R160, R2 ;  /* 0x0000000200a07308 */ /* 0x000fe20000000800 */
[C---:B------:R-:W-:Y:S01]  /*c6c0*/  HMMA.16816.F32.BF16 R96, R184.reuse, R134, R96 ;  /* 0x00000086b860723c */ /* 0x040fe20000041860 */
[----:B------:R-:W1:Y:S08]  /*c6d0*/  LDSM.16.MT88.4 R132, [R217+0x9100] ;  /* 0x00910000d984783b */ /* 0x000e700000004200 */
[----:B------:R-:W-:Y:S03]  /*c6e0*/  MUFU.EX2 R208, R148 ;  /* 0x0000009400d07308 */ /* 0x000fe60000000800 */
[--C-:B----4-:R-:W-:Y:S07]  /*c6f0*/  FFMA.FTZ R0, R210, c[0x0][0x2d0], -R188.reuse ;  /* 0x0000b400d2007a23 */ /* 0x110fee00000108bc */
[----:B------:R2:W-:Y:S10]  /*c700*/  MUFU.EX2 R2, R0 ;  /* 0x0000000000027308 */ /* 0x0005f40000000800 */
[----:B------:R-:W-:Y:S01]  /*c710*/  MUFU.EX2 R199, R199 ;  /* 0x000000c700c77308 */ /* 0x000fe20000000800 */
[C---:B-1----:R-:W-:Y:S03]  /*c720*/  HMMA.16816.F32.BF16 R100, R184.reuse, R132, R100 ;  /* 0x00000084b864723c */ /* 0x042fe60000041864 */
[--C-:B--2---:R-:W-:Y:S06]  /*c730*/  FFMA.FTZ R0, R213, c[0x0][0x2d0], -R189.reuse ;  /* 0x0000b400d5007a23 */ /* 0x104fec00000108bd */
[----:B------:R1:W-:Y:S01]  /*c740*/  MUFU.EX2 R156, R0 ;  /* 0x00000000009c7308 */ /* 0x0003e20000000800 */
[C---:B------:R-:W-:Y:S01]  /*c750*/  HMMA.16816.F32.BF16 R104, R184.reuse, R134, R104 ;  /* 0x00000086b868723c */ /* 0x040fe20000041868 */
[----:B------:R-:W2:Y:S02]  /*c760*/  LDSM.16.MT88.4 R132, [R218+0x9100] ;  /* 0x00910000da84783b */ /* 0x000ea40000004200 */
[--C-:B-1----:R-:W-:Y:S06]  /*c770*/  FFMA.FTZ R0, R212, c[0x0][0x2d0], -R189.reuse ;  /* 0x0000b400d4007a23 */ /* 0x102fec00000108bd */
[----:B------:R1:W4:Y:S01]  /*c780*/  MUFU.EX2 R3, R0 ;  /* 0x0000000000037308 */ /* 0x0003220000000800 */
[C---:B--2---:R-:W-:Y:S08]  /*c790*/  HMMA.16816.F32.BF16 R108, R184.reuse, R132, R108 ;  /* 0x00000084b86c723c */ /* 0x044ff0000004186c */
[C---:B------:R-:W-:Y:S01]  /*c7a0*/  HMMA.16816.F32.BF16 R112, R184.reuse, R134, R112 ;  /* 0x00000086b870723c */ /* 0x040fe20000041870 */
[----:B------:R-:W2:Y:S03]  /*c7b0*/  LDSM.16.MT88.4 R132, [R220+0x9100] ;  /* 0x00910000dc84783b */ /* 0x000ea60000004200 */
[--C-:B-1----:R-:W-:Y:S04]  /*c7c0*/  FFMA.FTZ R0, R209, c[0x0][0x2d0], -R188.reuse ;  /* 0x0000b400d1007a23 */ /* 0x102fe800000108bc */
[----:B------:R1:W-:Y:S04]  /*c7d0*/  MUFU.EX2 R213, R0 ;  /* 0x0000000000d57308 */ /* 0x0003e80000000800 */
[--C-:B-1----:R-:W-:Y:S01]  /*c7e0*/  FFMA.FTZ R0, R214, c[0x0][0x2d0], -R188.reuse ;  /* 0x0000b400d6007a23 */ /* 0x102fe200000108bc */
[----:B----4-:R-:W-:Y:S01]  /*c7f0*/  MOV R214, R3 ;  /* 0x0000000300d67202 */ /* 0x010fe20000000f00 */
[--C-:B------:R-:W-:Y:S02]  /*c800*/  FFMA.FTZ R3, R163, c[0x0][0x2d0], -R188.reuse ;  /* 0x0000b400a3037a23 */ /* 0x100fe400000108bc */
[--C-:B------:R-:W-:Y:S02]  /*c810*/  FFMA.FTZ R163, R204, c[0x0][0x2d0], -R188.reuse ;  /* 0x0000b400cca37a23 */ /* 0x100fe400000108bc */
[----:B------:R1:W-:Y:S01]  /*c820*/  MUFU.EX2 R212, R0 ;  /* 0x0000000000d47308 */ /* 0x0003e20000000800 */
[C---:B--2---:R-:W-:Y:S09]  /*c830*/  HMMA.16816.F32.BF16 R116, R184.reuse, R132, R116 ;  /* 0x00000084b874723c */ /* 0x044ff20000041874 */
[----:B------:R-:W-:Y:S01]  /*c840*/  MUFU.EX2 R209, R3 ;  /* 0x0000000300d17308 */ /* 0x000fe20000000800 */
[C---:B------:R-:W-:Y:S01]  /*c850*/  HMMA.16816.F32.BF16 R120, R184.reuse, R134, R120 ;  /* 0x00000086b878723c */ /* 0x040fe20000041878 */
[----:B------:R-:W2:Y:S02]  /*c860*/  LDSM.16.MT88.4 R132, [R219+0x9100] ;  /* 0x00910000db84783b */ /* 0x000ea40000004200 */
[--C-:B-1----:R-:W-:Y:S01]  /*c870*/  FFMA.FTZ R0, R215, c[0x0][0x2d0], -R189.reuse ;  /* 0x0000b400d7007a23 */ /* 0x102fe200000108bd */
[----:B------:R-:W-:Y:S01]  /*c880*/  MOV R215, R2 ;  /* 0x0000000200d77202 */ /* 0x000fe20000000f00 */
[----:B------:R-:W-:Y:S01]  /*c890*/  FFMA.FTZ R2, R164, c[0x0][0x2d0], -R188 ;  /* 0x0000b400a4027a23 */ /* 0x000fe200000108bc */
[----:B------:R-:W-:Y:S03]  /*c8a0*/  MOV R164, R147 ;  /* 0x0000009300a47202 */ /* 0x000fe60000000f00 */
[----:B------:R1:W-:Y:S10]  /*c8b0*/  MUFU.EX2 R211, R0 ;  /* 0x0000000000d37308 */ /* 0x0003f40000000800 */
[----:B------:R-:W-:Y:S01]  /*c8c0*/  MUFU.EX2 R204, R2 ;  /* 0x0000000200cc7308 */ /* 0x000fe20000000800 */
[----:B-1----:R-:W-:Y:S01]  /*c8d0*/  FFMA.FTZ R0, R165, c[0x0][0x2d0], -R189 ;  /* 0x0000b400a5007a23 */ /* 0x002fe200000108bd */
[C---:B--2---:R-:W-:Y:S03]  /*c8e0*/  HMMA.16816.F32.BF16 R124, R184.reuse, R132, R124 ;  /* 0x00000084b87c723c */ /* 0x044fe6000004187c */
[----:B------:R-:W-:Y:S05]  /*c8f0*/  MOV R165, R146 ;  /* 0x0000009200a57202 */ /* 0x000fea0000000f00 */
[----:B------:R1:W-:Y:S01]  /*c900*/  MUFU.EX2 R210, R0 ;  /* 0x0000000000d27308 */ /* 0x0003e20000000800 */
[----:B------:R-:W-:Y:S03]  /*c910*/  LDSM.16.MT88.4 R144, [R220+0x1100] ;  /* 0x00110000dc90783b */ /* 0x000fe60000004200 */
[----:B------:R-:W-:Y:S01]  /*c920*/  F2FP.BF16.PACK_AB R133, R155, R154 ;  /* 0x0000009a9b85723e */ /* 0x000fe200000010ff */
[----:B------:R-:W-:Y:S03]  /*c930*/  HMMA.16816.F32.BF16 R128, R184, R134, R128 ;  /* 0x00000086b880723c */ /* 0x000fe60000041880 */
[----:B------:R-:W-:Y:S01]  /*c940*/  F2FP.BF16.PACK_AB R132, R158, R152 ;  /* 0x000000989e84723e */ /* 0x000fe200000010ff */
[----:B------:R-:W-:Y:S03]  /*c950*/  FADD.FTZ R3, R165, R190 ;  /* 0x000000bea5037221 */ /* 0x000fe60000010000 */
[----:B------:R-:W-:Y:S01]  /*c960*/  F2FP.BF16.PACK_AB R134, R161, R162 ;  /* 0x000000a2a186723e */ /* 0x000fe200000010ff */
[----:B------:R-:W-:Y:S01]  /*c970*/  MUFU.EX2 R190, R163 ;  /* 0x000000a300be7308 */ /* 0x000fe20000000800 */
[----:B------:R-:W-:Y:S03]  /*c980*/  F2FP.BF16.PACK_AB R135, R160, R159 ;  /* 0x0000009fa087723e */ /* 0x000fe600000010ff */
[----:B------:R-:W-:Y:S01]  /*c990*/  FADD.FTZ R3, R183, R3 ;  /* 0x00000003b7037221 */ /* 0x000fe20000010000 */
[----:B------:R-:W-:Y:S03]  /*c9a0*/  F2FP.BF16.PACK_AB R184, R192, R175 ;  /* 0x000000afc0b8723e */ /* 0x000fe600000010ff */
[C---:B------:R-:W-:Y:S05]  /*c9b0*/  HMMA.16816.F32.BF16 R4, R132.reuse, R136, R4 ;  /* 0x000000888404723c */ /* 0x040fea0000041804 */
[----:B-1----:R-:W-:Y:S02]  /*c9c0*/  FADD.FTZ R0, R201, R191 ;  /* 0x000000bfc9007221 */ /* 0x002fe40000010000 */
[--C-:B------:R-:W-:Y:S01]  /*c9d0*/  FFMA.FTZ R201, R153, c[0x0][0x2d0], -R188.reuse ;  /* 0x0000b40099c97a23 */ /* 0x100fe200000108bc */
[C---:B------:R-:W-:Y:S01]  /*c9e0*/  HMMA.16816.F32.BF16 R8, R132.reuse, R138, R8 ;  /* 0x0000008a8408723c */ /* 0x040fe20000041808 */
[----:B------:R-:W1:Y:S03]  /*c9f0*/  LDSM.16.MT88.4 R136, [R220+0x900] ;  /* 0x00090000dc88783b */ /* 0x000e660000004200 */
[----:B------:R-:W-:Y:S01]  /*ca00*/  FFMA.FTZ R153, R151, c[0x0][0x2d0], -R188 ;  /* 0x0000b40097997a23 */ /* 0x000fe200000108bc */
[----:B------:R-:W-:Y:S01]  /*ca10*/  MOV R151, R150 ;  /* 0x0000009600977202 */ /* 0x000fe20000000f00 */
[----:B------:R-:W-:Y:S01]  /*ca20*/  FADD.FTZ R150, R202, R0 ;  /* 0x00000000ca967221 */ /* 0x000fe20000010000 */
[----:B------:R-:W-:Y:S01]  /*ca30*/  MUFU.EX2 R201, R201 ;  /* 0x000000c900c97308 */ /* 0x000fe20000000800 */
[C---:B------:R-:W-:Y:S04]  /*ca40*/  HMMA.16816.F32.BF16 R12, R132.reuse, R140, R12 ;  /* 0x0000008c840c723c */ /* 0x040fe8000004180c */
[--C-:B------:R-:W-:Y:S02]  /*ca50*/  FFMA.FTZ R0, R168, c[0x0][0x2d0], -R189.reuse ;  /* 0x0000b400a8007a23 */ /* 0x100fe400000108bd */
[----:B------:R-:W-:Y:S01]  /*ca60*/  LDSM.16.MT88.4 R168, [R218+0x5900] ;  /* 0x00590000daa8783b */ /* 0x000fe20000004200 */
[----:B------:R-:W-:Y:S01]  /*ca70*/  FADD.FTZ R2, R164, R150 ;  /* 0x00000096a4027221 */ /* 0x000fe20000010000 */
[C---:B------:R-:W-:Y:S01]  /*ca80*/  HMMA.16816.F32.BF16 R16, R132.reuse, R142, R16 ;  /* 0x0000008e8410723c */ /* 0x040fe20000041810 */
[----:B------:R-:W-:Y:S03]  /*ca90*/  MUFU.EX2 R200, R153 ;  /* 0x0000009900c87308 */ /* 0x000fe60000000800 */
[----:B------:R-:W-:Y:S02]  /*caa0*/  FADD.FTZ R152, R152, R2 ;  /* 0x0000000298987221 */ /* 0x000fe40000010000 */
[----:B------:R-:W2:Y:S01]  /*cab0*/  LDSM.16.MT88.4 R140, [R219+0x900] ;  /* 0x00090000db8c783b */ /* 0x000ea20000004200 */
[--C-:B------:R-:W-:Y:S02]  /*cac0*/  FFMA.FTZ R191, R178, c[0x0][0x2d0], -R189.reuse ;  /* 0x0000b400b2bf7a23 */ /* 0x100fe400000108bd */
[--C-:B------:R-:W-:Y:S02]  /*cad0*/  FFMA.FTZ R2, R176, c[0x0][0x2d0], -R189.reuse ;  /* 0x0000b400b0027a23 */ /* 0x100fe400000108bd */
[----:B------:R4:W-:Y:S01]  /*cae0*/  MUFU.EX2 R205, R0 ;  /* 0x0000000000cd7308 */ /* 0x0009e20000000800 */
[----:B------:R-:W-:Y:S09]  /*caf0*/  FFMA.FTZ R188, R203, c[0x0][0x2d0], -R188 ;  /* 0x0000b400cbbc7a23 */ /* 0x000ff200000108bc */
[----:B------:R-:W5:Y:S01]  /*cb00*/  MUFU.EX2 R188, R188 ;  /* 0x000000bc00bc7308 */ /* 0x000f620000000800 */
[C---:B-1----:R-:W-:Y:S09]  /*cb10*/  HMMA.16816.F32.BF16 R20, R132.reuse, R136, R20 ;  /* 0x000000888414723c */ /* 0x042ff20000041814 */
[----:B------:R-:W1:Y:S01]  /*cb20*/  MUFU.EX2 R191, R191 ;  /* 0x000000bf00bf7308 */ /* 0x000e620000000800 */
[C---:B------:R-:W-:Y:S01]  /*cb30*/  HMMA.16816.F32.BF16 R24, R132.reuse, R138, R24 ;  /* 0x0000008a8418723c */ /* 0x040fe20000041818 */
[----:B------:R-:W3:Y:S02]  /*cb40*/  LDSM.16.MT88.4 R136, [R217+0x3900] ;  /* 0x00390000d988783b */ /* 0x000ee40000004200 */
[--C-:B----4-:R-:W-:Y:S06]  /*cb50*/  FFMA.FTZ R0, R167, c[0x0][0x2d0], -R189.reuse ;  /* 0x0000b400a7007a23 */ /* 0x110fec00000108bd */
[----:B------:R4:W-:Y:S03]  /*cb60*/  MUFU.EX2 R207, R0 ;  /* 0x0000000000cf7308 */ /* 0x0009e60000000800 */
[----:B-----5:R-:W-:Y:S01]  /*cb70*/  F2FP.BF16.PACK_AB R186, R188, R190 ;  /* 0x000000bebcba723e */ /* 0x020fe200000010ff */
[C---:B--2---:R-:W-:Y:S08]  /*cb80*/  HMMA.16816.F32.BF16 R28, R132.reuse, R140, R28 ;  /* 0x0000008c841c723c */ /* 0x044ff0000004181c */
[C---:B------:R-:W-:Y:S01]  /*cb90*/  HMMA.16816.F32.BF16 R32, R132.reuse, R142, R32 ;  /* 0x0000008e8420723c */ /* 0x040fe20000041820 */
[----:B------:R-:W2:Y:S03]  /*cba0*/  LDSM.16.MT88.4 R140, [R218+0x3900] ;  /* 0x00390000da8c783b */ /* 0x000ea60000004200 */
[----:B-1----:R-:W-:Y:S01]  /*cbb0*/  F2FP.BF16.PACK_AB R185, R193, R191 ;  /* 0x000000bfc1b9723e */ /* 0x002fe200000010ff */
[--C-:B----4-:R-:W-:Y:S04]  /*cbc0*/  FFMA.FTZ R0, R166, c[0x0][0x2d0], -R189.reuse ;  /* 0x0000b400a6007a23 */ /* 0x110fe800000108bd */
[----:B------:R1:W-:Y:S01]  /*cbd0*/  MUFU.EX2 R203, R0 ;  /* 0x0000000000cb7308 */ /* 0x0003e20000000800 */
        /* <DEDUP_REMOVED lines=8> */
[----:B------:R-:W2:Y:S03]  /*cc60*/  LDSM.16.MT88.4 R140, [R219+0x3900] ;  /* 0x00390000db8c783b */ /* 0x000ea60000004200 */
[--C-:B-1----:R-:W-:Y:S04]  /*cc70*/  FFMA.FTZ R0, R182, c[0x0][0x2d0], -R189.reuse ;  /* 0x0000b400b6007a23 */ /* 0x102fe800000108bd */
[C---:B---3--:R-:W-:Y:S01]  /*cc80*/  HMMA.16816.F32.BF16 R52, R132.reuse, R136, R52 ;  /* 0x000000888434723c */ /* 0x048fe20000041834 */
[----:B------:R1:W-:Y:S07]  /*cc90*/  MUFU.EX2 R197, R0 ;  /* 0x0000000000c57308 */ /* 0x0003ee0000000800 */
[C---:B------:R-:W-:Y:S01]  /*cca0*/  HMMA.16816.F32.BF16 R56, R132.reuse, R138, R56 ;  /* 0x0000008a8438723c */ /* 0x040fe20000041838 */
[----:B------:R-:W3:Y:S07]  /*ccb0*/  LDSM.16.MT88.4 R136, [R217+0x6900] ;  /* 0x00690000d988783b */ /* 0x000eee0000004200 */
[C---:B--2---:R-:W-:Y:S04]  /*ccc0*/  HMMA.16816.F32.BF16 R60, R132.reuse, R140, R60 ;  /* 0x0000008c843c723c */ /* 0x044fe8000004183c */
[--C-:B-1----:R-:W-:Y:S04]  /*ccd0*/  FFMA.FTZ R0, R181, c[0x0][0x2d0], -R189.reuse ;  /* 0x0000b400b5007a23 */ /* 0x102fe800000108bd */
[C---:B------:R-:W-:Y:S01]  /*cce0*/  HMMA.16816.F32.BF16 R64, R132.reuse, R142, R64 ;  /* 0x0000008e8440723c */ /* 0x040fe20000041840 */
[----:B------:R-:W1:Y:S01]  /*ccf0*/  LDSM.16.MT88.4 R140, [R218+0x6900] ;  /* 0x00690000da8c783b */ /* 0x000e620000004200 */
[----:B------:R2:W-:Y:S06]  /*cd00*/  MUFU.EX2 R198, R0 ;  /* 0x0000000000c67308 */ /* 0x0005ec0000000800 */
[C---:B---3--:R-:W-:Y:S04]  /*cd10*/  HMMA.16816.F32.BF16 R68, R132.reuse, R136, R68 ;  /* 0x000000888444723c */ /* 0x048fe80000041844 */
[--C-:B--2---:R-:W-:Y:S04]  /*cd20*/  FFMA.FTZ R0, R180, c[0x0][0x2d0], -R189.reuse ;  /* 0x0000b400b4007a23 */ /* 0x104fe800000108bd */
[C---:B------:R-:W-:Y:S01]  /*cd30*/  HMMA.16816.F32.BF16 R72, R132.reuse, R138, R72 ;  /* 0x0000008a8448723c */ /* 0x040fe20000041848 */
[----:B------:R-:W2:Y:S01]  /*cd40*/  LDSM.16.MT88.4 R136, [R220+0x6900] ;  /* 0x00690000dc88783b */ /* 0x000ea20000004200 */
[----:B------:R3:W-:Y:S07]  /*cd50*/  MUFU.EX2 R195, R0 ;  /* 0x0000000000c37308 */ /* 0x0007ee0000000800 */
[----:B------:R-:W-:Y:S01]  /*cd60*/  LDSM.16.MT88.4 R180, [R217+0x2900] ;  /* 0x00290000d9b4783b */ /* 0x000fe20000004200 */
[C---:B-1----:R-:W-:Y:S08]  /*cd70*/  HMMA.16816.F32.BF16 R76, R132.reuse, R140, R76 ;  /* 0x0000008c844c723c */ /* 0x042ff0000004184c */
[C---:B------:R-:W-:Y:S01]  /*cd80*/  HMMA.16816.F32.BF16 R80, R132.reuse, R142, R80 ;  /* 0x0000008e8450723c */ /* 0x040fe20000041850 */
[----:B------:R-:W1:Y:S03]  /*cd90*/  LDSM.16.MT88.4 R140, [R219+0x6900] ;  /* 0x00690000db8c783b */ /* 0x000e660000004200 */
[--C-:B---3--:R-:W-:Y:S02]  /*cda0*/  FFMA.FTZ R0, R179, c[0x0][0x2d0], -R189.reuse ;  /* 0x0000b400b3007a23 */ /* 0x108fe400000108bd */
[----:B------:R-:W-:Y:S02]  /*cdb0*/  FFMA.FTZ R189, R174, c[0x0][0x2d0], -R189 ;  /* 0x0000b400aebd7a23 */ /* 0x000fe400000108bd */
[----:B------:R3:W-:Y:S10]  /*cdc0*/  MUFU.EX2 R194, R0 ;  /* 0x0000000000c27308 */ /* 0x0007f40000000800 */
[----:B------:R4:W-:Y:S01]  /*cdd0*/  MUFU.EX2 R174, R2 ;  /* 0x0000000200ae7308 */ /* 0x0009e20000000800 */
[C---:B--2---:R-:W-:Y:S08]  /*cde0*/  HMMA.16816.F32.BF16 R84, R132.reuse, R136, R84 ;  /* 0x000000888454723c */ /* 0x044ff00000041854 */
[C---:B------:R-:W-:Y:S01]  /*cdf0*/  HMMA.16816.F32.BF16 R88, R132.reuse, R138, R88 ;  /* 0x0000008a8458723c */ /* 0x040fe20000041858 */
[----:B------:R-:W2:Y:S01]  /*ce00*/  LDSM.16.MT88.4 R136, [R217+0x9900] ;  /* 0x00990000d988783b */ /* 0x000ea20000004200 */
[----:B------:R-:W5:Y:S02]  /*ce10*/  MUFU.EX2 R189, R189 ;  /* 0x000000bd00bd7308 */ /* 0x000f640000000800 */
[----:B---3--:R-:W-:Y:S02]  /*ce20*/  FADD.FTZ R0, R154, R3 ;  /* 0x000000039a007221 */ /* 0x008fe40000010000 */
[----:B------:R-:W-:Y:S02]  /*ce30*/  FADD.FTZ R3, R158, R152 ;  /* 0x000000989e037221 */ /* 0x000fe40000010000 */
[----:B------:R-:W-:Y:S02]  /*ce40*/  FADD.FTZ R0, R155, R0 ;  /* 0x000000009b007221 */ /* 0x000fe40000010000 */
[----:B------:R-:W-:Y:S01]  /*ce50*/  LDSM.16.MT88.4 R152, [R219+0x2100] ;  /* 0x00210000db98783b */ /* 0x000fe20000004200 */
[C---:B-1----:R-:W-:Y:S03]  /*ce60*/  HMMA.16816.F32.BF16 R92, R132.reuse, R140, R92 ;  /* 0x0000008c845c723c */ /* 0x042fe6000004185c */
[----:B----4-:R-:W-:Y:S02]  /*ce70*/  FADD.FTZ R2, R162, R3 ;  /* 0x00000003a2027221 */ /* 0x010fe40000010000 */
[----:B------:R-:W-:Y:S02]  /*ce80*/  FADD.FTZ R0, R159, R0 ;  /* 0x000000009f007221 */ /* 0x000fe40000010000 */
[----:B------:R-:W-:Y:S01]  /*ce90*/  FADD.FTZ R2, R161, R2 ;  /* 0x00000002a1027221 */ /* 0x000fe20000010000 */
[C---:B------:R-:W-:Y:S01]  /*cea0*/  HMMA.16816.F32.BF16 R96, R132.reuse, R142, R96 ;  /* 0x0000008e8460723c */ /* 0x040fe20000041860 */
[----:B------:R-:W1:Y:S03]  /*ceb0*/  LDSM.16.MT88.4 R140, [R218+0x9900] ;  /* 0x00990000da8c783b */ /* 0x000e660000004200 */
[----:B------:R-:W-:Y:S01]  /*cec0*/  FADD.FTZ R0, R160, R0 ;  /* 0x00000000a0007221 */ /* 0x000fe20000010000 */
[----:B-----5:R-:W-:Y:S01]  /*ced0*/  F2FP.BF16.PACK_AB R187, R189, R174 ;  /* 0x000000aebdbb723e */ /* 0x020fe200000010ff */
[----:B------:R-:W-:Y:S02]  /*cee0*/  FADD.FTZ R3, R157, R2 ;  /* 0x000000029d037221 */ /* 0x000fe40000010000 */
[----:B------:R-:W-:Y:S01]  /*cef0*/  FADD.FTZ R2, R156, R0 ;  /* 0x000000009c027221 */ /* 0x000fe20000010000 */
[----:B------:R-:W-:Y:S03]  /*cf00*/  LDSM.16.MT88.4 R160, [R217+0x5900] ;  /* 0x00590000d9a0783b */ /* 0x000fe60000004200 */
        /* <DEDUP_REMOVED lines=13> */
[----:B------:R-:W-:Y:S01]  /*cfe0*/  FADD.FTZ R2, R202, R2 ;  /* 0x00000002ca027221 */ /* 0x000fe20000010000 */
[C---:B-1----:R-:W-:Y:S03]  /*cff0*/  HMMA.16816.F32.BF16 R108, R132.reuse, R140, R108 ;  /* 0x0000008c846c723c */ /* 0x042fe6000004186c */
[----:B------:R-:W-:Y:S02]  /*d000*/  FADD.FTZ R2, R197, R2 ;  /* 0x00000002c5027221 */ /* 0x000fe40000010000 */
[----:B------:R-:W-:Y:S02]  /*d010*/  FADD.FTZ R0, R209, R0 ;  /* 0x00000000d1007221 */ /* 0x000fe40000010000 */
[----:B------:R-:W-:Y:S01]  /*d020*/  FADD.FTZ R2, R198, R2 ;  /* 0x00000002c6027221 */ /* 0x000fe20000010000 */
[C---:B------:R-:W-:Y:S01]  /*d030*/  HMMA.16816.F32.BF16 R112, R132.reuse, R142, R112 ;  /* 0x0000008e8470723c */ /* 0x040fe20000041870 */
[----:B------:R-:W1:Y:S03]  /*d040*/  LDSM.16.MT88.4 R140, [R219+0x9900] ;  /* 0x00990000db8c783b */ /* 0x000e660000004200 */
[----:B------:R-:W-:Y:S02]  /*d050*/  FADD.FTZ R2, R195, R2 ;  /* 0x00000002c3027221 */ /* 0x000fe40000010000 */
[----:B------:R-:W-:Y:S02]  /*d060*/  FADD.FTZ R0, R208, R0 ;  /* 0x00000000d0007221 */ /* 0x000fe40000010000 */
[----:B------:R-:W-:Y:S04]  /*d070*/  FADD.FTZ R3, R194, R2 ;  /* 0x00000002c2037221 */ /* 0x000fe80000010000 */
        /* <DEDUP_REMOVED lines=8> */
[----:B------:R-:W-:Y:S01]  /*d100*/  FADD.FTZ R2, R175, R0 ;  /* 0x00000000af027221 */ /* 0x000fe20000010000 */
[----:B------:R-:W-:Y:S03]  /*d110*/  MOV R175, R172 ;  /* 0x000000ac00af7202 */ /* 0x000fe60000000f00 */
[----:B------:R-:W-:Y:S01]  /*d120*/  FADD.FTZ R2, R192, R2 ;  /* 0x00000002c0027221 */ /* 0x000fe20000010000 */
[C---:B-1----:R-:W-:Y:S03]  /*d130*/  HMMA.16816.F32.BF16 R124, R132.reuse, R140, R124 ;  /* 0x0000008c847c723c */ /* 0x042fe6000004187c */
[----:B------:R-:W-:Y:S02]  /*d140*/  FADD.FTZ R2, R190, R2 ;  /* 0x00000002be027221 */ /* 0x000fe40000010000 */
[----:B------:R-:W-:Y:S01]  /*d150*/  FADD.FTZ R0, R191, R3 ;  /* 0x00000003bf007221 */ /* 0x000fe20000010000 */
[----:B------:R-:W-:Y:S01]  /*d160*/  MOV R3, R173 ;  /* 0x000000ad00037202 */ /* 0x000fe20000000f00 */
[----:B------:R-:W-:Y:S01]  /*d170*/  FADD.FTZ R2, R188, R2 ;  /* 0x00000002bc027221 */ /* 0x000fe20000010000 */
[----:B------:R-:W-:Y:S01]  /*d180*/  HMMA.16816.F32.BF16 R128, R132, R142, R128 ;  /* 0x0000008e8480723c */ /* 0x000fe20000041880 */
[----:B------:R-:W1:Y:S03]  /*d190*/  LDSM.16.MT88.4 R140, [R218+0x1100] ;  /* 0x00110000da8c783b */ /* 0x000e660000004200 */
[----:B------:R-:W-:Y:S03]  /*d1a0*/  FADD.FTZ R0, R193, R0 ;  /* 0x00000000c1007221 */ /* 0x000fe60000010000 */
[----:B------:R-:W-:Y:S01]  /*d1b0*/  F2FP.BF16.PACK_AB R132, R215, R157 ;  /* 0x0000009dd784723e */ /* 0x000fe200000010ff */
[----:B------:R-:W-:Y:S01]  /*d1c0*/  FADD.FTZ R0, R174, R0 ;  /* 0x00000000ae007221 */ /* 0x000fe20000010000 */
[----:B------:R-:W-:Y:S01]  /*d1d0*/  F2FP.BF16.PACK_AB R133, R214, R156 ;  /* 0x0000009cd685723e */ /* 0x000fe200000010ff */
[----:B------:R-:W-:Y:S02]  /*d1e0*/  STL [R1+0x20], R2 ;  /* 0x0000200201007387 */ /* 0x000fe40000100800 */
[----:B------:R-:W-:Y:S01]  /*d1f0*/  F2FP.BF16.PACK_AB R134, R212, R213 ;  /* 0x000000d5d486723e */ /* 0x000fe200000010ff */
[----:B------:R-:W-:Y:S01]  /*d200*/  FADD.FTZ R0, R189, R0 ;  /* 0x00000000bd007221 */ /* 0x000fe20000010000 */
[----:B------:R-:W-:Y:S04]  /*d210*/  F2FP.BF16.PACK_AB R135, R210, R211 ;  /* 0x000000d3d287723e */ /* 0x000fe800000010ff */
[----:B------:R-:W-:Y:S03]  /*d220*/  STL [R1+0x24], R0 ;  /* 0x0000240001007387 */ /* 0x000fe60000100800 */
        /* <DEDUP_REMOVED lines=98> */
[----:B------:R-:W-:Y:S01]  /*d850*/  HMMA.16816.F32.BF16 R128, R132, R150, R128 ;  /* 0x000000968480723c */ /* 0x000fe20000041880 */
[----:B------:R-:W-:Y:S06]  /*d860*/  LDSM.16.MT88.4 R148, [R218+0x5100] ;  /* 0x00510000da94783b */ /* 0x000fec0000004200 */
        /* <DEDUP_REMOVED lines=38> */
[C---:B------:R-:W-:Y:S08]  /*dad0*/  HMMA.16816.F32.BF16 R96, R132.reuse, R142, R96 ;  /* 0x0000008e8460723c */ /* 0x040ff00000041860 */
        /* <DEDUP_REMOVED lines=10> */
[----:B------:R-:W-:Y:S08]  /*db80*/  HMMA.16816.F32.BF16 R128, R132, R150, R128 ;  /* 0x000000968480723c */ /* 0x000ff00000041880 */
[C---:B------:R-:W-:Y:S01]  /*db90*/  HMMA.16816.F32.BF16 R176, R184.reuse, R180, R4 ;  /* 0x000000b4b8b0723c */ /* 0x040fe20000041804 */
[----:B------:R-:W4:Y:S07]  /*dba0*/  LDSM.16.MT88.4 R4, [R220+0x5900] ;  /* 0x00590000dc04783b */ /* 0x000f2e0000004200 */
[C---:B------:R-:W-:Y:S01]  /*dbb0*/  HMMA.16816.F32.BF16 R180, R184.reuse, R182, R8 ;  /* 0x000000b6b8b4723c */ /* 0x040fe20000041808 */
[----:B------:R-:W5:Y:S07]  /*dbc0*/  LDSM.16.MT88.4 R8, [R219+0x5900] ;  /* 0x00590000db08783b */ /* 0x000f6e0000004200 */
[C---:B-1----:R-:W-:Y:S01]  /*dbd0*/  HMMA.16816.F32.BF16 R132, R184.reuse, R136, R12 ;  /* 0x00000088b884723c */ /* 0x042fe2000004180c */
[----:B------:R-:W1:Y:S07]  /*dbe0*/  LDSM.16.MT88.4 R12, [R217+0x8900] ;  /* 0x00890000d90c783b */ /* 0x000e6e0000004200 */
[C---:B------:R-:W-:Y:S01]  /*dbf0*/  HMMA.16816.F32.BF16 R136, R184.reuse, R138, R16 ;  /* 0x0000008ab888723c */ /* 0x040fe20000041810 */
[----:B------:R-:W1:Y:S07]  /*dc00*/  LDSM.16.MT88.4 R16, [R218+0x8900] ;  /* 0x00890000da10783b */ /* 0x000e6e0000004200 */
[C---:B---3--:R-:W-:Y:S01]  /*dc10*/  HMMA.16816.F32.BF16 R140, R184.reuse, R144, R20 ;  /* 0x00000090b88c723c */ /* 0x048fe20000041814 */
[----:B------:R-:W3:Y:S07]  /*dc20*/  LDSM.16.MT88.4 R20, [R220+0x8900] ;  /* 0x00890000dc14783b */ /* 0x000eee0000004200 */
[C---:B------:R-:W-:Y:S01]  /*dc30*/  HMMA.16816.F32.BF16 R144, R184.reuse, R146, R24 ;  /* 0x00000092b890723c */ /* 0x040fe20000041818 */
[----:B------:R-:W1:Y:S07]  /*dc40*/  LDSM.16.MT88.4 R24, [R219+0x8900] ;  /* 0x00890000db18783b */ /* 0x000e6e0000004200 */
[C---:B--2---:R-:W-:Y:S08]  /*dc50*/  HMMA.16816.F32.BF16 R148, R184.reuse, R152, R28 ;  /* 0x00000098b894723c */ /* 0x044ff0000004181c */
[C---:B------:R-:W-:Y:S08]  /*dc60*/  HMMA.16816.F32.BF16 R152, R184.reuse, R154, R32 ;  /* 0x0000009ab898723c */ /* 0x040ff00000041820 */
[C---:B------:R-:W-:Y:S08]  /*dc70*/  HMMA.16816.F32.BF16 R156, R184.reuse, R160, R36 ;  /* 0x000000a0b89c723c */ /* 0x040ff00000041824 */
[C---:B------:R-:W-:Y:S08]  /*dc80*/  HMMA.16816.F32.BF16 R160, R184.reuse, R162, R40 ;  /* 0x000000a2b8a0723c */ /* 0x040ff00000041828 */
[C---:B------:R-:W-:Y:S08]  /*dc90*/  HMMA.16816.F32.BF16 R164, R184.reuse, R168, R44 ;  /* 0x000000a8b8a4723c */ /* 0x040ff0000004182c */
[C---:B------:R-:W-:Y:S08]  /*dca0*/  HMMA.16816.F32.BF16 R168, R184.reuse, R170, R48 ;  /* 0x000000aab8a8723c */ /* 0x040ff00000041830 */
[C---:B----4-:R-:W-:Y:S08]  /*dcb0*/  HMMA.16816.F32.BF16 R52, R184.reuse, R4, R52 ;  /* 0x00000004b834723c */ /* 0x050ff00000041834 */
[C---:B------:R-:W-:Y:S01]  /*dcc0*/  HMMA.16816.F32.BF16 R56, R184.reuse, R6, R56 ;  /* 0x00000006b838723c */ /* 0x040fe20000041838 */
[----:B------:R-:W2:Y:S07]  /*dcd0*/  LDSM.16.MT88.4 R4, [R217+0xb900] ;  /* 0x00b90000d904783b */ /* 0x000eae0000004200 */
        /* <DEDUP_REMOVED lines=8> */
[C---:B---3--:R-:W-:Y:S08]  /*dd60*/  HMMA.16816.F32.BF16 R84, R184.reuse, R20, R84 ;  /* 0x00000014b854723c */ /* 0x048ff00000041854 */
[C---:B------:R-:W-:Y:S08]  /*dd70*/  HMMA.16816.F32.BF16 R88, R184.reuse, R22, R88 ;  /* 0x00000016b858723c */ /* 0x040ff00000041858 */
[C---:B------:R-:W-:Y:S08]  /*dd80*/  HMMA.16816.F32.BF16 R92, R184.reuse, R24, R92 ;  /* 0x00000018b85c723c */ /* 0x040ff0000004185c */
[C---:B------:R-:W-:Y:S08]  /*dd90*/  HMMA.16816.F32.BF16 R96, R184.reuse, R26, R96 ;  /* 0x0000001ab860723c */ /* 0x040ff00000041860 */
[C---:B--2---:R-:W-:Y:S08]  /*dda0*/  HMMA.16816.F32.BF16 R100, R184.reuse, R4, R100 ;  /* 0x00000004b864723c */ /* 0x044ff00000041864 */
[C---:B------:R-:W-:Y:S01]  /*ddb0*/  HMMA.16816.F32.BF16 R104, R184.reuse, R6, R104 ;  /* 0x00000006b868723c */ /* 0x040fe20000041868 */
[----:B------:R-:W2:Y:S07]  /*ddc0*/  LDSM.16.MT88.4 R4, [R219+0xb900] ;  /* 0x00b90000db04783b */ /* 0x000eae0000004200 */
[C---:B----4-:R-:W-:Y:S08]  /*ddd0*/  HMMA.16816.F32.BF16 R108, R184.reuse, R8, R108 ;  /* 0x00000008b86c723c */ /* 0x050ff0000004186c */
[C---:B------:R-:W-:Y:S08]  /*dde0*/  HMMA.16816.F32.BF16 R112, R184.reuse, R10, R112 ;  /* 0x0000000ab870723c */ /* 0x040ff00000041870 */
[C---:B-1----:R-:W-:Y:S08]  /*ddf0*/  HMMA.16816.F32.BF16 R116, R184.reuse, R12, R116 ;  /* 0x0000000cb874723c */ /* 0x042ff00000041874 */
[C---:B------:R-:W-:Y:S08]  /*de00*/  HMMA.16816.F32.BF16 R120, R184.reuse, R14, R120 ;  /* 0x0000000eb878723c */ /* 0x040ff00000041878 */
[C---:B--2---:R-:W-:Y:S08]  /*de10*/  HMMA.16816.F32.BF16 R124, R184.reuse, R4, R124 ;  /* 0x00000004b87c723c */ /* 0x044ff0000004187c */
[----:B------:R-:W-:Y:S01]  /*de20*/  HMMA.16816.F32.BF16 R128, R184, R6, R128 ;  /* 0x00000006b880723c */ /* 0x000fe20000041880 */
[----:B------:R-:W-:-:S07]  /*de30*/  @P0 BRA `(.L_x_3441) ;  /* 0xffffad9000000947 */ /* 0x000fce000383ffff */
.L_x_3438:
[----:B----4-:R-:W-:-:S13]  /*de40*/  ISETP.LE.AND P0, PT, RZ, UR6, PT ;  /* 0x00000006ff007c0c */ /* 0x010fda000bf03270 */
[----:B------:R-:W-:Y:S05]  /*de50*/  @!P0 BRA `(.L_x_3442) ;  /* 0x0000481000008947 */ /* 0x000fea0003800000 */
[----:B------:R-:W2:Y:S01]  /*de60*/  LDL.LU R2, [R1+0x44] ;  /* 0x0000440001027983 */ /* 0x000ea20000300800 */
[----:B------:R-:W-:Y:S02]  /*de70*/  IMAD.MOV.U32 R175, RZ, RZ, R172 ;  /* 0x000000ffffaf7224 */ /* 0x000fe400078e00ac */
[----:B------:R-:W-:Y:S01]  /*de80*/  IMAD.MOV.U32 R174, RZ, RZ, R173 ;  /* 0x000000ffffae7224 */ /* 0x000fe200078e00ad */
[----:B--2---:R-:W-:-:S04]  /*de90*/  SHF.R.S32.HI R0, RZ, 0x1f, R2 ;  /* 0x0000001fff007819 */ /* 0x004fc80000011402 */
[C---:B------:R-:W-:Y:S01]  /*dea0*/  SHF.L.U64.HI R3, R2.reuse, 0x1, R0 ;  /* 0x0000000102037819 */ /* 0x040fe20000010200 */
[----:B------:R-:W-:-:S05]  /*deb0*/  IMAD.SHL.U32 R0, R2, 0x2, RZ ;  /* 0x0000000202007824 */ /* 0x000fca00078e00ff */
        /* <DEDUP_REMOVED lines=10> */
[----:B------:R-:W-:Y:S01]  /*df60*/  STL [R1+0x14], R8 ;  /* 0x0000140801007387 */ /* 0x000fe20000100800 */
[----:B---3--:R-:W-:-:S03]  /*df70*/  SHF.L.U64.HI R0, R5, 0x1, R6 ;  /* 0x0000000105007819 */ /* 0x008fc60000010206 */
[----:B------:R4:W-:Y:S01]  /*df80*/  STL [R1+0x10], R3 ;  /* 0x0000100301007387 */ /* 0x0009e20000100800 */
[----:B------:R-:W-:-:S03]  /*df90*/  IMAD.SHL.U32 R5, R5, 0x2, RZ ;  /* 0x0000000205057824 */ /* 0x000fc600078e00ff */
[----:B------:R1:W-:Y:S04]  /*dfa0*/  STL [R1+0xc], R0 ;  /* 0x00000c0001007387 */ /* 0x0003e80000100800 */
[----:B------:R2:W-:Y:S01]  /*dfb0*/  STL [R1+0x8], R5 ;  /* 0x0000080501007387 */ /* 0x0005e20000100800 */
[C---:B----4-:R-:W-:Y:S02]  /*dfc0*/  SHF.L.U64.HI R3, R2.reuse, 0x1, R4 ;  /* 0x0000000102037819 */ /* 0x050fe40000010204 */
[----:B-1----:R-:W-:-:S05]  /*dfd0*/  SHF.L.U32 R0, R2, 0x1, RZ ;  /* 0x0000000102007819 */ /* 0x002fca00000006ff */
[----:B------:R2:W-:Y:S04]  /*dfe0*/  STL [R1], R0 ;  /* 0x0000000001007387 */ /* 0x0005e80000100800 */
[----:B------:R2:W-:Y:S01]  /*dff0*/  STL [R1+0x4], R3 ;  /* 0x0000040301007387 */ /* 0x0005e20000100800 */
[----:B------:R-:W-:Y:S05]  /*e000*/  BRA `(.L_x_3443) ;  /* 0x0000053000007947 */ /* 0x000fea0003800000 */
.L_x_3445:
        /* <DEDUP_REMOVED lines=12> */
[----:B------:R-:W3:Y:S04]  /*e0d0*/  LDL R212, [R1] ;  /* 0x0000000001d47983 */ /* 0x000ee80000100800 */
        /* <DEDUP_REMOVED lines=11> */
[C---:B------:R-:W-:Y:S01]  /*e190*/  IMAD.WIDE.U32 R2, R185.reuse, c[0x0][0x1e0], RZ ;  /* 0x00007800b9027a25 */ /* 0x040fe200078e00ff */
[----:B------:R-:W-:Y:S01]  /*e1a0*/  STL [R1+0x2c], R185 ;  /* 0x00002cb901007387 */ /* 0x000fe20000100800 */
[----:B------:R-:W-:Y:S03]  /*e1b0*/  SHF.R.S32.HI R0, RZ, 0x1f, R185 ;  /* 0x0000001fff007819 */ /* 0x000fe600000114b9 */
[----:B------:R-:W2:Y:S02]  /*e1c0*/  @!P3 LDG.E R184, [R172.64] ;  /* 0x00000010acb8b981 */ /* 0x000ea4000c1e1900 */
[----:B------:R-:W-:Y:S04]  /*e1d0*/  IMAD R0, R0, c[0x0][0x1e0], RZ ;  /* 0x0000780000007a24 */ /* 0x000fe800078e02ff */
[----:B------:R-:W-:Y:S04]  /*e1e0*/  IMAD R0, R185, c[0x0][0x1e4], R0 ;  /* 0x00007900b9007a24 */ /* 0x000fe800078e0200 */
[----:B------:R-:W-:Y:S01]  /*e1f0*/  IMAD.IADD R3, R3, 0x1, R0 ;  /* 0x0000000103037824 */ /* 0x000fe200078e0200 */
[----:B--2---:R1:W-:Y:S01]  /*e200*/  STL [R1+0x28], R184 ;  /* 0x000028b801007387 */ /* 0x0043e20000100800 */
[----:B------:R-:W-:Y:S02]  /*e210*/  SHF.R.S32.HI R0, RZ, 0x1f, R184 ;  /* 0x0000001fff007819 */ /* 0x000fe400000114b8 */
[----:B------:R-:W-:Y:S04]  /*e220*/  IMAD.WIDE.U32 R2, R184, c[0x0][0x1f0], R2 ;  /* 0x00007c00b8027a25 */ /* 0x000fe800078e0002 */
[----:B------:R-:W-:Y:S04]  /*e230*/  IMAD R0, R0, c[0x0][0x1f0], RZ ;  /* 0x00007c0000007a24 */ /* 0x000fe800078e02ff */
[----:B------:R-:W-:Y:S01]  /*e240*/  IMAD R0, R184, c[0x0][0x1f4], R0 ;  /* 0x00007d00b8007a24 */ /* 0x000fe200078e0200 */
[----:B-1----:R-:W-:Y:S04]  /*e250*/  IADD3 R184, P0, R2, UR22, RZ ;  /* 0x0000001602b87c10 */ /* 0x002fe8000ff1e0ff */
[----:B------:R-:W-:Y:S02]  /*e260*/  IADD3.X R2, R3, UR19, R0, P0, !PT ;  /* 0x0000001303027c10 */ /* 0x000fe400087fe400 */
[C---:B------:R-:W-:Y:S04]  /*e270*/  LEA R173, P0, R184.reuse, c[0x0][0x1c8], 0x1 ;  /* 0x00007200b8ad7a11 */ /* 0x040fe800078008ff */
[----:B------:R-:W-:Y:S01]  /*e280*/  LEA.HI.X R184, R184, c[0x0][0x1cc], R2, 0x1, P0 ;  /* 0x00007300b8b87a11 */ /* 0x000fe200000f0c02 */
[----:B------:R-:W3:Y:S04]  /*e290*/  SHFL.IDX PT, R0, R173, RZ, 0x181f ;  /* 0x00181fffad007589 */ /* 0x000ee800000e0000 */
[----:B------:R-:W4:Y:S04]  /*e2a0*/  SHFL.IDX PT, R2, R184, RZ, 0x181f ;  /* 0x00181fffb8027589 */ /* 0x000f2800000e0000 */
[----:B------:R-:W1:Y:S04]  /*e2b0*/  SHFL.IDX PT, R3, R173, 0x1, 0x181f ;  /* 0x00381f00ad037f89 */ /* 0x000e6800000e0000 */
[----:B------:R-:W2:Y:S01]  /*e2c0*/  SHFL.IDX PT, R172, R184, 0x1, 0x181f ;  /* 0x00381f00b8ac7f89 */ /* 0x000ea200000e0000 */
[----:B---3--:R-:W-:Y:S05]  /*e2d0*/  IADD3 R200, P0, R0, R206, RZ ;  /* 0x000000ce00c87210 */ /* 0x008fea0007f1e0ff */
[----:B----4-:R-:W-:Y:S01]  /*e2e0*/  IMAD.X R201, R2, 0x1, R207, P0 ;  /* 0x0000000102c97824 */ /* 0x010fe200000e06cf */
[----:B-----5:R-:W-:Y:S04]  /*e2f0*/  IADD3 R186, P0, R0, R204, RZ ;  /* 0x000000cc00ba7210 */ /* 0x020fe80007f1e0ff */
[----:B------:R3:W-:Y:S01]  /*e300*/  LDGSTS.E.BYPASS.LTC128B.128 [R251+0xc100], [R200.64], !P2 ;  /* 0x0c100000c8fb7fae */ /* 0x0007e2000d101d50 */
[----:B------:R-:W-:Y:S01]  /*e310*/  IMAD.X R187, R2, 0x1, R205, P0 ;  /* 0x0000000102bb7824 */ /* 0x000fe200000e06cd */
[----:B------:R-:W-:Y:S04]  /*e320*/  IADD3 R202, P0, R0, R214, RZ ;  /* 0x000000d600ca7210 */ /* 0x000fe80007f1e0ff */
[----:B------:R4:W-:Y:S01]  /*e330*/  LDGSTS.E.BYPASS.LTC128B.128 [R251+0xf100], [R186.64], !P5 ;  /* 0x0f100000bafb7fae */ /* 0x0009e2000e901d50 */
[----:B------:R-:W-:Y:S01]  /*e340*/  IMAD.X R203, R2, 0x1, R215, P0 ;  /* 0x0000000102cb7824 */ /* 0x000fe200000e06d7 */
[----:B------:R-:W-:Y:S02]  /*e350*/  IADD3 R198, P0, R0, R212, RZ ;  /* 0x000000d400c67210 */ /* 0x000fe40007f1e0ff */
[----:B------:R-:W5:Y:S02]  /*e360*/  SHFL.IDX PT, R0, R173, 0x2, 0x181f ;  /* 0x00581f00ad007f89 */ /* 0x000f6400000e0000 */
[----:B------:R-:W-:Y:S02]  /*e370*/  IADD3.X R199, R2, R213, RZ, P0, !PT ;  /* 0x000000d502c77210 */ /* 0x000fe400007fe4ff */
[----:B------:R-:W3:Y:S01]  /*e380*/  SHFL.IDX PT, R2, R184, 0x2, 0x181f ;  /* 0x00581f00b8027f89 */ /* 0x000ee200000e0000 */
[C---:B-1----:R-:W-:Y:S03]  /*e390*/  IADD3 R196, P0, R3.reuse, R206, RZ ;  /* 0x000000ce03c47210 */ /* 0x042fe60007f1e0ff */
[----:B------:R1:W-:Y:S02]  /*e3a0*/  LDGSTS.E.BYPASS.LTC128B.128 [R251+0x12100], [R202.64], !P4 ;  /* 0x12100000cafb7fae */ /* 0x0003e4000e101d50 */
[C---:B--2---:R-:W-:Y:S01]  /*e3b0*/  IMAD.X R197, R172.reuse, 0x1, R207, P0 ;  /* 0x00000001acc57824 */ /* 0x044fe200000e06cf */
[C---:B------:R-:W-:Y:S01]  /*e3c0*/  IADD3 R192, P0, R3.reuse, R204, RZ ;  /* 0x000000cc03c07210 */ /* 0x040fe20007f1e0ff */
[----:B------:R1:W-:Y:S04]  /*e3d0*/  LDGSTS.E.BYPASS.LTC128B.128 [R251+0x15100], [R198.64], !P6 ;  /* 0x15100000c6fb7fae */ /* 0x0003e8000f101d50 */
        /* <DEDUP_REMOVED lines=8> */
[----:B-----5:R-:W-:Y:S04]  /*e460*/  IADD3 R188, P0, R0, R206, RZ ;  /* 0x000000ce00bc7210 */ /* 0x020fe80007f1e0ff */
[----:B------:R1:W-:Y:S01]  /*e470*/  LDGSTS.E.BYPASS.LTC128B.128 [R251+0x16100], [R190.64], !P6 ;  /* 0x16100000befb7fae */ /* 0x0003e2000f101d50 */
[----:B---3--:R-:W-:Y:S02]  /*e480*/  IADD3.X R189, R2, R207, RZ, P0, !PT ;  /* 0x000000cf02bd7210 */ /* 0x008fe400007fe4ff */
[----:B----4-:R-:W-:Y:S03]  /*e490*/  IADD3 R186, P0, R0, R204, RZ ;  /* 0x000000cc00ba7210 */ /* 0x010fe60007f1e0ff */
[----:B------:R1:W-:Y:S02]  /*e4a0*/  LDGSTS.E.BYPASS.LTC128B.128 [R251+0xe100], [R188.64], !P2 ;  /* 0x0e100000bcfb7fae */ /* 0x0003e4000d101d50 */
        /* <DEDUP_REMOVED lines=9> */
.L_x_3443:
[----:B--2---:R-:W2:Y:S01]  /*e540*/  LDL R5, [R1+0x2c] ;  /* 0x00002c0001057983 */ /* 0x004ea20000100800 */
[----:B------:R-:W-:Y:S04]  /*e550*/  DEPBAR.LE SB0, 0x0 ;  /* 0x000080000000791a */ /* 0x000fe80000000000 */
[----:B------:R-:W3:Y:S01]  /*e560*/  LDL R4, [R1+0x28] ;  /* 0x0000280001047983 */ /* 0x000ee20000100800 */
[----:B------:R-:W-:Y:S03]  /*e570*/  UISETP.GE.AND UP0, UPT, UR6, 0x1, UPT ;  /* 0x000000010600788c */ /* 0x000fe6000bf06270 */
[----:B------:R1:W-:Y:S04]  /*e580*/  STL [R1+0x84], R55 ;  /* 0x0000843701007387 */ /* 0x0003e80000100800 */
[----:B------:R4:W-:Y:S04]  /*e590*/  STL [R1+0x80], R54 ;  /* 0x0000803601007387 */ /* 0x0009e80000100800 */
[----:B------:R4:W-:Y:S04]  /*e5a0*/  STL [R1+0x7c], R53 ;  /* 0x00007c3501007387 */ /* 0x0009e80000100800 */
[----:B------:R4:W-:Y:S04]  /*e5b0*/  STL [R1+0x78], R52 ;  /* 0x0000783401007387 */ /* 0x0009e80000100800 */
[----:B------:R-:W3:Y:S04]  /*e5c0*/  LDL R29, [R1+0x10] ;  /* 0x00001000011d7983 */ /* 0x000ee80000100800 */
[----:B------:R-:W3:Y:S04]  /*e5d0*/  LDL R173, [R1+0xc] ;  /* 0x00000c0001ad7983 */ /* 0x000ee80000100800 */
[----:B------:R-:W3:Y:S04]  /*e5e0*/  LDL R37, [R1] ;  /* 0x0000000001257983 */ /* 0x000ee80000100800 */
[----:B-1----:R-:W3:Y:S04]  /*e5f0*/  LDL R55, [R1+0x18] ;  /* 0x0000180001377983 */ /* 0x002ee80000100800 */
[----:B----4-:R-:W4:Y:S04]  /*e600*/  LDL R54, [R1+0x1c] ;  /* 0x00001c0001367983 */ /* 0x010f280000100800 */
[----:B------:R-:W4:Y:S04]  /*e610*/  LDL R53, [R1+0x14] ;  /* 0x0000140001357983 */ /* 0x000f280000100800 */
[----:B------:R-:W4:Y:S04]  /*e620*/  LDL R52, [R1+0x8] ;  /* 0x0000080001347983 */ /* 0x000f280000100800 */
[----:B------:R-:W4:Y:S04]  /*e630*/  LDL R172, [R1+0x4] ;  /* 0x0000040001ac7983 */ /* 0x000f280000100800 */
[----:B------:R-:W-:Y:S06]  /*e640*/  BAR.SYNC.DEFER_BLOCKING 0x0 ;  /* 0x0000000000007b1d */ /* 0x000fec0000010000 */
[----:B-----5:R-:W-:Y:S04]  /*e650*/  LDSM.16.M88.4 R48, [R223+0x18100] ;  /* 0x01810000df30783b */ /* 0x020fe80000000200 */
[----:B------:R-:W1:Y:S04]  /*e660*/  LDSM.16.M88.4 R8, [R216+0xc100] ;  /* 0x00c10000d808783b */ /* 0x000e680000000200 */
[----:B------:R-:W1:Y:S04]  /*e670*/  LDSM.16.M88.4 R16, [R216+0xc900] ;  /* 0x00c90000d810783b */ /* 0x000e680000000200 */
[----:B------:R-:W-:Y:S04]  /*e680*/  LDSM.16.M88.4 R24, [R216+0xd100] ;  /* 0x00d10000d818783b */ /* 0x000fe80000000200 */
        /* <DEDUP_REMOVED lines=9> */
[----:B------:R-:W-:Y:S01]  /*e720*/  LDSM.16.M88.4 R212, [R246] ;  /* 0x00000000f6d4783b */ /* 0x000fe20000000200 */
[----:B--2---:R-:W-:Y:S01]  /*e730*/  SHF.R.S32.HI R0, RZ, 0x1f, R5 ;  /* 0x0000001fff007819 */ /* 0x004fe20000011405 */
[C---:B------:R-:W-:Y:S04]  /*e740*/  IMAD.WIDE.U32 R2, R5.reuse, c[0x0][0x208], RZ ;  /* 0x0000820005027a25 */ /* 0x040fe800078e00ff */
[----:B------:R-:W-:Y:S04]  /*e750*/  IMAD R0, R0, c[0x0][0x208], RZ ;  /* 0x0000820000007a24 */ /* 0x000fe800078e02ff */
[----:B------:R-:W-:Y:S04]  /*e760*/  IMAD R0, R5, c[0x0][0x20c], R0 ;  /* 0x0000830005007a24 */ /* 0x000fe800078e0200 */
[----:B------:R-:W-:Y:S01]  /*e770*/  IMAD.IADD R3, R3, 0x1, R0 ;  /* 0x0000000103037824 */ /* 0x000fe200078e0200 */
[----:B---3--:R-:W-:Y:S03]  /*e780*/  SHF.R.S32.HI R0, RZ, 0x1f, R4 ;  /* 0x0000001fff007819 */ /* 0x008fe60000011404 */
[----:B------:R-:W-:Y:S04]  /*e790*/  IMAD.WIDE.U32 R2, R4, c[0x0][0x218], R2 ;  /* 0x0000860004027a25 */ /* 0x000fe800078e0002 */
[----:B------:R-:W-:Y:S04]  /*e7a0*/  IMAD R0, R0, c[0x0][0x218], RZ ;  /* 0x0000860000007a24 */ /* 0x000fe800078e02ff */
[----:B------:R-:W-:Y:S01]  /*e7b0*/  IMAD R20, R4, c[0x0][0x21c], R0 ;  /* 0x0000870004147a24 */ /* 0x000fe200078e0200 */
[----:B------:R-:W-:Y:S01]  /*e7c0*/  IADD3 R0, P0, R2, UR24, RZ ;  /* 0x0000001802007c10 */ /* 0x000fe2000ff1e0ff */
[C---:B-1----:R-:W-:Y:S03]  /*e7d0*/  HMMA.16816.F32.BF16 R4, R48.reuse, R8, RZ ;  /* 0x000000083004723c */ /* 0x042fe600000418ff */
[----:B------:R-:W-:Y:S02]  /*e7e0*/  IADD3.X R20, R3, UR8, R20, P0, !PT ;  /* 0x0000000803147c10 */ /* 0x000fe400087fe414 */
[C---:B------:R-:W-:Y:S03]  /*e7f0*/  LEA R36, P0, R0.reuse, c[0x0][0x1f8], 0x1 ;  /* 0x00007e0000247a11 */ /* 0x040fe600078008ff */
[C---:B------:R-:W-:Y:S01]  /*e800*/  HMMA.16816.F32.BF16 R8, R48.reuse, R10, RZ ;  /* 0x0000000a3008723c */ /* 0x040fe200000418ff */
[----:B------:R-:W-:Y:S01]  /*e810*/  LEA.HI.X R20, R0, c[0x0][0x1fc], R20, 0x1, P0 ;  /* 0x00007f0000147a11 */ /* 0x000fe200000f0c14 */
[----:B------:R-:W-:Y:S04]  /*e820*/  SHFL.IDX PT, R3, R36, 0x1, 0x181f ;  /* 0x00381f0024037f89 */ /* 0x000fe800000e0000 */
[----:B------:R-:W1:Y:S02]  /*e830*/  SHFL.IDX PT, R0, R36, RZ, 0x181f ;  /* 0x00181fff24007589 */ /* 0x000e6400000e0000 */
[C---:B------:R-:W-:Y:S02]  /*e840*/  HMMA.16816.F32.BF16 R12, R48.reuse, R16, RZ ;  /* 0x00000010300c723c */ /* 0x040fe400000418ff */
[----:B------:R-:W4:Y:S04]  /*e850*/  SHFL.IDX PT, R2, R20, RZ, 0x181f ;  /* 0x00181fff14027589 */ /* 0x000f2800000e0000 */
[----:B------:R-:W2:Y:S02]  /*e860*/  SHFL.IDX PT, R28, R20, 0x1, 0x181f ;  /* 0x00381f00141c7f89 */ /* 0x000ea400000e0000 */
[C---:B------:R-:W-:Y:S02]  /*e870*/  HMMA.16816.F32.BF16 R16, R48.reuse, R18, RZ ;  /* 0x000000123010723c */ /* 0x040fe400000418ff */
[----:B------:R-:W3:Y:S02]  /*e880*/  SHFL.IDX PT, R36, R36, 0x2, 0x181f ;  /* 0x00581f0024247f89 */ /* 0x000ee400000e0000 */
[----:B-1----:R-:W-:Y:S05]  /*e890*/  IADD3 R22, P0, R0, R55, RZ ;  /* 0x0000003700167210 */ /* 0x002fea0007f1e0ff */
[----:B----4-:R-:W-:Y:S03]  /*e8a0*/  IMAD.X R23, R2, 0x1, R54, P0 ;  /* 0x0000000102177824 */ /* 0x010fe600000e0636 */
[----:B------:R-:W-:Y:S02]  /*e8b0*/  IADD3 R44, P0, R0, R29, RZ ;  /* 0x0000001d002c7210 */ /* 0x000fe40007f1e0ff */
[----:B------:R1:W-:Y:S03]  /*e8c0*/  LDGSTS.E.BYPASS.LTC128B.128 [R252], [R22.64], !P2 ;  /* 0x0000000016fc7fae */ /* 0x0003e6000d101d50 */
[----:B------:R-:W-:Y:S01]  /*e8d0*/  IMAD.X R45, R2, 0x1, R53, P0 ;  /* 0x00000001022d7824 */ /* 0x000fe200000e0635 */
[-C--:B------:R-:W-:Y:S04]  /*e8e0*/  IADD3 R38, P0, R0, R52.reuse, RZ ;  /* 0x0000003400267210 */ /* 0x080fe80007f1e0ff */
[----:B------:R4:W-:Y:S01]  /*e8f0*/  LDGSTS.E.BYPASS.LTC128B.128 [R252+0x3000], [R44.64], !P5 ;  /* 0x030000002cfc7fae */ /* 0x0009e2000e901d50 */
[----:B------:R-:W-:Y:S01]  /*e900*/  IMAD.X R39, R2, 0x1, R173, P0 ;  /* 0x0000000102277824 */ /* 0x000fe200000e06ad */
[----:B------:R-:W-:Y:S02]  /*e910*/  IADD3 R46, P0, R0, R37, RZ ;  /* 0x00000025002e7210 */ /* 0x000fe40007f1e0ff */
[----:B------:R1:W3:Y:S03]  /*e920*/  SHFL.IDX PT, R0, R20, 0x2, 0x181f ;  /* 0x00581f0014007f89 */ /* 0x0002e600000e0000 */
[----:B------:R-:W-:Y:S01]  /*e930*/  IMAD.X R47, R2, 0x1, R172, P0 ;  /* 0x00000001022f7824 */ /* 0x000fe200000e06ac */
[----:B------:R3:W-:Y:S01]  /*e940*/  LDGSTS.E.BYPASS.LTC128B.128 [R252+0x6000], [R38.64], !P4 ;  /* 0x0600000026fc7fae */ /* 0x0007e2000e101d50 */
[C---:B------:R-:W-:Y:S03]  /*e950*/  IADD3 R30, P0, R3.reuse, R55, RZ ;  /* 0x00000037031e7210 */ /* 0x040fe60007f1e0ff */
[----:B------:R3:W-:Y:S02]  /*e960*/  LDGSTS.E.BYPASS.LTC128B.128 [R252+0x9000], [R46.64], !P6 ;  /* 0x090000002efc7fae */ /* 0x0007e4000f101d50 */
[C---:B--2---:R-:W-:Y:S05]  /*e970*/  IMAD.X R31, R28.reuse, 0x1, R54, P0 ;  /* 0x000000011c1f7824 */ /* 0x044fea00000e0636 */
[----:B------:R2:W-:Y:S01]  /*e980*/  LDGSTS.E.BYPASS.LTC128B.128 [R252+0x1000], [R30.64], !P2 ;  /* 0x010000001efc7fae */ /* 0x0005e2000d101d50 */
[C---:B-1----:R-:W-:Y:S01]  /*e990*/  HMMA.16816.F32.BF16 R20, R48.reuse, R24, RZ ;  /* 0x000000183014723c */ /* 0x042fe200000418ff */
[C---:B----4-:R-:W-:Y:S05]  /*e9a0*/  IADD3 R44, P0, R3.reuse, R29, RZ ;  /* 0x0000001d032c7210 */ /* 0x050fea0007f1e0ff */
[C---:B------:R-:W-:Y:S02]  /*e9b0*/  IMAD.X R45, R28.reuse, 0x1, R53, P0 ;  /* 0x000000011c2d7824 */ /* 0x040fe400000e0635 */
[C---:B------:R-:W-:Y:S01]  /*e9c0*/  HMMA.16816.F32.BF16 R24, R48.reuse, R26, RZ ;  /* 0x0000001a3018723c */ /* 0x040fe200000418ff */
[CC--:B---3--:R-:W-:Y:S02]  /*e9d0*/  IADD3 R38, P0, R3.reuse, R52.reuse, RZ ;  /* 0x0000003403267210 */ /* 0x0c8fe40007f1e0ff */
[----:B------:R1:W-:Y:S03]  /*e9e0*/  LDGSTS.E.BYPASS.LTC128B.128 [R252+0x4000], [R44.64], !P5 ;  /* 0x040000002cfc7fae */ /* 0x0003e6000e901d50 */
[C---:B------:R-:W-:Y:S01]  /*e9f0*/  IMAD.X R39, R28.reuse, 0x1, R173, P0 ;  /* 0x000000011c277824 */ /* 0x040fe200000e06ad */
[----:B------:R-:W-:Y:S04]  /*ea00*/  IADD3 R46, P0, R3, R37, RZ ;  /* 0x00000025032e7210 */ /* 0x000fe80007f1e0ff */
[----:B------:R3:W-:Y:S01]  /*ea10*/  LDGSTS.E.BYPASS.LTC128B.128 [R252+0x7000], [R38.64], !P4 ;  /* 0x0700000026fc7fae */ /* 0x0007e2000e101d50 */
[----:B------:R-:W-:Y:S01]  /*ea20*/  IMAD.X R47, R28, 0x1, R172, P0 ;  /* 0x000000011c2f7824 */ /* 0x000fe200000e06ac */
[----:B------:R-:W-:Y:S02]  /*ea30*/  IADD3 R2, P0, R36, R55, RZ ;  /* 0x0000003724027210 */ /* 0x000fe40007f1e0ff */
[----:B------:R4:W5:Y:S03]  /*ea40*/  LDL.LU R55, [R1+0x84] ;  /* 0x0000840001377983 */ /* 0x0009660000300800 */
[----:B------:R-:W-:Y:S01]  /*ea50*/  IMAD.X R3, R0, 0x1, R54, P0 ;  /* 0x0000000100037824 */ /* 0x000fe200000e0636 */
[----:B------:R1:W-:Y:S04]  /*ea60*/  LDGSTS.E.BYPASS.LTC128B.128 [R252+0xa000], [R46.64], !P6 ;  /* 0x0a0000002efc7fae */ /* 0x0003e8000f101d50 */
[----:B------:R1:W-:Y:S04]  /*ea70*/  LDGSTS.E.BYPASS.LTC128B.128 [R252+0x2000], [R2.64], !P2 ;  /* 0x0200000002fc7fae */ /* 0x0003e8000d101d50 */
[----:B------:R4:W5:Y:S01]  /*ea80*/  LDL.LU R54, [R1+0x80] ;  /* 0x0000800001367983 */ /* 0x0009620000300800 */
[----:B---3--:R-:W-:Y:S02]  /*ea90*/  IADD3 R38, P0, R36, R29, RZ ;  /* 0x0000001d24267210 */ /* 0x008fe40007f1e0ff */
[C---:B--2---:R-:W-:Y:S03]  /*eaa0*/  HMMA.16816.F32.BF16 R28, R48.reuse, R32, RZ ;  /* 0x00000020301c723c */ /* 0x044fe600000418ff */
[----:B------:R-:W-:Y:S02]  /*eab0*/  IMAD.X R39, R0, 0x1, R53, P0 ;  /* 0x0000000100277824 */ /* 0x000fe400000e0635 */
[----:B------:R4:W5:Y:S03]  /*eac0*/  LDL.LU R53, [R1+0x7c] ;  /* 0x00007c0001357983 */ /* 0x0009660000300800 */
[C---:B------:R-:W-:Y:S01]  /*ead0*/  HMMA.16816.F32.BF16 R32, R48.reuse, R34, RZ ;  /* 0x000000223020723c */ /* 0x040fe200000418ff */
[----:B------:R2:W-:Y:S03]  /*eae0*/  LDGSTS.E.BYPASS.LTC128B.128 [R252+0x5000], [R38.64], !P5 ;  /* 0x0500000026fc7fae */ /* 0x0005e6000e901d50 */
[----:B-1----:R-:W-:Y:S02]  /*eaf0*/  IADD3 R2, P0, R36, R52, RZ ;  /* 0x0000003424027210 */ /* 0x002fe40007f1e0ff */
[----:B------:R4:W5:Y:S03]  /*eb00*/  LDL.LU R52, [R1+0x78] ;  /* 0x0000780001347983 */ /* 0x0009660000300800 */
[----:B------:R-:W-:Y:S03]  /*eb10*/  IMAD.X R3, R0, 0x1, R173, P0 ;  /* 0x0000000100037824 */ /* 0x000fe600000e06ad */
[----:B------:R-:W-:Y:S02]  /*eb20*/  IADD3 R44, P0, R36, R37, RZ ;  /* 0x00000025242c7210 */ /* 0x000fe40007f1e0ff */
[----:B------:R4:W-:Y:S03]  /*eb30*/  LDGSTS.E.BYPASS.LTC128B.128 [R252+0x8000], [R2.64], !P4 ;  /* 0x0800000002fc7fae */ /* 0x0009e6000e101d50 */
[----:B------:R-:W-:Y:S01]  /*eb40*/  IMAD.X R45, R0, 0x1, R172, P0 ;  /* 0x00000001002d7824 */ /* 0x000fe200000e06ac */
[----:B------:R-:W-:Y:S04]  /*eb50*/  PLOP3.LUT P0, PT, PT, PT, UP0, 0x80, 0x0 ;  /* 0x000000000000781c */ /* 0x000fe80003f0f008 */
[----:B------:R1:W-:Y:S04]  /*eb60*/  LDGSTS.E.BYPASS.LTC128B.128 [R252+0xb000], [R44.64], !P6 ;  /* 0x0b0000002cfc7fae */ /* 0x0003e8000f101d50 */
[----:B------:R-:W0:Y:S01]  /*eb70*/  LDGDEPBAR ;  /* 0x00000000000079af */ /* 0x000e220000000000 */
[C---:B--2---:R-:W-:Y:S08]  /*eb80*/  HMMA.16816.F32.BF16 R36, R48.reuse, R40, RZ ;  /* 0x000000283024723c */ /* 0x044ff000000418ff */
        /* <DEDUP_REMOVED lines=21> */
[----:B------:R-:W4:Y:S07]  /*ece0*/  LDSM.16.M88.4 R188, [R222+0xe100] ;  /* 0x00e10000debc783b */ /* 0x000f2e0000000200 */
        /* <DEDUP_REMOVED lines=9> */
[C---:B------:R-:W-:Y:S08]  /*ed80*/  HMMA.16816.F32.BF16 R28, R184.reuse, R204, R28 ;  /* 0x000000ccb81c723c */ /* 0x040ff0000004181c */
[C---:B------:R-:W-:Y:S01]  /*ed90*/  HMMA.16816.F32.BF16 R32, R184.reuse, R206, R32 ;  /* 0x000000ceb820723c */ /* 0x040fe20000041820 */
[----:B------:R-:W-:Y:S07]  /*eda0*/  LDSM.16.M88.4 R204, [R221+0x1800] ;  /* 0x00180000ddcc783b */ /* 0x000fee0000000200 */
[C---:B----4-:R-:W-:Y:S08]  /*edb0*/  HMMA.16816.F32.BF16 R36, R184.reuse, R188, R36 ;  /* 0x000000bcb824723c */ /* 0x050ff00000041824 */
        /* <DEDUP_REMOVED lines=249> */
.L_x_3444:
        /* <DEDUP_REMOVED lines=48> */
[----:B------:R-:W-:Y:S01]  /*10050*/  UIADD3 UR6, UR6, -0x1, URZ ;  /* 0xffffffff06067890 */ /* 0x000fe2000fffe03f */
        /* <DEDUP_REMOVED lines=9> */
[----:B------:R-:W-:Y:S08]  /*100f0*/  SHFL.BFLY PT, R3, R0, 0x1, 0x1f ;  /* 0x0c201f0000037f89 */ /* 0x000ff000000e0000 */
[----:B------:R-:W1:Y:S02]  /*10100*/  SHFL.BFLY PT, R172, R173, 0x1, 0x1f ;  /* 0x0c201f00adac7f89 */ /* 0x000e6400000e0000 */
[----:B-1----:R-:W-:Y:S02]  /*10110*/  FMNMX.FTZ R173, R173, R172, !PT ;  /* 0x000000acadad7209 */ /* 0x002fe40007810000 */
[----:B------:R-:W-:Y:S03]  /*10120*/  FMNMX.FTZ R172, R3, R0, !PT ;  /* 0x0000000003ac7209 */ /* 0x000fe60007810000 */
[C---:B------:R-:W-:Y:S02]  /*10130*/  FADD.FTZ R2, -R173.reuse, R174 ;  /* 0x000000aead027221 */ /* 0x040fe40000010100 */
[----:B------:R-:W-:Y:S02]  /*10140*/  FMUL.FTZ R174, R173, c[0x0][0x2d0] ;  /* 0x0000b400adae7a20 */ /* 0x000fe40000410000 */
[----:B------:R-:W-:Y:S02]  /*10150*/  FMUL.FTZ R0, R2, c[0x0][0x2d0] ;  /* 0x0000b40002007a20 */ /* 0x000fe40000410000 */
[----:B------:R-:W-:Y:S02]  /*10160*/  FMUL.FTZ R3, R172, c[0x0][0x2d0] ;  /* 0x0000b400ac037a20 */ /* 0x000fe40000410000 */
[----:B------:R1:W2:Y:S01]  /*10170*/  MUFU.EX2 R2, R0 ;  /* 0x0000000000027308 */ /* 0x0002a20000000800 */
[--C-:B------:R-:W-:Y:S02]  /*10180*/  FFMA.FTZ R8, R8, c[0x0][0x2d0], -R174.reuse ;  /* 0x0000b40008087a23 */ /* 0x100fe400000108ae */
[--C-:B------:R-:W-:Y:S02]  /*10190*/  FFMA.FTZ R9, R9, c[0x0][0x2d0], -R174.reuse ;  /* 0x0000b40009097a23 */ /* 0x100fe400000108ae */
[--C-:B------:R-:W-:Y:S02]  /*101a0*/  FFMA.FTZ R10, R10, c[0x0][0x2d0], -R3.reuse ;  /* 0x0000b4000a0a7a23 */ /* 0x100fe40000010803 */
[--C-:B------:R-:W-:Y:S02]  /*101b0*/  FFMA.FTZ R11, R11, c[0x0][0x2d0], -R3.reuse ;  /* 0x0000b4000b0b7a23 */ /* 0x100fe40000010803 */
[--C-:B------:R-:W-:Y:S01]  /*101c0*/  FFMA.FTZ R4, R4, c[0x0][0x2d0], -R174.reuse ;  /* 0x0000b40004047a23 */ /* 0x100fe200000108ae */
[----:B------:R3:W-:Y:S01]  /*101d0*/  MUFU.EX2 R212, R8 ;  /* 0x0000000800d47308 */ /* 0x0007e20000000800 */
[--C-:B------:R-:W-:Y:S02]  /*101e0*/  FFMA.FTZ R5, R5, c[0x0][0x2d0], -R174.reuse ;  /* 0x0000b40005057a23 */ /* 0x100fe400000108ae */
[--C-:B------:R-:W-:Y:S02]  /*101f0*/  FFMA.FTZ R6, R6, c[0x0][0x2d0], -R3.reuse ;  /* 0x0000b40006067a23 */ /* 0x100fe40000010803 */
[--C-:B------:R-:W-:Y:S02]  /*10200*/  FFMA.FTZ R7, R7, c[0x0][0x2d0], -R3.reuse ;  /* 0x0000b40007077a23 */ /* 0x100fe40000010803 */
[--C-:B------:R-:W-:Y:S02]  /*10210*/  FFMA.FTZ R12, R12, c[0x0][0x2d0], -R174.reuse ;  /* 0x0000b4000c0c7a23 */ /* 0x100fe400000108ae */
[--C-:B------:R-:W-:Y:S01]  /*10220*/  FFMA.FTZ R13, R13, c[0x0][0x2d0], -R174.reuse ;  /* 0x0000b4000d0d7a23 */ /* 0x100fe200000108ae */
[----:B------:R4:W-:Y:S01]  /*10230*/  MUFU.EX2 R200, R4 ;  /* 0x0000000400c87308 */ /* 0x0009e20000000800 */
[--C-:B------:R-:W-:Y:S02]  /*10240*/  FFMA.FTZ R14, R14, c[0x0][0x2d0], -R3.reuse ;  /* 0x0000b4000e0e7a23 */ /* 0x100fe40000010803 */
[----:B------:R-:W-:Y:S02]  /*10250*/  FFMA.FTZ R15, R15, c[0x0][0x2d0], -R3 ;  /* 0x0000b4000f0f7a23 */ /* 0x000fe40000010803 */
[----:B-1----:R-:W-:Y:S02]  /*10260*/  FADD.FTZ R0, -R172, R175 ;  /* 0x000000afac007221 */ /* 0x002fe40000010100 */
[----:B--2---:R-:W-:Y:S02]  /*10270*/  FMUL.FTZ R132, R2, R132 ;  /* 0x0000008402847220 */ /* 0x004fe40000410000 */
[----:B------:R-:W-:Y:S01]  /*10280*/  FMUL.FTZ R0, R0, c[0x0][0x2d0] ;  /* 0x0000b40000007a20 */ /* 0x000fe20000410000 */
[----:B------:R-:W1:Y:S01]  /*10290*/  MUFU.EX2 R211, R5 ;  /* 0x0000000500d37308 */ /* 0x000e620000000800 */
[C---:B------:R-:W-:Y:S02]  /*102a0*/  FMUL.FTZ R133, R2.reuse, R133 ;  /* 0x0000008502857220 */ /* 0x040fe40000410000 */
[C---:B------:R-:W-:Y:S02]  /*102b0*/  FMUL.FTZ R136, R2.reuse, R136 ;  /* 0x0000008802887220 */ /* 0x040fe40000410000 */
[C---:B---3--:R-:W-:Y:S02]  /*102c0*/  FMUL.FTZ R8, R2.reuse, R180 ;  /* 0x000000b402087220 */ /* 0x048fe40000410000 */
[C---:B------:R-:W-:Y:S02]  /*102d0*/  FMUL.FTZ R137, R2.reuse, R137 ;  /* 0x0000008902897220 */ /* 0x040fe40000410000 */
[C---:B------:R-:W-:Y:S01]  /*102e0*/  FMUL.FTZ R140, R2.reuse, R140 ;  /* 0x0000008c028c7220 */ /* 0x040fe20000410000 */
[----:B------:R-:W2:Y:S01]  /*102f0*/  MUFU.EX2 R0, R0 ;  /* 0x0000000000007308 */ /* 0x000ea20000000800 */
[C---:B------:R-:W-:Y:S02]  /*10300*/  FMUL.FTZ R141, R2.reuse, R141 ;  /* 0x0000008d028d7220 */ /* 0x040fe40000410000 */
[C---:B------:R-:W-:Y:S02]  /*10310*/  FMUL.FTZ R144, R2.reuse, R144 ;  /* 0x0000009002907220 */ /* 0x040fe40000410000 */
[C---:B----4-:R-:W-:Y:S02]  /*10320*/  FMUL.FTZ R4, R2.reuse, R176 ;  /* 0x000000b002047220 */ /* 0x050fe40000410000 */
[C---:B------:R-:W-:Y:S02]  /*10330*/  FMUL.FTZ R145, R2.reuse, R145 ;  /* 0x0000009102917220 */ /* 0x040fe40000410000 */
[C---:B------:R-:W-:Y:S01]  /*10340*/  FMUL.FTZ R148, R2.reuse, R148 ;  /* 0x0000009402947220 */ /* 0x040fe20000410000 */
[----:B------:R3:W4:Y:S01]  /*10350*/  MUFU.EX2 R214, R9 ;  /* 0x0000000900d67308 */ /* 0x0007220000000800 */
[----:B------:R-:W-:Y:S02]  /*10360*/  FMUL.FTZ R149, R2, R149 ;  /* 0x0000009502957220 */ /* 0x000fe40000410000 */
[--C-:B------:R-:W-:Y:S01]  /*10370*/  FFMA.FTZ R16, R16, c[0x0][0x2d0], -R174.reuse ;  /* 0x0000b40010107a23 */ /* 0x100fe200000108ae */
[----:B-1----:R-:W-:Y:S01]  /*10380*/  F2FP.BF16.PACK_AB R176, R211, R200 ;  /* 0x000000c8d3b0723e */ /* 0x002fe200000010ff */
[----:B------:R-:W-:Y:S02]  /*10390*/  FMUL.FTZ R5, R2, R177 ;  /* 0x000000b102057220 */ /* 0x000fe40000410000 */
[--C-:B------:R-:W-:Y:S02]  /*103a0*/  FFMA.FTZ R17, R17, c[0x0][0x2d0], -R174.reuse ;  /* 0x0000b40011117a23 */ /* 0x100fe400000108ae */
[--C-:B------:R-:W-:Y:S01]  /*103b0*/  FFMA.FTZ R18, R18, c[0x0][0x2d0], -R3.reuse ;  /* 0x0000b40012127a23 */ /* 0x100fe20000010803 */
[----:B------:R1:W-:Y:S01]  /*103c0*/  MUFU.EX2 R209, R6 ;  /* 0x0000000600d17308 */ /* 0x0003e20000000800 */
        /* <DEDUP_REMOVED lines=8> */
[----:B---3--:R-:W-:Y:S02]  /*10450*/  FMUL.FTZ R9, R2, R181 ;  /* 0x000000b502097220 */ /* 0x008fe40000410000 */
[C---:B------:R-:W-:Y:S02]  /*10460*/  FMUL.FTZ R143, R0.reuse, R143 ;  /* 0x0000008f008f7220 */ /* 0x040fe40000410000 */
[C---:B------:R-:W-:Y:S01]  /*10470*/  FMUL.FTZ R146, R0.reuse, R146 ;  /* 0x0000009200927220 */ /* 0x040fe20000410000 */
[----:B------:R3:W-:Y:S01]  /*10480*/  MUFU.EX2 R213, R10 ;  /* 0x0000000a00d57308 */ /* 0x0007e20000000800 */
[C---:B------:R-:W-:Y:S02]  /*10490*/  FMUL.FTZ R147, R0.reuse, R147 ;  /* 0x0000009300937220 */ /* 0x040fe40000410000 */
[C---:B------:R-:W-:Y:S02]  /*104a0*/  FMUL.FTZ R150, R0.reuse, R150 ;  /* 0x0000009600967220 */ /* 0x040fe40000410000 */
[----:B-1----:R-:W-:Y:S01]  /*104b0*/  FMUL.FTZ R6, R0, R178 ;  /* 0x000000b200067220 */ /* 0x002fe20000410000 */
[----:B----4-:R-:W-:Y:S01]  /*104c0*/  F2FP.BF16.PACK_AB R178, R214, R212 ;  /* 0x000000d4d6b2723e */ /* 0x010fe200000010ff */
[----:B------:R-:W-:Y:S02]  /*104d0*/  FMUL.FTZ R151, R0, R151 ;  /* 0x0000009700977220 */ /* 0x000fe40000410000 */
[--C-:B------:R-:W-:Y:S01]  /*104e0*/  FFMA.FTZ R21, R21, c[0x0][0x2d0], -R174.reuse ;  /* 0x0000b40015157a23 */ /* 0x100fe200000108ae */
[----:B------:R-:W1:Y:S01]  /*104f0*/  MUFU.EX2 R215, R11 ;  /* 0x0000000b00d77308 */ /* 0x000e620000000800 */
[--C-:B------:R-:W-:Y:S02]  /*10500*/  FFMA.FTZ R22, R22, c[0x0][0x2d0], -R3.reuse ;  /* 0x0000b40016167a23 */ /* 0x100fe40000010803 */
[--C-:B------:R-:W-:Y:S01]  /*10510*/  FFMA.FTZ R23, R23, c[0x0][0x2d0], -R3.reuse ;  /* 0x0000b40017177a23 */ /* 0x100fe20000010803 */
[----:B--2---:R-:W-:Y:S01]  /*10520*/  F2FP.BF16.PACK_AB R177, R210, R209 ;  /* 0x000000d1d2b1723e */ /* 0x004fe200000010ff */
[----:B------:R-:W-:Y:S02]  /*10530*/  FMUL.FTZ R7, R0, R179 ;  /* 0x000000b300077220 */ /* 0x000fe40000410000 */
[--C-:B------:R-:W-:Y:S02]  /*10540*/  FFMA.FTZ R24, R24, c[0x0][0x2d0], -R174.reuse ;  /* 0x0000b40018187a23 */ /* 0x100fe400000108ae */
[--C-:B------:R-:W-:Y:S01]  /*10550*/  FFMA.FTZ R25, R25, c[0x0][0x2d0], -R174.reuse ;  /* 0x0000b40019197a23 */ /* 0x100fe200000108ae */
[----:B------:R-:W-:Y:S01]  /*10560*/  MUFU.EX2 R208, R12 ;  /* 0x0000000c00d07308 */ /* 0x000fe20000000800 */
[--C-:B------:R-:W-:Y:S02]  /*10570*/  FFMA.FTZ R26, R26, c[0x0][0x2d0], -R3.reuse ;  /* 0x0000b4001a1a7a23 */ /* 0x100fe40000010803 */
[--C-:B------:R-:W-:Y:S02]  /*10580*/  FFMA.FTZ R27, R27, c[0x0][0x2d0], -R3.reuse ;  /* 0x0000b4001b1b7a23 */ /* 0x100fe40000010803 */
[----:B---3--:R-:W-:Y:S02]  /*10590*/  FMUL.FTZ R10, R0, R182 ;  /* 0x000000b6000a7220 */ /* 0x008fe40000410000 */
[--C-:B------:R-:W-:Y:S02]  /*105a0*/  FFMA.FTZ R28, R28, c[0x0][0x2d0], -R174.reuse ;  /* 0x0000b4001c1c7a23 */ /* 0x100fe400000108ae */
[--C-:B------:R-:W-:Y:S01]  /*105b0*/  FFMA.FTZ R29, R29, c[0x0][0x2d0], -R174.reuse ;  /* 0x0000b4001d1d7a23 */ /* 0x100fe200000108ae */
[----:B------:R-:W2:Y:S01]  /*105c0*/  MUFU.EX2 R207, R13 ;  /* 0x0000000d00cf7308 */ /* 0x000ea20000000800 */
[--C-:B------:R-:W-:Y:S02]  /*105d0*/  FFMA.FTZ R30, R30, c[0x0][0x2d0], -R3.reuse ;  /* 0x0000b4001e1e7a23 */ /* 0x100fe40000010803 */
[--C-:B------:R-:W-:Y:S01]  /*105e0*/  FFMA.FTZ R31, R31, c[0x0][0x2d0], -R3.reuse ;  /* 0x0000b4001f1f7a23 */ /* 0x100fe20000010803 */
[----:B-1----:R-:W-:Y:S01]  /*105f0*/  F2FP.BF16.PACK_AB R179, R215, R213 ;  /* 0x000000d5d7b3723e */ /* 0x002fe200000010ff */
[----:B------:R-:W-:Y:S02]  /*10600*/  FMUL.FTZ R11, R0, R183 ;  /* 0x000000b7000b7220 */ /* 0x000fe40000410000 */
[----:B------:R-:W1:Y:S01]  /*10610*/  LDSM.16.MT88.4 R180, [R219+0x100] ;  /* 0x00010000dbb4783b */ /* 0x000e620000004200 */
[--C-:B------:R-:W-:Y:S02]  /*10620*/  FFMA.FTZ R32, R32, c[0x0][0x2d0], -R174.reuse ;  /* 0x0000b40020207a23 */ /* 0x100fe400000108ae */
[----:B------:R-:W-:Y:S01]  /*10630*/  MUFU.EX2 R206, R14 ;  /* 0x0000000e00ce7308 */ /* 0x000fe20000000800 */
[C---:B------:R-:W-:Y:S05]  /*10640*/  HMMA.16816.F32.BF16 R4, R176.reuse, R184, R4 ;  /* 0x000000b8b004723c */ /* 0x040fea0000041804 */
[--C-:B------:R-:W-:Y:S02]  /*10650*/  FFMA.FTZ R33, R33, c[0x0][0x2d0], -R174.reuse ;  /* 0x0000b40021217a23 */ /* 0x100fe400000108ae */
[--C-:B------:R-:W-:Y:S01]  /*10660*/  FFMA.FTZ R34, R34, c[0x0][0x2d0], -R3.reuse ;  /* 0x0000b40022227a23 */ /* 0x100fe20000010803 */
[C---:B------:R-:W-:Y:S01]  /*10670*/  HMMA.16816.F32.BF16 R8, R176.reuse, R186, R8 ;  /* 0x000000bab008723c */ /* 0x040fe20000041808 */
[----:B------:R-:W3:Y:S01]  /*10680*/  LDSM.16.MT88.4 R184, [R217+0x3100] ;  /* 0x00310000d9b8783b */ /* 0x000ee20000004200 */
[----:B------:R4:W5:Y:S02]  /*10690*/  MUFU.EX2 R205, R15 ;  /* 0x0000000f00cd7308 */ /* 0x0009640000000800 */
[--C-:B------:R-:W-:Y:S02]  /*106a0*/  FFMA.FTZ R35, R35, c[0x0][0x2d0], -R3.reuse ;  /* 0x0000b40023237a23 */ /* 0x100fe40000010803 */
[C---:B------:R-:W-:Y:S02]  /*106b0*/  FMUL.FTZ R152, R2.reuse, R152 ;  /* 0x0000009802987220 */ /* 0x040fe40000410000 */
[C---:B------:R-:W-:Y:S04]  /*106c0*/  HMMA.16816.F32.BF16 R132, R176.reuse, R188, R132 ;  /* 0x000000bcb084723c */ /* 0x040fe80000041884 */
[----:B------:R-:W-:Y:S01]  /*106d0*/  MUFU.EX2 R204, R16 ;  /* 0x0000001000cc7308 */ /* 0x000fe20000000800 */
[----:B------:R-:W-:Y:S02]  /*106e0*/  FMUL.FTZ R153, R2, R153 ;  /* 0x0000009902997220 */ /* 0x000fe40000410000 */
[C---:B------:R-:W-:Y:S01]  /*106f0*/  FMUL.FTZ R154, R0.reuse, R154 ;  /* 0x0000009a009a7220 */ /* 0x040fe20000410000 */
[C---:B------:R-:W-:Y:S01]  /*10700*/  HMMA.16816.F32.BF16 R136, R176.reuse, R190, R136 ;  /* 0x000000beb088723c */ /* 0x040fe20000041888 */
[----:B------:R-:W2:Y:S03]  /*10710*/  LDSM.16.MT88.4 R188, [R218+0x3100] ;  /* 0x00310000dabc783b */ /* 0x000ea60000004200 */
[----:B------:R-:W-:Y:S02]  /*10720*/  FMUL.FTZ R155, R0, R155 ;  /* 0x0000009b009b7220 */ /* 0x000fe40000410000 */
[----:B------:R-:W2:Y:S01]  /*10730*/  MUFU.EX2 R203, R17 ;  /* 0x0000001100cb7308 */ /* 0x000ea20000000800 */
[C---:B------:R-:W-:Y:S01]  /*10740*/  FMUL.FTZ R156, R2.reuse, R156 ;  /* 0x0000009c029c7220 */ /* 0x040fe20000410000 */
[C---:B------:R-:W-:Y:S01]  /*10750*/  HMMA.16816.F32.BF16 R140, R176.reuse, R192, R140 ;  /* 0x000000c0b08c723c */ /* 0x040fe2000004188c */
[----:B----4-:R-:W-:Y:S03]  /*10760*/  LDSM.16.MT88.4 R12, [R219+0x9100] ;  /* 0x00910000db0c783b */ /* 0x010fe60000004200 */
[----:B------:R-:W-:Y:S02]  /*10770*/  FMUL.FTZ R157, R2, R157 ;  /* 0x0000009d029d7220 */ /* 0x000fe40000410000 */
[C---:B------:R-:W-:Y:S02]  /*10780*/  FMUL.FTZ R158, R0.reuse, R158 ;  /* 0x0000009e009e7220 */ /* 0x040fe40000410000 */
[C---:B------:R-:W-:Y:S01]  /*10790*/  HMMA.16816.F32.BF16 R144, R176.reuse, R194, R144 ;  /* 0x000000c2b090723c */ /* 0x040fe20000041890 */
[----:B------:R-:W-:Y:S03]  /*107a0*/  MUFU.EX2 R202, R18 ;  /* 0x0000001200ca7308 */ /* 0x000fe60000000800 */
[----:B------:R-:W-:Y:S02]  /*107b0*/  FMUL.FTZ R159, R0, R159 ;  /* 0x0000009f009f7220 */ /* 0x000fe40000410000 */
[C---:B------:R-:W-:Y:S02]  /*107c0*/  FMUL.FTZ R160, R2.reuse, R160 ;  /* 0x000000a002a07220 */ /* 0x040fe40000410000 */
[C---:B-1----:R-:W-:Y:S03]  /*107d0*/  HMMA.16816.F32.BF16 R148, R176.reuse, R180, R148 ;  /* 0x000000b4b094723c */ /* 0x042fe60000041894 */
[----:B------:R1:W4:Y:S01]  /*107e0*/  MUFU.EX2 R201, R19 ;  /* 0x0000001300c97308 */ /* 0x0003220000000800 */
[----:B------:R-:W-:Y:S02]  /*107f0*/  FMUL.FTZ R161, R2, R161 ;  /* 0x000000a102a17220 */ /* 0x000fe40000410000 */
[C---:B------:R-:W-:Y:S02]  /*10800*/  FMUL.FTZ R162, R0.reuse, R162 ;  /* 0x000000a200a27220 */ /* 0x040fe40000410000 */
[C---:B------:R-:W-:Y:S01]  /*10810*/  HMMA.16816.F32.BF16 R152, R176.reuse, R182, R152 ;  /* 0x000000b6b098723c */ /* 0x040fe20000041898 */
[----:B------:R-:W4:Y:S03]  /*10820*/  LDSM.16.MT88.4 R180, [R220+0x3100] ;  /* 0x00310000dcb4783b */ /* 0x000f260000004200 */
[----:B------:R-:W-:Y:S01]  /*10830*/  FMUL.FTZ R163, R0, R163 ;  /* 0x000000a300a37220 */ /* 0x000fe20000410000 */
[----:B------:R-:W-:Y:S01]  /*10840*/  MUFU.EX2 R199, R20 ;  /* 0x0000001400c77308 */ /* 0x000fe20000000800 */
[C---:B------:R-:W-:Y:S02]  /*10850*/  FMUL.FTZ R164, R2.reuse, R164 ;  /* 0x000000a402a47220 */ /* 0x040fe40000410000 */
[C---:B---3--:R-:W-:Y:S04]  /*10860*/  HMMA.16816.F32.BF16 R156, R176.reuse, R184, R156 ;  /* 0x000000b8b09c723c */ /* 0x048fe8000004189c */
[----:B------:R-:W-:Y:S02]  /*10870*/  FMUL.FTZ R165, R2, R165 ;  /* 0x000000a502a57220 */ /* 0x000fe40000410000 */
[C---:B------:R-:W-:Y:S01]  /*10880*/  FMUL.FTZ R166, R0.reuse, R166 ;  /* 0x000000a600a67220 */ /* 0x040fe20000410000 */
[----:B------:R-:W3:Y:S01]  /*10890*/  MUFU.EX2 R198, R21 ;  /* 0x0000001500c67308 */ /* 0x000ee20000000800 */
[C---:B------:R-:W-:Y:S01]  /*108a0*/  HMMA.16816.F32.BF16 R160, R176.reuse, R186, R160 ;  /* 0x000000bab0a0723c */ /* 0x040fe200000418a0 */
[----:B------:R-:W3:Y:S03]  /*108b0*/  LDSM.16.MT88.4 R184, [R219+0x3100] ;  /* 0x00310000dbb8783b */ /* 0x000ee60000004200 */
[----:B------:R-:W-:Y:S02]  /*108c0*/  FMUL.FTZ R167, R0, R167 ;  /* 0x000000a700a77220 */ /* 0x000fe40000410000 */
[C---:B------:R-:W-:Y:S02]  /*108d0*/  FMUL.FTZ R168, R2.reuse, R168 ;  /* 0x000000a802a87220 */ /* 0x040fe40000410000 */
[----:B------:R-:W-:Y:S01]  /*108e0*/  FMUL.FTZ R169, R2, R169 ;  /* 0x000000a902a97220 */ /* 0x000fe20000410000 */
[----:B-1----:R-:W-:Y:S01]  /*108f0*/  LDSM.16.MT88.4 R16, [R218+0x900] ;  /* 0x00090000da10783b */ /* 0x002fe20000004200 */
[----:B------:R-:W-:Y:S01]  /*10900*/  MUFU.EX2 R196, R22 ;  /* 0x0000001600c47308 */ /* 0x000fe20000000800 */
[C---:B--2---:R-:W-:Y:S03]  /*10910*/  HMMA.16816.F32.BF16 R164, R176.reuse, R188, R164 ;  /* 0x000000bcb0a4723c */ /* 0x044fe600000418a4 */
[C---:B------:R-:W-:Y:S02]  /*10920*/  FMUL.FTZ R170, R0.reuse, R170 ;  /* 0x000000aa00aa7220 */ /* 0x040fe40000410000 */
[----:B------:R-:W-:Y:S02]  /*10930*/  FMUL.FTZ R171, R0, R171 ;  /* 0x000000ab00ab7220 */ /* 0x000fe40000410000 */
[C---:B------:R-:W-:Y:S02]  /*10940*/  FMUL.FTZ R52, R2.reuse, R52 ;  /* 0x0000003402347220 */ /* 0x040fe40000410000 */
[----:B------:R1:W2:Y:S03]  /*10950*/  MUFU.EX2 R195, R23 ;  /* 0x0000001700c37308 */ /* 0x0002a60000000800 */
[C---:B------:R-:W-:Y:S01]  /*10960*/  HMMA.16816.F32.BF16 R168, R176.reuse, R190, R168 ;  /* 0x000000beb0a8723c */ /* 0x040fe200000418a8 */
[----:B------:R-:W2:Y:S02]  /*10970*/  LDSM.16.MT88.4 R188, [R217+0x6100] ;  /* 0x00610000d9bc783b */ /* 0x000ea40000004200 */
[----:B------:R-:W-:Y:S02]  /*10980*/  FMUL.FTZ R53, R2, R53 ;  /* 0x0000003502357220 */ /* 0x000fe40000410000 */
[C---:B------:R-:W-:Y:S02]  /*10990*/  FMUL.FTZ R54, R0.reuse, R54 ;  /* 0x0000003600367220 */ /* 0x040fe40000410000 */
[----:B------:R-:W-:Y:S01]  /*109a0*/  FMUL.FTZ R55, R0, R55 ;  /* 0x0000003700377220 */ /* 0x000fe20000410000 */
[----:B------:R-:W-:Y:S01]  /*109b0*/  MUFU.EX2 R197, R24 ;  /* 0x0000001800c57308 */ /* 0x000fe20000000800 */
[C---:B------:R-:W-:Y:S03]  /*109c0*/  FMUL.FTZ R56, R2.reuse, R56 ;  /* 0x0000003802387220 */ /* 0x040fe60000410000 */
[----:B------:R-:W-:Y:S02]  /*109d0*/  FMUL.FTZ R57, R2, R57 ;  /* 0x0000003902397220 */ /* 0x000fe40000410000 */
[C---:B----4-:R-:W-:Y:S03]  /*109e0*/  HMMA.16816.F32.BF16 R52, R176.reuse, R180, R52 ;  /* 0x000000b4b034723c */ /* 0x050fe60000041834 */
[C---:B------:R-:W-:Y:S01]  /*109f0*/  FMUL.FTZ R58, R0.reuse, R58 ;  /* 0x0000003a003a7220 */ /* 0x040fe20000410000 */
[----:B------:R-:W4:Y:S01]  /*10a00*/  MUFU.EX2 R194, R25 ;  /* 0x0000001900c27308 */ /* 0x000f220000000800 */
[----:B------:R-:W-:Y:S01]  /*10a10*/  FMUL.FTZ R59, R0, R59 ;  /* 0x0000003b003b7220 */ /* 0x000fe20000410000 */
[----:B-1----:R-:W-:Y:S01]  /*10a20*/  LDSM.16.MT88.4 R20, [R218+0x1100] ;  /* 0x00110000da14783b */ /* 0x002fe20000004200 */
[C---:B------:R-:W-:Y:S05]  /*10a30*/  FMUL.FTZ R60, R2.reuse, R60 ;  /* 0x0000003c023c7220 */ /* 0x040fea0000410000 */
[C---:B------:R-:W-:Y:S02]  /*10a40*/  HMMA.16816.F32.BF16 R56, R176.reuse, R182, R56 ;  /* 0x000000b6b038723c */ /* 0x040fe40000041838 */
[----:B------:R-:W-:Y:S01]  /*10a50*/  MUFU.EX2 R193, R26 ;  /* 0x0000001a00c17308 */ /* 0x000fe20000000800 */
[----:B------:R-:W1:Y:S01]  /*10a60*/  LDSM.16.MT88.4 R180, [R218+0x6100] ;  /* 0x00610000dab4783b */ /* 0x000e620000004200 */
[----:B------:R-:W-:Y:S02]  /*10a70*/  FMUL.FTZ R61, R2, R61 ;  /* 0x0000003d023d7220 */ /* 0x000fe40000410000 */
[C---:B------:R-:W-:Y:S02]  /*10a80*/  FMUL.FTZ R62, R0.reuse, R62 ;  /* 0x0000003e003e7220 */ /* 0x040fe40000410000 */
[----:B------:R-:W-:Y:S04]  /*10a90*/  FMUL.FTZ R63, R0, R63 ;  /* 0x0000003f003f7220 */ /* 0x000fe80000410000 */
[----:B------:R2:W1:Y:S01]  /*10aa0*/  MUFU.EX2 R192, R27 ;  /* 0x0000001b00c07308 */ /* 0x0004620000000800 */
[C---:B------:R-:W-:Y:S02]  /*10ab0*/  FMUL.FTZ R64, R2.reuse, R64 ;  /* 0x0000004002407220 */ /* 0x040fe40000410000 */
        /* <DEDUP_REMOVED lines=11> */
[----:B--2---:R-:W-:Y:S03]  /*10b70*/  LDSM.16.MT88.4 R24, [R220+0x1100] ;  /* 0x00110000dc18783b */ /* 0x004fe60000004200 */
[C---:B------:R-:W-:Y:S03]  /*10b80*/  HMMA.16816.F32.BF16 R68, R176.reuse, R188, R68 ;  /* 0x000000bcb044723c */ /* 0x040fe60000041844 */
        /* <DEDUP_REMOVED lines=55> */
[C---:B---3--:R-:W-:Y:S01]  /*10f00*/  HMMA.16816.F32.BF16 R108, R176.reuse, R184, R108 ;  /* 0x000000b8b06c723c */ /* 0x048fe2000004186c */
[----:B------:R-:W-:Y:S02]  /*10f10*/  MUFU.EX2 R185, R34 ;  /* 0x0000002200b97308 */ /* 0x000fe40000000800 */
[C---:B------:R-:W-:Y:S02]  /*10f20*/  FMUL.FTZ R114, R0.reuse, R114 ;  /* 0x0000007200727220 */ /* 0x040fe40000410000 */
[----:B------:R-:W-:Y:S02]  /*10f30*/  FMUL.FTZ R115, R0, R115 ;  /* 0x0000007300737220 */ /* 0x000fe40000410000 */
[C---:B------:R-:W-:Y:S02]  /*10f40*/  FMUL.FTZ R116, R2.reuse, R116 ;  /* 0x0000007402747220 */ /* 0x040fe40000410000 */
[----:B------:R-:W-:Y:S02]  /*10f50*/  FMUL.FTZ R117, R2, R117 ;  /* 0x0000007502757220 */ /* 0x000fe40000410000 */
[----:B------:R-:W-:Y:S01]  /*10f60*/  MUFU.EX2 R184, R35 ;  /* 0x0000002300b87308 */ /* 0x000fe20000000800 */
[C---:B------:R-:W-:Y:S03]  /*10f70*/  HMMA.16816.F32.BF16 R112, R176.reuse, R186, R112 ;  /* 0x000000bab070723c */ /* 0x040fe60000041870 */
[C---:B------:R-:W-:Y:S02]  /*10f80*/  FMUL.FTZ R118, R0.reuse, R118 ;  /* 0x0000007600767220 */ /* 0x040fe40000410000 */
[----:B------:R-:W-:Y:S02]  /*10f90*/  FMUL.FTZ R119, R0, R119 ;  /* 0x0000007700777220 */ /* 0x000fe40000410000 */
[C---:B------:R-:W-:Y:S02]  /*10fa0*/  FMUL.FTZ R120, R2.reuse, R120 ;  /* 0x0000007802787220 */ /* 0x040fe40000410000 */
[----:B------:R-:W-:Y:S03]  /*10fb0*/  MUFU.EX2 R187, R32 ;  /* 0x0000002000bb7308 */ /* 0x000fe60000000800 */
[C---:B--2---:R-:W-:Y:S03]  /*10fc0*/  HMMA.16816.F32.BF16 R116, R176.reuse, R188, R116 ;  /* 0x000000bcb074723c */ /* 0x044fe60000041874 */
[----:B------:R-:W-:Y:S02]  /*10fd0*/  FMUL.FTZ R121, R2, R121 ;  /* 0x0000007902797220 */ /* 0x000fe40000410000 */
[C---:B------:R-:W-:Y:S02]  /*10fe0*/  FMUL.FTZ R122, R0.reuse, R122 ;  /* 0x0000007a007a7220 */ /* 0x040fe40000410000 */
[----:B------:R-:W-:Y:S01]  /*10ff0*/  FMUL.FTZ R123, R0, R123 ;  /* 0x0000007b007b7220 */ /* 0x000fe20000410000 */
[----:B------:R-:W-:Y:S01]  /*11000*/  MUFU.EX2 R189, R30 ;  /* 0x0000001e00bd7308 */ /* 0x000fe20000000800 */
[C---:B------:R-:W-:Y:S03]  /*11010*/  FMUL.FTZ R124, R2.reuse, R124 ;  /* 0x0000007c027c7220 */ /* 0x040fe60000410000 */
[----:B------:R-:W-:Y:S02]  /*11020*/  FMUL.FTZ R125, R2, R125 ;  /* 0x0000007d027d7220 */ /* 0x000fe40000410000 */
[C---:B------:R-:W-:Y:S03]  /*11030*/  HMMA.16816.F32.BF16 R120, R176.reuse, R190, R120 ;  /* 0x000000beb078723c */ /* 0x040fe60000041878 */
[C---:B------:R-:W-:Y:S01]  /*11040*/  FMUL.FTZ R126, R0.reuse, R126 ;  /* 0x0000007e007e7220 */ /* 0x040fe20000410000 */
[----:B------:R-:W-:Y:S01]  /*11050*/  MUFU.EX2 R191, R28 ;  /* 0x0000001c00bf7308 */ /* 0x000fe20000000800 */
[----:B------:R-:W-:Y:S02]  /*11060*/  FMUL.FTZ R127, R0, R127 ;  /* 0x0000007f007f7220 */ /* 0x000fe40000410000 */
[C---:B------:R-:W-:Y:S02]  /*11070*/  FMUL.FTZ R128, R2.reuse, R128 ;  /* 0x0000008002807220 */ /* 0x040fe40000410000 */
[----:B------:R-:W-:Y:S03]  /*11080*/  FMUL.FTZ R129, R2, R129 ;  /* 0x0000008102817220 */ /* 0x000fe60000410000 */
[C---:B------:R-:W-:Y:S02]  /*11090*/  HMMA.16816.F32.BF16 R124, R176.reuse, R12, R124 ;  /* 0x0000000cb07c723c */ /* 0x040fe4000004187c */
[----:B------:R-:W2:Y:S01]  /*110a0*/  MUFU.EX2 R190, R29 ;  /* 0x0000001d00be7308 */ /* 0x000ea20000000800 */
[C---:B------:R-:W-:Y:S02]  /*110b0*/  FMUL.FTZ R130, R0.reuse, R130 ;  /* 0x0000008200827220 */ /* 0x040fe40000410000 */
[----:B------:R-:W-:Y:S02]  /*110c0*/  FMUL.FTZ R131, R0, R131 ;  /* 0x0000008300837220 */ /* 0x000fe40000410000 */
[----:B------:R-:W-:Y:S01]  /*110d0*/  F2FP.BF16.PACK_AB R12, R207, R208 ;  /* 0x000000d0cf0c723e */ /* 0x000fe200000010ff */
[--C-:B------:R-:W-:Y:S01]  /*110e0*/  FFMA.FTZ R36, R36, c[0x0][0x2d0], -R174.reuse ;  /* 0x0000b40024247a23 */ /* 0x100fe200000108ae */
[----:B-----5:R-:W-:Y:S03]  /*110f0*/  F2FP.BF16.PACK_AB R13, R205, R206 ;  /* 0x000000cecd0d723e */ /* 0x020fe600000010ff */
[----:B------:R-:W-:Y:S01]  /*11100*/  HMMA.16816.F32.BF16 R128, R176, R14, R128 ;  /* 0x0000000eb080723c */ /* 0x000fe20000041880 */
[----:B------:R-:W3:Y:S01]  /*11110*/  LDSM.16.MT88.4 R176, [R220+0x900] ;  /* 0x00090000dcb0783b */ /* 0x000ee20000004200 */
[----:B------:R5:W2:Y:S01]  /*11120*/  MUFU.EX2 R188, R31 ;  /* 0x0000001f00bc7308 */ /* 0x000aa20000000800 */
[--C-:B------:R-:W-:Y:S02]  /*11130*/  FFMA.FTZ R49, R49, c[0x0][0x2d0], -R174.reuse ;  /* 0x0000b40031317a23 */ /* 0x100fe400000108ae */
[--C-:B------:R-:W-:Y:S02]  /*11140*/  FFMA.FTZ R37, R37, c[0x0][0x2d0], -R174.reuse ;  /* 0x0000b40025257a23 */ /* 0x100fe400000108ae */
[----:B------:R-:W-:Y:S01]  /*11150*/  F2FP.BF16.PACK_AB R14, R203, R204 ;  /* 0x000000cccb0e723e */ /* 0x000fe200000010ff */
[--C-:B------:R-:W-:Y:S01]  /*11160*/  FFMA.FTZ R38, R38, c[0x0][0x2d0], -R3.reuse ;  /* 0x0000b40026267a23 */ /* 0x100fe20000010803 */
[----:B------:R-:W-:Y:S03]  /*11170*/  F2FP.BF16.PACK_AB R15, R201, R202 ;  /* 0x000000cac90f723e */ /* 0x000fe600000010ff */
[----:B------:R2:W2:Y:S01]  /*11180*/  MUFU.EX2 R186, R33 ;  /* 0x0000002100ba7308 */ /* 0x0004a20000000800 */
[--C-:B------:R-:W-:Y:S02]  /*11190*/  FFMA.FTZ R39, R39, c[0x0][0x2d0], -R3.reuse ;  /* 0x0000b40027277a23 */ /* 0x100fe40000010803 */
[--C-:B------:R-:W-:Y:S01]  /*111a0*/  FFMA.FTZ R40, R40, c[0x0][0x2d0], -R174.reuse ;  /* 0x0000b40028287a23 */ /* 0x100fe200000108ae */
[C---:B-1----:R-:W-:Y:S05]  /*111b0*/  HMMA.16816.F32.BF16 R4, R12.reuse, R180, R4 ;  /* 0x000000b40c04723c */ /* 0x042fea0000041804 */
[--C-:B------:R-:W-:Y:S01]  /*111c0*/  FFMA.FTZ R41, R41, c[0x0][0x2d0], -R174.reuse ;  /* 0x0000b40029297a23 */ /* 0x100fe200000108ae */
[----:B------:R-:W-:Y:S01]  /*111d0*/  MUFU.EX2 R49, R49 ;  /* 0x0000003100317308 */ /* 0x000fe20000000800 */
[--C-:B------:R-:W-:Y:S01]  /*111e0*/  FFMA.FTZ R42, R42, c[0x0][0x2d0], -R3.reuse ;  /* 0x0000b4002a2a7a23 */ /* 0x100fe20000010803 */
[C---:B------:R-:W-:Y:S01]  /*111f0*/  HMMA.16816.F32.BF16 R8, R12.reuse, R182, R8 ;  /* 0x000000b60c08723c */ /* 0x040fe20000041808 */
[----:B------:R-:W1:Y:S03]  /*11200*/  LDSM.16.MT88.4 R180, [R219+0x900] ;  /* 0x00090000dbb4783b */ /* 0x000e660000004200 */
[--C-:B------:R-:W-:Y:S02]  /*11210*/  FFMA.FTZ R43, R43, c[0x0][0x2d0], -R3.reuse ;  /* 0x0000b4002b2b7a23 */ /* 0x100fe40000010803 */
[--C-:B------:R-:W-:Y:S02]  /*11220*/  FFMA.FTZ R44, R44, c[0x0][0x2d0], -R174.reuse ;  /* 0x0000b4002c2c7a23 */ /* 0x100fe400000108ae */
[C---:B------:R-:W-:Y:S01]  /*11230*/  HMMA.16816.F32.BF16 R132, R12.reuse, R16, R132 ;  /* 0x000000100c84723c */ /* 0x040fe20000041884 */
[----:B-----5:R-:W-:Y:S01]  /*11240*/  LDSM.16.MT88.4 R28, [R220+0x2100] ;  /* 0x00210000dc1c783b */ /* 0x020fe20000004200 */
[----:B------:R-:W5:Y:S02]  /*11250*/  MUFU.EX2 R175, R36 ;  /* 0x0000002400af7308 */ /* 0x000f640000000800 */
[--C-:B------:R-:W-:Y:S02]  /*11260*/  FFMA.FTZ R45, R45, c[0x0][0x2d0], -R174.reuse ;  /* 0x0000b4002d2d7a23 */ /* 0x100fe400000108ae */
[----:B------:R-:W-:Y:S01]  /*11270*/  FFMA.FTZ R48, R48, c[0x0][0x2d0], -R174 ;  /* 0x0000b40030307a23 */ /* 0x000fe200000108ae */
[----:B------:R-:W-:Y:S01]  /*11280*/  MOV R174, R173 ;  /* 0x000000ad00ae7202 */ /* 0x000fe20000000f00 */
[C---:B------:R-:W-:Y:S01]  /*11290*/  HMMA.16816.F32.BF16 R136, R12.reuse, R18, R136 ;  /* 0x000000120c88723c */ /* 0x040fe20000041888 */
[----:B------:R-:W2:Y:S03]  /*112a0*/  LDSM.16.MT88.4 R16, [R217+0x3900] ;  /* 0x00390000d910783b */ /* 0x000ea60000004200 */
[----:B------:R-:W2:Y:S01]  /*112b0*/  MUFU.EX2 R37, R37 ;  /* 0x0000002500257308 */ /* 0x000ea20000000800 */
[--C-:B------:R-:W-:Y:S02]  /*112c0*/  FFMA.FTZ R46, R46, c[0x0][0x2d0], -R3.reuse ;  /* 0x0000b4002e2e7a23 */ /* 0x100fe40000010803 */
[--C-:B------:R-:W-:Y:S01]  /*112d0*/  FFMA.FTZ R47, R47, c[0x0][0x2d0], -R3.reuse ;  /* 0x0000b4002f2f7a23 */ /* 0x100fe20000010803 */
[C---:B---3--:R-:W-:Y:S04]  /*112e0*/  HMMA.16816.F32.BF16 R140, R12.reuse, R176, R140 ;  /* 0x000000b00c8c723c */ /* 0x048fe8000004188c */
[--C-:B------:R-:W-:Y:S02]  /*112f0*/  FFMA.FTZ R50, R50, c[0x0][0x2d0], -R3.reuse ;  /* 0x0000b40032327a23 */ /* 0x100fe40000010803 */
[----:B------:R-:W-:Y:S01]  /*11300*/  MUFU.EX2 R38, R38 ;  /* 0x0000002600267308 */ /* 0x000fe20000000800 */
[----:B------:R-:W-:Y:S01]  /*11310*/  FFMA.FTZ R3, R51, c[0x0][0x2d0], -R3 ;  /* 0x0000b40033037a23 */ /* 0x000fe20000010803 */
[C---:B------:R-:W-:Y:S01]  /*11320*/  HMMA.16816.F32.BF16 R144, R12.reuse, R178, R144 ;  /* 0x000000b20c90723c */ /* 0x040fe20000041890 */
[----:B------:R-:W3:Y:S07]  /*11330*/  LDSM.16.MT88.4 R176, [R218+0x3900] ;  /* 0x00390000dab0783b */ /* 0x000eee0000004200 */
[----:B------:R-:W-:Y:S01]  /*11340*/  MUFU.EX2 R36, R3 ;  /* 0x0000000300247308 */ /* 0x000fe20000000800 */
[C---:B-1----:R-:W-:Y:S08]  /*11350*/  HMMA.16816.F32.BF16 R148, R12.reuse, R180, R148 ;  /* 0x000000b40c94723c */ /* 0x042ff00000041894 */
[C---:B------:R-:W-:Y:S01]  /*11360*/  HMMA.16816.F32.BF16 R152, R12.reuse, R182, R152 ;  /* 0x000000b60c98723c */ /* 0x040fe20000041898 */
[----:B------:R-:W1:Y:S01]  /*11370*/  LDSM.16.MT88.4 R180, [R220+0x3900] ;  /* 0x00390000dcb4783b */ /* 0x000e620000004200 */
[----:B------:R-:W-:Y:S06]  /*11380*/  MUFU.EX2 R39, R39 ;  /* 0x0000002700277308 */ /* 0x000fec0000000800 */
[C---:B--2---:R-:W-:Y:S04]  /*11390*/  HMMA.16816.F32.BF16 R156, R12.reuse, R16, R156 ;  /* 0x000000100c9c723c */ /* 0x044fe8000004189c */
[----:B------:R-:W2:Y:S04]  /*113a0*/  MUFU.EX2 R40, R40 ;  /* 0x0000002800287308 */ /* 0x000ea80000000800 */
[C---:B------:R-:W-:Y:S01]  /*113b0*/  HMMA.16816.F32.BF16 R160, R12.reuse, R18, R160 ;  /* 0x000000120ca0723c */ /* 0x040fe200000418a0 */
[----:B------:R-:W2:Y:S05]  /*113c0*/  LDSM.16.MT88.4 R16, [R219+0x3900] ;  /* 0x00390000db10783b */ /* 0x000eaa0000004200 */
[----:B------:R-:W2:Y:S02]  /*113d0*/  MUFU.EX2 R41, R41 ;  /* 0x0000002900297308 */ /* 0x000ea40000000800 */
[C---:B---3--:R-:W-:Y:S08]  /*113e0*/  HMMA.16816.F32.BF16 R164, R12.reuse, R176, R164 ;  /* 0x000000b00ca4723c */ /* 0x048ff000000418a4 */
[C---:B------:R-:W-:Y:S01]  /*113f0*/  HMMA.16816.F32.BF16 R168, R12.reuse, R178, R168 ;  /* 0x000000b20ca8723c */ /* 0x040fe200000418a8 */
[----:B------:R-:W3:Y:S01]  /*11400*/  LDSM.16.MT88.4 R176, [R217+0x6900] ;  /* 0x00690000d9b0783b */ /* 0x000ee20000004200 */
[----:B------:R-:W3:Y:S06]  /*11410*/  MUFU.EX2 R42, R42 ;  /* 0x0000002a002a7308 */ /* 0x000eec0000000800 */
[C---:B-1----:R-:W-:Y:S04]  /*11420*/  HMMA.16816.F32.BF16 R52, R12.reuse, R180, R52 ;  /* 0x000000b40c34723c */ /* 0x042fe80000041834 */
[----:B------:R-:W1:Y:S04]  /*11430*/  MUFU.EX2 R43, R43 ;  /* 0x0000002b002b7308 */ /* 0x000e680000000800 */
[C---:B------:R-:W-:Y:S01]  /*11440*/  HMMA.16816.F32.BF16 R56, R12.reuse, R182, R56 ;  /* 0x000000b60c38723c */ /* 0x040fe20000041838 */
[----:B------:R-:W1:Y:S05]  /*11450*/  LDSM.16.MT88.4 R180, [R218+0x6900] ;  /* 0x00690000dab4783b */ /* 0x000e6a0000004200 */
[----:B------:R-:W1:Y:S02]  /*11460*/  MUFU.EX2 R44, R44 ;  /* 0x0000002c002c7308 */ /* 0x000e640000000800 */
[C---:B--2---:R-:W-:Y:S08]  /*11470*/  HMMA.16816.F32.BF16 R60, R12.reuse, R16, R60 ;  /* 0x000000100c3c723c */ /* 0x044ff0000004183c */
[----:B------:R-:W2:Y:S01]  /*11480*/  MUFU.EX2 R45, R45 ;  /* 0x0000002d002d7308 */ /* 0x000ea20000000800 */
[C---:B------:R-:W-:Y:S01]  /*11490*/  HMMA.16816.F32.BF16 R64, R12.reuse, R18, R64 ;  /* 0x000000120c40723c */ /* 0x040fe20000041840 */
[----:B------:R-:W2:Y:S07]  /*114a0*/  LDSM.16.MT88.4 R16, [R220+0x6900] ;  /* 0x00690000dc10783b */ /* 0x000eae0000004200 */
[C---:B---3--:R-:W-:Y:S01]  /*114b0*/  HMMA.16816.F32.BF16 R68, R12.reuse, R176, R68 ;  /* 0x000000b00c44723c */ /* 0x048fe20000041844 */
[----:B------:R-:W3:Y:S07]  /*114c0*/  MUFU.EX2 R46, R46 ;  /* 0x0000002e002e7308 */ /* 0x000eee0000000800 */
[C---:B------:R-:W-:Y:S01]  /*114d0*/  HMMA.16816.F32.BF16 R72, R12.reuse, R178, R72 ;  /* 0x000000b20c48723c */ /* 0x040fe20000041848 */
[----:B------:R-:W3:Y:S02]  /*114e0*/  LDSM.16.MT88.4 R176, [R219+0x6900] ;  /* 0x00690000dbb0783b */ /* 0x000ee40000004200 */
[----:B------:R-:W-:Y:S05]  /*114f0*/  MUFU.EX2 R47, R47 ;  /* 0x0000002f002f7308 */ /* 0x000fea0000000800 */
[C---:B-1----:R-:W-:Y:S05]  /*11500*/  HMMA.16816.F32.BF16 R76, R12.reuse, R180, R76 ;  /* 0x000000b40c4c723c */ /* 0x042fea000004184c */
[----:B------:R-:W1:Y:S03]  /*11510*/  MUFU.EX2 R48, R48 ;  /* 0x0000003000307308 */ /* 0x000e660000000800 */
[C---:B------:R-:W-:Y:S01]  /*11520*/  HMMA.16816.F32.BF16 R80, R12.reuse, R182, R80 ;  /* 0x000000b60c50723c */ /* 0x040fe20000041850 */
[----:B------:R-:W1:Y:S06]  /*11530*/  LDSM.16.MT88.4 R180, [R217+0x9900] ;  /* 0x00990000d9b4783b */ /* 0x000e6c0000004200 */
[----:B------:R-:W1:Y:S01]  /*11540*/  MUFU.EX2 R50, R50 ;  /* 0x0000003200327308 */ /* 0x000e620000000800 */
        /* <DEDUP_REMOVED lines=12> */
[C---:B---3--:R-:W-:Y:S01]  /*11610*/  HMMA.16816.F32.BF16 R116, R12.reuse, R176, R116 ;  /* 0x000000b00c74723c */ /* 0x048fe20000041874 */
[----:B------:R-:W3:Y:S04]  /*11620*/  LDL.LU R177, [R1+0x20] ;  /* 0x0000200001b17983 */ /* 0x000ee80000300800 */
[----:B------:R-:W5:Y:S03]  /*11630*/  LDL.LU R32, [R1+0x24] ;  /* 0x0000240001207983 */ /* 0x000f660000300800 */
[C---:B------:R-:W-:Y:S08]  /*11640*/  HMMA.16816.F32.BF16 R120, R12.reuse, R178, R120 ;  /* 0x000000b20c78723c */ /* 0x040ff00000041878 */
[C---:B-1----:R-:W-:Y:S08]  /*11650*/  HMMA.16816.F32.BF16 R124, R12.reuse, R180, R124 ;  /* 0x000000b40c7c723c */ /* 0x042ff0000004187c */
[----:B------:R-:W-:Y:S01]  /*11660*/  HMMA.16816.F32.BF16 R128, R12, R182, R128 ;  /* 0x000000b60c80723c */ /* 0x000fe20000041880 */
[----:B------:R-:W-:Y:S06]  /*11670*/  LDSM.16.MT88.4 R180, [R217+0x2900] ;  /* 0x00290000d9b4783b */ /* 0x000fec0000004200 */
[----:B------:R-:W-:Y:S02]  /*11680*/  F2FP.BF16.PACK_AB R12, R198, R199 ;  /* 0x000000c7c60c723e */ /* 0x000fe400000010ff */
[----:B------:R-:W-:Y:S03]  /*11690*/  F2FP.BF16.PACK_AB R13, R195, R196 ;  /* 0x000000c4c30d723e */ /* 0x000fe600000010ff */
[----:B----4-:R-:W-:Y:S02]  /*116a0*/  F2FP.BF16.PACK_AB R14, R194, R197 ;  /* 0x000000c5c20e723e */ /* 0x010fe400000010ff */
[----:B------:R-:W-:Y:S07]  /*116b0*/  F2FP.BF16.PACK_AB R15, R192, R193 ;  /* 0x000000c1c00f723e */ /* 0x000fee00000010ff */
[C---:B--2---:R-:W-:Y:S08]  /*116c0*/  HMMA.16816.F32.BF16 R4, R12.reuse, R16, R4 ;  /* 0x000000100c04723c */ /* 0x044ff00000041804 */
[C---:B------:R-:W-:Y:S01]  /*116d0*/  HMMA.16816.F32.BF16 R8, R12.reuse, R18, R8 ;  /* 0x000000120c08723c */ /* 0x040fe20000041808 */
[----:B------:R-:W1:Y:S07]  /*116e0*/  LDSM.16.MT88.4 R16, [R219+0x1100] ;  /* 0x00110000db10783b */ /* 0x000e6e0000004200 */
[C---:B------:R-:W-:Y:S08]  /*116f0*/  HMMA.16816.F32.BF16 R132, R12.reuse, R20, R132 ;  /* 0x000000140c84723c */ /* 0x040ff00000041884 */
        /* <DEDUP_REMOVED lines=42> */
[----:B------:R-:W-:Y:S01]  /*119a0*/  HMMA.16816.F32.BF16 R128, R12, R18, R128 ;  /* 0x000000120c80723c */ /* 0x000fe20000041880 */
[----:B------:R-:W1:Y:S03]  /*119b0*/  LDSM.16.MT88.4 R16, [R220+0x1900] ;  /* 0x00190000dc10783b */ /* 0x000e660000004200 */
[----:B---3--:R-:W-:Y:S02]  /*119c0*/  FFMA.FTZ R2, R2, R177, R200 ;  /* 0x000000b102027223 */ /* 0x008fe400000100c8 */
[----:B-----5:R-:W-:Y:S01]  /*119d0*/  FFMA.FTZ R0, R0, R32, R209 ;  /* 0x0000002000007223 */ /* 0x020fe200000100d1 */
[----:B------:R-:W-:Y:S01]  /*119e0*/  F2FP.BF16.PACK_AB R12, R190, R191 ;  /* 0x000000bfbe0c723e */ /* 0x000fe200000010ff */
[----:B------:R-:W-:Y:S01]  /*119f0*/  FADD.FTZ R2, R211, R2 ;  /* 0x00000002d3027221 */ /* 0x000fe20000010000 */
[----:B------:R-:W-:Y:S01]  /*11a00*/  F2FP.BF16.PACK_AB R13, R188, R189 ;  /* 0x000000bdbc0d723e */ /* 0x000fe200000010ff */
[----:B------:R-:W-:Y:S02]  /*11a10*/  LDSM.16.MT88.4 R32, [R217+0x5900] ;  /* 0x00590000d920783b */ /* 0x000fe40000004200 */
        /* <DEDUP_REMOVED lines=14> */
[C---:B----4-:R-:W-:Y:S04]  /*11b00*/  HMMA.16816.F32.BF16 R132, R12.reuse, R24, R132 ;  /* 0x000000180c84723c */ /* 0x050fe80000041884 */
[----:B------:R-:W-:Y:S02]  /*11b10*/  FADD.FTZ R2, R203, R2 ;  /* 0x00000002cb027221 */ /* 0x000fe40000010000 */
[----:B------:R-:W-:Y:S02]  /*11b20*/  FADD.FTZ R0, R205, R0 ;  /* 0x00000000cd007221 */ /* 0x000fe40000010000 */
[C---:B------:R-:W-:Y:S01]  /*11b30*/  HMMA.16816.F32.BF16 R136, R12.reuse, R26, R136 ;  /* 0x0000001a0c88723c */ /* 0x040fe20000041888 */
[----:B------:R-:W3:Y:S03]  /*11b40*/  LDSM.16.MT88.4 R24, [R217+0x4900] ;  /* 0x00490000d918783b */ /* 0x000ee60000004200 */
        /* <DEDUP_REMOVED lines=34> */
[----:B------:R-:W-:Y:S04]  /*11d70*/  FADD.FTZ R0, R184, R0 ;  /* 0x00000000b8007221 */ /* 0x000fe80000010000 */
[----:B------:R-:W-:Y:S01]  /*11d80*/  FADD.FTZ R0, R38, R0 ;  /* 0x0000000026007221 */ /* 0x000fe20000010000 */
[C---:B------:R-:W-:Y:S01]  /*11d90*/  HMMA.16816.F32.BF16 R56, R12.reuse, R22, R56 ;  /* 0x000000160c38723c */ /* 0x040fe20000041838 */
[----:B------:R-:W2:Y:S03]  /*11da0*/  LDSM.16.MT88.4 R20, [R218+0x7900] ;  /* 0x00790000da14783b */ /* 0x000ea60000004200 */
[----:B------:R-:W-:Y:S04]  /*11db0*/  FADD.FTZ R0, R39, R0 ;  /* 0x0000000027007221 */ /* 0x000fe80000010000 */
[C---:B---3--:R-:W-:Y:S04]  /*11dc0*/  HMMA.16816.F32.BF16 R60, R12.reuse, R24, R60 ;  /* 0x000000180c3c723c */ /* 0x048fe8000004183c */
[----:B------:R-:W-:Y:S04]  /*11dd0*/  FADD.FTZ R0, R42, R0 ;  /* 0x000000002a007221 */ /* 0x000fe80000010000 */
        /* <DEDUP_REMOVED lines=13> */
[----:B------:R-:W-:Y:S01]  /*11eb0*/  FADD.FTZ R0, R50, R3 ;  /* 0x0000000332007221 */ /* 0x000fe20000010000 */
[----:B------:R-:W-:Y:S03]  /*11ec0*/  STL [R1+0x20], R2 ;  /* 0x0000200201007387 */ /* 0x000fe60000100800 */
[C---:B------:R-:W-:Y:S01]  /*11ed0*/  FADD.FTZ R0, R36.reuse, R0 ;  /* 0x0000000024007221 */ /* 0x040fe20000010000 */
[C---:B------:R-:W-:Y:S01]  /*11ee0*/  HMMA.16816.F32.BF16 R80, R12.reuse, R22, R80 ;  /* 0x000000160c50723c */ /* 0x040fe20000041850 */
[----:B------:R-:W2:Y:S07]  /*11ef0*/  LDSM.16.MT88.4 R20, [R217+0xa900] ;  /* 0x00a90000d914783b */ /* 0x000eae0000004200 */
        /* <DEDUP_REMOVED lines=19> */
[----:B------:R-:W-:Y:S02]  /*12030*/  F2FP.BF16.PACK_AB R12, R37, R175 ;  /* 0x000000af250c723e */ /* 0x000fe400000010ff */
[----:B------:R-:W-:Y:S03]  /*12040*/  F2FP.BF16.PACK_AB R13, R39, R38 ;  /* 0x00000026270d723e */ /* 0x000fe600000010ff */
[----:B------:R-:W-:Y:S02]  /*12050*/  F2FP.BF16.PACK_AB R14, R41, R40 ;  /* 0x00000028290e723e */ /* 0x000fe400000010ff */
[----:B------:R-:W-:Y:S02]  /*12060*/  F2FP.BF16.PACK_AB R15, R43, R42 ;  /* 0x0000002a2b0f723e */ /* 0x000fe400000010ff */
[----:B------:R-:W-:Y:S05]  /*12070*/  MOV R175, R172 ;  /* 0x000000ac00af7202 */ /* 0x000fea0000000f00 */
        /* <DEDUP_REMOVED lines=52> */
[C---:B------:R-:W-:Y:S01]  /*123c0*/  HMMA.16816.F32.BF16 R176, R12.reuse, R180, R4 ;  /* 0x000000b40cb0723c */ /* 0x040fe20000041804 */
[----:B------:R-:W5:Y:S07]  /*123d0*/  LDSM.16.MT88.4 R4, [R220+0x5900] ;  /* 0x00590000dc04783b */ /* 0x000f6e0000004200 */
        /* <DEDUP_REMOVED lines=11> */
[C---:B------:R-:W-:Y:S08]  /*12490*/  HMMA.16816.F32.BF16 R156, R12.reuse, R32, R156 ;  /* 0x000000200c9c723c */ /* 0x040ff0000004189c */
[C---:B------:R-:W-:Y:S08]  /*124a0*/  HMMA.16816.F32.BF16 R160, R12.reuse, R34, R160 ;  /* 0x000000220ca0723c */ /* 0x040ff000000418a0 */
        /* <DEDUP_REMOVED lines=14> */
[C---:B---3--:R-:W-:Y:S08]  /*12590*/  HMMA.16816.F32.BF16 R84, R12.reuse, R28, R84 ;  /* 0x0000001c0c54723c */ /* 0x048ff00000041854 */
[C---:B------:R-:W-:Y:S08]  /*125a0*/  HMMA.16816.F32.BF16 R88, R12.reuse, R30, R88 ;  /* 0x0000001e0c58723c */ /* 0x040ff00000041858 */
[C---:B--2---:R-:W-:Y:S08]  /*125b0*/  HMMA.16816.F32.BF16 R92, R12.reuse, R20, R92 ;  /* 0x000000140c5c723c */ /* 0x044ff0000004185c */
[C---:B------:R-:W-:Y:S08]  /*125c0*/  HMMA.16816.F32.BF16 R96, R12.reuse, R22, R96 ;  /* 0x000000160c60723c */ /* 0x040ff00000041860 */
[C---:B-----5:R-:W-:Y:S08]  /*125d0*/  HMMA.16816.F32.BF16 R100, R12.reuse, R4, R100 ;  /* 0x000000040c64723c */ /* 0x060ff00000041864 */
[C---:B------:R-:W-:Y:S01]  /*125e0*/  HMMA.16816.F32.BF16 R104, R12.reuse, R6, R104 ;  /* 0x000000060c68723c */ /* 0x040fe20000041868 */
[----:B------:R-:W2:Y:S07]  /*125f0*/  LDSM.16.MT88.4 R4, [R219+0xb900] ;  /* 0x00b90000db04783b */ /* 0x000eae0000004200 */
[C---:B------:R-:W-:Y:S08]  /*12600*/  HMMA.16816.F32.BF16 R108, R12.reuse, R8, R108 ;  /* 0x000000080c6c723c */ /* 0x040ff0000004186c */
[C---:B------:R-:W-:Y:S08]  /*12610*/  HMMA.16816.F32.BF16 R112, R12.reuse, R10, R112 ;  /* 0x0000000a0c70723c */ /* 0x040ff00000041870 */
[C---:B-1----:R-:W-:Y:S08]  /*12620*/  HMMA.16816.F32.BF16 R116, R12.reuse, R16, R116 ;  /* 0x000000100c74723c */ /* 0x042ff00000041874 */
[C---:B------:R-:W-:Y:S08]  /*12630*/  HMMA.16816.F32.BF16 R120, R12.reuse, R18, R120 ;  /* 0x000000120c78723c */ /* 0x040ff00000041878 */
[C---:B--2---:R-:W-:Y:S08]  /*12640*/  HMMA.16816.F32.BF16 R124, R12.reuse, R4, R124 ;  /* 0x000000040c7c723c */ /* 0x044ff0000004187c */
[----:B------:R-:W-:Y:S01]  /*12650*/  HMMA.16816.F32.BF16 R128, R12, R6, R128 ;  /* 0x000000060c80723c */ /* 0x000fe20000041880 */
[----:B------:R-:W-:-:S07]  /*12660*/  @P0 BRA `(.L_x_3443) ;  /* 0xffffbed000000947 */ /* 0x000fce000383ffff */
.L_x_3442:
[----:B------:R-:W2:Y:S04]  /*12670*/  LDL.LU R4, [R1+0x20] ;  /* 0x0000200001047983 */ /* 0x000ea80000300800 */
[----:B------:R-:W3:Y:S01]  /*12680*/  LDL.LU R2, [R1+0x24] ;  /* 0x0000240001027983 */ /* 0x000ee20000300800 */
[----:B------:R-:W-:-:S02]  /*12690*/  MOV R46, 0xff800000 ;  /* 0xff800000002e7802 */ /* 0x000fc40000000f00 */
[----:B------:R-:W-:Y:S02]  /*126a0*/  MOV R47, 0xff800000 ;  /* 0xff800000002f7802 */ /* 0x000fe40000000f00 */
[----:B------:R-:W-:Y:S01]  /*126b0*/  PLOP3.LUT P2, PT, PT, PT, PT, 0x8, 0x0 ;  /* 0x000000000000781c */ /* 0x000fe20003f4e170 */
        /* <DEDUP_REMOVED lines=152> */
.L_x_3430:
        /* <DEDUP_REMOVED lines=197> */
.L_x_3447:
        /* <DEDUP_REMOVED lines=83> */
[--C-:B------:R-:W-:Y:S01]  /*141c0*/  IMAD.MOV R8, RZ, RZ, -R4.reuse ;  /* 0x000000ffff087224 */ /* 0x100fe200078e0a04 */
[----:B------:R-:W-:Y:S01]  /*141d0*/  SHF.R.S32.HI R9, RZ, 0x1f, R4 ;  /* 0x0000001fff097819 */ /* 0x000fe20000011404 */
[----:B------:R1:W-:Y:S01]  /*141e0*/  SHFL.IDX PT, R10, R7, 0x1, 0x1c1f ;  /* 0x003c1f00070a7f89 */ /* 0x0003e200000e0000 */
[----:B------:R-:W-:Y:S01]  /*141f0*/  MOV R2, UR14 ;  /* 0x0000000e00027c02 */ /* 0x000fe20008000f00 */
[----:B------:R-:W-:-:S02]  /*14200*/  IMAD.U32 R3, RZ, RZ, UR15 ;  /* 0x0000000fff037e24 */ /* 0x000fc4000f8e00ff */
[----:B------:R-:W2:Y:S01]  /*14210*/  SHFL.IDX PT, R13, R5, RZ, 0x1c1f ;  /* 0x001c1fff050d7589 */ /* 0x000ea200000e0000 */
[----:B------:R-:W-:Y:S02]  /*14220*/  IMAD.U32 R3, RZ, RZ, UR7 ;  /* 0x00000007ff037e24 */ /* 0x000fe4000f8e00ff */
[----:B------:R-:W-:Y:S01]  /*14230*/  IMAD R6, R8, c[0x0][0x4e8], R6 ;  /* 0x00013a0008067a24 */ /* 0x000fe200078e0206 */
[----:B------:R3:W4:Y:S01]  /*14240*/  SHFL.IDX PT, R11, R5, 0x1, 0x1c1f ;  /* 0x003c1f00050b7f89 */ /* 0x00072200000e0000 */
        /* <DEDUP_REMOVED lines=65> */
.L_x_3449:
[----:B--234-:R-:W-:Y:S05]  /*14660*/  BSYNC B0 ;  /* 0x0000000000007941 */ /* 0x01cfea0003800000 */
.L_x_3448:
        /* <DEDUP_REMOVED lines=30> */
.L_x_3451:
[----:B------:R-:W-:Y:S05]  /*14850*/  BSYNC B0 ;  /* 0x0000000000007941 */ /* 0x000fea0003800000 */
.L_x_3450:
        /* <DEDUP_REMOVED lines=30> */
.L_x_3453:
[----:B------:R-:W-:Y:S05]  /*14a40*/  BSYNC B0 ;  /* 0x0000000000007941 */ /* 0x000fea0003800000 */
.L_x_3452:
        /* <DEDUP_REMOVED lines=31> */
.L_x_3446:
        /* <DEDUP_REMOVED lines=31> */
.L_x_3454:
        /* <DEDUP_REMOVED lines=43> */
.L_x_3456:
[----:B------:R-:W-:Y:S05]  /*150e0*/  BSYNC B0 ;  /* 0x0000000000007941 */ /* 0x000fea0003800000 */
.L_x_3455:
        /* <DEDUP_REMOVED lines=77> */
.L_x_3458:
[----:B------:R-:W-:Y:S05]  /*155c0*/  BSYNC B0 ;  /* 0x0000000000007941 */ /* 0x000fea0003800000 */
.L_x_3457:
        /* <DEDUP_REMOVED lines=27> */
.L_x_3460:
[----:B------:R-:W-:Y:S05]  /*15780*/  BSYNC B0 ;  /* 0x0000000000007941 */ /* 0x000fea0003800000 */
.L_x_3459:
        /* <DEDUP_REMOVED lines=27> */
.L_x_3462:
[----:B------:R-:W-:Y:S05]  /*15940*/  BSYNC B0 ;  /* 0x0000000000007941 */ /* 0x000fea0003800000 */
.L_x_3461:
        /* <DEDUP_REMOVED lines=28> */
.L_x_3463:
        /* <DEDUP_REMOVED lines=15> */
.L_x_3684:


//--------------------- .text._ZN7cutlass13device_kernelIN5flash19enable_sm80_to_sm89INS1_16FlashAttnFwdSm80INS1_25CollectiveMainloopFwdSm80ILi8ELi1ELb0EN4cute5tupleIJNS5_1CILi128EEENS7_ILi48EEENS7_ILi256EEEEEELi256ENS_10bfloat16_tEfNS_4arch4Sm80ELb1ELb0ELb0ELb1ELb1ELb1ELb1ELb0EEENS1_21CollectiveEpilogueFwdINS6_IJS8_SA_S9_EEENS6_IJNS7_ILi1EEESI_SI_EEESC_SE_Li256ELb1ELb1ELb0ELb0EEENS1_19SingleTileSchedulerILb1ELb0ELb1ELi128EEEEEEEEEvNT_6ParamsE --------------------------
	.section	.text._ZN7cutlass13device_kernelIN5flash19enable_sm80_to_sm89INS1_16FlashAttnFwdSm80INS1_25CollectiveMainloopFwdSm80ILi8ELi1ELb0EN4cute5tupleIJNS5_1CILi128EEENS7_ILi48EEENS7_ILi256EEEEEELi256ENS_10bfloat16_tEfNS_4arch4Sm80ELb1ELb0ELb0ELb1ELb1ELb1ELb1ELb0EEENS1_21CollectiveEpilogueFwdINS6_IJS8_SA_S9_EEENS6_IJNS7_ILi1EEESI_SI_EEESC_SE_Li256ELb1ELb1ELb0ELb0EEENS1_19SingleTileSchedulerILb1ELb0ELb1ELi128EEEEEEEEEvNT_6ParamsE,"ax",@progbits
	.sectioninfo	@"SHI_REGISTERS=253"
	.align	128
.text._ZN7cutlass13device_kernelIN5flash19enable_sm80_to_sm89INS1_16FlashAttnFwdSm80INS1_25CollectiveMainloopFwdSm80ILi8ELi1ELb0EN4cute5tupleIJNS5_1CILi128EEENS7_ILi48EEENS7_ILi256EEEEEELi256ENS_10bfloat16_tEfNS_4arch4Sm80ELb1ELb0ELb0ELb1ELb1ELb1ELb1ELb0EEENS1_21CollectiveEpilogueFwdINS6_IJS8_SA_S9_EEENS6_IJNS7_ILi1EEESI_SI_EEESC_SE_Li256ELb1ELb1ELb0ELb0EEENS1_19SingleTileSchedulerILb1ELb0ELb1ELi128EEEEEEEEEvNT_6ParamsE:
        .type           _ZN7cutlass13device_kernelIN5flash19enable_sm80_to_sm89INS1_16FlashAttnFwdSm80INS1_25CollectiveMainloopFwdSm80ILi8ELi1ELb0EN4cute5tupleIJNS5_1CILi128EEENS7_ILi48EEENS7_ILi256EEEEEELi256ENS_10bfloat16_tEfNS_4arch4Sm80ELb1ELb0ELb0ELb1ELb1ELb1ELb1ELb0EEENS1_21CollectiveEpilogueFwdINS6_IJS8_SA_S9_EEENS6_IJNS7_ILi1EEESI_SI_EEESC_SE_Li256ELb1ELb1ELb0ELb0EEENS1_19SingleTileSchedulerILb1ELb0ELb1ELi128EEEEEEEEEvNT_6ParamsE,@function
        .size           _ZN7cutlass13device_kernelIN5flash19enable_sm80_to_sm89INS1_16FlashAttnFwdSm80INS1_25CollectiveMainloopFwdSm80ILi8ELi1ELb0EN4cute5tupleIJNS5_1CILi128EEENS7_ILi48EEENS7_ILi256EEEEEELi256ENS_10bfloat16_tEfNS_4arch4Sm80ELb1ELb0ELb0ELb1ELb1ELb1ELb1ELb0EEENS1_21CollectiveEpilogueFwdINS6_IJS8_SA_S9_EEENS6_IJNS7_ILi1EEESI_SI_EEESC_SE_Li256ELb1ELb1ELb0ELb0EEENS1_19SingleTileSchedulerILb1ELb0ELb1ELi128EEEEEEEEEvNT_6ParamsE,(.L_x_3685 - _ZN7cutlass13device_kernelIN5flash19enable_sm80_to_sm89INS1_16FlashAttnFwdSm80INS1_25CollectiveMainloopFwdSm80ILi8ELi1ELb0EN4cute5tupleIJNS5_1CILi128EEENS7_ILi48EEENS7_ILi256EEEEEELi256ENS_10bfloat16_tEfNS_4arch4Sm80ELb1ELb0ELb0ELb1ELb1ELb1ELb1ELb0EEENS1_21CollectiveEpilogueFwdINS6_IJS8_SA_S9_EEENS6_IJNS7_ILi1EEESI_SI_EEESC_SE_Li256ELb1ELb1ELb0ELb0EEENS1_19SingleTileSchedulerILb1ELb0ELb1ELi128EEEEEEEEEvNT_6ParamsE)
        .other          _ZN7cutlass13device_kernelIN5flash19enable_sm80_to_sm89INS1_16FlashAttnFwdSm80INS1_25CollectiveMainloopFwdSm80ILi8ELi1ELb0EN4cute5tupleIJNS5_1CILi128EEENS7_ILi48EEENS7_ILi256EEEEEELi256ENS_10bfloat16_tEfNS_4arch4Sm80ELb1ELb0ELb0ELb1ELb1ELb1ELb1ELb0EEENS1_21CollectiveEpilogueFwdINS6_IJS8_SA_S9_EEENS6_IJNS7_ILi1EEESI_SI_EEESC_SE_Li256ELb1ELb1ELb0ELb0EEENS1_19SingleTileSchedulerILb1ELb0ELb1ELi128EEEEEEEEEvNT_6ParamsE,@"STO_CUDA_ENTRY STV_DEFAULT"
_ZN7cutlass13device_kernelIN5flash19enable_sm80_to_sm89INS1_16FlashAttnFwdSm80INS1_25CollectiveMainloopFwdSm80ILi8ELi1ELb0EN4cute5tupleIJNS5_1CILi128EEENS7_ILi48EEENS7_ILi256EEEEEELi256ENS_10bfloat16_tEfNS_4arch4Sm80ELb1ELb0ELb0ELb1ELb1ELb1ELb1ELb0EEENS1_21CollectiveEpilogueFwdINS6_IJS8_SA_S9_EEENS6_IJNS7_ILi1EEESI_SI_EEESC_SE_Li256ELb1ELb1ELb0ELb0EEENS1_19SingleTileSchedulerILb1ELb0ELb1ELi128EEEEEEEEEvNT_6ParamsE:
        /* <DEDUP_REMOVED lines=20> */
.L_x_3465:
        /* <DEDUP_REMOVED lines=13> */
.L_x_3467:
[----:B------:R-:W-:Y:S02]  /*0210*/  ULDC UR5, c[0x0][0x54c] ;  /* 0x0001530000057ab9 */ /* 0x000fe40000000800 */
.L_x_3466:
[----:B------:R-:W-:Y:S02]  /*0220*/  ULDC UR4, c[0x0][0x548] ;  /* 0x0001520000047ab9 */ /* 0x000fe40000000800 */
[----:B------:R-:W-:-:S02]  /*0230*/  USHF.L.U32 UR18, UR17, 0x7, URZ ;  /* 0x0000000711127899 */ /* 0x000fc4000800063f */
[----:B------:R-:W-:-:S04]  /*0240*/  UIMAD UR4, UR5, UR4, URZ ;  /* 0x00000004050472a4 */ /* 0x000fc8000f8e023f */
[----:B------:R-:W-:-:S04]  /*0250*/  UISETP.GE.AND UP0, UPT, UR18, UR4, UPT ;  /* 0x000000041200728c */ /* 0x000fc8000bf06270 */
[----:B------:R-:W-:Y:S01]  /*0260*/  USEL UR22, UR22, 0xffffffff, !UP0 ;  /* 0xffffffff16167887 */ /* 0x000fe2000c000000 */
[----:B------:R-:W-:Y:S05]  /*0270*/  BRA `(.L_x_3468) ;  /* 0x000001b000007947 */ /* 0x000fea0003800000 */
.L_x_3464:
        /* <DEDUP_REMOVED lines=8> */
.L_x_3469:
        /* <DEDUP_REMOVED lines=13> */
.L_x_3471:
[----:B------:R-:W-:Y:S02]  /*03d0*/  ULDC UR5, c[0x0][0x54c] ;  /* 0x0001530000057ab9 */ /* 0x000fe40000000800 */
.L_x_3470:
[----:B------:R-:W-:Y:S02]  /*03e0*/  ULDC UR4, c[0x0][0x548] ;  /* 0x0001520000047ab9 */ /* 0x000fe40000000800 */
[----:B------:R-:W-:-:S02]  /*03f0*/  USHF.L.U32 UR18, UR17, 0x7, URZ ;  /* 0x0000000711127899 */ /* 0x000fc4000800063f */
[----:B------:R-:W-:-:S04]  /*0400*/  UIMAD UR4, UR5, UR4, URZ ;  /* 0x00000004050472a4 */ /* 0x000fc8000f8e023f */
[----:B------:R-:W-:-:S04]  /*0410*/  UISETP.GE.AND UP0, UPT, UR18, UR4, UPT ;  /* 0x000000041200728c */ /* 0x000fc8000bf06270 */
[----:B------:R-:W-:-:S06]  /*0420*/  USEL UR22, UR22, 0xffffffff, !UP0 ;  /* 0xffffffff16167887 */ /* 0x000fcc000c000000 */
.L_x_3468:
        /* <DEDUP_REMOVED lines=51> */
[----:B------:R-:W-:-:S03]  /*0760*/  UIMAD UR5, UR4, UR5, URZ ;  /* 0x00000005040572a4 */ /* 0x000fc6000f8e023f */
        /* <DEDUP_REMOVED lines=12> */
.L_x_3472:
        /* <DEDUP_REMOVED lines=8> */
[----:B----4-:R1:W4:Y:S02]  /*08b0*/  R2UR UR5, R0 ;  /* 0x00000000000573c2 */ /* 0x01032400000e0000 */
[----:B-1--4-:R-:W-:Y:S05]  /*08c0*/  BRA `(.L_x_3474) ;  /* 0x0000006000007947 */ /* 0x012fea0003800000 */
.L_x_3473:
[----:B------:R-:W-:Y:S05]  /*08d0*/  @!P4 BRA `(.L_x_3474) ;  /* 0x000000500000c947 */ /* 0x000fea0003800000 */
[----:B-1--4-:R-:W4:Y:S04]  /*08e0*/  LDG.E R0, [R8.64] ;  /* 0x0000001a08007981 */ /* 0x012f28000c1e1900 */
[----:B---3--:R-:W3:Y:S01]  /*08f0*/  LDG.E R3, [R8.64+0x4] ;  /* 0x0000041a08037981 */ /* 0x008ee2000c1e1900 */
[----:B----4-:R-:W1:Y:S08]  /*0900*/  R2UR UR5, R0 ;  /* 0x00000000000573c2 */ /* 0x010e7000000e0000 */
[----:B---3--:R-:W1:Y:S02]  /*0910*/  R2UR UR6, R3 ;  /* 0x00000000030673c2 */ /* 0x008e6400000e0000 */
[----:B-1----:R-:W-:-:S06]  /*0920*/  UIADD3 UR5, -UR5, UR6, URZ ;  /* 0x0000000605057290 */ /* 0x002fcc000fffe13f */
.L_x_3474:
        /* <DEDUP_REMOVED lines=23> */
[----:B------:R-:W-:Y:S02]  /*0aa0*/  @UP2 USHF.R.U32.HI UR6, URZ, UR7, UR25 ;  /* 0x000000073f062299 */ /* 0x000fe40008011619 */
[----:B------:R-:W-:-:S02]  /*0ab0*/  UIADD3 UR7, UR14, 0x2f, URZ ;  /* 0x0000002f0e077890 */ /* 0x000fc4000fffe03f */
[----:B--2---:R-:W-:Y:S02]  /*0ac0*/  UIADD3 UR12, UR14, 0x30, -UR21 ;  /* 0x000000300e0c7890 */ /* 0x004fe4000fffe815 */
[----:B------:R-:W-:Y:S02]  /*0ad0*/  UIMAD.WIDE UR24, UR7, 0x2aaaaaab, URZ ;  /* 0x2aaaaaab071878a5 */ /* 0x000fe4000f8e023f */
[----:B------:R-:W-:-:S04]  /*0ae0*/  UIADD3 UR6, UR12, UR6, URZ ;  /* 0x000000060c067290 */ /* 0x000fc8000fffe03f */
[----:B------:R-:W-:Y:S02]  /*0af0*/  UIMAD.WIDE UR6, UR6, 0x2aaaaaab, URZ ;  /* 0x2aaaaaab060678a5 */ /* 0x000fe4000f8e023f */
[----:B------:R-:W-:Y:S02]  /*0b00*/  UMOV UR9, UR25 ;  /* 0x0000001900097c82 */ /* 0x000fe40008000000 */
[----:B------:R-:W-:Y:S02]  /*0b10*/  USHF.R.U32.HI UR13, URZ, 0x1f, UR9 ;  /* 0x0000001f3f0d7899 */ /* 0x000fe40008011609 */
[----:B------:R-:W-:Y:S02]  /*0b20*/  USHF.R.U32.HI UR6, URZ, 0x1f, UR7 ;  /* 0x0000001f3f067899 */ /* 0x000fe40008011607 */
[----:B------:R-:W-:Y:S02]  /*0b30*/  ULEA.HI.SX32 UR13, UR9, UR13, 0x1d ;  /* 0x0000000d090d7291 */ /* 0x000fe4000f8fea3f */
[----:B------:R-:W-:-:S04]  /*0b40*/  ULEA.HI.SX32 UR6, UR7, UR6, 0x1d ;  /* 0x0000000607067291 */ /* 0x000fc8000f8fea3f */
[----:B------:R-:W-:-:S04]  /*0b50*/  UISETP.LT.AND UP0, UPT, UR13, UR6, UPT ;  /* 0x000000060d00728c */ /* 0x000fc8000bf01270 */
[----:B------:R-:W-:Y:S02]  /*0b60*/  USEL UR7, UR13, UR6, UP0 ;  /* 0x000000060d077287 */ /* 0x000fe40008000000 */
[----:B------:R-:W-:Y:S02]  /*0b70*/  UIADD3 UR6, -UR8, URZ, URZ ;  /* 0x0000003f08067290 */ /* 0x000fe4000fffe13f */
[----:B------:R-:W-:Y:S02]  /*0b80*/  UIMAD UR7, UR7, 0x30, -UR8 ;  /* 0x00000030070778a4 */ /* 0x000fe4000f8e0a08 */
[----:B------:R-:W-:Y:S02]  /*0b90*/  UISETP.LT.AND UP1, UPT, URZ, UR6, UPT ;  /* 0x000000063f00728c */ /* 0x000fe4000bf21270 */
[----:B------:R-:W-:Y:S02]  /*0ba0*/  UISETP.LT.AND UP0, UPT, UR7, UR4, UPT ;  /* 0x000000040700728c */ /* 0x000fe4000bf01270 */
[----:B------:R-:W-:-:S02]  /*0bb0*/  USEL UR6, URZ, UR6, !UP1 ;  /* 0x000000063f067287 */ /* 0x000fc4000c800000 */
[----:B------:R-:W-:Y:S02]  /*0bc0*/  USEL UR7, UR7, UR4, UP0 ;  /* 0x0000000407077287 */ /* 0x000fe40008000000 */
[----:B------:R-:W-:Y:S02]  /*0bd0*/  UIMAD.WIDE.U32 UR24, UR6, -0x55555555, URZ ;  /* 0xaaaaaaab061878a5 */ /* 0x000fe4000f8e003f */
[----:B------:R-:W-:-:S11]  /*0be0*/  UISETP.GT.AND UP0, UPT, UR7, UR6, UPT ;  /* 0x000000060700728c */ /* 0x000fd6000bf04270 */
[----:B------:R-:W-:-:S04]  /*0bf0*/  @UP0 UIADD3 UR7, UR7, 0x2f, URZ ;  /* 0x0000002f07070890 */ /* 0x000fc8000fffe03f */
[----:B------:R-:W-:Y:S02]  /*0c00*/  UIMAD.WIDE UR8, UR7, 0x2aaaaaab, URZ ;  /* 0x2aaaaaab070878a5 */ /* 0x000fe4000f8e023f */
[----:B------:R-:W-:Y:S02]  /*0c10*/  USHF.R.U32.HI UR7, URZ, 0x5, UR25 ;  /* 0x000000053f077899 */ /* 0x000fe40008011619 */
[----:B------:R-:W-:-:S05]  /*0c20*/  @UP0 USHF.R.U32.HI UR8, URZ, 0x1f, UR9 ;  /* 0x0000001f3f080899 */ /* 0x000fca0008011609 */
[----:B------:R-:W-:Y:S02]  /*0c30*/  UMOV UR6, UR7 ;  /* 0x0000000700067c82 */ /* 0x000fe40008000000 */
[----:B------:R-:W-:-:S04]  /*0c40*/  @UP0 ULEA.HI.SX32 UR6, UR9, UR8, 0x1d ;  /* 0x0000000809060291 */ /* 0x000fc8000f8fea3f */
[----:B------:R-:W-:-:S06]  /*0c50*/  UISETP.GT.AND UP0, UPT, UR6, UR7, UPT ;  /* 0x000000070600728c */ /* 0x000fcc000bf04270 */
[----:B------:R-:W-:-:S13]  /*0c60*/  PLOP3.LUT P0, PT, PT, PT, UP0, 0x80, 0x0 ;  /* 0x000000000000781c */ /* 0x000fda0003f0f008 */
[----:B------:R-:W-:Y:S05]  /*0c70*/  @!P0 BRA `(.L_x_3475) ;  /* 0x00006f9000008947 */ /* 0x000fea0003800000 */
[----:B-1----:R-:W-:Y:S02]  /*0c80*/  ULDC.64 UR8, c[0x0][0x340] ;  /* 0x0000d00000087ab9 */ /* 0x002fe40000000a00 */
[----:B------:R-:W-:Y:S01]  /*0c90*/  UISETP.NE.U32.AND UP1, UPT, URZ, UR8, UPT ;  /* 0x000000083f00728c */ /* 0x000fe2000bf25070 */
[----:B------:R-:W-:Y:S01]  /*0ca0*/  SHF.R.S32.HI R6, RZ, 0x1f, R215 ;  /* 0x0000001fff067819 */ /* 0x000fe200000114d7 */
[----:B------:R-:W-:Y:S02]  /*0cb0*/  UMOV UR39, 0x30 ;  /* 0x0000003000277882 */ /* 0x000fe40000000000 */
[----:B------:R-:W-:Y:S02]  /*0cc0*/  UISETP.NE.AND.EX UP1, UPT, URZ, UR9, UPT, UP1 ;  /* 0x000000093f00728c */ /* 0x000fe4000bf25310 */
[----:B------:R-:W-:Y:S02]  /*0cd0*/  ULDC.64 UR24, c[0x0][0x238] ;  /* 0x00008e0000187ab9 */ /* 0x000fe40000000a00 */
[----:B------:R-:W-:-:S02]  /*0ce0*/  ULDC.64 UR8, c[0x0][0x340] ;  /* 0x0000d00000087ab9 */ /* 0x000fc40000000a00 */
[----:B------:R-:W-:-:S05]  /*0cf0*/  PLOP3.LUT P1, PT, PT, PT, UP1, 0x80, 0x0 ;  /* 0x000000000000781c */ /* 0x000fca0003f2f018 */
[----:B------:R-:W-:Y:S01]  /*0d00*/  @UP1 UIMAD.WIDE UR8, UR22, UR10, UR8 ;  /* 0x0000000a160812a5 */ /* 0x000fe2000f8e0208 */
[-C--:B------:R-:W-:Y:S01]  /*0d10*/  LEA.HI R4, R6, R215.reuse, RZ, 0x3 ;  /* 0x000000d706047211 */ /* 0x080fe200078f18ff */
[----:B------:R-:W-:Y:S02]  /*0d20*/  UIADD3 UR6, UR6, -0x1, URZ ;  /* 0xffffffff06067890 */ /* 0x000fe4000fffe03f */
[----:B------:R-:W-:Y:S02]  /*0d30*/  ULDC.64 UR10, c[0x0][0x240] ;  /* 0x00009000000a7ab9 */ /* 0x000fe40000000a00 */
[----:B------:R-:W-:Y:S02]  /*0d40*/  IMAD.U32 R8, RZ, RZ, UR8 ;  /* 0x00000008ff087e24 */ /* 0x000fe4000f8e00ff */
[----:B------:R-:W-:Y:S01]  /*0d50*/  IMAD.U32 R9, RZ, RZ, UR9 ;  /* 0x00000009ff097e24 */ /* 0x000fe2000f8e00ff */
[----:B------:R-:W-:Y:S01]  /*0d60*/  SHF.R.S32.HI R16, RZ, 0x3, R4 ;  /* 0x00000003ff107819 */ /* 0x000fe20000011404 */
[----:B------:R-:W-:Y:S01]  /*0d70*/  UIMAD UR28, UR6, -0x30, UR4 ;  /* 0xffffffd0061c78a4 */ /* 0x000fe2000f8e0204 */
[----:B------:R-:W-:Y:S01]  /*0d80*/  LOP3.LUT R4, R4, 0xfffffff8, RZ, 0xc0, !PT ;  /* 0xfffffff804047812 */ /* 0x000fe200078ec0ff */
[----:B------:R-:W-:Y:S01]  /*0d90*/  ULDC.64 UR8, c[0x0][0x260] ;  /* 0x0000980000087ab9 */ /* 0x000fe20000000a00 */
[----:B------:R-:W-:Y:S01]  /*0da0*/  SHF.R.S32.HI R5, RZ, 0x1f, R16 ;  /* 0x0000001fff057819 */ /* 0x000fe20000011410 */
[----:B------:R1:W2:Y:S01]  /*0db0*/  @P1 LDG.E R0, [R8.64] ;  /* 0x0000001a08001981 */ /* 0x0002a2000c1e1900 */
[----:B-----5:R-:W-:Y:S01]  /*0dc0*/  IADD3 R148, P0, R16, R2, RZ ;  /* 0x0000000210947210 */ /* 0x020fe20007f1e0ff */
[----:B------:R-:W-:Y:S01]  /*0dd0*/  IMAD.IADD R3, R215, 0x1, -R4 ;  /* 0x00000001d7037824 */ /* 0x000fe200078e0a04 */
[----:B------:R-:W-:Y:S01]  /*0de0*/  UISETP.LT.AND UP0, UPT, UR28, 0x30, UPT ;  /* 0x000000301c00788c */ /* 0x000fe2000bf01270 */
[----:B------:R-:W-:Y:S01]  /*0df0*/  LEA.HI R6, R6, R215, RZ, 0x6 ;  /* 0x000000d706067211 */ /* 0x000fe200078f30ff */
[----:B------:R-:W-:Y:S01]  /*0e00*/  UIMAD UR10, UR15, UR10, URZ ;  /* 0x0000000a0f0a72a4 */ /* 0x000fe2000f8e023f */
[C---:B------:R-:W-:Y:S01]  /*0e10*/  IMAD.SHL.U32 R18, R3.reuse, 0x8, RZ ;  /* 0x0000000803127824 */ /* 0x040fe200078e00ff */
[----:B------:R-:W-:Y:S01]  /*0e20*/  LEA.HI.X.SX32 R149, R2, R5, 0x1, P0 ;  /* 0x0000000502957211 */ /* 0x000fe200000f0eff */
[----:B------:R-:W-:Y:S01]  /*0e30*/  USEL UR29, UR28, 0x30, UP0 ;  /* 0x000000301c1d7887 */ /* 0x000fe20008000000 */
[----:B------:R-:W-:Y:S01]  /*0e40*/  IMAD.SHL.U32 R20, R3, 0x4, RZ ;  /* 0x0000000403147824 */ /* 0x000fe200078e00ff */
[----:B------:R-:W-:Y:S01]  /*0e50*/  UIMAD UR8, UR15, UR8, URZ ;  /* 0x000000080f0872a4 */ /* 0x000fe2000f8e023f */
[--C-:B------:R-:W-:Y:S01]  /*0e60*/  SHF.R.S32.HI R19, RZ, 0x1f, R18.reuse ;  /* 0x0000001fff137819 */ /* 0x100fe20000011412 */
[----:B------:R-:W-:Y:S01]  /*0e70*/  IMAD R7, R149, c[0x0][0x238], RZ ;  /* 0x00008e0095077a24 */ /* 0x000fe200078e02ff */
[----:B------:R-:W-:Y:S01]  /*0e80*/  USHF.R.S32.HI UR31, URZ, 0x1f, UR22 ;  /* 0x0000001f3f1f7899 */ /* 0x000fe20008011416 */
[----:B------:R-:W-:Y:S01]  /*0e90*/  IADD3 R2, -R16, UR29, RZ ;  /* 0x0000001d10027c10 */ /* 0x000fe2000fffe1ff */
[----:B------:R-:W-:Y:S01]  /*0ea0*/  UIMAD UR28, UR16, UR11, UR10 ;  /* 0x0000000b101c72a4 */ /* 0x000fe2000f8e020a */
[----:B------:R-:W-:Y:S01]  /*0eb0*/  IMAD R10, R148, c[0x0][0x23c], R7 ;  /* 0x00008f00940a7a24 */ /* 0x000fe200078e0207 */
[----:B------:R-:W-:Y:S01]  /*0ec0*/  USEL UR34, UR22, URZ, !UP3 ;  /* 0x0000003f16227287 */ /* 0x000fe2000d800000 */
[C---:B------:R-:W-:Y:S01]  /*0ed0*/  ISETP.GE.AND P0, PT, R2.reuse, 0x1, PT ;  /* 0x000000010200780c */ /* 0x040fe20003f06270 */
[----:B------:R-:W-:Y:S01]  /*0ee0*/  USEL UR33, UR31, URZ, !UP3 ;  /* 0x0000003f1f217287 */ /* 0x000fe2000d800000 */
[----:B------:R-:W-:Y:S01]  /*0ef0*/  ISETP.GT.AND P3, PT, R2, 0x20, PT ;  /* 0x000000200200780c */ /* 0x000fe20003f64270 */
[----:B------:R-:W-:Y:S01]  /*0f00*/  IMAD.U32 R2, RZ, RZ, UR16 ;  /* 0x00000010ff027e24 */ /* 0x000fe2000f8e00ff */
[----:B------:R-:W-:Y:S01]  /*0f10*/  UIMAD UR10, UR16, UR9, UR8 ;  /* 0x00000009100a72a4 */ /* 0x000fe2000f8e0208 */
[----:B------:R-:W-:Y:S01]  /*0f20*/  IMAD.U32 R150, RZ, RZ, UR34 ;  /* 0x00000022ff967e24 */ /* 0x000fe2000f8e00ff */
[----:B------:R-:W-:Y:S01]  /*0f30*/  UIMAD UR23, UR39, UR25, URZ ;  /* 0x00000019271772a4 */ /* 0x000fe2000f8e023f */
[----:B-1----:R-:W-:Y:S01]  /*0f40*/  IMAD.WIDE.U32 R8, R148, c[0x0][0x238], R18 ;  /* 0x00008e0094087a25 */ /* 0x002fe200078e0012 */
[----:B------:R-:W-:Y:S01]  /*0f50*/  ULDC.64 UR8, c[0x0][0x248] ;  /* 0x0000920000087ab9 */ /* 0x000fe20000000a00 */
[----:B------:R-:W-:Y:S01]  /*0f60*/  IADD3 R15, R20, 0x40, RZ ;  /* 0x00000040140f7810 */ /* 0x000fe20007ffe0ff */
[----:B------:R-:W-:Y:S01]  /*0f70*/  UIMAD UR8, UR33, UR8, URZ ;  /* 0x00000008210872a4 */ /* 0x000fe2000f8e023f */
[----:B------:R-:W-:Y:S01]  /*0f80*/  IMAD.IADD R11, R9, 0x1, R10 ;  /* 0x00000001090b7824 */ /* 0x000fe200078e020a */
[----:B------:R-:W-:Y:S01]  /*0f90*/  UIMAD.WIDE.U32 UR24, UR39, UR24, URZ ;  /* 0x00000018271872a5 */ /* 0x000fe2000f8e003f */
[----:B------:R-:W-:Y:S01]  /*0fa0*/  IMAD.MOV.U32 R10, RZ, RZ, R8 ;  /* 0x000000ffff0a7224 */ /* 0x000fe200078e0008 */
[----:B------:R-:W-:Y:S01]  /*0fb0*/  UIMAD UR11, UR34, UR9, UR8 ;  /* 0x00000009220b72a4 */ /* 0x000fe2000f8e0208 */
[----:B------:R-:W-:Y:S01]  /*0fc0*/  IMAD.SHL.U32 R113, R16, 0x40, RZ ;  /* 0x0000004010717824 */ /* 0x000fe200078e00ff */
[----:B------:R-:W-:Y:S01]  /*0fd0*/  UIADD3 UR23, UR25, UR23, URZ ;  /* 0x0000001719177290 */ /* 0x000fe2000fffe03f */
[----:B------:R-:W-:Y:S01]  /*0fe0*/  IMAD.WIDE.U32 R152, R2, c[0x0][0x240], R10 ;  /* 0x0000900002987a25 */ /* 0x000fe200078e000a */
[----:B------:R-:W-:Y:S01]  /*0ff0*/  USHF.R.S32.HI UR30, URZ, 0x1f, UR6 ;  /* 0x0000001f3f1e7899 */ /* 0x000fe20008011406 */
[----:B------:R-:W-:Y:S01]  /*1000*/  IADD3 R114, R18, 0x80, RZ ;  /* 0x0000008012727810 */ /* 0x000fe20007ffe0ff */
[----:B------:R-:W-:Y:S01]  /*1010*/  UIMAD UR32, UR23, UR6, URZ ;  /* 0x00000006172072a4 */ /* 0x000fe2000f8e023f */
[----:B------:R-:W-:Y:S01]  /*1020*/  IMAD R9, R5, c[0x0][0x280], RZ ;  /* 0x0000a00005097a24 */ /* 0x000fe200078e02ff */
[----:B------:R-:W-:Y:S01]  /*1030*/  IADD3 R153, R153, UR28, RZ ;  /* 0x0000001c99997c10 */ /* 0x000fe2000fffe0ff */
[----:B------:R-:W-:Y:S01]  /*1040*/  IMAD.SHL.U32 R6, R6, 0x8, RZ ;  /* 0x0000000806067824 */ /* 0x000fe200078e00ff */
[----:B------:R-:W-:Y:S01]  /*1050*/  LOP3.LUT R113, R113, 0x1c0, RZ, 0xc0, !PT ;  /* 0x000001c071717812 */ /* 0x000fe200078ec0ff */
[----:B------:R-:W-:Y:S01]  /*1060*/  IMAD R5, R5, c[0x0][0x290], RZ ;  /* 0x0000a40005057a24 */ /* 0x000fe200078e02ff */
[----:B------:R-:W-:Y:S01]  /*1070*/  UIMAD UR30, UR30, UR24, UR32 ;  /* 0x000000181e1e72a4 */ /* 0x000fe2000f8e0220 */
[----:B------:R-:W-:Y:S01]  /*1080*/  IMAD.WIDE.U32 R152, R150, c[0x0][0x248], R152 ;  /* 0x0000920096987a25 */ /* 0x000fe200078e0098 */
[----:B------:R-:W-:Y:S01]  /*1090*/  LOP3.LUT R6, R6, 0xfffffe00, RZ, 0xc0, !PT ;  /* 0xfffffe0006067812 */ /* 0x000fe200078ec0ff */
[----:B------:R-:W-:Y:S01]  /*10a0*/  UMOV UR35, 0x5 ;  /* 0x0000000500237882 */ /* 0x000fe20000000000 */
[----:B------:R-:W-:Y:S01]  /*10b0*/  LOP3.LUT R110, R113, 0x38, R18, 0xf8, !PT ;  /* 0x00000038716e7812 */ /* 0x000fe200078ef812 */
[----:B------:R-:W-:Y:S01]  /*10c0*/  IMAD.U32 R108, RZ, RZ, UR24 ;  /* 0x00000018ff6c7e24 */ /* 0x000fe2000f8e00ff */
[----:B------:R-:W-:Y:S01]  /*10d0*/  IADD3 R155, R153, UR11, RZ ;  /* 0x0000000b999b7c10 */ /* 0x000fe2000fffe0ff */
[----:B------:R-:W-:Y:S01]  /*10e0*/  IMAD.U32 R7, RZ, RZ, UR16 ;  /* 0x00000010ff077e24 */ /* 0x000fe2000f8e00ff */
[----:B------:R-:W-:Y:S01]  /*10f0*/  SHF.R.U32.HI R111, RZ, 0x3, R113 ;  /* 0x00000003ff6f7819 */ /* 0x000fe20000011671 */
[----:B------:R-:W-:Y:S01]  /*1100*/  IMAD.MOV.U32 R154, RZ, RZ, R152 ;  /* 0x000000ffff9a7224 */ /* 0x000fe200078e0098 */
[----:B------:R-:W-:Y:S01]  /*1110*/  IADD3 R112, R18, 0xc0, RZ ;  /* 0x000000c012707810 */ /* 0x000fe20007ffe0ff */
[----:B------:R-:W-:Y:S01]  /*1120*/  IMAD.IADD R14, R20, 0x1, R15 ;  /* 0x00000001140e7824 */ /* 0x000fe200078e020f */
[----:B------:R-:W-:Y:S01]  /*1130*/  ISETP.GE.AND P2, PT, R18, c[0x0][0x1d4], PT ;  /* 0x0000750012007a0c */ /* 0x000fe20003f46270 */
[----:B------:R-:W-:Y:S01]  /*1140*/  IMAD R158, R16, c[0x0][0x284], R9 ;  /* 0x0000a100109e7a24 */ /* 0x000fe200078e0209 */
[----:B------:R-:W-:Y:S01]  /*1150*/  ISETP.GE.AND P5, PT, R114, c[0x0][0x1d4], PT ;  /* 0x0000750072007a0c */ /* 0x000fe20003fa6270 */
[----:B------:R-:W-:Y:S01]  /*1160*/  IMAD R156, R16, c[0x0][0x294], R5 ;  /* 0x0000a500109c7a24 */ /* 0x000fe200078e0205 */
[----:B------:R-:W-:Y:S01]  /*1170*/  ISETP.GE.AND P6, PT, R14, c[0x0][0x1d4], PT ;  /* 0x000075000e007a0c */ /* 0x000fe20003fc6270 */
[----:B------:R-:W-:Y:S01]  /*1180*/  IMAD.WIDE.U32 R8, R7, c[0x0][0x260], R18 ;  /* 0x0000980007087a25 */ /* 0x000fe200078e0012 */
[----:B------:R-:W-:Y:S01]  /*1190*/  ISETP.GE.AND P4, PT, R112, c[0x0][0x1d4], PT ;  /* 0x0000750070007a0c */ /* 0x000fe20003f86270 */
[----:B------:R-:W-:Y:S01]  /*11a0*/  ULDC UR28, c[0x0][0x23c] ;  /* 0x00008f00001c7ab9 */ /* 0x000fe20000000800 */
[----:B------:R-:W-:Y:S01]  /*11b0*/  LOP3.LUT R110, R6, R110, R111, 0xf6, !PT ;  /* 0x0000006e066e7212 */ /* 0x000fe200078ef66f */
[----:B------:R-:W-:Y:S01]  /*11c0*/  IMAD.WIDE.U32 R4, R108, UR6, R154 ;  /* 0x000000066c047c25 */ /* 0x000fe2000f8e009a */
[----:B------:R-:W-:Y:S01]  /*11d0*/  IADD3 R9, R9, UR10, RZ ;  /* 0x0000000a09097c10 */ /* 0x000fe2000fffe0ff */
[----:B------:R-:W-:Y:S01]  /*11e0*/  ULDC UR10, c[0x0][0x238] ;  /* 0x00008e00000a7ab9 */ /* 0x000fe20000000800 */
[--C-:B------:R-:W-:Y:S01]  /*11f0*/  SHF.R.S32.HI R21, RZ, 0x1f, R20.reuse ;  /* 0x0000001fff157819 */ /* 0x100fe20000011414 */
[----:B------:R-:W-:Y:S01]  /*1200*/  USHF.L.U32 UR29, UR10, 0x5, URZ ;  /* 0x000000050a1d7899 */ /* 0x000fe2000800063f */
[----:B------:R-:W-:Y:S01]  /*1210*/  IMAD.SHL.U32 R110, R110, 0x2, RZ ;  /* 0x000000026e6e7824 */ /* 0x000fe200078e00ff */
[----:B------:R-:W-:Y:S01]  /*1220*/  USHF.L.U64.HI UR28, UR10, UR35, UR28 ;  /* 0x000000230a1c7299 */ /* 0x000fe2000801021c */
[----:B------:R-:W-:Y:S01]  /*1230*/  P2R R118, PR, RZ, 0x4 ;  /* 0x00000004ff767803 */ /* 0x000fe20000000000 */
[----:B------:R-:W-:Y:S01]  /*1240*/  IMAD.U32 R109, RZ, RZ, UR25 ;  /* 0x00000019ff6d7e24 */ /* 0x000fe2000f8e00ff */
[C---:B------:R-:W-:Y:S01]  /*1250*/  IADD3 R109, R16.reuse, 0x20, RZ ;  /* 0x00000020106d7810 */ /* 0x040fe20007ffe0ff */
[C---:B------:R-:W-:Y:S01]  /*1260*/  IMAD.WIDE.U32 R160, R16.reuse, c[0x0][0x290], R20 ;  /* 0x0000a40010a07a25 */ /* 0x040fe200078e0014 */
[----:B------:R-:W-:Y:S01]  /*1270*/  ULDC.64 UR8, c[0x0][0x280] ;  /* 0x0000a00000087ab9 */ /* 0x000fe20000000a00 */
[----:B------:R-:W-:Y:S01]  /*1280*/  SHF.R.S32.HI R127, RZ, 0x1f, R106 ;  /* 0x0000001fff7f7819 */ /* 0x000fe2000001146a */
[----:B------:R-:W-:Y:S01]  /*1290*/  UIMAD UR37, UR39, UR9, URZ ;  /* 0x00000009272572a4 */ /* 0x000fe2000f8e023f */
[----:B------:R-:W-:Y:S01]  /*12a0*/  IMAD.WIDE.U32 R10, R16, c[0x0][0x290], R18 ;  /* 0x0000a400100a7a25 */ /* 0x000fe200078e0012 */
[----:B------:R-:W-:Y:S01]  /*12b0*/  USHF.L.U32 UR32, UR8, 0x5, URZ ;  /* 0x0000000508207899 */ /* 0x000fe2000800063f */
[----:B------:R-:W-:Y:S01]  /*12c0*/  SHF.R.S32.HI R125, RZ, 0x1f, R112 ;  /* 0x0000001fff7d7819 */ /* 0x000fe20000011470 */
[----:B------:R-:W-:Y:S01]  /*12d0*/  UIMAD.WIDE.U32 UR40, UR8, 0x30, URZ ;  /* 0x00000030082878a5 */ /* 0x000fe2000f8e003f */
[----:B------:R-:W-:Y:S01]  /*12e0*/  IMAD.IADD R161, R161, 0x1, R156 ;  /* 0x00000001a1a17824 */ /* 0x000fe200078e029c */
[----:B------:R-:W-:Y:S01]  /*12f0*/  ULDC.64 UR10, c[0x0][0x268] ;  /* 0x00009a00000a7ab9 */ /* 0x000fe20000000a00 */
[----:B------:R-:W-:Y:S01]  /*1300*/  IMAD.IADD R157, R156, 0x1, R11 ;  /* 0x000000019c9d7824 */ /* 0x000fe200078e020b */
[----:B------:R-:W-:Y:S01]  /*1310*/  UIMAD UR10, UR33, UR10, URZ ;  /* 0x0000000a210a72a4 */ /* 0x000fe2000f8e023f */
[----:B------:R-:W-:Y:S01]  /*1320*/  IMAD.WIDE.U32 R150, R150, c[0x0][0x268], R8 ;  /* 0x00009a0096967a25 */ /* 0x000fe200078e0008 */
[----:B------:R-:W-:Y:S01]  /*1330*/  SHF.R.S32.HI R8, RZ, 0x1f, R109 ;  /* 0x0000001fff087819 */ /* 0x000fe2000001146d */
[----:B------:R-:W-:Y:S01]  /*1340*/  UIADD3 UR37, UR41, UR37, URZ ;  /* 0x0000002529257290 */ /* 0x000fe2000fffe03f */
[----:B------:R-:W-:Y:S01]  /*1350*/  LEA.HI R125, R125, R112, RZ, 0x3 ;  /* 0x000000707d7d7211 */ /* 0x000fe200078f18ff */
[----:B------:R-:W-:Y:S01]  /*1360*/  IMAD.MOV.U32 R156, RZ, RZ, R10 ;  /* 0x000000ffff9c7224 */ /* 0x000fe200078e000a */
[----:B------:R-:W-:Y:S01]  /*1370*/  LEA.HI R11, R8, R109, RZ, 0x3 ;  /* 0x0000006d080b7211 */ /* 0x000fe200078f18ff */
[----:B------:R-:W-:Y:S01]  /*1380*/  IMAD.SHL.U32 R107, R109, 0x40, RZ ;  /* 0x000000406d6b7824 */ /* 0x000fe200078e00ff */
[----:B------:R-:W-:Y:S01]  /*1390*/  UIMAD UR11, UR34, UR11, UR10 ;  /* 0x0000000b220b72a4 */ /* 0x000fe2000f8e020a */
[----:B------:R-:W-:Y:S01]  /*13a0*/  IMAD.WIDE.U32 R162, R16, c[0x0][0x280], R20 ;  /* 0x0000a00010a27a25 */ /* 0x000fe200078e0014 */
[----:B------:R-:W-:-:S02]  /*13b0*/  LOP3.LUT R125, R125, 0xfffffff8, RZ, 0xc0, !PT ;  /* 0xfffffff87d7d7812 */ /* 0x000fc400078ec0ff */
[----:B------:R-:W-:Y:S01]  /*13c0*/  LOP3.LUT R107, R107, 0x1c0, RZ, 0xc0, !PT ;  /* 0x000001c06b6b7812 */ /* 0x000fe200078ec0ff */
[----:B------:R-:W-:Y:S01]  /*13d0*/  IMAD.SHL.U32 R11, R11, 0x40, RZ ;  /* 0x000000400b0b7824 */ /* 0x000fe200078e00ff */
[----:B------:R-:W-:Y:S01]  /*13e0*/  P2R R116, PR, RZ, 0x20 ;  /* 0x00000020ff747803 */ /* 0x000fe20000000000 */
[----:B------:R-:W-:Y:S01]  /*13f0*/  IMAD.WIDE.U32 R22, R16, c[0x0][0x280], R18 ;  /* 0x0000a00010167a25 */ /* 0x000fe200078e0012 */
[----:B------:R-:W-:Y:S02]  /*1400*/  SHF.R.U32.HI R120, RZ, 0x3, R107 ;  /* 0x00000003ff787819 */ /* 0x000fe4000001166b */
[----:B------:R-:W-:Y:S01]  /*1410*/  LOP3.LUT R11, R11, 0xfffffe00, RZ, 0xc0, !PT ;  /* 0xfffffe000b0b7812 */ /* 0x000fe200078ec0ff */
[----:B------:R-:W-:Y:S01]  /*1420*/  IMAD.MOV.U32 R134, RZ, RZ, c[0x0][0x27c] ;  /* 0x00009f00ff867624 */ /* 0x000fe200078e00ff */
[----:B------:R-:W-:Y:S01]  /*1430*/  P2R R115, PR, RZ, 0x10 ;  /* 0x00000010ff737803 */ /* 0x000fe20000000000 */
[----:B------:R-:W-:Y:S01]  /*1440*/  IMAD.IADD R163, R163, 0x1, R158 ;  /* 0x00000001a3a37824 */ /* 0x000fe200078e029e */
[----:B------:R-:W-:Y:S01]  /*1450*/  P2R R117, PR, RZ, 0x40 ;  /* 0x00000040ff757803 */ /* 0x000fe20000000000 */
[----:B------:R-:W-:Y:S01]  /*1460*/  IMAD.IADD R159, R158, 0x1, R23 ;  /* 0x000000019e9f7824 */ /* 0x000fe200078e0217 */
[----:B------:R-:W-:Y:S01]  /*1470*/  IADD3 R119, R119, UR5, RZ ;  /* 0x0000000577777c10 */ /* 0x000fe2000fffe0ff */
[----:B------:R-:W-:Y:S01]  /*1480*/  IMAD.MOV.U32 R136, RZ, RZ, c[0x0][0x2b8] ;  /* 0x0000ae00ff887624 */ /* 0x000fe200078e00ff */
[----:B------:R-:W-:Y:S01]  /*1490*/  IADD3 R121, -R16, 0x30, RZ ;  /* 0x0000003010797810 */ /* 0x000fe20007ffe1ff */
[----:B------:R-:W-:Y:S01]  /*14a0*/  IMAD.MOV.U32 R158, RZ, RZ, R22 ;  /* 0x000000ffff9e7224 */ /* 0x000fe200078e0016 */
[----:B------:R-:W-:Y:S01]  /*14b0*/  SHF.R.S32.HI R122, RZ, 0x1f, R125 ;  /* 0x0000001fff7a7819 */ /* 0x000fe2000001147d */
[----:B------:R-:W-:Y:S01]  /*14c0*/  IMAD.WIDE.U32 R160, R106, c[0x0][0x290], R160 ;  /* 0x0000a4006aa07a25 */ /* 0x000fe200078e00a0 */
[----:B------:R-:W-:-:S03]  /*14d0*/  IADD3 R129, R151, UR11, RZ ;  /* 0x0000000b97817c10 */ /* 0x000fc6000fffe0ff */
[----:B------:R-:W-:Y:S02]  /*14e0*/  IMAD.MOV.U32 R74, RZ, RZ, c[0x0][0x27c] ;  /* 0x00009f00ff4a7624 */ /* 0x000fe400078e00ff */
[----:B------:R-:W-:-:S04]  /*14f0*/  IMAD.WIDE.U32 R162, R106, c[0x0][0x280], R162 ;  /* 0x0000a0006aa27a25 */ /* 0x000fc800078e00a2 */
[----:B------:R-:W-:-:S04]  /*1500*/  IMAD.WIDE.U32 R158, R106, c[0x0][0x280], R158 ;  /* 0x0000a0006a9e7a25 */ /* 0x000fc800078e009e */
[----:B------:R-:W-:-:S04]  /*1510*/  IMAD.WIDE.U32 R156, R106, c[0x0][0x290], R156 ;  /* 0x0000a4006a9c7a25 */ /* 0x000fc800078e009c */
[----:B------:R-:W-:Y:S01]  /*1520*/  IMAD.SHL.U32 R74, R74, 0x2, RZ ;  /* 0x000000024a4a7824 */ /* 0x000fe200078e00ff */
[----:B--2---:R1:W2:Y:S01]  /*1530*/  @P1 R2UR UR36, R0 ;  /* 0x00000000002413c2 */ /* 0x0042a200000e0000 */
[C---:B------:R-:W-:Y:S02]  /*1540*/  @P0 LEA R24, P1, R4.reuse, c[0x0][0x220], 0x1 ;  /* 0x0000880004180a11 */ /* 0x040fe400078208ff */
[----:B-1----:R-:W-:Y:S01]  /*1550*/  IADD3 R0, R5, UR30, RZ ;  /* 0x0000001e05007c10 */ /* 0x002fe2000fffe0ff */
[----:B------:R-:W-:Y:S02]  /*1560*/  USHF.L.U64.HI UR30, UR8, UR35, UR9 ;  /* 0x00000023081e7299 */ /* 0x000fe40008010209 */
[----:B--2---:R-:W-:Y:S01]  /*1570*/  @UP1 USHF.R.S32.HI UR53, URZ, 0x1f, UR36 ;  /* 0x0000001f3f351899 */ /* 0x004fe20008011424 */
[C---:B------:R-:W-:Y:S01]  /*1580*/  @P0 LEA.HI.X R25, R4.reuse, c[0x0][0x224], R0, 0x1, P1 ;  /* 0x0000890004190a11 */ /* 0x040fe200008f0c00 */
[----:B------:R-:W-:Y:S01]  /*1590*/  ULDC.64 UR8, c[0x0][0x290] ;  /* 0x0000a40000087ab9 */ /* 0x000fe20000000a00 */
[----:B------:R-:W-:Y:S01]  /*15a0*/  @P3 IADD3 R5, P1, R4, UR29, RZ ;  /* 0x0000001d04053c10 */ /* 0x000fe2000ff3e0ff */
[----:B------:R-:W-:-:S02]  /*15b0*/  USHF.L.U64.HI UR35, UR8, UR35, UR9 ;  /* 0x0000002308237299 */ /* 0x000fc40008010209 */
[----:B------:R-:W-:Y:S01]  /*15c0*/  @!PT LDS RZ, [RZ] ;  /* 0x00000000fffff984 */ /* 0x000fe20000000800 */
[----:B------:R-:W-:Y:S01]  /*15d0*/  @!PT LDS RZ, [RZ] ;  /* 0x00000000fffff984 */ /* 0x000fe20000000800 */
[----:B------:R-:W-:Y:S01]  /*15e0*/  @!PT LDS RZ, [RZ] ;  /* 0x00000000fffff984 */ /* 0x000fe20000000800 */
[----:B------:R1:W-:Y:S01]  /*15f0*/  @P0 LDGSTS.E.BYPASS.LTC128B.128 [R110+0xa080], [R24.64], !P2 ;  /* 0x0a080000186e0fae */ /* 0x0003e2000d101d5a */
[----:B------:R-:W-:Y:S01]  /*1600*/  @P3 IADD3.X R0, R0, UR28, RZ, P1, !PT ;  /* 0x0000001c00003c10 */ /* 0x000fe20008ffe4ff */
[----:B------:R-:W-:Y:S01]  /*1610*/  UIMAD UR39, UR39, UR9, URZ ;  /* 0x00000009272772a4 */ /* 0x000fe2000f8e023f */
[----:B------:R-:W-:Y:S01]  /*1620*/  ISETP.GE.AND P1, PT, R18, c[0x0][0x27c], PT ;  /* 0x00009f0012007a0c */ /* 0x000fe20003f26270 */
[----:B------:R1:W-:Y:S01]  /*1630*/  @P0 LDGSTS.E.BYPASS.LTC128B.128 [R110+0xb880], [R24.64+0x80], !P6 ;  /* 0x0b880080186e0fae */ /* 0x0003e2000f101d5a */
[----:B------:R-:W-:Y:S01]  /*1640*/  ISETP.GE.AND P2, PT, R14, c[0x0][0x27c], PT ;  /* 0x00009f000e007a0c */ /* 0x000fe20003f46270 */
[----:B------:R-:W-:Y:S02]  /*1650*/  USHF.L.U32 UR38, UR8, 0x5, URZ ;  /* 0x0000000508267899 */ /* 0x000fe4000800063f */
[----:B------:R1:W-:Y:S01]  /*1660*/  @P0 LDGSTS.E.BYPASS.LTC128B.128 [R110+0xd080], [R24.64+0x100], !P5 ;  /* 0x0d080100186e0fae */ /* 0x0003e2000e901d5a */
[----:B------:R-:W-:Y:S01]  /*1670*/  SEL R7, RZ, c[0x0][0x27c], !P2 ;  /* 0x00009f00ff077a07 */ /* 0x000fe20005000000 */
[----:B------:R-:W-:-:S02]  /*1680*/  UIMAD.WIDE.U32 UR42, UR8, 0x30, URZ ;  /* 0x00000030082a78a5 */ /* 0x000fc4000f8e003f */
[----:B------:R1:W-:Y:S01]  /*1690*/  @P0 LDGSTS.E.BYPASS.LTC128B.128 [R110+0xe880], [R24.64+0x180], !P4 ;  /* 0x0e880180186e0fae */ /* 0x0003e2000e101d5a */
[C---:B------:R-:W-:Y:S01]  /*16a0*/  @P3 LEA R12, P0, R5.reuse, c[0x0][0x220], 0x1 ;  /* 0x00008800050c3a11 */ /* 0x040fe200078008ff */
[----:B------:R-:W-:Y:S01]  /*16b0*/  IMAD.IADD R10, R14, 0x1, R7 ;  /* 0x000000010e0a7824 */ /* 0x000fe200078e0207 */
[----:B------:R-:W-:Y:S02]  /*16c0*/  ULDC.64 UR8, c[0x0][0x1e8] ;  /* 0x00007a0000087ab9 */ /* 0x000fe40000000a00 */
[----:B------:R-:W-:Y:S01]  /*16d0*/  @P3 LEA.HI.X R13, R5, c[0x0][0x224], R0, 0x1, P0 ;  /* 0x00008900050d3a11 */ /* 0x000fe200000f0c00 */
[----:B------:R-:W-:Y:S01]  /*16e0*/  UIMAD UR44, UR15, UR8, URZ ;  /* 0x000000080f2c72a4 */ /* 0x000fe2000f8e023f */
[----:B------:R-:W-:Y:S01]  /*16f0*/  SEL R5, RZ, c[0x0][0x27c], !P1 ;  /* 0x00009f00ff057a07 */ /* 0x000fe20004800000 */
[----:B------:R-:W-:Y:S01]  /*1700*/  UIMAD.WIDE.U32 UR46, UR16, UR8, URZ ;  /* 0x00000008102e72a5 */ /* 0x000fe2000f8e003f */
[----:B------:R-:W-:Y:S01]  /*1710*/  ISETP.NE.AND P0, PT, R118, RZ, PT ;  /* 0x000000ff7600720c */ /* 0x000fe20003f05270 */
[----:B------:R-:W-:-:S02]  /*1720*/  UIMAD UR44, UR16, UR9, UR44 ;  /* 0x00000009102c72a4 */ /* 0x000fc4000f8e022c */
[----:B------:R-:W-:Y:S01]  /*1730*/  IMAD.IADD R5, R18, 0x1, R5 ;  /* 0x0000000112057824 */ /* 0x000fe200078e0205 */
[----:B------:R-:W-:Y:S02]  /*1740*/  ULDC.64 UR8, c[0x0][0x210] ;  /* 0x0000840000087ab9 */ /* 0x000fe40000000a00 */
[----:B------:R-:W-:Y:S02]  /*1750*/  UIMAD UR45, UR15, UR8, URZ ;  /* 0x000000080f2d72a4 */ /* 0x000fe4000f8e023f */
[----:B------:R-:W-:Y:S01]  /*1760*/  SHF.R.S32.HI R0, RZ, 0x1f, R5 ;  /* 0x0000001fff007819 */ /* 0x000fe20000011405 */
[----:B------:R-:W-:Y:S02]  /*1770*/  UIMAD.WIDE.U32 UR48, UR16, UR8, URZ ;  /* 0x00000008103072a5 */ /* 0x000fe4000f8e003f */
[----:B------:R-:W-:Y:S01]  /*1780*/  UIMAD UR45, UR16, UR9, UR45 ;  /* 0x00000009102d72a4 */ /* 0x000fe2000f8e022d */
[CC--:B------:R-:W-:Y:S01]  /*1790*/  LEA.HI R4, R0.reuse, R5.reuse, RZ, 0x3 ;  /* 0x0000000500047211 */ /* 0x0c0fe200078f18ff */
[----:B------:R2:W-:Y:S01]  /*17a0*/  @P3 LDGSTS.E.BYPASS.LTC128B.128 [R110+0xb080], [R12.64], !P0 ;  /* 0x0b0800000c6e3fae */ /* 0x0005e2000c101d5a */
[----:B------:R-:W-:Y:S01]  /*17b0*/  LEA.HI R0, R0, R5, RZ, 0x6 ;  /* 0x0000000500007211 */ /* 0x000fe200078f30ff */
[----:B------:R-:W-:Y:S01]  /*17c0*/  ULDC.64 UR8, c[0x0][0x2b0] ;  /* 0x0000ac0000087ab9 */ /* 0x000fe20000000a00 */
[----:B------:R-:W-:Y:S01]  /*17d0*/  SHF.R.S32.HI R5, RZ, 0x1f, R10 ;  /* 0x0000001fff057819 */ /* 0x000fe2000001140a */
[----:B------:R2:W-:Y:S01]  /*17e0*/  @P3 LDGSTS.E.BYPASS.LTC128B.128 [R110+0xc880], [R12.64+0x80], !P6 ;  /* 0x0c8800800c6e3fae */ /* 0x0005e2000f101d5a */
[----:B------:R-:W-:Y:S01]  /*17f0*/  SHF.R.S32.HI R0, RZ, 0x6, R0 ;  /* 0x00000006ff007819 */ /* 0x000fe20000011400 */
[----:B------:R-:W-:Y:S01]  /*1800*/  @!UP1 UMOV UR53, UR31 ;  /* 0x0000001f00359c82 */ /* 0x000fe20008000000 */
[CC--:B------:R-:W-:Y:S01]  /*1810*/  LEA.HI R2, R5.reuse, R10.reuse, RZ, 0x3 ;  /* 0x0000000a05027211 */ /* 0x0c0fe200078f18ff */
[----:B------:R2:W-:Y:S01]  /*1820*/  @P3 LDGSTS.E.BYPASS.LTC128B.128 [R110+0xe080], [R12.64+0x100], !P5 ;  /* 0x0e0801000c6e3fae */ /* 0x0005e2000e901d5a */
[----:B------:R-:W-:Y:S01]  /*1830*/  LEA.HI R5, R5, R10, RZ, 0x6 ;  /* 0x0000000a05057211 */ /* 0x000fe200078f30ff */
[C---:B------:R-:W-:Y:S01]  /*1840*/  IMAD R8, R0.reuse, 0xc00, R6 ;  /* 0x00000c0000087824 */ /* 0x040fe200078e0206 */
[----:B------:R-:W-:Y:S01]  /*1850*/  LOP3.LUT R139, R107, 0x38, R4, 0xf8, !PT ;  /* 0x000000386b8b7812 */ /* 0x000fe200078ef804 */
[----:B------:R2:W-:Y:S01]  /*1860*/  @P3 LDGSTS.E.BYPASS.LTC128B.128 [R110+0xf880], [R12.64+0x180], !P4 ;  /* 0x0f8801800c6e3fae */ /* 0x0005e2000e101d5a */
[----:B------:R-:W-:Y:S01]  /*1870*/  SHF.R.S32.HI R5, RZ, 0x6, R5 ;  /* 0x00000006ff057819 */ /* 0x000fe20000011405 */
[--C-:B------:R-:W-:Y:S01]  /*1880*/  IMAD R0, R0, 0xc00, R11.reuse ;  /* 0x00000c0000007824 */ /* 0x100fe200078e020b */
[--C-:B------:R-:W-:Y:S01]  /*1890*/  LOP3.LUT R140, R113, 0x38, R2.reuse, 0xf8, !PT ;  /* 0x00000038718c7812 */ /* 0x100fe200078ef802 */
[----:B------:R-:W0:Y:S01]  /*18a0*/  LDGDEPBAR ;  /* 0x00000000000079af */ /* 0x000e220000000000 */
[----:B------:R-:W-:Y:S01]  /*18b0*/  LOP3.LUT R9, R107, 0x38, R2, 0xf8, !PT ;  /* 0x000000386b097812 */ /* 0x000fe200078ef802 */
[----:B------:R-:W-:Y:S01]  /*18c0*/  IMAD R7, R5, 0xc00, R6 ;  /* 0x00000c0005077824 */ /* 0x000fe200078e0206 */
[-C--:B------:R-:W-:Y:S01]  /*18d0*/  LOP3.LUT R139, R139, R120.reuse, RZ, 0x3c, !PT ;  /* 0x000000788b8b7212 */ /* 0x080fe200078e3cff */
[----:B------:R-:W-:Y:S01]  /*18e0*/  IMAD R5, R5, 0xc00, R11 ;  /* 0x00000c0005057824 */ /* 0x000fe200078e020b */
[-C--:B------:R-:W-:Y:S01]  /*18f0*/  LOP3.LUT R140, R140, R111.reuse, RZ, 0x3c, !PT ;  /* 0x0000006f8c8c7212 */ /* 0x080fe200078e3cff */
[----:B------:R-:W-:Y:S01]  /*1900*/  UIMAD UR10, UR53, UR8, URZ ;  /* 0x00000008350a72a4 */ /* 0x000fe2000f8e023f */
[----:B------:R-:W-:Y:S01]  /*1910*/  LOP3.LUT R138, R9, R120, RZ, 0x3c, !PT ;  /* 0x00000078098a7212 */ /* 0x000fe200078e3cff */
[----:B------:R-:W-:Y:S01]  /*1920*/  IMAD.IADD R139, R0, 0x1, R139 ;  /* 0x00000001008b7824 */ /* 0x000fe200078e028b */
[----:B------:R-:W-:Y:S01]  /*1930*/  LOP3.LUT R10, R113, 0x38, R4, 0xf8, !PT ;  /* 0x00000038710a7812 */ /* 0x000fe200078ef804 */
[----:B------:R-:W-:Y:S01]  /*1940*/  IMAD.IADD R140, R7, 0x1, R140 ;  /* 0x00000001078c7824 */ /* 0x000fe200078e028c */
[----:B------:R-:W-:Y:S01]  /*1950*/  SHF.R.S32.HI R7, RZ, 0x1f, R114 ;  /* 0x0000001fff077819 */ /* 0x000fe20000011472 */
[----:B------:R-:W-:Y:S01]  /*1960*/  IMAD R0, R3, 0x20, R16 ;  /* 0x0000002003007824 */ /* 0x000fe200078e0210 */
[----:B------:R-:W-:Y:S01]  /*1970*/  SHF.R.S32.HI R3, RZ, 0x1f, R14 ;  /* 0x0000001fff037819 */ /* 0x000fe2000001140e */
[----:B------:R-:W-:Y:S01]  /*1980*/  IMAD.IADD R138, R5, 0x1, R138 ;  /* 0x00000001058a7824 */ /* 0x000fe200078e028a */
[----:B------:R-:W-:Y:S01]  /*1990*/  LOP3.LUT R141, R10, R111, RZ, 0x3c, !PT ;  /* 0x0000006f0a8d7212 */ /* 0x000fe200078e3cff */
[----:B------:R-:W-:Y:S01]  /*19a0*/  IMAD R5, R127, c[0x0][0x280], RZ ;  /* 0x0000a0007f057a24 */ /* 0x000fe200078e02ff */
[----:B------:R-:W-:Y:S01]  /*19b0*/  LEA.HI R124, R7, R114, RZ, 0x3 ;  /* 0x00000072077c7211 */ /* 0x000fe200078f18ff */
[----:B------:R-:W-:Y:S01]  /*19c0*/  IMAD R127, R127, c[0x0][0x290], RZ ;  /* 0x0000a4007f7f7a24 */ /* 0x000fe200078e02ff */
[----:B------:R-:W-:Y:S01]  /*19d0*/  LEA.HI R126, R3, R14, RZ, 0x3 ;  /* 0x0000000e037e7211 */ /* 0x000fe200078f18ff */
[----:B------:R-:W-:Y:S01]  /*19e0*/  IMAD.IADD R141, R8, 0x1, R141 ;  /* 0x00000001088d7824 */ /* 0x000fe200078e028d */
[----:B------:R-:W-:Y:S01]  /*19f0*/  ISETP.GE.AND P0, PT, R134, 0x1, PT ;  /* 0x000000018600780c */ /* 0x000fe20003f06270 */
[C---:B------:R-:W-:Y:S01]  /*1a00*/  IMAD R127, R106.reuse, c[0x0][0x294], R127 ;  /* 0x0000a5006a7f7a24 */ /* 0x040fe200078e027f */
[----:B------:R-:W-:Y:S01]  /*1a10*/  @UP1 UMOV UR52, UR36 ;  /* 0x0000002400341c82 */ /* 0x000fe20008000000 */
[----:B------:R-:W-:Y:S01]  /*1a20*/  IMAD R5, R106, c[0x0][0x284], R5 ;  /* 0x0000a1006a057a24 */ /* 0x000fe200078e0205 */
[----:B------:R-:W-:Y:S01]  /*1a30*/  LOP3.LUT R124, R124, 0xfffffff8, RZ, 0xc0, !PT ;  /* 0xfffffff87c7c7812 */ /* 0x000fe200078ec0ff */
[----:B------:R-:W-:Y:S01]  /*1a40*/  @!UP1 UMOV UR52, UR22 ;  /* 0x0000001600349c82 */ /* 0x000fe20008000000 */
[----:B------:R-:W-:Y:S01]  /*1a50*/  LOP3.LUT R126, R126, 0xfffffff8, RZ, 0xc0, !PT ;  /* 0xfffffff87e7e7812 */ /* 0x000fe200078ec0ff */
[----:B------:R-:W-:Y:S01]  /*1a60*/  UIMAD.WIDE.U32 UR50, UR52, UR8, URZ ;  /* 0x00000008343272a5 */ /* 0x000fe2000f8e003f */
[----:B------:R-:W-:Y:S01]  /*1a70*/  LOP3.LUT R135, R4, 0xfffffff8, RZ, 0xc0, !PT ;  /* 0xfffffff804877812 */ /* 0x000fe200078ec0ff */
[----:B------:R-:W-:Y:S01]  /*1a80*/  UIMAD UR9, UR52, UR9, UR10 ;  /* 0x00000009340972a4 */ /* 0x000fe2000f8e020a */
[----:B------:R-:W-:Y:S01]  /*1a90*/  LOP3.LUT R142, R2, 0xfffffff8, RZ, 0xc0, !PT ;  /* 0xfffffff8028e7812 */ /* 0x000fe200078ec0ff */
[----:B------:R-:W-:Y:S01]  /*1aa0*/  IMAD.IADD R130, R161, 0x1, R127 ;  /* 0x00000001a1827824 */ /* 0x000fe200078e027f */
[----:B------:R-:W-:Y:S01]  /*1ab0*/  ISETP.NE.AND P3, PT, R136, 0x1, PT ;  /* 0x000000018800780c */ /* 0x000fe20003f65270 */
[----:B------:R-:W-:Y:S01]  /*1ac0*/  IMAD.IADD R131, R163, 0x1, R5 ;  /* 0x00000001a3837824 */ /* 0x000fe200078e0205 */
[----:B------:R-:W-:Y:S01]  /*1ad0*/  SHF.R.S32.HI R75, RZ, 0x3, R2 ;  /* 0x00000003ff4b7819 */ /* 0x000fe20000011402 */
[----:B------:R-:W-:Y:S01]  /*1ae0*/  IMAD.IADD R128, R5, 0x1, R159 ;  /* 0x0000000105807824 */ /* 0x000fe200078e029f */
[----:B------:R-:W-:Y:S01]  /*1af0*/  P2R R2, PR, RZ, 0x1 ;  /* 0x00000001ff027803 */ /* 0x000fe20000000000 */
[----:B------:R-:W-:Y:S01]  /*1b00*/  IMAD.IADD R127, R127, 0x1, R157 ;  /* 0x000000017f7f7824 */ /* 0x000fe200078e029d */
[C---:B--2---:R-:W-:Y:S01]  /*1b10*/  IADD3 R13, R20.reuse, 0x20, RZ ;  /* 0x00000020140d7810 */ /* 0x044fe20007ffe0ff */
[----:B------:R-:W-:Y:S01]  /*1b20*/  IMAD.SHL.U32 R141, R141, 0x2, RZ ;  /* 0x000000028d8d7824 */ /* 0x000fe200078e00ff */
[----:B------:R-:W-:Y:S01]  /*1b30*/  IADD3 R12, R20, 0x60, RZ ;  /* 0x00000060140c7810 */ /* 0x000fe20007ffe0ff */
[----:B------:R-:W-:Y:S01]  /*1b40*/  IMAD.SHL.U32 R139, R139, 0x2, RZ ;  /* 0x000000028b8b7824 */ /* 0x000fe200078e00ff */
[----:B------:R-:W-:Y:S01]  /*1b50*/  SHF.R.S32.HI R123, RZ, 0x1f, R124 ;  /* 0x0000001fff7b7819 */ /* 0x000fe2000001147c */
[----:B------:R-:W-:Y:S01]  /*1b60*/  IMAD.SHL.U32 R140, R140, 0x2, RZ ;  /* 0x000000028c8c7824 */ /* 0x000fe200078e00ff */
[----:B------:R-:W-:Y:S01]  /*1b70*/  SHF.R.S32.HI R76, RZ, 0x3, R4 ;  /* 0x00000003ff4c7819 */ /* 0x000fe20000011404 */
[----:B------:R-:W-:Y:S01]  /*1b80*/  IMAD.SHL.U32 R138, R138, 0x2, RZ ;  /* 0x000000028a8a7824 */ /* 0x000fe200078e00ff */
[----:B------:R-:W-:Y:S01]  /*1b90*/  SHF.R.S32.HI R133, RZ, 0x1f, R126 ;  /* 0x0000001fff857819 */ /* 0x000fe2000001147e */
[----:B------:R-:W-:Y:S01]  /*1ba0*/  UIADD3 UR39, UR43, UR39, URZ ;  /* 0x000000272b277290 */ /* 0x000fe2000fffe03f */
[----:B------:R-:W-:Y:S01]  /*1bb0*/  SHF.R.S32.HI R132, RZ, 0x1f, R135 ;  /* 0x0000001fff847819 */ /* 0x000fe20000011487 */
[----:B------:R-:W-:Y:S01]  /*1bc0*/  UIADD3 UR44, UR47, UR44, URZ ;  /* 0x0000002c2f2c7290 */ /* 0x000fe2000fffe03f */
[----:B------:R-:W-:Y:S01]  /*1bd0*/  SHF.R.S32.HI R137, RZ, 0x1f, R142 ;  /* 0x0000001fff897819 */ /* 0x000fe2000001148e */
[----:B------:R-:W-:Y:S01]  /*1be0*/  UIADD3 UR45, UR49, UR45, URZ ;  /* 0x0000002d312d7290 */ /* 0x000fe2000fffe03f */
[----:B------:R-:W-:Y:S01]  /*1bf0*/  P2R R2, PR, RZ, 0x8 ;  /* 0x00000008ff027803 */ /* 0x000fe20000000000 */
[----:B------:R-:W-:-:S02]  /*1c00*/  UIADD3 UR9, UR51, UR9, URZ ;  /* 0x0000000933097290 */ /* 0x000fc4000fffe03f */
[----:B------:R-:W-:Y:S01]  /*1c10*/  ULDC.U8 UR8, c[0x0][0x298] ;  /* 0x0000a60000087ab9 */ /* 0x000fe20000000000 */
[----:B-1----:R-:W-:Y:S06]  /*1c20*/  BAR.SYNC.DEFER_BLOCKING 0x0 ;  /* 0x0000000000007b1d */ /* 0x002fec0000010000 */
.L_x_3515:
[----:B------:R-:W-:Y:S01]  /*1c30*/  ISETP.NE.AND P3, PT, R136, 0x1, PT ;  /* 0x000000018800780c */ /* 0x000fe20003f65270 */
[----:B-1--4-:R-:W-:Y:S01]  /*1c40*/  IMAD.U32 R3, RZ, RZ, UR6 ;  /* 0x00000006ff037e24 */ /* 0x012fe2000f8e00ff */
[----:B------:R-:W-:Y:S01]  /*1c50*/  MOV R146, RZ ;  /* 0x000000ff00927202 */ /* 0x000fe20000000f00 */
[----:B------:R-:W-:Y:S04]  /*1c60*/  DEPBAR.LE SB0, 0x0 ;  /* 0x000080000000791a */ /* 0x000fe80000000000 */
[----:B------:R-:W-:Y:S01]  /*1c70*/  IMAD R2, R3, 0x30, R0 ;  /* 0x0000003003027824 */ /* 0x000fe200078e0200 */
[----:B------:R-:W-:Y:S01]  /*1c80*/  ISETP.GE.AND P4, PT, R134, 0x1, PT ;  /* 0x000000018600780c */ /* 0x000fe20003f86270 */
[----:B------:R-:W-:Y:S02]  /*1c90*/  BSSY B2, `(.L_x_3476) ;  /* 0x000055f000027945 */ /* 0x000fe40003800000 */
[----:B------:R-:W-:Y:S01]  /*1ca0*/  IMAD.IADD R145, R119, 0x1, R2 ;  /* 0x0000000177917824 */ /* 0x000fe200078e0202 */
[----:B------:R-:W-:Y:S03]  /*1cb0*/  ISETP.GE.AND P0, PT, R2, UR4, PT ;  /* 0x0000000402007c0c */ /* 0x000fe6000bf06270 */
[----:B---3--:R-:W-:Y:S01]  /*1cc0*/  @P3 IMAD.HI.U32 R5, R145, c[0x0][0x2bc], RZ ;  /* 0x0000af0091053a27 */ /* 0x008fe200078e00ff */
[----:B------:R-:W-:Y:S03]  /*1cd0*/  ISETP.GT.OR P0, PT, R0, 0x2f, P0 ;  /* 0x0000002f0000780c */ /* 0x000fe60000704670 */
[----:B------:R-:W-:Y:S01]  /*1ce0*/  IMAD.MOV.U32 R4, RZ, RZ, R145 ;  /* 0x000000ffff047224 */ /* 0x000fe200078e0091 */
[----:B------:R-:W-:Y:S09]  /*1cf0*/  @P3 SHF.R.U32.HI R4, RZ, c[0x0][0x2c0], R5 ;  /* 0x0000b000ff043a19 */ /* 0x000ff20000011605 */
[C---:B------:R-:W-:Y:S04]  /*1d00*/  @!P0 IADD3 R8, P3, R4.reuse, UR50, RZ ;  /* 0x0000003204088c10 */ /* 0x040fe8000ff7e0ff */
[----:B------:R-:W-:Y:S01]  /*1d10*/  @!P0 LEA.HI.X.SX32 R5, R4, UR9, 0x1, P3 ;  /* 0x0000000904058c11 */ /* 0x000fe200098f0eff */
[----:B------:R-:W-:Y:S01]  /*1d20*/  IMAD.MOV R4, RZ, RZ, -R4 ;  /* 0x000000ffff047224 */ /* 0x000fe200078e0a04 */
[----:B------:R-:W-:Y:S03]  /*1d30*/  @!P0 LEA R22, P3, R8, c[0x0][0x2a0], 0x2 ;  /* 0x0000a80008168a11 */ /* 0x000fe600078610ff */
[----:B------:R-:W-:Y:S01]  /*1d40*/  IMAD R145, R4, c[0x0][0x2b8], R145 ;  /* 0x0000ae0004917a24 */ /* 0x000fe200078e0291 */
[----:B------:R-:W-:Y:S03]  /*1d50*/  @!P0 LEA.HI.X R23, R8, c[0x0][0x2a4], R5, 0x2, P3 ;  /* 0x0000a90008178a11 */ /* 0x000fe600018f1405 */
[C---:B------:R-:W-:Y:S01]  /*1d60*/  IMAD.WIDE.U32 R8, R145.reuse, c[0x0][0x1e0], RZ ;  /* 0x0000780091087a25 */ /* 0x040fe200078e00ff */
[----:B------:R-:W-:Y:S01]  /*1d70*/  SHF.R.S32.HI R144, RZ, 0x1f, R145 ;  /* 0x0000001fff907819 */ /* 0x000fe20000011491 */
[----:B--2---:R-:W2:Y:S04]  /*1d80*/  @!P0 LDG.E R146, [R22.64] ;  /* 0x0000001a16928981 */ /* 0x004ea8000c1e1900 */
[----:B------:R-:W-:Y:S01]  /*1d90*/  IMAD R4, R144, c[0x0][0x1e0], RZ ;  /* 0x0000780090047a24 */ /* 0x000fe200078e02ff */
[----:B------:R-:W-:Y:S03]  /*1da0*/  BAR.SYNC.DEFER_BLOCKING 0x0 ;  /* 0x0000000000007b1d */ /* 0x000fe60000010000 */
[----:B------:R-:W-:Y:S04]  /*1db0*/  IMAD R4, R145, c[0x0][0x1e4], R4 ;  /* 0x0000790091047a24 */ /* 0x000fe800078e0204 */
[----:B------:R-:W-:Y:S01]  /*1dc0*/  IMAD.IADD R5, R9, 0x1, R4 ;  /* 0x0000000109057824 */ /* 0x000fe200078e0204 */
[----:B------:R-:W-:Y:S02]  /*1dd0*/  MOV R4, R8 ;  /* 0x0000000800047202 */ /* 0x000fe40000000f00 */
        /* <DEDUP_REMOVED lines=8> */
[----:B------:R-:W-:-:S05]  /*1e60*/  @!P4 BRA `(.L_x_3477) ;  /* 0x000050800000c947 */ /* 0x000fca0003800000 */
[----:B------:R-:W-:Y:S01]  /*1e70*/  USHF.R.S32.HI UR31, URZ, 0x1f, UR6 ;  /* 0x0000001f3f1f7899 */ /* 0x000fe20008011406 */
[----:B------:R-:W-:Y:S01]  /*1e80*/  ISETP.NE.AND P0, PT, RZ, UR8, PT ;  /* 0x00000008ff007c0c */ /* 0x000fe2000bf05270 */
[----:B------:R-:W-:Y:S02]  /*1e90*/  UIMAD UR11, UR37, UR6, URZ ;  /* 0x00000006250b72a4 */ /* 0x000fe4000f8e023f */
[----:B------:R-:W-:Y:S02]  /*1ea0*/  UIMAD UR10, UR39, UR6, URZ ;  /* 0x00000006270a72a4 */ /* 0x000fe4000f8e023f */
[----:B------:R-:W-:Y:S02]  /*1eb0*/  UIMAD UR5, UR6, -0x30, UR4 ;  /* 0xffffffd0060578a4 */ /* 0x000fe4000f8e0204 */
[----:B------:R-:W-:Y:S02]  /*1ec0*/  UIMAD.WIDE.U32 UR54, UR40, UR6, URZ ;  /* 0x00000006283672a5 */ /* 0x000fe4000f8e003f */
[----:B------:R-:W-:Y:S02]  /*1ed0*/  UIMAD.WIDE.U32 UR52, UR42, UR6, URZ ;  /* 0x000000062a3472a5 */ /* 0x000fe4000f8e003f */
[----:B------:R-:W-:Y:S02]  /*1ee0*/  UIMAD UR11, UR31, UR40, UR11 ;  /* 0x000000281f0b72a4 */ /* 0x000fe4000f8e020b */
[----:B------:R-:W-:Y:S02]  /*1ef0*/  UIMAD UR10, UR31, UR42, UR10 ;  /* 0x0000002a1f0a72a4 */ /* 0x000fe4000f8e020a */
[----:B------:R-:W-:Y:S02]  /*1f00*/  UISETP.LT.AND UP0, UPT, UR5, 0x30, UPT ;  /* 0x000000300500788c */ /* 0x000fe4000bf01270 */
[----:B------:R-:W-:Y:S02]  /*1f10*/  UIADD3 UR11, UR55, UR11, URZ ;  /* 0x0000000b370b7290 */ /* 0x000fe4000fffe03f */
[----:B------:R-:W-:Y:S02]  /*1f20*/  UIADD3 UR10, UR53, UR10, URZ ;  /* 0x0000000a350a7290 */ /* 0x000fe4000fffe03f */
[----:B------:R-:W-:Y:S01]  /*1f30*/  USEL UR31, UR5, 0x30, UP0 ;  /* 0x00000030051f7887 */ /* 0x000fe20008000000 */
[----:B------:R-:W-:-:S05]  /*1f40*/  @!P0 BRA `(.L_x_3478) ;  /* 0x0000279000008947 */ /* 0x000fca0003800000 */
[----:B------:R-:W-:Y:S01]  /*1f50*/  ISETP.GE.AND P4, PT, R16, UR31, PT ;  /* 0x0000001f10007c0c */ /* 0x000fe2000bf86270 */
        /* <DEDUP_REMOVED lines=11> */
[----:B------:R-:W-:Y:S01]  /*2010*/  IADD3 R3, P0, R162, UR54, RZ ;  /* 0x00000036a2037c10 */ /* 0x000fe2000ff1e0ff */
[----:B------:R-:W-:Y:S01]  /*2020*/  CS2R R48, SRZ ;  /* 0x0000000000307805 */ /* 0x000fe2000001ff00 */
[----:B------:R-:W-:Y:S01]  /*2030*/  CS2R R92, SRZ ;  /* 0x00000000005c7805 */ /* 0x000fe2000001ff00 */
[----:B------:R-:W-:Y:S01]  /*2040*/  CS2R R52, SRZ ;  /* 0x0000000000347805 */ /* 0x000fe2000001ff00 */
[----:B------:R-:W-:Y:S01]  /*2050*/  IADD3.X R2, R131, UR11, RZ, P0, !PT ;  /* 0x0000000b83027c10 */ /* 0x000fe200087fe4ff */
[----:B------:R-:W-:Y:S01]  /*2060*/  CS2R R90, SRZ ;  /* 0x00000000005a7805 */ /* 0x000fe2000001ff00 */
[----:B------:R-:W-:Y:S01]  /*2070*/  IADD3 R5, P0, R160, UR52, RZ ;  /* 0x00000034a0057c10 */ /* 0x000fe2000ff1e0ff */
[----:B------:R-:W-:Y:S01]  /*2080*/  CS2R R50, SRZ ;  /* 0x0000000000327805 */ /* 0x000fe2000001ff00 */
[----:B------:R-:W-:Y:S01]  /*2090*/  CS2R R86, SRZ ;  /* 0x0000000000567805 */ /* 0x000fe2000001ff00 */
[----:B------:R-:W-:Y:S01]  /*20a0*/  CS2R R42, SRZ ;  /* 0x00000000002a7805 */ /* 0x000fe2000001ff00 */
[----:B------:R-:W-:Y:S01]  /*20b0*/  IADD3.X R4, R130, UR10, RZ, P0, !PT ;  /* 0x0000000a82047c10 */ /* 0x000fe200087fe4ff */
        /* <DEDUP_REMOVED lines=21> */
.L_x_3480:
[----:B------:R-:W-:Y:S05]  /*2210*/  BSYNC B0 ;  /* 0x0000000000007941 */ /* 0x000fea0003800000 */
.L_x_3479:
[----:B------:R-:W-:Y:S01]  /*2220*/  ISETP.GE.AND P5, PT, R109, UR31, PT ;  /* 0x0000001f6d007c0c */ /* 0x000fe2000bfa6270 */
[----:B-----5:R-:W-:Y:S01]  /*2230*/  IMAD.MOV.U32 R5, RZ, RZ, R42 ;  /* 0x000000ffff057224 */ /* 0x020fe200078e002a */
[----:B------:R-:W-:Y:S01]  /*2240*/  BSSY B0, `(.L_x_3481) ;  /* 0x000004c000007945 */ /* 0x000fe20003800000 */
[----:B------:R-:W-:Y:S01]  /*2250*/  IMAD.MOV.U32 R4, RZ, RZ, R43 ;  /* 0x000000ffff047224 */ /* 0x000fe200078e002b */
[----:B------:R-:W-:Y:S01]  /*2260*/  CS2R R34, SRZ ;  /* 0x0000000000227805 */ /* 0x000fe2000001ff00 */
        /* <DEDUP_REMOVED lines=37> */
[----:B------:R-:W-:Y:S01]  /*24c0*/  IMAD.U32 R7, RZ, RZ, UR32 ;  /* 0x00000020ff077e24 */ /* 0x000fe2000f8e00ff */
[----:B------:R-:W-:Y:S01]  /*24d0*/  CS2R R40, SRZ ;  /* 0x0000000000287805 */ /* 0x000fe2000001ff00 */
[----:B------:R-:W-:Y:S01]  /*24e0*/  IMAD.U32 R2, RZ, RZ, UR30 ;  /* 0x0000001eff027e24 */ /* 0x000fe2000f8e00ff */
[----:B------:R-:W-:Y:S01]  /*24f0*/  CS2R R78, SRZ ;  /* 0x00000000004e7805 */ /* 0x000fe2000001ff00 */
[----:B------:R-:W-:Y:S01]  /*2500*/  IMAD.U32 R5, RZ, RZ, UR38 ;  /* 0x00000026ff057e24 */ /* 0x000fe2000f8e00ff */
[----:B------:R-:W-:Y:S01]  /*2510*/  IADD3 R7, P3, P0, R162, UR54, R7 ;  /* 0x00000036a2077c10 */ /* 0x000fe2000f87e007 */
[----:B------:R-:W-:Y:S01]  /*2520*/  IMAD.U32 R3, RZ, RZ, UR35 ;  /* 0x00000023ff037e24 */ /* 0x000fe2000f8e00ff */
        /* <DEDUP_REMOVED lines=8> */
[----:B------:R-:W-:Y:S02]  /*25b0*/  IADD3.X R4, R130, UR10, R3, P3, P0 ;  /* 0x0000000a82047c10 */ /* 0x000fe40009fe0403 */
        /* <DEDUP_REMOVED lines=20> */
.L_x_3482:
[----:B------:R-:W-:Y:S05]  /*2700*/  BSYNC B0 ;  /* 0x0000000000007941 */ /* 0x000fea0003800000 */
.L_x_3481:
        /* <DEDUP_REMOVED lines=47> */
[----:B------:R-:W-:Y:S02]  /*2a00*/  @!P0 PRMT R56, R54, 0x5410, R57 ;  /* 0x0000541036388816 */ /* 0x000fe40000000039 */
[----:B------:R-:W-:Y:S02]  /*2a10*/  @!P0 SHF.R.U32.HI R48, RZ, 0x10, R49 ;  /* 0x00000010ff308819 */ /* 0x000fe40000011631 */
        /* <DEDUP_REMOVED lines=45> */
.L_x_3486:
[----:B------:R-:W-:Y:S05]  /*2cf0*/  BSYNC B0 ;  /* 0x0000000000007941 */ /* 0x000fea0003800000 */
.L_x_3485:
        /* <DEDUP_REMOVED lines=32> */
[C---:B------:R-:W-:Y:S01]  /*2f00*/  @!P0 LOP3.LUT R45, R26.reuse, 0xffff0000, RZ, 0xc0, !PT ;  /* 0xffff00001a2d8812 */ /* 0x040fe200078ec0ff */
        /* <DEDUP_REMOVED lines=25> */
.L_x_3488:
[----:B------:R-:W-:Y:S05]  /*30a0*/  BSYNC B0 ;  /* 0x0000000000007941 */ /* 0x000fea0003800000 */
.L_x_3487:
        /* <DEDUP_REMOVED lines=58> */
.L_x_3490:
[----:B------:R-:W-:Y:S05]  /*3450*/  BSYNC B0 ;  /* 0x0000000000007941 */ /* 0x000fea0003800000 */
.L_x_3489:
        /* <DEDUP_REMOVED lines=57> */
.L_x_3484:
[----:B-123--:R-:W-:Y:S05]  /*37f0*/  BSYNC B1 ;  /* 0x0000000000017941 */ /* 0x00efea0003800000 */
.L_x_3483:
[----:B------:R-:W1:Y:S04]  /*3800*/  SHFL.IDX PT, R147, R147, 0x1, 0x181f ;  /* 0x00381f0093937f89 */ /* 0x000e6800000e0000 */
        /* <DEDUP_REMOVED lines=8> */
[----:B-1----:R-:W-:Y:S02]  /*3890*/  LEA.HI.X R49, R18, R147, R19, 0x1, P0 ;  /* 0x0000009312317211 */ /* 0x002fe400000f0c13 */
        /* <DEDUP_REMOVED lines=51> */
.L_x_3493:
[----:B------:R-:W-:Y:S05]  /*3bd0*/  BSYNC B0 ;  /* 0x0000000000007941 */ /* 0x000fea0003800000 */
.L_x_3492:
[----:B------:R-:W-:Y:S01]  /*3be0*/  ISETP.GE.AND P0, PT, R14, c[0x0][0x1d4], PT ;  /* 0x000075000e007a0c */ /* 0x000fe20003f06270 */
[----:B------:R-:W-:Y:S01]  /*3bf0*/  @!UPT UIADD3 URZ, URZ, URZ, URZ ;  /* 0x0000003f3f3ff290 */ /* 0x000fe2000fffe03f */
[----:B------:R-:W-:Y:S11]  /*3c00*/  BSSY B0, `(.L_x_3494) ;  /* 0x0000038000007945 */ /* 0x000ff60003800000 */
[----:B------:R-:W-:-:S05]  /*3c10*/  @P0 BRA `(.L_x_3495) ;  /* 0x0000036000000947 */ /* 0x000fca0003800000 */
[C---:B---3--:R-:W-:Y:S01]  /*3c20*/  LEA R46, P0, R126.reuse, R45, 0x1 ;  /* 0x0000002d7e2e7211 */ /* 0x048fe200078008ff */
        /* <DEDUP_REMOVED lines=53> */
.L_x_3495:
[----:B------:R-:W-:Y:S05]  /*3f80*/  BSYNC B0 ;  /* 0x0000000000007941 */ /* 0x000fea0003800000 */
.L_x_3494:
        /* <DEDUP_REMOVED lines=58> */
.L_x_3497:
[----:B------:R-:W-:Y:S05]  /*4330*/  BSYNC B0 ;  /* 0x0000000000007941 */ /* 0x000fea0003800000 */
.L_x_3496:
[----:B------:R-:W-:Y:S11]  /*4340*/  ISETP.GE.AND P0, PT, R112, c[0x0][0x1d4], PT ;  /* 0x0000750070007a0c */ /* 0x000ff60003f06270 */
[----:B------:R-:W-:Y:S02]  /*4350*/  @!UPT UIADD3 URZ, URZ, URZ, URZ ;  /* 0x0000003f3f3ff290 */ /* 0x000fe4000fffe03f */
        /* <DEDUP_REMOVED lines=56> */
.L_x_3478:
        /* <DEDUP_REMOVED lines=36> */
.L_x_3499:
[----:B------:R-:W-:Y:S05]  /*4920*/  BSYNC B0 ;  /* 0x0000000000007941 */ /* 0x000fea0003800000 */
.L_x_3498:
        /* <DEDUP_REMOVED lines=46> */
[----:B------:R-:W-:Y:S01]  /*4c10*/  CS2R R86, SRZ ;  /* 0x0000000000567805 */ /* 0x000fe2000001ff00 */
[----:B------:R-:W-:Y:S01]  /*4c20*/  IADD3 R5, P3, P0, R158, UR54, R5 ;  /* 0x000000369e057c10 */ /* 0x000fe2000f87e005 */
[----:B------:R-:W-:Y:S01]  /*4c30*/  CS2R R84, SRZ ;  /* 0x0000000000547805 */ /* 0x000fe2000001ff00 */
[----:B------:R-:W-:Y:S01]  /*4c40*/  CS2R R26, SRZ ;  /* 0x00000000001a7805 */ /* 0x000fe2000001ff00 */
[----:B------:R-:W-:Y:S01]  /*4c50*/  CS2R R24, SRZ ;  /* 0x0000000000187805 */ /* 0x000fe2000001ff00 */
[----:B------:R-:W-:Y:S01]  /*4c60*/  IADD3.X R4, R128, UR11, R3, P3, P0 ;  /* 0x0000000b80047c10 */ /* 0x000fe20009fe0403 */
[----:B------:R-:W-:Y:S01]  /*4c70*/  IMAD.U32 R3, RZ, RZ, UR38 ;  /* 0x00000026ff037e24 */ /* 0x000fe2000f8e00ff */
[----:B------:R-:W-:Y:S01]  /*4c80*/  CS2R R82, SRZ ;  /* 0x0000000000527805 */ /* 0x000fe2000001ff00 */
[----:B------:R-:W-:Y:S01]  /*4c90*/  IMAD.U32 R2, RZ, RZ, UR35 ;  /* 0x00000023ff027e24 */ /* 0x000fe2000f8e00ff */
[----:B------:R-:W-:Y:S02]  /*4ca0*/  CS2R R80, SRZ ;  /* 0x0000000000507805 */ /* 0x000fe4000001ff00 */
[----:B------:R-:W-:Y:S04]  /*4cb0*/  IADD3 R3, P3, P0, R156, UR52, R3 ;  /* 0x000000349c037c10 */ /* 0x000fe8000f87e003 */
[----:B------:R-:W-:Y:S02]  /*4cc0*/  IADD3.X R2, R127, UR10, R2, P3, P0 ;  /* 0x0000000a7f027c10 */ /* 0x000fe40009fe0402 */
        /* <DEDUP_REMOVED lines=12> */
.L_x_3501:
[----:B------:R-:W-:Y:S05]  /*4d90*/  BSYNC B0 ;  /* 0x0000000000007941 */ /* 0x000fea0003800000 */
.L_x_3500:
[----:B------:R-:W-:Y:S01]  /*4da0*/  IADD3 R89, -R74, c[0x0][0x1d4], RZ ;  /* 0x000075004a597a10 */ /* 0x000fe20007ffe1ff */
        /* <DEDUP_REMOVED lines=54> */
[----:B------:R-:W-:Y:S01]  /*5110*/  @!P0 PRMT R54, R54, 0x5410, R57 ;  /* 0x0000541036368816 */ /* 0x000fe20000000039 */
[----:B------:R-:W-:Y:S01]  /*5120*/  IMAD R59, R61, 0xc00, R6 ;  /* 0x00000c003d3b7824 */ /* 0x000fe200078e0206 */
[--C-:B------:R-:W-:Y:S02]  /*5130*/  @!P0 SHF.R.U64 R61, R64, 0x10, R65.reuse ;  /* 0x00000010403d8819 */ /* 0x100fe40000001241 */
[----:B------:R-:W-:Y:S01]  /*5140*/  @!P0 SHF.R.U32.HI R65, RZ, 0x10, R65 ;  /* 0x00000010ff418819 */ /* 0x000fe20000011641 */
[----:B------:R-:W-:Y:S01]  /*5150*/  IMAD.IADD R170, R59, 0x1, R170 ;  /* 0x000000013baa7824 */ /* 0x000fe200078e02aa */
[----:B------:R-:W-:Y:S01]  /*5160*/  @!P0 SHF.R.U64 R64, R66, 0x10, R67 ;  /* 0x0000001042408819 */ /* 0x000fe20000001243 */
[----:B------:R-:W-:Y:S01]  /*5170*/  @!P0 IMAD.U32 R49, R54, 0x10000, RZ ;  /* 0x0001000036318824 */ /* 0x000fe200078e00ff */
[----:B------:R-:W-:Y:S01]  /*5180*/  @!P0 PRMT R62, R62, 0x5410, R61 ;  /* 0x000054103e3e8816 */ /* 0x000fe2000000003d */
[----:B------:R-:W-:Y:S01]  /*5190*/  IMAD.SHL.U32 R168, R170, 0x2, RZ ;  /* 0x00000002aaa87824 */ /* 0x000fe200078e00ff */
[----:B------:R-:W-:Y:S01]  /*51a0*/  @!P0 PRMT R66, R60, 0x5410, R65 ;  /* 0x000054103c428816 */ /* 0x000fe20000000041 */
[----:B-1----:R-:W-:Y:S01]  /*51b0*/  @!P0 IMAD.U32 R60, R96, 0x10000, RZ ;  /* 0x00010000603c8824 */ /* 0x002fe200078e00ff */
[--C-:B------:R-:W-:Y:S01]  /*51c0*/  @!P0 SHF.R.U32.HI R58, RZ, 0x10, R51.reuse ;  /* 0x00000010ff3a8819 */ /* 0x100fe20000011633 */
[----:B------:R-:W-:Y:S01]  /*51d0*/  @!P0 IMAD.U32 R61, R62, 0x10000, RZ ;  /* 0x000100003e3d8824 */ /* 0x000fe200078e00ff */
[----:B------:R-:W1:Y:S01]  /*51e0*/  LDS.128 R32, [R168+0xa080] ;  /* 0x00a08000a8207984 */ /* 0x000e620000000c00 */
[----:B------:R-:W-:Y:S01]  /*51f0*/  @!P0 IMAD.U32 R63, R66, 0x10000, RZ ;  /* 0x00010000423f8824 */ /* 0x000fe200078e00ff */
[----:B------:R-:W-:Y:S01]  /*5200*/  @!P0 SHF.R.U64 R51, R50, 0x10, R51 ;  /* 0x0000001032338819 */ /* 0x000fe20000001233 */
[----:B------:R-:W-:Y:S01]  /*5210*/  @!P0 IMAD.U32 R72, R99, 0x10000, RZ ;  /* 0x0001000063488824 */ /* 0x000fe200078e00ff */
[----:B------:R-:W-:Y:S02]  /*5220*/  @!P0 PRMT R53, R53, 0x5410, R48 ;  /* 0x0000541035358816 */ /* 0x000fe40000000030 */
[----:B------:R-:W-:Y:S02]  /*5230*/  @!P0 PRMT R56, R56, 0x5410, R51 ;  /* 0x0000541038388816 */ /* 0x000fe40000000033 */
[----:B------:R-:W-:Y:S01]  /*5240*/  @!P0 SHF.L.U32 R65, R97, 0x10, RZ ;  /* 0x0000001061418819 */ /* 0x000fe200000006ff */
[----:B------:R-:W-:Y:S01]  /*5250*/  @!P0 IMAD.U32 R48, R53, 0x10000, RZ ;  /* 0x0001000035308824 */ /* 0x000fe200078e00ff */
[----:B------:R-:W-:Y:S02]  /*5260*/  @!P0 SHF.R.U32.HI R68, RZ, 0x10, R67 ;  /* 0x00000010ff448819 */ /* 0x000fe40000011643 */
[----:B------:R-:W-:Y:S02]  /*5270*/  @!P0 PRMT R55, R55, 0x5410, R58 ;  /* 0x0000541037378816 */ /* 0x000fe4000000003a */
[----:B------:R-:W-:Y:S02]  /*5280*/  @!P0 PRMT R71, R71, 0x5410, R68 ;  /* 0x0000541047478816 */ /* 0x000fe40000000044 */
[----:B------:R-:W-:Y:S02]  /*5290*/  @!P0 PRMT R67, R17, 0x5432, R64 ;  /* 0x0000543211438816 */ /* 0x000fe40000000040 */
[----:B------:R-:W-:Y:S01]  /*52a0*/  @!P0 LOP3.LUT R64, R97, 0xffff0000, RZ, 0xc0, !PT ;  /* 0xffff000061408812 */ /* 0x000fe200078ec0ff */
[C---:B------:R-:W-:Y:S01]  /*52b0*/  @!P0 IMAD.U32 R70, R71.reuse, 0x10000, RZ ;  /* 0x0001000047468824 */ /* 0x040fe200078e00ff */
[----:B------:R-:W-:Y:S02]  /*52c0*/  @!P0 LOP3.LUT R71, R71, 0xffff0000, RZ, 0xc0, !PT ;  /* 0xffff000047478812 */ /* 0x000fe400078ec0ff */
[----:B------:R-:W-:Y:S02]  /*52d0*/  @!P0 LOP3.LUT R73, R99, 0xffff0000, RZ, 0xc0, !PT ;  /* 0xffff000063498812 */ /* 0x000fe400078ec0ff */
[C---:B------:R-:W-:Y:S02]  /*52e0*/  @!P0 SHF.L.U32 R68, R98.reuse, 0x10, RZ ;  /* 0x0000001062448819 */ /* 0x040fe400000006ff */
[----:B------:R-:W-:Y:S01]  /*52f0*/  @!P0 LOP3.LUT R69, R98, 0xffff0000, RZ, 0xc0, !PT ;  /* 0xffff000062458812 */ /* 0x000fe200078ec0ff */
[----:B-1----:R-:W-:Y:S01]  /*5300*/  @!P0 IMAD.U32 R51, R33, 0x10000, RZ ;  /* 0x0001000021338824 */ /* 0x002fe200078e00ff */
[----:B------:R-:W-:Y:S03]  /*5310*/  @!P0 SHF.L.U32 R50, R32, 0x10, RZ ;  /* 0x0000001020328819 */ /* 0x000fe600000006ff */
[----:B------:R-:W-:Y:S02]  /*5320*/  @!P0 FMUL.FTZ R169, R51, R63 ;  /* 0x0000003f33a98220 */ /* 0x000fe40000410000 */
[C---:B------:R-:W-:Y:S02]  /*5330*/  @!P0 FMUL.FTZ R168, R50.reuse, R61 ;  /* 0x0000003d32a88220 */ /* 0x040fe40000410000 */
[-C--:B------:R-:W-:Y:S01]  /*5340*/  @!P0 FMUL.FTZ R2, R50, R49.reuse ;  /* 0x0000003132028220 */ /* 0x080fe20000410000 */
[----:B------:R-:W-:Y:S01]  /*5350*/  @!P0 LOP3.LUT R50, R33, 0xffff0000, RZ, 0xc0, !PT ;  /* 0xffff000021328812 */ /* 0x000fe200078ec0ff */
        /* <DEDUP_REMOVED lines=8> */
[----:B------:R-:W-:Y:S01]  /*53e0*/  @!P0 FMUL.FTZ R5, R50, R49 ;  /* 0x0000003132058220 */ /* 0x000fe20000410000 */
[----:B------:R-:W-:Y:S01]  /*53f0*/  @!P0 LOP3.LUT R51, R54, 0xffff0000, RZ, 0xc0, !PT ;  /* 0xffff000036338812 */ /* 0x000fe200078ec0ff */
[----:B------:R-:W-:Y:S01]  /*5400*/  @!P0 FMUL.FTZ R170, R50, R61 ;  /* 0x0000003d32aa8220 */ /* 0x000fe20000410000 */
[----:B------:R-:W-:Y:S01]  /*5410*/  @!P0 LOP3.LUT R62, R96, 0xffff0000, RZ, 0xc0, !PT ;  /* 0xffff0000603e8812 */ /* 0x000fe200078ec0ff */
[C---:B------:R-:W-:Y:S02]  /*5420*/  @!P0 FMUL.FTZ R171, R48.reuse, R60 ;  /* 0x0000003c30ab8220 */ /* 0x040fe40000410000 */
        /* <DEDUP_REMOVED lines=10> */
[C---:B------:R-:W-:Y:S02]  /*54d0*/  @!P0 FMUL.FTZ R175, R51.reuse, R71 ;  /* 0x0000004733af8220 */ /* 0x040fe40000410000 */
[----:B------:R-:W-:Y:S01]  /*54e0*/  @!P0 FMUL.FTZ R9, R50, R49 ;  /* 0x0000003132098220 */ /* 0x000fe20000410000 */
[----:B------:R-:W-:Y:S01]  /*54f0*/  @!P0 MOV R97, R169 ;  /* 0x000000a900618202 */ /* 0x000fe20000000f00 */
[----:B------:R-:W-:Y:S02]  /*5500*/  @!P0 FFMA.FTZ R172, R72, R49, -R172 ;  /* 0x0000003148ac8223 */ /* 0x000fe400000108ac */
[----:B------:R-:W-:Y:S02]  /*5510*/  @!P0 IMAD.U32 R50, R34, 0x10000, RZ ;  /* 0x0001000022328824 */ /* 0x000fe400078e00ff */
[----:B------:R-:W-:Y:S02]  /*5520*/  @!P0 IMAD.U32 R49, R56, 0x10000, RZ ;  /* 0x0001000038318824 */ /* 0x000fe400078e00ff */
[-C--:B------:R-:W-:Y:S01]  /*5530*/  @!P0 FMUL.FTZ R10, R51, R48.reuse ;  /* 0x00000030330a8220 */ /* 0x080fe20000410000 */
[----:B------:R-:W-:Y:S01]  /*5540*/  @!P0 LOP3.LUT R51, R34, 0xffff0000, RZ, 0xc0, !PT ;  /* 0xffff000022338812 */ /* 0x000fe200078ec0ff */
[----:B------:R-:W-:Y:S01]  /*5550*/  @!P0 FFMA.FTZ R175, R73, R48, -R175 ;  /* 0x0000003049af8223 */ /* 0x000fe200000108af */
[----:B------:R-:W-:Y:S01]  /*5560*/  @!P0 LOP3.LUT R48, R56, 0xffff0000, RZ, 0xc0, !PT ;  /* 0xffff000038308812 */ /* 0x000fe200078ec0ff */
[----:B------:R-:W-:Y:S02]  /*5570*/  @!P0 FFMA.FTZ R3, R60, R62, R3 ;  /* 0x0000003e3c038223 */ /* 0x000fe40000010003 */
[C---:B------:R-:W-:Y:S01]  /*5580*/  @!P0 IMAD.U32 R66, R67.reuse, 0x10000, RZ ;  /* 0x0001000043428824 */ /* 0x040fe200078e00ff */
[----:B------:R-:W-:Y:S01]  /*5590*/  @!P0 LOP3.LUT R67, R67, 0xffff0000, RZ, 0xc0, !PT ;  /* 0xffff000043438812 */ /* 0x000fe200078ec0ff */
        /* <DEDUP_REMOVED lines=31> */
.L_x_3505:
[----:B------:R-:W-:Y:S05]  /*5790*/  BSYNC B0 ;  /* 0x0000000000007941 */ /* 0x000fea0003800000 */
.L_x_3504:
        /* <DEDUP_REMOVED lines=17> */
[--C-:B------:R-:W-:Y:S01]  /*58b0*/  @!P0 SHF.R.U64 R54, R92, 0x10, R93.reuse ;  /* 0x000000105c368819 */ /* 0x100fe2000000125d */
[----:B------:R-:W-:Y:S01]  /*58c0*/  IMAD R50, R51, 0xc00, R6 ;  /* 0x00000c0033327824 */ /* 0x000fe200078e0206 */
[----:B------:R-:W-:Y:S02]  /*58d0*/  @!P0 SHF.R.U32.HI R93, RZ, 0x10, R93 ;  /* 0x00000010ff5d8819 */ /* 0x000fe4000001165d */
[----:B------:R-:W-:Y:S01]  /*58e0*/  @!P0 PRMT R46, R46, 0x5410, R49 ;  /* 0x000054102e2e8816 */ /* 0x000fe20000000031 */
[----:B------:R-:W-:Y:S01]  /*58f0*/  IMAD.IADD R73, R50, 0x1, R73 ;  /* 0x0000000132497824 */ /* 0x000fe200078e0249 */
[----:B------:R-:W-:Y:S02]  /*5900*/  @!P0 PRMT R104, R104, 0x5410, R93 ;  /* 0x0000541068688816 */ /* 0x000fe4000000005d */
[--C-:B------:R-:W-:Y:S01]  /*5910*/  @!P0 SHF.R.U32.HI R48, RZ, 0x10, R39.reuse ;  /* 0x00000010ff308819 */ /* 0x100fe20000011627 */
[----:B------:R-:W-:Y:S01]  /*5920*/  IMAD.SHL.U32 R67, R73, 0x2, RZ ;  /* 0x0000000249437824 */ /* 0x000fe200078e00ff */
[----:B------:R-:W-:Y:S01]  /*5930*/  @!P0 SHF.R.U64 R39, R38, 0x10, R39 ;  /* 0x0000001026278819 */ /* 0x000fe20000001227 */
[----:B------:R-:W-:Y:S01]  /*5940*/  @!P0 IMAD.U32 R37, R46, 0x10000, RZ ;  /* 0x000100002e258824 */ /* 0x000fe200078e00ff */
[----:B------:R-:W-:Y:S01]  /*5950*/  @!P0 PRMT R105, R105, 0x5410, R54 ;  /* 0x0000541069698816 */ /* 0x000fe20000000036 */
[----:B------:R-:W-:Y:S01]  /*5960*/  @!P0 IMAD.U32 R53, R104, 0x10000, RZ ;  /* 0x0001000068358824 */ /* 0x000fe200078e00ff */
[----:B-1----:R-:W1:Y:S01]  /*5970*/  LDS.128 R32, [R67+0xa080] ;  /* 0x00a0800043207984 */ /* 0x002e620000000c00 */
[----:B--2---:R-:W-:Y:S01]  /*5980*/  @!P0 IMAD.U32 R54, R68, 0x10000, RZ ;  /* 0x0001000044368824 */ /* 0x004fe200078e00ff */
[----:B------:R-:W-:Y:S01]  /*5990*/  @!P0 PRMT R45, R45, 0x5410, R36 ;  /* 0x000054102d2d8816 */ /* 0x000fe20000000024 */
[----:B------:R-:W-:Y:S01]  /*59a0*/  @!P0 IMAD.U32 R51, R105, 0x10000, RZ ;  /* 0x0001000069338824 */ /* 0x000fe200078e00ff */
[----:B------:R-:W-:Y:S01]  /*59b0*/  @!P0 PRMT R52, R52, 0x5410, R39 ;  /* 0x0000541034348816 */ /* 0x000fe20000000027 */
[----:B------:R-:W-:Y:S01]  /*59c0*/  @!P0 IMAD.U32 R64, R71, 0x10000, RZ ;  /* 0x0001000047408824 */ /* 0x000fe200078e00ff */
[----:B------:R-:W-:Y:S01]  /*59d0*/  @!P0 SHF.L.U32 R55, R69, 0x10, RZ ;  /* 0x0000001045378819 */ /* 0x000fe200000006ff */
[----:B------:R-:W-:Y:S01]  /*59e0*/  @!P0 IMAD.U32 R36, R45, 0x10000, RZ ;  /* 0x000100002d248824 */ /* 0x000fe200078e00ff */
[--C-:B------:R-:W-:Y:S02]  /*59f0*/  @!P0 SHF.R.U32.HI R56, RZ, 0x10, R95.reuse ;  /* 0x00000010ff388819 */ /* 0x100fe4000001165f */
[----:B------:R-:W-:Y:S02]  /*5a00*/  @!P0 PRMT R47, R47, 0x5410, R48 ;  /* 0x000054102f2f8816 */ /* 0x000fe40000000030 */
[----:B------:R-:W-:Y:S02]  /*5a10*/  @!P0 PRMT R103, R103, 0x5410, R56 ;  /* 0x0000541067678816 */ /* 0x000fe40000000038 */
[----:B------:R-:W-:Y:S02]  /*5a20*/  @!P0 LOP3.LUT R56, R104, 0xffff0000, RZ, 0xc0, !PT ;  /* 0xffff000068388812 */ /* 0x000fe400078ec0ff */
[----:B------:R-:W-:Y:S01]  /*5a30*/  @!P0 LOP3.LUT R58, R69, 0xffff0000, RZ, 0xc0, !PT ;  /* 0xffff0000453a8812 */ /* 0x000fe200078ec0ff */
[C---:B------:R-:W-:Y:S01]  /*5a40*/  @!P0 IMAD.U32 R62, R103.reuse, 0x10000, RZ ;  /* 0x00010000673e8824 */ /* 0x040fe200078e00ff */
        /* <DEDUP_REMOVED lines=8> */
[----:B-1----:R-:W-:Y:S01]  /*5ad0*/  @!P0 IMAD.U32 R39, R33, 0x10000, RZ ;  /* 0x0001000021278824 */ /* 0x002fe200078e00ff */
[----:B------:R-:W-:Y:S03]  /*5ae0*/  @!P0 SHF.L.U32 R38, R32, 0x10, RZ ;  /* 0x0000001020268819 */ /* 0x000fe600000006ff */
[----:B------:R-:W-:Y:S02]  /*5af0*/  @!P0 FMUL.FTZ R72, R39, R53 ;  /* 0x0000003527488220 */ /* 0x000fe40000410000 */
[C---:B------:R-:W-:Y:S02]  /*5b00*/  @!P0 FMUL.FTZ R2, R38.reuse, R37 ;  /* 0x0000002526028220 */ /* 0x040fe40000410000 */
[----:B------:R-:W-:Y:S01]  /*5b10*/  @!P0 FMUL.FTZ R67, R38, R51 ;  /* 0x0000003326438220 */ /* 0x000fe20000410000 */
[----:B------:R-:W-:Y:S01]  /*5b20*/  @!P0 LOP3.LUT R38, R33, 0xffff0000, RZ, 0xc0, !PT ;  /* 0xffff000021268812 */ /* 0x000fe200078ec0ff */
[----:B------:R-:W-:Y:S01]  /*5b30*/  @!P0 FFMA.FTZ R2, R51, R54, R2 ;  /* 0x0000003633028223 */ /* 0x000fe20000010002 */
[----:B------:R-:W-:Y:S01]  /*5b40*/  @!P0 LOP3.LUT R51, R105, 0xffff0000, RZ, 0xc0, !PT ;  /* 0xffff000069338812 */ /* 0x000fe200078ec0ff */
[-C--:B------:R-:W-:Y:S01]  /*5b50*/  @!P0 FMUL.FTZ R4, R39, R36.reuse ;  /* 0x0000002427048220 */ /* 0x080fe20000410000 */
[----:B------:R-:W-:Y:S01]  /*5b60*/  @!P0 LOP3.LUT R39, R46, 0xffff0000, RZ, 0xc0, !PT ;  /* 0xffff00002e278812 */ /* 0x000fe200078ec0ff */
[----:B------:R-:W-:Y:S01]  /*5b70*/  @!P0 FFMA.FTZ R72, R55, R36, -R72 ;  /* 0x0000002437488223 */ /* 0x000fe20000010848 */
[----:B------:R-:W-:Y:S01]  /*5b80*/  @!P0 LOP3.LUT R36, R32, 0xffff0000, RZ, 0xc0, !PT ;  /* 0xffff000020248812 */ /* 0x000fe200078ec0ff */
[----:B------:R-:W-:Y:S01]  /*5b90*/  @!P0 FFMA.FTZ R67, R54, R37, -R67 ;  /* 0x0000002536438223 */ /* 0x000fe20000010843 */
[----:B------:R-:W-:Y:S01]  /*5ba0*/  @!P0 LOP3.LUT R37, R45, 0xffff0000, RZ, 0xc0, !PT ;  /* 0xffff00002d258812 */ /* 0x000fe200078ec0ff */
[----:B------:R-:W-:Y:S01]  /*5bb0*/  @!P0 FMUL.FTZ R73, R38, R56 ;  /* 0x0000003826498220 */ /* 0x000fe20000410000 */
[----:B------:R-:W-:Y:S01]  /*5bc0*/  @!P0 LOP3.LUT R54, R68, 0xffff0000, RZ, 0xc0, !PT ;  /* 0xffff000044368812 */ /* 0x000fe200078ec0ff */
[----:B------:R-:W-:Y:S02]  /*5bd0*/  @!P0 FMUL.FTZ R96, R36, R51 ;  /* 0x0000003324608220 */ /* 0x000fe40000410000 */
        /* <DEDUP_REMOVED lines=11> */
[C---:B------:R-:W-:Y:S02]  /*5c90*/  @!P0 FMUL.FTZ R168, R39.reuse, R63 ;  /* 0x0000003f27a88220 */ /* 0x040fe40000410000 */
[-C--:B------:R-:W-:Y:S01]  /*5ca0*/  @!P0 FMUL.FTZ R9, R38, R37.reuse ;  /* 0x0000002526098220 */ /* 0x080fe20000410000 */
        /* <DEDUP_REMOVED lines=40> */
.L_x_3503:
[----:B-123--:R-:W-:Y:S05]  /*5f30*/  BSYNC B1 ;  /* 0x0000000000017941 */ /* 0x00efea0003800000 */
.L_x_3502:
        /* <DEDUP_REMOVED lines=26> */
[----:B------:R-:W-:Y:S01]  /*60e0*/  @!P0 SHF.R.U32.HI R36, RZ, 0x10, R31 ;  /* 0x00000010ff248819 */ /* 0x000fe2000001161f */
[----:B------:R-:W-:Y:S01]  /*60f0*/  @!P0 IMAD.U32 R29, R42, 0x10000, RZ ;  /* 0x000100002a1d8824 */ /* 0x000fe200078e00ff */
[----:B------:R-:W-:Y:S01]  /*6100*/  @!P0 PRMT R100, R100, 0x5410, R85 ;  /* 0x0000541064648816 */ /* 0x000fe20000000055 */
[----:B------:R-:W-:Y:S01]  /*6110*/  IMAD.SHL.U32 R65, R67, 0x2, RZ ;  /* 0x0000000243417824 */ /* 0x000fe200078e00ff */
[----:B------:R-:W-:Y:S01]  /*6120*/  @!P0 SHF.R.U64 R31, R30, 0x10, R31 ;  /* 0x000000101e1f8819 */ /* 0x000fe2000000121f */
[----:B----4-:R-:W-:Y:S01]  /*6130*/  @!P0 IMAD.U32 R56, R63, 0x10000, RZ ;  /* 0x000100003f388824 */ /* 0x010fe200078e00ff */
[----:B------:R-:W-:Y:S01]  /*6140*/  @!P0 PRMT R101, R101, 0x5410, R46 ;  /* 0x0000541065658816 */ /* 0x000fe2000000002e */
[----:B------:R-:W-:Y:S01]  /*6150*/  @!P0 IMAD.U32 R45, R100, 0x10000, RZ ;  /* 0x00010000642d8824 */ /* 0x000fe200078e00ff */
[----:B------:R-:W4:Y:S01]  /*6160*/  LDS.128 R32, [R65+0xa080] ;  /* 0x00a0800041207984 */ /* 0x000f220000000c00 */
[----:B------:R-:W-:Y:S01]  /*6170*/  @!P0 IMAD.U32 R46, R60, 0x10000, RZ ;  /* 0x000100003c2e8824 */ /* 0x000fe200078e00ff */
[----:B------:R-:W-:Y:S01]  /*6180*/  @!P0 PRMT R41, R41, 0x5410, R28 ;  /* 0x0000541029298816 */ /* 0x000fe2000000001c */
[----:B------:R-:W-:Y:S01]  /*6190*/  @!P0 IMAD.U32 R39, R101, 0x10000, RZ ;  /* 0x0001000065278824 */ /* 0x000fe200078e00ff */
[----:B------:R-:W-:Y:S02]  /*61a0*/  @!P0 PRMT R44, R44, 0x5410, R31 ;  /* 0x000054102c2c8816 */ /* 0x000fe4000000001f */
        /* <DEDUP_REMOVED lines=86> */
.L_x_3507:
[----:B------:R-:W-:Y:S05]  /*6710*/  BSYNC B0 ;  /* 0x0000000000007941 */ /* 0x000fea0003800000 */
.L_x_3506:
        /* <DEDUP_REMOVED lines=17> */
[----:B------:R-:W-:Y:S01]  /*6830*/  @!P0 SHF.R.U64 R35, R80, 0x10, R81 ;  /* 0x0000001050238819 */ /* 0x000fe20000001251 */
[----:B------:R-:W-:Y:S01]  /*6840*/  IMAD R34, R36, 0xc00, R11 ;  /* 0x00000c0024227824 */ /* 0x000fe200078e020b */
[--C-:B------:R-:W-:Y:S02]  /*6850*/  @!P0 SHF.R.U64 R33, R24, 0x10, R25.reuse ;  /* 0x0000001018218819 */ /* 0x100fe40000001219 */
[----:B------:R-:W-:Y:S01]  /*6860*/  @!P0 SHF.R.U32.HI R24, RZ, 0x10, R25 ;  /* 0x00000010ff188819 */ /* 0x000fe20000011619 */
[----:B------:R-:W-:Y:S01]  /*6870*/  IMAD.IADD R61, R34, 0x1, R61 ;  /* 0x00000001223d7824 */ /* 0x000fe200078e023d */
[----:B------:R-:W-:Y:S02]  /*6880*/  @!P0 PRMT R22, R22, 0x5410, R33 ;  /* 0x0000541016168816 */ /* 0x000fe40000000021 */
[----:B------:R-:W-:Y:S01]  /*6890*/  @!P0 PRMT R88, R88, 0x5410, R35 ;  /* 0x0000541058588816 */ /* 0x000fe20000000023 */
[----:B------:R-:W-:Y:S01]  /*68a0*/  IMAD.SHL.U32 R51, R61, 0x2, RZ ;  /* 0x000000023d337824 */ /* 0x000fe200078e00ff */
[----:B------:R-:W-:Y:S01]  /*68b0*/  @!P0 PRMT R17, R17, 0x5410, R24 ;  /* 0x0000541011118816 */ /* 0x000fe20000000018 */
[----:B------:R-:W-:Y:S01]  /*68c0*/  @!P0 IMAD.U32 R25, R22, 0x10000, RZ ;  /* 0x0001000016198824 */ /* 0x000fe200078e00ff */
[----:B------:R-:W-:Y:S01]  /*68d0*/  @!P0 SHF.R.U32.HI R37, RZ, 0x10, R83 ;  /* 0x00000010ff258819 */ /* 0x000fe20000011653 */
[----:B------:R-:W-:Y:S01]  /*68e0*/  @!P0 IMAD.U32 R35, R88, 0x10000, RZ ;  /* 0x0001000058238824 */ /* 0x000fe200078e00ff */
[----:B------:R-:W2:Y:S01]  /*68f0*/  LDS.128 R28, [R51+0xa080] ;  /* 0x00a08000331c7984 */ /* 0x000ea20000000c00 */
[----:B----4-:R-:W-:Y:S01]  /*6900*/  @!P0 IMAD.U32 R36, R52, 0x10000, RZ ;  /* 0x0001000034248824 */ /* 0x010fe200078e00ff */
[----:B------:R-:W-:Y:S01]  /*6910*/  @!P0 SHF.L.U32 R39, R53, 0x10, RZ ;  /* 0x0000001035278819 */ /* 0x000fe200000006ff */
[----:B------:R-:W-:Y:S01]  /*6920*/  @!P0 IMAD.U32 R24, R17, 0x10000, RZ ;  /* 0x0001000011188824 */ /* 0x000fe200078e00ff */
[----:B------:R-:W-:Y:S01]  /*6930*/  @!P0 LOP3.LUT R42, R53, 0xffff0000, RZ, 0xc0, !PT ;  /* 0xffff0000352a8812 */ /* 0x000fe200078ec0ff */
[C---:B------:R-:W-:Y:S01]  /*6940*/  @!P0 IMAD.U32 R45, R55.reuse, 0x10000, RZ ;  /* 0x00010000372d8824 */ /* 0x040fe200078e00ff */
[----:B------:R-:W-:Y:S02]  /*6950*/  @!P0 LOP3.LUT R50, R55, 0xffff0000, RZ, 0xc0, !PT ;  /* 0xffff000037328812 */ /* 0x000fe400078ec0ff */
[C---:B------:R-:W-:Y:S02]  /*6960*/  @!P0 SHF.L.U32 R41, R54.reuse, 0x10, RZ ;  /* 0x0000001036298819 */ /* 0x040fe400000006ff */
[----:B------:R-:W-:Y:S02]  /*6970*/  @!P0 LOP3.LUT R46, R54, 0xffff0000, RZ, 0xc0, !PT ;  /* 0xffff0000362e8812 */ /* 0x000fe400078ec0ff */
[----:B------:R-:W-:Y:S02]  /*6980*/  @!P0 LOP3.LUT R17, R17, 0xffff0000, RZ, 0xc0, !PT ;  /* 0xffff000011118812 */ /* 0x000fe400078ec0ff */
[--C-:B------:R-:W-:Y:S02]  /*6990*/  @!P0 SHF.R.U32.HI R32, RZ, 0x10, R27.reuse ;  /* 0x00000010ff208819 */ /* 0x100fe4000001161b */
[----:B------:R-:W-:Y:S02]  /*69a0*/  @!P0 SHF.R.U64 R27, R26, 0x10, R27 ;  /* 0x000000101a1b8819 */ /* 0x000fe4000000121b */
[----:B------:R-:W-:Y:S02]  /*69b0*/  @!P0 PRMT R23, R23, 0x5410, R32 ;  /* 0x0000541017178816 */ /* 0x000fe40000000020 */
[----:B------:R-:W-:Y:S02]  /*69c0*/  @!P0 PRMT R40, R40, 0x5410, R27 ;  /* 0x0000541028288816 */ /* 0x000fe4000000001b */
[----:B------:R-:W-:Y:S02]  /*69d0*/  @!P0 PRMT R78, R78, 0x5410, R37 ;  /* 0x000054104e4e8816 */ /* 0x000fe40000000025 */
[----:B------:R-:W-:Y:S02]  /*69e0*/  @!P0 SHF.R.U32.HI R80, RZ, 0x10, R81 ;  /* 0x00000010ff508819 */ /* 0x000fe40000011651 */
        /* <DEDUP_REMOVED lines=8> */
[----:B------:R-:W-:Y:S01]  /*6a70*/  @!P0 IMAD.U32 R44, R77, 0x10000, RZ ;  /* 0x000100004d2c8824 */ /* 0x000fe200078e00ff */
[----:B--2---:R-:W-:Y:S01]  /*6a80*/  @!P0 SHF.L.U32 R26, R28, 0x10, RZ ;  /* 0x000000101c1a8819 */ /* 0x004fe200000006ff */
[----:B------:R-:W-:Y:S04]  /*6a90*/  @!P0 IMAD.U32 R27, R29, 0x10000, RZ ;  /* 0x000100001d1b8824 */ /* 0x000fe800078e00ff */
[C---:B------:R-:W-:Y:S02]  /*6aa0*/  @!P0 FMUL.FTZ R2, R26.reuse, R25 ;  /* 0x000000191a028220 */ /* 0x040fe40000410000 */
[----:B------:R-:W-:Y:S02]  /*6ab0*/  @!P0 FMUL.FTZ R60, R27, R37 ;  /* 0x000000251b3c8220 */ /* 0x000fe40000410000 */
[----:B------:R-:W-:Y:S01]  /*6ac0*/  @!P0 FMUL.FTZ R51, R26, R35 ;  /* 0x000000231a338220 */ /* 0x000fe20000410000 */
[----:B------:R-:W-:Y:S01]  /*6ad0*/  @!P0 LOP3.LUT R26, R29, 0xffff0000, RZ, 0xc0, !PT ;  /* 0xffff00001d1a8812 */ /* 0x000fe200078ec0ff */
[----:B------:R-:W-:Y:S01]  /*6ae0*/  @!P0 FFMA.FTZ R2, R35, R36, R2 ;  /* 0x0000002423028223 */ /* 0x000fe20000010002 */
[----:B------:R-:W-:Y:S01]  /*6af0*/  @!P0 LOP3.LUT R35, R88, 0xffff0000, RZ, 0xc0, !PT ;  /* 0xffff000058238812 */ /* 0x000fe200078ec0ff */
[-C--:B------:R-:W-:Y:S02]  /*6b00*/  @!P0 FMUL.FTZ R4, R27, R24.reuse ;  /* 0x000000181b048220 */ /* 0x080fe40000410000 */
[----:B------:R-:W-:Y:S01]  /*6b10*/  @!P0 FFMA.FTZ R60, R39, R24, -R60 ;  /* 0x00000018273c8223 */ /* 0x000fe2000001083c */
[----:B------:R-:W-:Y:S01]  /*6b20*/  @!P0 LOP3.LUT R24, R28, 0xffff0000, RZ, 0xc0, !PT ;  /* 0xffff00001c188812 */ /* 0x000fe200078ec0ff */
[----:B------:R-:W-:Y:S01]  /*6b30*/  @!P0 FFMA.FTZ R51, R36, R25, -R51 ;  /* 0x0000001924338223 */ /* 0x000fe20000010833 */
[----:B------:R-:W-:Y:S01]  /*6b40*/  @!P0 LOP3.LUT R36, R52, 0xffff0000, RZ, 0xc0, !PT ;  /* 0xffff000034248812 */ /* 0x000fe200078ec0ff */
[----:B------:R-:W-:Y:S01]  /*6b50*/  @!P0 FMUL.FTZ R61, R26, R38 ;  /* 0x000000261a3d8220 */ /* 0x000fe20000410000 */
[----:B------:R-:W-:Y:S01]  /*6b60*/  @!P0 LOP3.LUT R25, R22, 0xffff0000, RZ, 0xc0, !PT ;  /* 0xffff000016198812 */ /* 0x000fe200078ec0ff */
[----:B------:R-:W-:Y:S02]  /*6b70*/  @!P0 FMUL.FTZ R62, R24, R35 ;  /* 0x00000023183e8220 */ /* 0x000fe40000410000 */
[-C--:B------:R-:W-:Y:S02]  /*6b80*/  @!P0 FMUL.FTZ R5, R26, R17.reuse ;  /* 0x000000111a058220 */ /* 0x080fe40000410000 */
[----:B------:R-:W-:Y:S01]  /*6b90*/  @!P0 FFMA.FTZ R61, R42, R17, -R61 ;  /* 0x000000112a3d8223 */ /* 0x000fe2000001083d */
[----:B------:R-:W-:Y:S01]  /*6ba0*/  @!P0 LOP3.LUT R17, R23, 0xffff0000, RZ, 0xc0, !PT ;  /* 0xffff000017118812 */ /* 0x000fe200078ec0ff */
[-C--:B------:R-:W-:Y:S01]  /*6bb0*/  @!P0 FMUL.FTZ R3, R24, R25.reuse ;  /* 0x0000001918038220 */ /* 0x080fe20000410000 */
[----:B------:R-:W-:Y:S01]  /*6bc0*/  @!P0 LOP3.LUT R24, R31, 0xffff0000, RZ, 0xc0, !PT ;  /* 0xffff00001f188812 */ /* 0x000fe200078ec0ff */
[----:B------:R-:W-:Y:S01]  /*6bd0*/  @!P0 FFMA.FTZ R62, R36, R25, -R62 ;  /* 0x00000019243e8223 */ /* 0x000fe2000001083e */
[----:B------:R-:W-:Y:S01]  /*6be0*/  @!P0 F2FP.BF16.PACK_AB R60, R61, R60 ;  /* 0x0000003c3d3c823e */ /* 0x000fe200000010ff */
[----:B------:R-:W-:Y:S02]  /*6bf0*/  @!P0 IMAD.U32 R25, R31, 0x10000, RZ ;  /* 0x000100001f198824 */ /* 0x000fe400078e00ff */
[C---:B------:R-:W-:Y:S01]  /*6c00*/  @!P0 FMUL.FTZ R66, R24.reuse, R47 ;  /* 0x0000002f18428220 */ /* 0x040fe20000410000 */
[----:B------:R-:W-:Y:S01]  /*6c10*/  @!P0 MOV R53, R60 ;  /* 0x0000003c00358202 */ /* 0x000fe20000000f00 */
[----:B------:R-:W-:Y:S01]  /*6c20*/  @!P0 FMUL.FTZ R10, R24, R17 ;  /* 0x00000011180a8220 */ /* 0x000fe20000410000 */
[----:B------:R-:W-:Y:S01]  /*6c30*/  @!P0 F2FP.BF16.PACK_AB R51, R62, R51 ;  /* 0x000000333e33823e */ /* 0x000fe200000010ff */
[----:B------:R-:W-:Y:S01]  /*6c40*/  @!P0 IMAD.U32 R22, R23, 0x10000, RZ ;  /* 0x0001000017168824 */ /* 0x000fe200078e00ff */
[C---:B------:R-:W-:Y:S01]  /*6c50*/  @!P0 LOP3.LUT R24, R30.reuse, 0xffff0000, RZ, 0xc0, !PT ;  /* 0xffff00001e188812 */ /* 0x040fe200078ec0ff */
[C---:B------:R-:W-:Y:S02]  /*6c60*/  @!P0 FMUL.FTZ R63, R25.reuse, R48 ;  /* 0x00000030193f8220 */ /* 0x040fe40000410000 */
[----:B------:R-:W-:Y:S02]  /*6c70*/  @!P0 IMAD.U32 R23, R30, 0x10000, RZ ;  /* 0x000100001e178824 */ /* 0x000fe400078e00ff */
[----:B------:R-:W-:Y:S01]  /*6c80*/  @!P0 FFMA.FTZ R66, R50, R17, -R66 ;  /* 0x0000001132428223 */ /* 0x000fe20000010842 */
[C---:B------:R-:W-:Y:S01]  /*6c90*/  @!P0 LOP3.LUT R17, R40.reuse, 0xffff0000, RZ, 0xc0, !PT ;  /* 0xffff000028118812 */ /* 0x040fe200078ec0ff */
[-C--:B------:R-:W-:Y:S02]  /*6ca0*/  @!P0 FMUL.FTZ R9, R25, R22.reuse ;  /* 0x0000001619098220 */ /* 0x080fe40000410000 */
[----:B------:R-:W-:Y:S02]  /*6cb0*/  @!P0 FFMA.FTZ R63, R45, R22, -R63 ;  /* 0x000000162d3f8223 */ /* 0x000fe4000001083f */
[----:B------:R-:W-:Y:S02]  /*6cc0*/  @!P0 IMAD.U32 R22, R40, 0x10000, RZ ;  /* 0x0001000028168824 */ /* 0x000fe400078e00ff */
[----:B------:R-:W-:Y:S01]  /*6cd0*/  @!P0 FMUL.FTZ R64, R23, R44 ;  /* 0x0000002c17408220 */ /* 0x000fe20000410000 */
[----:B------:R-:W-:Y:S01]  /*6ce0*/  @!P0 F2FP.BF16.PACK_AB R63, R66, R63 ;  /* 0x0000003f423f823e */ /* 0x000fe200000010ff */
[----:B------:R-:W-:Y:S02]  /*6cf0*/  @!P0 FMUL.FTZ R65, R24, R43 ;  /* 0x0000002b18418220 */ /* 0x000fe40000410000 */
[----:B------:R-:W-:Y:S02]  /*6d00*/  @!P0 FFMA.FTZ R3, R35, R36, R3 ;  /* 0x0000002423038223 */ /* 0x000fe40000010003 */
[-C--:B------:R-:W-:Y:S02]  /*6d10*/  @!P0 FMUL.FTZ R7, R23, R22.reuse ;  /* 0x0000001617078220 */ /* 0x080fe40000410000 */
[----:B------:R-:W-:Y:S01]  /*6d20*/  @!P0 FFMA.FTZ R64, R41, R22, -R64 ;  /* 0x0000001629408223 */ /* 0x000fe20000010840 */
[----:B------:R-:W-:Y:S01]  /*6d30*/  @!P0 F2FP.BF16.PACK_AB R61, R3, R2 ;  /* 0x00000002033d823e */ /* 0x000fe200000010ff */
[----:B------:R-:W-:Y:S02]  /*6d40*/  @!P0 FFMA.FTZ R65, R46, R17, -R65 ;  /* 0x000000112e418223 */ /* 0x000fe40000010841 */
        /* <DEDUP_REMOVED lines=26> */
.L_x_3477:
[----:B------:R1:W2:Y:S01]  /*6ef0*/  SHFL.IDX PT, R5, R147, RZ, 0x181f ;  /* 0x00181fff93057589 */ /* 0x0002a200000e0000 */
[----:B------:R-:W-:Y:S01]  /*6f00*/  UIMAD UR5, UR6, -0x30, UR4 ;  /* 0xffffffd0060578a4 */ /* 0x000fe2000f8e0204 */
[----:B------:R-:W-:Y:S02]  /*6f10*/  BSSY B0, `(.L_x_3508) ;  /* 0x000001d000007945 */ /* 0x000fe40003800000 */
[----:B------:R1:W3:Y:S01]  /*6f20*/  SHFL.IDX PT, R3, R164, RZ, 0x181f ;  /* 0x00181fffa4037589 */ /* 0x0002e200000e0000 */
[----:B------:R-:W-:Y:S04]  /*6f30*/  UISETP.LT.AND UP0, UPT, UR5, 0x30, UPT ;  /* 0x000000300500788c */ /* 0x000fe8000bf01270 */
[----:B------:R-:W-:Y:S06]  /*6f40*/  USEL UR31, UR5, 0x30, UP0 ;  /* 0x00000030051f7887 */ /* 0x000fec0008000000 */
[----:B------:R-:W-:Y:S04]  /*6f50*/  IADD3 R2, -R16, UR31, RZ ;  /* 0x0000001f10027c10 */ /* 0x000fe8000fffe1ff */
[----:B------:R-:W-:Y:S11]  /*6f60*/  ISETP.GE.AND P0, PT, R2, 0x1, PT ;  /* 0x000000010200780c */ /* 0x000ff60003f06270 */
[----:B------:R-:W-:Y:S02]  /*6f70*/  @!UPT UIADD3 URZ, URZ, URZ, URZ ;  /* 0x0000003f3f3ff290 */ /* 0x000fe4000fffe03f */
[----:B------:R-:W-:-:S05]  /*6f80*/  @!P0 BRA `(.L_x_3509) ;  /* 0x0000015000008947 */ /* 0x000fca0003800000 */
[----:B-123--:R-:W-:Y:S02]  /*6f90*/  ISETP.GE.AND P0, PT, R18, c[0x0][0x1d4], PT ;  /* 0x0000750012007a0c */ /* 0x00efe40003f06270 */
        /* <DEDUP_REMOVED lines=20> */
.L_x_3509:
[----:B-123--:R-:W-:Y:S05]  /*70e0*/  BSYNC B0 ;  /* 0x0000000000007941 */ /* 0x00efea0003800000 */
.L_x_3508:
[----:B------:R-:W1:Y:S01]  /*70f0*/  SHFL.IDX PT, R147, R147, 0x1, 0x181f ;  /* 0x00381f0093937f89 */ /* 0x000e6200000e0000 */
[----:B------:R-:W-:Y:S03]  /*7100*/  ISETP.GE.AND P0, PT, R2, 0x21, PT ;  /* 0x000000210200780c */ /* 0x000fe60003f06270 */
[----:B------:R2:W3:Y:S10]  /*7110*/  SHFL.IDX PT, R3, R164, 0x1, 0x181f ;  /* 0x00381f00a4037f89 */ /* 0x0004f400000e0000 */
[----:B------:R-:W-:-:S05]  /*7120*/  @!P0 BRA `(.L_x_3491) ;  /* 0x0000015000008947 */ /* 0x000fca0003800000 */
[----:B------:R-:W-:Y:S02]  /*7130*/  ISETP.GE.AND P0, PT, R18, c[0x0][0x1d4], PT ;  /* 0x0000750012007a0c */ /* 0x000fe40003f06270 */
[----:B------:R-:W-:Y:S11]  /*7140*/  ISETP.GE.AND P4, PT, R14, c[0x0][0x1d4], PT ;  /* 0x000075000e007a0c */ /* 0x000ff60003f86270 */
[----:B------:R-:W4:Y:S01]  /*7150*/  @!P0 LDS.128 R36, [R110+0xb080] ;  /* 0x00b080006e248984 */ /* 0x000f220000000c00 */
[C---:B---3--:R-:W-:Y:S04]  /*7160*/  @!P0 LEA R22, P3, R18.reuse, R3, 0x1 ;  /* 0x0000000312168211 */ /* 0x048fe800078608ff */
[----:B-1----:R-:W-:Y:S02]  /*7170*/  @!P0 LEA.HI.X R23, R18, R147, R19, 0x1, P3 ;  /* 0x0000009312178211 */ /* 0x002fe400018f0c13 */
[C---:B------:R-:W-:Y:S04]  /*7180*/  @!P4 LEA R8, P3, R126.reuse, R3, 0x1 ;  /* 0x000000037e08c211 */ /* 0x040fe800078608ff */
[----:B------:R-:W-:Y:S02]  /*7190*/  @!P4 LEA.HI.X R9, R126, R147, R133, 0x1, P3 ;  /* 0x000000937e09c211 */ /* 0x000fe400018f0c85 */
[----:B------:R-:W-:Y:S11]  /*71a0*/  ISETP.GE.AND P3, PT, R114, c[0x0][0x1d4], PT ;  /* 0x0000750072007a0c */ /* 0x000ff60003f66270 */
[----:B------:R-:W-:Y:S02]  /*71b0*/  @!UPT UIADD3 URZ, URZ, URZ, URZ ;  /* 0x0000003f3f3ff290 */ /* 0x000fe4000fffe03f */
[C---:B------:R-:W-:Y:S04]  /*71c0*/  @!P3 LEA R4, P5, R124.reuse, R3, 0x1 ;  /* 0x000000037c04b211 */ /* 0x040fe800078a08ff */
[----:B------:R-:W-:Y:S01]  /*71d0*/  @!P3 LEA.HI.X R5, R124, R147, R123, 0x1, P5 ;  /* 0x000000937c05b211 */ /* 0x000fe200028f0c7b */
        /* <DEDUP_REMOVED lines=10> */
.L_x_3491:
[----:B------:R-:W-:Y:S05]  /*7280*/  BSYNC B2 ;  /* 0x0000000000027941 */ /* 0x000fea0003800000 */
.L_x_3476:
[----:B-1-3--:R-:W-:Y:S01]  /*7290*/  IADD3 R2, -R16, UR31, RZ ;  /* 0x0000001f10027c10 */ /* 0x00afe2000fffe1ff */
[----:B------:R-:W-:Y:S01]  /*72a0*/  IMAD.U32 R3, RZ, RZ, UR6 ;  /* 0x00000006ff037e24 */ /* 0x000fe2000f8e00ff */
[----:B------:R-:W-:Y:S01]  /*72b0*/  P2R R4, PR, RZ, 0x2 ;  /* 0x00000002ff047803 */ /* 0x000fe20000000000 */
[----:B------:R-:W-:Y:S01]  /*72c0*/  BSSY B0, `(.L_x_3510) ;  /* 0x000004c000007945 */ /* 0x000fe20003800000 */
[----:B------:R-:W-:Y:S01]  /*72d0*/  ISETP.GE.AND P3, PT, R2, 0x21, PT ;  /* 0x000000210200780c */ /* 0x000fe20003f66270 */
[----:B------:R-:W-:Y:S01]  /*72e0*/  IMAD.WIDE R8, R3, 0x30, R148 ;  /* 0x0000003003087825 */ /* 0x000fe200078e0294 */
[----:B------:R-:W-:Y:S02]  /*72f0*/  ISETP.NE.AND P1, PT, R118, RZ, PT ;  /* 0x000000ff7600720c */ /* 0x000fe40003f25270 */
[----:B------:R-:W-:Y:S02]  /*7300*/  ISETP.NE.AND P6, PT, R116, RZ, PT ;  /* 0x000000ff7400720c */ /* 0x000fe40003fc5270 */
[----:B------:R-:W-:Y:S07]  /*7310*/  ISETP.NE.AND P5, PT, R115, RZ, PT ;  /* 0x000000ff7300720c */ /* 0x000fee0003fa5270 */
[----:B------:R-:W-:Y:S05]  /*7320*/  @P3 IADD3 R5, P0, R8, 0x20, RZ ;  /* 0x0000002008053810 */ /* 0x000fea0007f1e0ff */
[----:B------:R-:W-:Y:S01]  /*7330*/  @P3 IMAD.X R3, RZ, RZ, R9, P0 ;  /* 0x000000ffff033224 */ /* 0x000fe200000e0609 */
[----:B------:R-:W-:Y:S03]  /*7340*/  ISETP.GE.AND P0, PT, R2, 0x1, PT ;  /* 0x000000010200780c */ /* 0x000fe60003f06270 */
[----:B------:R-:W-:Y:S04]  /*7350*/  @P3 IMAD R10, R3, c[0x0][0x258], RZ ;  /* 0x00009600030a3a24 */ /* 0x000fe800078e02ff */
[----:B------:R-:W-:Y:S06]  /*7360*/  @P3 IMAD R10, R5, c[0x0][0x25c], R10 ;  /* 0x00009700050a3a24 */ /* 0x000fec00078e020a */
[----:B------:R-:W-:Y:S01]  /*7370*/  @P0 MOV R23, R129 ;  /* 0x0000008100170202 */ /* 0x000fe20000000f00 */
[----:B------:R-:W-:Y:S02]  /*7380*/  @P0 IMAD R2, R9, c[0x0][0x258], RZ ;  /* 0x0000960009020a24 */ /* 0x000fe400078e02ff */
[----:B------:R-:W-:Y:S02]  /*7390*/  @P0 IMAD.MOV.U32 R22, RZ, RZ, R150 ;  /* 0x000000ffff160224 */ /* 0x000fe400078e0096 */
[C---:B------:R-:W-:Y:S02]  /*73a0*/  @P0 IMAD R2, R8.reuse, c[0x0][0x25c], R2 ;  /* 0x0000970008020a24 */ /* 0x040fe400078e0202 */
[----:B------:R-:W-:Y:S04]  /*73b0*/  @P0 IMAD.WIDE.U32 R22, R8, c[0x0][0x258], R22 ;  /* 0x0000960008160a25 */ /* 0x000fe800078e0016 */
[----:B------:R-:W-:Y:S01]  /*73c0*/  @P0 IMAD.IADD R2, R23, 0x1, R2 ;  /* 0x0000000117020824 */ /* 0x000fe200078e0202 */
[C---:B------:R-:W-:Y:S04]  /*73d0*/  @P0 LEA R8, P4, R22.reuse, c[0x0][0x250], 0x1 ;  /* 0x0000940016080a11 */ /* 0x040fe800078808ff */
[----:B------:R-:W-:Y:S01]  /*73e0*/  @P0 LEA.HI.X R9, R22, c[0x0][0x254], R2, 0x1, P4 ;  /* 0x0000950016090a11 */ /* 0x000fe200020f0c02 */
[----:B------:R-:W-:Y:S02]  /*73f0*/  IMAD R2, R144, c[0x0][0x208], RZ ;  /* 0x0000820090027a24 */ /* 0x000fe400078e02ff */
[C---:B------:R-:W-:Y:S02]  /*7400*/  IMAD.WIDE.U32 R22, R145.reuse, c[0x0][0x208], RZ ;  /* 0x0000820091167a25 */ /* 0x040fe400078e00ff */
[----:B------:R-:W-:Y:S01]  /*7410*/  @!PT LDS RZ, [RZ] ;  /* 0x00000000fffff984 */ /* 0x000fe20000000800 */
[----:B------:R-:W-:Y:S01]  /*7420*/  @!PT LDS RZ, [RZ] ;  /* 0x00000000fffff984 */ /* 0x000fe20000000800 */
[----:B------:R-:W-:Y:S01]  /*7430*/  @!PT LDS RZ, [RZ] ;  /* 0x00000000fffff984 */ /* 0x000fe20000000800 */
[----:B------:R1:W-:Y:S02]  /*7440*/  @P0 LDGSTS.E.BYPASS.LTC128B.128 [R110+0x4080], [R8.64], !P1 ;  /* 0x04080000086e0fae */ /* 0x0003e4000c901d5a */
[----:B------:R-:W-:Y:S04]  /*7450*/  IMAD R2, R145, c[0x0][0x20c], R2 ;  /* 0x0000830091027a24 */ /* 0x000fe800078e0202 */
[----:B------:R-:W-:Y:S02]  /*7460*/  IMAD.IADD R23, R23, 0x1, R2 ;  /* 0x0000000117177824 */ /* 0x000fe400078e0202 */
[----:B------:R-:W-:Y:S02]  /*7470*/  IMAD R2, R143, c[0x0][0x218], RZ ;  /* 0x000086008f027a24 */ /* 0x000fe400078e02ff */
[C---:B------:R-:W-:Y:S04]  /*7480*/  IMAD.WIDE.U32 R22, R146.reuse, c[0x0][0x218], R22 ;  /* 0x0000860092167a25 */ /* 0x040fe800078e0016 */
[----:B------:R-:W-:Y:S01]  /*7490*/  IMAD R2, R146, c[0x0][0x21c], R2 ;  /* 0x0000870092027a24 */ /* 0x000fe200078e0202 */
[----:B------:R-:W-:Y:S02]  /*74a0*/  IADD3 R7, P4, R22, UR48, RZ ;  /* 0x0000003016077c10 */ /* 0x000fe4000ff9e0ff */
[----:B------:R-:W-:Y:S02]  /*74b0*/  @P3 MOV R22, R150 ;  /* 0x0000009600163202 */ /* 0x000fe40000000f00 */
[----:B------:R-:W-:Y:S01]  /*74c0*/  IADD3.X R2, R23, UR45, R2, P4, !PT ;  /* 0x0000002d17027c10 */ /* 0x000fe2000a7fe402 */
[----:B------:R-:W-:Y:S04]  /*74d0*/  @P3 IMAD.MOV.U32 R23, RZ, RZ, R129 ;  /* 0x000000ffff173224 */ /* 0x000fe800078e0081 */
[----:B------:R-:W-:Y:S05]  /*74e0*/  @P3 IMAD.WIDE.U32 R22, R5, c[0x0][0x258], R22 ;  /* 0x0000960005163a25 */ /* 0x000fea00078e0016 */
[C---:B------:R-:W-:Y:S02]  /*74f0*/  @P3 LEA R24, P4, R22.reuse, c[0x0][0x250], 0x1 ;  /* 0x0000940016183a11 */ /* 0x040fe400078808ff */
[----:B------:R-:W-:Y:S04]  /*7500*/  @P3 IADD3 R10, R23, R10, RZ ;  /* 0x0000000a170a3210 */ /* 0x000fe80007ffe0ff */
[----:B------:R-:W-:Y:S02]  /*7510*/  @P3 LEA.HI.X R25, R22, c[0x0][0x254], R10, 0x1, P4 ;  /* 0x0000950016193a11 */ /* 0x000fe400020f0c0a */
[C---:B------:R-:W-:Y:S04]  /*7520*/  LEA R3, P4, R7.reuse, c[0x0][0x1f8], 0x1 ;  /* 0x00007e0007037a11 */ /* 0x040fe800078808ff */
[----:B------:R-:W-:Y:S01]  /*7530*/  LEA.HI.X R2, R7, c[0x0][0x1fc], R2, 0x1, P4 ;  /* 0x00007f0007027a11 */ /* 0x000fe200020f0c02 */
[----:B------:R1:W3:Y:S01]  /*7540*/  SHFL.IDX PT, R5, R3, RZ, 0x181f ;  /* 0x00181fff03057589 */ /* 0x0002e200000e0000 */
[----:B------:R-:W-:Y:S03]  /*7550*/  ISETP.NE.AND P4, PT, R117, RZ, PT ;  /* 0x000000ff7500720c */ /* 0x000fe60003f85270 */
[----:B------:R1:W4:Y:S10]  /*7560*/  SHFL.IDX PT, R7, R2, RZ, 0x181f ;  /* 0x00181fff02077589 */ /* 0x00033400000e0000 */
        /* <DEDUP_REMOVED lines=8> */
[----:B------:R-:W0:Y:S01]  /*75f0*/  LDGDEPBAR ;  /* 0x00000000000079af */ /* 0x000e220000000000 */
[----:B------:R-:W-:Y:S04]  /*7600*/  DEPBAR.LE SB0, 0x0 ;  /* 0x000080000000791a */ /* 0x000fe80000000000 */
[----:B------:R-:W-:Y:S06]  /*7610*/  BAR.SYNC.DEFER_BLOCKING 0x0 ;  /* 0x0000000000007b1d */ /* 0x000fec0000010000 */
[----:B------:R-:W-:-:S05]  /*7620*/  @!P0 BRA `(.L_x_3511) ;  /* 0x0000015000008947 */ /* 0x000fca0003800000 */
[----:B-1-34-:R-:W-:Y:S02]  /*7630*/  ISETP.GE.AND P0, PT, R18, c[0x0][0x1d4], PT ;  /* 0x0000750012007a0c */ /* 0x01afe40003f06270 */
        /* <DEDUP_REMOVED lines=12> */
[----:B--2---:R-:W1:Y:S10]  /*7700*/  @!P5 LDS.128 R32, [R110+0x5880] ;  /* 0x005880006e20d984 */ /* 0x004e740000000c00 */
[C---:B------:R-:W-:Y:S04]  /*7710*/  @!P0 LEA R4, P6, R125.reuse, R5, 0x1 ;  /* 0x000000057d048211 */ /* 0x040fe800078c08ff */
[----:B------:R-:W-:Y:S01]  /*7720*/  @!P0 LEA.HI.X R5, R125, R7, R122, 0x1, P6 ;  /* 0x000000077d058211 */ /* 0x000fe200030f0c7a */
[----:B-1----:R-:W-:Y:S04]  /*7730*/  @!P5 ST.E.128 [R22.64], R32 ;  /* 0x000000201600d985 */ /* 0x002fe8000c101d1a */
[----:B------:R-:W1:Y:S04]  /*7740*/  @!P4 LDS.128 R28, [R110+0x7080] ;  /* 0x007080006e1cc984 */ /* 0x000e680000000c00 */
[----:B-1----:R-:W-:Y:S04]  /*7750*/  @!P4 ST.E.128 [R8.64], R28 ;  /* 0x0000001c0800c985 */ /* 0x002fe8000c101d1a */
[----:B------:R-:W1:Y:S04]  /*7760*/  @!P0 LDS.128 R24, [R110+0x8880] ;  /* 0x008880006e188984 */ /* 0x000e680000000c00 */
[----:B-1----:R1:W-:Y:S02]  /*7770*/  @!P0 ST.E.128 [R4.64], R24 ;  /* 0x0000001804008985 */ /* 0x0023e4000c101d1a */
.L_x_3511:
[----:B-1-34-:R-:W-:Y:S05]  /*7780*/  BSYNC B0 ;  /* 0x0000000000007941 */ /* 0x01afea0003800000 */
.L_x_3510:
[----:B------:R1:W3:Y:S01]  /*7790*/  SHFL.IDX PT, R5, R2, 0x1, 0x181f ;  /* 0x00381f0002057f89 */ /* 0x0002e200000e0000 */
[----:B------:R-:W-:Y:S03]  /*77a0*/  BSSY B0, `(.L_x_3512) ;  /* 0x0000018000007945 */ /* 0x000fe60003800000 */
[----:B------:R-:W4:Y:S01]  /*77b0*/  SHFL.IDX PT, R3, R3, 0x1, 0x181f ;  /* 0x00381f0003037f89 */ /* 0x000f2200000e0000 */
[----:B------:R-:W-:-:S05]  /*77c0*/  @!P3 BRA `(.L_x_3513) ;  /* 0x000001500000b947 */ /* 0x000fca0003800000 */
[----:B------:R-:W-:Y:S02]  /*77d0*/  ISETP.GE.AND P0, PT, R18, c[0x0][0x1d4], PT ;  /* 0x0000750012007a0c */ /* 0x000fe40003f06270 */
[----:B------:R-:W-:Y:S11]  /*77e0*/  ISETP.GE.AND P4, PT, R14, c[0x0][0x1d4], PT ;  /* 0x000075000e007a0c */ /* 0x000ff60003f86270 */
[----:B------:R-:W5:Y:S01]  /*77f0*/  @!P0 LDS.128 R36, [R110+0x5080] ;  /* 0x005080006e248984 */ /* 0x000f620000000c00 */
[C---:B----4-:R-:W-:Y:S04]  /*7800*/  @!P0 LEA R40, P3, R18.reuse, R3, 0x1 ;  /* 0x0000000312288211 */ /* 0x050fe800078608ff */
[----:B---3--:R-:W-:Y:S02]  /*7810*/  @!P0 LEA.HI.X R41, R18, R5, R19, 0x1, P3 ;  /* 0x0000000512298211 */ /* 0x008fe400018f0c13 */
[C---:B------:R-:W-:Y:S04]  /*7820*/  @!P4 LEA R22, P3, R126.reuse, R3, 0x1 ;  /* 0x000000037e16c211 */ /* 0x040fe800078608ff */
[----:B------:R-:W-:Y:S02]  /*7830*/  @!P4 LEA.HI.X R23, R126, R5, R133, 0x1, P3 ;  /* 0x000000057e17c211 */ /* 0x000fe400018f0c85 */
[----:B------:R-:W-:Y:S11]  /*7840*/  ISETP.GE.AND P3, PT, R114, c[0x0][0x1d4], PT ;  /* 0x0000750072007a0c */ /* 0x000ff60003f66270 */
[----:B------:R-:W-:Y:S02]  /*7850*/  @!UPT UIADD3 URZ, URZ, URZ, URZ ;  /* 0x0000003f3f3ff290 */ /* 0x000fe4000fffe03f */
[C---:B------:R-:W-:Y:S04]  /*7860*/  @!P3 LEA R8, P5, R124.reuse, R3, 0x1 ;  /* 0x000000037c08b211 */ /* 0x040fe800078a08ff */
[----:B------:R-:W-:Y:S01]  /*7870*/  @!P3 LEA.HI.X R9, R124, R5, R123, 0x1, P5 ;  /* 0x000000057c09b211 */ /* 0x000fe200028f0c7b */
[----:B-----5:R-:W-:Y:S01]  /*7880*/  @!P0 ST.E.128 [R40.64], R36 ;  /* 0x0000002428008985 */ /* 0x020fe2000c101d1a */
[----:B------:R-:W-:Y:S03]  /*7890*/  ISETP.GE.AND P0, PT, R112, c[0x0][0x1d4], PT ;  /* 0x0000750070007a0c */ /* 0x000fe60003f06270 */
[----:B--2---:R-:W2:Y:S10]  /*78a0*/  @!P4 LDS.128 R32, [R110+0x6880] ;  /* 0x006880006e20c984 */ /* 0x004eb40000000c00 */
[C---:B-1----:R-:W-:Y:S04]  /*78b0*/  @!P0 LEA R2, P5, R125.reuse, R3, 0x1 ;  /* 0x000000037d028211 */ /* 0x042fe800078a08ff */
[----:B------:R-:W-:Y:S01]  /*78c0*/  @!P0 LEA.HI.X R3, R125, R5, R122, 0x1, P5 ;  /* 0x000000057d038211 */ /* 0x000fe200028f0c7a */
[----:B--2---:R-:W-:Y:S04]  /*78d0*/  @!P4 ST.E.128 [R22.64], R32 ;  /* 0x000000201600c985 */ /* 0x004fe8000c101d1a */
[----:B------:R-:W1:Y:S04]  /*78e0*/  @!P3 LDS.128 R28, [R110+0x8080] ;  /* 0x008080006e1cb984 */ /* 0x000e680000000c00 */
[----:B-1----:R-:W-:Y:S04]  /*78f0*/  @!P3 ST.E.128 [R8.64], R28 ;  /* 0x0000001c0800b985 */ /* 0x002fe8000c101d1a */
[----:B------:R-:W1:Y:S04]  /*7900*/  @!P0 LDS.128 R24, [R110+0x9880] ;  /* 0x009880006e188984 */ /* 0x000e680000000c00 */
[----:B-1----:R1:W-:Y:S02]  /*7910*/  @!P0 ST.E.128 [R2.64], R24 ;  /* 0x0000001802008985 */ /* 0x0023e4000c101d1a */
.L_x_3513:
[----:B------:R-:W-:Y:S05]  /*7920*/  BSYNC B0 ;  /* 0x0000000000007941 */ /* 0x000fea0003800000 */
.L_x_3512:
[----:B------:R-:W-:Y:S06]  /*7930*/  UISETP.GT.AND UP0, UPT, UR6, UR7, UPT ;  /* 0x000000070600728c */ /* 0x000fec000bf04270 */
[----:B------:R-:W-:Y:S11]  /*7940*/  PLOP3.LUT P0, PT, PT, PT, UP0, 0x80, 0x0 ;  /* 0x000000000000781c */ /* 0x000ff60003f0f008 */
[----:B------:R-:W-:Y:S02]  /*7950*/  @!UPT UIADD3 URZ, URZ, URZ, URZ ;  /* 0x0000003f3f3ff290 */ /* 0x000fe4000fffe03f */
[----:B------:R-:W-:-:S05]  /*7960*/  @!P0 BRA `(.L_x_3514) ;  /* 0x0000024000008947 */ /* 0x000fca0003800000 */
[----:B------:R-:W-:Y:S01]  /*7970*/  UIADD3 UR11, UR6, -0x1, URZ ;  /* 0xffffffff060b7890 */ /* 0x000fe2000fffe03f */
[----:B------:R-:W-:Y:S01]  /*7980*/  ISETP.GE.AND P3, PT, R121, 0x1, PT ;  /* 0x000000017900780c */ /* 0x000fe20003f66270 */
[----:B------:R-:W-:Y:S01]  /*7990*/  IMAD.MOV.U32 R22, RZ, RZ, R152 ;  /* 0x000000ffff167224 */ /* 0x000fe200078e0098 */
[----:B------:R-:W-:Y:S01]  /*79a0*/  P2R R4, PR, RZ, 0x2 ;  /* 0x00000002ff047803 */ /* 0x000fe20000000000 */
[----:B------:R-:W-:Y:S01]  /*79b0*/  USHF.R.S32.HI UR10, URZ, 0x1f, UR11 ;  /* 0x0000001f3f0a7899 */ /* 0x000fe2000801140b */
[----:B------:R-:W-:Y:S01]  /*79c0*/  IMAD.MOV.U32 R23, RZ, RZ, R155 ;  /* 0x000000ffff177224 */ /* 0x000fe200078e009b */
[----:B------:R-:W-:Y:S01]  /*79d0*/  UIMAD UR5, UR23, UR11, URZ ;  /* 0x0000000b170572a4 */ /* 0x000fe2000f8e023f */
[----:B------:R-:W-:Y:S02]  /*79e0*/  ISETP.NE.AND P1, PT, R118, RZ, PT ;  /* 0x000000ff7600720c */ /* 0x000fe40003f25270 */
[----:B------:R-:W-:Y:S01]  /*79f0*/  IMAD.WIDE.U32 R22, R108, UR11, R22 ;  /* 0x0000000b6c167c25 */ /* 0x000fe2000f8e0016 */
[----:B------:R-:W-:Y:S01]  /*7a00*/  UIMAD UR5, UR10, UR24, UR5 ;  /* 0x000000180a0572a4 */ /* 0x000fe2000f8e0205 */
[----:B------:R-:W-:Y:S02]  /*7a10*/  ISETP.NE.AND P6, PT, R116, RZ, PT ;  /* 0x000000ff7400720c */ /* 0x000fe40003fc5270 */
[----:B------:R-:W-:Y:S02]  /*7a20*/  ISETP.NE.AND P5, PT, R115, RZ, PT ;  /* 0x000000ff7300720c */ /* 0x000fe40003fa5270 */
[C---:B------:R-:W-:Y:S02]  /*7a30*/  @P3 LEA R8, P0, R22.reuse, c[0x0][0x220], 0x1 ;  /* 0x0000880016083a11 */ /* 0x040fe400078008ff */
[----:B-1----:R-:W-:Y:S04]  /*7a40*/  IADD3 R2, R23, UR5, RZ ;  /* 0x0000000517027c10 */ /* 0x002fe8000fffe0ff */
[----:B------:R-:W-:Y:S02]  /*7a50*/  @P3 LEA.HI.X R9, R22, c[0x0][0x224], R2, 0x1, P0 ;  /* 0x0000890016093a11 */ /* 0x000fe400000f0c02 */
[----:B------:R-:W-:Y:S03]  /*7a60*/  ISETP.GE.AND P0, PT, R121, 0x21, PT ;  /* 0x000000217900780c */ /* 0x000fe60003f06270 */
[----:B------:R-:W-:Y:S01]  /*7a70*/  @!PT LDS RZ, [RZ] ;  /* 0x00000000fffff984 */ /* 0x000fe20000000800 */
[----:B------:R-:W-:Y:S01]  /*7a80*/  @!PT LDS RZ, [RZ] ;  /* 0x00000000fffff984 */ /* 0x000fe20000000800 */
[----:B------:R-:W-:Y:S01]  /*7a90*/  @!PT LDS RZ, [RZ] ;  /* 0x00000000fffff984 */ /* 0x000fe20000000800 */
[----:B------:R1:W-:Y:S01]  /*7aa0*/  @P3 LDGSTS.E.BYPASS.LTC128B.128 [R110+0xa080], [R8.64], !P1 ;  /* 0x0a080000086e3fae */ /* 0x0003e2000c901d5a */
[----:B------:R-:W-:Y:S09]  /*7ab0*/  ISETP.NE.AND P1, PT, R4, RZ, PT ;  /* 0x000000ff0400720c */ /* 0x000ff20003f25270 */
[----:B----4-:R-:W-:Y:S04]  /*7ac0*/  @P0 IADD3 R3, P4, R22, UR29, RZ ;  /* 0x0000001d16030c10 */ /* 0x010fe8000ff9e0ff */
[----:B------:R-:W-:Y:S02]  /*7ad0*/  @P0 IADD3.X R2, R2, UR28, RZ, P4, !PT ;  /* 0x0000001c02020c10 */ /* 0x000fe4000a7fe4ff */
[C---:B------:R-:W-:Y:S04]  /*7ae0*/  @P0 LEA R22, P4, R3.reuse, c[0x0][0x220], 0x1 ;  /* 0x0000880003160a11 */ /* 0x040fe800078808ff */
[----:B------:R-:W-:Y:S02]  /*7af0*/  @P0 LEA.HI.X R23, R3, c[0x0][0x224], R2, 0x1, P4 ;  /* 0x0000890003170a11 */ /* 0x000fe400020f0c02 */
[----:B------:R-:W-:Y:S11]  /*7b00*/  ISETP.NE.AND P4, PT, R117, RZ, PT ;  /* 0x000000ff7500720c */ /* 0x000ff60003f85270 */
[----:B------:R-:W-:Y:S02]  /*7b10*/  @!UPT UIADD3 URZ, URZ, URZ, URZ ;  /* 0x0000003f3f3ff290 */ /* 0x000fe4000fffe03f */
[----:B------:R1:W-:Y:S04]  /*7b20*/  @P3 LDGSTS.E.BYPASS.LTC128B.128 [R110+0xb880], [R8.64+0x80], !P4 ;  /* 0x0b880080086e3fae */ /* 0x0003e8000e101d5a */
[----:B------:R1:W-:Y:S04]  /*7b30*/  @P3 LDGSTS.E.BYPASS.LTC128B.128 [R110+0xd080], [R8.64+0x100], !P6 ;  /* 0x0d080100086e3fae */ /* 0x0003e8000f101d5a */
[----:B------:R1:W-:Y:S01]  /*7b40*/  @P3 LDGSTS.E.BYPASS.LTC128B.128 [R110+0xe880], [R8.64+0x180], !P5 ;  /* 0x0e880180086e3fae */ /* 0x0003e2000e901d5a */
[----:B------:R-:W-:Y:S11]  /*7b50*/  ISETP.NE.AND P3, PT, R118, RZ, PT ;  /* 0x000000ff7600720c */ /* 0x000ff60003f65270 */
[----:B------:R-:W-:Y:S02]  /*7b60*/  @!UPT UIADD3 URZ, URZ, URZ, URZ ;  /* 0x0000003f3f3ff290 */ /* 0x000fe4000fffe03f */
[----:B------:R1:W-:Y:S04]  /*7b70*/  @P0 LDGSTS.E.BYPASS.LTC128B.128 [R110+0xb080], [R22.64], !P3 ;  /* 0x0b080000166e0fae */ /* 0x0003e8000d901d5a */
[----:B------:R1:W-:Y:S04]  /*7b80*/  @P0 LDGSTS.E.BYPASS.LTC128B.128 [R110+0xc880], [R22.64+0x80], !P4 ;  /* 0x0c880080166e0fae */ /* 0x0003e8000e101d5a */
[----:B------:R1:W-:Y:S04]  /*7b90*/  @P0 LDGSTS.E.BYPASS.LTC128B.128 [R110+0xe080], [R22.64+0x100], !P6 ;  /* 0x0e080100166e0fae */ /* 0x0003e8000f101d5a */
[----:B------:R1:W-:Y:S02]  /*7ba0*/  @P0 LDGSTS.E.BYPASS.LTC128B.128 [R110+0xf880], [R22.64+0x180], !P5 ;  /* 0x0f880180166e0fae */ /* 0x0003e4000e901d5a */
.L_x_3514:
[----:B------:R-:W0:Y:S01]  /*7bb0*/  LDGDEPBAR ;  /* 0x00000000000079af */ /* 0x000e220000000000 */
[----:B------:R-:W-:Y:S01]  /*7bc0*/  UIADD3 UR6, UR6, -0x1, URZ ;  /* 0xffffffff06067890 */ /* 0x000fe2000fffe03f */
[----:B------:R-:W-:Y:S11]  /*7bd0*/  PLOP3.LUT P0, PT, PT, PT, UP0, 0x80, 0x0 ;  /* 0x000000000000781c */ /* 0x000ff60003f0f008 */
[----:B------:R-:W-:Y:S02]  /*7be0*/  @!UPT UIADD3 URZ, URZ, URZ, URZ ;  /* 0x0000003f3f3ff290 */ /* 0x000fe4000fffe03f */
[----:B------:R-:W-:-:S05]  /*7bf0*/  @P0 BRA `(.L_x_3515) ;  /* 0xffffa03000000947 */ /* 0x000fca000383ffff */
[----:B------:R-:W-:Y:S06]  /*7c00*/  BAR.SYNC.DEFER_BLOCKING 0x0 ;  /* 0x0000000000007b1d */ /* 0x000fec0000010000 */
.L_x_3475:
[----:B-1----:R-:W-:Y:S01]  /*7c10*/  UIADD3 UR6, UR18, 0x7f, URZ ;  /* 0x0000007f12067890 */ /* 0x002fe2000fffe03f */
[----:B------:R-:W-:Y:S01]  /*7c20*/  PLOP3.LUT P2, PT, PT, PT, PT, 0x80, 0x0 ;  /* 0x000000000000781c */ /* 0x000fe20003f4f070 */
[----:B------:R-:W-:Y:S01]  /*7c30*/  ULDC.64 UR4, c[0x0][0x2c8] ;  /* 0x0000b20000047ab9 */ /* 0x000fe20000000a00 */
[----:B------:R-:W-:Y:S01]  /*7c40*/  CS2R R130, SRZ ;  /* 0x0000000000827805 */ /* 0x000fe2000001ff00 */
[----:B------:R-:W-:Y:S01]  /*7c50*/  UIMAD.WIDE.U32 UR8, UR6, UR4, URZ ;  /* 0x00000004060872a5 */ /* 0x000fe2000f8e003f */
[----:B------:R-:W-:Y:S01]  /*7c60*/  CS2R R128, SRZ ;  /* 0x0000000000807805 */ /* 0x000fe2000001ff00 */
[----:B------:R-:W-:Y:S01]  /*7c70*/  CS2R R126, SRZ ;  /* 0x00000000007e7805 */ /* 0x000fe2000001ff00 */
[----:B------:R-:W-:Y:S01]  /*7c80*/  CS2R R124, SRZ ;  /* 0x00000000007c7805 */ /* 0x000fe2000001ff00 */
[----:B------:R-:W-:Y:S01]  /*7c90*/  @UP2 USHF.R.U32.HI UR6, URZ, UR5, UR9 ;  /* 0x000000053f062299 */ /* 0x000fe20008011609 */
[----:B------:R-:W-:Y:S01]  /*7ca0*/  CS2R R122, SRZ ;  /* 0x00000000007a7805 */ /* 0x000fe2000001ff00 */
[----:B------:R-:W-:Y:S01]  /*7cb0*/  CS2R R120, SRZ ;  /* 0x0000000000787805 */ /* 0x000fe2000001ff00 */
[----:B-----5:R-:W-:Y:S01]  /*7cc0*/  CS2R R118, SRZ ;  /* 0x0000000000767805 */ /* 0x020fe2000001ff00 */
[----:B------:R-:W-:Y:S01]  /*7cd0*/  UIADD3 UR6, UR12, UR6, URZ ;  /* 0x000000060c067290 */ /* 0x000fe2000fffe03f */
[----:B------:R-:W-:Y:S01]  /*7ce0*/  CS2R R116, SRZ ;  /* 0x0000000000747805 */ /* 0x000fe2000001ff00 */
[----:B------:R-:W-:Y:S01]  /*7cf0*/  CS2R R114, SRZ ;  /* 0x0000000000727805 */ /* 0x000fe2000001ff00 */
[----:B------:R-:W-:Y:S01]  /*7d00*/  CS2R R112, SRZ ;  /* 0x0000000000707805 */ /* 0x000fe2000001ff00 */
[----:B------:R-:W-:Y:S01]  /*7d10*/  UIMAD.WIDE UR4, UR6, 0x2aaaaaab, URZ ;  /* 0x2aaaaaab060478a5 */ /* 0x000fe2000f8e023f */
[----:B------:R-:W-:Y:S01]  /*7d20*/  CS2R R110, SRZ ;  /* 0x00000000006e7805 */ /* 0x000fe2000001ff00 */
        /* <DEDUP_REMOVED lines=70> */
[----:B---3--:R-:W-:Y:S01]  /*8190*/  IMAD.U32 R5, RZ, RZ, UR5 ;  /* 0x00000005ff057e24 */ /* 0x008fe2000f8e00ff */
        /* <DEDUP_REMOVED lines=23> */
[----:B----4-:R-:W-:Y:S01]  /*8310*/  IADD3 R3, R217, UR18, RZ ;  /* 0x00000012d9037c10 */ /* 0x010fe2000fffe0ff */
        /* <DEDUP_REMOVED lines=9> */
[--C-:B------:R-:W-:Y:S01]  /*83b0*/  IMAD.MOV.U32 R8, RZ, RZ, R3.reuse ;  /* 0x000000ffff087224 */ /* 0x100fe200078e0003 */
        /* <DEDUP_REMOVED lines=15> */
[----:B------:R-:W-:Y:S01]  /*84b0*/  UIMAD UR10, UR21, UR10, URZ ;  /* 0x0000000a150a72a4 */ /* 0x000fe2000f8e023f */
[----:B------:R-:W-:Y:S01]  /*84c0*/  IMAD.U32 R6, RZ, RZ, UR8 ;  /* 0x00000008ff067e24 */ /* 0x000fe2000f8e00ff */
[----:B------:R-:W-:Y:S01]  /*84d0*/  SHF.R.S32.HI R3, RZ, 0x1f, R4 ;  /* 0x0000001fff037819 */ /* 0x000fe20000011404 */
[----:B------:R-:W-:Y:S01]  /*84e0*/  IMAD R5, R8, c[0x0][0x1b4], R5 ;  /* 0x00006d0008057a24 */ /* 0x000fe200078e0205 */
[C---:B------:R-:W-:Y:S01]  /*84f0*/  IADD3 R32, R188.reuse, 0x80, RZ ;  /* 0x00000080bc207810 */ /* 0x040fe20007ffe0ff */
[----:B------:R-:W-:Y:S01]  /*8500*/  IMAD.U32 R7, RZ, RZ, UR5 ;  /* 0x00000005ff077e24 */ /* 0x000fe2000f8e00ff */
[----:B------:R-:W-:Y:S01]  /*8510*/  ISETP.GE.AND P4, PT, R188, c[0x0][0x198], PT ;  /* 0x00006600bc007a0c */ /* 0x000fe20003f86270 */
[----:B------:R-:W-:Y:S01]  /*8520*/  IMAD R3, R3, c[0x0][0x1a8], RZ ;  /* 0x00006a0003037a24 */ /* 0x000fe200078e02ff */
[----:B------:R-:W-:Y:S01]  /*8530*/  SHF.R.U32.HI R145, RZ, 0x3, R147 ;  /* 0x00000003ff917819 */ /* 0x000fe20000011693 */
[----:B------:R-:W-:Y:S01]  /*8540*/  IMAD.WIDE.U32 R8, R8, c[0x0][0x1b0], R6 ;  /* 0x00006c0008087a25 */ /* 0x000fe200078e0006 */
[----:B------:R-:W-:-:S02]  /*8550*/  LOP3.LUT R6, R63, 0xfffffff0, RZ, 0xc0, !PT ;  /* 0xfffffff03f067812 */ /* 0x000fc400078ec0ff */
[----:B------:R-:W-:Y:S01]  /*8560*/  ISETP.GE.AND P3, PT, R221, c[0x0][0x198], PT ;  /* 0x00006600dd007a0c */ /* 0x000fe20003f66270 */
[----:B------:R-:W-:Y:S01]  /*8570*/  IMAD.IADD R9, R9, 0x1, R5 ;  /* 0x0000000109097824 */ /* 0x000fe200078e0205 */
[----:B------:R-:W-:Y:S01]  /*8580*/  ISETP.GE.AND P5, PT, R35, c[0x0][0x198], PT ;  /* 0x0000660023007a0c */ /* 0x000fe20003fa6270 */
[----:B------:R-:W-:Y:S02]  /*8590*/  IMAD.IADD R7, R215, 0x1, -R6 ;  /* 0x00000001d7077824 */ /* 0x000fe400078e0a06 */
[C---:B------:R-:W-:Y:S02]  /*85a0*/  IMAD R3, R4.reuse, c[0x0][0x1ac], R3 ;  /* 0x00006b0004037a24 */ /* 0x040fe400078e0203 */
[----:B------:R-:W-:Y:S01]  /*85b0*/  IMAD.WIDE.U32 R4, R4, c[0x0][0x1a8], R8 ;  /* 0x00006a0004047a25 */ /* 0x000fe200078e0008 */
[----:B------:R-:W-:Y:S02]  /*85c0*/  SHF.R.S32.HI R6, RZ, 0x1f, R7 ;  /* 0x0000001fff067819 */ /* 0x000fe40000011407 */
[----:B------:R-:W-:Y:S01]  /*85d0*/  IADD3 R9, R189, UR18, RZ ;  /* 0x00000012bd097c10 */ /* 0x000fe2000fffe0ff */
[----:B------:R-:W-:Y:S01]  /*85e0*/  IMAD.IADD R3, R5, 0x1, R3 ;  /* 0x0000000105037824 */ /* 0x000fe200078e0203 */
[----:B------:R-:W-:Y:S01]  /*85f0*/  LEA.HI R6, R6, R7, RZ, 0x3 ;  /* 0x0000000706067211 */ /* 0x000fe200078f18ff */
[----:B------:R-:W-:Y:S01]  /*8600*/  IMAD.SHL.U32 R144, R144, 0x8, RZ ;  /* 0x0000000890907824 */ /* 0x000fe200078e00ff */
[----:B------:R-:W-:Y:S01]  /*8610*/  ISETP.GE.AND P6, PT, R9, UR10, PT ;  /* 0x0000000a09007c0c */ /* 0x000fe2000bfc6270 */
[----:B------:R-:W-:Y:S01]  /*8620*/  IMAD.MOV.U32 R5, RZ, RZ, 0x20 ;  /* 0x00000020ff057424 */ /* 0x000fe200078e00ff */
[----:B------:R-:W-:Y:S01]  /*8630*/  LOP3.LUT R62, R6, 0xfffffff8, RZ, 0xc0, !PT ;  /* 0xfffffff8063e7812 */ /* 0x000fe200078ec0ff */
[----:B------:R-:W-:Y:S01]  /*8640*/  IMAD.MOV.U32 R218, RZ, RZ, -0x1 ;  /* 0xffffffffffda7424 */ /* 0x000fe200078e00ff */
[----:B------:R-:W-:-:S02]  /*8650*/  LEA R16, P0, R4, c[0x0][0x160], 0x1 ;  /* 0x0000580004107a11 */ /* 0x000fc400078008ff */
[----:B------:R-:W-:Y:S01]  /*8660*/  LOP3.LUT R144, R144, 0xfffffe00, RZ, 0xc0, !PT ;  /* 0xfffffe0090907812 */ /* 0x000fe200078ec0ff */
[----:B------:R-:W-:Y:S01]  /*8670*/  IMAD.IADD R62, R7, 0x1, -R62 ;  /* 0x00000001073e7824 */ /* 0x000fe200078e0a3e */
[----:B------:R-:W-:Y:S01]  /*8680*/  LEA.HI.X R3, R4, c[0x0][0x164], R3, 0x1, P0 ;  /* 0x0000590004037a11 */ /* 0x000fe200000f0c03 */
[----:B------:R-:W-:Y:S01]  /*8690*/  IMAD.MOV.U32 R7, RZ, RZ, 0x10 ;  /* 0x00000010ff077424 */ /* 0x000fe200078e00ff */
[----:B------:R-:W-:Y:S01]  /*86a0*/  ISETP.GE.AND P0, PT, R32, c[0x0][0x198], PT ;  /* 0x0000660020007a0c */ /* 0x000fe20003f06270 */
[----:B------:R1:W3:Y:S01]  /*86b0*/  SHFL.IDX PT, R14, R16, RZ, 0x181f ;  /* 0x00181fff100e7589 */ /* 0x0002e200000e0000 */
[----:B------:R-:W-:-:S03]  /*86c0*/  P2R R10, PR, RZ, 0x40 ;  /* 0x00000040ff0a7803 */ /* 0x000fc60000000000 */
[----:B------:R1:W4:Y:S01]  /*86d0*/  SHFL.IDX PT, R15, R3, RZ, 0x181f ;  /* 0x00181fff030f7589 */ /* 0x00032200000e0000 */
[----:B--2---:R2:W5:Y:S01]  /*86e0*/  @P2 R2UR UR11, R0 ;  /* 0x00000000000b23c2 */ /* 0x00456200000e0000 */
[----:B------:R-:W-:Y:S01]  /*86f0*/  R2P PR, R62, 0x6 ;  /* 0x000000063e007804 */ /* 0x000fe20000000000 */
[----:B-----5:R-:W-:-:S04]  /*8700*/  @!UP1 UMOV UR11, UR22 ;  /* 0x00000016000b9c82 */ /* 0x020fc80008000000 */
[----:B------:R-:W-:Y:S02]  /*8710*/  SEL R7, R7, 0xfffffff0, !P1 ;  /* 0xfffffff007077807 */ /* 0x000fe40004800000 */
[----:B------:R-:W-:Y:S02]  /*8720*/  SEL R5, R5, 0xffffffe0, !P2 ;  /* 0xffffffe005057807 */ /* 0x000fe40005000000 */
[----:B--2---:R-:W-:-:S04]  /*8730*/  LOP3.LUT R0, R147, 0x38, R188, 0xf8, !PT ;  /* 0x0000003893007812 */ /* 0x004fc800078ef8bc */
[----:B------:R-:W-:-:S05]  /*8740*/  LOP3.LUT R11, R0, R145, RZ, 0x3c, !PT ;  /* 0x00000091000b7212 */ /* 0x000fca00078e3cff */
[----:B------:R-:W-:Y:S01]  /*8750*/  IMAD.IADD R0, R11, 0x1, R144 ;  /* 0x000000010b007824 */ /* 0x000fe200078e0290 */
        /* <DEDUP_REMOVED lines=20> */
.L_x_3518:
[----:B-1-34-:R-:W-:Y:S05]  /*88a0*/  BSYNC B0 ;  /* 0x0000000000007941 */ /* 0x01afea0003800000 */
.L_x_3517:
        /* <DEDUP_REMOVED lines=26> */
.L_x_3520:
[----:B------:R-:W-:Y:S05]  /*8a50*/  BSYNC B0 ;  /* 0x0000000000007941 */ /* 0x000fea0003800000 */
.L_x_3519:
        /* <DEDUP_REMOVED lines=26> */
.L_x_3522:
[----:B------:R-:W-:Y:S05]  /*8c00*/  BSYNC B0 ;  /* 0x0000000000007941 */ /* 0x000fea0003800000 */
.L_x_3521:
[----:B------:R-:W-:Y:S01]  /*8c10*/  IADD3 R4, R9, 0x60, RZ ;  /* 0x0000006009047810 */ /* 0x000fe20007ffe0ff */
[----:B-1-3--:R-:W-:Y:S01]  /*8c20*/  SHFL.IDX PT, R14, R16, 0x3, 0x181f ;  /* 0x00781f00100e7f89 */ /* 0x00afe200000e0000 */
[----:B------:R-:W-:Y:S01]  /*8c30*/  UMOV UR6, 0x30 ;  /* 0x0000003000067882 */ /* 0x000fe20000000000 */
[----:B------:R-:W-:Y:S01]  /*8c40*/  IMAD.MOV.U32 R216, RZ, RZ, c[0x0][0x2b8] ;  /* 0x0000ae00ffd87624 */ /* 0x000fe200078e00ff */
[----:B------:R-:W-:Y:S01]  /*8c50*/  ISETP.GE.AND P2, PT, R4, UR10, PT ;  /* 0x0000000a04007c0c */ /* 0x000fe2000bf46270 */
[----:B------:R-:W1:Y:S01]  /*8c60*/  SHFL.IDX PT, R15, R3, 0x3, 0x181f ;  /* 0x00781f00030f7f89 */ /* 0x000e6200000e0000 */
[----:B------:R-:W-:Y:S01]  /*8c70*/  UIMAD UR6, UR13, UR6, -0x30 ;  /* 0xffffffd00d0674a4 */ /* 0x000fe2000f8e0206 */
        /* <DEDUP_REMOVED lines=10> */
[----:B------:R-:W-:Y:S01]  /*8d20*/  @!P2 SHF.R.S32.HI R17, RZ, 0x1f, R32 ;  /* 0x0000001fff11a819 */ /* 0x000fe20000011420 */
[----:B------:R-:W-:Y:S01]  /*8d30*/  UIMAD UR7, UR11, UR5, UR7 ;  /* 0x000000050b0772a4 */ /* 0x000fe2000f8e0207 */
[----:B----4-:R-:W-:Y:S02]  /*8d40*/  @!P2 LEA.HI R19, R4, R221, RZ, 0x3 ;  /* 0x000000dd0413a211 */ /* 0x010fe400078f18ff */
[----:B------:R-:W-:Y:S01]  /*8d50*/  @!P2 LEA.HI R17, R17, R32, RZ, 0x3 ;  /* 0x000000201111a211 */ /* 0x000fe200078f18ff */
[----:B------:R-:W-:Y:S01]  /*8d60*/  UIADD3 UR7, UR9, UR7, URZ ;  /* 0x0000000709077290 */ /* 0x000fe2000fffe03f */
[----:B------:R-:W-:Y:S01]  /*8d70*/  @!P2 SHF.R.S32.HI R4, RZ, 0x1f, R35 ;  /* 0x0000001fff04a819 */ /* 0x000fe20000011423 */
[----:B------:R-:W-:Y:S01]  /*8d80*/  ULDC.64 UR4, c[0x0][0x1e8] ;  /* 0x00007a0000047ab9 */ /* 0x000fe20000000a00 */
[----:B------:R-:W-:-:S02]  /*8d90*/  @!P2 LOP3.LUT R19, R19, 0xfffffff8, RZ, 0xc0, !PT ;  /* 0xfffffff81313a812 */ /* 0x000fc400078ec0ff */
[----:B------:R-:W-:Y:S01]  /*8da0*/  @!P2 LOP3.LUT R17, R17, 0xfffffff8, RZ, 0xc0, !PT ;  /* 0xfffffff81111a812 */ /* 0x000fe200078ec0ff */
[--C-:B-1----:R-:W-:Y:S01]  /*8db0*/  @!P2 IMAD.WIDE R20, R188, 0x2, R14.reuse ;  /* 0x00000002bc14a825 */ /* 0x102fe200078e020e */
[----:B------:R-:W-:Y:S02]  /*8dc0*/  @!P2 LEA.HI R4, R4, R35, RZ, 0x3 ;  /* 0x000000230404a211 */ /* 0x000fe400078f18ff */
[----:B------:R-:W-:Y:S01]  /*8dd0*/  @P1 LOP3.LUT R33, R33, 0x8, RZ, 0xfc, !PT ;  /* 0x0000000821211812 */ /* 0x000fe200078efcff */
[--C-:B------:R-:W-:Y:S01]  /*8de0*/  @!P2 IMAD.WIDE R18, R19, 0x2, R14.reuse ;  /* 0x000000021312a825 */ /* 0x100fe200078e020e */
[----:B------:R-:W-:Y:S01]  /*8df0*/  @!P2 LOP3.LUT R4, R4, 0xfffffff8, RZ, 0xc0, !PT ;  /* 0xfffffff80404a812 */ /* 0x000fe200078ec0ff */
[----:B------:R-:W-:Y:S01]  /*8e00*/  @!PT LDS RZ, [RZ] ;  /* 0x00000000fffff984 */ /* 0x000fe20000000800 */
[----:B------:R1:W-:Y:S02]  /*8e10*/  @!P2 LDGSTS.E.BYPASS.LTC128B.128 [R11+0x13080], [R20.64], !P4 ;  /* 0x13080000140bafae */ /* 0x0003e4000e101d5a */
[----:B--2---:R-:W-:Y:S02]  /*8e20*/  @!P2 IMAD.WIDE R16, R17, 0x2, R14 ;  /* 0x000000021110a825 */ /* 0x004fe400078e020e */
        /* <DEDUP_REMOVED lines=8> */
[----:B--2---:R-:W-:-:S04]  /*8eb0*/  @!P2 IMAD.WIDE R18, R4, 0x2, R14 ;  /* 0x000000020412a825 */ /* 0x004fc800078e020e */
[C---:B------:R-:W-:Y:S01]  /*8ec0*/  @!P0 IADD3 R15, P1, R3.reuse, UR8, RZ ;  /* 0x00000008030f8c10 */ /* 0x040fe2000ff3e0ff */
[----:B------:R2:W-:Y:S03]  /*8ed0*/  @!P2 LDGSTS.E.BYPASS.LTC128B.128 [R11+0x1f080], [R18.64], !P5 ;  /* 0x1f080000120bafae */ /* 0x0005e6000e901d5a */
[----:B------:R-:W-:Y:S02]  /*8ee0*/  @!P0 LEA.HI.X.SX32 R4, R3, UR7, 0x1, P1 ;  /* 0x0000000703048c11 */ /* 0x000fe400088f0eff */
[C---:B---3--:R-:W-:Y:S01]  /*8ef0*/  @!P0 LEA R16, P1, R15.reuse, c[0x0][0x2a0], 0x2 ;  /* 0x0000a8000f108a11 */ /* 0x048fe200078210ff */
[----:B------:R-:W0:Y:S03]  /*8f00*/  LDGDEPBAR ;  /* 0x00000000000079af */ /* 0x000e260000000000 */
[----:B------:R-:W-:Y:S01]  /*8f10*/  @!P0 LEA.HI.X R17, R15, c[0x0][0x2a4], R4, 0x2, P1 ;  /* 0x0000a9000f118a11 */ /* 0x000fe200008f1404 */
[----:B------:R-:W-:Y:S06]  /*8f20*/  BAR.SYNC.DEFER_BLOCKING 0x0 ;  /* 0x0000000000007b1d */ /* 0x000fec0000010000 */
[----:B------:R-:W3:Y:S01]  /*8f30*/  @!P0 LDG.E R219, [R16.64] ;  /* 0x0000001a10db8981 */ /* 0x000ee2000c1e1900 */
[----:B------:R-:W-:Y:S01]  /*8f40*/  IMAD.MOV R3, RZ, RZ, -R3 ;  /* 0x000000ffff037224 */ /* 0x000fe200078e0a03 */
[----:B------:R-:W-:Y:S01]  /*8f50*/  UIMAD UR11, UR15, UR4, URZ ;  /* 0x000000040f0b72a4 */ /* 0x000fe2000f8e023f */
[----:B------:R-:W-:Y:S01]  /*8f60*/  ISETP.GE.AND P6, PT, R188, c[0x0][0x1d4], PT ;  /* 0x00007500bc007a0c */ /* 0x000fe20003fc6270 */
[----:B------:R-:W-:Y:S01]  /*8f70*/  UIADD3 UR20, UR13, -0x1, URZ ;  /* 0xffffffff0d147890 */ /* 0x000fe2000fffe03f */
[----:B------:R-:W-:Y:S01]  /*8f80*/  IMAD R220, R3, c[0x0][0x2b8], R220 ;  /* 0x0000ae0003dc7a24 */ /* 0x000fe200078e02dc */
[----:B------:R-:W-:Y:S01]  /*8f90*/  UIMAD.WIDE.U32 UR24, UR16, UR4, URZ ;  /* 0x00000004101872a5 */ /* 0x000fe2000f8e003f */
[----:B------:R-:W-:Y:S01]  /*8fa0*/  ISETP.GE.AND P3, PT, R221, c[0x0][0x1d4], PT ;  /* 0x00007500dd007a0c */ /* 0x000fe20003f66270 */
[----:B------:R-:W-:Y:S01]  /*8fb0*/  UIMAD UR11, UR16, UR5, UR11 ;  /* 0x00000005100b72a4 */ /* 0x000fe2000f8e020b */
[----:B------:R-:W-:Y:S01]  /*8fc0*/  IMAD.WIDE.U32 R14, R220, c[0x0][0x1e0], RZ ;  /* 0x00007800dc0e7a25 */ /* 0x000fe200078e00ff */
[----:B------:R-:W-:Y:S01]  /*8fd0*/  SHF.R.S32.HI R61, RZ, 0x1f, R220 ;  /* 0x0000001fff3d7819 */ /* 0x000fe200000114dc */
[----:B------:R-:W-:Y:S01]  /*8fe0*/  UIMAD UR20, UR20, -0x30, UR14 ;  /* 0xffffffd0141478a4 */ /* 0x000fe2000f8e020e */
[----:B------:R-:W-:Y:S01]  /*8ff0*/  ISETP.GE.AND P5, PT, R32, c[0x0][0x1d4], PT ;  /* 0x0000750020007a0c */ /* 0x000fe20003fa6270 */
[----:B------:R-:W-:Y:S01]  /*9000*/  UIADD3 UR11, UR25, UR11, URZ ;  /* 0x0000000b190b7290 */ /* 0x000fe2000fffe03f */
[----:B------:R-:W-:Y:S01]  /*9010*/  ISETP.GE.AND P4, PT, R35, c[0x0][0x1d4], PT ;  /* 0x0000750023007a0c */ /* 0x000fe20003f86270 */
[----:B------:R-:W-:Y:S01]  /*9020*/  IMAD R3, R61, c[0x0][0x1e0], RZ ;  /* 0x000078003d037a24 */ /* 0x000fe200078e02ff */
[----:B------:R-:W-:Y:S01]  /*9030*/  UISETP.LT.AND UP0, UPT, UR20, 0x30, UPT ;  /* 0x000000301400788c */ /* 0x000fe2000bf01270 */
[----:B------:R-:W-:-:S02]  /*9040*/  LOP3.LUT R33, R33, 0xfffffffe, RZ, 0xc0, !PT ;  /* 0xfffffffe21217812 */ /* 0x000fc400078ec0ff */
[----:B------:R-:W-:Y:S01]  /*9050*/  IMAD R3, R220, c[0x0][0x1e4], R3 ;  /* 0x00007900dc037a24 */ /* 0x000fe200078e0203 */
[----:B------:R-:W-:Y:S01]  /*9060*/  USEL UR4, UR20, 0x30, UP0 ;  /* 0x0000003014047887 */ /* 0x000fe20008000000 */
[----:B------:R-:W-:Y:S02]  /*9070*/  @P3 LOP3.LUT R33, R33, 0x1, RZ, 0xfc, !PT ;  /* 0x0000000121213812 */ /* 0x000fe400078efcff */
[----:B------:R-:W-:Y:S01]  /*9080*/  IMAD.IADD R15, R15, 0x1, R3 ;  /* 0x000000010f0f7824 */ /* 0x000fe200078e0203 */
[----:B---3--:R-:W-:-:S03]  /*9090*/  SHF.R.S32.HI R60, RZ, 0x1f, R219 ;  /* 0x0000001fff3c7819 */ /* 0x008fc600000114db */
[----:B------:R-:W-:Y:S01]  /*90a0*/  IMAD.WIDE.U32 R16, R219, c[0x0][0x1f0], R14 ;  /* 0x00007c00db107a25 */ /* 0x000fe200078e000e */
[----:B------:R-:W-:Y:S01]  /*90b0*/  IADD3 R14, -R189, UR4, RZ ;  /* 0x00000004bd0e7c10 */ /* 0x000fe2000fffe1ff */
[----:B------:R-:W-:Y:S02]  /*90c0*/  ULDC.64 UR4, c[0x0][0x210] ;  /* 0x0000840000047ab9 */ /* 0x000fe40000000a00 */
[----:B------:R-:W-:Y:S01]  /*90d0*/  IMAD R4, R60, c[0x0][0x1f0], RZ ;  /* 0x00007c003c047a24 */ /* 0x000fe200078e02ff */
[----:B------:R-:W-:Y:S02]  /*90e0*/  UIMAD UR12, UR15, UR4, URZ ;  /* 0x000000040f0c72a4 */ /* 0x000fe4000f8e023f */
[----:B------:R-:W-:Y:S01]  /*90f0*/  UIMAD.WIDE.U32 UR28, UR16, UR4, URZ ;  /* 0x00000004101c72a5 */ /* 0x000fe2000f8e003f */
[----:B------:R-:W-:Y:S01]  /*9100*/  IMAD R15, R219, c[0x0][0x1f4], R4 ;  /* 0x00007d00db0f7a24 */ /* 0x000fe200078e0204 */
[----:B------:R-:W-:Y:S01]  /*9110*/  IADD3 R4, P0, R16, UR24, RZ ;  /* 0x0000001810047c10 */ /* 0x000fe2000ff1e0ff */
[----:B------:R-:W-:-:S03]  /*9120*/  UIMAD UR12, UR16, UR5, UR12 ;  /* 0x00000005100c72a4 */ /* 0x000fc6000f8e020c */
[----:B------:R-:W-:Y:S01]  /*9130*/  IADD3.X R15, R17, UR11, R15, P0, !PT ;  /* 0x0000000b110f7c10 */ /* 0x000fe200087fe40f */
[----:B------:R-:W-:Y:S01]  /*9140*/  UIADD3 UR12, UR29, UR12, URZ ;  /* 0x0000000c1d0c7290 */ /* 0x000fe2000fffe03f */
[----:B------:R-:W-:-:S04]  /*9150*/  LEA R16, P0, R4, c[0x0][0x1c8], 0x1 ;  /* 0x0000720004107a11 */ /* 0x000fc800078008ff */
[----:B------:R-:W-:Y:S01]  /*9160*/  LEA.HI.X R15, R4, c[0x0][0x1cc], R15, 0x1, P0 ;  /* 0x00007300040f7a11 */ /* 0x000fe200000f0c0f */
[----:B--2---:R-:W-:Y:S01]  /*9170*/  SHFL.IDX PT, R18, R16, RZ, 0x181f ;  /* 0x00181fff10127589 */ /* 0x004fe200000e0000 */
[----:B------:R-:W-:-:S03]  /*9180*/  ISETP.GE.AND P0, PT, R14, 0x1, PT ;  /* 0x000000010e00780c */ /* 0x000fc60003f06270 */
[----:B------:R-:W2:Y:S04]  /*9190*/  SHFL.IDX PT, R19, R15, RZ, 0x181f ;  /* 0x00181fff0f137589 */ /* 0x000ea800000e0000 */
[----:B------:R-:W-:Y:S04]  /*91a0*/  SHFL.IDX PT, R26, R16, 0x1, 0x181f ;  /* 0x00381f00101a7f89 */ /* 0x000fe800000e0000 */
[----:B------:R-:W3:Y:S02]  /*91b0*/  SHFL.IDX PT, R27, R15, 0x1, 0x181f ;  /* 0x00381f000f1b7f89 */ /* 0x000ee400000e0000 */
[----:B------:R-:W-:-:S02]  /*91c0*/  @P0 SHF.R.S32.HI R4, RZ, 0x1f, R221 ;  /* 0x0000001fff040819 */ /* 0x000fc400000114dd */
[----:B------:R-:W-:Y:S02]  /*91d0*/  @P0 SHF.R.S32.HI R3, RZ, 0x1f, R32 ;  /* 0x0000001fff030819 */ /* 0x000fe40000011420 */
[----:B------:R-:W-:Y:S02]  /*91e0*/  @P0 SHF.R.S32.HI R12, RZ, 0x1f, R35 ;  /* 0x0000001fff0c0819 */ /* 0x000fe40000011423 */
[----:B-1----:R-:W-:Y:S02]  /*91f0*/  @P0 LEA.HI R11, R4, R221, RZ, 0x3 ;  /* 0x000000dd040b0211 */ /* 0x002fe400078f18ff */
[----:B------:R-:W-:Y:S02]  /*9200*/  @P0 LEA.HI R4, R3, R32, RZ, 0x3 ;  /* 0x0000002003040211 */ /* 0x000fe400078f18ff */
[----:B------:R-:W-:Y:S01]  /*9210*/  @P0 LEA.HI R3, R12, R35, RZ, 0x3 ;  /* 0x000000230c030211 */ /* 0x000fe200078f18ff */
[----:B------:R-:W-:Y:S01]  /*9220*/  @P0 IMAD.SHL.U32 R12, R0, 0x2, RZ ;  /* 0x00000002000c0824 */ /* 0x000fe200078e00ff */
[----:B------:R-:W-:-:S02]  /*9230*/  @P0 LOP3.LUT R11, R11, 0xfffffff8, RZ, 0xc0, !PT ;  /* 0xfffffff80b0b0812 */ /* 0x000fc400078ec0ff */
[----:B------:R-:W-:Y:S01]  /*9240*/  @P0 LOP3.LUT R4, R4, 0xfffffff8, RZ, 0xc0, !PT ;  /* 0xfffffff804040812 */ /* 0x000fe200078ec0ff */
[----:B--2---:R-:W-:Y:S01]  /*9250*/  @P0 IMAD.WIDE R20, R188, 0x2, R18 ;  /* 0x00000002bc140825 */ /* 0x004fe200078e0212 */
[----:B------:R-:W-:-:S03]  /*9260*/  @P0 LOP3.LUT R3, R3, 0xfffffff8, RZ, 0xc0, !PT ;  /* 0xfffffff803030812 */ /* 0x000fc600078ec0ff */
[--C-:B------:R-:W-:Y:S01]  /*9270*/  @P0 IMAD.WIDE R22, R11, 0x2, R18.reuse ;  /* 0x000000020b160825 */ /* 0x100fe200078e0212 */
[----:B------:R1:W-:Y:S03]  /*9280*/  @P0 LDGSTS.E.BYPASS.LTC128B.128 [R12+0xa080], [R20.64], !P6 ;  /* 0x0a080000140c0fae */ /* 0x0003e6000f101d5a */
[--C-:B------:R-:W-:Y:S01]  /*9290*/  @P0 IMAD.WIDE R24, R4, 0x2, R18.reuse ;  /* 0x0000000204180825 */ /* 0x100fe200078e0212 */
[----:B------:R2:W-:Y:S03]  /*92a0*/  @P0 LDGSTS.E.BYPASS.LTC128B.128 [R12+0xb880], [R22.64], !P3 ;  /* 0x0b880000160c0fae */ /* 0x0005e6000d901d5a */
[----:B------:R-:W-:Y:S01]  /*92b0*/  @P0 IMAD.WIDE R18, R3, 0x2, R18 ;  /* 0x0000000203120825 */ /* 0x000fe200078e0212 */
[----:B------:R2:W-:Y:S04]  /*92c0*/  @P0 LDGSTS.E.BYPASS.LTC128B.128 [R12+0xd080], [R24.64], !P5 ;  /* 0x0d080000180c0fae */ /* 0x0005e8000e901d5a */
[----:B------:R3:W-:Y:S01]  /*92d0*/  @P0 LDGSTS.E.BYPASS.LTC128B.128 [R12+0xe880], [R18.64], !P4 ;  /* 0x0e880000120c0fae */ /* 0x0007e2000e101d5a */
[----:B------:R-:W-:-:S13]  /*92e0*/  ISETP.GE.AND P0, PT, R14, 0x21, PT ;  /* 0x000000210e00780c */ /* 0x000fda0003f06270 */
[----:B------:R-:W-:Y:S02]  /*92f0*/  @P0 SHF.R.S32.HI R14, RZ, 0x1f, R221 ;  /* 0x0000001fff0e0819 */ /* 0x000fe400000114dd */
[----:B------:R-:W-:Y:S02]  /*9300*/  @P0 SHF.R.S32.HI R11, RZ, 0x1f, R32 ;  /* 0x0000001fff0b0819 */ /* 0x000fe40000011420 */
[----:B------:R-:W-:Y:S02]  /*9310*/  @P0 SHF.R.S32.HI R4, RZ, 0x1f, R35 ;  /* 0x0000001fff040819 */ /* 0x000fe40000011423 */
[----:B------:R-:W-:Y:S01]  /*9320*/  @P0 LEA.HI R17, R14, R221, RZ, 0x3 ;  /* 0x000000dd0e110211 */ /* 0x000fe200078f18ff */
[----:B------:R-:W-:Y:S01]  /*9330*/  @P0 IMAD.SHL.U32 R14, R0, 0x2, RZ ;  /* 0x00000002000e0824 */ /* 0x000fe200078e00ff */
[----:B------:R-:W-:Y:S02]  /*9340*/  @P0 LEA.HI R11, R11, R32, RZ, 0x3 ;  /* 0x000000200b0b0211 */ /* 0x000fe400078f18ff */
[----:B------:R-:W-:-:S02]  /*9350*/  @P0 LEA.HI R3, R4, R35, RZ, 0x3 ;  /* 0x0000002304030211 */ /* 0x000fc400078f18ff */
[----:B------:R-:W-:Y:S01]  /*9360*/  @P0 LOP3.LUT R17, R17, 0xfffffff8, RZ, 0xc0, !PT ;  /* 0xfffffff811110812 */ /* 0x000fe200078ec0ff */
[--C-:B---3--:R-:W-:Y:S01]  /*9370*/  @P0 IMAD.WIDE R18, R188, 0x2, R26.reuse ;  /* 0x00000002bc120825 */ /* 0x108fe200078e021a */
[----:B------:R-:W-:Y:S02]  /*9380*/  @P0 LOP3.LUT R11, R11, 0xfffffff8, RZ, 0xc0, !PT ;  /* 0xfffffff80b0b0812 */ /* 0x000fe400078ec0ff */
[----:B------:R-:W-:Y:S01]  /*9390*/  @P0 LOP3.LUT R3, R3, 0xfffffff8, RZ, 0xc0, !PT ;  /* 0xfffffff803030812 */ /* 0x000fe200078ec0ff */
[--C-:B------:R-:W-:Y:S01]  /*93a0*/  @P0 IMAD.WIDE R16, R17, 0x2, R26.reuse ;  /* 0x0000000211100825 */ /* 0x100fe200078e021a */
[----:B------:R2:W-:Y:S01]  /*93b0*/  @P0 LDGSTS.E.BYPASS.LTC128B.128 [R14+0xb080], [R18.64], !P6 ;  /* 0x0b080000120e0fae */ /* 0x0005e2000f101d5a */
[----:B------:R-:W-:Y:S02]  /*93c0*/  LEA.HI R4, R2, R215, RZ, 0x5 ;  /* 0x000000d702047211 */ /* 0x000fe400078f28ff */
[----:B-1----:R-:W-:Y:S01]  /*93d0*/  @P0 IMAD.WIDE R20, R11, 0x2, R26 ;  /* 0x000000020b140825 */ /* 0x002fe200078e021a */
[----:B------:R2:W-:Y:S01]  /*93e0*/  @P0 LDGSTS.E.BYPASS.LTC128B.128 [R14+0xc880], [R16.64], !P3 ;  /* 0x0c880000100e0fae */ /* 0x0005e2000d901d5a */
[----:B------:R-:W-:-:S02]  /*93f0*/  ISETP.GT.AND P3, PT, R217, 0x2f, PT ;  /* 0x0000002fd900780c */ /* 0x000fc40003f64270 */
[----:B------:R-:W-:Y:S01]  /*9400*/  @P0 IMAD.WIDE R26, R3, 0x2, R26 ;  /* 0x00000002031a0825 */ /* 0x000fe200078e021a */
[----:B------:R2:W-:Y:S01]  /*9410*/  @P0 LDGSTS.E.BYPASS.LTC128B.128 [R14+0xe080], [R20.64], !P5 ;  /* 0x0e080000140e0fae */ /* 0x0005e2000e901d5a */
[----:B------:R-:W-:-:S03]  /*9420*/  SHF.R.S32.HI R3, RZ, 0x5, R4 ;  /* 0x00000005ff037819 */ /* 0x000fc60000011404 */
[----:B------:R2:W-:Y:S01]  /*9430*/  @P0 LDGSTS.E.BYPASS.LTC128B.128 [R14+0xf880], [R26.64], !P4 ;  /* 0x0f8800001a0e0fae */ /* 0x0005e2000e101d5a */
[----:B------:R-:W-:-:S03]  /*9440*/  ISETP.LT.AND P0, PT, RZ, c[0x0][0x27c], PT ;  /* 0x00009f00ff007a0c */ /* 0x000fc60003f01270 */
[----:B------:R-:W0:Y:S10]  /*9450*/  LDGDEPBAR ;  /* 0x00000000000079af */ /* 0x000e340000000000 */
[----:B------:R-:W-:Y:S05]  /*9460*/  @P0 BRA `(.L_x_3523) ;  /* 0x0000002000000947 */ /* 0x000fea0003800000 */
[----:B------:R-:W-:-:S04]  /*9470*/  DEPBAR.LE SB0, 0x1 ;  /* 0x000080400000791a */ /* 0x000fc80000000000 */
[----:B------:R-:W-:Y:S05]  /*9480*/  BRA `(.L_x_3524) ;  /* 0x00009a6000007947 */ /* 0x000fea0003800000 */
.L_x_3523:
[----:B------:R-:W-:Y:S01]  /*9490*/  ULDC.U8 UR4, c[0x0][0x298] ;  /* 0x0000a60000047ab9 */ /* 0x000fe20000000000 */
[----:B--2---:R-:W-:Y:S01]  /*94a0*/  SHF.R.S32.HI R19, RZ, 0x1f, R106 ;  /* 0x0000001fff137819 */ /* 0x004fe2000001146a */
[----:B------:R-:W-:Y:S01]  /*94b0*/  IMAD.WIDE.U32 R14, R106, c[0x0][0x280], RZ ;  /* 0x0000a0006a0e7a25 */ /* 0x000fe200078e00ff */
        /* <DEDUP_REMOVED lines=14> */
[----:B------:R-:W-:Y:S01]  /*95a0*/  ISETP.NE.AND P1, PT, R10, RZ, PT ;  /* 0x000000ff0a00720c */ /* 0x000fe20003f25270 */
[----:B------:R-:W-:Y:S01]  /*95b0*/  BSSY B0, `(.L_x_3526) ;  /* 0x0000049000007945 */ /* 0x000fe20003800000 */
        /* <DEDUP_REMOVED lines=10> */
[----:B------:R-:W-:Y:S01]  /*9660*/  PLOP3.LUT P0, PT, PT, PT, UP2, 0x80, 0x0 ;  /* 0x000000000000781c */ /* 0x000fe20003f0f028 */
[----:B------:R-:W-:-:S12]  /*9670*/  CS2R R136, SRZ ;  /* 0x0000000000887805 */ /* 0x000fd8000001ff00 */
[----:B------:R-:W-:Y:S01]  /*9680*/  @P0 SHF.R.U32.HI R9, RZ, c[0x0][0x2cc], R10 ;  /* 0x0000b300ff090a19 */ /* 0x000fe2000001160a */
[----:B------:R-:W-:-:S03]  /*9690*/  IMAD.MOV.U32 R10, RZ, RZ, R14 ;  /* 0x000000ffff0a7224 */ /* 0x000fc600078e000e */
[----:B------:R-:W-:Y:S01]  /*96a0*/  SHF.R.S32.HI R12, RZ, 0x1f, R9 ;  /* 0x0000001fff0c7819 */ /* 0x000fe20000011409 */
[----:B------:R-:W-:-:S04]  /*96b0*/  IMAD.WIDE.U32 R10, R9, c[0x0][0x280], R10 ;  /* 0x0000a000090a7a25 */ /* 0x000fc800078e000a */
[----:B------:R-:W-:Y:S01]  /*96c0*/  IMAD R16, R12, c[0x0][0x280], RZ ;  /* 0x0000a0000c107a24 */ /* 0x000fe200078e02ff */
[----:B------:R-:W-:Y:S01]  /*96d0*/  LEA R14, P0, R10, c[0x0][0x270], 0x1 ;  /* 0x00009c000a0e7a11 */ /* 0x000fe200078008ff */
[----:B------:R-:W-:Y:S02]  /*96e0*/  IMAD R12, R12, c[0x0][0x290], RZ ;  /* 0x0000a4000c0c7a24 */ /* 0x000fe400078e02ff */
[C---:B------:R-:W-:Y:S02]  /*96f0*/  IMAD R16, R9.reuse, c[0x0][0x284], R16 ;  /* 0x0000a10009107a24 */ /* 0x040fe400078e0210 */
[----:B------:R-:W-:Y:S01]  /*9700*/  IMAD.WIDE.U32 R18, R9, c[0x0][0x290], R18 ;  /* 0x0000a40009127a25 */ /* 0x000fe200078e0012 */
[----:B------:R1:W2:Y:S02]  /*9710*/  SHFL.IDX PT, R22, R14, RZ, 0x181f ;  /* 0x00181fff0e167589 */ /* 0x0002a400000e0000 */
[----:B------:R-:W-:Y:S01]  /*9720*/  IADD3 R17, R11, R16, RZ ;  /* 0x000000100b117210 */ /* 0x000fe20007ffe0ff */
[----:B------:R-:W-:-:S03]  /*9730*/  IMAD R9, R9, c[0x0][0x294], R12 ;  /* 0x0000a50009097a24 */ /* 0x000fc600078e020c */
[----:B------:R-:W-:Y:S02]  /*9740*/  LEA.HI.X R17, R10, c[0x0][0x274], R17, 0x1, P0 ;  /* 0x00009d000a117a11 */ /* 0x000fe400000f0c11 */
[----:B------:R-:W-:Y:S02]  /*9750*/  IADD3 R9, R19, R9, RZ ;  /* 0x0000000913097210 */ /* 0x000fe40007ffe0ff */
[C---:B------:R-:W-:Y:S01]  /*9760*/  LEA R12, P0, R18.reuse, c[0x0][0x288], 0x1 ;  /* 0x0000a200120c7a11 */ /* 0x040fe200078008ff */
[----:B------:R1:W3:Y:S03]  /*9770*/  SHFL.IDX PT, R23, R17, RZ, 0x181f ;  /* 0x00181fff11177589 */ /* 0x0002e600000e0000 */
        /* <DEDUP_REMOVED lines=44> */
.L_x_3527:
[----:B------:R-:W-:Y:S05]  /*9a40*/  BSYNC B0 ;  /* 0x0000000000007941 */ /* 0x000fea0003800000 */
.L_x_3526:
        /* <DEDUP_REMOVED lines=86> */
.L_x_3529:
[----:B------:R-:W-:Y:S05]  /*9fb0*/  BSYNC B0 ;  /* 0x0000000000007941 */ /* 0x000fea0003800000 */
.L_x_3528:
        /* <DEDUP_REMOVED lines=88> */
.L_x_3531:
[----:B----4-:R-:W-:Y:S05]  /*a540*/  BSYNC B0 ;  /* 0x0000000000007941 */ /* 0x010fea0003800000 */
.L_x_3530:
        /* <DEDUP_REMOVED lines=85> */
.L_x_3533:
[----:B----4-:R-:W-:Y:S05]  /*aaa0*/  BSYNC B0 ;  /* 0x0000000000007941 */ /* 0x010fea0003800000 */
.L_x_3532:
        /* <DEDUP_REMOVED lines=44> */
[----:B------:R-:W-:Y:S02]  /*ad70*/  SHF.R.U32.HI R130, RZ, 0x10, R137 ;  /* 0x00000010ff827819 */ /* 0x000fe40000011689 */
[--C-:B------:R-:W-:Y:S02]  /*ad80*/  SHF.R.U64 R131, R134, 0x10, R135.reuse ;  /* 0x0000001086837819 */ /* 0x100fe40000001287 */
[----:B------:R-:W-:Y:S02]  /*ad90*/  SHF.R.U32.HI R134, RZ, 0x10, R135 ;  /* 0x00000010ff867819 */ /* 0x000fe40000011687 */
[----:B------:R-:W-:Y:S02]  /*ada0*/  PRMT R121, R121, 0x5410, R130 ;  /* 0x0000541079797816 */ /* 0x000fe40000000082 */
[----:B------:R-:W-:Y:S02]  /*adb0*/  SHF.R.U64 R129, R136, 0x10, R137 ;  /* 0x0000001088817819 */ /* 0x000fe40000001289 */
        /* <DEDUP_REMOVED lines=40> */
.L_x_3537:
[----:B------:R-:W-:Y:S05]  /*b040*/  BSYNC B0 ;  /* 0x0000000000007941 */ /* 0x000fea0003800000 */
.L_x_3536:
        /* <DEDUP_REMOVED lines=50> */
.L_x_3539:
[----:B------:R-:W-:Y:S05]  /*b370*/  BSYNC B0 ;  /* 0x0000000000007941 */ /* 0x000fea0003800000 */
.L_x_3538:
        /* <DEDUP_REMOVED lines=50> */
.L_x_3541:
[----:B------:R-:W-:Y:S05]  /*b6a0*/  BSYNC B0 ;  /* 0x0000000000007941 */ /* 0x000fea0003800000 */
.L_x_3540:
        /* <DEDUP_REMOVED lines=49> */
.L_x_3535:
[----:B------:R-:W-:Y:S05]  /*b9c0*/  BSYNC B1 ;  /* 0x0000000000017941 */ /* 0x000fea0003800000 */
.L_x_3534:
        /* <DEDUP_REMOVED lines=53> */
.L_x_3545:
[----:B------:R-:W-:Y:S05]  /*bd20*/  BSYNC B0 ;  /* 0x0000000000007941 */ /* 0x000fea0003800000 */
.L_x_3544:
        /* <DEDUP_REMOVED lines=50> */
.L_x_3547:
[----:B------:R-:W-:Y:S05]  /*c050*/  BSYNC B0 ;  /* 0x0000000000007941 */ /* 0x000fea0003800000 */
.L_x_3546:
        /* <DEDUP_REMOVED lines=50> */
.L_x_3549:
[----:B------:R-:W-:Y:S05]  /*c380*/  BSYNC B0 ;  /* 0x0000000000007941 */ /* 0x000fea0003800000 */
.L_x_3548:
        /* <DEDUP_REMOVED lines=49> */
.L_x_3543:
[----:B------:R-:W-:Y:S05]  /*c6a0*/  BSYNC B1 ;  /* 0x0000000000017941 */ /* 0x000fea0003800000 */
.L_x_3542:
        /* <DEDUP_REMOVED lines=53> */
.L_x_3553:
[----:B------:R-:W-:Y:S05]  /*ca00*/  BSYNC B0 ;  /* 0x0000000000007941 */ /* 0x000fea0003800000 */
.L_x_3552:
        /* <DEDUP_REMOVED lines=50> */
.L_x_3555:
[----:B------:R-:W-:Y:S05]  /*cd30*/  BSYNC B0 ;  /* 0x0000000000007941 */ /* 0x000fea0003800000 */
.L_x_3554:
        /* <DEDUP_REMOVED lines=50> */
.L_x_3557:
[----:B------:R-:W-:Y:S05]  /*d060*/  BSYNC B0 ;  /* 0x0000000000007941 */ /* 0x000fea0003800000 */
.L_x_3556:
        /* <DEDUP_REMOVED lines=49> */
.L_x_3551:
[----:B------:R-:W-:Y:S05]  /*d380*/  BSYNC B1 ;  /* 0x0000000000017941 */ /* 0x000fea0003800000 */
.L_x_3550:
        /* <DEDUP_REMOVED lines=52> */
.L_x_3560:
[----:B------:R-:W-:Y:S05]  /*d6d0*/  BSYNC B0 ;  /* 0x0000000000007941 */ /* 0x000fea0003800000 */
.L_x_3559:
        /* <DEDUP_REMOVED lines=50> */
.L_x_3562:
[----:B------:R-:W-:Y:S05]  /*da00*/  BSYNC B0 ;  /* 0x0000000000007941 */ /* 0x000fea0003800000 */
.L_x_3561:
        /* <DEDUP_REMOVED lines=50> */
.L_x_3564:
[----:B------:R-:W-:Y:S05]  /*dd30*/  BSYNC B0 ;  /* 0x0000000000007941 */ /* 0x000fea0003800000 */
.L_x_3563:
        /* <DEDUP_REMOVED lines=50> */
.L_x_3525:
        /* <DEDUP_REMOVED lines=57> */
.L_x_3566:
[----:B--2---:R-:W-:Y:S05]  /*e3f0*/  BSYNC B0 ;  /* 0x0000000000007941 */ /* 0x004fea0003800000 */
.L_x_3565:
        /* <DEDUP_REMOVED lines=67> */
.L_x_3568:
[----:B--2---:R-:W-:Y:S05]  /*e830*/  BSYNC B0 ;  /* 0x0000000000007941 */ /* 0x004fea0003800000 */
.L_x_3567:
        /* <DEDUP_REMOVED lines=69> */
.L_x_3570:
[----:B--2---:R-:W-:Y:S05]  /*ec90*/  BSYNC B0 ;  /* 0x0000000000007941 */ /* 0x004fea0003800000 */
.L_x_3569:
        /* <DEDUP_REMOVED lines=66> */
.L_x_3572:
[----:B------:R-:W-:Y:S05]  /*f0c0*/  BSYNC B0 ;  /* 0x0000000000007941 */ /* 0x000fea0003800000 */
.L_x_3571:
        /* <DEDUP_REMOVED lines=45> */
[--C-:B------:R-:W-:Y:S02]  /*f3a0*/  SHF.R.U64 R157, R100, 0x10, R101.reuse ;  /* 0x00000010649d7819 */ /* 0x100fe40000001265 */
[----:B------:R-:W-:Y:S02]  /*f3b0*/  SHF.R.U32.HI R100, RZ, 0x10, R101 ;  /* 0x00000010ff647819 */ /* 0x000fe40000011665 */
[----:B------:R-:W-:Y:S02]  /*f3c0*/  LEA.HI R9, R9, R34, RZ, 0x1d ;  /* 0x0000002209097211 */ /* 0x000fe400078fe8ff */
[----:B------:R-:W-:Y:S02]  /*f3d0*/  SHF.R.U64 R101, R102, 0x10, R103 ;  /* 0x0000001066657819 */ /* 0x000fe40000001267 */
[----:B------:R-:W-:Y:S01]  /*f3e0*/  SHF.R.S32.HI R8, RZ, 0x1f, R9 ;  /* 0x0000001fff087819 */ /* 0x000fe20000011409 */
[----:B------:R-:W-:Y:S01]  /*f3f0*/  IMAD.SHL.U32 R10, R9, 0x8, RZ ;  /* 0x00000008090a7824 */ /* 0x000fe200078e00ff */
[----:B------:R-:W-:-:S02]  /*f400*/  SHF.R.U32.HI R102, RZ, 0x10, R103 ;  /* 0x00000010ff667819 */ /* 0x000fc40000011667 */
[----:B------:R-:W-:Y:S02]  /*f410*/  LEA.HI R8, R8, R9, RZ, 0x3 ;  /* 0x0000000908087211 */ /* 0x000fe400078f18ff */
[----:B------:R-:W-:Y:S02]  /*f420*/  LOP3.LUT R10, R147, 0x38, R10, 0xf8, !PT ;  /* 0x00000038930a7812 */ /* 0x000fe400078ef80a */
[--C-:B------:R-:W-:Y:S01]  /*f430*/  SHF.R.U64 R103, R96, 0x10, R97.reuse ;  /* 0x0000001060677819 */ /* 0x100fe20000001261 */
[----:B------:R-:W-:Y:S01]  /*f440*/  IMAD.SHL.U32 R8, R8, 0x400, RZ ;  /* 0x0000040008087824 */ /* 0x000fe200078e00ff */
[----:B------:R-:W-:Y:S02]  /*f450*/  LOP3.LUT R9, R10, R145, RZ, 0x3c, !PT ;  /* 0x000000910a097212 */ /* 0x000fe400078e3cff */
[----:B------:R-:W-:Y:S02]  /*f460*/  SHF.R.U32.HI R96, RZ, 0x10, R97 ;  /* 0x00000010ff607819 */ /* 0x000fe40000011661 */
[----:B------:R-:W-:-:S02]  /*f470*/  LOP3.LUT R8, R8, 0x7fffe000, RZ, 0xc0, !PT ;  /* 0x7fffe00008087812 */ /* 0x000fc400078ec0ff */
[----:B------:R-:W-:Y:S02]  /*f480*/  PRMT R150, R150, 0x5410, R103 ;  /* 0x0000541096967816 */ /* 0x000fe40000000067 */
[----:B------:R-:W-:Y:S02]  /*f490*/  IADD3 R148, R9, R8, R144 ;  /* 0x0000000809947210 */ /* 0x000fe40007ffe090 */
[----:B------:R-:W-:Y:S01]  /*f4a0*/  PRMT R154, R154, 0x5410, R157 ;  /* 0x000054109a9a7816 */ /* 0x000fe2000000009d */
[----:B------:R-:W-:Y:S01]  /*f4b0*/  IMAD.U32 R160, R150, 0x10000, RZ ;  /* 0x0001000096a07824 */ /* 0x000fe200078e00ff */
[--C-:B------:R-:W-:Y:S01]  /*f4c0*/  SHF.R.U64 R97, R98, 0x10, R99.reuse ;  /* 0x0000001062617819 */ /* 0x100fe20000001263 */
[----:B------:R-:W-:Y:S01]  /*f4d0*/  IMAD.SHL.U32 R148, R148, 0x2, RZ ;  /* 0x0000000294947824 */ /* 0x000fe200078e00ff */
[----:B------:R-:W-:Y:S01]  /*f4e0*/  SHF.R.U32.HI R98, RZ, 0x10, R99 ;  /* 0x00000010ff627819 */ /* 0x000fe20000011663 */
[----:B------:R-:W-:Y:S01]  /*f4f0*/  IMAD.U32 R158, R154, 0x10000, RZ ;  /* 0x000100009a9e7824 */ /* 0x000fe200078e00ff */
[----:B------:R-:W-:-:S02]  /*f500*/  PRMT R149, R149, 0x5410, R96 ;  /* 0x0000541095957816 */ /* 0x000fc40000000060 */
[----:B------:R-:W2:Y:S01]  /*f510*/  LDS.128 R8, [R148+0x10080] ;  /* 0x0100800094087984 */ /* 0x000ea20000000c00 */
[----:B------:R-:W-:Y:S02]  /*f520*/  PRMT R153, R153, 0x5410, R100 ;  /* 0x0000541099997816 */ /* 0x000fe40000000064 */
[----:B-1----:R-:W-:Y:S01]  /*f530*/  SHF.L.U32 R96, R13, 0x10, RZ ;  /* 0x000000100d607819 */ /* 0x002fe200000006ff */
[----:B------:R-:W-:Y:S01]  /*f540*/  IMAD.U32 R159, R149, 0x10000, RZ ;  /* 0x00010000959f7824 */ /* 0x000fe200078e00ff */
[----:B------:R-:W-:Y:S01]  /*f550*/  LOP3.LUT R99, R13, 0xffff0000, RZ, 0xc0, !PT ;  /* 0xffff00000d637812 */ /* 0x000fe200078ec0ff */
[----:B------:R-:W-:Y:S01]  /*f560*/  IMAD.U32 R13, R15, 0x10000, RZ ;  /* 0x000100000f0d7824 */ /* 0x000fe200078e00ff */
[----:B------:R-:W-:Y:S02]  /*f570*/  PRMT R155, R155, 0x5410, R102 ;  /* 0x000054109b9b7816 */ /* 0x000fe40000000066 */
[----:B------:R-:W-:Y:S02]  /*f580*/  LOP3.LUT R100, R15, 0xffff0000, RZ, 0xc0, !PT ;  /* 0xffff00000f647812 */ /* 0x000fe400078ec0ff */
[----:B------:R-:W-:-:S02]  /*f590*/  PRMT R156, R156, 0x5410, R101 ;  /* 0x000054109c9c7816 */ /* 0x000fc40000000065 */
[----:B------:R-:W-:Y:S01]  /*f5a0*/  PRMT R152, R152, 0x5410, R97 ;  /* 0x0000541098987816 */ /* 0x000fe20000000061 */
[----:B------:R-:W-:Y:S01]  /*f5b0*/  IMAD.U32 R97, R12, 0x10000, RZ ;  /* 0x000100000c617824 */ /* 0x000fe200078e00ff */
[----:B------:R-:W-:Y:S01]  /*f5c0*/  PRMT R151, R151, 0x5410, R98 ;  /* 0x0000541097977816 */ /* 0x000fe20000000062 */
[----:B------:R-:W-:Y:S01]  /*f5d0*/  IMAD.U32 R98, R14, 0x10000, RZ ;  /* 0x000100000e627824 */ /* 0x000fe200078e00ff */
[----:B------:R-:W-:Y:S02]  /*f5e0*/  LOP3.LUT R12, R12, 0xffff0000, RZ, 0xc0, !PT ;  /* 0xffff00000c0c7812 */ /* 0x000fe400078ec0ff */
[----:B------:R-:W-:Y:S02]  /*f5f0*/  LOP3.LUT R149, R149, 0xffff0000, RZ, 0xc0, !PT ;  /* 0xffff000095957812 */ /* 0x000fe400078ec0ff */
[----:B------:R-:W-:Y:S01]  /*f600*/  LOP3.LUT R14, R14, 0xffff0000, RZ, 0xc0, !PT ;  /* 0xffff00000e0e7812 */ /* 0x000fe200078ec0ff */
[----:B--2---:R-:W-:Y:S01]  /*f610*/  IMAD.U32 R161, R8, 0x10000, RZ ;  /* 0x0001000008a17824 */ /* 0x004fe200078e00ff */
[----:B------:R-:W-:Y:S01]  /*f620*/  SHF.L.U32 R15, R9, 0x10, RZ ;  /* 0x00000010090f7819 */ /* 0x000fe200000006ff */
[----:B------:R-:W-:Y:S01]  /*f630*/  IMAD.U32 R103, R11, 0x10000, RZ ;  /* 0x000100000b677824 */ /* 0x000fe200078e00ff */
[----:B------:R-:W-:Y:S01]  /*f640*/  LOP3.LUT R102, R9, 0xffff0000, RZ, 0xc0, !PT ;  /* 0xffff000009667812 */ /* 0x000fe200078ec0ff */
[----:B------:R-:W-:Y:S01]  /*f650*/  FMUL.FTZ R162, R161, R158 ;  /* 0x0000009ea1a27220 */ /* 0x000fe20000410000 */
[----:B------:R-:W-:-:S02]  /*f660*/  SHF.L.U32 R101, R10, 0x10, RZ ;  /* 0x000000100a657819 */ /* 0x000fc400000006ff */
[----:B------:R-:W-:Y:S01]  /*f670*/  LOP3.LUT R9, R10, 0xffff0000, RZ, 0xc0, !PT ;  /* 0xffff00000a097812 */ /* 0x000fe200078ec0ff */
[----:B------:R-:W-:Y:S01]  /*f680*/  FMUL.FTZ R10, R161, R160 ;  /* 0x000000a0a10a7220 */ /* 0x000fe20000410000 */
[----:B------:R-:W-:Y:S01]  /*f690*/  LOP3.LUT R157, R11, 0xffff0000, RZ, 0xc0, !PT ;  /* 0xffff00000b9d7812 */ /* 0x000fe200078ec0ff */
[----:B------:R-:W-:Y:S01]  /*f6a0*/  FMUL.FTZ R161, R15, R159 ;  /* 0x0000009f0fa17220 */ /* 0x000fe20000410000 */
[----:B------:R-:W-:Y:S01]  /*f6b0*/  LOP3.LUT R8, R8, 0xffff0000, RZ, 0xc0, !PT ;  /* 0xffff000008087812 */ /* 0x000fe200078ec0ff */
[----:B------:R-:W-:Y:S02]  /*f6c0*/  FFMA.FTZ R11, R97, R158, -R10 ;  /* 0x0000009e610b7223 */ /* 0x000fe4000001080a */
[C---:B------:R-:W-:Y:S01]  /*f6d0*/  IMAD.U32 R10, R153.reuse, 0x10000, RZ ;  /* 0x00010000990a7824 */ /* 0x040fe200078e00ff */
[----:B------:R-:W-:Y:S01]  /*f6e0*/  LOP3.LUT R153, R153, 0xffff0000, RZ, 0xc0, !PT ;  /* 0xffff000099997812 */ /* 0x000fe200078ec0ff */
[----:B------:R-:W-:Y:S01]  /*f6f0*/  FFMA.FTZ R97, R97, R160, R162 ;  /* 0x000000a061617223 */ /* 0x000fe200000100a2 */
[----:B------:R-:W-:Y:S01]  /*f700*/  SHF.L.U32 R160, R155, 0x10, RZ ;  /* 0x000000109ba07819 */ /* 0x000fe200000006ff */
[C---:B------:R-:W-:Y:S01]  /*f710*/  IMAD.U32 R158, R151.reuse, 0x10000, RZ ;  /* 0x00010000979e7824 */ /* 0x040fe200078e00ff */
[----:B------:R-:W-:Y:S01]  /*f720*/  LOP3.LUT R151, R151, 0xffff0000, RZ, 0xc0, !PT ;  /* 0xffff000097977812 */ /* 0x000fe200078ec0ff */
[-C--:B------:R-:W-:Y:S01]  /*f730*/  FMUL.FTZ R162, R15, R10.reuse ;  /* 0x0000000a0fa27220 */ /* 0x080fe20000410000 */
[----:B------:R-:W-:Y:S01]  /*f740*/  LOP3.LUT R155, R155, 0xffff0000, RZ, 0xc0, !PT ;  /* 0xffff00009b9b7812 */ /* 0x000fe200078ec0ff */
[----:B------:R-:W-:Y:S01]  /*f750*/  FFMA.FTZ R10, R96, R10, -R161 ;  /* 0x0000000a600a7223 */ /* 0x000fe200000108a1 */
[----:B------:R-:W-:Y:S01]  /*f760*/  LOP3.LUT R161, R150, 0xffff0000, RZ, 0xc0, !PT ;  /* 0xffff000096a17812 */ /* 0x000fe200078ec0ff */
[----:B------:R-:W-:-:S02]  /*f770*/  FMUL.FTZ R15, R103, R158 ;  /* 0x0000009e670f7220 */ /* 0x000fc40000410000 */
[-C--:B------:R-:W-:Y:S02]  /*f780*/  FMUL.FTZ R103, R103, R160.reuse ;  /* 0x000000a067677220 */ /* 0x080fe40000410000 */
[----:B------:R-:W-:Y:S01]  /*f790*/  FFMA.FTZ R96, R96, R159, R162 ;  /* 0x0000009f60607223 */ /* 0x000fe200000100a2 */
[----:B------:R-:W-:Y:S01]  /*f7a0*/  LOP3.LUT R159, R154, 0xffff0000, RZ, 0xc0, !PT ;  /* 0xffff00009a9f7812 */ /* 0x000fe200078ec0ff */
[C---:B------:R-:W-:Y:S02]  /*f7b0*/  FFMA.FTZ R15, R13.reuse, R160, -R15 ;  /* 0x000000a00d0f7223 */ /* 0x040fe4000001080f */
[----:B------:R-:W-:Y:S02]  /*f7c0*/  FFMA.FTZ R103, R13, R158, R103 ;  /* 0x0000009e0d677223 */ /* 0x000fe40000010067 */
[----:B------:R-:W-:Y:S02]  /*f7d0*/  FMUL.FTZ R13, R8, R161 ;  /* 0x000000a1080d7220 */ /* 0x000fe40000410000 */
[C---:B------:R-:W-:Y:S01]  /*f7e0*/  IMAD.U32 R158, R156.reuse, 0x10000, RZ ;  /* 0x000100009c9e7824 */ /* 0x040fe200078e00ff */
[----:B------:R-:W-:Y:S01]  /*f7f0*/  LOP3.LUT R156, R156, 0xffff0000, RZ, 0xc0, !PT ;  /* 0xffff00009c9c7812 */ /* 0x000fe200078ec0ff */
[----:B------:R-:W-:-:S02]  /*f800*/  FFMA.FTZ R154, R12, R159, -R13 ;  /* 0x0000009f0c9a7223 */ /* 0x000fc4000001080d */
[C---:B------:R-:W-:Y:S01]  /*f810*/  IMAD.U32 R13, R152.reuse, 0x10000, RZ ;  /* 0x00010000980d7824 */ /* 0x040fe200078e00ff */
[----:B------:R-:W-:Y:S01]  /*f820*/  LOP3.LUT R152, R152, 0xffff0000, RZ, 0xc0, !PT ;  /* 0xffff000098987812 */ /* 0x000fe200078ec0ff */
[----:B------:R-:W-:Y:S02]  /*f830*/  FMUL.FTZ R8, R8, R159 ;  /* 0x0000009f08087220 */ /* 0x000fe40000410000 */
[CC--:B------:R-:W-:Y:S02]  /*f840*/  FMUL.FTZ R159, R101.reuse, R13.reuse ;  /* 0x0000000d659f7220 */ /* 0x0c0fe40000410000 */
[-C--:B------:R-:W-:Y:S02]  /*f850*/  FMUL.FTZ R101, R101, R158.reuse ;  /* 0x0000009e65657220 */ /* 0x080fe40000410000 */
[C---:B------:R-:W-:Y:S02]  /*f860*/  FFMA.FTZ R159, R98.reuse, R158, -R159 ;  /* 0x0000009e629f7223 */ /* 0x040fe4000001089f */
[----:B------:R-:W-:-:S02]  /*f870*/  FFMA.FTZ R101, R98, R13, R101 ;  /* 0x0000000d62657223 */ /* 0x000fc40000010065 */
[C---:B------:R-:W-:Y:S02]  /*f880*/  FMUL.FTZ R150, R102.reuse, R149 ;  /* 0x0000009566967220 */ /* 0x040fe40000410000 */
[----:B------:R-:W-:Y:S02]  /*f890*/  FMUL.FTZ R13, R9, R152 ;  /* 0x00000098090d7220 */ /* 0x000fe40000410000 */
[----:B------:R-:W-:Y:S02]  /*f8a0*/  FMUL.FTZ R98, R157, R151 ;  /* 0x000000979d627220 */ /* 0x000fe40000410000 */
[----:B------:R-:W-:Y:S02]  /*f8b0*/  FMUL.FTZ R102, R102, R153 ;  /* 0x0000009966667220 */ /* 0x000fe40000410000 */
[----:B------:R-:W-:Y:S02]  /*f8c0*/  FMUL.FTZ R9, R9, R156 ;  /* 0x0000009c09097220 */ /* 0x000fe40000410000 */
[----:B------:R-:W-:-:S02]  /*f8d0*/  FMUL.FTZ R157, R157, R155 ;  /* 0x0000009b9d9d7220 */ /* 0x000fc40000410000 */
[----:B------:R-:W-:Y:S02]  /*f8e0*/  FFMA.FTZ R153, R99, R153, -R150 ;  /* 0x0000009963997223 */ /* 0x000fe40000010896 */
[----:B------:R-:W-:Y:S02]  /*f8f0*/  FFMA.FTZ R156, R14, R156, -R13 ;  /* 0x0000009c0e9c7223 */ /* 0x000fe4000001080d */
[----:B------:R-:W-:Y:S01]  /*f900*/  FFMA.FTZ R98, R100, R155, -R98 ;  /* 0x0000009b64627223 */ /* 0x000fe20000010862 */
[----:B------:R-:W-:Y:S01]  /*f910*/  F2FP.BF16.PACK_AB R13, R153, R10 ;  /* 0x0000000a990d723e */ /* 0x000fe200000010ff */
[----:B------:R-:W-:Y:S01]  /*f920*/  FFMA.FTZ R8, R12, R161, R8 ;  /* 0x000000a10c087223 */ /* 0x000fe20000010008 */
[----:B------:R-:W-:Y:S01]  /*f930*/  F2FP.BF16.PACK_AB R12, R154, R11 ;  /* 0x0000000b9a0c723e */ /* 0x000fe200000010ff */
        /* <DEDUP_REMOVED lines=8> */
[----:B------:R-:W-:Y:S02]  /*f9c0*/  F2FP.BF16.PACK_AB R10, R152, R101 ;  /* 0x00000065980a723e */ /* 0x000fe400000010ff */
[----:B------:R-:W-:-:S05]  /*f9d0*/  F2FP.BF16.PACK_AB R11, R100, R103 ;  /* 0x00000067640b723e */ /* 0x000fca00000010ff */
[----:B------:R1:W-:Y:S02]  /*f9e0*/  STS.128 [R148+0x10080], R8 ;  /* 0x0100800894007388 */ /* 0x0003e40000000c00 */
.L_x_3576:
[----:B------:R-:W-:Y:S05]  /*f9f0*/  BSYNC B0 ;  /* 0x0000000000007941 */ /* 0x000fea0003800000 */
.L_x_3575:
        /* <DEDUP_REMOVED lines=26> */
[----:B------:R-:W-:Y:S02]  /*fba0*/  SHF.R.U64 R84, R84, 0x10, R85 ;  /* 0x0000001054547819 */ /* 0x000fe40000001255 */
[----:B------:R-:W-:Y:S01]  /*fbb0*/  SHF.R.U32.HI R83, RZ, 0x10, R83 ;  /* 0x00000010ff537819 */ /* 0x000fe20000011653 */
[----:B------:R-:W-:Y:S01]  /*fbc0*/  IMAD.SHL.U32 R97, R97, 0x2, RZ ;  /* 0x0000000261617824 */ /* 0x000fe200078e00ff */
[----:B------:R-:W-:-:S02]  /*fbd0*/  SHF.R.U32.HI R85, RZ, 0x10, R85 ;  /* 0x00000010ff557819 */ /* 0x000fc40000011655 */
[----:B------:R-:W-:Y:S02]  /*fbe0*/  PRMT R137, R137, 0x5410, R80 ;  /* 0x0000541089897816 */ /* 0x000fe40000000050 */
[----:B------:R-:W2:Y:S01]  /*fbf0*/  LDS.128 R8, [R97+0x10080] ;  /* 0x0100800061087984 */ /* 0x000ea20000000c00 */
[----:B------:R-:W-:Y:S02]  /*fc00*/  PRMT R136, R136, 0x5410, R81 ;  /* 0x0000541088887816 */ /* 0x000fe40000000051 */
[----:B------:R-:W-:Y:S02]  /*fc10*/  SHF.R.U64 R86, R86, 0x10, R87 ;  /* 0x0000001056567819 */ /* 0x000fe40000001257 */
[----:B------:R-:W-:Y:S01]  /*fc20*/  PRMT R138, R138, 0x5410, R83 ;  /* 0x000054108a8a7816 */ /* 0x000fe20000000053 */
[----:B------:R-:W-:Y:S01]  /*fc30*/  IMAD.U32 R101, R136, 0x10000, RZ ;  /* 0x0001000088657824 */ /* 0x000fe200078e00ff */
[----:B------:R-:W-:Y:S02]  /*fc40*/  SHF.R.U32.HI R87, RZ, 0x10, R87 ;  /* 0x00000010ff577819 */ /* 0x000fe40000011657 */
        /* <DEDUP_REMOVED lines=32> */
[----:B------:R-:W-:Y:S02]  /*fe50*/  FMUL.FTZ R81, R8, R101 ;  /* 0x0000006508517220 */ /* 0x000fe40000410000 */
[----:B------:R-:W-:Y:S02]  /*fe60*/  FFMA.FTZ R87, R80, R102, -R87 ;  /* 0x0000006650577223 */ /* 0x000fe40000010857 */
[----:B------:R-:W-:Y:S02]  /*fe70*/  FMUL.FTZ R8, R8, R9 ;  /* 0x0000000908087220 */ /* 0x000fe40000410000 */
[C---:B------:R-:W-:Y:S01]  /*fe80*/  IMAD.U32 R86, R11.reuse, 0x10000, RZ ;  /* 0x000100000b567824 */ /* 0x040fe200078e00ff */
[----:B------:R-:W-:Y:S01]  /*fe90*/  LOP3.LUT R11, R11, 0xffff0000, RZ, 0xc0, !PT ;  /* 0xffff00000b0b7812 */ /* 0x000fe200078ec0ff */
[C---:B------:R-:W-:Y:S01]  /*fea0*/  IMAD.U32 R102, R138.reuse, 0x10000, RZ ;  /* 0x000100008a667824 */ /* 0x040fe200078e00ff */
[----:B------:R-:W-:Y:S01]  /*feb0*/  LOP3.LUT R138, R138, 0xffff0000, RZ, 0xc0, !PT ;  /* 0xffff00008a8a7812 */ /* 0x000fe200078ec0ff */
[----:B------:R-:W-:-:S02]  /*fec0*/  FFMA.FTZ R15, R80, R137, R15 ;  /* 0x00000089500f7223 */ /* 0x000fc4000001000f */
[C---:B------:R-:W-:Y:S01]  /*fed0*/  IMAD.U32 R80, R142.reuse, 0x10000, RZ ;  /* 0x000100008e507824 */ /* 0x040fe200078e00ff */
[----:B------:R-:W-:Y:S01]  /*fee0*/  LOP3.LUT R142, R142, 0xffff0000, RZ, 0xc0, !PT ;  /* 0xffff00008e8e7812 */ /* 0x000fe200078ec0ff */
[C---:B------:R-:W-:Y:S02]  /*fef0*/  FFMA.FTZ R81, R12.reuse, R9, -R81 ;  /* 0x000000090c517223 */ /* 0x040fe40000010851 */
[----:B------:R-:W-:Y:S02]  /*ff00*/  FFMA.FTZ R9, R12, R101, R8 ;  /* 0x000000650c097223 */ /* 0x000fe40000010008 */
[C---:B------:R-:W-:Y:S02]  /*ff10*/  FMUL.FTZ R8, R86.reuse, R102 ;  /* 0x0000006656087220 */ /* 0x040fe40000410000 */
[-C--:B------:R-:W-:Y:S02]  /*ff20*/  FMUL.FTZ R86, R86, R80.reuse ;  /* 0x0000005056567220 */ /* 0x080fe40000410000 */
[C---:B------:R-:W-:Y:S01]  /*ff30*/  IMAD.U32 R12, R139.reuse, 0x10000, RZ ;  /* 0x000100008b0c7824 */ /* 0x040fe200078e00ff */
[----:B------:R-:W-:Y:S01]  /*ff40*/  LOP3.LUT R139, R139, 0xffff0000, RZ, 0xc0, !PT ;  /* 0xffff00008b8b7812 */ /* 0x000fe200078ec0ff */
[C---:B------:R-:W-:Y:S01]  /*ff50*/  IMAD.U32 R101, R143.reuse, 0x10000, RZ ;  /* 0x000100008f657824 */ /* 0x040fe200078e00ff */
[----:B------:R-:W-:Y:S01]  /*ff60*/  LOP3.LUT R143, R143, 0xffff0000, RZ, 0xc0, !PT ;  /* 0xffff00008f8f7812 */ /* 0x000fe200078ec0ff */
[----:B------:R-:W-:-:S02]  /*ff70*/  FFMA.FTZ R80, R13, R80, -R8 ;  /* 0x000000500d507223 */ /* 0x000fc40000010808 */
[----:B------:R-:W-:Y:S02]  /*ff80*/  FFMA.FTZ R102, R13, R102, R86 ;  /* 0x000000660d667223 */ /* 0x000fe40000010056 */
[C---:B------:R-:W-:Y:S02]  /*ff90*/  FMUL.FTZ R13, R99.reuse, R12 ;  /* 0x0000000c630d7220 */ /* 0x040fe40000410000 */
[-C--:B------:R-:W-:Y:S02]  /*ffa0*/  FMUL.FTZ R99, R99, R101.reuse ;  /* 0x0000006563637220 */ /* 0x080fe40000410000 */
[C---:B------:R-:W-:Y:S02]  /*ffb0*/  FMUL.FTZ R8, R100.reuse, R136 ;  /* 0x0000008864087220 */ /* 0x040fe40000410000 */
[----:B------:R-:W-:Y:S02]  /*ffc0*/  FMUL.FTZ R100, R100, R140 ;  /* 0x0000008c64647220 */ /* 0x000fe40000410000 */
[----:B------:R-:W-:-:S02]  /*ffd0*/  FFMA.FTZ R101, R82, R101, -R13 ;  /* 0x0000006552657223 */ /* 0x000fc4000001080d */
[----:B------:R-:W-:Y:S02]  /*ffe0*/  FFMA.FTZ R99, R82, R12, R99 ;  /* 0x0000000c52637223 */ /* 0x000fe40000010063 */
[----:B------:R-:W-:Y:S02]  /*fff0*/  FFMA.FTZ R140, R83, R140, -R8 ;  /* 0x0000008c538c7223 */ /* 0x000fe40000010808 */
[----:B------:R-:W-:Y:S02]  /*10000*/  FMUL.FTZ R82, R98, R139 ;  /* 0x0000008b62527220 */ /* 0x000fe40000410000 */
[C---:B------:R-:W-:Y:S01]  /*10010*/  FMUL.FTZ R12, R11.reuse, R138 ;  /* 0x0000008a0b0c7220 */ /* 0x040fe20000410000 */
[----:B------:R-:W-:Y:S01]  /*10020*/  F2FP.BF16.PACK_AB R13, R140, R81 ;  /* 0x000000518c0d723e */ /* 0x000fe200000010ff */
[----:B------:R-:W-:Y:S02]  /*10030*/  FMUL.FTZ R86, R98, R143 ;  /* 0x0000008f62567220 */ /* 0x000fe40000410000 */
[----:B------:R-:W-:-:S02]  /*10040*/  FMUL.FTZ R8, R11, R142 ;  /* 0x0000008e0b087220 */ /* 0x000fc40000410000 */
[C---:B------:R-:W-:Y:S02]  /*10050*/  FFMA.FTZ R82, R14.reuse, R143, -R82 ;  /* 0x0000008f0e527223 */ /* 0x040fe40000010852 */
[----:B------:R-:W-:Y:S01]  /*10060*/  FFMA.FTZ R11, R85, R142, -R12 ;  /* 0x0000008e550b7223 */ /* 0x000fe2000001080c */
[----:B------:R-:W-:Y:S01]  /*10070*/  F2FP.BF16.PACK_AB R12, R87, R10 ;  /* 0x0000000a570c723e */ /* 0x000fe200000010ff */
[----:B------:R-:W-:Y:S02]  /*10080*/  FFMA.FTZ R100, R83, R136, R100 ;  /* 0x0000008853647223 */ /* 0x000fe40000010064 */
[----:B------:R-:W-:Y:S01]  /*10090*/  FFMA.FTZ R86, R14, R139, R86 ;  /* 0x0000008b0e567223 */ /* 0x000fe20000010056 */
[----:B------:R-:W-:Y:S01]  /*100a0*/  F2FP.BF16.PACK_AB R14, R82, R101 ;  /* 0x00000065520e723e */ /* 0x000fe200000010ff */
[----:B------:R-:W-:Y:S01]  /*100b0*/  FFMA.FTZ R85, R85, R138, R8 ;  /* 0x0000008a55557223 */ /* 0x000fe20000010008 */
[----:B------:R-:W-:Y:S02]  /*100c0*/  F2FP.BF16.PACK_AB R8, R15, R84 ;  /* 0x000000540f08723e */ /* 0x000fe400000010ff */
[----:B------:R-:W-:-:S02]  /*100d0*/  F2FP.BF16.PACK_AB R15, R11, R80 ;  /* 0x000000500b0f723e */ /* 0x000fc400000010ff */
[----:B------:R-:W-:Y:S02]  /*100e0*/  F2FP.BF16.PACK_AB R9, R100, R9 ;  /* 0x000000096409723e */ /* 0x000fe400000010ff */
[----:B------:R-:W-:Y:S01]  /*100f0*/  F2FP.BF16.PACK_AB R10, R86, R99 ;  /* 0x00000063560a723e */ /* 0x000fe200000010ff */
[----:B------:R1:W-:Y:S01]  /*10100*/  STS.128 [R96+0x10080], R12 ;  /* 0x0100800c60007388 */ /* 0x0003e20000000c00 */
[----:B------:R-:W-:-:S05]  /*10110*/  F2FP.BF16.PACK_AB R11, R85, R102 ;  /* 0x00000066550b723e */ /* 0x000fca00000010ff */
[----:B------:R1:W-:Y:S02]  /*10120*/  STS.128 [R97+0x10080], R8 ;  /* 0x0100800861007388 */ /* 0x0003e40000000c00 */
.L_x_3574:
[----:B------:R-:W-:Y:S05]  /*10130*/  BSYNC B1 ;  /* 0x0000000000017941 */ /* 0x000fea0003800000 */
.L_x_3573:
        /* <DEDUP_REMOVED lines=29> */
[----:B------:R-:W-:Y:S01]  /*10310*/  SHF.R.U64 R66, R66, 0x10, R67 ;  /* 0x0000001042427819 */ /* 0x000fe20000001243 */
[----:B------:R-:W-:Y:S01]  /*10320*/  IMAD.SHL.U32 R81, R81, 0x2, RZ ;  /* 0x0000000251517824 */ /* 0x000fe200078e00ff */
[----:B------:R-:W-:Y:S02]  /*10330*/  SHF.R.U64 R68, R68, 0x10, R69 ;  /* 0x0000001044447819 */ /* 0x000fe40000001245 */
[----:B------:R-:W1:Y:S01]  /*10340*/  LDS.128 R12, [R82+0x10080] ;  /* 0x01008000520c7984 */ /* 0x000e620000000c00 */
[----:B------:R-:W-:-:S02]  /*10350*/  SHF.R.U32.HI R67, RZ, 0x10, R67 ;  /* 0x00000010ff437819 */ /* 0x000fc40000011643 */
[----:B------:R-:W-:Y:S01]  /*10360*/  SHF.R.U32.HI R69, RZ, 0x10, R69 ;  /* 0x00000010ff457819 */ /* 0x000fe20000011645 */
[----:B------:R-:W2:Y:S01]  /*10370*/  LDS.128 R8, [R81+0x10080] ;  /* 0x0100800051087984 */ /* 0x000ea20000000c00 */
[----:B------:R-:W-:Y:S02]  /*10380*/  PRMT R129, R129, 0x5410, R64 ;  /* 0x0000541081817816 */ /* 0x000fe40000000040 */
[----:B------:R-:W-:Y:S02]  /*10390*/  PRMT R128, R128, 0x5410, R65 ;  /* 0x0000541080807816 */ /* 0x000fe40000000041 */
[----:B------:R-:W-:Y:S02]  /*103a0*/  SHF.R.U64 R70, R70, 0x10, R71 ;  /* 0x0000001046467819 */ /* 0x000fe40000001247 */
[----:B------:R-:W-:Y:S01]  /*103b0*/  PRMT R130, R130, 0x5410, R67 ;  /* 0x0000541082827816 */ /* 0x000fe20000000043 */
[----:B------:R-:W-:Y:S01]  /*103c0*/  IMAD.U32 R87, R128, 0x10000, RZ ;  /* 0x0001000080577824 */ /* 0x000fe200078e00ff */
[----:B------:R-:W-:-:S02]  /*103d0*/  SHF.R.U32.HI R71, RZ, 0x10, R71 ;  /* 0x00000010ff477819 */ /* 0x000fc40000011647 */
[----:B------:R-:W-:Y:S02]  /*103e0*/  PRMT R133, R133, 0x5410, R68 ;  /* 0x0000541085857816 */ /* 0x000fe40000000044 */
[----:B------:R-:W-:Y:S02]  /*103f0*/  PRMT R132, R132, 0x5410, R69 ;  /* 0x0000541084847816 */ /* 0x000fe40000000045 */
[----:B------:R-:W-:Y:S01]  /*10400*/  PRMT R134, R134, 0x5410, R71 ;  /* 0x0000541086867816 */ /* 0x000fe20000000047 */
[C---:B------:R-:W-:Y:S01]  /*10410*/  IMAD.U32 R71, R133.reuse, 0x10000, RZ ;  /* 0x0001000085477824 */ /* 0x040fe200078e00ff */
[----:B------:R-:W-:Y:S02]  /*10420*/  LOP3.LUT R86, R133, 0xffff0000, RZ, 0xc0, !PT ;  /* 0xffff000085567812 */ /* 0x000fe400078ec0ff */
[----:B------:R-:W-:Y:S02]  /*10430*/  PRMT R131, R131, 0x5410, R66 ;  /* 0x0000541083837816 */ /* 0x000fe40000000042 */
[----:B------:R-:W-:-:S02]  /*10440*/  PRMT R135, R135, 0x5410, R70 ;  /* 0x0000541087877816 */ /* 0x000fc40000000046 */
[----:B------:R-:W-:-:S03]  /*10450*/  LOP3.LUT R128, R128, 0xffff0000, RZ, 0xc0, !PT ;  /* 0xffff000080807812 */ /* 0x000fc600078ec0ff */
[C---:B------:R-:W-:Y:S01]  /*10460*/  IMAD.U32 R97, R135.reuse, 0x10000, RZ ;  /* 0x0001000087617824 */ /* 0x040fe200078e00ff */
        /* <DEDUP_REMOVED lines=13> */
[C---:B------:R-:W-:Y:S01]  /*10540*/  IMAD.U32 R9, R129.reuse, 0x10000, RZ ;  /* 0x0001000081097824 */ /* 0x040fe200078e00ff */
        /* <DEDUP_REMOVED lines=9> */
[C---:B------:R-:W-:Y:S01]  /*105e0*/  SHF.L.U32 R9, R132.reuse, 0x10, RZ ;  /* 0x0000001084097819 */ /* 0x040fe200000006ff */
[C---:B------:R-:W-:Y:S01]  /*105f0*/  FMUL.FTZ R71, R15.reuse, R129 ;  /* 0x000000810f477220 */ /* 0x040fe20000410000 */
[----:B------:R-:W-:Y:S01]  /*10600*/  LOP3.LUT R132, R132, 0xffff0000, RZ, 0xc0, !PT ;  /* 0xffff000084847812 */ /* 0x000fe200078ec0ff */
[C---:B------:R-:W-:Y:S02]  /*10610*/  FMUL.FTZ R65, R8.reuse, R87 ;  /* 0x0000005708417220 */ /* 0x040fe40000410000 */
[-C--:B------:R-:W-:Y:S02]  /*10620*/  FMUL.FTZ R15, R15, R86.reuse ;  /* 0x000000560f0f7220 */ /* 0x080fe40000410000 */
[----:B------:R-:W-:Y:S02]  /*10630*/  FMUL.FTZ R8, R8, R9 ;  /* 0x0000000908087220 */ /* 0x000fe40000410000 */
[----:B------:R-:W-:-:S02]  /*10640*/  FFMA.FTZ R71, R64, R86, -R71 ;  /* 0x0000005640477223 */ /* 0x000fc40000010847 */
[C---:B------:R-:W-:Y:S01]  /*10650*/  IMAD.U32 R86, R130.reuse, 0x10000, RZ ;  /* 0x0001000082567824 */ /* 0x040fe200078e00ff */
[----:B------:R-:W-:Y:S01]  /*10660*/  LOP3.LUT R130, R130, 0xffff0000, RZ, 0xc0, !PT ;  /* 0xffff000082827812 */ /* 0x000fe200078ec0ff */
[----:B------:R-:W-:Y:S02]  /*10670*/  FFMA.FTZ R65, R12, R9, -R65 ;  /* 0x000000090c417223 */ /* 0x000fe40000010841 */
[----:B------:R-:W-:Y:S02]  /*10680*/  FFMA.FTZ R15, R64, R129, R15 ;  /* 0x00000081400f7223 */ /* 0x000fe4000001000f */
[----:B------:R-:W-:Y:S02]  /*10690*/  FFMA.FTZ R9, R12, R87, R8 ;  /* 0x000000570c097223 */ /* 0x000fe40000010008 */
[C---:B------:R-:W-:Y:S01]  /*106a0*/  IMAD.U32 R64, R134.reuse, 0x10000, RZ ;  /* 0x0001000086407824 */ /* 0x040fe200078e00ff */
[----:B------:R-:W-:Y:S01]  /*106b0*/  LOP3.LUT R134, R134, 0xffff0000, RZ, 0xc0, !PT ;  /* 0xffff000086867812 */ /* 0x000fe200078ec0ff */
[C---:B------:R-:W-:Y:S01]  /*106c0*/  IMAD.U32 R87, R131.reuse, 0x10000, RZ ;  /* 0x0001000083577824 */ /* 0x040fe200078e00ff */
[----:B------:R-:W-:Y:S01]  /*106d0*/  LOP3.LUT R131, R131, 0xffff0000, RZ, 0xc0, !PT ;  /* 0xffff000083837812 */ /* 0x000fe200078ec0ff */
[----:B------:R-:W-:-:S02]  /*106e0*/  FMUL.FTZ R8, R70, R86 ;  /* 0x0000005646087220 */ /* 0x000fc40000410000 */
[-C--:B------:R-:W-:Y:S02]  /*106f0*/  FMUL.FTZ R70, R70, R64.reuse ;  /* 0x0000004046467220 */ /* 0x080fe40000410000 */
[C---:B------:R-:W-:Y:S02]  /*10700*/  FMUL.FTZ R12, R84.reuse, R87 ;  /* 0x00000057540c7220 */ /* 0x040fe40000410000 */
[----:B------:R-:W-:Y:S02]  /*10710*/  FFMA.FTZ R64, R13, R64, -R8 ;  /* 0x000000400d407223 */ /* 0x000fe40000010808 */
[----:B------:R-:W-:Y:S02]  /*10720*/  FMUL.FTZ R84, R84, R97 ;  /* 0x0000006154547220 */ /* 0x000fe40000410000 */
[C---:B------:R-:W-:Y:S02]  /*10730*/  FMUL.FTZ R8, R85.reuse, R128 ;  /* 0x0000008055087220 */ /* 0x040fe40000410000 */
[----:B------:R-:W-:-:S02]  /*10740*/  FMUL.FTZ R85, R85, R132 ;  /* 0x0000008455557220 */ /* 0x000fc40000410000 */
[C---:B------:R-:W-:Y:S02]  /*10750*/  FFMA.FTZ R97, R66.reuse, R97, -R12 ;  /* 0x0000006142617223 */ /* 0x040fe4000001080c */
[----:B------:R-:W-:Y:S02]  /*10760*/  FFMA.FTZ R84, R66, R87, R84 ;  /* 0x0000005742547223 */ /* 0x000fe40000010054 */
[----:B------:R-:W-:Y:S02]  /*10770*/  FFMA.FTZ R132, R67, R132, -R8 ;  /* 0x0000008443847223 */ /* 0x000fe40000010808 */
[----:B------:R-:W-:Y:S02]  /*10780*/  FMUL.FTZ R66, R83, R131 ;  /* 0x0000008353427220 */ /* 0x000fe40000410000 */
[----:B------:R-:W-:Y:S02]  /*10790*/  FMUL.FTZ R12, R11, R130 ;  /* 0x000000820b0c7220 */ /* 0x000fe40000410000 */
[----:B------:R-:W-:-:S02]  /*107a0*/  FMUL.FTZ R83, R83, R135 ;  /* 0x0000008753537220 */ /* 0x000fc40000410000 */
[-C--:B------:R-:W-:Y:S02]  /*107b0*/  FMUL.FTZ R8, R11, R134.reuse ;  /* 0x000000860b087220 */ /* 0x080fe40000410000 */
[----:B------:R-:W-:Y:S02]  /*107c0*/  FFMA.FTZ R66, R14, R135, -R66 ;  /* 0x000000870e427223 */ /* 0x000fe40000010842 */
[----:B------:R-:W-:Y:S01]  /*107d0*/  FFMA.FTZ R11, R69, R134, -R12 ;  /* 0x00000086450b7223 */ /* 0x000fe2000001080c */
[----:B------:R-:W-:Y:S01]  /*107e0*/  F2FP.BF16.PACK_AB R12, R71, R10 ;  /* 0x0000000a470c723e */ /* 0x000fe200000010ff */
[----:B------:R-:W-:Y:S01]  /*107f0*/  FFMA.FTZ R86, R13, R86, R70 ;  /* 0x000000560d567223 */ /* 0x000fe20000010046 */
[----:B------:R-:W-:Y:S01]  /*10800*/  F2FP.BF16.PACK_AB R13, R132, R65 ;  /* 0x00000041840d723e */ /* 0x000fe200000010ff */
[----:B------:R-:W-:Y:S02]  /*10810*/  FFMA.FTZ R128, R67, R128, R85 ;  /* 0x0000008043807223 */ /* 0x000fe40000010055 */
[----:B------:R-:W-:Y:S01]  /*10820*/  FFMA.FTZ R131, R14, R131, R83 ;  /* 0x000000830e837223 */ /* 0x000fe20000010053 */
[----:B------:R-:W-:Y:S01]  /*10830*/  F2FP.BF16.PACK_AB R14, R66, R97 ;  /* 0x00000061420e723e */ /* 0x000fe200000010ff */
[----:B------:R-:W-:Y:S01]  /*10840*/  FFMA.FTZ R69, R69, R130, R8 ;  /* 0x0000008245457223 */ /* 0x000fe20000010008 */
[----:B------:R-:W-:-:S02]  /*10850*/  F2FP.BF16.PACK_AB R8, R15, R68 ;  /* 0x000000440f08723e */ /* 0x000fc400000010ff */
[----:B------:R-:W-:Y:S02]  /*10860*/  F2FP.BF16.PACK_AB R15, R11, R64 ;  /* 0x000000400b0f723e */ /* 0x000fe400000010ff */
[----:B------:R-:W-:Y:S02]  /*10870*/  F2FP.BF16.PACK_AB R9, R128, R9 ;  /* 0x000000098009723e */ /* 0x000fe400000010ff */
[----:B------:R-:W-:Y:S01]  /*10880*/  F2FP.BF16.PACK_AB R10, R131, R84 ;  /* 0x00000054830a723e */ /* 0x000fe200000010ff */
[----:B------:R1:W-:Y:S01]  /*10890*/  STS.128 [R82+0x10080], R12 ;  /* 0x0100800c52007388 */ /* 0x0003e20000000c00 */
[----:B------:R-:W-:-:S05]  /*108a0*/  F2FP.BF16.PACK_AB R11, R69, R86 ;  /* 0x00000056450b723e */ /* 0x000fca00000010ff */
[----:B------:R1:W-:Y:S02]  /*108b0*/  STS.128 [R81+0x10080], R8 ;  /* 0x0100800851007388 */ /* 0x0003e40000000c00 */
.L_x_3580:
[----:B------:R-:W-:Y:S05]  /*108c0*/  BSYNC B0 ;  /* 0x0000000000007941 */ /* 0x000fea0003800000 */
.L_x_3579:
        /* <DEDUP_REMOVED lines=32> */
[----:B------:R-:W-:Y:S02]  /*10ad0*/  SHF.R.U64 R54, R54, 0x10, R55 ;  /* 0x0000001036367819 */ /* 0x000fe40000001237 */
[----:B------:R-:W1:Y:S01]  /*10ae0*/  LDS.128 R12, [R65+0x10080] ;  /* 0x01008000410c7984 */ /* 0x000e620000000c00 */
[----:B------:R-:W-:Y:S02]  /*10af0*/  SHF.R.U64 R56, R56, 0x10, R57 ;  /* 0x0000001038387819 */ /* 0x000fe40000001239 */
[----:B------:R-:W-:Y:S01]  /*10b00*/  SHF.R.U32.HI R55, RZ, 0x10, R55 ;  /* 0x00000010ff377819 */ /* 0x000fe20000011637 */
[----:B------:R-:W2:Y:S01]  /*10b10*/  LDS.128 R8, [R64+0x10080] ;  /* 0x0100800040087984 */ /* 0x000ea20000000c00 */
[----:B------:R-:W-:-:S02]  /*10b20*/  SHF.R.U32.HI R57, RZ, 0x10, R57 ;  /* 0x00000010ff397819 */ /* 0x000fc40000011639 */
[----:B------:R-:W-:Y:S02]  /*10b30*/  PRMT R121, R121, 0x5410, R52 ;  /* 0x0000541079797816 */ /* 0x000fe40000000034 */
        /* <DEDUP_REMOVED lines=56> */
[C---:B------:R-:W-:Y:S01]  /*10ec0*/  IMAD.U32 R54, R14.reuse, 0x10000, RZ ;  /* 0x000100000e367824 */ /* 0x040fe200078e00ff */
[----:B------:R-:W-:Y:S01]  /*10ed0*/  LOP3.LUT R14, R14, 0xffff0000, RZ, 0xc0, !PT ;  /* 0xffff00000e0e7812 */ /* 0x000fe200078ec0ff */
[----:B------:R-:W-:Y:S02]  /*10ee0*/  FMUL.FTZ R67, R67, R69 ;  /* 0x0000004543437220 */ /* 0x000fe40000410000 */
[C---:B------:R-:W-:Y:S02]  /*10ef0*/  FMUL.FTZ R8, R68.reuse, R120 ;  /* 0x0000007844087220 */ /* 0x040fe40000410000 */
[----:B------:R-:W-:-:S02]  /*10f00*/  FMUL.FTZ R68, R68, R124 ;  /* 0x0000007c44447220 */ /* 0x000fc40000410000 */
[C---:B------:R-:W-:Y:S02]  /*10f10*/  FFMA.FTZ R69, R54.reuse, R69, -R13 ;  /* 0x0000004536457223 */ /* 0x040fe4000001080d */
[----:B------:R-:W-:Y:S02]  /*10f20*/  FFMA.FTZ R67, R54, R12, R67 ;  /* 0x0000000c36437223 */ /* 0x000fe40000010043 */
[----:B------:R-:W-:Y:S02]  /*10f30*/  FFMA.FTZ R124, R55, R124, -R8 ;  /* 0x0000007c377c7223 */ /* 0x000fe40000010808 */
[----:B------:R-:W-:Y:S02]  /*10f40*/  FMUL.FTZ R54, R66, R123 ;  /* 0x0000007b42367220 */ /* 0x000fe40000410000 */
[----:B------:R-:W-:Y:S01]  /*10f50*/  FMUL.FTZ R12, R11, R122 ;  /* 0x0000007a0b0c7220 */ /* 0x000fe20000410000 */
[----:B------:R-:W-:Y:S01]  /*10f60*/  F2FP.BF16.PACK_AB R13, R124, R53 ;  /* 0x000000357c0d723e */ /* 0x000fe200000010ff */
[----:B------:R-:W-:-:S02]  /*10f70*/  FMUL.FTZ R58, R66, R127 ;  /* 0x0000007f423a7220 */ /* 0x000fc40000410000 */
[-C--:B------:R-:W-:Y:S02]  /*10f80*/  FMUL.FTZ R8, R11, R126.reuse ;  /* 0x0000007e0b087220 */ /* 0x080fe40000410000 */
[C---:B------:R-:W-:Y:S02]  /*10f90*/  FFMA.FTZ R54, R14.reuse, R127, -R54 ;  /* 0x0000007f0e367223 */ /* 0x040fe40000010836 */
[----:B------:R-:W-:Y:S01]  /*10fa0*/  FFMA.FTZ R11, R57, R126, -R12 ;  /* 0x0000007e390b7223 */ /* 0x000fe2000001080c */
        /* <DEDUP_REMOVED lines=12> */
.L_x_3578:
[----:B------:R-:W-:Y:S05]  /*11070*/  BSYNC B1 ;  /* 0x0000000000017941 */ /* 0x000fea0003800000 */
.L_x_3577:
        /* <DEDUP_REMOVED lines=120> */
.L_x_3584:
[----:B------:R-:W-:Y:S05]  /*11800*/  BSYNC B0 ;  /* 0x0000000000007941 */ /* 0x000fea0003800000 */
.L_x_3583:
        /* <DEDUP_REMOVED lines=122> */
.L_x_3582:
[----:B------:R-:W-:Y:S05]  /*11fb0*/  BSYNC B1 ;  /* 0x0000000000017941 */ /* 0x000fea0003800000 */
.L_x_3581:
        /* <DEDUP_REMOVED lines=119> */
.L_x_3586:
[----:B------:R-:W-:Y:S05]  /*12730*/  BSYNC B0 ;  /* 0x0000000000007941 */ /* 0x000fea0003800000 */
.L_x_3585:
        /* <DEDUP_REMOVED lines=37> */
[----:B------:R-:W-:-:S02]  /*12990*/  PRMT R77, R77, 0x5410, R18 ;  /* 0x000054104d4d7816 */ /* 0x000fc40000000012 */
[----:B------:R-:W-:Y:S02]  /*129a0*/  PRMT R73, R73, 0x5410, R20 ;  /* 0x0000541049497816 */ /* 0x000fe40000000014 */
[----:B------:R-:W-:Y:S01]  /*129b0*/  PRMT R72, R72, 0x5410, R21 ;  /* 0x0000541048487816 */ /* 0x000fe20000000015 */
[----:B------:R-:W-:Y:S01]  /*129c0*/  IMAD.U32 R25, R77, 0x10000, RZ ;  /* 0x000100004d197824 */ /* 0x000fe200078e00ff */
[----:B------:R-:W-:Y:S02]  /*129d0*/  PRMT R74, R74, 0x5410, R23 ;  /* 0x000054104a4a7816 */ /* 0x000fe40000000017 */
[----:B------:R-:W-:Y:S02]  /*129e0*/  PRMT R75, R75, 0x5410, R22 ;  /* 0x000054104b4b7816 */ /* 0x000fe40000000016 */
[----:B------:R-:W-:Y:S02]  /*129f0*/  SHF.R.U32.HI R29, RZ, 0x10, R29 ;  /* 0x00000010ff1d7819 */ /* 0x000fe4000001161d */
[----:B------:R-:W-:-:S02]  /*12a00*/  SHF.R.U64 R24, R30, 0x10, R31 ;  /* 0x000000101e187819 */ /* 0x000fc4000000121f */
[----:B------:R-:W-:Y:S01]  /*12a10*/  PRMT R76, R76, 0x5410, R29 ;  /* 0x000054104c4c7816 */ /* 0x000fe2000000001d */
[----:B------:R-:W-:Y:S01]  /*12a20*/  IMAD.U32 R29, R72, 0x10000, RZ ;  /* 0x00010000481d7824 */ /* 0x000fe200078e00ff */
[----:B------:R-:W-:Y:S02]  /*12a30*/  LOP3.LUT R30, R77, 0xffff0000, RZ, 0xc0, !PT ;  /* 0xffff00004d1e7812 */ /* 0x000fe400078ec0ff */
[----:B------:R-:W-:Y:S02]  /*12a40*/  SHF.R.U32.HI R31, RZ, 0x10, R31 ;  /* 0x00000010ff1f7819 */ /* 0x000fe4000001161f */
        /* <DEDUP_REMOVED lines=73> */
.L_x_3558:
[----:B------:R-:W-:Y:S05]  /*12ee0*/  BSYNC B2 ;  /* 0x0000000000027941 */ /* 0x000fea0003800000 */
.L_x_3524:
[----:B-1----:R-:W-:Y:S01]  /*12ef0*/  IMAD R9, R61, c[0x0][0x208], RZ ;  /* 0x000082003d097a24 */ /* 0x002fe200078e02ff */
[----:B------:R-:W-:Y:S01]  /*12f00*/  SHF.R.S32.HI R8, RZ, 0x4, R63 ;  /* 0x00000004ff087819 */ /* 0x000fe2000001143f */
[----:B--2---:R-:W-:Y:S01]  /*12f10*/  IMAD.WIDE.U32 R16, R220, c[0x0][0x208], RZ ;  /* 0x00008200dc107a25 */ /* 0x004fe200078e00ff */
[----:B------:R-:W-:-:S04]  /*12f20*/  DEPBAR.LE SB0, 0x0 ;  /* 0x000080000000791a */ /* 0x000fc80000000000 */
[----:B------:R-:W-:Y:S01]  /*12f30*/  IMAD R9, R220, c[0x0][0x20c], R9 ;  /* 0x00008300dc097a24 */ /* 0x000fe200078e0209 */
[----:B------:R-:W-:Y:S01]  /*12f40*/  LEA.HI R11, R63, R8, RZ, 0x1 ;  /* 0x000000083f0b7211 */ /* 0x000fe200078f08ff */
[----:B------:R-:W-:Y:S01]  /*12f50*/  IMAD R12, R60, c[0x0][0x218], RZ ;  /* 0x000086003c0c7a24 */ /* 0x000fe200078e02ff */
[----:B------:R-:W-:Y:S01]  /*12f60*/  ISETP.GE.AND P1, PT, R188, c[0x0][0x1d4], PT ;  /* 0x00007500bc007a0c */ /* 0x000fe20003f26270 */
[----:B------:R-:W-:Y:S01]  /*12f70*/  IMAD.IADD R17, R17, 0x1, R9 ;  /* 0x0000000111117824 */ /* 0x000fe200078e0209 */
[----:B------:R-:W-:Y:S01]  /*12f80*/  LOP3.LUT R11, R11, 0xfffffffe, RZ, 0xc0, !PT ;  /* 0xfffffffe0b0b7812 */ /* 0x000fe200078ec0ff */
[----:B------:R-:W-:Y:S01]  /*12f90*/  IMAD.SHL.U32 R9, R34, 0x40, RZ ;  /* 0x0000004022097824 */ /* 0x000fe200078e00ff */
[----:B------:R-:W-:Y:S01]  /*12fa0*/  IADD3 R23, -R189, UR20, RZ ;  /* 0x00000014bd177c10 */ /* 0x000fe2000fffe1ff */
[----:B------:R-:W-:Y:S01]  /*12fb0*/  IMAD.WIDE.U32 R16, R219, c[0x0][0x218], R16 ;  /* 0x00008600db107a25 */ /* 0x000fe200078e0010 */
[----:B------:R-:W-:Y:S01]  /*12fc0*/  ISETP.GE.AND P2, PT, R221, c[0x0][0x1d4], PT ;  /* 0x00007500dd007a0c */ /* 0x000fe20003f46270 */
[----:B------:R-:W-:Y:S01]  /*12fd0*/  BSSY B0, `(.L_x_3587) ;  /* 0x000006b000007945 */ /* 0x000fe20003800000 */
[----:B------:R-:W-:Y:S01]  /*12fe0*/  LOP3.LUT R9, R9, 0x1c0, RZ, 0xc0, !PT ;  /* 0x000001c009097812 */ /* 0x000fe200078ec0ff */
[----:B------:R-:W-:Y:S01]  /*12ff0*/  IMAD R12, R219, c[0x0][0x21c], R12 ;  /* 0x00008700db0c7a24 */ /* 0x000fe200078e020c */
[----:B------:R-:W-:Y:S01]  /*13000*/  IADD3 R15, P0, R16, UR28, RZ ;  /* 0x0000001c100f7c10 */ /* 0x000fe2000ff1e0ff */
[----:B------:R-:W-:Y:S01]  /*13010*/  IMAD.SHL.U32 R10, R189, 0x8, RZ ;  /* 0x00000008bd0a7824 */ /* 0x000fe200078e00ff */
[----:B------:R-:W-:Y:S01]  /*13020*/  LOP3.LUT R33, R33, 0xfffffffb, RZ, 0xc0, !PT ;  /* 0xfffffffb21217812 */ /* 0x000fe200078ec0ff */
[----:B------:R-:W-:Y:S01]  /*13030*/  IMAD.IADD R11, R8, 0x1, -R11 ;  /* 0x00000001080b7824 */ /* 0x000fe200078e0a0b */
[----:B------:R-:W-:Y:S01]  /*13040*/  IADD3.X R12, R17, UR12, R12, P0, !PT ;  /* 0x0000000c110c7c10 */ /* 0x000fe200087fe40c */
[----:B------:R-:W-:Y:S01]  /*13050*/  IMAD.SHL.U32 R8, R62, 0x40, RZ ;  /* 0x000000403e087824 */ /* 0x000fe200078e00ff */
[----:B------:R-:W-:Y:S01]  /*13060*/  LEA R22, P0, R15, c[0x0][0x1f8], 0x1 ;  /* 0x00007e000f167a11 */ /* 0x000fe200078008ff */
[----:B------:R-:W-:Y:S01]  /*13070*/  IMAD.SHL.U32 R64, R6, 0x40, RZ ;  /* 0x0000004006407824 */ /* 0x000fe200078e00ff */
[----:B------:R-:W-:Y:S01]  /*13080*/  LOP3.LUT R10, R9, 0x8, R10, 0xf8, !PT ;  /* 0x00000008090a7812 */ /* 0x000fe200078ef80a */
[----:B------:R-:W-:Y:S01]  /*13090*/  IMAD.SHL.U32 R222, R0, 0x2, RZ ;  /* 0x0000000200de7824 */ /* 0x000fe200078e00ff */
[----:B------:R-:W-:-:S02]  /*130a0*/  SHF.R.U32.HI R9, RZ, 0x3, R9 ;  /* 0x00000003ff097819 */ /* 0x000fc40000011609 */
[----:B------:R-:W-:Y:S02]  /*130b0*/  LEA.HI.X R15, R15, c[0x0][0x1fc], R12, 0x1, P0 ;  /* 0x00007f000f0f7a11 */ /* 0x000fe400000f0c0c */
[----:B------:R-:W-:Y:S01]  /*130c0*/  LOP3.LUT R10, R10, R9, RZ, 0x3c, !PT ;  /* 0x000000090a0a7212 */ /* 0x000fe200078e3cff */
[C---:B------:R-:W-:Y:S01]  /*130d0*/  IMAD.SHL.U32 R9, R11.reuse, 0x8, RZ ;  /* 0x000000080b097824 */ /* 0x040fe200078e00ff */
[----:B------:R-:W-:Y:S01]  /*130e0*/  LOP3.LUT R8, R8, 0x1c0, RZ, 0xc0, !PT ;  /* 0x000001c008087812 */ /* 0x000fe200078ec0ff */
[----:B------:R-:W-:Y:S01]  /*130f0*/  SHFL.IDX PT, R12, R22, RZ, 0x181f ;  /* 0x00181fff160c7589 */ /* 0x000fe200000e0000 */
[----:B------:R-:W-:Y:S01]  /*13100*/  LOP3.LUT P0, RZ, R34, 0x2, RZ, 0xc0, !PT ;  /* 0x0000000222ff7812 */ /* 0x000fe2000780c0ff */
[----:B------:R-:W-:Y:S01]  /*13110*/  IMAD R213, R11, 0x200, R10 ;  /* 0x000002000bd57824 */ /* 0x000fe200078e020a */
[----:B------:R-:W-:Y:S01]  /*13120*/  LOP3.LUT R9, R8, 0x8, R9, 0xf8, !PT ;  /* 0x0000000808097812 */ /* 0x000fe200078ef809 */
[----:B------:R-:W1:Y:S01]  /*13130*/  SHFL.IDX PT, R13, R15, RZ, 0x181f ;  /* 0x00181fff0f0d7589 */ /* 0x000e6200000e0000 */
[----:B------:R-:W-:Y:S01]  /*13140*/  SHF.R.U32.HI R6, RZ, 0x3, R8 ;  /* 0x00000003ff067819 */ /* 0x000fe20000011608 */
[----:B------:R-:W-:Y:S01]  /*13150*/  IMAD.SHL.U32 R213, R213, 0x2, RZ ;  /* 0x00000002d5d57824 */ /* 0x000fe200078e00ff */
[----:B------:R-:W-:Y:S01]  /*13160*/  LOP3.LUT R64, R64, 0xfffffe00, RZ, 0xc0, !PT ;  /* 0xfffffe0040407812 */ /* 0x000fe200078ec0ff */
[----:B------:R-:W-:Y:S01]  /*13170*/  BAR.SYNC.DEFER_BLOCKING 0x0 ;  /* 0x0000000000007b1d */ /* 0x000fe20000010000 */
[----:B------:R-:W-:-:S02]  /*13180*/  LOP3.LUT R6, R9, R6, RZ, 0x3c, !PT ;  /* 0x0000000609067212 */ /* 0x000fc400078e3cff */
[----:B------:R-:W-:Y:S01]  /*13190*/  IADD3 R8, R213, 0xa080, RZ ;  /* 0x0000a080d5087810 */ /* 0x000fe20007ffe0ff */
[----:B------:R-:W-:Y:S01]  /*131a0*/  IMAD R9, R3, 0x400, R64 ;  /* 0x0000040003097824 */ /* 0x000fe200078e0240 */
[----:B------:R-:W-:Y:S02]  /*131b0*/  IADD3 R211, R213, 0xa0a0, RZ ;  /* 0x0000a0a0d5d37810 */ /* 0x000fe40007ffe0ff */
[----:B------:R-:W-:Y:S01]  /*131c0*/  @P0 IADD3 R211, R8, -0x20, RZ ;  /* 0xffffffe008d30810 */ /* 0x000fe20007ffe0ff */
[----:B------:R-:W-:Y:S01]  /*131d0*/  IMAD.IADD R0, R6, 0x1, R9 ;  /* 0x0000000106007824 */ /* 0x000fe200078e0209 */
[----:B------:R-:W-:Y:S02]  /*131e0*/  ISETP.LT.OR P0, PT, R23, 0x1, P1 ;  /* 0x000000011700780c */ /* 0x000fe40000f01670 */
[----:B------:R-:W-:Y:S01]  /*131f0*/  @P2 LOP3.LUT R33, R33, 0x4, RZ, 0xfc, !PT ;  /* 0x0000000421212812 */ /* 0x000fe200078efcff */
[C---:B------:R-:W-:Y:S01]  /*13200*/  IMAD.SHL.U32 R60, R0.reuse, 0x2, RZ ;  /* 0x00000002003c7824 */ /* 0x040fe200078e00ff */
[----:B------:R-:W-:-:S02]  /*13210*/  LEA R214, R0, 0x10080, 0x1 ;  /* 0x0001008000d67811 */ /* 0x000fc400078e08ff */
[----:B------:R-:W-:Y:S02]  /*13220*/  SHF.R.S32.HI R0, RZ, 0x1f, R221 ;  /* 0x0000001fff007819 */ /* 0x000fe400000114dd */
[----:B------:R-:W-:Y:S01]  /*13230*/  SHF.R.S32.HI R21, RZ, 0x1f, R32 ;  /* 0x0000001fff157819 */ /* 0x000fe20000011420 */
[----:B------:R-:W-:Y:S01]  /*13240*/  IMAD R212, R7, 0x2, R214 ;  /* 0x0000000207d47824 */ /* 0x000fe200078e02d6 */
[----:B------:R-:W-:Y:S01]  /*13250*/  LEA.HI R227, R0, R221, RZ, 0x3 ;  /* 0x000000dd00e37211 */ /* 0x000fe200078f18ff */
[----:B-1----:R-:W-:Y:S01]  /*13260*/  IMAD.WIDE R26, R188, 0x2, R12 ;  /* 0x00000002bc1a7825 */ /* 0x002fe200078e020c */
[----:B------:R-:W-:Y:S02]  /*13270*/  LEA.HI R226, R21, R32, RZ, 0x3 ;  /* 0x0000002015e27211 */ /* 0x000fe400078f18ff */
[----:B------:R-:W-:Y:S01]  /*13280*/  LOP3.LUT R227, R227, 0xfffffff8, RZ, 0xc0, !PT ;  /* 0xfffffff8e3e37812 */ /* 0x000fe200078ec0ff */
[----:B------:R1:W2:Y:S01]  /*13290*/  LDSM.16.M88.4 R16, [R213+0xa080] ;  /* 0x00a08000d510783b */ /* 0x0002a20000000200 */
[----:B------:R-:W-:-:S02]  /*132a0*/  LOP3.LUT R226, R226, 0xfffffff8, RZ, 0xc0, !PT ;  /* 0xfffffff8e2e27812 */ /* 0x000fc400078ec0ff */
[----:B------:R-:W-:Y:S01]  /*132b0*/  LOP3.LUT R33, R33, 0xfffffffd, RZ, 0xc0, !PT ;  /* 0xfffffffd21217812 */ /* 0x000fe200078ec0ff */
[----:B------:R1:W3:Y:S01]  /*132c0*/  LDSM.16.M88.4 R8, [R213+0xa880] ;  /* 0x00a88000d508783b */ /* 0x0002e20000000200 */
[----:B------:R-:W-:Y:S01]  /*132d0*/  IMAD.WIDE R24, R227, 0x2, R12 ;  /* 0x00000002e3187825 */ /* 0x000fe200078e020c */
[----:B------:R-:W-:Y:S02]  /*132e0*/  SHF.R.S32.HI R224, RZ, 0x1f, R35 ;  /* 0x0000001fffe07819 */ /* 0x000fe40000011423 */
[----:B------:R1:W4:Y:S01]  /*132f0*/  LDSM.16.M88.4 R28, [R213+0xb080] ;  /* 0x00b08000d51c783b */ /* 0x0003220000000200 */
[----:B------:R-:W-:Y:S01]  /*13300*/  IMAD.WIDE R20, R226, 0x2, R12 ;  /* 0x00000002e2147825 */ /* 0x000fe200078e020c */
[----:B------:R-:W-:Y:S02]  /*13310*/  LEA.HI R224, R224, R35, RZ, 0x3 ;  /* 0x00000023e0e07211 */ /* 0x000fe400078f18ff */
[----:B------:R1:W1:Y:S01]  /*13320*/  LDSM.16.M88.4 R56, [R211] ;  /* 0x00000000d338783b */ /* 0x0002620000000200 */
[----:B------:R-:W-:-:S02]  /*13330*/  SHF.R.S32.HI R191, RZ, 0x1f, R188 ;  /* 0x0000001fffbf7819 */ /* 0x000fc400000114bc */
[----:B------:R-:W-:Y:S01]  /*13340*/  LOP3.LUT R224, R224, 0xfffffff8, RZ, 0xc0, !PT ;  /* 0xfffffff8e0e07812 */ /* 0x000fe200078ec0ff */
[----:B------:R1:W1:Y:S01]  /*13350*/  LDSM.16.M88.4 R52, [R211+0x800] ;  /* 0x00080000d334783b */ /* 0x0002620000000200 */
[----:B------:R-:W-:Y:S02]  /*13360*/  SHF.R.S32.HI R228, RZ, 0x1f, R227 ;  /* 0x0000001fffe47819 */ /* 0x000fe400000114e3 */
[----:B------:R-:W-:Y:S01]  /*13370*/  SHF.R.S32.HI R225, RZ, 0x1f, R226 ;  /* 0x0000001fffe17819 */ /* 0x000fe200000114e2 */
[----:B------:R1:W1:Y:S01]  /*13380*/  LDSM.16.M88.4 R48, [R211+0x1000] ;  /* 0x00100000d330783b */ /* 0x0002620000000200 */
[----:B------:R-:W-:Y:S01]  /*13390*/  IMAD.WIDE R12, R224, 0x2, R12 ;  /* 0x00000002e00c7825 */ /* 0x000fe200078e020c */
[----:B------:R-:W-:Y:S02]  /*133a0*/  SHF.R.S32.HI R223, RZ, 0x1f, R224 ;  /* 0x0000001fffdf7819 */ /* 0x000fe400000114e0 */
[----:B------:R-:W1:Y:S01]  /*133b0*/  LDSM.16.M88.4 R60, [R60+0x10080] ;  /* 0x010080003c3c783b */ /* 0x000e620000000200 */
[----:B------:R-:W-:-:S02]  /*133c0*/  IADD3 R203, R211, 0x800, RZ ;  /* 0x00000800d3cb7810 */ /* 0x000fc40007ffe0ff */
[----:B------:R-:W-:Y:S01]  /*133d0*/  IADD3 R202, R211, 0x1000, RZ ;  /* 0x00001000d3ca7810 */ /* 0x000fe20007ffe0ff */
[----:B------:R1:W1:Y:S04]  /*133e0*/  LDSM.16.M88.4 R44, [R212] ;  /* 0x00000000d42c783b */ /* 0x0002680000000200 */
        /* <DEDUP_REMOVED lines=8> */
[----:B------:R-:W-:Y:S02]  /*13470*/  @P2 LOP3.LUT R33, R33, 0x2, RZ, 0xfc, !PT ;  /* 0x0000000221212812 */ /* 0x000fe400078efcff */
[----:B------:R-:W-:Y:S02]  /*13480*/  ISETP.GE.AND P2, PT, R35, c[0x0][0x1d4], PT ;  /* 0x0000750023007a0c */ /* 0x000fe40003f46270 */
[----:B------:R-:W-:-:S07]  /*13490*/  LOP3.LUT R33, R33, 0xffffffef, RZ, 0xc0, !PT ;  /* 0xffffffef21217812 */ /* 0x000fce00078ec0ff */
[----:B------:R1:W-:Y:S01]  /*134a0*/  LDGSTS.E.BYPASS.LTC128B.128 [R222+0x7080], [R20.64], !P0 ;  /* 0x0708000014de7fae */ /* 0x0003e2000c101d5a */
[----:B------:R-:W-:-:S13]  /*134b0*/  ISETP.LT.OR P0, PT, R23, 0x1, P2 ;  /* 0x000000011700780c */ /* 0x000fda0001701670 */
[----:B------:R1:W-:Y:S01]  /*134c0*/  LDGSTS.E.BYPASS.LTC128B.128 [R222+0x8880], [R12.64], !P0 ;  /* 0x088800000cde7fae */ /* 0x0003e2000c101d5a */
[----:B------:R-:W-:-:S13]  /*134d0*/  ISETP.GT.AND P0, PT, R215, 0x7f, PT ;  /* 0x0000007fd700780c */ /* 0x000fda0003f04270 */
[----:B------:R-:W-:Y:S01]  /*134e0*/  @P0 LOP3.LUT R33, R33, 0x10, RZ, 0xfc, !PT ;  /* 0x0000001021210812 */ /* 0x000fe200078efcff */
[----:B------:R-:W-:Y:S05]  /*134f0*/  @P0 BRA `(.L_x_3588) ;  /* 0x0000018000000947 */ /* 0x000fea0003800000 */
[----:B--234-:R-:W-:Y:S05]  /*13500*/  BRA.DIV ~URZ, `(.L_x_3589) ;  /* 0x0000b7b27f007947 */ /* 0x01cfea000b800000 */
[----:B------:R2:W3:Y:S04]  /*13510*/  SHFL.IDX PT, R0, R15, 0x1, 0x181f ;  /* 0x00381f000f007f89 */ /* 0x0004e800000e0000 */
[----:B-1----:R2:W1:Y:S02]  /*13520*/  SHFL.IDX PT, R13, R22, 0x1, 0x181f ;  /* 0x00381f00160d7f89 */ /* 0x00246400000e0000 */
.L_x_3623:
[----:B-1----:R-:W-:-:S04]  /*13530*/  LEA R20, P0, R227, R13, 0x1 ;  /* 0x0000000de3147211 */ /* 0x002fc800078008ff */
[----:B---3--:R-:W-:Y:S02]  /*13540*/  LEA.HI.X R21, R227, R0, R228, 0x1, P0 ;  /* 0x00000000e3157211 */ /* 0x008fe400000f0ce4 */
[----:B------:R-:W-:-:S04]  /*13550*/  LEA R14, P0, R226, R13, 0x1 ;  /* 0x0000000de20e7211 */ /* 0x000fc800078008ff */
[----:B--2---:R-:W-:Y:S02]  /*13560*/  LEA.HI.X R15, R226, R0, R225, 0x1, P0 ;  /* 0x00000000e20f7211 */ /* 0x004fe400000f0ce1 */
        /* <DEDUP_REMOVED lines=17> */
.L_x_3588:
[----:B--234-:R-:W-:Y:S05]  /*13680*/  BSYNC B0 ;  /* 0x0000000000007941 */ /* 0x01cfea0003800000 */
.L_x_3587:
[----:B------:R-:W-:Y:S01]  /*13690*/  IMAD.MOV.U32 R0, RZ, RZ, 0x40 ;  /* 0x00000040ff007424 */ /* 0x000fe200078e00ff */
[----:B------:R-:W-:Y:S01]  /*136a0*/  LOP3.LUT P0, RZ, R34, 0x4, RZ, 0xc0, !PT ;  /* 0x0000000422ff7812 */ /* 0x000fe2000780c0ff */
[----:B------:R-:W0:Y:S01]  /*136b0*/  LDGDEPBAR ;  /* 0x00000000000079af */ /* 0x000e220000000000 */
[----:B------:R-:W-:Y:S01]  /*136c0*/  WARPSYNC 0xffffffff ;  /* 0xffffffff00007948 */ /* 0x000fe20003800000 */
[C---:B-1----:R-:W-:Y:S01]  /*136d0*/  HMMA.16816.F32.BF16 R24, R60.reuse, R16, RZ ;  /* 0x000000103c18723c */ /* 0x042fe200000418ff */
[----:B------:R-:W-:Y:S01]  /*136e0*/  SEL R0, R0, 0xffffffc0, !P0 ;  /* 0xffffffc000007807 */ /* 0x000fe20004000000 */
[C---:B------:R-:W-:Y:S01]  /*136f0*/  IMAD R210, R5.reuse, 0x2, R214 ;  /* 0x0000000205d27824 */ /* 0x040fe200078e02d6 */
[----:B------:R-:W-:Y:S01]  /*13700*/  UISETP.GE.AND UP0, UPT, UR13, 0x2, UPT ;  /* 0x000000020d00788c */ /* 0x000fe2000bf06270 */
[----:B------:R-:W-:Y:S01]  /*13710*/  IMAD R209, R5, 0x2, R212 ;  /* 0x0000000205d17824 */ /* 0x000fe200078e02d4 */
[----:B------:R-:W-:Y:S01]  /*13720*/  IADD3 R200, R211, 0x1800, RZ ;  /* 0x00001800d3c87810 */ /* 0x000fe20007ffe0ff */
[--C-:B------:R-:W-:Y:S01]  /*13730*/  IMAD.IADD R207, R213, 0x1, R0.reuse ;  /* 0x00000001d5cf7824 */ /* 0x100fe200078e0200 */
[----:B------:R-:W-:Y:S01]  /*13740*/  LDSM.16.M88.4 R40, [R210] ;  /* 0x00000000d228783b */ /* 0x000fe20000000200 */
[----:B------:R-:W-:Y:S01]  /*13750*/  HMMA.16816.F32.BF16 R20, R60, R18, RZ ;  /* 0x000000123c14723c */ /* 0x000fe200000418ff */
[C---:B------:R-:W-:Y:S01]  /*13760*/  IMAD.IADD R201, R211.reuse, 0x1, R0 ;  /* 0x00000001d3c97824 */ /* 0x040fe200078e0200 */
[----:B------:R-:W-:Y:S01]  /*13770*/  PLOP3.LUT P0, PT, PT, PT, UP0, 0x40, 0x0 ;  /* 0x000000000000781c */ /* 0x000fe20003f0e808 */
[----:B------:R-:W1:Y:S01]  /*13780*/  LDSM.16.M88.4 R36, [R207+0xa080] ;  /* 0x00a08000cf24783b */ /* 0x000e620000000200 */
[----:B------:R-:W-:Y:S01]  /*13790*/  IMAD.IADD R0, R64, 0x1, R6 ;  /* 0x0000000140007824 */ /* 0x000fe200078e0206 */
[----:B------:R-:W-:-:S02]  /*137a0*/  IADD3 R199, R211, 0x2000, RZ ;  /* 0x00002000d3c77810 */ /* 0x000fc40007ffe0ff */
[----:B------:R-:W2:Y:S01]  /*137b0*/  LDSM.16.M88.4 R32, [R207+0xa880] ;  /* 0x00a88000cf20783b */ /* 0x000ea20000000200 */
        /* <DEDUP_REMOVED lines=10> */
[----:B------:R-:W-:Y:S01]  /*13860*/  HMMA.16816.F32.BF16 R60, R60, R30, RZ ;  /* 0x0000001e3c3c723c */ /* 0x000fe200000418ff */
[----:B------:R-:W3:Y:S07]  /*13870*/  LDSM.16.M88.4 R28, [R207+0xb080] ;  /* 0x00b08000cf1c783b */ /* 0x000eee0000000200 */
        /* <DEDUP_REMOVED lines=8> */
[----:B------:R-:W5:Y:S04]  /*13900*/  LDSM.16.M88.4 R48, [R201+0x800] ;  /* 0x00080000c930783b */ /* 0x000f680000000200 */
[----:B------:R-:W4:Y:S03]  /*13910*/  LDSM.16.M88.4 R44, [R201+0x1000] ;  /* 0x00100000c92c783b */ /* 0x000f260000000200 */
[C---:B-1----:R-:W-:Y:S08]  /*13920*/  HMMA.16816.F32.BF16 R24, R40.reuse, R36, R24 ;  /* 0x000000242818723c */ /* 0x042ff00000041818 */
[C---:B------:R-:W-:Y:S01]  /*13930*/  HMMA.16816.F32.BF16 R20, R40.reuse, R38, R20 ;  /* 0x000000262814723c */ /* 0x040fe20000041814 */
[----:B------:R-:W-:Y:S07]  /*13940*/  LDSM.16.M88.4 R36, [R213+0xb880] ;  /* 0x00b88000d524783b */ /* 0x000fee0000000200 */
[C---:B--2---:R-:W-:Y:S08]  /*13950*/  HMMA.16816.F32.BF16 R16, R40.reuse, R32, R16 ;  /* 0x000000202810723c */ /* 0x044ff00000041810 */
[C---:B------:R-:W-:Y:S01]  /*13960*/  HMMA.16816.F32.BF16 R12, R40.reuse, R34, R12 ;  /* 0x00000022280c723c */ /* 0x040fe2000004180c */
[----:B------:R-:W-:Y:S07]  /*13970*/  LDSM.16.M88.4 R32, [R213+0xc080] ;  /* 0x00c08000d520783b */ /* 0x000fee0000000200 */
[C---:B---3--:R-:W-:Y:S08]  /*13980*/  HMMA.16816.F32.BF16 R8, R40.reuse, R28, R8 ;  /* 0x0000001c2808723c */ /* 0x048ff00000041808 */
[----:B------:R-:W-:Y:S01]  /*13990*/  HMMA.16816.F32.BF16 R60, R40, R30, R60 ;  /* 0x0000001e283c723c */ /* 0x000fe2000004183c */
[----:B------:R-:W1:Y:S04]  /*139a0*/  LDSM.16.M88.4 R40, [R214+0x4000] ;  /* 0x00400000d628783b */ /* 0x000e680000000200 */
[----:B------:R-:W2:Y:S03]  /*139b0*/  LDSM.16.M88.4 R28, [R213+0xc880] ;  /* 0x00c88000d51c783b */ /* 0x000ea60000000200 */
[C---:B----4-:R-:W-:Y:S08]  /*139c0*/  HMMA.16816.F32.BF16 R24, R56.reuse, R52, R24 ;  /* 0x000000343818723c */ /* 0x050ff00000041818 */
[C---:B------:R-:W-:Y:S01]  /*139d0*/  HMMA.16816.F32.BF16 R20, R56.reuse, R54, R20 ;  /* 0x000000363814723c */ /* 0x040fe20000041814 */
[----:B------:R-:W-:Y:S07]  /*139e0*/  LDSM.16.M88.4 R52, [R211+0x1800] ;  /* 0x00180000d334783b */ /* 0x000fee0000000200 */
[C---:B-----5:R-:W-:Y:S08]  /*139f0*/  HMMA.16816.F32.BF16 R16, R56.reuse, R48, R16 ;  /* 0x000000303810723c */ /* 0x060ff00000041810 */
[C---:B------:R-:W-:Y:S01]  /*13a00*/  HMMA.16816.F32.BF16 R12, R56.reuse, R50, R12 ;  /* 0x00000032380c723c */ /* 0x040fe2000004180c */
[----:B------:R-:W-:Y:S07]  /*13a10*/  LDSM.16.M88.4 R48, [R211+0x2000] ;  /* 0x00200000d330783b */ /* 0x000fee0000000200 */
[C---:B------:R-:W-:Y:S08]  /*13a20*/  HMMA.16816.F32.BF16 R8, R56.reuse, R44, R8 ;  /* 0x0000002c3808723c */ /* 0x040ff00000041808 */
        /* <DEDUP_REMOVED lines=9> */
[C---:B--2---:R-:W-:Y:S08]  /*13ac0*/  HMMA.16816.F32.BF16 R8, R40.reuse, R28, R8 ;  /* 0x0000001c2808723c */ /* 0x044ff00000041808 */
[----:B------:R-:W-:Y:S01]  /*13ad0*/  HMMA.16816.F32.BF16 R60, R40, R30, R60 ;  /* 0x0000001e283c723c */ /* 0x000fe2000004183c */
[----:B------:R-:W1:Y:S04]  /*13ae0*/  LDSM.16.M88.4 R40, [R210+0x4000] ;  /* 0x00400000d228783b */ /* 0x000e680000000200 */
[----:B------:R-:W2:Y:S03]  /*13af0*/  LDSM.16.M88.4 R28, [R207+0xc880] ;  /* 0x00c88000cf1c783b */ /* 0x000ea60000000200 */
[C---:B---3--:R-:W-:Y:S08]  /*13b00*/  HMMA.16816.F32.BF16 R24, R56.reuse, R52, R24 ;  /* 0x000000343818723c */ /* 0x048ff00000041818 */
[C---:B------:R-:W-:Y:S01]  /*13b10*/  HMMA.16816.F32.BF16 R20, R56.reuse, R54, R20 ;  /* 0x000000363814723c */ /* 0x040fe20000041814 */
[----:B------:R-:W-:Y:S07]  /*13b20*/  LDSM.16.M88.4 R52, [R201+0x1800] ;  /* 0x00180000c934783b */ /* 0x000fee0000000200 */
[C---:B------:R-:W-:Y:S08]  /*13b30*/  HMMA.16816.F32.BF16 R16, R56.reuse, R48, R16 ;  /* 0x000000303810723c */ /* 0x040ff00000041810 */
        /* <DEDUP_REMOVED lines=84> */
[----:B------:R-:W-:Y:S04]  /*14080*/  LDSM.16.M88.4 R44, [R209+0xc000] ;  /* 0x00c00000d12c783b */ /* 0x000fe80000000200 */
[----:B------:R-:W3:Y:S01]  /*14090*/  LDSM.16.M88.4 R56, [R201+0x4800] ;  /* 0x00480000c938783b */ /* 0x000ee20000000200 */
[----:B------:R-:W-:-:S04]  /*140a0*/  DEPBAR.LE SB0, 0x0 ;  /* 0x000080000000791a */ /* 0x000fc80000000000 */
        /* <DEDUP_REMOVED lines=28> */
[----:B------:R-:W-:Y:S01]  /*14270*/  BSSY B0, `(.L_x_3591) ;  /* 0x0000022000007945 */ /* 0x000fe20003800000 */
[----:B------:R-:W-:Y:S02]  /*14280*/  ISETP.GE.AND P1, PT, R221, c[0x0][0x1d4], PT ;  /* 0x00007500dd007a0c */ /* 0x000fe40003f26270 */
        /* <DEDUP_REMOVED lines=12> */
[C---:B------:R-:W-:Y:S02]  /*14350*/  LEA R29, P0, R28.reuse, c[0x0][0x1c8], 0x1 ;  /* 0x000072001c1d7a11 */ /* 0x040fe400078008ff */
[----:B------:R-:W-:Y:S02]  /*14360*/  IADD3 R6, -R189, 0x30, RZ ;  /* 0x00000030bd067810 */ /* 0x000fe40007ffe1ff */
[----:B------:R-:W-:Y:S02]  /*14370*/  LEA.HI.X R28, R28, c[0x0][0x1cc], R31, 0x1, P0 ;  /* 0x000073001c1c7a11 */ /* 0x000fe400000f0c1f */
        /* <DEDUP_REMOVED lines=17> */
.L_x_3592:
[----:B------:R-:W-:Y:S05]  /*14490*/  BSYNC B0 ;  /* 0x0000000000007941 */ /* 0x000fea0003800000 */
.L_x_3591:
[----:B------:R-:W-:Y:S01]  /*144a0*/  ISETP.GE.AND P0, PT, R6, 0x21, PT ;  /* 0x000000210600780c */ /* 0x000fe20003f06270 */
[----:B-1----:R-:W1:Y:S01]  /*144b0*/  SHFL.IDX PT, R28, R28, 0x1, 0x181f ;  /* 0x00381f001c1c7f89 */ /* 0x002e6200000e0000 */
[----:B------:R-:W-:Y:S03]  /*144c0*/  BSSY B0, `(.L_x_3590) ;  /* 0x0000010000007945 */ /* 0x000fe60003800000 */
[----:B------:R-:W4:Y:S08]  /*144d0*/  SHFL.IDX PT, R29, R29, 0x1, 0x181f ;  /* 0x00381f001d1d7f89 */ /* 0x000f3000000e0000 */
[----:B------:R-:W-:Y:S05]  /*144e0*/  @!P0 BRA `(.L_x_3593) ;  /* 0x000000d000008947 */ /* 0x000fea0003800000 */
[----:B--2-4-:R-:W-:-:S04]  /*144f0*/  LEA R34, P0, R188, R29, 0x1 ;  /* 0x0000001dbc227211 */ /* 0x014fc800078008ff */
[----:B-1----:R-:W-:Y:S02]  /*14500*/  LEA.HI.X R35, R188, R28, R191, 0x1, P0 ;  /* 0x0000001cbc237211 */ /* 0x002fe400000f0cbf */
[----:B------:R-:W-:-:S03]  /*14510*/  LEA R32, P0, R227, R29, 0x1 ;  /* 0x0000001de3207211 */ /* 0x000fc600078008ff */
[----:B------:R-:W-:Y:S01]  /*14520*/  @!PT LDS RZ, [RZ] ;  /* 0x00000000fffff984 */ /* 0x000fe20000000800 */
[----:B------:R1:W-:Y:S01]  /*14530*/  LDGSTS.E.BYPASS.LTC128B.128 [R222+0xb080], [R34.64], !P6 ;  /* 0x0b08000022de7fae */ /* 0x0003e2000f101d5a */
[----:B------:R-:W-:Y:S02]  /*14540*/  LEA.HI.X R33, R227, R28, R228, 0x1, P0 ;  /* 0x0000001ce3217211 */ /* 0x000fe400000f0ce4 */
[----:B---3--:R-:W-:-:S03]  /*14550*/  LEA R30, P0, R226, R29, 0x1 ;  /* 0x0000001de21e7211 */ /* 0x008fc600078008ff */
[----:B------:R1:W-:Y:S01]  /*14560*/  LDGSTS.E.BYPASS.LTC128B.128 [R222+0xc880], [R32.64], !P1 ;  /* 0x0c88000020de7fae */ /* 0x0003e2000c901d5a */
[----:B------:R-:W-:Y:S02]  /*14570*/  LEA.HI.X R31, R226, R28, R225, 0x1, P0 ;  /* 0x0000001ce21f7211 */ /* 0x000fe400000f0ce1 */
[----:B------:R-:W-:-:S03]  /*14580*/  LEA R36, P0, R224, R29, 0x1 ;  /* 0x0000001de0247211 */ /* 0x000fc600078008ff */
[----:B------:R1:W-:Y:S01]  /*14590*/  LDGSTS.E.BYPASS.LTC128B.128 [R222+0xe080], [R30.64], !P5 ;  /* 0x0e0800001ede7fae */ /* 0x0003e2000e901d5a */
[----:B------:R-:W-:-:S05]  /*145a0*/  LEA.HI.X R37, R224, R28, R223, 0x1, P0 ;  /* 0x0000001ce0257211 */ /* 0x000fca00000f0cdf */
[----:B------:R1:W-:Y:S04]  /*145b0*/  LDGSTS.E.BYPASS.LTC128B.128 [R222+0xf880], [R36.64], !P4 ;  /* 0x0f88000024de7fae */ /* 0x0003e8000e101d5a */
.L_x_3593:
[----:B------:R-:W-:Y:S05]  /*145c0*/  BSYNC B0 ;  /* 0x0000000000007941 */ /* 0x000fea0003800000 */
.L_x_3590:
[----:B-1----:R-:W-:Y:S01]  /*145d0*/  LOP3.LUT R28, R4, 0xffffffe0, RZ, 0xc0, !PT ;  /* 0xffffffe0041c7812 */ /* 0x002fe200078ec0ff */
[----:B------:R-:W-:Y:S01]  /*145e0*/  IMAD.SHL.U32 R208, R0, 0x2, RZ ;  /* 0x0000000200d07824 */ /* 0x000fe200078e00ff */
[----:B------:R-:W-:Y:S01]  /*145f0*/  LEA.HI R6, R2, R215, RZ, 0x2 ;  /* 0x000000d702067211 */ /* 0x000fe200078f10ff */
[----:B------:R-:W-:Y:S01]  /*14600*/  @UP2 USHF.L.U32 UR17, UR17, 0x7, URZ ;  /* 0x0000000711112899 */ /* 0x000fe2000800063f */
[----:B---3--:R-:W-:Y:S01]  /*14610*/  SHF.R.S32.HI R30, RZ, 0x1f, R3 ;  /* 0x0000001fff1e7819 */ /* 0x008fe20000011403 */
[----:B------:R-:W-:Y:S01]  /*14620*/  IMAD.IADD R28, R215, 0x1, -R28 ;  /* 0x00000001d71c7824 */ /* 0x000fe200078e0a1c */
[----:B------:R-:W-:Y:S01]  /*14630*/  LOP3.LUT R6, R6, 0xfffffffc, RZ, 0xc0, !PT ;  /* 0xfffffffc06067812 */ /* 0x000fe200078ec0ff */
[--C-:B------:R-:W-:Y:S01]  /*14640*/  IMAD R206, R7, 0x2, R208.reuse ;  /* 0x0000000207ce7824 */ /* 0x100fe200078e02d0 */
[----:B------:R-:W-:Y:S01]  /*14650*/  LEA.HI R30, R30, R3, RZ, 0x3 ;  /* 0x000000031e1e7211 */ /* 0x000fe200078f18ff */
[----:B------:R-:W-:Y:S01]  /*14660*/  IMAD R205, R5, 0x2, R208 ;  /* 0x0000000205cd7824 */ /* 0x000fe200078e02d0 */
[----:B----4-:R-:W-:Y:S01]  /*14670*/  SHF.R.S32.HI R29, RZ, 0x1f, R28 ;  /* 0x0000001fff1d7819 */ /* 0x010fe2000001141c */
[----:B------:R-:W-:Y:S01]  /*14680*/  IMAD.IADD R6, R215, 0x1, -R6 ;  /* 0x00000001d7067824 */ /* 0x000fe200078e0a06 */
[----:B------:R-:W-:Y:S01]  /*14690*/  LOP3.LUT R30, R30, 0xffffff8, RZ, 0xc0, !PT ;  /* 0x0ffffff81e1e7812 */ /* 0x000fe200078ec0ff */
[----:B------:R-:W-:Y:S01]  /*146a0*/  LDSM.16.MT88.4 R140, [R206+0x4080] ;  /* 0x00408000ce8c783b */ /* 0x000fe20000004200 */
[----:B------:R-:W-:Y:S01]  /*146b0*/  LEA.HI R4, R29, R28, RZ, 0x2 ;  /* 0x0000001c1d047211 */ /* 0x000fe200078f10ff */
[----:B------:R-:W-:Y:S01]  /*146c0*/  IMAD R204, R5, 0x2, R206 ;  /* 0x0000000205cc7824 */ /* 0x000fe200078e02ce */
[----:B------:R-:W-:Y:S01]  /*146d0*/  LEA.HI R2, R6, R6, RZ, 0x1 ;  /* 0x0000000606027211 */ /* 0x000fe200078f08ff */
[----:B------:R-:W-:Y:S01]  /*146e0*/  IMAD.IADD R30, R3, 0x1, -R30 ;  /* 0x00000001031e7824 */ /* 0x000fe200078e0a1e */
[----:B------:R-:W-:Y:S01]  /*146f0*/  LEA.HI.SX32 R3, R4, UR18, 0x1e ;  /* 0x0000001204037c11 */ /* 0x000fe2000f8ff2ff */
[----:B------:R-:W-:Y:S01]  /*14700*/  LDSM.16.MT88.4 R132, [R208+0x4080] ;  /* 0x00408000d084783b */ /* 0x000fe20000004200 */
[----:B------:R-:W-:Y:S01]  /*14710*/  LOP3.LUT R29, R2, 0x1ffffffe, RZ, 0xc0, !PT ;  /* 0x1ffffffe021d7812 */ /* 0x000fe200078ec0ff */
[----:B------:R-:W-:Y:S01]  /*14720*/  ULDC.64 UR4, c[0x0][0x2c8] ;  /* 0x0000b20000047ab9 */ /* 0x000fe20000000a00 */
[----:B------:R-:W-:Y:S01]  /*14730*/  PLOP3.LUT P0, PT, PT, PT, UP2, 0x80, 0x0 ;  /* 0x000000000000781c */ /* 0x000fe20003f0f028 */
[----:B------:R-:W-:Y:S01]  /*14740*/  IMAD R3, R30, 0x10, R3 ;  /* 0x000000101e037824 */ /* 0x000fe200078e0203 */
[----:B------:R-:W-:Y:S01]  /*14750*/  LDSM.16.MT88.4 R148, [R205+0x4080] ;  /* 0x00408000cd94783b */ /* 0x000fe20000004200 */
[----:B------:R-:W-:Y:S01]  /*14760*/  IMAD.IADD R190, R6, 0x1, -R29 ;  /* 0x0000000106be7824 */ /* 0x000fe200078e0a1d */
[----:B------:R-:W-:-:S02]  /*14770*/  UIMAD.WIDE.U32 UR30, UR17, UR4, URZ ;  /* 0x00000004111e72a5 */ /* 0x000fc4000f8e003f */
[----:B--2---:R-:W-:Y:S01]  /*14780*/  LDSM.16.MT88.4 R32, [R204+0x4080] ;  /* 0x00408000cc20783b */ /* 0x004fe20000004200 */
[----:B------:R-:W-:Y:S01]  /*14790*/  IMAD R190, R190, 0x8, R3 ;  /* 0x00000008bebe7824 */ /* 0x000fe200078e0203 */
[----:B------:R-:W-:Y:S01]  /*147a0*/  LOP3.LUT R3, R4, 0x7ffffffc, RZ, 0xc0, !PT ;  /* 0x7ffffffc04037812 */ /* 0x000fe200078ec0ff */
[----:B------:R-:W-:Y:S01]  /*147b0*/  UIADD3 UR13, UR13, -0x2, URZ ;  /* 0xfffffffe0d0d7890 */ /* 0x000fe2000fffe03f */
[----:B------:R-:W-:Y:S01]  /*147c0*/  LDSM.16.MT88.4 R40, [R208+0x5880] ;  /* 0x00588000d028783b */ /* 0x000fe20000004200 */
[----:B------:R-:W-:Y:S01]  /*147d0*/  IMAD.MOV.U32 R6, RZ, RZ, R190 ;  /* 0x000000ffff067224 */ /* 0x000fe200078e00be */
[----:B------:R-:W-:Y:S01]  /*147e0*/  @UP2 UMOV UR17, UR31 ;  /* 0x0000001f00112c82 */ /* 0x000fe20008000000 */
[----:B------:R-:W-:Y:S01]  /*147f0*/  @P0 IMAD.HI.U32 R2, R190, c[0x0][0x2c8], RZ ;  /* 0x0000b200be020a27 */ /* 0x000fe200078e00ff */
[----:B------:R-:W-:Y:S01]  /*14800*/  PLOP3.LUT P0, PT, PT, PT, UP2, 0x80, 0x0 ;  /* 0x000000000000781c */ /* 0x000fe20003f0f028 */
[----:B------:R-:W-:Y:S01]  /*14810*/  LDSM.16.MT88.4 R48, [R206+0x5880] ;  /* 0x00588000ce30783b */ /* 0x000fe20000004200 */
[----:B------:R-:W-:Y:S01]  /*14820*/  @UP2 USHF.R.U32.HI UR18, URZ, UR5, UR17 ;  /* 0x000000053f122299 */ /* 0x000fe20008011611 */
[----:B------:R-:W-:-:S02]  /*14830*/  IMAD.IADD R230, R28, 0x1, -R3 ;  /* 0x000000011ce67824 */ /* 0x000fc400078e0a03 */
[----:B------:R-:W-:Y:S01]  /*14840*/  IMAD.U32 R3, RZ, RZ, UR20 ;  /* 0x00000014ff037e24 */ /* 0x000fe2000f8e00ff */
[----:B------:R-:W-:Y:S01]  /*14850*/  LDSM.16.MT88.4 R56, [R205+0x5880] ;  /* 0x00588000cd38783b */ /* 0x000fe20000004200 */
[----:B------:R-:W-:Y:S01]  /*14860*/  IMAD.SHL.U32 R230, R230, 0x2, RZ ;  /* 0x00000002e6e67824 */ /* 0x000fe200078e00ff */
[----:B------:R-:W-:Y:S02]  /*14870*/  UIADD3 UR18, UR18, UR14, -UR21 ;  /* 0x0000000e12127290 */ /* 0x000fe4000fffe815 */
[----:B------:R-:W-:Y:S02]  /*14880*/  LDSM.16.MT88.4 R64, [R204+0x5880] ;  /* 0x00588000cc40783b */ /* 0x000fe40000004200 */
[C---:B------:R-:W-:Y:S01]  /*14890*/  IADD3 R3, -R230.reuse, 0x1, R3 ;  /* 0x00000001e6037810 */ /* 0x040fe20007ffe103 */
[----:B------:R-:W-:Y:S01]  /*148a0*/  UIMAD.WIDE UR4, UR18, 0x2aaaaaab, URZ ;  /* 0x2aaaaaab120478a5 */ /* 0x000fe2000f8e023f */
[----:B------:R-:W-:Y:S01]  /*148b0*/  @P0 SHF.R.U32.HI R6, RZ, c[0x0][0x2cc], R2 ;  /* 0x0000b300ff060a19 */ /* 0x000fe20000011602 */
[----:B------:R-:W-:Y:S01]  /*148c0*/  LDSM.16.MT88.4 R72, [R208+0x7080] ;  /* 0x00708000d048783b */ /* 0x000fe20000004200 */
[----:B------:R-:W-:Y:S01]  /*148d0*/  IADD3 R3, R3, -UR21, RZ ;  /* 0x8000001503037c10 */ /* 0x000fe2000fffe0ff */
[----:B------:R-:W-:Y:S01]  /*148e0*/  USHF.R.U32.HI UR4, URZ, 0x1f, UR5 ;  /* 0x0000001f3f047899 */ /* 0x000fe20008011605 */
[----:B------:R-:W-:Y:S01]  /*148f0*/  IADD3 R4, -R230, UR20, RZ ;  /* 0x00000014e6047c10 */ /* 0x000fe2000fffe1ff */
[----:B------:R-:W1:Y:S02]  /*14900*/  SHFL.IDX PT, R2, R6, RZ, 0x1c1f ;  /* 0x001c1fff06027589 */ /* 0x000e6400000e0000 */
[----:B------:R-:W-:-:S02]  /*14910*/  ULEA.HI.SX32 UR4, UR5, UR4, 0x1d ;  /* 0x0000000405047291 */ /* 0x000fc4000f8fea3f */
[----:B------:R-:W2:Y:S04]  /*14920*/  SHFL.IDX PT, R6, R6, 0x1, 0x1c1f ;  /* 0x003c1f0006067f89 */ /* 0x000ea800000e0000 */
[----:B------:R-:W-:Y:S04]  /*14930*/  LDSM.16.MT88.4 R80, [R206+0x7080] ;  /* 0x00708000ce50783b */ /* 0x000fe80000004200 */
[----:B------:R-:W-:Y:S04]  /*14940*/  LDSM.16.MT88.4 R88, [R205+0x7080] ;  /* 0x00708000cd58783b */ /* 0x000fe80000004200 */
[----:B------:R-:W-:Y:S04]  /*14950*/  LDSM.16.MT88.4 R96, [R204+0x7080] ;  /* 0x00708000cc60783b */ /* 0x000fe80000004200 */
[----:B------:R-:W-:Y:S01]  /*14960*/  LDSM.16.MT88.4 R104, [R208+0x8880] ;  /* 0x00888000d068783b */ /* 0x000fe20000004200 */
[----:B-1----:R-:W-:-:S03]  /*14970*/  IMAD.IADD R29, R3, 0x1, R2 ;  /* 0x00000001031d7824 */ /* 0x002fc600078e0202 */
[----:B------:R-:W-:Y:S01]  /*14980*/  LDSM.16.MT88.4 R112, [R206+0x8880] ;  /* 0x00888000ce70783b */ /* 0x000fe20000004200 */
[----:B--2---:R-:W-:Y:S01]  /*14990*/  IMAD.IADD R3, R3, 0x1, R6 ;  /* 0x0000000103037824 */ /* 0x004fe200078e0206 */
[C---:B------:R-:W-:Y:S02]  /*149a0*/  IMNMX R29, R4.reuse, R29, PT ;  /* 0x0000001d041d7217 */ /* 0x040fe40003800200 */
[----:B------:R-:W-:Y:S02]  /*149b0*/  LDSM.16.MT88.4 R120, [R205+0x8880] ;  /* 0x00888000cd78783b */ /* 0x000fe40000004200 */
[C---:B------:R-:W-:Y:S02]  /*149c0*/  ISETP.GT.AND P0, PT, R29.reuse, RZ, PT ;  /* 0x000000ff1d00720c */ /* 0x040fe40003f04270 */
[----:B------:R-:W-:Y:S01]  /*149d0*/  LDSM.16.MT88.4 R164, [R205+0x6080] ;  /* 0x00608000cda4783b */ /* 0x000fe20000004200 */
[----:B------:R-:W-:Y:S02]  /*149e0*/  IMNMX R3, R4, R3, PT ;  /* 0x0000000304037217 */ /* 0x000fe40003800200 */
[----:B------:R-:W-:Y:S01]  /*149f0*/  FSEL R24, R24, -INF , P0 ;  /* 0xff80000018187808 */ /* 0x000fe20000000000 */
[----:B------:R-:W-:Y:S01]  /*14a00*/  LDSM.16.MT88.4 R172, [R208+0x6080] ;  /* 0x00608000d0ac783b */ /* 0x000fe20000004200 */
[----:B------:R-:W-:-:S03]  /*14a10*/  ISETP.GT.AND P0, PT, R29, 0x1, PT ;  /* 0x000000011d00780c */ /* 0x000fc60003f04270 */
[----:B------:R-:W-:Y:S01]  /*14a20*/  LDSM.16.MT88.4 R168, [R206+0x6080] ;  /* 0x00608000cea8783b */ /* 0x000fe20000004200 */
[----:B------:R-:W-:Y:S02]  /*14a30*/  FSEL R2, R25, -INF , P0 ;  /* 0xff80000019027808 */ /* 0x000fe40000000000 */
[C---:B------:R-:W-:Y:S01]  /*14a40*/  ISETP.GT.AND P0, PT, R3.reuse, RZ, PT ;  /* 0x000000ff0300720c */ /* 0x040fe20003f04270 */
[----:B------:R-:W-:Y:S03]  /*14a50*/  LDSM.16.MT88.4 R160, [R204+0x6080] ;  /* 0x00608000cca0783b */ /* 0x000fe60000004200 */
[----:B------:R-:W-:Y:S01]  /*14a60*/  FSEL R26, R26, -INF , P0 ;  /* 0xff8000001a1a7808 */ /* 0x000fe20000000000 */
[----:B------:R-:W0:Y:S01]  /*14a70*/  LDGDEPBAR ;  /* 0x00000000000079af */ /* 0x000e220000000000 */
        /* <DEDUP_REMOVED lines=38> */
[----:B------:R-:W-:-:S02]  /*14ce0*/  FSEL R235, R11, -INF , P0 ;  /* 0xff8000000beb7808 */ /* 0x000fc40000000000 */
[----:B------:R-:W-:Y:S02]  /*14cf0*/  FMNMX.FTZ R9, R6, R9, !PT ;  /* 0x0000000906097209 */ /* 0x000fe40007810000 */
[C---:B------:R-:W-:Y:S02]  /*14d00*/  ISETP.GT.AND P0, PT, R29.reuse, 0x28, PT ;  /* 0x000000281d00780c */ /* 0x040fe40003f04270 */
[----:B------:R-:W-:Y:S02]  /*14d10*/  FMNMX.FTZ R9, R4, R9, !PT ;  /* 0x0000000904097209 */ /* 0x000fe40007810000 */
[----:B------:R-:W-:Y:S02]  /*14d20*/  FSEL R234, R60, -INF , P0 ;  /* 0xff8000003cea7808 */ /* 0x000fe40000000000 */
[----:B------:R-:W-:Y:S02]  /*14d30*/  FMNMX.FTZ R9, R12, R9, !PT ;  /* 0x000000090c097209 */ /* 0x000fe40007810000 */
[----:B------:R-:W-:-:S02]  /*14d40*/  ISETP.GT.AND P0, PT, R29, 0x29, PT ;  /* 0x000000291d00780c */ /* 0x000fc40003f04270 */
[----:B------:R-:W-:Y:S02]  /*14d50*/  FMNMX.FTZ R9, R186, R9, !PT ;  /* 0x00000009ba097209 */ /* 0x000fe40007810000 */
[----:B------:R-:W-:Y:S02]  /*14d60*/  FMNMX.FTZ R8, R21, R8, !PT ;  /* 0x0000000815087209 */ /* 0x000fe40007810000 */
[----:B------:R-:W-:Y:S02]  /*14d70*/  FMNMX.FTZ R9, R236, R9, !PT ;  /* 0x00000009ec097209 */ /* 0x000fe40007810000 */
[----:B------:R-:W-:Y:S02]  /*14d80*/  FSEL R232, R61, -INF , P0 ;  /* 0xff8000003de87808 */ /* 0x000fe40000000000 */
[----:B------:R-:W-:Y:S02]  /*14d90*/  FMNMX.FTZ R9, R234, R9, !PT ;  /* 0x00000009ea097209 */ /* 0x000fe40007810000 */
[----:B------:R-:W-:-:S02]  /*14da0*/  FMNMX.FTZ R8, R23, R8, !PT ;  /* 0x0000000817087209 */ /* 0x000fc40007810000 */
[----:B------:R-:W-:Y:S02]  /*14db0*/  FMNMX.FTZ R9, R232, R9, !PT ;  /* 0x00000009e8097209 */ /* 0x000fe40007810000 */
[----:B------:R-:W-:Y:S02]  /*14dc0*/  FMNMX.FTZ R8, R17, R8, !PT ;  /* 0x0000000811087209 */ /* 0x000fe40007810000 */
[----:B------:R-:W-:Y:S01]  /*14dd0*/  ISETP.GT.AND P0, PT, R3, 0x28, PT ;  /* 0x000000280300780c */ /* 0x000fe20003f04270 */
[----:B------:R-:W1:Y:S01]  /*14de0*/  SHFL.BFLY PT, R10, R9, 0x2, 0x1f ;  /* 0x0c401f00090a7f89 */ /* 0x000e6200000e0000 */
[----:B------:R-:W-:Y:S02]  /*14df0*/  FMNMX.FTZ R8, R19, R8, !PT ;  /* 0x0000000813087209 */ /* 0x000fe40007810000 */
[----:B------:R-:W-:Y:S02]  /*14e00*/  FSEL R233, R62, -INF , P0 ;  /* 0xff8000003ee97808 */ /* 0x000fe40000000000 */
[----:B------:R-:W-:-:S02]  /*14e10*/  FMNMX.FTZ R8, R13, R8, !PT ;  /* 0x000000080d087209 */ /* 0x000fc40007810000 */
[----:B------:R-:W-:Y:S02]  /*14e20*/  ISETP.GT.AND P0, PT, R3, 0x29, PT ;  /* 0x000000290300780c */ /* 0x000fe40003f04270 */
[----:B------:R-:W-:Y:S02]  /*14e30*/  FMNMX.FTZ R8, R15, R8, !PT ;  /* 0x000000080f087209 */ /* 0x000fe40007810000 */
[----:B------:R-:W-:Y:S02]  /*14e40*/  FSEL R231, R63, -INF , P0 ;  /* 0xff8000003fe77808 */ /* 0x000fe40000000000 */
        /* <DEDUP_REMOVED lines=20> */
[----:B------:R-:W2:Y:S01]  /*14f90*/  LDSM.16.MT88.4 R4, [R204+0x8880] ;  /* 0x00888000cc04783b */ /* 0x000ea20000004200 */
[--C-:B------:R-:W-:Y:S02]  /*14fa0*/  FFMA.FTZ R2, R16, c[0x0][0x2d0], -R241.reuse ;  /* 0x0000b40010027a23 */ /* 0x100fe400000108f1 */
[----:B------:R-:W3:Y:S01]  /*14fb0*/  MUFU.EX2 R178, R178 ;  /* 0x000000b200b27308 */ /* 0x000ee20000000800 */
[--C-:B------:R-:W-:Y:S01]  /*14fc0*/  FFMA.FTZ R177, R12, c[0x0][0x2d0], -R241.reuse ;  /* 0x0000b4000cb17a23 */ /* 0x100fe200000108f1 */
[----:B-1----:R-:W-:Y:S01]  /*14fd0*/  FMNMX.FTZ R157, R157, R8, !PT ;  /* 0x000000089d9d7209 */ /* 0x002fe20007810000 */
[--C-:B------:R-:W-:Y:S01]  /*14fe0*/  FFMA.FTZ R186, R186, c[0x0][0x2d0], -R241.reuse ;  /* 0x0000b400baba7a23 */ /* 0x100fe200000108f1 */
[----:B------:R-:W1:Y:S01]  /*14ff0*/  LDSM.16.MT88.4 R8, [R206+0x4880] ;  /* 0x00488000ce08783b */ /* 0x000e620000004200 */
[--C-:B------:R-:W-:Y:S01]  /*15000*/  FFMA.FTZ R239, R236, c[0x0][0x2d0], -R241.reuse ;  /* 0x0000b400ecef7a23 */ /* 0x100fe200000108f1 */
[C---:B------:R-:W-:Y:S01]  /*15010*/  FSETP.NEU.FTZ.AND P0, PT, R157.reuse, -INF , PT ;  /* 0xff8000009d00780b */ /* 0x040fe20003f1d000 */
[----:B------:R-:W-:Y:S01]  /*15020*/  FMUL.FTZ R184, R157, c[0x0][0x2d0] ;  /* 0x0000b4009db87a20 */ /* 0x000fe20000410000 */
[----:B------:R-:W-:Y:S01]  /*15030*/  MUFU.EX2 R181, R181 ;  /* 0x000000b500b57308 */ /* 0x000fe20000000800 */
[----:B------:R-:W-:-:S02]  /*15040*/  FFMA.FTZ R234, R234, c[0x0][0x2d0], -R241 ;  /* 0x0000b400eaea7a23 */ /* 0x000fc400000108f1 */
[----:B------:R-:W-:Y:S01]  /*15050*/  FFMA.FTZ R241, R232, c[0x0][0x2d0], -R241 ;  /* 0x0000b400e8f17a23 */ /* 0x000fe200000108f1 */
[----:B------:R-:W-:Y:S02]  /*15060*/  FSEL R184, R184, RZ, P0 ;  /* 0x000000ffb8b87208 */ /* 0x000fe40000000000 */
[----:B---3--:R-:W-:Y:S02]  /*15070*/  F2FP.BF16.PACK_AB R128, R178, R183 ;  /* 0x000000b7b280723e */ /* 0x008fe400000010ff */
[----:B------:R-:W3:Y:S01]  /*15080*/  MUFU.EX2 R156, R156 ;  /* 0x0000009c009c7308 */ /* 0x000ee20000000800 */
[--C-:B------:R-:W-:Y:S02]  /*15090*/  FFMA.FTZ R176, R26, c[0x0][0x2d0], -R184.reuse ;  /* 0x0000b4001ab07a23 */ /* 0x100fe400000108b8 */
[--C-:B------:R-:W-:Y:S02]  /*150a0*/  FFMA.FTZ R185, R27, c[0x0][0x2d0], -R184.reuse ;  /* 0x0000b4001bb97a23 */ /* 0x100fe400000108b8 */
[--C-:B------:R-:W-:Y:S01]  /*150b0*/  FFMA.FTZ R159, R21, c[0x0][0x2d0], -R184.reuse ;  /* 0x0000b400159f7a23 */ /* 0x100fe200000108b8 */
[----:B------:R-:W-:Y:S01]  /*150c0*/  LDSM.16.MT88.4 R24, [R206+0x7880] ;  /* 0x00788000ce18783b */ /* 0x000fe20000004200 */
[--C-:B------:R-:W-:Y:S01]  /*150d0*/  FFMA.FTZ R158, R23, c[0x0][0x2d0], -R184.reuse ;  /* 0x0000b400179e7a23 */ /* 0x100fe200000108b8 */
[----:B------:R-:W-:Y:S01]  /*150e0*/  MUFU.EX2 R176, R176 ;  /* 0x000000b000b07308 */ /* 0x000fe20000000800 */
[--C-:B------:R-:W-:Y:S01]  /*150f0*/  FFMA.FTZ R229, R17, c[0x0][0x2d0], -R184.reuse ;  /* 0x0000b40011e57a23 */ /* 0x100fe200000108b8 */
[----:B------:R-:W-:Y:S01]  /*15100*/  LDSM.16.MT88.4 R20, [R208+0x4880] ;  /* 0x00488000d014783b */ /* 0x000fe20000004200 */
[----:B------:R-:W-:-:S02]  /*15110*/  FFMA.FTZ R182, R19, c[0x0][0x2d0], -R184 ;  /* 0x0000b40013b67a23 */ /* 0x000fc400000108b8 */
[--C-:B------:R-:W-:Y:S01]  /*15120*/  FFMA.FTZ R187, R13, c[0x0][0x2d0], -R184.reuse ;  /* 0x0000b4000dbb7a23 */ /* 0x100fe200000108b8 */
[----:B------:R-:W-:Y:S01]  /*15130*/  LDSM.16.MT88.4 R16, [R205+0x4880] ;  /* 0x00488000cd10783b */ /* 0x000fe20000004200 */
[--C-:B------:R-:W-:Y:S01]  /*15140*/  FFMA.FTZ R180, R15, c[0x0][0x2d0], -R184.reuse ;  /* 0x0000b4000fb47a23 */ /* 0x100fe200000108b8 */
[----:B------:R-:W4:Y:S01]  /*15150*/  MUFU.EX2 R185, R185 ;  /* 0x000000b900b97308 */ /* 0x000f220000000800 */
[----:B---3--:R-:W-:Y:S01]  /*15160*/  F2FP.BF16.PACK_AB R130, R156, R181 ;  /* 0x000000b59c82723e */ /* 0x008fe200000010ff */
[----:B------:R-:W3:Y:S01]  /*15170*/  LDSM.16.MT88.4 R12, [R204+0x4880] ;  /* 0x00488000cc0c783b */ /* 0x000ee20000004200 */
[--C-:B------:R-:W-:Y:S02]  /*15180*/  FFMA.FTZ R232, R237, c[0x0][0x2d0], -R184.reuse ;  /* 0x0000b400ede87a23 */ /* 0x100fe400000108b8 */
[--C-:B------:R-:W-:Y:S02]  /*15190*/  FFMA.FTZ R235, R235, c[0x0][0x2d0], -R184.reuse ;  /* 0x0000b400ebeb7a23 */ /* 0x100fe400000108b8 */
[--C-:B------:R-:W-:Y:S01]  /*151a0*/  FFMA.FTZ R233, R233, c[0x0][0x2d0], -R184.reuse ;  /* 0x0000b400e9e97a23 */ /* 0x100fe200000108b8 */
[----:B------:R-:W-:Y:S01]  /*151b0*/  MUFU.EX2 R159, R159 ;  /* 0x0000009f009f7308 */ /* 0x000fe20000000800 */
[----:B------:R-:W-:-:S02]  /*151c0*/  FFMA.FTZ R184, R231, c[0x0][0x2d0], -R184 ;  /* 0x0000b400e7b87a23 */ /* 0x000fc400000108b8 */
[----:B------:R-:W-:-:S04]  /*151d0*/  FADD.FTZ R178, R183, R178 ;  /* 0x000000b2b7b27221 */ /* 0x000fc80000010000 */
[----:B------:R-:W-:Y:S01]  /*151e0*/  FADD.FTZ R181, R181, R178 ;  /* 0x000000b2b5b57221 */ /* 0x000fe20000010000 */
[----:B------:R-:W5:Y:S01]  /*151f0*/  MUFU.EX2 R158, R158 ;  /* 0x0000009e009e7308 */ /* 0x000f620000000800 */
[----:B----4-:R-:W-:Y:S01]  /*15200*/  F2FP.BF16.PACK_AB R129, R185, R176 ;  /* 0x000000b0b981723e */ /* 0x010fe200000010ff */
[----:B------:R-:W-:Y:S02]  /*15210*/  FADD.FTZ R176, R176, R185 ;  /* 0x000000b9b0b07221 */ /* 0x000fe40000010000 */
[----:B------:R-:W-:-:S04]  /*15220*/  FADD.FTZ R181, R156, R181 ;  /* 0x000000b59cb57221 */ /* 0x000fc80000010000 */
[----:B------:R-:W-:Y:S01]  /*15230*/  MUFU.EX2 R2, R2 ;  /* 0x0000000200027308 */ /* 0x000fe20000000800 */
[----:B-----5:R-:W-:-:S07]  /*15240*/  F2FP.BF16.PACK_AB R131, R158, R159 ;  /* 0x0000009f9e83723e */ /* 0x020fce00000010ff */
[----:B------:R-:W4:Y:S01]  /*15250*/  MUFU.EX2 R179, R179 ;  /* 0x000000b300b37308 */ /* 0x000f220000000800 */
        /* <DEDUP_REMOVED lines=47> */
[----:B----4-:R-:W-:Y:S01]  /*15550*/  F2FP.BF16.PACK_AB R4, R179, R2 ;  /* 0x00000002b304723e */ /* 0x010fe200000010ff */
        /* <DEDUP_REMOVED lines=15> */
[C---:B---3--:R-:W-:Y:S08]  /*15650*/  HMMA.16816.F32.BF16 R28, R4.reuse, R12, R28 ;  /* 0x0000000c041c723c */ /* 0x048ff0000004181c */
        /* <DEDUP_REMOVED lines=9> */
[C---:B------:R-:W-:Y:S01]  /*156f0*/  HMMA.16816.F32.BF16 R148, R4.reuse, R18, R148 ;  /* 0x000000120494723c */ /* 0x040fe20000041894 */
[----:B------:R-:W3:Y:S07]  /*15700*/  LDSM.16.MT88.4 R16, [R208+0x9080] ;  /* 0x00908000d010783b */ /* 0x000eee0000004200 */
        /* <DEDUP_REMOVED lines=17> */
[----:B------:R-:W4:Y:S07]  /*15820*/  LDSM.16.MT88.4 R160, [R208+0x5080] ;  /* 0x00508000d0a0783b */ /* 0x000f2e0000004200 */
        /* <DEDUP_REMOVED lines=13> */
[----:B------:R-:W-:Y:S01]  /*15900*/  HMMA.16816.F32.BF16 R128, R4, R166, R128 ;  /* 0x000000a60480723c */ /* 0x000fe20000041880 */
[----:B------:R-:W-:Y:S06]  /*15910*/  LDSM.16.MT88.4 R164, [R206+0x8080] ;  /* 0x00808000cea4783b */ /* 0x000fec0000004200 */
[----:B------:R-:W-:Y:S01]  /*15920*/  F2FP.BF16.PACK_AB R4, R239, R186 ;  /* 0x000000baef04723e */ /* 0x000fe200000010ff */
[----:B------:R-:W-:Y:S01]  /*15930*/  FADD.FTZ R186, R186, R177 ;  /* 0x000000b1baba7221 */ /* 0x000fe20000010000 */
[----:B------:R-:W-:Y:S01]  /*15940*/  F2FP.BF16.PACK_AB R5, R235, R232 ;  /* 0x000000e8eb05723e */ /* 0x000fe200000010ff */
[----:B------:R-:W-:Y:S01]  /*15950*/  FADD.FTZ R232, R232, R187 ;  /* 0x000000bbe8e87221 */ /* 0x000fe20000010000 */
[----:B------:R-:W-:Y:S01]  /*15960*/  F2FP.BF16.PACK_AB R6, R241, R234 ;  /* 0x000000eaf106723e */ /* 0x000fe200000010ff */
[----:B------:R-:W-:Y:S01]  /*15970*/  FADD.FTZ R239, R239, R186 ;  /* 0x000000baefef7221 */ /* 0x000fe20000010000 */
[----:B------:R-:W-:Y:S01]  /*15980*/  F2FP.BF16.PACK_AB R7, R184, R233 ;  /* 0x000000e9b807723e */ /* 0x000fe200000010ff */
[----:B------:R-:W-:-:S02]  /*15990*/  FADD.FTZ R232, R235, R232 ;  /* 0x000000e8ebe87221 */ /* 0x000fc40000010000 */
[----:B------:R-:W-:Y:S02]  /*159a0*/  FADD.FTZ R234, R234, R239 ;  /* 0x000000efeaea7221 */ /* 0x000fe40000010000 */
[----:B------:R-:W-:Y:S01]  /*159b0*/  FADD.FTZ R229, R233, R232 ;  /* 0x000000e8e9e57221 */ /* 0x000fe20000010000 */
[----:B------:R-:W-:Y:S01]  /*159c0*/  IMNMX R232, RZ, UR4, !PT ;  /* 0x00000004ffe87c17 */ /* 0x000fe2000f800200 */
[----:B-1----:R-:W-:Y:S01]  /*159d0*/  HMMA.16816.F32.BF16 R144, R4, R8, R144 ;  /* 0x000000080490723c */ /* 0x002fe20000041890 */
[----:B------:R-:W-:Y:S02]  /*159e0*/  FADD.FTZ R231, R241, R234 ;  /* 0x000000eaf1e77221 */ /* 0x000fe40000010000 */
[----:B------:R-:W-:Y:S01]  /*159f0*/  ISETP.LE.AND P0, PT, R232, UR13, PT ;  /* 0x0000000de8007c0c */ /* 0x000fe2000bf03270 */
[----:B------:R-:W-:-:S04]  /*15a00*/  FADD.FTZ R229, R184, R229 ;  /* 0x000000e5b8e57221 */ /* 0x000fc80000010000 */
        /* <DEDUP_REMOVED lines=29> */
[C---:B------:R-:W-:Y:S08]  /*15be0*/  HMMA.16816.F32.BF16 R96, R4.reuse, R26, R96 ;  /* 0x0000001a0460723c */ /* 0x040ff00000041860 */
[C---:B------:R-:W-:Y:S08]  /*15bf0*/  HMMA.16816.F32.BF16 R100, R4.reuse, R20, R100 ;  /* 0x000000140464723c */ /* 0x040ff00000041864 */
[C---:B------:R-:W-:Y:S08]  /*15c00*/  HMMA.16816.F32.BF16 R104, R4.reuse, R22, R104 ;  /* 0x000000160468723c */ /* 0x040ff00000041868 */
[C---:B---3--:R-:W-:Y:S08]  /*15c10*/  HMMA.16816.F32.BF16 R108, R4.reuse, R16, R108 ;  /* 0x00000010046c723c */ /* 0x048ff0000004186c */
[C---:B------:R-:W-:Y:S08]  /*15c20*/  HMMA.16816.F32.BF16 R112, R4.reuse, R18, R112 ;  /* 0x000000120470723c */ /* 0x040ff00000041870 */
[C---:B--2---:R-:W-:Y:S08]  /*15c30*/  HMMA.16816.F32.BF16 R116, R4.reuse, R12, R116 ;  /* 0x0000000c0474723c */ /* 0x044ff00000041874 */
[C---:B------:R-:W-:Y:S08]  /*15c40*/  HMMA.16816.F32.BF16 R120, R4.reuse, R14, R120 ;  /* 0x0000000e0478723c */ /* 0x040ff00000041878 */
[C---:B-1----:R-:W-:Y:S08]  /*15c50*/  HMMA.16816.F32.BF16 R124, R4.reuse, R8, R124 ;  /* 0x00000008047c723c */ /* 0x042ff0000004187c */
[----:B------:R-:W-:Y:S01]  /*15c60*/  HMMA.16816.F32.BF16 R128, R4, R10, R128 ;  /* 0x0000000a0480723c */ /* 0x000fe20000041880 */
[----:B------:R-:W-:Y:S07]  /*15c70*/  @!P0 BRA `(.L_x_3594) ;  /* 0x0000303000008947 */ /* 0x000fee0003800000 */
[----:B------:R-:W-:Y:S01]  /*15c80*/  IMAD.MOV.U32 R0, RZ, RZ, R157 ;  /* 0x000000ffff007224 */ /* 0x000fe200078e009d */
[C---:B------:R-:W-:Y:S01]  /*15c90*/  SHF.L.U64.HI R233, R188.reuse, 0x1, R191 ;  /* 0x00000001bce97819 */ /* 0x040fe200000102bf */
[----:B------:R-:W-:Y:S01]  /*15ca0*/  IMAD.MOV.U32 R2, RZ, RZ, R3 ;  /* 0x000000ffff027224 */ /* 0x000fe200078e0003 */
[----:B------:R-:W-:Y:S01]  /*15cb0*/  SHF.L.U32 R234, R188, 0x1, RZ ;  /* 0x00000001bcea7819 */ /* 0x000fe200000006ff */
[C---:B------:R-:W-:Y:S01]  /*15cc0*/  IMAD.SHL.U32 R236, R227.reuse, 0x2, RZ ;  /* 0x00000002e3ec7824 */ /* 0x040fe200078e00ff */
[----:B------:R-:W-:Y:S01]  /*15cd0*/  SHF.L.U64.HI R235, R227, 0x1, R228 ;  /* 0x00000001e3eb7819 */ /* 0x000fe200000102e4 */
[----:B------:R-:W-:Y:S01]  /*15ce0*/  UMOV UR4, UR13 ;  /* 0x0000000d00047c82 */ /* 0x000fe20008000000 */
[----:B------:R-:W-:-:S02]  /*15cf0*/  SHF.L.U64.HI R237, R226, 0x1, R225 ;  /* 0x00000001e2ed7819 */ /* 0x000fc400000102e1 */
[----:B------:R-:W-:-:S07]  /*15d00*/  SHF.L.U32 R238, R226, 0x1, RZ ;  /* 0x00000001e2ee7819 */ /* 0x000fce00000006ff */
.L_x_3599:
[----:B------:R-:W-:Y:S04]  /*15d10*/  DEPBAR.LE SB0, 0x0 ;  /* 0x000080000000791a */ /* 0x000fe80000000000 */
[----:B------:R-:W-:Y:S01]  /*15d20*/  BAR.SYNC.DEFER_BLOCKING 0x0 ;  /* 0x0000000000007b1d */ /* 0x000fe20000010000 */
[----:B------:R-:W-:Y:S05]  /*15d30*/  ISETP.LE.AND P0, PT, RZ, UR4, PT ;  /* 0x00000004ff007c0c */ /* 0x000fea000bf03270 */
[----:B------:R1:W2:Y:S04]  /*15d40*/  LDSM.16.M88.4 R156, [R214] ;  /* 0x00000000d69c783b */ /* 0x0002a80000000200 */
[----:B------:R1:W3:Y:S04]  /*15d50*/  LDSM.16.M88.4 R160, [R213+0xa080] ;  /* 0x00a08000d5a0783b */ /* 0x0002e80000000200 */
[----:B------:R1:W4:Y:S04]  /*15d60*/  LDSM.16.M88.4 R164, [R213+0xa880] ;  /* 0x00a88000d5a4783b */ /* 0x0003280000000200 */
[----:B------:R1:W1:Y:S04]  /*15d70*/  LDSM.16.M88.4 R168, [R213+0xb080] ;  /* 0x00b08000d5a8783b */ /* 0x0002680000000200 */
[----:B------:R1:W1:Y:S04]  /*15d80*/  LDSM.16.M88.4 R172, [R212] ;  /* 0x00000000d4ac783b */ /* 0x0002680000000200 */
[----:B------:R1:W1:Y:S04]  /*15d90*/  LDSM.16.M88.4 R176, [R211] ;  /* 0x00000000d3b0783b */ /* 0x0002680000000200 */
[----:B------:R1:W1:Y:S04]  /*15da0*/  LDSM.16.M88.4 R180, [R203] ;  /* 0x00000000cbb4783b */ /* 0x0002680000000200 */
[----:B------:R1:W1:Y:S01]  /*15db0*/  LDSM.16.M88.4 R184, [R202] ;  /* 0x00000000cab8783b */ /* 0x0002620000000200 */
[----:B------:R-:W-:-:S05]  /*15dc0*/  @!P0 BRA `(.L_x_3595) ;  /* 0x0000036000008947 */ /* 0x000fca0003800000 */
[C---:B------:R-:W-:Y:S01]  /*15dd0*/  IMAD.WIDE.U32 R6, R220.reuse, c[0x0][0x208], RZ ;  /* 0x00008200dc067a25 */ /* 0x040fe200078e00ff */
[----:B------:R-:W-:Y:S01]  /*15de0*/  SHF.R.S32.HI R3, RZ, 0x1f, R220 ;  /* 0x0000001fff037819 */ /* 0x000fe200000114dc */
[----:B------:R-:W-:Y:S01]  /*15df0*/  BSSY B0, `(.L_x_3595) ;  /* 0x0000033000007945 */ /* 0x000fe20003800000 */
[----:B------:R-:W-:Y:S02]  /*15e00*/  SHF.R.S32.HI R5, RZ, 0x1f, R219 ;  /* 0x0000001fff057819 */ /* 0x000fe400000114db */
        /* <DEDUP_REMOVED lines=8> */
[----:B------:R-:W-:Y:S03]  /*15e90*/  IMAD.SHL.U32 R6, R224, 0x2, RZ ;  /* 0x00000002e0067824 */ /* 0x000fe600078e00ff */
[----:B------:R-:W-:Y:S02]  /*15ea0*/  IADD3.X R5, R7, UR12, R5, P0, !PT ;  /* 0x0000000c07057c10 */ /* 0x000fe400087fe405 */
[C---:B------:R-:W-:Y:S04]  /*15eb0*/  LEA R3, P0, R4.reuse, c[0x0][0x1f8], 0x1 ;  /* 0x00007e0004037a11 */ /* 0x040fe800078008ff */
[----:B------:R-:W-:Y:S02]  /*15ec0*/  LEA.HI.X R15, R4, c[0x0][0x1fc], R5, 0x1, P0 ;  /* 0x00007f00040f7a11 */ /* 0x000fe400000f0c05 */
[----:B------:R-:W5:Y:S01]  /*15ed0*/  SHFL.IDX PT, R5, R3, RZ, 0x181f ;  /* 0x00181fff03057589 */ /* 0x000f6200000e0000 */
[----:B------:R-:W-:Y:S03]  /*15ee0*/  SHF.L.U64.HI R4, R224, 0x1, R223 ;  /* 0x00000001e0047819 */ /* 0x000fe600000102df */
[----:B------:R-:W4:Y:S01]  /*15ef0*/  SHFL.IDX PT, R8, R15, RZ, 0x181f ;  /* 0x00181fff0f087589 */ /* 0x000f2200000e0000 */
[C---:B-----5:R-:W-:Y:S05]  /*15f00*/  IADD3 R16, P0, R5.reuse, R234, RZ ;  /* 0x000000ea05107210 */ /* 0x060fea0007f1e0ff */
[C---:B----4-:R-:W-:Y:S01]  /*15f10*/  IMAD.X R17, R8.reuse, 0x1, R233, P0 ;  /* 0x0000000108117824 */ /* 0x050fe200000e06e9 */
[C---:B------:R-:W-:Y:S04]  /*15f20*/  IADD3 R12, P0, R5.reuse, R236, RZ ;  /* 0x000000ec050c7210 */ /* 0x040fe80007f1e0ff */
[----:B------:R-:W-:Y:S01]  /*15f30*/  @!PT LDS RZ, [RZ] ;  /* 0x00000000fffff984 */ /* 0x000fe20000000800 */
[----:B------:R4:W-:Y:S01]  /*15f40*/  LDGSTS.E.BYPASS.LTC128B.128 [R222+0x4080], [R16.64], !P6 ;  /* 0x0408000010de7fae */ /* 0x0009e2000f101d5a */
[C---:B------:R-:W-:Y:S01]  /*15f50*/  IMAD.X R13, R8.reuse, 0x1, R235, P0 ;  /* 0x00000001080d7824 */ /* 0x040fe200000e06eb */
[C---:B------:R-:W-:Y:S04]  /*15f60*/  IADD3 R10, P0, R5.reuse, R238, RZ ;  /* 0x000000ee050a7210 */ /* 0x040fe80007f1e0ff */
[----:B------:R4:W-:Y:S01]  /*15f70*/  LDGSTS.E.BYPASS.LTC128B.128 [R222+0x5880], [R12.64], !P1 ;  /* 0x058800000cde7fae */ /* 0x0009e2000c901d5a */
[C---:B------:R-:W-:Y:S01]  /*15f80*/  IMAD.X R11, R8.reuse, 0x1, R237, P0 ;  /* 0x00000001080b7824 */ /* 0x040fe200000e06ed */
[----:B------:R-:W-:Y:S02]  /*15f90*/  IADD3 R18, P0, R5, R6, RZ ;  /* 0x0000000605127210 */ /* 0x000fe40007f1e0ff */
[----:B------:R-:W-:Y:S02]  /*15fa0*/  ISETP.GT.AND P1, PT, R215, 0x7f, PT ;  /* 0x0000007fd700780c */ /* 0x000fe40003f24270 */
[----:B------:R4:W-:Y:S01]  /*15fb0*/  LDGSTS.E.BYPASS.LTC128B.128 [R222+0x7080], [R10.64], !P5 ;  /* 0x070800000ade7fae */ /* 0x0009e2000e901d5a */
[----:B------:R-:W-:Y:S05]  /*15fc0*/  IMAD.X R19, R8, 0x1, R4, P0 ;  /* 0x0000000108137824 */ /* 0x000fea00000e0604 */
[----:B------:R4:W-:Y:S05]  /*15fd0*/  LDGSTS.E.BYPASS.LTC128B.128 [R222+0x8880], [R18.64], !P4 ;  /* 0x0888000012de7fae */ /* 0x0009ea000e101d5a */
[----:B------:R-:W-:-:S05]  /*15fe0*/  @P1 BRA `(.L_x_3596) ;  /* 0x0000013000001947 */ /* 0x000fca0003800000 */
[----:B------:R-:W-:-:S05]  /*15ff0*/  BRA.DIV ~URZ, `(.L_x_3597) ;  /* 0x00008d727f007947 */ /* 0x000fca000b800000 */
[----:B------:R4:W3:Y:S04]  /*16000*/  SHFL.IDX PT, R8, R15, 0x1, 0x181f ;  /* 0x00381f000f087f89 */ /* 0x0008e800000e0000 */
[----:B----4-:R4:W2:Y:S02]  /*16010*/  SHFL.IDX PT, R13, R3, 0x1, 0x181f ;  /* 0x00381f00030d7f89 */ /* 0x0108a400000e0000 */
.L_x_3624:
[----:B--2---:R-:W-:Y:S02]  /*16020*/  IADD3 R16, P0, R13, R234, RZ ;  /* 0x000000ea0d107210 */ /* 0x004fe40007f1e0ff */
[----:B------:R-:W-:Y:S03]  /*16030*/  ISETP.GE.AND P1, PT, R221, c[0x0][0x1d4], PT ;  /* 0x00007500dd007a0c */ /* 0x000fe60003f26270 */
[C---:B---3--:R-:W-:Y:S01]  /*16040*/  IMAD.X R17, R8.reuse, 0x1, R233, P0 ;  /* 0x0000000108117824 */ /* 0x048fe200000e06e9 */
[C---:B------:R-:W-:Y:S04]  /*16050*/  IADD3 R14, P0, R13.reuse, R236, RZ ;  /* 0x000000ec0d0e7210 */ /* 0x040fe80007f1e0ff */
[----:B------:R-:W-:Y:S01]  /*16060*/  @!PT LDS RZ, [RZ] ;  /* 0x00000000fffff984 */ /* 0x000fe20000000800 */
[----:B------:R-:W-:Y:S01]  /*16070*/  @!PT LDS RZ, [RZ] ;  /* 0x00000000fffff984 */ /* 0x000fe20000000800 */
        /* <DEDUP_REMOVED lines=10> */
.L_x_3596:
[----:B------:R-:W-:Y:S05]  /*16120*/  BSYNC B0 ;  /* 0x0000000000007941 */ /* 0x000fea0003800000 */
.L_x_3595:
[----:B------:R-:W0:Y:S01]  /*16130*/  LDGDEPBAR ;  /* 0x00000000000079af */ /* 0x000e220000000000 */
[----:B------:R-:W-:Y:S01]  /*16140*/  WARPSYNC 0xffffffff ;  /* 0xffffffff00007948 */ /* 0x000fe20003800000 */
[C---:B--23--:R-:W-:Y:S01]  /*16150*/  HMMA.16816.F32.BF16 R4, R156.reuse, R160, RZ ;  /* 0x000000a09c04723c */ /* 0x04cfe200000418ff */
[----:B------:R-:W-:Y:S06]  /*16160*/  UISETP.GE.AND UP0, UPT, UR4, 0x1, UPT ;  /* 0x000000010400788c */ /* 0x000fec000bf06270 */
[----:B------:R-:W-:Y:S01]  /*16170*/  PLOP3.LUT P0, PT, PT, PT, UP0, 0x40, 0x0 ;  /* 0x000000000000781c */ /* 0x000fe20003f0e808 */
[C---:B----4-:R-:W-:Y:S01]  /*16180*/  HMMA.16816.F32.BF16 R8, R156.reuse, R162, RZ ;  /* 0x000000a29c08723c */ /* 0x050fe200000418ff */
[----:B------:R-:W-:Y:S07]  /*16190*/  LDSM.16.M88.4 R160, [R210] ;  /* 0x00000000d2a0783b */ /* 0x000fee0000000200 */
[C---:B------:R-:W-:Y:S08]  /*161a0*/  HMMA.16816.F32.BF16 R12, R156.reuse, R164, RZ ;  /* 0x000000a49c0c723c */ /* 0x040ff000000418ff */
[C---:B------:R-:W-:Y:S01]  /*161b0*/  HMMA.16816.F32.BF16 R16, R156.reuse, R166, RZ ;  /* 0x000000a69c10723c */ /* 0x040fe200000418ff */
[----:B------:R-:W2:Y:S07]  /*161c0*/  LDSM.16.M88.4 R164, [R207+0xa080] ;  /* 0x00a08000cfa4783b */ /* 0x000eae0000000200 */
[C---:B-1----:R-:W-:Y:S08]  /*161d0*/  HMMA.16816.F32.BF16 R20, R156.reuse, R168, RZ ;  /* 0x000000a89c14723c */ /* 0x042ff000000418ff */
[----:B------:R-:W-:Y:S01]  /*161e0*/  HMMA.16816.F32.BF16 R24, R156, R170, RZ ;  /* 0x000000aa9c18723c */ /* 0x000fe200000418ff */
[----:B------:R-:W1:Y:S05]  /*161f0*/  LDSM.16.M88.4 R156, [R207+0xa880] ;  /* 0x00a88000cf9c783b */ /* 0x000e6a0000000200 */
[----:B------:R-:W3:Y:S02]  /*16200*/  LDSM.16.M88.4 R168, [R207+0xb080] ;  /* 0x00b08000cfa8783b */ /* 0x000ee40000000200 */
        /* <DEDUP_REMOVED lines=8> */
[----:B------:R-:W5:Y:S05]  /*16290*/  LDSM.16.M88.4 R172, [R201+0x800] ;  /* 0x00080000c9ac783b */ /* 0x000f6a0000000200 */
[----:B------:R-:W4:Y:S02]  /*162a0*/  LDSM.16.M88.4 R184, [R201+0x1000] ;  /* 0x00100000c9b8783b */ /* 0x000f240000000200 */
[C---:B--2---:R-:W-:Y:S08]  /*162b0*/  HMMA.16816.F32.BF16 R4, R160.reuse, R164, R4 ;  /* 0x000000a4a004723c */ /* 0x044ff00000041804 */
[C---:B------:R-:W-:Y:S01]  /*162c0*/  HMMA.16816.F32.BF16 R8, R160.reuse, R166, R8 ;  /* 0x000000a6a008723c */ /* 0x040fe20000041808 */
[----:B------:R-:W-:Y:S07]  /*162d0*/  LDSM.16.M88.4 R164, [R213+0xb880] ;  /* 0x00b88000d5a4783b */ /* 0x000fee0000000200 */
[C---:B-1----:R-:W-:Y:S08]  /*162e0*/  HMMA.16816.F32.BF16 R12, R160.reuse, R156, R12 ;  /* 0x0000009ca00c723c */ /* 0x042ff0000004180c */
[C---:B------:R-:W-:Y:S01]  /*162f0*/  HMMA.16816.F32.BF16 R16, R160.reuse, R158, R16 ;  /* 0x0000009ea010723c */ /* 0x040fe20000041810 */
[----:B------:R-:W1:Y:S07]  /*16300*/  LDSM.16.M88.4 R156, [R214+0x4000] ;  /* 0x00400000d69c783b */ /* 0x000e6e0000000200 */
[C---:B---3--:R-:W-:Y:S08]  /*16310*/  HMMA.16816.F32.BF16 R20, R160.reuse, R168, R20 ;  /* 0x000000a8a014723c */ /* 0x048ff00000041814 */
[----:B------:R-:W-:Y:S01]  /*16320*/  HMMA.16816.F32.BF16 R24, R160, R170, R24 ;  /* 0x000000aaa018723c */ /* 0x000fe20000041818 */
[----:B------:R-:W2:Y:S05]  /*16330*/  LDSM.16.M88.4 R160, [R213+0xc080] ;  /* 0x00c08000d5a0783b */ /* 0x000eaa0000000200 */
[----:B------:R-:W3:Y:S02]  /*16340*/  LDSM.16.M88.4 R168, [R213+0xc880] ;  /* 0x00c88000d5a8783b */ /* 0x000ee40000000200 */
[C---:B----4-:R-:W-:Y:S08]  /*16350*/  HMMA.16816.F32.BF16 R4, R176.reuse, R180, R4 ;  /* 0x000000b4b004723c */ /* 0x050ff00000041804 */
[C---:B------:R-:W-:Y:S01]  /*16360*/  HMMA.16816.F32.BF16 R8, R176.reuse, R182, R8 ;  /* 0x000000b6b008723c */ /* 0x040fe20000041808 */
[----:B------:R-:W-:Y:S07]  /*16370*/  LDSM.16.M88.4 R180, [R200] ;  /* 0x00000000c8b4783b */ /* 0x000fee0000000200 */
[C---:B-----5:R-:W-:Y:S08]  /*16380*/  HMMA.16816.F32.BF16 R12, R176.reuse, R172, R12 ;  /* 0x000000acb00c723c */ /* 0x060ff0000004180c */
[C---:B------:R-:W-:Y:S01]  /*16390*/  HMMA.16816.F32.BF16 R16, R176.reuse, R174, R16 ;  /* 0x000000aeb010723c */ /* 0x040fe20000041810 */
[----:B------:R-:W4:Y:S07]  /*163a0*/  LDSM.16.M88.4 R172, [R212+0x4000] ;  /* 0x00400000d4ac783b */ /* 0x000f2e0000000200 */
[C---:B------:R-:W-:Y:S08]  /*163b0*/  HMMA.16816.F32.BF16 R20, R176.reuse, R184, R20 ;  /* 0x000000b8b014723c */ /* 0x040ff00000041814 */
[----:B------:R-:W-:Y:S01]  /*163c0*/  HMMA.16816.F32.BF16 R24, R176, R186, R24 ;  /* 0x000000bab018723c */ /* 0x000fe20000041818 */
[----:B------:R-:W5:Y:S05]  /*163d0*/  LDSM.16.M88.4 R176, [R199] ;  /* 0x00000000c7b0783b */ /* 0x000f6a0000000200 */
[----:B------:R-:W4:Y:S02]  /*163e0*/  LDSM.16.M88.4 R184, [R198] ;  /* 0x00000000c6b8783b */ /* 0x000f240000000200 */
[C---:B-1----:R-:W-:Y:S08]  /*163f0*/  HMMA.16816.F32.BF16 R4, R156.reuse, R164, R4 ;  /* 0x000000a49c04723c */ /* 0x042ff00000041804 */
        /* <DEDUP_REMOVED lines=17> */
[----:B------:R-:W5:Y:S05]  /*16510*/  LDSM.16.M88.4 R172, [R201+0x2000] ;  /* 0x00200000c9ac783b */ /* 0x000f6a0000000200 */
[----:B------:R-:W4:Y:S02]  /*16520*/  LDSM.16.M88.4 R184, [R201+0x2800] ;  /* 0x00280000c9b8783b */ /* 0x000f240000000200 */
        /* <DEDUP_REMOVED lines=80> */
[C---:B-1----:R-:W-:Y:S01]  /*16a30*/  HMMA.16816.F32.BF16 R4, R160.reuse, R164, R4 ;  /* 0x000000a4a004723c */ /* 0x042fe20000041804 */
[----:B------:R-:W-:Y:S04]  /*16a40*/  DEPBAR.LE SB0, 0x0 ;  /* 0x000080000000791a */ /* 0x000fe80000000000 */
[----:B------:R-:W-:Y:S03]  /*16a50*/  BAR.SYNC.DEFER_BLOCKING 0x0 ;  /* 0x0000000000007b1d */ /* 0x000fe60000010000 */
[C---:B------:R-:W-:Y:S08]  /*16a60*/  HMMA.16816.F32.BF16 R8, R160.reuse, R166, R8 ;  /* 0x000000a6a008723c */ /* 0x040ff00000041808 */
[C---:B--2---:R-:W-:Y:S08]  /*16a70*/  HMMA.16816.F32.BF16 R12, R160.reuse, R156, R12 ;  /* 0x0000009ca00c723c */ /* 0x044ff0000004180c */
[C---:B------:R-:W-:Y:S08]  /*16a80*/  HMMA.16816.F32.BF16 R16, R160.reuse, R158, R16 ;  /* 0x0000009ea010723c */ /* 0x040ff00000041810 */
[C---:B---3--:R-:W-:Y:S08]  /*16a90*/  HMMA.16816.F32.BF16 R20, R160.reuse, R168, R20 ;  /* 0x000000a8a014723c */ /* 0x048ff00000041814 */
[----:B------:R-:W-:Y:S08]  /*16aa0*/  HMMA.16816.F32.BF16 R24, R160, R170, R24 ;  /* 0x000000aaa018723c */ /* 0x000ff00000041818 */
[C---:B----4-:R-:W-:Y:S08]  /*16ab0*/  HMMA.16816.F32.BF16 R4, R176.reuse, R180, R4 ;  /* 0x000000b4b004723c */ /* 0x050ff00000041804 */
[C---:B------:R-:W-:Y:S08]  /*16ac0*/  HMMA.16816.F32.BF16 R8, R176.reuse, R182, R8 ;  /* 0x000000b6b008723c */ /* 0x040ff00000041808 */
[C---:B-----5:R-:W-:Y:S08]  /*16ad0*/  HMMA.16816.F32.BF16 R12, R176.reuse, R172, R12 ;  /* 0x000000acb00c723c */ /* 0x060ff0000004180c */
[C---:B------:R-:W-:Y:S08]  /*16ae0*/  HMMA.16816.F32.BF16 R16, R176.reuse, R174, R16 ;  /* 0x000000aeb010723c */ /* 0x040ff00000041810 */
[C---:B------:R-:W-:Y:S08]  /*16af0*/  HMMA.16816.F32.BF16 R20, R176.reuse, R184, R20 ;  /* 0x000000b8b014723c */ /* 0x040ff00000041814 */
[----:B------:R-:W-:Y:S01]  /*16b00*/  HMMA.16816.F32.BF16 R24, R176, R186, R24 ;  /* 0x000000bab018723c */ /* 0x000fe20000041818 */
[----:B------:R-:W-:-:S07]  /*16b10*/  @P0 BRA `(.L_x_3598) ;  /* 0x0000040000000947 */ /* 0x000fce0003800000 */
[----:B------:R-:W-:Y:S01]  /*16b20*/  ISETP.NE.AND P1, PT, R216, 0x1, PT ;  /* 0x00000001d800780c */ /* 0x000fe20003f25270 */
[----:B------:R-:W-:Y:S01]  /*16b30*/  UIMAD UR5, UR4, 0x30, UR19 ;  /* 0x00000030040578a4 */ /* 0x000fe2000f8e0213 */
        /* <DEDUP_REMOVED lines=26> */
[----:B------:R-:W1:Y:S01]  /*16ce0*/  SHFL.IDX PT, R159, R156, RZ, 0x181f ;  /* 0x00181fff9c9f7589 */ /* 0x000e6200000e0000 */
[----:B------:R-:W-:Y:S03]  /*16cf0*/  IADD3 R157, -R189, 0x30, RZ ;  /* 0x00000030bd9d7810 */ /* 0x000fe60007ffe1ff */
[----:B------:R-:W2:Y:S01]  /*16d00*/  SHFL.IDX PT, R158, R3, RZ, 0x181f ;  /* 0x00181fff039e7589 */ /* 0x000ea200000e0000 */
[----:B------:R-:W-:Y:S11]  /*16d10*/  ISETP.GE.AND P1, PT, R157, 0x1, PT ;  /* 0x000000019d00780c */ /* 0x000ff60003f26270 */
[----:B------:R-:W-:Y:S02]  /*16d20*/  @!UPT UIADD3 URZ, URZ, URZ, URZ ;  /* 0x0000003f3f3ff290 */ /* 0x000fe4000fffe03f */
[C---:B-1----:R-:W-:Y:S05]  /*16d30*/  @P1 IADD3 R164, P0, R159.reuse, R234, RZ ;  /* 0x000000ea9fa41210 */ /* 0x042fea0007f1e0ff */
[C---:B--2---:R-:W-:Y:S01]  /*16d40*/  @P1 IMAD.X R165, R158.reuse, 0x1, R233, P0 ;  /* 0x000000019ea51824 */ /* 0x044fe200000e06e9 */
[C---:B------:R-:W-:Y:S04]  /*16d50*/  @P1 IADD3 R162, P0, R159.reuse, R236, RZ ;  /* 0x000000ec9fa21210 */ /* 0x040fe80007f1e0ff */
[----:B------:R-:W-:Y:S01]  /*16d60*/  @!PT LDS RZ, [RZ] ;  /* 0x00000000fffff984 */ /* 0x000fe20000000800 */
[----:B------:R1:W-:Y:S01]  /*16d70*/  @P1 LDGSTS.E.BYPASS.LTC128B.128 [R222+0xa080], [R164.64], !P6 ;  /* 0x0a080000a4de1fae */ /* 0x0003e2000f101d5a */
[C---:B------:R-:W-:Y:S01]  /*16d80*/  @P1 IMAD.X R163, R158.reuse, 0x1, R235, P0 ;  /* 0x000000019ea31824 */ /* 0x040fe200000e06eb */
[----:B------:R-:W-:Y:S05]  /*16d90*/  @P1 IADD3 R160, P0, R159, R238, RZ ;  /* 0x000000ee9fa01210 */ /* 0x000fea0007f1e0ff */
[----:B------:R-:W-:Y:S01]  /*16da0*/  @P1 IMAD.X R161, R158, 0x1, R237, P0 ;  /* 0x000000019ea11824 */ /* 0x000fe200000e06ed */
[C---:B------:R-:W-:Y:S02]  /*16db0*/  @P1 LEA R166, P0, R224.reuse, R159, 0x1 ;  /* 0x0000009fe0a61211 */ /* 0x040fe400078008ff */
[----:B------:R-:W2:Y:S02]  /*16dc0*/  SHFL.IDX PT, R159, R156, 0x1, 0x181f ;  /* 0x00381f009c9f7f89 */ /* 0x000ea400000e0000 */
[----:B------:R-:W-:Y:S02]  /*16dd0*/  @P1 LEA.HI.X R167, R224, R158, R223, 0x1, P0 ;  /* 0x0000009ee0a71211 */ /* 0x000fe400000f0cdf */
[----:B------:R-:W3:Y:S01]  /*16de0*/  SHFL.IDX PT, R158, R3, 0x1, 0x181f ;  /* 0x00381f00039e7f89 */ /* 0x000ee200000e0000 */
[----:B------:R-:W-:Y:S11]  /*16df0*/  ISETP.GE.AND P0, PT, R157, 0x21, PT ;  /* 0x000000219d00780c */ /* 0x000ff60003f06270 */
[----:B------:R-:W-:Y:S02]  /*16e00*/  @!UPT UIADD3 URZ, URZ, URZ, URZ ;  /* 0x0000003f3f3ff290 */ /* 0x000fe4000fffe03f */
[C---:B--2---:R-:W-:Y:S05]  /*16e10*/  @P0 IADD3 R170, P2, R159.reuse, R234, RZ ;  /* 0x000000ea9faa0210 */ /* 0x044fea0007f5e0ff */
[C---:B---3--:R-:W-:Y:S01]  /*16e20*/  @P0 IMAD.X R171, R158.reuse, 0x1, R233, P2 ;  /* 0x000000019eab0824 */ /* 0x048fe200010e06e9 */
[----:B------:R-:W-:Y:S05]  /*16e30*/  @P0 IADD3 R168, P2, R159, R236, RZ ;  /* 0x000000ec9fa80210 */ /* 0x000fea0007f5e0ff */
[C---:B------:R-:W-:Y:S01]  /*16e40*/  @P0 IMAD.X R169, R158.reuse, 0x1, R235, P2 ;  /* 0x000000019ea90824 */ /* 0x040fe200010e06eb */
[----:B------:R-:W-:Y:S11]  /*16e50*/  ISETP.GE.AND P2, PT, R221, c[0x0][0x1d4], PT ;  /* 0x00007500dd007a0c */ /* 0x000ff60003f46270 */
[----:B------:R-:W-:Y:S02]  /*16e60*/  @!UPT UIADD3 URZ, URZ, URZ, URZ ;  /* 0x0000003f3f3ff290 */ /* 0x000fe4000fffe03f */
[----:B------:R1:W-:Y:S04]  /*16e70*/  @P1 LDGSTS.E.BYPASS.LTC128B.128 [R222+0xb880], [R162.64], !P2 ;  /* 0x0b880000a2de1fae */ /* 0x0003e8000d101d5a */
[----:B------:R1:W-:Y:S04]  /*16e80*/  @P1 LDGSTS.E.BYPASS.LTC128B.128 [R222+0xd080], [R160.64], !P5 ;  /* 0x0d080000a0de1fae */ /* 0x0003e8000e901d5a */
[----:B------:R1:W-:Y:S01]  /*16e90*/  @P1 LDGSTS.E.BYPASS.LTC128B.128 [R222+0xe880], [R166.64], !P4 ;  /* 0x0e880000a6de1fae */ /* 0x0003e2000e101d5a */
[----:B------:R-:W-:Y:S03]  /*16ea0*/  @P0 IADD3 R156, P1, R159, R238, RZ ;  /* 0x000000ee9f9c0210 */ /* 0x000fe60007f3e0ff */
[----:B------:R1:W-:Y:S02]  /*16eb0*/  @P0 LDGSTS.E.BYPASS.LTC128B.128 [R222+0xb080], [R170.64], !P6 ;  /* 0x0b080000aade0fae */ /* 0x0003e4000f101d5a */
[----:B------:R-:W-:Y:S01]  /*16ec0*/  @P0 IMAD.X R157, R158, 0x1, R237, P1 ;  /* 0x000000019e9d0824 */ /* 0x000fe200008e06ed */
[C---:B------:R-:W-:Y:S01]  /*16ed0*/  @P0 LEA R172, P1, R224.reuse, R159, 0x1 ;  /* 0x0000009fe0ac0211 */ /* 0x040fe200078208ff */
[----:B------:R1:W-:Y:S03]  /*16ee0*/  @P0 LDGSTS.E.BYPASS.LTC128B.128 [R222+0xc880], [R168.64], !P2 ;  /* 0x0c880000a8de0fae */ /* 0x0003e6000d101d5a */
[----:B------:R-:W-:Y:S01]  /*16ef0*/  @P0 LEA.HI.X R173, R224, R158, R223, 0x1, P1 ;  /* 0x0000009ee0ad0211 */ /* 0x000fe200008f0cdf */
[----:B------:R1:W-:Y:S04]  /*16f00*/  @P0 LDGSTS.E.BYPASS.LTC128B.128 [R222+0xe080], [R156.64], !P5 ;  /* 0x0e0800009cde0fae */ /* 0x0003e8000e901d5a */
[----:B------:R1:W-:Y:S04]  /*16f10*/  @P0 LDGSTS.E.BYPASS.LTC128B.128 [R222+0xf880], [R172.64], !P4 ;  /* 0x0f880000acde0fae */ /* 0x0003e8000e101d5a */
.L_x_3598:
[----:B------:R-:W-:Y:S01]  /*16f20*/  PLOP3.LUT P0, PT, PT, PT, UP2, 0x80, 0x0 ;  /* 0x000000000000781c */ /* 0x000fe20003f0f028 */
[----:B------:R-:W-:Y:S01]  /*16f30*/  UIMAD UR5, UR4, -0x30, URZ ;  /* 0xffffffd0040578a4 */ /* 0x000fe2000f8e023f */
[----:B-1----:R-:W-:Y:S01]  /*16f40*/  MOV R157, R190 ;  /* 0x000000be009d7202 */ /* 0x002fe20000000f00 */
[----:B------:R-:W0:Y:S01]  /*16f50*/  LDGDEPBAR ;  /* 0x00000000000079af */ /* 0x000e220000000000 */
[----:B------:R-:W-:Y:S03]  /*16f60*/  UIADD3 UR13, UR4, -0x1, URZ ;  /* 0xffffffff040d7890 */ /* 0x000fe6000fffe03f */
[----:B------:R-:W-:Y:S04]  /*16f70*/  MOV R159, UR5 ;  /* 0x00000005009f7c02 */ /* 0x000fe80008000f00 */
[----:B------:R-:W-:Y:S02]  /*16f80*/  IADD3 R158, -R230, 0x1, R159 ;  /* 0x00000001e69e7810 */ /* 0x000fe40007ffe19f */
[----:B------:R-:W-:Y:S01]  /*16f90*/  @P0 IMAD.HI.U32 R3, R190, c[0x0][0x2c8], RZ ;  /* 0x0000b200be030a27 */ /* 0x000fe200078e00ff */
[----:B------:R-:W-:Y:S11]  /*16fa0*/  PLOP3.LUT P0, PT, PT, PT, UP2, 0x80, 0x0 ;  /* 0x000000000000781c */ /* 0x000ff60003f0f028 */
[----:B------:R-:W-:Y:S02]  /*16fb0*/  @!UPT UIADD3 URZ, URZ, URZ, URZ ;  /* 0x0000003f3f3ff290 */ /* 0x000fe4000fffe03f */
[----:B------:R-:W-:Y:S02]  /*16fc0*/  @P0 SHF.R.U32.HI R157, RZ, c[0x0][0x2cc], R3 ;  /* 0x0000b300ff9d0a19 */ /* 0x000fe40000011603 */
[----:B------:R-:W-:Y:S03]  /*16fd0*/  MOV R3, UR21 ;  /* 0x0000001500037c02 */ /* 0x000fe60008000f00 */
[----:B------:R-:W1:Y:S01]  /*16fe0*/  SHFL.IDX PT, R156, R157, RZ, 0x1c1f ;  /* 0x001c1fff9d9c7589 */ /* 0x000e6200000e0000 */
[----:B------:R-:W-:Y:S04]  /*16ff0*/  IADD3 R3, -R3, UR14, R158 ;  /* 0x0000000e03037c10 */ /* 0x000fe8000fffe19e */
[----:B-1----:R-:W-:Y:S04]  /*17000*/  IADD3 R156, R3, R156, RZ ;  /* 0x0000009c039c7210 */ /* 0x002fe80007ffe0ff */
[----:B------:R-:W-:Y:S04]  /*17010*/  ISETP.GT.AND P0, PT, R156, RZ, PT ;  /* 0x000000ff9c00720c */ /* 0x000fe80003f04270 */
[----:B------:R-:W-:Y:S02]  /*17020*/  FSEL R160, R4, -INF , P0 ;  /* 0xff80000004a07808 */ /* 0x000fe40000000000 */
[----:B------:R-:W1:Y:S01]  /*17030*/  SHFL.IDX PT, R4, R157, 0x1, 0x1c1f ;  /* 0x003c1f009d047f89 */ /* 0x000e6200000e0000 */
[----:B------:R-:W-:Y:S04]  /*17040*/  ISETP.GT.AND P0, PT, R156, 0x1, PT ;  /* 0x000000019c00780c */ /* 0x000fe80003f04270 */
[----:B------:R-:W-:Y:S02]  /*17050*/  FSEL R158, R5, -INF , P0 ;  /* 0xff800000059e7808 */ /* 0x000fe40000000000 */
[----:B-1----:R-:W-:Y:S04]  /*17060*/  IADD3 R3, R3, R4, RZ ;  /* 0x0000000403037210 */ /* 0x002fe80007ffe0ff */
[C---:B------:R-:W-:Y:S04]  /*17070*/  ISETP.GT.AND P0, PT, R3.reuse, RZ, PT ;  /* 0x000000ff0300720c */ /* 0x040fe80003f04270 */
[----:B------:R-:W-:Y:S02]  /*17080*/  FSEL R161, R6, -INF , P0 ;  /* 0xff80000006a17808 */ /* 0x000fe40000000000 */
[----:B------:R-:W-:Y:S04]  /*17090*/  ISETP.GT.AND P0, PT, R3, 0x1, PT ;  /* 0x000000010300780c */ /* 0x000fe80003f04270 */
[----:B------:R-:W-:Y:S02]  /*170a0*/  FSEL R159, R7, -INF , P0 ;  /* 0xff800000079f7808 */ /* 0x000fe40000000000 */
        /* <DEDUP_REMOVED lines=16> */
[----:B------:R-:W-:Y:S01]  /*171b0*/  ISETP.GT.AND P0, PT, R156, 0x18, PT ;  /* 0x000000189c00780c */ /* 0x000fe20003f04270 */
[----:B------:R-:W-:Y:S03]  /*171c0*/  LDSM.16.MT88.4 R12, [R208+0x4080] ;  /* 0x00408000d00c783b */ /* 0x000fe60000004200 */
        /* <DEDUP_REMOVED lines=22> */
[----:B------:R-:W-:Y:S02]  /*17330*/  ISETP.GT.AND P0, PT, R3, 0x29, PT ;  /* 0x000000290300780c */ /* 0x000fe40003f04270 */
        /* <DEDUP_REMOVED lines=14> */
[----:B-1----:R-:W-:Y:S02]  /*17420*/  FMNMX.FTZ R10, R4, R5, !PT ;  /* 0x00000005040a7209 */ /* 0x002fe40007810000 */
[----:B------:R-:W-:Y:S04]  /*17430*/  FMNMX.FTZ R4, R161, R0, !PT ;  /* 0x00000000a1047209 */ /* 0x000fe80007810000 */
        /* <DEDUP_REMOVED lines=8> */
[----:B------:R-:W-:Y:S02]  /*174c0*/  FMNMX.FTZ R4, R165, R4, !PT ;  /* 0x00000004a5047209 */ /* 0x000fe40007810000 */
[C---:B------:R-:W-:Y:S01]  /*174d0*/  FSETP.NEU.FTZ.AND P0, PT, R3.reuse, -INF , PT ;  /* 0xff8000000300780b */ /* 0x040fe20003f1d000 */
[----:B------:R-:W-:Y:S01]  /*174e0*/  FMUL.FTZ R185, R3, c[0x0][0x2d0] ;  /* 0x0000b40003b97a20 */ /* 0x000fe20000410000 */
[----:B------:R-:W-:Y:S02]  /*174f0*/  FMNMX.FTZ R4, R239, R4, !PT ;  /* 0x00000004ef047209 */ /* 0x000fe40007810000 */
[----:B------:R-:W-:Y:S02]  /*17500*/  FSEL R7, R3, RZ, P0 ;  /* 0x000000ff03077208 */ /* 0x000fe40000000000 */
[----:B------:R-:W-:Y:S02]  /*17510*/  FMNMX.FTZ R4, R187, R4, !PT ;  /* 0x00000004bb047209 */ /* 0x000fe40007810000 */
[----:B------:R-:W-:Y:S01]  /*17520*/  FSEL R185, R185, RZ, P0 ;  /* 0x000000ffb9b97208 */ /* 0x000fe20000000000 */
[----:B------:R-:W-:Y:S01]  /*17530*/  FADD.FTZ R7, -R7, R2 ;  /* 0x0000000207077221 */ /* 0x000fe20000010100 */
[----:B------:R-:W-:Y:S03]  /*17540*/  FMNMX.FTZ R4, R183, R4, !PT ;  /* 0x00000004b7047209 */ /* 0x000fe60007810000 */
[--C-:B------:R-:W-:Y:S01]  /*17550*/  FFMA.FTZ R181, R160, c[0x0][0x2d0], -R185.reuse ;  /* 0x0000b400a0b57a23 */ /* 0x100fe200000108b9 */
[----:B------:R-:W-:Y:S01]  /*17560*/  FMNMX.FTZ R11, R157, R4, !PT ;  /* 0x000000049d0b7209 */ /* 0x000fe20007810000 */
[--C-:B------:R-:W-:Y:S02]  /*17570*/  FFMA.FTZ R179, R8, c[0x0][0x2d0], -R185.reuse ;  /* 0x0000b40008b37a23 */ /* 0x100fe400000108b9 */
[--C-:B------:R-:W-:Y:S02]  /*17580*/  FFMA.FTZ R178, R6, c[0x0][0x2d0], -R185.reuse ;  /* 0x0000b40006b27a23 */ /* 0x100fe400000108b9 */
[----:B------:R-:W1:Y:S01]  /*17590*/  SHFL.BFLY PT, R4, R11, 0x2, 0x1f ;  /* 0x0c401f000b047f89 */ /* 0x000e6200000e0000 */
[----:B------:R-:W-:Y:S01]  /*175a0*/  FMUL.FTZ R2, R7, c[0x0][0x2d0] ;  /* 0x0000b40007027a20 */ /* 0x000fe20000410000 */
        /* <DEDUP_REMOVED lines=10> */
[----:B------:R-:W-:Y:S03]  /*17650*/  FFMA.FTZ R185, R184, c[0x0][0x2d0], -R185 ;  /* 0x0000b400b8b97a23 */ /* 0x000fe600000108b9 */
[----:B------:R-:W-:Y:S01]  /*17660*/  MUFU.EX2 R179, R179 ;  /* 0x000000b300b37308 */ /* 0x000fe20000000800 */
[----:B-1----:R-:W-:Y:S05]  /*17670*/  FMNMX.FTZ R9, R11, R4, !PT ;  /* 0x000000040b097209 */ /* 0x002fea0007810000 */
[----:B------:R-:W1:Y:S04]  /*17680*/  SHFL.BFLY PT, R156, R9, 0x1, 0x1f ;  /* 0x0c201f00099c7f89 */ /* 0x000e6800000e0000 */
[----:B------:R-:W3:Y:S01]  /*17690*/  MUFU.EX2 R178, R178 ;  /* 0x000000b200b27308 */ /* 0x000ee20000000800 */
[----:B--2---:R-:W-:Y:S09]  /*176a0*/  F2FP.BF16.PACK_AB R160, R180, R181 ;  /* 0x000000b5b4a0723e */ /* 0x004ff200000010ff */
[----:B------:R-:W2:Y:S10]  /*176b0*/  MUFU.EX2 R2, R2 ;  /* 0x0000000200027308 */ /* 0x000eb40000000800 */
[----:B------:R-:W-:Y:S01]  /*176c0*/  MUFU.EX2 R241, R241 ;  /* 0x000000f100f17308 */ /* 0x000fe20000000800 */
[----:B-1----:R-:W-:Y:S02]  /*176d0*/  FMNMX.FTZ R156, R156, R9, !PT ;  /* 0x000000099c9c7209 */ /* 0x002fe40007810000 */
[----:B---3--:R-:W-:Y:S02]  /*176e0*/  F2FP.BF16.PACK_AB R162, R178, R179 ;  /* 0x000000b3b2a2723e */ /* 0x008fe400000010ff */
[C---:B------:R-:W-:Y:S01]  /*176f0*/  FSETP.NEU.FTZ.AND P0, PT, R156.reuse, -INF , PT ;  /* 0xff8000009c00780b */ /* 0x040fe20003f1d000 */
[C---:B------:R-:W-:Y:S03]  /*17700*/  FMUL.FTZ R182, R156.reuse, c[0x0][0x2d0] ;  /* 0x0000b4009cb67a20 */ /* 0x040fe60000410000 */
[----:B------:R-:W-:Y:S01]  /*17710*/  FSEL R5, R156, RZ, P0 ;  /* 0x000000ff9c057208 */ /* 0x000fe20000000000 */
[----:B------:R-:W-:Y:S01]  /*17720*/  MUFU.EX2 R244, R244 ;  /* 0x000000f400f47308 */ /* 0x000fe20000000800 */
[----:B------:R-:W-:Y:S01]  /*17730*/  FSEL R182, R182, RZ, P0 ;  /* 0x000000ffb6b67208 */ /* 0x000fe20000000000 */
[----:B--2---:R-:W-:Y:S01]  /*17740*/  FMUL.FTZ R4, R2, R152 ;  /* 0x0000009802047220 */ /* 0x004fe20000410000 */
[----:B------:R-:W-:Y:S01]  /*17750*/  ISETP.LT.AND P0, PT, R232, UR4, PT ;  /* 0x00000004e8007c0c */ /* 0x000fe2000bf01270 */
[----:B------:R-:W-:Y:S01]  /*17760*/  FADD.FTZ R5, -R5, R0 ;  /* 0x0000000005057221 */ /* 0x000fe20000010100 */
[----:B------:R-:W-:Y:S01]  /*17770*/  UMOV UR4, UR13 ;  /* 0x0000000d00047c82 */ /* 0x000fe20008000000 */
[--C-:B------:R-:W-:Y:S02]  /*17780*/  FFMA.FTZ R177, R161, c[0x0][0x2d0], -R182.reuse ;  /* 0x0000b400a1b17a23 */ /* 0x100fe400000108b6 */
[--C-:B------:R-:W-:Y:S02]  /*17790*/  FFMA.FTZ R176, R159, c[0x0][0x2d0], -R182.reuse ;  /* 0x0000b4009fb07a23 */ /* 0x100fe400000108b6 */
[----:B------:R-:W-:Y:S01]  /*177a0*/  MUFU.EX2 R248, R248 ;  /* 0x000000f800f87308 */ /* 0x000fe20000000800 */
[--C-:B------:R-:W-:Y:S02]  /*177b0*/  FFMA.FTZ R159, R173, c[0x0][0x2d0], -R182.reuse ;  /* 0x0000b400ad9f7a23 */ /* 0x100fe400000108b6 */
[--C-:B------:R-:W-:Y:S01]  /*177c0*/  FFMA.FTZ R158, R163, c[0x0][0x2d0], -R182.reuse ;  /* 0x0000b400a39e7a23 */ /* 0x100fe200000108b6 */
[----:B------:R-:W-:Y:S01]  /*177d0*/  LDSM.16.MT88.4 R172, [R208+0x7880] ;  /* 0x00788000d0ac783b */ /* 0x000fe20000004200 */
[----:B------:R-:W-:Y:S02]  /*177e0*/  FMUL.FTZ R0, R5, c[0x0][0x2d0] ;  /* 0x0000b40005007a20 */ /* 0x000fe40000410000 */
        /* <DEDUP_REMOVED lines=9> */
[--C-:B------:R-:W-:Y:S02]  /*17880*/  FFMA.FTZ R243, R171, c[0x0][0x2d0], -R182.reuse ;  /* 0x0000b400abf37a23 */ /* 0x100fe400000108b6 */
[--C-:B------:R-:W-:Y:S02]  /*17890*/  FFMA.FTZ R246, R169, c[0x0][0x2d0], -R182.reuse ;  /* 0x0000b400a9f67a23 */ /* 0x100fe400000108b6 */
[----:B------:R-:W-:Y:S01]  /*178a0*/  LDSM.16.MT88.4 R168, [R204+0x6080] ;  /* 0x00608000cca8783b */ /* 0x000fe20000004200 */
[--C-:B------:R-:W-:Y:S02]  /*178b0*/  FFMA.FTZ R247, R167, c[0x0][0x2d0], -R182.reuse ;  /* 0x0000b400a7f77a23 */ /* 0x100fe400000108b6 */
[--C-:B------:R-:W-:Y:S02]  /*178c0*/  FFMA.FTZ R250, R165, c[0x0][0x2d0], -R182.reuse ;  /* 0x0000b400a5fa7a23 */ /* 0x100fe400000108b6 */
[----:B------:R-:W-:Y:S01]  /*178d0*/  MUFU.EX2 R159, R159 ;  /* 0x0000009f009f7308 */ /* 0x000fe20000000800 */
[C---:B------:R-:W-:Y:S02]  /*178e0*/  FMUL.FTZ R28, R2.reuse, R28 ;  /* 0x0000001c021c7220 */ /* 0x040fe40000410000 */
[----:B------:R-:W-:Y:S01]  /*178f0*/  LDSM.16.MT88.4 R164, [R205+0x6080] ;  /* 0x00608000cda4783b */ /* 0x000fe20000004200 */
[C---:B------:R-:W-:Y:S02]  /*17900*/  FMUL.FTZ R29, R2.reuse, R29 ;  /* 0x0000001d021d7220 */ /* 0x040fe40000410000 */
[C---:B------:R-:W-:Y:S02]  /*17910*/  FMUL.FTZ R32, R2.reuse, R32 ;  /* 0x0000002002207220 */ /* 0x040fe40000410000 */
[C---:B------:R-:W-:Y:S02]  /*17920*/  FMUL.FTZ R33, R2.reuse, R33 ;  /* 0x0000002102217220 */ /* 0x040fe40000410000 */
[----:B------:R-:W2:Y:S01]  /*17930*/  MUFU.EX2 R158, R158 ;  /* 0x0000009e009e7308 */ /* 0x000ea20000000800 */
[C---:B------:R-:W-:Y:S02]  /*17940*/  FMUL.FTZ R36, R2.reuse, R36 ;  /* 0x0000002402247220 */ /* 0x040fe40000410000 */
[----:B------:R-:W-:Y:S01]  /*17950*/  FMUL.FTZ R37, R2, R37 ;  /* 0x0000002502257220 */ /* 0x000fe20000410000 */
[----:B-1----:R-:W-:Y:S01]  /*17960*/  F2FP.BF16.PACK_AB R161, R176, R177 ;  /* 0x000000b1b0a1723e */ /* 0x002fe200000010ff */
        /* <DEDUP_REMOVED lines=19> */
[C---:B-1----:R-:W-:Y:S02]  /*17aa0*/  FMUL.FTZ R6, R0.reuse, R154 ;  /* 0x0000009a00067220 */ /* 0x042fe40000410000 */
[C---:B------:R-:W-:Y:S02]  /*17ab0*/  FMUL.FTZ R7, R0.reuse, R155 ;  /* 0x0000009b00077220 */ /* 0x040fe40000410000 */
[----:B------:R-:W1:Y:S01]  /*17ac0*/  LDSM.16.MT88.4 R152, [R205+0x4080] ;  /* 0x00408000cd98783b */ /* 0x000e620000004200 */
[C---:B------:R-:W-:Y:S01]  /*17ad0*/  FMUL.FTZ R10, R0.reuse, R134 ;  /* 0x00000086000a7220 */ /* 0x040fe20000410000 */
[----:B------:R-:W3:Y:S01]  /*17ae0*/  MUFU.EX2 R245, R245 ;  /* 0x000000f500f57308 */ /* 0x000ee20000000800 */
[C---:B------:R-:W-:Y:S02]  /*17af0*/  FMUL.FTZ R11, R0.reuse, R135 ;  /* 0x00000087000b7220 */ /* 0x040fe40000410000 */
[C---:B------:R-:W-:Y:S03]  /*17b00*/  HMMA.16816.F32.BF16 R4, R160.reuse, R12, R4 ;  /* 0x0000000ca004723c */ /* 0x040fe60000041804 */
[----:B------:R-:W4:Y:S02]  /*17b10*/  LDSM.16.MT88.4 R132, [R204+0x4080] ;  /* 0x00408000cc84783b */ /* 0x000f240000004200 */
[----:B------:R-:W-:Y:S02]  /*17b20*/  FMUL.FTZ R18, R0, R142 ;  /* 0x0000008e00127220 */ /* 0x000fe40000410000 */
[C---:B------:R-:W-:Y:S01]  /*17b30*/  FMUL.FTZ R12, R2.reuse, R136 ;  /* 0x00000088020c7220 */ /* 0x040fe20000410000 */
[C---:B------:R-:W-:Y:S01]  /*17b40*/  HMMA.16816.F32.BF16 R8, R160.reuse, R14, R8 ;  /* 0x0000000ea008723c */ /* 0x040fe20000041808 */
[----:B------:R-:W-:Y:S03]  /*17b50*/  MUFU.EX2 R247, R247 ;  /* 0x000000f700f77308 */ /* 0x000fe60000000800 */
[----:B------:R-:W-:Y:S02]  /*17b60*/  FMUL.FTZ R13, R2, R137 ;  /* 0x00000089020d7220 */ /* 0x000fe40000410000 */
[C---:B------:R-:W-:Y:S02]  /*17b70*/  FMUL.FTZ R19, R0.reuse, R143 ;  /* 0x0000008f00137220 */ /* 0x040fe40000410000 */
[C---:B------:R-:W-:Y:S01]  /*17b80*/  FMUL.FTZ R14, R0.reuse, R138 ;  /* 0x0000008a000e7220 */ /* 0x040fe20000410000 */
[----:B------:R-:W-:Y:S02]  /*17b90*/  LDSM.16.MT88.4 R140, [R206+0x5880] ;  /* 0x00588000ce8c783b */ /* 0x000fe40000004200 */
[----:B------:R-:W5:Y:S01]  /*17ba0*/  MUFU.EX2 R250, R250 ;  /* 0x000000fa00fa7308 */ /* 0x000f620000000800 */
[C---:B------:R-:W-:Y:S02]  /*17bb0*/  FMUL.FTZ R15, R0.reuse, R139 ;  /* 0x0000008b000f7220 */ /* 0x040fe40000410000 */
[C---:B------:R-:W-:Y:S02]  /*17bc0*/  FMUL.FTZ R26, R0.reuse, R150 ;  /* 0x00000096001a7220 */ /* 0x040fe40000410000 */
[C---:B------:R-:W-:Y:S01]  /*17bd0*/  FMUL.FTZ R27, R0.reuse, R151 ;  /* 0x00000097001b7220 */ /* 0x040fe20000410000 */
[----:B------:R-:W2:Y:S01]  /*17be0*/  LDSM.16.MT88.4 R136, [R208+0x5880] ;  /* 0x00588000d088783b */ /* 0x000ea20000004200 */
[C---:B------:R-:W-:Y:S01]  /*17bf0*/  FMUL.FTZ R30, R0.reuse, R30 ;  /* 0x0000001e001e7220 */ /* 0x040fe20000410000 */
[C---:B------:R-:W-:Y:S02]  /*17c00*/  HMMA.16816.F32.BF16 R12, R160.reuse, R20, R12 ;  /* 0x00000014a00c723c */ /* 0x040fe4000004180c */
[----:B------:R-:W-:Y:S01]  /*17c10*/  MUFU.EX2 R242, R242 ;  /* 0x000000f200f27308 */ /* 0x000fe20000000800 */
[C---:B------:R-:W-:Y:S02]  /*17c20*/  FMUL.FTZ R31, R0.reuse, R31 ;  /* 0x0000001f001f7220 */ /* 0x040fe40000410000 */
[----:B------:R-:W-:Y:S01]  /*17c30*/  FMUL.FTZ R34, R0, R34 ;  /* 0x0000002200227220 */ /* 0x000fe20000410000 */
[----:B------:R-:W-:Y:S01]  /*17c40*/  LDSM.16.MT88.4 R148, [R204+0x4880] ;  /* 0x00488000cc94783b */ /* 0x000fe20000004200 */
[C---:B------:R-:W-:Y:S01]  /*17c50*/  FMUL.FTZ R20, R2.reuse, R144 ;  /* 0x0000009002147220 */ /* 0x040fe20000410000 */
[C---:B------:R-:W-:Y:S04]  /*17c60*/  HMMA.16816.F32.BF16 R16, R160.reuse, R22, R16 ;  /* 0x00000016a010723c */ /* 0x040fe80000041810 */
[----:B------:R-:W-:Y:S01]  /*17c70*/  FMUL.FTZ R21, R2, R145 ;  /* 0x0000009102157220 */ /* 0x000fe20000410000 */
[----:B------:R-:W2:Y:S01]  /*17c80*/  MUFU.EX2 R249, R249 ;  /* 0x000000f900f97308 */ /* 0x000ea20000000800 */
[C---:B------:R-:W-:Y:S02]  /*17c90*/  FMUL.FTZ R35, R0.reuse, R35 ;  /* 0x0000002300237220 */ /* 0x040fe40000410000 */
[C---:B------:R-:W-:Y:S04]  /*17ca0*/  FMUL.FTZ R22, R0.reuse, R146 ;  /* 0x0000009200167220 */ /* 0x040fe80000410000 */
[C---:B------:R-:W-:Y:S02]  /*17cb0*/  FMUL.FTZ R23, R0.reuse, R147 ;  /* 0x0000009300177220 */ /* 0x040fe40000410000 */
[----:B------:R-:W-:Y:S01]  /*17cc0*/  LDSM.16.MT88.4 R144, [R205+0x4880] ;  /* 0x00488000cd90783b */ /* 0x000fe20000004200 */
[C---:B------:R-:W-:Y:S01]  /*17cd0*/  FMUL.FTZ R38, R0.reuse, R38 ;  /* 0x0000002600267220 */ /* 0x040fe20000410000 */
[----:B------:R-:W-:Y:S01]  /*17ce0*/  MUFU.EX2 R186, R186 ;  /* 0x000000ba00ba7308 */ /* 0x000fe20000000800 */
[C---:B------:R-:W-:Y:S02]  /*17cf0*/  FMUL.FTZ R39, R0.reuse, R39 ;  /* 0x0000002700277220 */ /* 0x040fe40000410000 */
[C---:B-1----:R-:W-:Y:S03]  /*17d00*/  HMMA.16816.F32.BF16 R20, R160.reuse, R152, R20 ;  /* 0x00000098a014723c */ /* 0x042fe60000041814 */
[C---:B------:R-:W-:Y:S02]  /*17d10*/  FMUL.FTZ R42, R0.reuse, R42 ;  /* 0x0000002a002a7220 */ /* 0x040fe40000410000 */
[C---:B------:R-:W-:Y:S02]  /*17d20*/  FMUL.FTZ R43, R0.reuse, R43 ;  /* 0x0000002b002b7220 */ /* 0x040fe40000410000 */
[C---:B------:R-:W-:Y:S01]  /*17d30*/  FMUL.FTZ R46, R0.reuse, R46 ;  /* 0x0000002e002e7220 */ /* 0x040fe20000410000 */
[C---:B------:R-:W-:Y:S01]  /*17d40*/  HMMA.16816.F32.BF16 R24, R160.reuse, R154, R24 ;  /* 0x0000009aa018723c */ /* 0x040fe20000041818 */
[----:B------:R-:W-:Y:S01]  /*17d50*/  LDSM.16.MT88.4 R152, [R208+0x6080] ;  /* 0x00608000d098783b */ /* 0x000fe20000004200 */
[----:B------:R-:W-:Y:S02]  /*17d60*/  MUFU.EX2 R185, R185 ;  /* 0x000000b900b97308 */ /* 0x000fe40000000800 */
[C---:B------:R-:W-:Y:S02]  /*17d70*/  FMUL.FTZ R47, R0.reuse, R47 ;  /* 0x0000002f002f7220 */ /* 0x040fe40000410000 */
[C---:B------:R-:W-:Y:S02]  /*17d80*/  FMUL.FTZ R50, R0.reuse, R50 ;  /* 0x0000003200327220 */ /* 0x040fe40000410000 */
[C---:B----4-:R-:W-:Y:S04]  /*17d90*/  HMMA.16816.F32.BF16 R28, R160.reuse, R132, R28 ;  /* 0x00000084a01c723c */ /* 0x050fe8000004181c */
[C---:B------:R-:W-:Y:S02]  /*17da0*/  FMUL.FTZ R51, R0.reuse, R51 ;  /* 0x0000003300337220 */ /* 0x040fe40000410000 */
[C---:B------:R-:W-:Y:S02]  /*17db0*/  FMUL.FTZ R54, R0.reuse, R54 ;  /* 0x0000003600367220 */ /* 0x040fe40000410000 */
        /* <DEDUP_REMOVED lines=12> */
[----:B------:R-:W-:Y:S02]  /*17e80*/  FMUL.FTZ R67, R0, R67 ;  /* 0x0000004300437220 */ /* 0x000fe40000410000 */
        /* <DEDUP_REMOVED lines=44> */
[C---:B------:R-:W-:Y:S04]  /*18150*/  FMUL.FTZ R96, R2.reuse, R96 ;  /* 0x0000006002607220 */ /* 0x040fe80000410000 */
        /* <DEDUP_REMOVED lines=48> */
[----:B------:R-:W-:Y:S01]  /*18460*/  F2FP.BF16.PACK_AB R132, R244, R241 ;  /* 0x000000f1f484723e */ /* 0x000fe200000010ff */
[--C-:B------:R-:W-:Y:S01]  /*18470*/  FFMA.FTZ R239, R239, c[0x0][0x2d0], -R182.reuse ;  /* 0x0000b400efef7a23 */ /* 0x100fe200000108b6 */
[----:B------:R-:W-:Y:S03]  /*18480*/  F2FP.BF16.PACK_AB R133, R246, R243 ;  /* 0x000000f3f685723e */ /* 0x000fe600000010ff */
[----:B------:R-:W-:Y:S01]  /*18490*/  HMMA.16816.F32.BF16 R128, R160, R134, R128 ;  /* 0x00000086a080723c */ /* 0x000fe20000041880 */
[----:B------:R-:W1:Y:S01]  /*184a0*/  LDSM.16.MT88.4 R160, [R206+0x6080] ;  /* 0x00608000cea0783b */ /* 0x000e620000004200 */
[----:B------:R-:W-:Y:S01]  /*184b0*/  MUFU.EX2 R239, R239 ;  /* 0x000000ef00ef7308 */ /* 0x000fe20000000800 */
[--C-:B------:R-:W-:Y:S02]  /*184c0*/  FFMA.FTZ R240, R187, c[0x0][0x2d0], -R182.reuse ;  /* 0x0000b400bbf07a23 */ /* 0x100fe400000108b6 */
[--C-:B------:R-:W-:Y:S02]  /*184d0*/  FFMA.FTZ R183, R183, c[0x0][0x2d0], -R182.reuse ;  /* 0x0000b400b7b77a23 */ /* 0x100fe400000108b6 */
[----:B---3--:R-:W-:Y:S01]  /*184e0*/  F2FP.BF16.PACK_AB R134, R245, R248 ;  /* 0x000000f8f586723e */ /* 0x008fe200000010ff */
[----:B------:R-:W-:Y:S01]  /*184f0*/  FFMA.FTZ R182, R157, c[0x0][0x2d0], -R182 ;  /* 0x0000b4009db67a23 */ /* 0x000fe200000108b6 */
[----:B-----5:R-:W-:Y:S03]  /*18500*/  F2FP.BF16.PACK_AB R135, R250, R247 ;  /* 0x000000f7fa87723e */ /* 0x020fe600000010ff */
[----:B------:R-:W3:Y:S01]  /*18510*/  MUFU.EX2 R240, R240 ;  /* 0x000000f000f07308 */ /* 0x000ee20000000800 */
[----:B------:R-:W-:Y:S01]  /*18520*/  FFMA.FTZ R181, R2, R231, R181 ;  /* 0x000000e702b57223 */ /* 0x000fe200000100b5 */
[-C--:B------:R-:W-:Y:S01]  /*18530*/  MOV R157, R156.reuse ;  /* 0x0000009c009d7202 */ /* 0x080fe20000000f00 */
[----:B------:R-:W-:Y:S01]  /*18540*/  FFMA.FTZ R177, R0, R229, R177 ;  /* 0x000000e500b17223 */ /* 0x000fe200000100b1 */
[C---:B--2---:R-:W-:Y:S05]  /*18550*/  HMMA.16816.F32.BF16 R4, R132.reuse, R136, R4 ;  /* 0x000000888404723c */ /* 0x044fea0000041804 */
[----:B------:R-:W-:Y:S01]  /*18560*/  FADD.FTZ R180, R180, R181 ;  /* 0x000000b5b4b47221 */ /* 0x000fe20000010000 */
[----:B------:R-:W-:Y:S01]  /*18570*/  MUFU.EX2 R183, R183 ;  /* 0x000000b700b77308 */ /* 0x000fe20000000800 */
[----:B------:R-:W-:Y:S01]  /*18580*/  FADD.FTZ R176, R176, R177 ;  /* 0x000000b1b0b07221 */ /* 0x000fe20000010000 */
[C---:B------:R-:W-:Y:S01]  /*18590*/  HMMA.16816.F32.BF16 R8, R132.reuse, R138, R8 ;  /* 0x0000008a8408723c */ /* 0x040fe20000041808 */
[----:B------:R-:W2:Y:S03]  /*185a0*/  LDSM.16.MT88.4 R136, [R206+0x7880] ;  /* 0x00788000ce88783b */ /* 0x000ea60000004200 */
[----:B------:R-:W-:Y:S01]  /*185b0*/  FADD.FTZ R179, R179, R180 ;  /* 0x000000b4b3b37221 */ /* 0x000fe20000010000 */
[----:B------:R-:W-:Y:S01]  /*185c0*/  MOV R0, R156 ;  /* 0x0000009c00007202 */ /* 0x000fe20000000f00 */
[----:B------:R-:W-:Y:S01]  /*185d0*/  FADD.FTZ R159, R159, R176 ;  /* 0x000000b09f9f7221 */ /* 0x000fe20000010000 */
[----:B------:R-:W-:Y:S01]  /*185e0*/  MOV R2, R3 ;  /* 0x0000000300027202 */ /* 0x000fe20000000f00 */
[C---:B----4-:R-:W-:Y:S01]  /*185f0*/  HMMA.16816.F32.BF16 R12, R132.reuse, R140, R12 ;  /* 0x0000008c840c723c */ /* 0x050fe2000004180c */
[----:B------:R-:W4:Y:S03]  /*18600*/  MUFU.EX2 R182, R182 ;  /* 0x000000b600b67308 */ /* 0x000f260000000800 */
[----:B------:R-:W-:Y:S02]  /*18610*/  FADD.FTZ R178, R178, R179 ;  /* 0x000000b3b2b27221 */ /* 0x000fe40000010000 */
[----:B------:R-:W-:Y:S02]  /*18620*/  FADD.FTZ R158, R158, R159 ;  /* 0x0000009f9e9e7221 */ /* 0x000fe40000010000 */
[C---:B------:R-:W-:Y:S01]  /*18630*/  HMMA.16816.F32.BF16 R16, R132.reuse, R142, R16 ;  /* 0x0000008e8410723c */ /* 0x040fe20000041810 */
[----:B------:R-:W5:Y:S03]  /*18640*/  LDSM.16.MT88.4 R140, [R205+0x7880] ;  /* 0x00788000cd8c783b */ /* 0x000f660000004200 */
[----:B------:R-:W-:Y:S04]  /*18650*/  FADD.FTZ R243, R243, R158 ;  /* 0x0000009ef3f37221 */ /* 0x000fe80000010000 */
[C---:B------:R-:W-:Y:S04]  /*18660*/  HMMA.16816.F32.BF16 R20, R132.reuse, R144, R20 ;  /* 0x000000908414723c */ /* 0x040fe80000041814 */
[----:B------:R-:W-:Y:S04]  /*18670*/  FADD.FTZ R246, R246, R243 ;  /* 0x000000f3f6f67221 */ /* 0x000fe80000010000 */
[C---:B------:R-:W-:Y:S01]  /*18680*/  HMMA.16816.F32.BF16 R24, R132.reuse, R146, R24 ;  /* 0x000000928418723c */ /* 0x040fe20000041818 */
[----:B------:R-:W2:Y:S03]  /*18690*/  LDSM.16.MT88.4 R144, [R204+0x7880] ;  /* 0x00788000cc90783b */ /* 0x000ea60000004200 */
[----:B------:R-:W-:Y:S04]  /*186a0*/  FADD.FTZ R247, R247, R246 ;  /* 0x000000f6f7f77221 */ /* 0x000fe80000010000 */
[C---:B------:R-:W-:Y:S04]  /*186b0*/  HMMA.16816.F32.BF16 R28, R132.reuse, R148, R28 ;  /* 0x00000094841c723c */ /* 0x040fe8000004181c */
[----:B------:R-:W-:Y:S04]  /*186c0*/  FADD.FTZ R250, R250, R247 ;  /* 0x000000f7fafa7221 */ /* 0x000fe80000010000 */
[C---:B------:R-:W-:Y:S01]  /*186d0*/  HMMA.16816.F32.BF16 R32, R132.reuse, R150, R32 ;  /* 0x000000968420723c */ /* 0x040fe20000041820 */
[----:B------:R-:W2:Y:S07]  /*186e0*/  LDSM.16.MT88.4 R148, [R208+0x9080] ;  /* 0x00908000d094783b */ /* 0x000eae0000004200 */
[C---:B------:R-:W-:Y:S08]  /*186f0*/  HMMA.16816.F32.BF16 R36, R132.reuse, R152, R36 ;  /* 0x000000988424723c */ /* 0x040ff00000041824 */
[C---:B------:R-:W-:Y:S08]  /*18700*/  HMMA.16816.F32.BF16 R40, R132.reuse, R154, R40 ;  /* 0x0000009a8428723c */ /* 0x040ff00000041828 */
[C---:B-1----:R-:W-:Y:S07]  /*18710*/  HMMA.16816.F32.BF16 R44, R132.reuse, R160, R44 ;  /* 0x000000a0842c723c */ /* 0x042fee000004182c */
[----:B------:R-:W-:Y:S01]  /*18720*/  F2FP.BF16.PACK_AB R160, R249, R242 ;  /* 0x000000f2f9a0723e */ /* 0x000fe200000010ff */
[C---:B------:R-:W-:Y:S04]  /*18730*/  HMMA.16816.F32.BF16 R48, R132.reuse, R162, R48 ;  /* 0x000000a28430723c */ /* 0x040fe80000041830 */
[----:B---3--:R-:W-:Y:S01]  /*18740*/  F2FP.BF16.PACK_AB R161, R240, R239 ;  /* 0x000000eff0a1723e */ /* 0x008fe200000010ff */
[----:B------:R-:W-:Y:S02]  /*18750*/  FADD.FTZ R239, R239, R250 ;  /* 0x000000faefef7221 */ /* 0x000fe40000010000 */
[----:B------:R-:W-:Y:S01]  /*18760*/  F2FP.BF16.PACK_AB R162, R185, R186 ;  /* 0x000000bab9a2723e */ /* 0x000fe200000010ff */
[C---:B------:R-:W-:Y:S04]  /*18770*/  HMMA.16816.F32.BF16 R52, R132.reuse, R164, R52 ;  /* 0x000000a48434723c */ /* 0x040fe80000041834 */
[----:B----4-:R-:W-:Y:S01]  /*18780*/  F2FP.BF16.PACK_AB R163, R182, R183 ;  /* 0x000000b7b6a3723e */ /* 0x010fe200000010ff */
[----:B------:R-:W-:Y:S03]  /*18790*/  FADD.FTZ R240, R240, R239 ;  /* 0x000000eff0f07221 */ /* 0x000fe60000010000 */
[C---:B------:R-:W-:Y:S01]  /*187a0*/  HMMA.16816.F32.BF16 R56, R132.reuse, R166, R56 ;  /* 0x000000a68438723c */ /* 0x040fe20000041838 */
[----:B------:R-:W-:Y:S03]  /*187b0*/  LDSM.16.MT88.4 R164, [R206+0x5080] ;  /* 0x00508000cea4783b */ /* 0x000fe60000004200 */
        /* <DEDUP_REMOVED lines=8> */
[C---:B--2---:R-:W-:Y:S08]  /*18840*/  HMMA.16816.F32.BF16 R76, R132.reuse, R136, R76 ;  /* 0x00000088844c723c */ /* 0x044ff0000004184c */
        /* <DEDUP_REMOVED lines=12> */
[C---:B------:R-:W-:Y:S08]  /*18910*/  HMMA.16816.F32.BF16 R112, R132.reuse, R138, R112 ;  /* 0x0000008a8470723c */ /* 0x040ff00000041870 */
[C---:B--2---:R-:W-:Y:S08]  /*18920*/  HMMA.16816.F32.BF16 R116, R132.reuse, R140, R116 ;  /* 0x0000008c8474723c */ /* 0x044ff00000041874 */
[C---:B------:R-:W-:Y:S08]  /*18930*/  HMMA.16816.F32.BF16 R120, R132.reuse, R142, R120 ;  /* 0x0000008e8478723c */ /* 0x040ff00000041878 */
[C---:B---3--:R-:W-:Y:S08]  /*18940*/  HMMA.16816.F32.BF16 R124, R132.reuse, R144, R124 ;  /* 0x00000090847c723c */ /* 0x048ff0000004187c */
[----:B------:R-:W-:Y:S08]  /*18950*/  HMMA.16816.F32.BF16 R128, R132, R146, R128 ;  /* 0x000000928480723c */ /* 0x000ff00000041880 */
[C---:B----4-:R-:W-:Y:S01]  /*18960*/  HMMA.16816.F32.BF16 R152, R160.reuse, R148, R4 ;  /* 0x00000094a098723c */ /* 0x050fe20000041804 */
        /* <DEDUP_REMOVED lines=10> */
[----:B------:R-:W3:Y:S07]  /*18a10*/  LDSM.16.MT88.4 R24, [R206+0x8080] ;  /* 0x00808000ce18783b */ /* 0x000eee0000004200 */
[C---:B------:R-:W-:Y:S01]  /*18a20*/  HMMA.16816.F32.BF16 R28, R160.reuse, R172, R28 ;  /* 0x000000aca01c723c */ /* 0x040fe2000004181c */
[----:B------:R-:W3:Y:S07]  /*18a30*/  LDSM.16.MT88.4 R164, [R205+0x8080] ;  /* 0x00808000cda4783b */ /* 0x000eee0000004200 */
[C---:B------:R-:W-:Y:S01]  /*18a40*/  HMMA.16816.F32.BF16 R32, R160.reuse, R174, R32 ;  /* 0x000000aea020723c */ /* 0x040fe20000041820 */
[----:B------:R-:W4:Y:S07]  /*18a50*/  LDSM.16.MT88.4 R168, [R204+0x8080] ;  /* 0x00808000cca8783b */ /* 0x000f2e0000004200 */
[C---:B-1----:R-:W-:Y:S01]  /*18a60*/  HMMA.16816.F32.BF16 R36, R160.reuse, R4, R36 ;  /* 0x00000004a024723c */ /* 0x042fe20000041824 */
[----:B------:R-:W1:Y:S07]  /*18a70*/  LDSM.16.MT88.4 R172, [R208+0x9880] ;  /* 0x00988000d0ac783b */ /* 0x000e6e0000004200 */
        /* <DEDUP_REMOVED lines=20> */
[C---:B------:R-:W-:Y:S07]  /*18bc0*/  HMMA.16816.F32.BF16 R108, R160.reuse, R4, R108 ;  /* 0x00000004a06c723c */ /* 0x040fee000004186c */
[----:B------:R-:W-:Y:S01]  /*18bd0*/  FADD.FTZ R5, R241, R178 ;  /* 0x000000b2f1057221 */ /* 0x000fe20000010000 */
[C---:B------:R-:W-:Y:S04]  /*18be0*/  HMMA.16816.F32.BF16 R112, R160.reuse, R6, R112 ;  /* 0x00000006a070723c */ /* 0x040fe80000041870 */
[----:B------:R-:W-:Y:S04]  /*18bf0*/  FADD.FTZ R5, R244, R5 ;  /* 0x00000005f4057221 */ /* 0x000fe80000010000 */
[C---:B--2---:R-:W-:Y:S04]  /*18c00*/  HMMA.16816.F32.BF16 R116, R160.reuse, R8, R116 ;  /* 0x00000008a074723c */ /* 0x044fe80000041874 */
[----:B------:R-:W-:Y:S04]  /*18c10*/  FADD.FTZ R248, R248, R5 ;  /* 0x00000005f8f87221 */ /* 0x000fe80000010000 */
[C---:B------:R-:W-:Y:S04]  /*18c20*/  HMMA.16816.F32.BF16 R120, R160.reuse, R10, R120 ;  /* 0x0000000aa078723c */ /* 0x040fe80000041878 */
[----:B------:R-:W-:Y:S04]  /*18c30*/  FADD.FTZ R245, R245, R248 ;  /* 0x000000f8f5f57221 */ /* 0x000fe80000010000 */
[C---:B---3--:R-:W-:Y:S04]  /*18c40*/  HMMA.16816.F32.BF16 R124, R160.reuse, R12, R124 ;  /* 0x0000000ca07c723c */ /* 0x048fe8000004187c */
[----:B------:R-:W-:Y:S04]  /*18c50*/  FADD.FTZ R242, R242, R245 ;  /* 0x000000f5f2f27221 */ /* 0x000fe80000010000 */
[----:B------:R-:W-:Y:S04]  /*18c60*/  HMMA.16816.F32.BF16 R128, R160, R14, R128 ;  /* 0x0000000ea080723c */ /* 0x000fe80000041880 */
[----:B------:R-:W-:Y:S04]  /*18c70*/  FADD.FTZ R249, R249, R242 ;  /* 0x000000f2f9f97221 */ /* 0x000fe80000010000 */
[----:B------:R-:W-:Y:S04]  /*18c80*/  FADD.FTZ R186, R186, R249 ;  /* 0x000000f9baba7221 */ /* 0x000fe80000010000 */
[----:B------:R-:W-:Y:S01]  /*18c90*/  FADD.FTZ R231, R185, R186 ;  /* 0x000000bab9e77221 */ /* 0x000fe20000010000 */
[----:B------:R-:W-:-:S05]  /*18ca0*/  @P0 BRA `(.L_x_3599) ;  /* 0xffffd06000000947 */ /* 0x000fca000383ffff */
.L_x_3594:
[----:B------:R-:W-:-:S13]  /*18cb0*/  ISETP.LE.AND P0, PT, RZ, UR13, PT ;  /* 0x0000000dff007c0c */ /* 0x000fda000bf03270 */
[----:B------:R-:W-:Y:S05]  /*18cc0*/  @!P0 BRA `(.L_x_3600) ;  /* 0x00002b8000008947 */ /* 0x000fea0003800000 */
[----:B------:R-:W-:Y:S01]  /*18cd0*/  IADD3 R230, -R189, 0x30, RZ ;  /* 0x00000030bde67810 */ /* 0x000fe20007ffe1ff */
[C---:B------:R-:W-:Y:S01]  /*18ce0*/  IMAD.SHL.U32 R233, R188.reuse, 0x2, RZ ;  /* 0x00000002bce97824 */ /* 0x040fe200078e00ff */
[----:B------:R-:W-:Y:S02]  /*18cf0*/  SHF.L.U64.HI R232, R188, 0x1, R191 ;  /* 0x00000001bce87819 */ /* 0x000fe400000102bf */
.L_x_3605:
[----:B------:R-:W-:Y:S01]  /*18d00*/  SHF.R.S32.HI R5, RZ, 0x1f, R220 ;  /* 0x0000001fff057819 */ /* 0x000fe200000114dc */
[----:B------:R-:W-:Y:S01]  /*18d10*/  IMAD.WIDE.U32 R6, R220, c[0x0][0x208], RZ ;  /* 0x00008200dc067a25 */ /* 0x000fe200078e00ff */
[----:B------:R-:W-:Y:S01]  /*18d20*/  SHF.R.S32.HI R2, RZ, 0x1f, R219 ;  /* 0x0000001fff027819 */ /* 0x000fe200000114db */
[----:B------:R-:W-:Y:S04]  /*18d30*/  DEPBAR.LE SB0, 0x0 ;  /* 0x000080000000791a */ /* 0x000fe80000000000 */
[----:B------:R-:W-:Y:S01]  /*18d40*/  BAR.SYNC.DEFER_BLOCKING 0x0 ;  /* 0x0000000000007b1d */ /* 0x000fe20000010000 */
[----:B------:R-:W-:Y:S01]  /*18d50*/  IMAD R5, R5, c[0x0][0x208], RZ ;  /* 0x0000820005057a24 */ /* 0x000fe200078e02ff */
[----:B------:R-:W-:Y:S01]  /*18d60*/  ISETP.GE.AND P1, PT, R221, c[0x0][0x1d4], PT ;  /* 0x00007500dd007a0c */ /* 0x000fe20003f26270 */
[----:B------:R-:W-:Y:S01]  /*18d70*/  IMAD R2, R2, c[0x0][0x218], RZ ;  /* 0x0000860002027a24 */ /* 0x000fe200078e02ff */
[----:B------:R-:W-:Y:S01]  /*18d80*/  SHF.L.U64.HI R235, R227, 0x1, R228 ;  /* 0x00000001e3eb7819 */ /* 0x000fe200000102e4 */
[----:B------:R-:W-:Y:S01]  /*18d90*/  IMAD R5, R220, c[0x0][0x20c], R5 ;  /* 0x00008300dc057a24 */ /* 0x000fe200078e0205 */
[----:B------:R-:W-:Y:S01]  /*18da0*/  SHF.L.U64.HI R159, R226, 0x1, R225 ;  /* 0x00000001e29f7819 */ /* 0x000fe200000102e1 */
[----:B------:R-:W-:Y:S01]  /*18db0*/  IMAD R2, R219, c[0x0][0x21c], R2 ;  /* 0x00008700db027a24 */ /* 0x000fe200078e0202 */
[----:B------:R-:W-:Y:S01]  /*18dc0*/  SHF.L.U64.HI R156, R224, 0x1, R223 ;  /* 0x00000001e09c7819 */ /* 0x000fe200000102df */
[----:B------:R-:W-:Y:S02]  /*18dd0*/  IMAD.IADD R7, R7, 0x1, R5 ;  /* 0x0000000107077824 */ /* 0x000fe400078e0205 */
[----:B------:R-:W-:Y:S02]  /*18de0*/  IMAD.SHL.U32 R234, R227, 0x2, RZ ;  /* 0x00000002e3ea7824 */ /* 0x000fe400078e00ff */
[----:B------:R-:W-:Y:S04]  /*18df0*/  IMAD.WIDE.U32 R6, R219, c[0x0][0x218], R6 ;  /* 0x00008600db067a25 */ /* 0x000fe800078e0006 */
[----:B------:R-:W-:Y:S01]  /*18e00*/  IMAD.SHL.U32 R158, R226, 0x2, RZ ;  /* 0x00000002e29e7824 */ /* 0x000fe200078e00ff */
[----:B------:R-:W-:Y:S04]  /*18e10*/  IADD3 R0, P0, R6, UR28, RZ ;  /* 0x0000001c06007c10 */ /* 0x000fe8000ff1e0ff */
[----:B------:R-:W-:Y:S01]  /*18e20*/  IADD3.X R7, R7, UR12, R2, P0, !PT ;  /* 0x0000000c07077c10 */ /* 0x000fe200087fe402 */
[----:B------:R-:W-:Y:S01]  /*18e30*/  IMAD.SHL.U32 R2, R224, 0x2, RZ ;  /* 0x00000002e0027824 */ /* 0x000fe200078e00ff */
[----:B------:R-:W-:Y:S01]  /*18e40*/  LDSM.16.M88.4 R24, [R214] ;  /* 0x00000000d618783b */ /* 0x000fe20000000200 */
[C---:B------:R-:W-:Y:S01]  /*18e50*/  LEA R4, P0, R0.reuse, c[0x0][0x1f8], 0x1 ;  /* 0x00007e0000047a11 */ /* 0x040fe200078008ff */
[----:B------:R-:W-:Y:S02]  /*18e60*/  BSSY B0, `(.L_x_3601) ;  /* 0x0000030000007945 */ /* 0x000fe40003800000 */
[----:B------:R-:W-:Y:S01]  /*18e70*/  LDSM.16.M88.4 R8, [R213+0xa080] ;  /* 0x00a08000d508783b */ /* 0x000fe20000000200 */
[----:B------:R-:W-:Y:S03]  /*18e80*/  LEA.HI.X R15, R0, c[0x0][0x1fc], R7, 0x1, P0 ;  /* 0x00007f00000f7a11 */ /* 0x000fe600000f0c07 */
[----:B------:R-:W1:Y:S04]  /*18e90*/  SHFL.IDX PT, R7, R4, RZ, 0x181f ;  /* 0x00181fff04077589 */ /* 0x000e6800000e0000 */
[----:B------:R-:W-:Y:S04]  /*18ea0*/  LDSM.16.M88.4 R16, [R213+0xa880] ;  /* 0x00a88000d510783b */ /* 0x000fe80000000200 */
[----:B------:R-:W2:Y:S04]  /*18eb0*/  SHFL.IDX PT, R0, R15, RZ, 0x181f ;  /* 0x00181fff0f007589 */ /* 0x000ea800000e0000 */
[----:B------:R3:W4:Y:S04]  /*18ec0*/  LDSM.16.M88.4 R160, [R213+0xb080] ;  /* 0x00b08000d5a0783b */ /* 0x0007280000000200 */
[----:B------:R3:W3:Y:S04]  /*18ed0*/  LDSM.16.M88.4 R164, [R212] ;  /* 0x00000000d4a4783b */ /* 0x0006e80000000200 */
[----:B------:R3:W3:Y:S04]  /*18ee0*/  LDSM.16.M88.4 R168, [R211] ;  /* 0x00000000d3a8783b */ /* 0x0006e80000000200 */
        /* <DEDUP_REMOVED lines=16> */
[----:B------:R-:W-:Y:S02]  /*18ff0*/  IMAD.X R7, R0, 0x1, R156, P0 ;  /* 0x0000000100077824 */ /* 0x000fe400000e069c */
[----:B------:R-:W-:Y:S03]  /*19000*/  IMAD.MOV.U32 R0, RZ, RZ, R3 ;  /* 0x000000ffff007224 */ /* 0x000fe600078e0003 */
[----:B------:R1:W-:Y:S05]  /*19010*/  LDGSTS.E.BYPASS.LTC128B.128 [R222+0x8880], [R6.64], !P4 ;  /* 0x0888000006de7fae */ /* 0x0003ea000e101d5a */
[----:B------:R-:W-:-:S05]  /*19020*/  @P1 BRA `(.L_x_3602) ;  /* 0x0000013000001947 */ /* 0x000fca0003800000 */
[----:B----4-:R-:W-:-:S05]  /*19030*/  BRA.DIV ~URZ, `(.L_x_3603) ;  /* 0x00005de27f007947 */ /* 0x010fca000b800000 */
[----:B------:R2:W4:Y:S04]  /*19040*/  SHFL.IDX PT, R5, R15, 0x1, 0x181f ;  /* 0x00381f000f057f89 */ /* 0x00052800000e0000 */
[----:B-1----:R2:W1:Y:S02]  /*19050*/  SHFL.IDX PT, R13, R4, 0x1, 0x181f ;  /* 0x00381f00040d7f89 */ /* 0x00246400000e0000 */
.L_x_3625:
[----:B-1----:R-:W-:Y:S02]  /*19060*/  IADD3 R20, P0, R13, R233, RZ ;  /* 0x000000e90d147210 */ /* 0x002fe40007f1e0ff */
[----:B------:R-:W-:Y:S03]  /*19070*/  ISETP.GE.AND P1, PT, R221, c[0x0][0x1d4], PT ;  /* 0x00007500dd007a0c */ /* 0x000fe60003f26270 */
[----:B----4-:R-:W-:Y:S01]  /*19080*/  IMAD.X R21, R5, 0x1, R232, P0 ;  /* 0x0000000105157824 */ /* 0x010fe200000e06e8 */
[----:B------:R-:W-:Y:S04]  /*19090*/  IADD3 R14, P0, R13, R234, RZ ;  /* 0x000000ea0d0e7210 */ /* 0x000fe80007f1e0ff */
[----:B------:R-:W-:Y:S01]  /*190a0*/  @!PT LDS RZ, [RZ] ;  /* 0x00000000fffff984 */ /* 0x000fe20000000800 */
[----:B------:R-:W-:Y:S01]  /*190b0*/  @!PT LDS RZ, [RZ] ;  /* 0x00000000fffff984 */ /* 0x000fe20000000800 */
[----:B------:R-:W-:Y:S01]  /*190c0*/  @!PT LDS RZ, [RZ] ;  /* 0x00000000fffff984 */ /* 0x000fe20000000800 */
[----:B------:R1:W-:Y:S01]  /*190d0*/  LDGSTS.E.BYPASS.LTC128B.128 [R222+0x5080], [R20.64], !P6 ;  /* 0x0508000014de7fae */ /* 0x0003e2000f101d5a */
[----:B--2---:R-:W-:Y:S01]  /*190e0*/  IMAD.X R15, R5, 0x1, R235, P0 ;  /* 0x00000001050f7824 */ /* 0x004fe200000e06eb */
[----:B------:R-:W-:Y:S04]  /*190f0*/  IADD3 R6, P0, R13, R158, RZ ;  /* 0x0000009e0d067210 */ /* 0x000fe80007f1e0ff */
[----:B------:R1:W-:Y:S01]  /*19100*/  LDGSTS.E.BYPASS.LTC128B.128 [R222+0x6880], [R14.64], !P1 ;  /* 0x068800000ede7fae */ /* 0x0003e2000c901d5a */
[----:B------:R-:W-:Y:S01]  /*19110*/  IMAD.X R7, R5, 0x1, R159, P0 ;  /* 0x0000000105077824 */ /* 0x000fe200000e069f */
[----:B------:R-:W-:Y:S04]  /*19120*/  IADD3 R4, P0, R13, R2, RZ ;  /* 0x000000020d047210 */ /* 0x000fe80007f1e0ff */
[----:B------:R1:W-:Y:S01]  /*19130*/  LDGSTS.E.BYPASS.LTC128B.128 [R222+0x8080], [R6.64], !P5 ;  /* 0x0808000006de7fae */ /* 0x0003e2000e901d5a */
[----:B------:R-:W-:Y:S05]  /*19140*/  IMAD.X R5, R5, 0x1, R156, P0 ;  /* 0x0000000105057824 */ /* 0x000fea00000e069c */
[----:B------:R1:W-:Y:S03]  /*19150*/  LDGSTS.E.BYPASS.LTC128B.128 [R222+0x9880], [R4.64], !P4 ;  /* 0x0988000004de7fae */ /* 0x0003e6000e101d5a */
.L_x_3602:
[----:B----4-:R-:W-:Y:S05]  /*19160*/  BSYNC B0 ;  /* 0x0000000000007941 */ /* 0x010fea0003800000 */
.L_x_3601:
[----:B------:R-:W0:Y:S01]  /*19170*/  LDGDEPBAR ;  /* 0x00000000000079af */ /* 0x000e220000000000 */
[----:B------:R-:W-:Y:S01]  /*19180*/  WARPSYNC 0xffffffff ;  /* 0xffffffff00007948 */ /* 0x000fe20003800000 */
[C---:B-1----:R-:W-:Y:S01]  /*19190*/  HMMA.16816.F32.BF16 R4, R24.reuse, R8, RZ ;  /* 0x000000081804723c */ /* 0x042fe200000418ff */
[----:B------:R-:W-:Y:S02]  /*191a0*/  UISETP.GE.AND UP0, UPT, UR13, 0x1, UPT ;  /* 0x000000010d00788c */ /* 0x000fe4000bf06270 */
[----:B------:R-:W-:Y:S04]  /*191b0*/  LDSM.16.M88.4 R180, [R210] ;  /* 0x00000000d2b4783b */ /* 0x000fe80000000200 */
[----:B------:R-:W-:Y:S01]  /*191c0*/  PLOP3.LUT P0, PT, PT, PT, UP0, 0x40, 0x0 ;  /* 0x000000000000781c */ /* 0x000fe20003f0e808 */
[C---:B------:R-:W-:Y:S01]  /*191d0*/  HMMA.16816.F32.BF16 R8, R24.reuse, R10, RZ ;  /* 0x0000000a1808723c */ /* 0x040fe200000418ff */
[----:B------:R-:W1:Y:S05]  /*191e0*/  LDSM.16.M88.4 R184, [R207+0xa080] ;  /* 0x00a08000cfb8783b */ /* 0x000e6a0000000200 */
[----:B------:R-:W-:Y:S02]  /*191f0*/  LDSM.16.M88.4 R188, [R207+0xb080] ;  /* 0x00b08000cfbc783b */ /* 0x000fe40000000200 */
[C---:B------:R-:W-:Y:S08]  /*19200*/  HMMA.16816.F32.BF16 R12, R24.reuse, R16, RZ ;  /* 0x00000010180c723c */ /* 0x040ff000000418ff */
[C---:B------:R-:W-:Y:S08]  /*19210*/  HMMA.16816.F32.BF16 R16, R24.reuse, R18, RZ ;  /* 0x000000121810723c */ /* 0x040ff000000418ff */
[C---:B------:R-:W-:Y:S08]  /*19220*/  HMMA.16816.F32.BF16 R20, R24.reuse, R160, RZ ;  /* 0x000000a01814723c */ /* 0x040ff000000418ff */
[----:B------:R-:W-:Y:S01]  /*19230*/  HMMA.16816.F32.BF16 R24, R24, R162, RZ ;  /* 0x000000a21818723c */ /* 0x000fe200000418ff */
[----:B------:R-:W2:Y:S07]  /*19240*/  LDSM.16.M88.4 R160, [R207+0xa880] ;  /* 0x00a88000cfa0783b */ /* 0x000eae0000000200 */
[C---:B---3--:R-:W-:Y:S08]  /*19250*/  HMMA.16816.F32.BF16 R4, R164.reuse, R168, R4 ;  /* 0x000000a8a404723c */ /* 0x048ff00000041804 */
        /* <DEDUP_REMOVED lines=21> */
[----:B------:R-:W-:Y:S07]  /*193b0*/  LDSM.16.M88.4 R172, [R200] ;  /* 0x00000000c8ac783b */ /* 0x000fee0000000200 */
[C---:B----4-:R-:W-:Y:S08]  /*193c0*/  HMMA.16816.F32.BF16 R12, R168.reuse, R164, R12 ;  /* 0x000000a4a80c723c */ /* 0x050ff0000004180c */
[C---:B------:R-:W-:Y:S01]  /*193d0*/  HMMA.16816.F32.BF16 R16, R168.reuse, R166, R16 ;  /* 0x000000a6a810723c */ /* 0x040fe20000041810 */
[----:B------:R-:W3:Y:S07]  /*193e0*/  LDSM.16.M88.4 R164, [R212+0x4000] ;  /* 0x00400000d4a4783b */ /* 0x000eee0000000200 */
[C---:B-----5:R-:W-:Y:S08]  /*193f0*/  HMMA.16816.F32.BF16 R20, R168.reuse, R176, R20 ;  /* 0x000000b0a814723c */ /* 0x060ff00000041814 */
[----:B------:R-:W-:Y:S01]  /*19400*/  HMMA.16816.F32.BF16 R24, R168, R178, R24 ;  /* 0x000000b2a818723c */ /* 0x000fe20000041818 */
[----:B------:R-:W4:Y:S05]  /*19410*/  LDSM.16.M88.4 R168, [R199] ;  /* 0x00000000c7a8783b */ /* 0x000f2a0000000200 */
[----:B------:R-:W5:Y:S02]  /*19420*/  LDSM.16.M88.4 R176, [R198] ;  /* 0x00000000c6b0783b */ /* 0x000f640000000200 */
        /* <DEDUP_REMOVED lines=114> */
[----:B------:R-:W-:-:S07]  /*19b50*/  @P0 BRA `(.L_x_3604) ;  /* 0x000003d000000947 */ /* 0x000fce0003800000 */
[----:B------:R-:W-:Y:S01]  /*19b60*/  UIMAD UR4, UR13, 0x30, UR19 ;  /* 0x000000300d0478a4 */ /* 0x000fe2000f8e0213 */
[----:B------:R-:W-:Y:S01]  /*19b70*/  ISETP.NE.AND P1, PT, R216, 0x1, PT ;  /* 0x00000001d800780c */ /* 0x000fe20003f25270 */
[----:B------:R-:W-:Y:S04]  /*19b80*/  IMAD.MOV.U32 R219, RZ, RZ, RZ ;  /* 0x000000ffffdb7224 */ /* 0x000fe800078e00ff */
[----:B------:R-:W-:Y:S05]  /*19b90*/  IMAD.U32 R220, RZ, RZ, UR4 ;  /* 0x00000004ffdc7e24 */ /* 0x000fea000f8e00ff */
[----:B------:R-:W-:Y:S05]  /*19ba0*/  IADD3 R220, R220, -0x30, R217 ;  /* 0xffffffd0dcdc7810 */ /* 0x000fea0007ffe0d9 */
[----:B------:R-:W-:Y:S04]  /*19bb0*/  @P1 IMAD.HI.U32 R161, R220, c[0x0][0x2bc], RZ ;  /* 0x0000af00dca11a27 */ /* 0x000fe800078e00ff */
[----:B------:R-:W-:Y:S01]  /*19bc0*/  IMAD.MOV.U32 R160, RZ, RZ, R220 ;  /* 0x000000ffffa07224 */ /* 0x000fe200078e00dc */
[----:B------:R-:W-:Y:S02]  /*19bd0*/  @P1 SHF.R.U32.HI R160, RZ, c[0x0][0x2c0], R161 ;  /* 0x0000b000ffa01a19 */ /* 0x000fe400000116a1 */
[----:B------:R-:W-:Y:S02]  /*19be0*/  ISETP.GE.AND P1, PT, R230, 0x1, PT ;  /* 0x00000001e600780c */ /* 0x000fe40003f26270 */
        /* <DEDUP_REMOVED lines=24> */
[CC--:B-1----:R-:W-:Y:S05]  /*19d70*/  @P1 IADD3 R168, P0, R163.reuse, R233.reuse, RZ ;  /* 0x000000e9a3a81210 */ /* 0x0c2fea0007f1e0ff */
[C---:B--2---:R-:W-:Y:S01]  /*19d80*/  @P1 IMAD.X R169, R162.reuse, 0x1, R232, P0 ;  /* 0x00000001a2a91824 */ /* 0x044fe200000e06e8 */
[C---:B------:R-:W-:Y:S04]  /*19d90*/  @P1 IADD3 R166, P0, R163.reuse, R234, RZ ;  /* 0x000000eaa3a61210 */ /* 0x040fe80007f1e0ff */
[----:B------:R1:W-:Y:S01]  /*19da0*/  @P1 LDGSTS.E.BYPASS.LTC128B.128 [R222+0xa080], [R168.64], !P6 ;  /* 0x0a080000a8de1fae */ /* 0x0003e2000f101d5a */
[C---:B------:R-:W-:Y:S01]  /*19db0*/  @P1 IMAD.X R167, R162.reuse, 0x1, R235, P0 ;  /* 0x00000001a2a71824 */ /* 0x040fe200000e06eb */
[C---:B------:R-:W-:Y:S05]  /*19dc0*/  @P1 IADD3 R164, P0, R163.reuse, R158, RZ ;  /* 0x0000009ea3a41210 */ /* 0x040fea0007f1e0ff */
[C---:B------:R-:W-:Y:S01]  /*19dd0*/  @P1 IMAD.X R165, R162.reuse, 0x1, R159, P0 ;  /* 0x00000001a2a51824 */ /* 0x040fe200000e069f */
[----:B------:R-:W-:Y:S05]  /*19de0*/  @P1 IADD3 R170, P0, R163, R2, RZ ;  /* 0x00000002a3aa1210 */ /* 0x000fea0007f1e0ff */
[--C-:B------:R-:W-:Y:S01]  /*19df0*/  @P1 IMAD.X R171, R162, 0x1, R156.reuse, P0 ;  /* 0x00000001a2ab1824 */ /* 0x100fe200000e069c */
[----:B------:R-:W-:Y:S11]  /*19e00*/  ISETP.GE.AND P0, PT, R230, 0x21, PT ;  /* 0x00000021e600780c */ /* 0x000ff60003f06270 */
[----:B------:R-:W-:Y:S02]  /*19e10*/  @!UPT UIADD3 URZ, URZ, URZ, URZ ;  /* 0x0000003f3f3ff290 */ /* 0x000fe4000fffe03f */
[C---:B---3--:R-:W-:Y:S05]  /*19e20*/  @P0 IADD3 R234, P2, R161.reuse, R234, RZ ;  /* 0x000000eaa1ea0210 */ /* 0x048fea0007f5e0ff */
[C---:B----4-:R-:W-:Y:S01]  /*19e30*/  @P0 IMAD.X R235, R160.reuse, 0x1, R235, P2 ;  /* 0x00000001a0eb0824 */ /* 0x050fe200010e06eb */
        /* <DEDUP_REMOVED lines=15> */
.L_x_3604:
[----:B------:R-:W-:Y:S01]  /*19f30*/  FMNMX.FTZ R2, R4, R3, !PT ;  /* 0x0000000304027209 */ /* 0x000fe20007810000 */
[----:B-1----:R-:W-:Y:S01]  /*19f40*/  LDSM.16.MT88.4 R164, [R206+0x4080] ;  /* 0x00408000cea4783b */ /* 0x002fe20000004200 */
[----:B------:R-:W-:Y:S01]  /*19f50*/  FMNMX.FTZ R156, R6, R157, !PT ;  /* 0x0000009d069c7209 */ /* 0x000fe20007810000 */
[----:B------:R-:W-:Y:S01]  /*19f60*/  UIADD3 UR4, UR13, -0x1, URZ ;  /* 0xffffffff0d047890 */ /* 0x000fe2000fffe03f */
        /* <DEDUP_REMOVED lines=23> */
[----:B------:R-:W-:Y:S01]  /*1a0e0*/  UMOV UR13, UR4 ;  /* 0x00000004000d7c82 */ /* 0x000fe20008000000 */
        /* <DEDUP_REMOVED lines=29> */
[----:B------:R2:W3:Y:S01]  /*1a2c0*/  MUFU.EX2 R0, R157 ;  /* 0x0000009d00007308 */ /* 0x0004e20000000800 */
        /* <DEDUP_REMOVED lines=14> */
[--C-:B--2---:R-:W-:Y:S01]  /*1a3b0*/  FFMA.FTZ R157, R10, c[0x0][0x2d0], -R176.reuse ;  /* 0x0000b4000a9d7a23 */ /* 0x104fe200000108b0 */
[----:B------:R-:W-:Y:S01]  /*1a3c0*/  LDSM.16.MT88.4 R20, [R205+0x9080] ;  /* 0x00908000cd14783b */ /* 0x000fe20000004200 */
[C---:B---3--:R-:W-:Y:S02]  /*1a3d0*/  FMUL.FTZ R10, R0.reuse, R154 ;  /* 0x0000009a000a7220 */ /* 0x048fe40000410000 */
        /* <DEDUP_REMOVED lines=10> */
[----:B------:R-:W-:Y:S02]  /*1a480*/  FMUL.FTZ R147, R0, R147 ;  /* 0x0000009300937220 */ /* 0x000fe40000410000 */
[--C-:B------:R-:W-:Y:S02]  /*1a490*/  FFMA.FTZ R235, R24, c[0x0][0x2d0], -R177.reuse ;  /* 0x0000b40018eb7a23 */ /* 0x100fe400000108b1 */
[--C-:B------:R-:W-:Y:S01]  /*1a4a0*/  FFMA.FTZ R237, R26, c[0x0][0x2d0], -R176.reuse ;  /* 0x0000b4001aed7a23 */ /* 0x100fe200000108b0 */
[----:B------:R-:W-:Y:S01]  /*1a4b0*/  MUFU.EX2 R157, R157 ;  /* 0x0000009d009d7308 */ /* 0x000fe20000000800 */
[----:B------:R-:W-:Y:S02]  /*1a4c0*/  FFMA.FTZ R177, R25, c[0x0][0x2d0], -R177 ;  /* 0x0000b40019b17a23 */ /* 0x000fe400000108b1 */
[----:B------:R-:W-:Y:S02]  /*1a4d0*/  FFMA.FTZ R176, R27, c[0x0][0x2d0], -R176 ;  /* 0x0000b4001bb07a23 */ /* 0x000fe400000108b0 */
[----:B------:R-:W-:Y:S01]  /*1a4e0*/  LDSM.16.MT88.4 R24, [R206+0x5080] ;  /* 0x00508000ce18783b */ /* 0x000fe20000004200 */
[C---:B------:R-:W-:Y:S02]  /*1a4f0*/  FMUL.FTZ R150, R0.reuse, R150 ;  /* 0x0000009600967220 */ /* 0x040fe40000410000 */
[C---:B------:R-:W-:Y:S02]  /*1a500*/  FMUL.FTZ R151, R0.reuse, R151 ;  /* 0x0000009700977220 */ /* 0x040fe40000410000 */
[----:B------:R-:W3:Y:S01]  /*1a510*/  MUFU.EX2 R182, R182 ;  /* 0x000000b600b67308 */ /* 0x000ee20000000800 */
        /* <DEDUP_REMOVED lines=19> */
[----:B------:R3:W-:Y:S01]  /*1a650*/  MUFU.EX2 R240, R176 ;  /* 0x000000b000f07308 */ /* 0x0007e20000000800 */
[C---:B------:R-:W-:Y:S02]  /*1a660*/  FMUL.FTZ R59, R0.reuse, R59 ;  /* 0x0000003b003b7220 */ /* 0x040fe40000410000 */
[----:B------:R-:W-:Y:S02]  /*1a670*/  FMUL.FTZ R62, R0, R62 ;  /* 0x0000003e003e7220 */ /* 0x000fe40000410000 */
[C---:B--2---:R-:W-:Y:S01]  /*1a680*/  FMUL.FTZ R8, R2.reuse, R152 ;  /* 0x0000009802087220 */ /* 0x044fe20000410000 */
[----:B------:R-:W-:Y:S01]  /*1a690*/  F2FP.BF16.PACK_AB R152, R5, R158 ;  /* 0x0000009e0598723e */ /* 0x000fe200000010ff */
[C---:B------:R-:W-:Y:S01]  /*1a6a0*/  FMUL.FTZ R9, R2.reuse, R153 ;  /* 0x0000009902097220 */ /* 0x040fe20000410000 */
[----:B------:R-:W-:Y:S01]  /*1a6b0*/  F2FP.BF16.PACK_AB R153, R7, R6 ;  /* 0x000000060799723e */ /* 0x000fe200000010ff */
[C---:B------:R-:W-:Y:S01]  /*1a6c0*/  FMUL.FTZ R132, R2.reuse, R132 ;  /* 0x0000008402847220 */ /* 0x040fe20000410000 */
[----:B------:R-:W-:Y:S01]  /*1a6d0*/  MUFU.EX2 R181, R181 ;  /* 0x000000b500b57308 */ /* 0x000fe20000000800 */
[C---:B------:R-:W-:Y:S02]  /*1a6e0*/  FMUL.FTZ R133, R2.reuse, R133 ;  /* 0x0000008502857220 */ /* 0x040fe40000410000 */
[C---:B------:R-:W-:Y:S02]  /*1a6f0*/  FMUL.FTZ R136, R2.reuse, R136 ;  /* 0x0000008802887220 */ /* 0x040fe40000410000 */
[C---:B-1----:R-:W-:Y:S05]  /*1a700*/  HMMA.16816.F32.BF16 R8, R152.reuse, R160, R8 ;  /* 0x000000a09808723c */ /* 0x042fea0000041808 */
[C---:B------:R-:W-:Y:S01]  /*1a710*/  FMUL.FTZ R137, R2.reuse, R137 ;  /* 0x0000008902897220 */ /* 0x040fe20000410000 */
[----:B------:R-:W1:Y:S01]  /*1a720*/  MUFU.EX2 R184, R184 ;  /* 0x000000b800b87308 */ /* 0x000e620000000800 */
[C---:B------:R-:W-:Y:S01]  /*1a730*/  FMUL.FTZ R140, R2.reuse, R140 ;  /* 0x0000008c028c7220 */ /* 0x040fe20000410000 */
[C---:B------:R-:W-:Y:S01]  /*1a740*/  HMMA.16816.F32.BF16 R132, R152.reuse, R162, R132 ;  /* 0x000000a29884723c */ /* 0x040fe20000041884 */
[----:B------:R-:W2:Y:S03]  /*1a750*/  LDSM.16.MT88.4 R160, [R204+0x4080] ;  /* 0x00408000cca0783b */ /* 0x000ea60000004200 */
[C---:B------:R-:W-:Y:S02]  /*1a760*/  FMUL.FTZ R141, R2.reuse, R141 ;  /* 0x0000008d028d7220 */ /* 0x040fe40000410000 */
[C---:B------:R-:W-:Y:S02]  /*1a770*/  FMUL.FTZ R144, R2.reuse, R144 ;  /* 0x0000009002907220 */ /* 0x040fe40000410000 */
[C---:B------:R-:W-:Y:S01]  /*1a780*/  HMMA.16816.F32.BF16 R136, R152.reuse, R164, R136 ;  /* 0x000000a49888723c */ /* 0x040fe20000041888 */
[----:B---3--:R-:W-:Y:S01]  /*1a790*/  LDSM.16.MT88.4 R176, [R204+0x8080] ;  /* 0x00808000ccb0783b */ /* 0x008fe20000004200 */
[----:B------:R-:W-:Y:S02]  /*1a7a0*/  MUFU.EX2 R183, R183 ;  /* 0x000000b700b77308 */ /* 0x000fe40000000800 */
[C---:B------:R-:W-:Y:S02]  /*1a7b0*/  FMUL.FTZ R145, R2.reuse, R145 ;  /* 0x0000009102917220 */ /* 0x040fe40000410000 */
[C---:B------:R-:W-:Y:S02]  /*1a7c0*/  FMUL.FTZ R148, R2.reuse, R148 ;  /* 0x0000009402947220 */ /* 0x040fe40000410000 */
[C---:B------:R-:W-:Y:S01]  /*1a7d0*/  HMMA.16816.F32.BF16 R140, R152.reuse, R166, R140 ;  /* 0x000000a6988c723c */ /* 0x040fe2000004188c */
[----:B------:R-:W3:Y:S03]  /*1a7e0*/  LDSM.16.MT88.4 R164, [R208+0x5880] ;  /* 0x00588000d0a4783b */ /* 0x000ee60000004200 */
[C---:B------:R-:W-:Y:S01]  /*1a7f0*/  FMUL.FTZ R149, R2.reuse, R149 ;  /* 0x0000009502957220 */ /* 0x040fe20000410000 */
[----:B------:R-:W4:Y:S01]  /*1a800*/  MUFU.EX2 R186, R186 ;  /* 0x000000ba00ba7308 */ /* 0x000f220000000800 */
[C---:B------:R-:W-:Y:S02]  /*1a810*/  FMUL.FTZ R28, R2.reuse, R28 ;  /* 0x0000001c021c7220 */ /* 0x040fe40000410000 */
[C---:B------:R-:W-:Y:S04]  /*1a820*/  HMMA.16816.F32.BF16 R144, R152.reuse, R168, R144 ;  /* 0x000000a89890723c */ /* 0x040fe80000041890 */
[C---:B------:R-:W-:Y:S02]  /*1a830*/  FMUL.FTZ R29, R2.reuse, R29 ;  /* 0x0000001d021d7220 */ /* 0x040fe40000410000 */
[C---:B------:R-:W-:Y:S01]  /*1a840*/  FMUL.FTZ R32, R2.reuse, R32 ;  /* 0x0000002002207220 */ /* 0x040fe20000410000 */
[----:B------:R-:W-:Y:S01]  /*1a850*/  MUFU.EX2 R185, R185 ;  /* 0x000000b900b97308 */ /* 0x000fe20000000800 */
[C---:B------:R-:W-:Y:S01]  /*1a860*/  HMMA.16816.F32.BF16 R148, R152.reuse, R170, R148 ;  /* 0x000000aa9894723c */ /* 0x040fe20000041894 */
[----:B------:R-:W5:Y:S03]  /*1a870*/  LDSM.16.MT88.4 R168, [R206+0x5880] ;  /* 0x00588000cea8783b */ /* 0x000f660000004200 */
[C---:B------:R-:W-:Y:S02]  /*1a880*/  FMUL.FTZ R33, R2.reuse, R33 ;  /* 0x0000002102217220 */ /* 0x040fe40000410000 */
[C---:B------:R-:W-:Y:S02]  /*1a890*/  FMUL.FTZ R36, R2.reuse, R36 ;  /* 0x0000002402247220 */ /* 0x040fe40000410000 */
[C---:B------:R-:W-:Y:S01]  /*1a8a0*/  FMUL.FTZ R37, R2.reuse, R37 ;  /* 0x0000002502257220 */ /* 0x040fe20000410000 */
[C---:B--2---:R-:W-:Y:S01]  /*1a8b0*/  HMMA.16816.F32.BF16 R28, R152.reuse, R160, R28 ;  /* 0x000000a0981c723c */ /* 0x044fe2000004181c */
[----:B------:R-:W2:Y:S02]  /*1a8c0*/  MUFU.EX2 R188, R188 ;  /* 0x000000bc00bc7308 */ /* 0x000ea40000000800 */
[C---:B------:R-:W-:Y:S02]  /*1a8d0*/  FMUL.FTZ R40, R2.reuse, R40 ;  /* 0x0000002802287220 */ /* 0x040fe40000410000 */
[C---:B------:R-:W-:Y:S02]  /*1a8e0*/  FMUL.FTZ R41, R2.reuse, R41 ;  /* 0x0000002902297220 */ /* 0x040fe40000410000 */
[C---:B------:R-:W-:Y:S01]  /*1a8f0*/  FMUL.FTZ R44, R2.reuse, R44 ;  /* 0x0000002c022c7220 */ /* 0x040fe20000410000 */
[C---:B------:R-:W-:Y:S01]  /*1a900*/  HMMA.16816.F32.BF16 R32, R152.reuse, R162, R32 ;  /* 0x000000a29820723c */ /* 0x040fe20000041820 */
[----:B------:R-:W1:Y:S02]  /*1a910*/  LDSM.16.MT88.4 R160, [R205+0x5880] ;  /* 0x00588000cda0783b */ /* 0x000e640000004200 */
[----:B------:R-:W-:Y:S01]  /*1a920*/  MUFU.EX2 R187, R187 ;  /* 0x000000bb00bb7308 */ /* 0x000fe20000000800 */
[C---:B------:R-:W-:Y:S02]  /*1a930*/  FMUL.FTZ R45, R2.reuse, R45 ;  /* 0x0000002d022d7220 */ /* 0x040fe40000410000 */
[C---:B------:R-:W-:Y:S02]  /*1a940*/  FMUL.FTZ R48, R2.reuse, R48 ;  /* 0x0000003002307220 */ /* 0x040fe40000410000 */
[C---:B---3--:R-:W-:Y:S04]  /*1a950*/  HMMA.16816.F32.BF16 R36, R152.reuse, R164, R36 ;  /* 0x000000a49824723c */ /* 0x048fe80000041824 */
[C---:B------:R-:W-:Y:S01]  /*1a960*/  FMUL.FTZ R49, R2.reuse, R49 ;  /* 0x0000003102317220 */ /* 0x040fe20000410000 */
[----:B------:R-:W3:Y:S01]  /*1a970*/  MUFU.EX2 R190, R190 ;  /* 0x000000be00be7308 */ /* 0x000ee20000000800 */
[C---:B------:R-:W-:Y:S02]  /*1a980*/  FMUL.FTZ R52, R2.reuse, R52 ;  /* 0x0000003402347220 */ /* 0x040fe40000410000 */
[C---:B------:R-:W-:Y:S01]  /*1a990*/  HMMA.16816.F32.BF16 R40, R152.reuse, R166, R40 ;  /* 0x000000a69828723c */ /* 0x040fe20000041828 */
[----:B------:R-:W2:Y:S03]  /*1a9a0*/  LDSM.16.MT88.4 R164, [R204+0x5880] ;  /* 0x00588000cca4783b */ /* 0x000ea60000004200 */
[C---:B------:R-:W-:Y:S02]  /*1a9b0*/  FMUL.FTZ R53, R2.reuse, R53 ;  /* 0x0000003502357220 */ /* 0x040fe40000410000 */
[C---:B------:R-:W-:Y:S01]  /*1a9c0*/  FMUL.FTZ R56, R2.reuse, R56 ;  /* 0x0000003802387220 */ /* 0x040fe20000410000 */
[----:B------:R-:W-:Y:S01]  /*1a9d0*/  MUFU.EX2 R189, R189 ;  /* 0x000000bd00bd7308 */ /* 0x000fe20000000800 */
[C---:B-----5:R-:W-:Y:S04]  /*1a9e0*/  HMMA.16816.F32.BF16 R44, R152.reuse, R168, R44 ;  /* 0x000000a8982c723c */ /* 0x060fe8000004182c */
[C---:B------:R-:W-:Y:S02]  /*1a9f0*/  FMUL.FTZ R57, R2.reuse, R57 ;  /* 0x0000003902397220 */ /* 0x040fe40000410000 */
[C---:B------:R-:W-:Y:S02]  /*1aa00*/  FMUL.FTZ R60, R2.reuse, R60 ;  /* 0x0000003c023c7220 */ /* 0x040fe40000410000 */
[C---:B------:R-:W-:Y:S01]  /*1aa10*/  HMMA.16816.F32.BF16 R48, R152.reuse, R170, R48 ;  /* 0x000000aa9830723c */ /* 0x040fe20000041830 */
[----:B------:R-:W5:Y:S01]  /*1aa20*/  LDSM.16.MT88.4 R168, [R208+0x7080] ;  /* 0x00708000d0a8783b */ /* 0x000f620000004200 */
[----:B------:R-:W3:Y:S02]  /*1aa30*/  MUFU.EX2 R234, R234 ;  /* 0x000000ea00ea7308 */ /* 0x000ee40000000800 */
[----:B------:R-:W-:Y:S02]  /*1aa40*/  FMUL.FTZ R61, R2, R61 ;  /* 0x0000003d023d7220 */ /* 0x000fe40000410000 */
        /* <DEDUP_REMOVED lines=10> */
[----:B------:R-:W-:Y:S01]  /*1aaf0*/  FMUL.FTZ R69, R2, R69 ;  /* 0x0000004502457220 */ /* 0x000fe20000410000 */
[----:B------:R-:W1:Y:S01]  /*1ab00*/  MUFU.EX2 R236, R236 ;  /* 0x000000ec00ec7308 */ /* 0x000e620000000800 */
[C---:B--2---:R-:W-:Y:S04]  /*1ab10*/  HMMA.16816.F32.BF16 R60, R152.reuse, R164, R60 ;  /* 0x000000a4983c723c */ /* 0x044fe8000004183c */
[C---:B------:R-:W-:Y:S02]  /*1ab20*/  FMUL.FTZ R70, R0.reuse, R70 ;  /* 0x0000004600467220 */ /* 0x040fe40000410000 */
[----:B------:R-:W-:Y:S02]  /*1ab30*/  FMUL.FTZ R71, R0, R71 ;  /* 0x0000004700477220 */ /* 0x000fe40000410000 */
[C---:B------:R-:W-:Y:S01]  /*1ab40*/  HMMA.16816.F32.BF16 R64, R152.reuse, R166, R64 ;  /* 0x000000a69840723c */ /* 0x040fe20000041840 */
[----:B------:R-:W2:Y:S01]  /*1ab50*/  LDSM.16.MT88.4 R164, [R205+0x7080] ;  /* 0x00708000cda4783b */ /* 0x000ea20000004200 */
[----:B------:R-:W1:Y:S02]  /*1ab60*/  MUFU.EX2 R235, R235 ;  /* 0x000000eb00eb7308 */ /* 0x000e640000000800 */
[C---:B------:R-:W-:Y:S02]  /*1ab70*/  FMUL.FTZ R72, R2.reuse, R72 ;  /* 0x0000004802487220 */ /* 0x040fe40000410000 */
[----:B------:R-:W-:Y:S02]  /*1ab80*/  FMUL.FTZ R73, R2, R73 ;  /* 0x0000004902497220 */ /* 0x000fe40000410000 */
[C---:B-----5:R-:W-:Y:S04]  /*1ab90*/  HMMA.16816.F32.BF16 R68, R152.reuse, R168, R68 ;  /* 0x000000a89844723c */ /* 0x060fe80000041844 */
[C---:B------:R-:W-:Y:S01]  /*1aba0*/  FMUL.FTZ R74, R0.reuse, R74 ;  /* 0x0000004a004a7220 */ /* 0x040fe20000410000 */
[----:B------:R-:W5:Y:S01]  /*1abb0*/  MUFU.EX2 R237, R237 ;  /* 0x000000ed00ed7308 */ /* 0x000f620000000800 */
        /* <DEDUP_REMOVED lines=75> */
[C---:B------:R-:W-:Y:S03]  /*1b070*/  HMMA.16816.F32.BF16 R124, R152.reuse, R12, R124 ;  /* 0x0000000c987c723c */ /* 0x040fe6000004187c */
[C---:B------:R-:W-:Y:S02]  /*1b080*/  FMUL.FTZ R130, R0.reuse, R130 ;  /* 0x0000008200827220 */ /* 0x040fe40000410000 */
[----:B------:R-:W-:Y:S02]  /*1b090*/  FMUL.FTZ R131, R0, R131 ;  /* 0x0000008300837220 */ /* 0x000fe40000410000 */
[----:B------:R-:W-:Y:S01]  /*1b0a0*/  F2FP.BF16.PACK_AB R12, R184, R181 ;  /* 0x000000b5b80c723e */ /* 0x000fe200000010ff */
[----:B------:R-:W-:Y:S01]  /*1b0b0*/  FFMA.FTZ R158, R2, R231, R158 ;  /* 0x000000e7029e7223 */ /* 0x000fe2000001009e */
[----:B----4-:R-:W-:Y:S03]  /*1b0c0*/  F2FP.BF16.PACK_AB R13, R186, R183 ;  /* 0x000000b7ba0d723e */ /* 0x010fe600000010ff */
[----:B------:R-:W-:Y:S01]  /*1b0d0*/  HMMA.16816.F32.BF16 R128, R152, R14, R128 ;  /* 0x0000000e9880723c */ /* 0x000fe20000041880 */
[----:B------:R-:W4:Y:S02]  /*1b0e0*/  LDSM.16.MT88.4 R152, [R208+0x6080] ;  /* 0x00608000d098783b */ /* 0x000f240000004200 */
[----:B------:R-:W-:Y:S02]  /*1b0f0*/  FFMA.FTZ R6, R0, R229, R6 ;  /* 0x000000e500067223 */ /* 0x000fe40000010006 */
[----:B------:R-:W-:Y:S02]  /*1b100*/  FADD.FTZ R158, R5, R158 ;  /* 0x0000009e059e7221 */ /* 0x000fe40000010000 */
[----:B------:R-:W-:Y:S01]  /*1b110*/  F2FP.BF16.PACK_AB R14, R188, R185 ;  /* 0x000000b9bc0e723e */ /* 0x000fe200000010ff */
[----:B------:R-:W-:Y:S01]  /*1b120*/  FADD.FTZ R6, R7, R6 ;  /* 0x0000000607067221 */ /* 0x000fe20000010000 */
[----:B------:R-:W-:Y:S03]  /*1b130*/  F2FP.BF16.PACK_AB R15, R190, R187 ;  /* 0x000000bbbe0f723e */ /* 0x000fe600000010ff */
[----:B------:R-:W-:Y:S02]  /*1b140*/  FADD.FTZ R159, R159, R158 ;  /* 0x0000009e9f9f7221 */ /* 0x000fe40000010000 */
[----:B------:R-:W-:Y:S02]  /*1b150*/  FADD.FTZ R157, R157, R6 ;  /* 0x000000069d9d7221 */ /* 0x000fe40000010000 */
[C---:B-1----:R-:W-:Y:S05]  /*1b160*/  HMMA.16816.F32.BF16 R8, R12.reuse, R160, R8 ;  /* 0x000000a00c08723c */ /* 0x042fea0000041808 */
[----:B------:R-:W-:Y:S02]  /*1b170*/  FADD.FTZ R180, R180, R159 ;  /* 0x0000009fb4b47221 */ /* 0x000fe40000010000 */
[----:B------:R-:W-:Y:S01]  /*1b180*/  FADD.FTZ R182, R182, R157 ;  /* 0x0000009db6b67221 */ /* 0x000fe20000010000 */
[C---:B------:R-:W-:Y:S01]  /*1b190*/  HMMA.16816.F32.BF16 R132, R12.reuse, R162, R132 ;  /* 0x000000a20c84723c */ /* 0x040fe20000041884 */
[----:B------:R-:W1:Y:S03]  /*1b1a0*/  LDSM.16.MT88.4 R160, [R206+0x6080] ;  /* 0x00608000cea0783b */ /* 0x000e660000004200 */
[----:B------:R-:W-:Y:S01]  /*1b1b0*/  MOV R157, R156 ;  /* 0x0000009c009d7202 */ /* 0x000fe20000000f00 */
[----:B------:R-:W-:Y:S02]  /*1b1c0*/  FADD.FTZ R181, R181, R180 ;  /* 0x000000b4b5b57221 */ /* 0x000fe40000010000 */
[----:B------:R-:W-:Y:S01]  /*1b1d0*/  FADD.FTZ R183, R183, R182 ;  /* 0x000000b6b7b77221 */ /* 0x000fe20000010000 */
[C---:B------:R-:W-:Y:S04]  /*1b1e0*/  HMMA.16816.F32.BF16 R136, R12.reuse, R16, R136 ;  /* 0x000000100c88723c */ /* 0x040fe80000041888 */
        /* <DEDUP_REMOVED lines=36> */
[C---:B------:R-:W-:Y:S01]  /*1b430*/  HMMA.16816.F32.BF16 R96, R12.reuse, R162, R96 ;  /* 0x000000a20c60723c */ /* 0x040fe20000041860 */
[----:B------:R-:W-:Y:S07]  /*1b440*/  LDSM.16.MT88.4 R160, [R205+0x5080] ;  /* 0x00508000cda0783b */ /* 0x000fee0000004200 */
[C---:B------:R-:W-:Y:S08]  /*1b450*/  HMMA.16816.F32.BF16 R100, R12.reuse, R16, R100 ;  /* 0x000000100c64723c */ /* 0x040ff00000041864 */
[C---:B------:R-:W-:Y:S01]  /*1b460*/  HMMA.16816.F32.BF16 R104, R12.reuse, R18, R104 ;  /* 0x000000120c68723c */ /* 0x040fe20000041868 */
[----:B------:R-:W1:Y:S07]  /*1b470*/  LDSM.16.MT88.4 R16, [R208+0x5080] ;  /* 0x00508000d010783b */ /* 0x000e6e0000004200 */
[C---:B--2---:R-:W-:Y:S08]  /*1b480*/  HMMA.16816.F32.BF16 R108, R12.reuse, R164, R108 ;  /* 0x000000a40c6c723c */ /* 0x044ff0000004186c */
[C---:B------:R-:W-:Y:S01]  /*1b490*/  HMMA.16816.F32.BF16 R112, R12.reuse, R166, R112 ;  /* 0x000000a60c70723c */ /* 0x040fe20000041870 */
[----:B------:R-:W-:Y:S07]  /*1b4a0*/  LDSM.16.MT88.4 R164, [R204+0x6880] ;  /* 0x00688000cca4783b */ /* 0x000fee0000004200 */
[C---:B------:R-:W-:Y:S08]  /*1b4b0*/  HMMA.16816.F32.BF16 R116, R12.reuse, R20, R116 ;  /* 0x000000140c74723c */ /* 0x040ff00000041874 */
[C---:B------:R-:W-:Y:S01]  /*1b4c0*/  HMMA.16816.F32.BF16 R120, R12.reuse, R22, R120 ;  /* 0x000000160c78723c */ /* 0x040fe20000041878 */
[----:B------:R-:W2:Y:S07]  /*1b4d0*/  LDSM.16.MT88.4 R20, [R204+0x5080] ;  /* 0x00508000cc14783b */ /* 0x000eae0000004200 */
[C---:B---3--:R-:W-:Y:S08]  /*1b4e0*/  HMMA.16816.F32.BF16 R124, R12.reuse, R152, R124 ;  /* 0x000000980c7c723c */ /* 0x048ff0000004187c */
[----:B------:R-:W-:Y:S07]  /*1b4f0*/  HMMA.16816.F32.BF16 R128, R12, R154, R128 ;  /* 0x0000009a0c80723c */ /* 0x000fee0000041880 */
[----:B------:R-:W-:Y:S01]  /*1b500*/  F2FP.BF16.PACK_AB R12, R234, R189 ;  /* 0x000000bdea0c723e */ /* 0x000fe200000010ff */
[----:B------:R-:W-:Y:S01]  /*1b510*/  FADD.FTZ R189, R189, R188 ;  /* 0x000000bcbdbd7221 */ /* 0x000fe20000010000 */
[----:B------:R-:W-:Y:S03]  /*1b520*/  F2FP.BF16.PACK_AB R13, R236, R191 ;  /* 0x000000bfec0d723e */ /* 0x000fe600000010ff */
[----:B------:R-:W-:Y:S01]  /*1b530*/  F2FP.BF16.PACK_AB R14, R238, R235 ;  /* 0x000000ebee0e723e */ /* 0x000fe200000010ff */
[----:B------:R-:W-:Y:S01]  /*1b540*/  FADD.FTZ R191, R191, R190 ;  /* 0x000000bebfbf7221 */ /* 0x000fe20000010000 */
[----:B-----5:R-:W-:Y:S01]  /*1b550*/  F2FP.BF16.PACK_AB R15, R240, R237 ;  /* 0x000000edf00f723e */ /* 0x020fe200000010ff */
[----:B------:R-:W-:Y:S02]  /*1b560*/  FADD.FTZ R234, R234, R189 ;  /* 0x000000bdeaea7221 */ /* 0x000fe40000010000 */
[----:B------:R-:W-:Y:S02]  /*1b570*/  FADD.FTZ R236, R236, R191 ;  /* 0x000000bfecec7221 */ /* 0x000fe40000010000 */
[----:B------:R-:W-:Y:S02]  /*1b580*/  FADD.FTZ R231, R235, R234 ;  /* 0x000000eaebe77221 */ /* 0x000fe40000010000 */
[C---:B-1----:R-:W-:Y:S01]  /*1b590*/  HMMA.16816.F32.BF16 R152, R12.reuse, R16, R8 ;  /* 0x000000100c98723c */ /* 0x042fe20000041808 */
[----:B------:R-:W1:Y:S02]  /*1b5a0*/  LDSM.16.MT88.4 R8, [R208+0x6880] ;  /* 0x00688000d008783b */ /* 0x000e640000004200 */
[----:B------:R-:W-:Y:S02]  /*1b5b0*/  FADD.FTZ R229, R237, R236 ;  /* 0x000000ecede57221 */ /* 0x000fe40000010000 */
[----:B------:R-:W-:Y:S02]  /*1b5c0*/  FADD.FTZ R231, R238, R231 ;  /* 0x000000e7eee77221 */ /* 0x000fe40000010000 */
[----:B------:R-:W-:Y:S01]  /*1b5d0*/  FADD.FTZ R229, R240, R229 ;  /* 0x000000e5f0e57221 */ /* 0x000fe20000010000 */
[C---:B------:R-:W-:Y:S01]  /*1b5e0*/  HMMA.16816.F32.BF16 R132, R12.reuse, R18, R132 ;  /* 0x000000120c84723c */ /* 0x040fe20000041884 */
[----:B------:R-:W3:Y:S07]  /*1b5f0*/  LDSM.16.MT88.4 R16, [R206+0x6880] ;  /* 0x00688000ce10783b */ /* 0x000eee0000004200 */
[C---:B------:R-:W-:Y:S08]  /*1b600*/  HMMA.16816.F32.BF16 R136, R12.reuse, R24, R136 ;  /* 0x000000180c88723c */ /* 0x040ff00000041888 */
        /* <DEDUP_REMOVED lines=15> */
[C---:B------:R-:W-:Y:S08]  /*1b700*/  HMMA.16816.F32.BF16 R56, R12.reuse, R26, R56 ;  /* 0x0000001a0c38723c */ /* 0x040ff00000041838 */
[C---:B------:R-:W-:Y:S08]  /*1b710*/  HMMA.16816.F32.BF16 R60, R12.reuse, R164, R60 ;  /* 0x000000a40c3c723c */ /* 0x040ff0000004183c */
[C---:B------:R-:W-:Y:S08]  /*1b720*/  HMMA.16816.F32.BF16 R64, R12.reuse, R166, R64 ;  /* 0x000000a60c40723c */ /* 0x040ff00000041840 */
        /* <DEDUP_REMOVED lines=13> */
[C---:B---3--:R-:W-:Y:S08]  /*1b800*/  HMMA.16816.F32.BF16 R116, R12.reuse, R16, R116 ;  /* 0x000000100c74723c */ /* 0x048ff00000041874 */
[C---:B------:R-:W-:Y:S08]  /*1b810*/  HMMA.16816.F32.BF16 R120, R12.reuse, R18, R120 ;  /* 0x000000120c78723c */ /* 0x040ff00000041878 */
[C---:B--2---:R-:W-:Y:S08]  /*1b820*/  HMMA.16816.F32.BF16 R124, R12.reuse, R20, R124 ;  /* 0x000000140c7c723c */ /* 0x044ff0000004187c */
[----:B------:R-:W-:Y:S01]  /*1b830*/  HMMA.16816.F32.BF16 R128, R12, R22, R128 ;  /* 0x000000160c80723c */ /* 0x000fe20000041880 */
[----:B------:R-:W-:-:S07]  /*1b840*/  @P0 BRA `(.L_x_3605) ;  /* 0xffffd4b000000947 */ /* 0x000fce000383ffff */
.L_x_3600:
[----:B------:R-:W1:Y:S01]  /*1b850*/  SHFL.BFLY PT, R6, R231, 0x2, 0x1f ;  /* 0x0c401f00e7067f89 */ /* 0x000e6200000e0000 */
[----:B------:R-:W-:-:S02]  /*1b860*/  MOV R4, RZ ;  /* 0x000000ff00047202 */ /* 0x000fc40000000f00 */
[----:B------:R-:W-:Y:S01]  /*1b870*/  MOV R2, RZ ;  /* 0x000000ff00027202 */ /* 0x000fe20000000f00 */
[----:B------:R-:W2:Y:S01]  /*1b880*/  SHFL.BFLY PT, R0, R229, 0x2, 0x1f ;  /* 0x0c401f00e5007f89 */ /* 0x000ea200000e0000 */
        /* <DEDUP_REMOVED lines=9> */
[----:B------:R-:W-:Y:S02]  /*1b920*/  MOV R7, 0xff800000 ;  /* 0xff80000000077802 */ /* 0x000fe40000000f00 */
[----:B------:R-:W-:-:S09]  /*1b930*/  FSETP.NE.FTZ.AND P0, PT, R0, RZ, PT ;  /* 0x000000ff0000720b */ /* 0x000fd20003f15000 */
[----:B------:R-:W1:Y:S01]  /*1b940*/  @P1 MUFU.RCP R4, R5 ;  /* 0x0000000500041308 */ /* 0x000e620000001000 */
[----:B------:R-:W-:-:S03]  /*1b950*/  @P1 MOV R9, 0x3f317218 ;  /* 0x3f31721800091802 */ /* 0x000fc60000000f00 */
[----:B------:R-:W-:-:S04]  /*1b960*/  @P0 MOV R8, 0x3f317218 ;  /* 0x3f31721800080802 */ /* 0x000fc80000000f00 */
        /* <DEDUP_REMOVED lines=13> */
[----:B------:R-:W-:Y:S02]  /*1ba40*/  @P1 FMUL.FTZ R5, R9, c[0x0][0x2d0] ;  /* 0x0000b40009051a20 */ /* 0x000fe40000410000 */
        /* <DEDUP_REMOVED lines=123> */
.L_x_3516:
        /* <DEDUP_REMOVED lines=20> */
[----:B-1--4-:R-:W-:Y:S02]  /*1c340*/  SHF.R.S32.HI R3, RZ, 0x1f, R0 ;  /* 0x0000001fff037819 */ /* 0x012fe40000011400 */
[----:B------:R-:W-:-:S02]  /*1c350*/  F2FP.BF16.PACK_AB R28, R29, R28 ;  /* 0x0000001c1d1c723e */ /* 0x000fc400000010ff */
[----:B------:R-:W-:Y:S02]  /*1c360*/  LEA.HI R2, R3, R0, RZ, 0x2 ;  /* 0x0000000003027211 */ /* 0x000fe400078f10ff */
[----:B------:R-:W-:Y:S02]  /*1c370*/  F2FP.BF16.PACK_AB R30, R31, R30 ;  /* 0x0000001e1f1e723e */ /* 0x000fe400000010ff */
[--C-:B------:R-:W-:Y:S02]  /*1c380*/  SHF.R.S32.HI R8, RZ, 0x2, R2.reuse ;  /* 0x00000002ff087819 */ /* 0x100fe40000011402 */
[----:B---3--:R-:W-:Y:S02]  /*1c390*/  SHF.R.S32.HI R5, RZ, 0x1f, R2 ;  /* 0x0000001fff057819 */ /* 0x008fe40000011402 */
[----:B------:R-:W-:Y:S02]  /*1c3a0*/  LOP3.LUT R9, R2, 0xfffffffc, RZ, 0xc0, !PT ;  /* 0xfffffffc02097812 */ /* 0x000fe400078ec0ff */
[----:B------:R-:W-:-:S02]  /*1c3b0*/  LEA.HI R5, R5, R8, RZ, 0x3 ;  /* 0x0000000805057211 */ /* 0x000fc400078f18ff */
[----:B------:R-:W-:Y:S01]  /*1c3c0*/  F2FP.BF16.PACK_AB R32, R33, R32 ;  /* 0x000000202120723e */ /* 0x000fe200000010ff */
[----:B------:R-:W-:Y:S01]  /*1c3d0*/  IMAD.IADD R9, R0, 0x1, -R9 ;  /* 0x0000000100097824 */ /* 0x000fe200078e0a09 */
[----:B------:R-:W-:Y:S02]  /*1c3e0*/  LOP3.LUT R5, R5, 0xfffffff8, RZ, 0xc0, !PT ;  /* 0xfffffff805057812 */ /* 0x000fe400078ec0ff */
[----:B------:R-:W-:Y:S02]  /*1c3f0*/  F2FP.BF16.PACK_AB R34, R35, R34 ;  /* 0x000000222322723e */ /* 0x000fe400000010ff */
[----:B------:R-:W-:Y:S01]  /*1c400*/  F2FP.BF16.PACK_AB R36, R37, R36 ;  /* 0x000000242524723e */ /* 0x000fe200000010ff */
[----:B------:R-:W-:Y:S01]  /*1c410*/  IMAD.IADD R8, R8, 0x1, -R5 ;  /* 0x0000000108087824 */ /* 0x000fe200078e0a05 */
[----:B------:R-:W-:Y:S02]  /*1c420*/  LEA.HI R5, R3, R0, RZ, 0x5 ;  /* 0x0000000003057211 */ /* 0x000fe400078f28ff */
[----:B------:R-:W-:Y:S01]  /*1c430*/  F2FP.BF16.PACK_AB R38, R39, R38 ;  /* 0x000000262726723e */ /* 0x000fe200000010ff */
[----:B------:R-:W-:Y:S01]  /*1c440*/  IMAD.SHL.U32 R10, R8, 0x40, RZ ;  /* 0x00000040080a7824 */ /* 0x000fe200078e00ff */
[----:B------:R-:W-:-:S02]  /*1c450*/  SHF.R.S32.HI R2, RZ, 0x5, R5 ;  /* 0x00000005ff027819 */ /* 0x000fc40000011405 */
[----:B------:R-:W-:Y:S02]  /*1c460*/  LOP3.LUT R12, R8, 0x1, RZ, 0xc0, !PT ;  /* 0x00000001080c7812 */ /* 0x000fe400078ec0ff */
        /* <DEDUP_REMOVED lines=13> */
[C---:B------:R-:W-:Y:S01]  /*1c540*/  IMAD.IADD R15, R11.reuse, 0x1, R8 ;  /* 0x000000010b0f7824 */ /* 0x040fe200078e0208 */
[C---:B------:R-:W-:Y:S02]  /*1c550*/  IADD3 R10, R11.reuse, 0x80, RZ ;  /* 0x000000800b0a7810 */ /* 0x040fe40007ffe0ff */
[----:B------:R-:W-:Y:S02]  /*1c560*/  IADD3 R13, R11, 0x70, RZ ;  /* 0x000000700b0d7810 */ /* 0x000fe40007ffe0ff */
[----:B------:R-:W-:Y:S01]  /*1c570*/  @P0 IADD3 R13, R10, 0x10, RZ ;  /* 0x000000100a0d0810 */ /* 0x000fe20007ffe0ff */
[----:B------:R-:W-:Y:S01]  /*1c580*/  IMAD.MOV.U32 R10, RZ, RZ, 0x40 ;  /* 0x00000040ff0a7424 */ /* 0x000fe200078e00ff */
[----:B------:R-:W-:-:S02]  /*1c590*/  F2FP.BF16.PACK_AB R46, R47, R46 ;  /* 0x0000002e2f2e723e */ /* 0x000fc400000010ff */
[----:B------:R-:W-:Y:S01]  /*1c5a0*/  F2FP.BF16.PACK_AB R48, R49, R48 ;  /* 0x000000303130723e */ /* 0x000fe200000010ff */
[--C-:B------:R-:W-:Y:S01]  /*1c5b0*/  IMAD.IADD R17, R8, 0x1, R13.reuse ;  /* 0x0000000108117824 */ /* 0x100fe200078e020d */
[----:B------:R-:W-:Y:S02]  /*1c5c0*/  SEL R10, R10, 0xffffffc0, !P2 ;  /* 0xffffffc00a0a7807 */ /* 0x000fe40005000000 */
        /* <DEDUP_REMOVED lines=9> */
[----:B------:R-:W-:Y:S01]  /*1c660*/  F2FP.BF16.PACK_AB R58, R59, R58 ;  /* 0x0000003a3b3a723e */ /* 0x000fe200000010ff */
[----:B------:R-:W-:Y:S01]  /*1c670*/  IMAD.U32 R10, RZ, RZ, UR4 ;  /* 0x00000004ff0a7e24 */ /* 0x000fe2000f8e00ff */
        /* <DEDUP_REMOVED lines=109> */
[----:B--2---:R-:W-:-:S05]  /*1cd50*/  IMAD.MOV.U32 R4, RZ, RZ, c[0x0][0x388] ;  /* 0x0000e200ff047624 */ /* 0x004fca00078e00ff */
[----:B------:R-:W-:Y:S02]  /*1cd60*/  IMAD.U32 R12, RZ, RZ, UR4 ;  /* 0x00000004ff0c7e24 */ /* 0x000fe4000f8e00ff */
[----:B------:R-:W-:-:S05]  /*1cd70*/  IMAD.U32 R13, RZ, RZ, UR5 ;  /* 0x00000005ff0d7e24 */ /* 0x000fca000f8e00ff */
        /* <DEDUP_REMOVED lines=12> */
.L_x_3607:
[----:B---3--:R-:W-:Y:S01]  /*1ce40*/  SHF.R.S32.HI R11, RZ, 0x1f, R2 ;  /* 0x0000001fff0b7819 */ /* 0x008fe20000011402 */
        /* <DEDUP_REMOVED lines=11> */
[----:B------:R-:W-:Y:S01]  /*1cf00*/  SHF.R.S32.HI R10, RZ, 0x1f, R5 ;  /* 0x0000001fff0a7819 */ /* 0x000fe20000011405 */
[----:B------:R-:W-:Y:S01]  /*1cf10*/  IMAD.IADD R2, R2, 0x1, -R11 ;  /* 0x0000000102027824 */ /* 0x000fe200078e0a0b */
[----:B------:R-:W-:Y:S01]  /*1cf20*/  LEA.HI R8, R9, R9, RZ, 0x1 ;  /* 0x0000000909087211 */ /* 0x000fe200078f08ff */
[----:B------:R-:W-:Y:S01]  /*1cf30*/  UMOV UR10, UR20 ;  /* 0x00000014000a7c82 */ /* 0x000fe20008000000 */
[----:B------:R-:W-:Y:S01]  /*1cf40*/  LEA.HI R11, R10, R5, RZ, 0x2 ;  /* 0x000000050a0b7211 */ /* 0x000fe200078f10ff */
[----:B------:R-:W-:Y:S01]  /*1cf50*/  UMOV UR11, UR21 ;  /* 0x00000015000b7c82 */ /* 0x000fe20008000000 */
        /* <DEDUP_REMOVED lines=8> */
[----:B------:R-:W-:Y:S01]  /*1cfe0*/  USEL UR22, UR22, URZ, !UP1 ;  /* 0x0000003f16167287 */ /* 0x000fe2000c800000 */
[----:B------:R-:W-:Y:S01]  /*1cff0*/  LEA.HI R3, R3, R0, RZ, 0x6 ;  /* 0x0000000003037211 */ /* 0x000fe200078f30ff */
[----:B------:R-:W-:Y:S01]  /*1d000*/  ULDC.64 UR6, c[0x0][0x498] ;  /* 0x0001260000067ab9 */ /* 0x000fe20000000a00 */
[----:B------:R-:W-:Y:S01]  /*1d010*/  IMAD R8, R9, 0x8, R2 ;  /* 0x0000000809087824 */ /* 0x000fe200078e0202 */
[----:B------:R-:W-:Y:S01]  /*1d020*/  UIMAD UR13, UR9, UR6, URZ ;  /* 0x00000006090d72a4 */ /* 0x000fe2000f8e023f */
[----:B------:R-:W-:Y:S01]  /*1d030*/  BSSY B0, `(.L_x_3608) ;  /* 0x000007e000007945 */ /* 0x000fe20003800000 */
[----:B------:R-:W-:-:S02]  /*1d040*/  UIADD3 UR11, UR11, UR8, URZ ;  /* 0x000000080b0b7290 */ /* 0x000fc4000fffe03f */
[----:B-1----:R-:W-:Y:S01]  /*1d050*/  LEA R8, R75, R8, 0x7 ;  /* 0x000000084b087211 */ /* 0x002fe200078e38ff */
[----:B------:R-:W-:Y:S02]  /*1d060*/  UIMAD UR7, UR22, UR7, UR13 ;  /* 0x00000007160772a4 */ /* 0x000fe4000f8e020d */
[----:B------:R-:W-:Y:S02]  /*1d070*/  UIMAD.WIDE.U32 UR10, UR22, UR6, UR10 ;  /* 0x00000006160a72a5 */ /* 0x000fe4000f8e000a */
[----:B------:R-:W-:Y:S01]  /*1d080*/  @P1 IMAD.HI.U32 R5, R8, c[0x0][0x4ec], RZ ;  /* 0x00013b0008051a27 */ /* 0x000fe200078e00ff */
[----:B------:R-:W-:Y:S02]  /*1d090*/  ULDC.64 UR4, c[0x0][0x3a0] ;  /* 0x0000e80000047ab9 */ /* 0x000fe40000000a00 */
[----:B------:R-:W-:Y:S01]  /*1d0a0*/  UIMAD UR12, UR21, UR4, URZ ;  /* 0x00000004150c72a4 */ /* 0x000fe2000f8e023f */
[----:B------:R-:W-:Y:S01]  /*1d0b0*/  IMAD.MOV.U32 R10, RZ, RZ, R8 ;  /* 0x000000ffff0a7224 */ /* 0x000fe200078e0008 */
[----:B------:R-:W-:Y:S01]  /*1d0c0*/  @P1 SHF.R.U32.HI R10, RZ, c[0x0][0x4f0], R5 ;  /* 0x00013c00ff0a1a19 */ /* 0x000fe20000011605 */
[----:B------:R-:W-:Y:S01]  /*1d0d0*/  UIMAD.WIDE.U32 UR18, UR20, UR4, URZ ;  /* 0x00000004141272a5 */ /* 0x000fe2000f8e003f */
[----:B------:R-:W-:Y:S01]  /*1d0e0*/  LOP3.LUT R5, R16, 0xfffffff8, RZ, 0xc0, !PT ;  /* 0xfffffff810057812 */ /* 0x000fe200078ec0ff */
[----:B------:R-:W-:Y:S01]  /*1d0f0*/  UIMAD UR12, UR20, UR5, UR12 ;  /* 0x00000005140c72a4 */ /* 0x000fe2000f8e020c */
[----:B------:R-:W-:Y:S01]  /*1d100*/  SHF.R.S32.HI R16, RZ, 0x3, R16 ;  /* 0x00000003ff107819 */ /* 0x000fe20000011410 */
[----:B------:R-:W-:Y:S01]  /*1d110*/  IMAD.MOV R9, RZ, RZ, -R10 ;  /* 0x000000ffff097224 */ /* 0x000fe200078e0a0a */
        /* <DEDUP_REMOVED lines=33> */
[----:B------:R-:W-:Y:S01]  /*1d330*/  UIADD3 UR7, UR17, UR7, URZ ;  /* 0x0000000711077290 */ /* 0x000fe2000fffe03f */
[----:B------:R-:W-:Y:S01]  /*1d340*/  LOP3.LUT R5, R8, R5, RZ, 0x3c, !PT ;  /* 0x0000000508057212 */ /* 0x000fe200078e3cff */
[--C-:B------:R-:W-:Y:S01]  /*1d350*/  IMAD.MOV R18, RZ, RZ, -R12.reuse ;  /* 0x000000ffff127224 */ /* 0x100fe200078e0a0c */
[----:B------:R-:W-:Y:S01]  /*1d360*/  SHFL.IDX PT, R10, R17, RZ, 0x1c1f ;  /* 0x001c1fff110a7589 */ /* 0x000fe200000e0000 */
[----:B------:R-:W-:Y:S01]  /*1d370*/  SHF.R.S32.HI R13, RZ, 0x1f, R12 ;  /* 0x0000001fff0d7819 */ /* 0x000fe2000001140c */
[----:B------:R-:W-:Y:S01]  /*1d380*/  IMAD.U32 R21, RZ, RZ, UR17 ;  /* 0x00000011ff157e24 */ /* 0x000fe2000f8e00ff */
[----:B------:R-:W-:Y:S01]  /*1d390*/  MOV R20, UR16 ;  /* 0x0000001000147c02 */ /* 0x000fe20008000f00 */
[----:B------:R-:W1:Y:S01]  /*1d3a0*/  SHFL.IDX PT, R11, R14, RZ, 0x1c1f ;  /* 0x001c1fff0e0b7589 */ /* 0x000e6200000e0000 */
[----:B------:R-:W-:Y:S02]  /*1d3b0*/  IMAD R18, R18, c[0x0][0x4e8], R15 ;  /* 0x00013a0012127a24 */ /* 0x000fe400078e020f */
[----:B------:R-:W-:Y:S01]  /*1d3c0*/  IMAD R15, R75, 0x80, R2 ;  /* 0x000000804b0f7824 */ /* 0x000fe200078e0202 */
[----:B------:R-:W-:Y:S01]  /*1d3d0*/  SHFL.IDX PT, R8, R17, 0x1, 0x1c1f ;  /* 0x003c1f0011087f89 */ /* 0x000fe200000e0000 */
[----:B------:R-:W-:-:S02]  /*1d3e0*/  IMAD.U32 R21, RZ, RZ, UR7 ;  /* 0x00000007ff157e24 */ /* 0x000fc4000f8e00ff */
[----:B------:R-:W-:Y:S01]  /*1d3f0*/  IMAD R13, R13, c[0x0][0x3e0], RZ ;  /* 0x0000f8000d0d7a24 */ /* 0x000fe200078e02ff */
[----:B------:R-:W2:Y:S01]  /*1d400*/  SHFL.IDX PT, R9, R14, 0x1, 0x1c1f ;  /* 0x003c1f000e097f89 */ /* 0x000ea200000e0000 */
[----:B-----5:R-:W-:Y:S01]  /*1d410*/  IMAD R2, R4, c[0x0][0x4e8], RZ ;  /* 0x00013a0004027a24 */ /* 0x020fe200078e02ff */
[C---:B------:R-:W-:Y:S01]  /*1d420*/  IADD3 R19, R15.reuse, 0x8, RZ ;  /* 0x000000080f137810 */ /* 0x040fe20007ffe0ff */
[C---:B------:R-:W-:Y:S01]  /*1d430*/  IMAD R13, R12.reuse, c[0x0][0x3e4], R13 ;  /* 0x0000f9000c0d7a24 */ /* 0x040fe200078e020d */
[----:B------:R-:W-:Y:S01]  /*1d440*/  SHF.R.S32.HI R4, RZ, 0x1f, R18 ;  /* 0x0000001fff047819 */ /* 0x000fe20000011412 */
[----:B------:R-:W-:Y:S01]  /*1d450*/  IMAD.WIDE.U32 R20, R12, c[0x0][0x3e0], R20 ;  /* 0x0000f8000c147a25 */ /* 0x000fe200078e0014 */
[-C--:B------:R-:W-:Y:S02]  /*1d460*/  ISETP.GE.OR P1, PT, R15, R2.reuse, P2 ;  /* 0x000000020f00720c */ /* 0x080fe40001726670 */
[----:B------:R-:W-:Y:S01]  /*1d470*/  ISETP.GE.OR P0, PT, R19, R2, P2 ;  /* 0x000000021300720c */ /* 0x000fe20001706670 */
[----:B------:R-:W-:Y:S01]  /*1d480*/  IMAD.SHL.U32 R12, R3, 0x8, RZ ;  /* 0x00000008030c7824 */ /* 0x000fe200078e00ff */
[----:B------:R-:W-:Y:S01]  /*1d490*/  IADD3 R21, R21, R13, RZ ;  /* 0x0000000d15157210 */ /* 0x000fe20007ffe0ff */
[----:B------:R-:W-:-:S02]  /*1d4a0*/  IMAD R3, R4, c[0x0][0x3d8], RZ ;  /* 0x0000f60004037a24 */ /* 0x000fc400078e02ff */
[----:B------:R-:W-:Y:S01]  /*1d4b0*/  IMAD R75, R75, 0x80, R16 ;  /* 0x000000804b4b7824 */ /* 0x000fe200078e0210 */
[----:B------:R-:W-:Y:S01]  /*1d4c0*/  LOP3.LUT R5, R5, 0x7ffffe00, R12, 0xf8, !PT ;  /* 0x7ffffe0005057812 */ /* 0x000fe200078ef80c */
[C---:B------:R-:W-:Y:S02]  /*1d4d0*/  IMAD R3, R18.reuse, c[0x0][0x3dc], R3 ;  /* 0x0000f70012037a24 */ /* 0x040fe400078e0203 */
[----:B------:R-:W-:Y:S02]  /*1d4e0*/  IMAD.WIDE.U32 R18, R18, c[0x0][0x3d8], R20 ;  /* 0x0000f60012127a25 */ /* 0x000fe400078e0014 */
[----:B-1----:R1:W-:Y:S02]  /*1d4f0*/  @!P1 ST.E [R10.64], R6 ;  /* 0x000000060a009985 */ /* 0x0023e4000c10191a */
[----:B------:R-:W-:Y:S02]  /*1d500*/  IMAD.SHL.U32 R76, R5, 0x2, RZ ;  /* 0x00000002054c7824 */ /* 0x000fe400078e00ff */
        /* <DEDUP_REMOVED lines=48> */
.L_x_3609:
[----:B--234-:R-:W-:Y:S05]  /*1d810*/  BSYNC B0 ;  /* 0x0000000000007941 */ /* 0x01cfea0003800000 */
.L_x_3608:
        /* <DEDUP_REMOVED lines=30> */
.L_x_3611:
[----:B------:R-:W-:Y:S05]  /*1da00*/  BSYNC B0 ;  /* 0x0000000000007941 */ /* 0x000fea0003800000 */
.L_x_3610:
        /* <DEDUP_REMOVED lines=30> */
.L_x_3613:
[----:B------:R-:W-:Y:S05]  /*1dbf0*/  BSYNC B0 ;  /* 0x0000000000007941 */ /* 0x000fea0003800000 */
.L_x_3612:
        /* <DEDUP_REMOVED lines=31> */
.L_x_3606:
        /* <DEDUP_REMOVED lines=18> */
[----:B----4-:R-:W-:-:S05]  /*1df10*/  IMAD.U32 R3, RZ, RZ, UR5 ;  /* 0x00000005ff037e24 */ /* 0x010fca000f8e00ff */
        /* <DEDUP_REMOVED lines=12> */
.L_x_3614:
        /* <DEDUP_REMOVED lines=28> */
[C---:B---3--:R-:W-:Y:S02]  /*1e1a0*/  IADD3 R5, -R6.reuse, RZ, RZ ;  /* 0x000000ff06057210 */ /* 0x048fe40007ffe1ff */
        /* <DEDUP_REMOVED lines=14> */
.L_x_3616:
[----:B------:R-:W-:Y:S05]  /*1e290*/  BSYNC B0 ;  /* 0x0000000000007941 */ /* 0x000fea0003800000 */
.L_x_3615:
[----:B-1-3--:R-:W1:Y:S01]  /*1e2a0*/  S2R R5, SR_CTAID.X ;  /* 0x0000000000057919 */ /* 0x00ae620000002500 */
        /* <DEDUP_REMOVED lines=76> */
.L_x_3618:
[----:B------:R-:W-:Y:S05]  /*1e770*/  BSYNC B0 ;  /* 0x0000000000007941 */ /* 0x000fea0003800000 */
.L_x_3617:
        /* <DEDUP_REMOVED lines=27> */
.L_x_3620:
[----:B------:R-:W-:Y:S05]  /*1e930*/  BSYNC B0 ;  /* 0x0000000000007941 */ /* 0x000fea0003800000 */
.L_x_3619:
        /* <DEDUP_REMOVED lines=27> */
.L_x_3622:
[----:B------:R-:W-:Y:S05]  /*1eaf0*/  BSYNC B0 ;  /* 0x0000000000007941 */ /* 0x000fea0003800000 */
.L_x_3621:
        /* <DEDUP_REMOVED lines=28> */
.L_x_3589:
[----:B------:R-:W-:Y:S01]  /*1ecc0*/  IMAD.MOV.U32 R14, RZ, RZ, 0x1 ;  /* 0x00000001ff0e7424 */ /* 0x000fe200078e00ff */
[----:B-1----:R-:W-:Y:S02]  /*1ecd0*/  MOV R13, 0x181f ;  /* 0x0000181f000d7802 */ /* 0x002fe40000000f00 */
[----:B------:R-:W-:Y:S02]  /*1ece0*/  MOV R12, 0x1ed00 ;  /* 0x0001ed00000c7802 */ /* 0x000fe40000000f00 */
[----:B------:R-:W-:Y:S05]  /*1ecf0*/  CALL.REL.NOINC `($__internal_20_$__cuda_sm70_shflsync_idx_p) ;  /* 0x000001d000007944 */ /* 0x000fea0003c00000 */
[----:B--2---:R-:W-:Y:S01]  /*1ed00*/  IMAD.MOV.U32 R0, RZ, RZ, R13 ;  /* 0x000000ffff007224 */ /* 0x004fe200078e000d */
[----:B-1----:R-:W-:Y:S01]  /*1ed10*/  MOV R14, 0x1 ;  /* 0x00000001000e7802 */ /* 0x002fe20000000f00 */
[----:B------:R-:W-:Y:S01]  /*1ed20*/  IMAD.MOV.U32 R15, RZ, RZ, R22 ;  /* 0x000000ffff0f7224 */ /* 0x000fe200078e0016 */
[----:B------:R-:W-:Y:S02]  /*1ed30*/  MOV R13, 0x181f ;  /* 0x0000181f000d7802 */ /* 0x000fe40000000f00 */
[----:B------:R-:W-:Y:S02]  /*1ed40*/  MOV R12, 0x1ed60 ;  /* 0x0001ed60000c7802 */ /* 0x000fe40000000f00 */
[----:B------:R-:W-:Y:S05]  /*1ed50*/  CALL.REL.NOINC `($__internal_20_$__cuda_sm70_shflsync_idx_p) ;  /* 0x0000017000007944 */ /* 0x000fea0003c00000 */
[----:B-12---:R-:W-:Y:S05]  /*1ed60*/  BRA `(.L_x_3623) ;  /* 0xffff47c000007947 */ /* 0x006fea000383ffff */
.L_x_3597:
[----:B----4-:R-:W-:Y:S01]  /*1ed70*/  MOV R13, 0x181f ;  /* 0x0000181f000d7802 */ /* 0x010fe20000000f00 */
[----:B------:R-:W-:Y:S01]  /*1ed80*/  IMAD.MOV.U32 R14, RZ, RZ, 0x1 ;  /* 0x00000001ff0e7424 */ /* 0x000fe200078e00ff */
[----:B------:R-:W-:Y:S02]  /*1ed90*/  MOV R12, 0x1edb0 ;  /* 0x0001edb0000c7802 */ /* 0x000fe40000000f00 */
[----:B-123--:R-:W-:Y:S05]  /*1eda0*/  CALL.REL.NOINC `($__internal_20_$__cuda_sm70_shflsync_idx_p) ;  /* 0x0000012000007944 */ /* 0x00efea0003c00000 */
[----:B-1----:R-:W-:Y:S01]  /*1edb0*/  MOV R14, 0x1 ;  /* 0x00000001000e7802 */ /* 0x002fe20000000f00 */
[----:B--2---:R-:W-:Y:S01]  /*1edc0*/  IMAD.MOV.U32 R8, RZ, RZ, R13 ;  /* 0x000000ffff087224 */ /* 0x004fe200078e000d */
[----:B------:R-:W-:Y:S01]  /*1edd0*/  MOV R13, 0x181f ;  /* 0x0000181f000d7802 */ /* 0x000fe20000000f00 */
[----:B------:R-:W-:Y:S01]  /*1ede0*/  IMAD.MOV.U32 R15, RZ, RZ, R3 ;  /* 0x000000ffff0f7224 */ /* 0x000fe200078e0003 */
[----:B------:R-:W-:Y:S02]  /*1edf0*/  MOV R12, 0x1ee10 ;  /* 0x0001ee10000c7802 */ /* 0x000fe40000000f00 */
[----:B------:R-:W-:Y:S05]  /*1ee00*/  CALL.REL.NOINC `($__internal_20_$__cuda_sm70_shflsync_idx_p) ;  /* 0x000000c000007944 */ /* 0x000fea0003c00000 */
[----:B-12---:R-:W-:-:S05]  /*1ee10*/  BRA `(.L_x_3624) ;  /* 0xffff720000007947 */ /* 0x006fca000383ffff */
.L_x_3603:
[----:B-1----:R-:W-:Y:S01]  /*1ee20*/  MOV R13, 0x181f ;  /* 0x0000181f000d7802 */ /* 0x002fe20000000f00 */
[----:B------:R-:W-:Y:S01]  /*1ee30*/  IMAD.MOV.U32 R14, RZ, RZ, 0x1 ;  /* 0x00000001ff0e7424 */ /* 0x000fe200078e00ff */
[----:B------:R-:W-:Y:S02]  /*1ee40*/  MOV R12, 0x1ee60 ;  /* 0x0001ee60000c7802 */ /* 0x000fe40000000f00 */
[----:B---3--:R-:W-:Y:S05]  /*1ee50*/  CALL.REL.NOINC `($__internal_20_$__cuda_sm70_shflsync_idx_p) ;  /* 0x0000007000007944 */ /* 0x008fea0003c00000 */
[----:B-1----:R-:W-:Y:S01]  /*1ee60*/  MOV R14, 0x1 ;  /* 0x00000001000e7802 */ /* 0x002fe20000000f00 */
[----:B--2---:R-:W-:Y:S01]  /*1ee70*/  IMAD.MOV.U32 R5, RZ, RZ, R13 ;  /* 0x000000ffff057224 */ /* 0x004fe200078e000d */
[----:B------:R-:W-:Y:S01]  /*1ee80*/  MOV R13, 0x181f ;  /* 0x0000181f000d7802 */ /* 0x000fe20000000f00 */
[----:B------:R-:W-:Y:S01]  /*1ee90*/  IMAD.MOV.U32 R15, RZ, RZ, R4 ;  /* 0x000000ffff0f7224 */ /* 0x000fe200078e0004 */
[----:B------:R-:W-:Y:S02]  /*1eea0*/  MOV R12, 0x1eec0 ;  /* 0x0001eec0000c7802 */ /* 0x000fe40000000f00 */
[----:B------:R-:W-:Y:S05]  /*1eeb0*/  CALL.REL.NOINC `($__internal_20_$__cuda_sm70_shflsync_idx_p) ;  /* 0x0000001000007944 */ /* 0x000fea0003c00000 */
[----:B-12---:R-:W-:-:S05]  /*1eec0*/  BRA `(.L_x_3625) ;  /* 0xffffa19000007947 */ /* 0x006fca000383ffff */
        .weak           $__internal_20_$__cuda_sm70_shflsync_idx_p
        .type           $__internal_20_$__cuda_sm70_shflsync_idx_p,@function
        .size           $__internal_20_$__cuda_sm70_shflsync_idx_p,(.L_x_3685 - $__internal_20_$__cuda_sm70_shflsync_idx_p)
$__internal_20_$__cuda_sm70_shflsync_idx_p:
[----:B------:R-:W-:Y:S01]  /*1eed0*/  MOV R20, R12 ;  /* 0x0000000c00147202 */ /* 0x000fe20000000f00 */
[----:B------:R-:W-:Y:S04]  /*1eee0*/  WARPSYNC R218 ;  /* 0x000000da00007348 */ /* 0x000fe80003800000 */
[----:B------:R-:W-:Y:S01]  /*1eef0*/  MOV R21, 0x0 ;  /* 0x0000000000157802 */ /* 0x000fe20000000f00 */
[----:B------:R1:W2:Y:S03]  /*1ef00*/  SHFL.IDX PT, R13, R15, R14, R13 ;  /* 0x0000000e0f0d7389 */ /* 0x0002a600000e000d */
[----:B------:R-:W-:Y:S05]  /*1ef10*/  RET.REL.NODEC R20 `(_ZN7cutlass13device_kernelIN5flash19enable_sm80_to_sm89INS1_16FlashAttnFwdSm80INS1_25CollectiveMainloopFwdSm80ILi8ELi1ELb0EN4cute5tupleIJNS5_1CILi128EEENS7_ILi48EEENS7_ILi256EEEEEELi256ENS_10bfloat16_tEfNS_4arch4Sm80ELb1ELb0ELb0ELb1ELb1ELb1ELb1ELb0EEENS1_21CollectiveEpilogueFwdINS6_IJS8_SA_S9_EEENS6_IJNS7_ILi1EEESI_SI_EEESC_SE_Li256ELb1ELb1ELb0ELb0EEENS1_19SingleTileSchedulerILb1ELb0ELb1ELi128EEEEEEEEEvNT_6ParamsE) ;  /* 0xfffe10e014007950 */ /* 0x000fea0003c3ffff */
.L_x_3626:
        /* <DEDUP_REMOVED lines=14> */
.L_x_3685:


//--------------------- .nv.shared._ZN7cutlass13device_kernelIN5flash19enable_sm80_to_sm89INS1_16FlashAttnFwdSm80INS1_25CollectiveMainloopFwdSm80ILi8ELi1ELb1EN4cute5tupleIJNS5_1CILi128EEENS7_ILi64EEENS7_ILi256EEEEEELi256ENS_10bfloat16_tEfNS_4arch4Sm80ELb0ELb0ELb1ELb0ELb1ELb0ELb1ELb0EEENS1_21CollectiveEpilogueFwdINS6_IJS8_SA_S9_EEENS6_IJNS7_ILi1EEESI_SI_EEESC_SE_Li256ELb0ELb1ELb0ELb0EEENS1_19SingleTileSchedulerILb0ELb0ELb1ELi128EEEEEEEEEvNT_6ParamsE --------------------------
	.section	.nv.shared._ZN7cutlass13device_kernelIN5flash19enable_sm80_to_sm89INS1_16FlashAttnFwdSm80INS1_25CollectiveMainloopFwdSm80ILi8ELi1ELb1EN4cute5tupleIJNS5_1CILi128EEENS7_ILi64EEENS7_ILi256EEEEEELi256ENS_10bfloat16_tEfNS_4arch4Sm80ELb0ELb0ELb1ELb0ELb1ELb0ELb1ELb0EEENS1_21CollectiveEpilogueFwdINS6_IJS8_SA_S9_EEENS6_IJNS7_ILi1EEESI_SI_EEESC_SE_Li256ELb0ELb1ELb0ELb0EEENS1_19SingleTileSchedulerILb0ELb0ELb1ELi128EEEEEEEEEvNT_6ParamsE,"aw",@nobits
	.sectionflags	@""
	.align	16


//--------------------- .nv.global                --------------------------
	.section	.nv.global,"aw",@nobits
.nv.global:
	.type		_ZN83_INTERNAL_bf8e8325_47_flash_fwd_hdim256_bf16_paged_softcapall_sm80_cu_ceb34e2a_34594cute1_E,@object
	.size		_ZN83_INTERNAL_bf8e8325_47_flash_fwd_hdim256_bf16_paged_softcapall_sm80_cu_ceb34e2a_34594cute1_E,(_ZN83_INTERNAL_bf8e8325_47_flash_fwd_hdim256_bf16_paged_softcapall_sm80_cu_ceb34e2a_34594cuda3std3__45__cpo6cbeginE - _ZN83_INTERNAL_bf8e8325_47_flash_fwd_hdim256_bf16_paged_softcapall_sm80_cu_ceb34e2a_34594cute1_E)
_ZN83_INTERNAL_bf8e8325_47_flash_fwd_hdim256_bf16_paged_softcapall_sm80_cu_ceb34e2a_34594cute1_E:
	.zero		1
	.type		_ZN83_INTERNAL_bf8e8325_47_flash_fwd_hdim256_bf16_paged_softcapall_sm80_cu_ceb34e2a_34594cuda3std3__45__cpo6cbeginE,@object
	.size		_ZN83_INTERNAL_bf8e8325_47_flash_fwd_hdim256_bf16_paged_softcapall_sm80_cu_ceb34e2a_34594cuda3std3__45__cpo6cbeginE,(_ZN83_INTERNAL_bf8e8325_47_flash_fwd_hdim256_bf16_paged_softcapall_sm80_cu_ceb34e2a_34594cuda3std3__48in_placeE - _ZN83_INTERNAL_bf8e8325_47_flash_fwd_hdim256_bf16_paged_softcapall_sm80_cu_ceb34e2a_34594cuda3std3__45__cpo6cbeginE)
_ZN83_INTERNAL_bf8e8325_47_flash_fwd_hdim256_bf16_paged_softcapall_sm80_cu_ceb34e2a_34594cuda3std3__45__cpo6cbeginE:
	.zero		1
	.type		_ZN83_INTERNAL_bf8e8325_47_flash_fwd_hdim256_bf16_paged_softcapall_sm80_cu_ceb34e2a_34594cuda3std3__48in_placeE,@object
	.size		_ZN83_INTERNAL_bf8e8325_47_flash_fwd_hdim256_bf16_paged_softcapall_sm80_cu_ceb34e2a_34594cuda3std3__48in_placeE,(_ZN83_INTERNAL_bf8e8325_47_flash_fwd_hdim256_bf16_paged_softcapall_sm80_cu_ceb34e2a_34594cuda3std6ranges3__45__cpo9iter_moveE - _ZN83_INTERNAL_bf8e8325_47_flash_fwd_hdim256_bf16_paged_softcapall_sm80_cu_ceb34e2a_34594cuda3std3__48in_placeE)
_ZN83_INTERNAL_bf8e8325_47_flash_fwd_hdim256_bf16_paged_softcapall_sm80_cu_ceb34e2a_34594cuda3std3__48in_placeE:
	.zero		1
	.type		_ZN83_INTERNAL_bf8e8325_47_flash_fwd_hdim256_bf16_paged_softcapall_sm80_cu_ceb34e2a_34594cuda3std6ranges3__45__cpo9iter_moveE,@object
	.size		_ZN83_INTERNAL_bf8e8325_47_flash_fwd_hdim256_bf16_paged_softcapall_sm80_cu_ceb34e2a_34594cuda3std6ranges3__45__cpo9iter_moveE,(_ZN83_INTERNAL_bf8e8325_47_flash_fwd_hdim256_bf16_paged_softcapall_sm80_cu_ceb34e2a_34594cuda3std3__45__cpo5beginE - _ZN83_INTERNAL_bf8e8325_47_flash_fwd_hdim256_bf16_paged_softcapall_sm80_cu_ceb34e2a_34594cuda3std6ranges3__45__cpo9iter_moveE)
_ZN83_INTERNAL_bf8e8325_47_flash_fwd_hdim256_bf16_paged_softcapall_sm80_cu_ceb34e2a_34594cuda3std6ranges3__45__cpo9iter_moveE:
	.zero		1
	.type		_ZN83_INTERNAL_bf8e8325_47_flash_fwd_hdim256_bf16_paged_softcapall_sm80_cu_ceb34e2a_34594cuda3std3__45__cpo5beginE,@object
	.size		_ZN83_INTERNAL_bf8e8325_47_flash_fwd_hdim256_bf16_paged_softcapall_sm80_cu_ceb34e2a_34594cuda3std3__45__cpo5beginE,(_ZN83_INTERNAL_bf8e8325_47_flash_fwd_hdim256_bf16_paged_softcapall_sm80_cu_ceb34e2a_34594cuda3std3__485_GLOBAL__N__bf8e8325_47_flash_fwd_hdim256_bf16_paged_softcapall_sm80_cu_ceb34e2a_34596ignoreE - _ZN83_INTERNAL_bf8e8325_47_flash_fwd_hdim256_bf16_paged_softcapall_sm80_cu_ceb34e2a_34594cuda3std3__45__cpo5beginE)
_ZN83_INTERNAL_bf8e8325_47_flash_fwd_hdim256_bf16_paged_softcapall_sm80_cu_ceb34e2a_34594cuda3std3__45__cpo5beginE:
	.zero		1
	.type		_ZN83_INTERNAL_bf8e8325_47_flash_fwd_hdim256_bf16_paged_softcapall_sm80_cu_ceb34e2a_34594cuda3std3__485_GLOBAL__N__bf8e8325_47_flash_fwd_hdim256_bf16_paged_softcapall_sm80_cu_ceb34e2a_34596ignoreE,@object
	.size		_ZN83_INTERNAL_bf8e8325_47_flash_fwd_hdim256_bf16_paged_softcapall_sm80_cu_ceb34e2a_34594cuda3std3__485_GLOBAL__N__bf8e8325_47_flash_fwd_hdim256_bf16_paged_softcapall_sm80_cu_ceb34e2a_34596ignoreE,(_ZN83_INTERNAL_bf8e8325_47_flash_fwd_hdim256_bf16_paged_softcapall_sm80_cu_ceb34e2a_34594cute7productE - _ZN83_INTERNAL_bf8e8325_47_flash_fwd_hdim256_bf16_paged_softcapall_sm80_cu_ceb34e2a_34594cuda3std3__485_GLOBAL__N__bf8e8325_47_flash_fwd_hdim256_bf16_paged_softcapall_sm80_cu_ceb34e2a_34596ignoreE)
_ZN83_INTERNAL_bf8e8325_47_flash_fwd_hdim256_bf16_paged_softcapall_sm80_cu_ceb34e2a_34594cuda3std3__485_GLOBAL__N__bf8e8325_47_flash_fwd_hdim256_bf16_paged_softcapall_sm80_cu_ceb34e2a_34596ignoreE:
	.zero		1
	.type		_ZN83_INTERNAL_bf8e8325_47_flash_fwd_hdim256_bf16_paged_softcapall_sm80_cu_ceb34e2a_34594cute7productE,@object
	.size		_ZN83_INTERNAL_bf8e8325_47_flash_fwd_hdim256_bf16_paged_softcapall_sm80_cu_ceb34e2a_34594cute7productE,(_ZN83_INTERNAL_bf8e8325_47_flash_fwd_hdim256_bf16_paged_softcapall_sm80_cu_ceb34e2a_34594cuda3std3__45__cpo3endE - _ZN83_INTERNAL_bf8e8325_47_flash_fwd_hdim256_bf16_paged_softcapall_sm80_cu_ceb34e2a_34594cute7productE)
_ZN83_INTERNAL_bf8e8325_47_flash_fwd_hdim256_bf16_paged_softcapall_sm80_cu_ceb34e2a_34594cute7productE:
	.zero		1
	.type		_ZN83_INTERNAL_bf8e8325_47_flash_fwd_hdim256_bf16_paged_softcapall_sm80_cu_ceb34e2a_34594cuda3std3__45__cpo3endE,@object
	.size		_ZN83_INTERNAL_bf8e8325_47_flash_fwd_hdim256_bf16_paged_softcapall_sm80_cu_ceb34e2a_34594cuda3std3__45__cpo3endE,(_ZN83_INTERNAL_bf8e8325_47_flash_fwd_hdim256_bf16_paged_softcapall_sm80_cu_ceb34e2a_34594cuda3std3__419piecewise_constructE - _ZN83_INTERNAL_bf8e8325_47_flash_fwd_hdim256_bf16_paged_softcapall_sm80_cu_ceb34e2a_34594cuda3std3__45__cpo3endE)
_ZN83_INTERNAL_bf8e8325_47_flash_fwd_hdim256_bf16_paged_softcapall_sm80_cu_ceb34e2a_34594cuda3std3__45__cpo3endE:
	.zero		1
	.type		_ZN83_INTERNAL_bf8e8325_47_flash_fwd_hdim256_bf16_paged_softcapall_sm80_cu_ceb34e2a_34594cuda3std3__419piecewise_constructE,@object
	.size		_ZN83_INTERNAL_bf8e8325_47_flash_fwd_hdim256_bf16_paged_softcapall_sm80_cu_ceb34e2a_34594cuda3std3__419piecewise_constructE,(_ZN83_INTERNAL_bf8e8325_47_flash_fwd_hdim256_bf16_paged_softcapall_sm80_cu_ceb34e2a_34594cuda3std3__45__cpo4cendE - _ZN83_INTERNAL_bf8e8325_47_flash_fwd_hdim256_bf16_paged_softcapall_sm80_cu_ceb34e2a_34594cuda3std3__419piecewise_constructE)
_ZN83_INTERNAL_bf8e8325_47_flash_fwd_hdim256_bf16_paged_softcapall_sm80_cu_ceb34e2a_34594cuda3std3__419piecewise_constructE:
	.zero		1
	.type		_ZN83_INTERNAL_bf8e8325_47_flash_fwd_hdim256_bf16_paged_softcapall_sm80_cu_ceb34e2a_34594cuda3std3__45__cpo4cendE,@object
	.size		_ZN83_INTERNAL_bf8e8325_47_flash_fwd_hdim256_bf16_paged_softcapall_sm80_cu_ceb34e2a_34594cuda3std3__45__cpo4cendE,(_ZN83_INTERNAL_bf8e8325_47_flash_fwd_hdim256_bf16_paged_softcapall_sm80_cu_ceb34e2a_34594cuda3std6ranges3__45__cpo4swapE - _ZN83_INTERNAL_bf8e8325_47_flash_fwd_hdim256_bf16_paged_softcapall_sm80_cu_ceb34e2a_34594cuda3std3__45__cpo4cendE)
_ZN83_INTERNAL_bf8e8325_47_flash_fwd_hdim256_bf16_paged_softcapall_sm80_cu_ceb34e2a_34594cuda3std3__45__cpo4cendE:
	.zero		1
	.type		_ZN83_INTERNAL_bf8e8325_47_flash_fwd_hdim256_bf16_paged_softcapall_sm80_cu_ceb34e2a_34594cuda3std6ranges3__45__cpo4swapE,@object
	.size		_ZN83_INTERNAL_bf8e8325_47_flash_fwd_hdim256_bf16_paged_softcapall_sm80_cu_ceb34e2a_34594cuda3std6ranges3__45__cpo4swapE,(.L_7 - _ZN83_INTERNAL_bf8e8325_47_flash_fwd_hdim256_bf16_paged_softcapall_sm80_cu_ceb34e2a_34594cuda3std6ranges3__45__cpo4swapE)
_ZN83_INTERNAL_bf8e8325_47_flash_fwd_hdim256_bf16_paged_softcapall_sm80_cu_ceb34e2a_34594cuda3std6ranges3__45__cpo4swapE:
	.zero		1
.L_7:


//--------------------- .nv.shared._ZN7cutlass13device_kernelIN5flash19enable_sm80_to_sm89INS1_16FlashAttnFwdSm80INS1_25CollectiveMainloopFwdSm80ILi8ELi1ELb1EN4cute5tupleIJNS5_1CILi128EEENS7_ILi64EEENS7_ILi256EEEEEELi256ENS_10bfloat16_tEfNS_4arch4Sm80ELb0ELb0ELb1ELb1ELb1ELb0ELb1ELb0EEENS1_21CollectiveEpilogueFwdINS6_IJS8_SA_S9_EEENS6_IJNS7_ILi1EEESI_SI_EEESC_SE_Li256ELb1ELb1ELb0ELb0EEENS1_19SingleTileSchedulerILb1ELb0ELb1ELi128EEEEEEEEEvNT_6ParamsE --------------------------
	.section	.nv.shared._ZN7cutlass13device_kernelIN5flash19enable_sm80_to_sm89INS1_16FlashAttnFwdSm80INS1_25CollectiveMainloopFwdSm80ILi8ELi1ELb1EN4cute5tupleIJNS5_1CILi128EEENS7_ILi64EEENS7_ILi256EEEEEELi256ENS_10bfloat16_tEfNS_4arch4Sm80ELb0ELb0ELb1ELb1ELb1ELb0ELb1ELb0EEENS1_21CollectiveEpilogueFwdINS6_IJS8_SA_S9_EEENS6_IJNS7_ILi1EEESI_SI_EEESC_SE_Li256ELb1ELb1ELb0ELb0EEENS1_19SingleTileSchedulerILb1ELb0ELb1ELi128EEEEEEEEEvNT_6ParamsE,"aw",@nobits
	.sectionflags	@""
	.align	16


//--------------------- .nv.shared._ZN7cutlass13device_kernelIN5flash19enable_sm80_to_sm89INS1_16FlashAttnFwdSm80INS1_25CollectiveMainloopFwdSm80ILi8ELi1ELb0EN4cute5tupleIJNS5_1CILi128EEENS7_ILi32EEENS7_ILi256EEEEEELi256ENS_10bfloat16_tEfNS_4arch4Sm80ELb0ELb0ELb1ELb1ELb1ELb1ELb1ELb0EEENS1_21CollectiveEpilogueFwdINS6_IJS8_SA_S9_EEENS6_IJNS7_ILi1EEESI_SI_EEESC_SE_Li256ELb1ELb1ELb0ELb0EEENS1_19SingleTileSchedulerILb1ELb0ELb1ELi128EEEEEEEEEvNT_6ParamsE --------------------------
	.section	.nv.shared._ZN7cutlass13device_kernelIN5flash19enable_sm80_to_sm89INS1_16FlashAttnFwdSm80INS1_25CollectiveMainloopFwdSm80ILi8ELi1ELb0EN4cute5tupleIJNS5_1CILi128EEENS7_ILi32EEENS7_ILi256EEEEEELi256ENS_10bfloat16_tEfNS_4arch4Sm80ELb0ELb0ELb1ELb1ELb1ELb1ELb1ELb0EEENS1_21CollectiveEpilogueFwdINS6_IJS8_SA_S9_EEENS6_IJNS7_ILi1EEESI_SI_EEESC_SE_Li256ELb1ELb1ELb0ELb0EEENS1_19SingleTileSchedulerILb1ELb0ELb1ELi128EEEEEEEEEvNT_6ParamsE,"aw",@nobits
	.sectionflags	@""
	.align	16


//--------------------- .nv.shared._ZN7cutlass13device_kernelIN5flash19enable_sm80_to_sm89INS1_16FlashAttnFwdSm80INS1_25CollectiveMainloopFwdSm80ILi8ELi1ELb1EN4cute5tupleIJNS5_1CILi128EEENS7_ILi48EEENS7_ILi256EEEEEELi256ENS_10bfloat16_tEfNS_4arch4Sm80ELb0ELb1ELb1ELb0ELb1ELb0ELb1ELb0EEENS1_21CollectiveEpilogueFwdINS6_IJS8_SA_S9_EEENS6_IJNS7_ILi1EEESI_SI_EEESC_SE_Li256ELb0ELb1ELb0ELb0EEENS1_19SingleTileSchedulerILb0ELb0ELb1ELi128EEEEEEEEEvNT_6ParamsE --------------------------
	.section	.nv.shared._ZN7cutlass13device_kernelIN5flash19enable_sm80_to_sm89INS1_16FlashAttnFwdSm80INS1_25CollectiveMainloopFwdSm80ILi8ELi1ELb1EN4cute5tupleIJNS5_1CILi128EEENS7_ILi48EEENS7_ILi256EEEEEELi256ENS_10bfloat16_tEfNS_4arch4Sm80ELb0ELb1ELb1ELb0ELb1ELb0ELb1ELb0EEENS1_21CollectiveEpilogueFwdINS6_IJS8_SA_S9_EEENS6_IJNS7_ILi1EEESI_SI_EEESC_SE_Li256ELb0ELb1ELb0ELb0EEENS1_19SingleTileSchedulerILb0ELb0ELb1ELi128EEEEEEEEEvNT_6ParamsE,"aw",@nobits
	.sectionflags	@""
	.align	16


//--------------------- .nv.shared._ZN7cutlass13device_kernelIN5flash19enable_sm80_to_sm89INS1_16FlashAttnFwdSm80INS1_25CollectiveMainloopFwdSm80ILi8ELi1ELb1EN4cute5tupleIJNS5_1CILi128EEENS7_ILi48EEENS7_ILi256EEEEEELi256ENS_10bfloat16_tEfNS_4arch4Sm80ELb0ELb1ELb1ELb1ELb1ELb0ELb1ELb0EEENS1_21CollectiveEpilogueFwdINS6_IJS8_SA_S9_EEENS6_IJNS7_ILi1EEESI_SI_EEESC_SE_Li256ELb1ELb1ELb0ELb0EEENS1_19SingleTileSchedulerILb1ELb0ELb1ELi128EEEEEEEEEvNT_6ParamsE --------------------------
	.section	.nv.shared._ZN7cutlass13device_kernelIN5flash19enable_sm80_to_sm89INS1_16FlashAttnFwdSm80INS1_25CollectiveMainloopFwdSm80ILi8ELi1ELb1EN4cute5tupleIJNS5_1CILi128EEENS7_ILi48EEENS7_ILi256EEEEEELi256ENS_10bfloat16_tEfNS_4arch4Sm80ELb0ELb1ELb1ELb1ELb1ELb0ELb1ELb0EEENS1_21CollectiveEpilogueFwdINS6_IJS8_SA_S9_EEENS6_IJNS7_ILi1EEESI_SI_EEESC_SE_Li256ELb1ELb1ELb0ELb0EEENS1_19SingleTileSchedulerILb1ELb0ELb1ELi128EEEEEEEEEvNT_6ParamsE,"aw",@nobits
	.sectionflags	@""
	.align	16


//--------------------- .nv.shared._ZN7cutlass13device_kernelIN5flash19enable_sm80_to_sm89INS1_16FlashAttnFwdSm80INS1_25CollectiveMainloopFwdSm80ILi8ELi1ELb0EN4cute5tupleIJNS5_1CILi128EEENS7_ILi32EEENS7_ILi256EEEEEELi256ENS_10bfloat16_tEfNS_4arch4Sm80ELb0ELb1ELb1ELb1ELb1ELb1ELb1ELb0EEENS1_21CollectiveEpilogueFwdINS6_IJS8_SA_S9_EEENS6_IJNS7_ILi1EEESI_SI_EEESC_SE_Li256ELb1ELb1ELb0ELb0EEENS1_19SingleTileSchedulerILb1ELb0ELb1ELi128EEEEEEEEEvNT_6ParamsE --------------------------
	.section	.nv.shared._ZN7cutlass13device_kernelIN5flash19enable_sm80_to_sm89INS1_16FlashAttnFwdSm80INS1_25CollectiveMainloopFwdSm80ILi8ELi1ELb0EN4cute5tupleIJNS5_1CILi128EEENS7_ILi32EEENS7_ILi256EEEEEELi256ENS_10bfloat16_tEfNS_4arch4Sm80ELb0ELb1ELb1ELb1ELb1ELb1ELb1ELb0EEENS1_21CollectiveEpilogueFwdINS6_IJS8_SA_S9_EEENS6_IJNS7_ILi1EEESI_SI_EEESC_SE_Li256ELb1ELb1ELb0ELb0EEENS1_19SingleTileSchedulerILb1ELb0ELb1ELi128EEEEEEEEEvNT_6ParamsE,"aw",@nobits
	.sectionflags	@""
	.align	16


//--------------------- .nv.shared._ZN7cutlass13device_kernelIN5flash19enable_sm80_to_sm89INS1_16FlashAttnFwdSm80INS1_25CollectiveMainloopFwdSm80ILi8ELi1ELb1EN4cute5tupleIJNS5_1CILi128EEENS7_ILi64EEENS7_ILi256EEEEEELi256ENS_10bfloat16_tEfNS_4arch4Sm80ELb1ELb0ELb1ELb0ELb1ELb0ELb1ELb0EEENS1_21CollectiveEpilogueFwdINS6_IJS8_SA_S9_EEENS6_IJNS7_ILi1EEESI_SI_EEESC_SE_Li256ELb0ELb1ELb0ELb0EEENS1_30DynamicPersistentTileSchedulerILi256ELi256ELb0ELb1ELb0EEEEEEEEEvNT_6ParamsE --------------------------
	.section	.nv.shared._ZN7cutlass13device_kernelIN5flash19enable_sm80_to_sm89INS1_16FlashAttnFwdSm80INS1_25CollectiveMainloopFwdSm80ILi8ELi1ELb1EN4cute5tupleIJNS5_1CILi128EEENS7_ILi64EEENS7_ILi256EEEEEELi256ENS_10bfloat16_tEfNS_4arch4Sm80ELb1ELb0ELb1ELb0ELb1ELb0ELb1ELb0EEENS1_21CollectiveEpilogueFwdINS6_IJS8_SA_S9_EEENS6_IJNS7_ILi1EEESI_SI_EEESC_SE_Li256ELb0ELb1ELb0ELb0EEENS1_30DynamicPersistentTileSchedulerILi256ELi256ELb0ELb1ELb0EEEEEEEEEvNT_6ParamsE,"aw",@nobits
	.sectionflags	@""
	.align	16


//--------------------- .nv.shared._ZN7cutlass13device_kernelIN5flash19enable_sm80_to_sm89INS1_16FlashAttnFwdSm80INS1_25CollectiveMainloopFwdSm80ILi8ELi1ELb1EN4cute5tupleIJNS5_1CILi128EEENS7_ILi64EEENS7_ILi256EEEEEELi256ENS_10bfloat16_tEfNS_4arch4Sm80ELb1ELb0ELb1ELb1ELb1ELb0ELb1ELb0EEENS1_21CollectiveEpilogueFwdINS6_IJS8_SA_S9_EEENS6_IJNS7_ILi1EEESI_SI_EEESC_SE_Li256ELb1ELb1ELb0ELb0EEENS1_19SingleTileSchedulerILb1ELb0ELb1ELi128EEEEEEEEEvNT_6ParamsE --------------------------
	.section	.nv.shared._ZN7cutlass13device_kernelIN5flash19enable_sm80_to_sm89INS1_16FlashAttnFwdSm80INS1_25CollectiveMainloopFwdSm80ILi8ELi1ELb1EN4cute5tupleIJNS5_1CILi128EEENS7_ILi64EEENS7_ILi256EEEEEELi256ENS_10bfloat16_tEfNS_4arch4Sm80ELb1ELb0ELb1ELb1ELb1ELb0ELb1ELb0EEENS1_21CollectiveEpilogueFwdINS6_IJS8_SA_S9_EEENS6_IJNS7_ILi1EEESI_SI_EEESC_SE_Li256ELb1ELb1ELb0ELb0EEENS1_19SingleTileSchedulerILb1ELb0ELb1ELi128EEEEEEEEEvNT_6ParamsE,"aw",@nobits
	.sectionflags	@""
	.align	16


//--------------------- .nv.shared._ZN7cutlass13device_kernelIN5flash19enable_sm80_to_sm89INS1_16FlashAttnFwdSm80INS1_25CollectiveMainloopFwdSm80ILi8ELi1ELb0EN4cute5tupleIJNS5_1CILi128EEENS7_ILi32EEENS7_ILi256EEEEEELi256ENS_10bfloat16_tEfNS_4arch4Sm80ELb1ELb0ELb1ELb1ELb1ELb1ELb1ELb0EEENS1_21CollectiveEpilogueFwdINS6_IJS8_SA_S9_EEENS6_IJNS7_ILi1EEESI_SI_EEESC_SE_Li256ELb1ELb1ELb0ELb0EEENS1_19SingleTileSchedulerILb1ELb0ELb1ELi128EEEEEEEEEvNT_6ParamsE --------------------------
	.section	.nv.shared._ZN7cutlass13device_kernelIN5flash19enable_sm80_to_sm89INS1_16FlashAttnFwdSm80INS1_25CollectiveMainloopFwdSm80ILi8ELi1ELb0EN4cute5tupleIJNS5_1CILi128EEENS7_ILi32EEENS7_ILi256EEEEEELi256ENS_10bfloat16_tEfNS_4arch4Sm80ELb1ELb0ELb1ELb1ELb1ELb1ELb1ELb0EEENS1_21CollectiveEpilogueFwdINS6_IJS8_SA_S9_EEENS6_IJNS7_ILi1EEESI_SI_EEESC_SE_Li256ELb1ELb1ELb0ELb0EEENS1_19SingleTileSchedulerILb1ELb0ELb1ELi128EEEEEEEEEvNT_6ParamsE,"aw",@nobits
	.sectionflags	@""
	.align	16


//--------------------- .nv.shared._ZN7cutlass13device_kernelIN5flash19enable_sm80_to_sm89INS1_16FlashAttnFwdSm80INS1_25CollectiveMainloopFwdSm80ILi8ELi1ELb0EN4cute5tupleIJNS5_1CILi128EEENS7_ILi96EEENS7_ILi256EEEEEELi256ENS_10bfloat16_tEfNS_4arch4Sm80ELb0ELb0ELb1ELb0ELb1ELb0ELb1ELb0EEENS1_21CollectiveEpilogueFwdINS6_IJS8_SA_S9_EEENS6_IJNS7_ILi1EEESI_SI_EEESC_SE_Li256ELb0ELb1ELb0ELb0EEENS1_19SingleTileSchedulerILb0ELb0ELb1ELi128EEEEEEEEEvNT_6ParamsE --------------------------
	.section	.nv.shared._ZN7cutlass13device_kernelIN5flash19enable_sm80_to_sm89INS1_16FlashAttnFwdSm80INS1_25CollectiveMainloopFwdSm80ILi8ELi1ELb0EN4cute5tupleIJNS5_1CILi128EEENS7_ILi96EEENS7_ILi256EEEEEELi256ENS_10bfloat16_tEfNS_4arch4Sm80ELb0ELb0ELb1ELb0ELb1ELb0ELb1ELb0EEENS1_21CollectiveEpilogueFwdINS6_IJS8_SA_S9_EEENS6_IJNS7_ILi1EEESI_SI_EEESC_SE_Li256ELb0ELb1ELb0ELb0EEENS1_19SingleTileSchedulerILb0ELb0ELb1ELi128EEEEEEEEEvNT_6ParamsE,"aw",@nobits
	.sectionflags	@""
	.align	16


//--------------------- .nv.shared._ZN7cutlass13device_kernelIN5flash19enable_sm80_to_sm89INS1_16FlashAttnFwdSm80INS1_25CollectiveMainloopFwdSm80ILi8ELi1ELb0EN4cute5tupleIJNS5_1CILi128EEENS7_ILi96EEENS7_ILi256EEEEEELi256ENS_10bfloat16_tEfNS_4arch4Sm80ELb0ELb0ELb1ELb1ELb1ELb0ELb1ELb0EEENS1_21CollectiveEpilogueFwdINS6_IJS8_SA_S9_EEENS6_IJNS7_ILi1EEESI_SI_EEESC_SE_Li256ELb1ELb1ELb0ELb0EEENS1_19SingleTileSchedulerILb1ELb0ELb1ELi128EEEEEEEEEvNT_6ParamsE --------------------------
	.section	.nv.shared._ZN7cutlass13device_kernelIN5flash19enable_sm80_to_sm89INS1_16FlashAttnFwdSm80INS1_25CollectiveMainloopFwdSm80ILi8ELi1ELb0EN4cute5tupleIJNS5_1CILi128EEENS7_ILi96EEENS7_ILi256EEEEEELi256ENS_10bfloat16_tEfNS_4arch4Sm80ELb0ELb0ELb1ELb1ELb1ELb0ELb1ELb0EEENS1_21CollectiveEpilogueFwdINS6_IJS8_SA_S9_EEENS6_IJNS7_ILi1EEESI_SI_EEESC_SE_Li256ELb1ELb1ELb0ELb0EEENS1_19SingleTileSchedulerILb1ELb0ELb1ELi128EEEEEEEEEvNT_6ParamsE,"aw",@nobits
	.sectionflags	@""
	.align	16


//--------------------- .nv.shared._ZN7cutlass13device_kernelIN5flash19enable_sm80_to_sm89INS1_16FlashAttnFwdSm80INS1_25CollectiveMainloopFwdSm80ILi8ELi1ELb0EN4cute5tupleIJNS5_1CILi128EEENS7_ILi48EEENS7_ILi256EEEEEELi256ENS_10bfloat16_tEfNS_4arch4Sm80ELb0ELb0ELb1ELb1ELb1ELb1ELb1ELb0EEENS1_21CollectiveEpilogueFwdINS6_IJS8_SA_S9_EEENS6_IJNS7_ILi1EEESI_SI_EEESC_SE_Li256ELb1ELb1ELb0ELb0EEENS1_19SingleTileSchedulerILb1ELb0ELb1ELi128EEEEEEEEEvNT_6ParamsE --------------------------
	.section	.nv.shared._ZN7cutlass13device_kernelIN5flash19enable_sm80_to_sm89INS1_16FlashAttnFwdSm80INS1_25CollectiveMainloopFwdSm80ILi8ELi1ELb0EN4cute5tupleIJNS5_1CILi128EEENS7_ILi48EEENS7_ILi256EEEEEELi256ENS_10bfloat16_tEfNS_4arch4Sm80ELb0ELb0ELb1ELb1ELb1ELb1ELb1ELb0EEENS1_21CollectiveEpilogueFwdINS6_IJS8_SA_S9_EEENS6_IJNS7_ILi1EEESI_SI_EEESC_SE_Li256ELb1ELb1ELb0ELb0EEENS1_19SingleTileSchedulerILb1ELb0ELb1ELi128EEEEEEEEEvNT_6ParamsE,"aw",@nobits
	.sectionflags	@""
	.align	16


//--------------------- .nv.shared._ZN7cutlass13device_kernelIN5flash19enable_sm80_to_sm89INS1_16FlashAttnFwdSm80INS1_25CollectiveMainloopFwdSm80ILi8ELi1ELb0EN4cute5tupleIJNS5_1CILi128EEENS7_ILi64EEENS7_ILi256EEEEEELi256ENS_10bfloat16_tEfNS_4arch4Sm80ELb0ELb1ELb1ELb0ELb1ELb0ELb1ELb0EEENS1_21CollectiveEpilogueFwdINS6_IJS8_SA_S9_EEENS6_IJNS7_ILi1EEESI_SI_EEESC_SE_Li256ELb0ELb1ELb0ELb0EEENS1_19SingleTileSchedulerILb0ELb0ELb1ELi128EEEEEEEEEvNT_6ParamsE --------------------------
	.section	.nv.shared._ZN7cutlass13device_kernelIN5flash19enable_sm80_to_sm89INS1_16FlashAttnFwdSm80INS1_25CollectiveMainloopFwdSm80ILi8ELi1ELb0EN4cute5tupleIJNS5_1CILi128EEENS7_ILi64EEENS7_ILi256EEEEEELi256ENS_10bfloat16_tEfNS_4arch4Sm80ELb0ELb1ELb1ELb0ELb1ELb0ELb1ELb0EEENS1_21CollectiveEpilogueFwdINS6_IJS8_SA_S9_EEENS6_IJNS7_ILi1EEESI_SI_EEESC_SE_Li256ELb0ELb1ELb0ELb0EEENS1_19SingleTileSchedulerILb0ELb0ELb1ELi128EEEEEEEEEvNT_6ParamsE,"aw",@nobits
	.sectionflags	@""
	.align	16


//--------------------- .nv.shared._ZN7cutlass13device_kernelIN5flash19enable_sm80_to_sm89INS1_16FlashAttnFwdSm80INS1_25CollectiveMainloopFwdSm80ILi8ELi1ELb0EN4cute5tupleIJNS5_1CILi128EEENS7_ILi64EEENS7_ILi256EEEEEELi256ENS_10bfloat16_tEfNS_4arch4Sm80ELb0ELb1ELb1ELb1ELb1ELb0ELb1ELb0EEENS1_21CollectiveEpilogueFwdINS6_IJS8_SA_S9_EEENS6_IJNS7_ILi1EEESI_SI_EEESC_SE_Li256ELb1ELb1ELb0ELb0EEENS1_19SingleTileSchedulerILb1ELb0ELb1ELi128EEEEEEEEEvNT_6ParamsE --------------------------
	.section	.nv.shared._ZN7cutlass13device_kernelIN5flash19enable_sm80_to_sm89INS1_16FlashAttnFwdSm80INS1_25CollectiveMainloopFwdSm80ILi8ELi1ELb0EN4cute5tupleIJNS5_1CILi128EEENS7_ILi64EEENS7_ILi256EEEEEELi256ENS_10bfloat16_tEfNS_4arch4Sm80ELb0ELb1ELb1ELb1ELb1ELb0ELb1ELb0EEENS1_21CollectiveEpilogueFwdINS6_IJS8_SA_S9_EEENS6_IJNS7_ILi1EEESI_SI_EEESC_SE_Li256ELb1ELb1ELb0ELb0EEENS1_19SingleTileSchedulerILb1ELb0ELb1ELi128EEEEEEEEEvNT_6ParamsE,"aw",@nobits
	.sectionflags	@""
	.align	16


//--------------------- .nv.shared._ZN7cutlass13device_kernelIN5flash19enable_sm80_to_sm89INS1_16FlashAttnFwdSm80INS1_25CollectiveMainloopFwdSm80ILi8ELi1ELb0EN4cute5tupleIJNS5_1CILi128EEENS7_ILi48EEENS7_ILi256EEEEEELi256ENS_10bfloat16_tEfNS_4arch4Sm80ELb0ELb1ELb1ELb1ELb1ELb1ELb1ELb0EEENS1_21CollectiveEpilogueFwdINS6_IJS8_SA_S9_EEENS6_IJNS7_ILi1EEESI_SI_EEESC_SE_Li256ELb1ELb1ELb0ELb0EEENS1_19SingleTileSchedulerILb1ELb0ELb1ELi128EEEEEEEEEvNT_6ParamsE --------------------------
	.section	.nv.shared._ZN7cutlass13device_kernelIN5flash19enable_sm80_to_sm89INS1_16FlashAttnFwdSm80INS1_25CollectiveMainloopFwdSm80ILi8ELi1ELb0EN4cute5tupleIJNS5_1CILi128EEENS7_ILi48EEENS7_ILi256EEEEEELi256ENS_10bfloat16_tEfNS_4arch4Sm80ELb0ELb1ELb1ELb1ELb1ELb1ELb1ELb0EEENS1_21CollectiveEpilogueFwdINS6_IJS8_SA_S9_EEENS6_IJNS7_ILi1EEESI_SI_EEESC_SE_Li256ELb1ELb1ELb0ELb0EEENS1_19SingleTileSchedulerILb1ELb0ELb1ELi128EEEEEEEEEvNT_6ParamsE,"aw",@nobits
	.sectionflags	@""
	.align	16


//--------------------- .nv.shared._ZN7cutlass13device_kernelIN5flash19enable_sm80_to_sm89INS1_16FlashAttnFwdSm80INS1_25CollectiveMainloopFwdSm80ILi8ELi1ELb0EN4cute5tupleIJNS5_1CILi128EEENS7_ILi96EEENS7_ILi256EEEEEELi256ENS_10bfloat16_tEfNS_4arch4Sm80ELb1ELb0ELb1ELb0ELb1ELb0ELb1ELb0EEENS1_21CollectiveEpilogueFwdINS6_IJS8_SA_S9_EEENS6_IJNS7_ILi1EEESI_SI_EEESC_SE_Li256ELb0ELb1ELb0ELb0EEENS1_30DynamicPersistentTileSchedulerILi256ELi256ELb0ELb1ELb0EEEEEEEEEvNT_6ParamsE --------------------------
	.section	.nv.shared._ZN7cutlass13device_kernelIN5flash19enable_sm80_to_sm89INS1_16FlashAttnFwdSm80INS1_25CollectiveMainloopFwdSm80ILi8ELi1ELb0EN4cute5tupleIJNS5_1CILi128EEENS7_ILi96EEENS7_ILi256EEEEEELi256ENS_10bfloat16_tEfNS_4arch4Sm80ELb1ELb0ELb1ELb0ELb1ELb0ELb1ELb0EEENS1_21CollectiveEpilogueFwdINS6_IJS8_SA_S9_EEENS6_IJNS7_ILi1EEESI_SI_EEESC_SE_Li256ELb0ELb1ELb0ELb0EEENS1_30DynamicPersistentTileSchedulerILi256ELi256ELb0ELb1ELb0EEEEEEEEEvNT_6ParamsE,"aw",@nobits
	.sectionflags	@""
	.align	16


//--------------------- .nv.shared._ZN7cutlass13device_kernelIN5flash19enable_sm80_to_sm89INS1_16FlashAttnFwdSm80INS1_25CollectiveMainloopFwdSm80ILi8ELi1ELb0EN4cute5tupleIJNS5_1CILi128EEENS7_ILi96EEENS7_ILi256EEEEEELi256ENS_10bfloat16_tEfNS_4arch4Sm80ELb1ELb0ELb1ELb1ELb1ELb0ELb1ELb0EEENS1_21CollectiveEpilogueFwdINS6_IJS8_SA_S9_EEENS6_IJNS7_ILi1EEESI_SI_EEESC_SE_Li256ELb1ELb1ELb0ELb0EEENS1_19SingleTileSchedulerILb1ELb0ELb1ELi128EEEEEEEEEvNT_6ParamsE --------------------------
	.section	.nv.shared._ZN7cutlass13device_kernelIN5flash19enable_sm80_to_sm89INS1_16FlashAttnFwdSm80INS1_25CollectiveMainloopFwdSm80ILi8ELi1ELb0EN4cute5tupleIJNS5_1CILi128EEENS7_ILi96EEENS7_ILi256EEEEEELi256ENS_10bfloat16_tEfNS_4arch4Sm80ELb1ELb0ELb1ELb1ELb1ELb0ELb1ELb0EEENS1_21CollectiveEpilogueFwdINS6_IJS8_SA_S9_EEENS6_IJNS7_ILi1EEESI_SI_EEESC_SE_Li256ELb1ELb1ELb0ELb0EEENS1_19SingleTileSchedulerILb1ELb0ELb1ELi128EEEEEEEEEvNT_6ParamsE,"aw",@nobits
	.sectionflags	@""
	.align	16


//--------------------- .nv.shared._ZN7cutlass13device_kernelIN5flash19enable_sm80_to_sm89INS1_16FlashAttnFwdSm80INS1_25CollectiveMainloopFwdSm80ILi8ELi1ELb0EN4cute5tupleIJNS5_1CILi128EEENS7_ILi48EEENS7_ILi256EEEEEELi256ENS_10bfloat16_tEfNS_4arch4Sm80ELb1ELb0ELb1ELb1ELb1ELb1ELb1ELb0EEENS1_21CollectiveEpilogueFwdINS6_IJS8_SA_S9_EEENS6_IJNS7_ILi1EEESI_SI_EEESC_SE_Li256ELb1ELb1ELb0ELb0EEENS1_19SingleTileSchedulerILb1ELb0ELb1ELi128EEEEEEEEEvNT_6ParamsE --------------------------
	.section	.nv.shared._ZN7cutlass13device_kernelIN5flash19enable_sm80_to_sm89INS1_16FlashAttnFwdSm80INS1_25CollectiveMainloopFwdSm80ILi8ELi1ELb0EN4cute5tupleIJNS5_1CILi128EEENS7_ILi48EEENS7_ILi256EEEEEELi256ENS_10bfloat16_tEfNS_4arch4Sm80ELb1ELb0ELb1ELb1ELb1ELb1ELb1ELb0EEENS1_21CollectiveEpilogueFwdINS6_IJS8_SA_S9_EEENS6_IJNS7_ILi1EEESI_SI_EEESC_SE_Li256ELb1ELb1ELb0ELb0EEENS1_19SingleTileSchedulerILb1ELb0ELb1ELi128EEEEEEEEEvNT_6ParamsE,"aw",@nobits
	.sectionflags	@""
	.align	16


//--------------------- .nv.shared._ZN7cutlass13device_kernelIN5flash19enable_sm80_to_sm89INS1_16FlashAttnFwdSm80INS1_25CollectiveMainloopFwdSm80ILi8ELi1ELb1EN4cute5tupleIJNS5_1CILi128EEENS7_ILi64EEENS7_ILi256EEEEEELi256ENS_10bfloat16_tEfNS_4arch4Sm80ELb0ELb0ELb0ELb0ELb1ELb0ELb1ELb0EEENS1_21CollectiveEpilogueFwdINS6_IJS8_SA_S9_EEENS6_IJNS7_ILi1EEESI_SI_EEESC_SE_Li256ELb0ELb1ELb0ELb0EEENS1_19SingleTileSchedulerILb0ELb0ELb1ELi128EEEEEEEEEvNT_6ParamsE --------------------------
	.section	.nv.shared._ZN7cutlass13device_kernelIN5flash19enable_sm80_to_sm89INS1_16FlashAttnFwdSm80INS1_25CollectiveMainloopFwdSm80ILi8ELi1ELb1EN4cute5tupleIJNS5_1CILi128EEENS7_ILi64EEENS7_ILi256EEEEEELi256ENS_10bfloat16_tEfNS_4arch4Sm80ELb0ELb0ELb0ELb0ELb1ELb0ELb1ELb0EEENS1_21CollectiveEpilogueFwdINS6_IJS8_SA_S9_EEENS6_IJNS7_ILi1EEESI_SI_EEESC_SE_Li256ELb0ELb1ELb0ELb0EEENS1_19SingleTileSchedulerILb0ELb0ELb1ELi128EEEEEEEEEvNT_6ParamsE,"aw",@nobits
	.sectionflags	@""
	.align	16


//--------------------- .nv.shared._ZN7cutlass13device_kernelIN5flash19enable_sm80_to_sm89INS1_16FlashAttnFwdSm80INS1_25CollectiveMainloopFwdSm80ILi8ELi1ELb1EN4cute5tupleIJNS5_1CILi128EEENS7_ILi64EEENS7_ILi256EEEEEELi256ENS_10bfloat16_tEfNS_4arch4Sm80ELb0ELb0ELb0ELb1ELb1ELb0ELb1ELb0EEENS1_21CollectiveEpilogueFwdINS6_IJS8_SA_S9_EEENS6_IJNS7_ILi1EEESI_SI_EEESC_SE_Li256ELb1ELb1ELb0ELb0EEENS1_19SingleTileSchedulerILb1ELb0ELb1ELi128EEEEEEEEEvNT_6ParamsE --------------------------
	.section	.nv.shared._ZN7cutlass13device_kernelIN5flash19enable_sm80_to_sm89INS1_16FlashAttnFwdSm80INS1_25CollectiveMainloopFwdSm80ILi8ELi1ELb1EN4cute5tupleIJNS5_1CILi128EEENS7_ILi64EEENS7_ILi256EEEEEELi256ENS_10bfloat16_tEfNS_4arch4Sm80ELb0ELb0ELb0ELb1ELb1ELb0ELb1ELb0EEENS1_21CollectiveEpilogueFwdINS6_IJS8_SA_S9_EEENS6_IJNS7_ILi1EEESI_SI_EEESC_SE_Li256ELb1ELb1ELb0ELb0EEENS1_19SingleTileSchedulerILb1ELb0ELb1ELi128EEEEEEEEEvNT_6ParamsE,"aw",@nobits
	.sectionflags	@""
	.align	16


//--------------------- .nv.shared._ZN7cutlass13device_kernelIN5flash19enable_sm80_to_sm89INS1_16FlashAttnFwdSm80INS1_25CollectiveMainloopFwdSm80ILi8ELi1ELb0EN4cute5tupleIJNS5_1CILi128EEENS7_ILi32EEENS7_ILi256EEEEEELi256ENS_10bfloat16_tEfNS_4arch4Sm80ELb0ELb0ELb0ELb1ELb1ELb1ELb1ELb0EEENS1_21CollectiveEpilogueFwdINS6_IJS8_SA_S9_EEENS6_IJNS7_ILi1EEESI_SI_EEESC_SE_Li256ELb1ELb1ELb0ELb0EEENS1_19SingleTileSchedulerILb1ELb0ELb1ELi128EEEEEEEEEvNT_6ParamsE --------------------------
	.section	.nv.shared._ZN7cutlass13device_kernelIN5flash19enable_sm80_to_sm89INS1_16FlashAttnFwdSm80INS1_25CollectiveMainloopFwdSm80ILi8ELi1ELb0EN4cute5tupleIJNS5_1CILi128EEENS7_ILi32EEENS7_ILi256EEEEEELi256ENS_10bfloat16_tEfNS_4arch4Sm80ELb0ELb0ELb0ELb1ELb1ELb1ELb1ELb0EEENS1_21CollectiveEpilogueFwdINS6_IJS8_SA_S9_EEENS6_IJNS7_ILi1EEESI_SI_EEESC_SE_Li256ELb1ELb1ELb0ELb0EEENS1_19SingleTileSchedulerILb1ELb0ELb1ELi128EEEEEEEEEvNT_6ParamsE,"aw",@nobits
	.sectionflags	@""
	.align	16


//--------------------- .nv.shared._ZN7cutlass13device_kernelIN5flash19enable_sm80_to_sm89INS1_16FlashAttnFwdSm80INS1_25CollectiveMainloopFwdSm80ILi8ELi1ELb1EN4cute5tupleIJNS5_1CILi128EEENS7_ILi48EEENS7_ILi256EEEEEELi256ENS_10bfloat16_tEfNS_4arch4Sm80ELb0ELb1ELb0ELb0ELb1ELb0ELb1ELb0EEENS1_21CollectiveEpilogueFwdINS6_IJS8_SA_S9_EEENS6_IJNS7_ILi1EEESI_SI_EEESC_SE_Li256ELb0ELb1ELb0ELb0EEENS1_19SingleTileSchedulerILb0ELb0ELb1ELi128EEEEEEEEEvNT_6ParamsE --------------------------
	.section	.nv.shared._ZN7cutlass13device_kernelIN5flash19enable_sm80_to_sm89INS1_16FlashAttnFwdSm80INS1_25CollectiveMainloopFwdSm80ILi8ELi1ELb1EN4cute5tupleIJNS5_1CILi128EEENS7_ILi48EEENS7_ILi256EEEEEELi256ENS_10bfloat16_tEfNS_4arch4Sm80ELb0ELb1ELb0ELb0ELb1ELb0ELb1ELb0EEENS1_21CollectiveEpilogueFwdINS6_IJS8_SA_S9_EEENS6_IJNS7_ILi1EEESI_SI_EEESC_SE_Li256ELb0ELb1ELb0ELb0EEENS1_19SingleTileSchedulerILb0ELb0ELb1ELi128EEEEEEEEEvNT_6ParamsE,"aw",@nobits
	.sectionflags	@""
	.align	16


//--------------------- .nv.shared._ZN7cutlass13device_kernelIN5flash19enable_sm80_to_sm89INS1_16FlashAttnFwdSm80INS1_25CollectiveMainloopFwdSm80ILi8ELi1ELb1EN4cute5tupleIJNS5_1CILi128EEENS7_ILi48EEENS7_ILi256EEEEEELi256ENS_10bfloat16_tEfNS_4arch4Sm80ELb0ELb1ELb0ELb1ELb1ELb0ELb1ELb0EEENS1_21CollectiveEpilogueFwdINS6_IJS8_SA_S9_EEENS6_IJNS7_ILi1EEESI_SI_EEESC_SE_Li256ELb1ELb1ELb0ELb0EEENS1_19SingleTileSchedulerILb1ELb0ELb1ELi128EEEEEEEEEvNT_6ParamsE --------------------------
	.section	.nv.shared._ZN7cutlass13device_kernelIN5flash19enable_sm80_to_sm89INS1_16FlashAttnFwdSm80INS1_25CollectiveMainloopFwdSm80ILi8ELi1ELb1EN4cute5tupleIJNS5_1CILi128EEENS7_ILi48EEENS7_ILi256EEEEEELi256ENS_10bfloat16_tEfNS_4arch4Sm80ELb0ELb1ELb0ELb1ELb1ELb0ELb1ELb0EEENS1_21CollectiveEpilogueFwdINS6_IJS8_SA_S9_EEENS6_IJNS7_ILi1EEESI_SI_EEESC_SE_Li256ELb1ELb1ELb0ELb0EEENS1_19SingleTileSchedulerILb1ELb0ELb1ELi128EEEEEEEEEvNT_6ParamsE,"aw",@nobits
	.sectionflags	@""
	.align	16


//--------------------- .nv.shared._ZN7cutlass13device_kernelIN5flash19enable_sm80_to_sm89INS1_16FlashAttnFwdSm80INS1_25CollectiveMainloopFwdSm80ILi8ELi1ELb0EN4cute5tupleIJNS5_1CILi128EEENS7_ILi32EEENS7_ILi256EEEEEELi256ENS_10bfloat16_tEfNS_4arch4Sm80ELb0ELb1ELb0ELb1ELb1ELb1ELb1ELb0EEENS1_21CollectiveEpilogueFwdINS6_IJS8_SA_S9_EEENS6_IJNS7_ILi1EEESI_SI_EEESC_SE_Li256ELb1ELb1ELb0ELb0EEENS1_19SingleTileSchedulerILb1ELb0ELb1ELi128EEEEEEEEEvNT_6ParamsE --------------------------
	.section	.nv.shared._ZN7cutlass13device_kernelIN5flash19enable_sm80_to_sm89INS1_16FlashAttnFwdSm80INS1_25CollectiveMainloopFwdSm80ILi8ELi1ELb0EN4cute5tupleIJNS5_1CILi128EEENS7_ILi32EEENS7_ILi256EEEEEELi256ENS_10bfloat16_tEfNS_4arch4Sm80ELb0ELb1ELb0ELb1ELb1ELb1ELb1ELb0EEENS1_21CollectiveEpilogueFwdINS6_IJS8_SA_S9_EEENS6_IJNS7_ILi1EEESI_SI_EEESC_SE_Li256ELb1ELb1ELb0ELb0EEENS1_19SingleTileSchedulerILb1ELb0ELb1ELi128EEEEEEEEEvNT_6ParamsE,"aw",@nobits
	.sectionflags	@""
	.align	16


//--------------------- .nv.shared._ZN7cutlass13device_kernelIN5flash19enable_sm80_to_sm89INS1_16FlashAttnFwdSm80INS1_25CollectiveMainloopFwdSm80ILi8ELi1ELb1EN4cute5tupleIJNS5_1CILi128EEENS7_ILi64EEENS7_ILi256EEEEEELi256ENS_10bfloat16_tEfNS_4arch4Sm80ELb1ELb0ELb0ELb0ELb1ELb0ELb1ELb0EEENS1_21CollectiveEpilogueFwdINS6_IJS8_SA_S9_EEENS6_IJNS7_ILi1EEESI_SI_EEESC_SE_Li256ELb0ELb1ELb0ELb0EEENS1_30DynamicPersistentTileSchedulerILi256ELi256ELb0ELb1ELb0EEEEEEEEEvNT_6ParamsE --------------------------
	.section	.nv.shared._ZN7cutlass13device_kernelIN5flash19enable_sm80_to_sm89INS1_16FlashAttnFwdSm80INS1_25CollectiveMainloopFwdSm80ILi8ELi1ELb1EN4cute5tupleIJNS5_1CILi128EEENS7_ILi64EEENS7_ILi256EEEEEELi256ENS_10bfloat16_tEfNS_4arch4Sm80ELb1ELb0ELb0ELb0ELb1ELb0ELb1ELb0EEENS1_21CollectiveEpilogueFwdINS6_IJS8_SA_S9_EEENS6_IJNS7_ILi1EEESI_SI_EEESC_SE_Li256ELb0ELb1ELb0ELb0EEENS1_30DynamicPersistentTileSchedulerILi256ELi256ELb0ELb1ELb0EEEEEEEEEvNT_6ParamsE,"aw",@nobits
	.sectionflags	@""
	.align	16


//--------------------- .nv.shared._ZN7cutlass13device_kernelIN5flash19enable_sm80_to_sm89INS1_16FlashAttnFwdSm80INS1_25CollectiveMainloopFwdSm80ILi8ELi1ELb1EN4cute5tupleIJNS5_1CILi128EEENS7_ILi64EEENS7_ILi256EEEEEELi256ENS_10bfloat16_tEfNS_4arch4Sm80ELb1ELb0ELb0ELb1ELb1ELb0ELb1ELb0EEENS1_21CollectiveEpilogueFwdINS6_IJS8_SA_S9_EEENS6_IJNS7_ILi1EEESI_SI_EEESC_SE_Li256ELb1ELb1ELb0ELb0EEENS1_19SingleTileSchedulerILb1ELb0ELb1ELi128EEEEEEEEEvNT_6ParamsE --------------------------
	.section	.nv.shared._ZN7cutlass13device_kernelIN5flash19enable_sm80_to_sm89INS1_16FlashAttnFwdSm80INS1_25CollectiveMainloopFwdSm80ILi8ELi1ELb1EN4cute5tupleIJNS5_1CILi128EEENS7_ILi64EEENS7_ILi256EEEEEELi256ENS_10bfloat16_tEfNS_4arch4Sm80ELb1ELb0ELb0ELb1ELb1ELb0ELb1ELb0EEENS1_21CollectiveEpilogueFwdINS6_IJS8_SA_S9_EEENS6_IJNS7_ILi1EEESI_SI_EEESC_SE_Li256ELb1ELb1ELb0ELb0EEENS1_19SingleTileSchedulerILb1ELb0ELb1ELi128EEEEEEEEEvNT_6ParamsE,"aw",@nobits
	.sectionflags	@""
	.align	16


//--------------------- .nv.shared._ZN7cutlass13device_kernelIN5flash19enable_sm80_to_sm89INS1_16FlashAttnFwdSm80INS1_25CollectiveMainloopFwdSm80ILi8ELi1ELb0EN4cute5tupleIJNS5_1CILi128EEENS7_ILi32EEENS7_ILi256EEEEEELi256ENS_10bfloat16_tEfNS_4arch4Sm80ELb1ELb0ELb0ELb1ELb1ELb1ELb1ELb0EEENS1_21CollectiveEpilogueFwdINS6_IJS8_SA_S9_EEENS6_IJNS7_ILi1EEESI_SI_EEESC_SE_Li256ELb1ELb1ELb0ELb0EEENS1_19SingleTileSchedulerILb1ELb0ELb1ELi128EEEEEEEEEvNT_6ParamsE --------------------------
	.section	.nv.shared._ZN7cutlass13device_kernelIN5flash19enable_sm80_to_sm89INS1_16FlashAttnFwdSm80INS1_25CollectiveMainloopFwdSm80ILi8ELi1ELb0EN4cute5tupleIJNS5_1CILi128EEENS7_ILi32EEENS7_ILi256EEEEEELi256ENS_10bfloat16_tEfNS_4arch4Sm80ELb1ELb0ELb0ELb1ELb1ELb1ELb1ELb0EEENS1_21CollectiveEpilogueFwdINS6_IJS8_SA_S9_EEENS6_IJNS7_ILi1EEESI_SI_EEESC_SE_Li256ELb1ELb1ELb0ELb0EEENS1_19SingleTileSchedulerILb1ELb0ELb1ELi128EEEEEEEEEvNT_6ParamsE,"aw",@nobits
	.sectionflags	@""
	.align	16


//--------------------- .nv.shared._ZN7cutlass13device_kernelIN5flash19enable_sm80_to_sm89INS1_16FlashAttnFwdSm80INS1_25CollectiveMainloopFwdSm80ILi8ELi1ELb0EN4cute5tupleIJNS5_1CILi128EEENS7_ILi96EEENS7_ILi256EEEEEELi256ENS_10bfloat16_tEfNS_4arch4Sm80ELb0ELb0ELb0ELb0ELb1ELb0ELb1ELb0EEENS1_21CollectiveEpilogueFwdINS6_IJS8_SA_S9_EEENS6_IJNS7_ILi1EEESI_SI_EEESC_SE_Li256ELb0ELb1ELb0ELb0EEENS1_19SingleTileSchedulerILb0ELb0ELb1ELi128EEEEEEEEEvNT_6ParamsE --------------------------
	.section	.nv.shared._ZN7cutlass13device_kernelIN5flash19enable_sm80_to_sm89INS1_16FlashAttnFwdSm80INS1_25CollectiveMainloopFwdSm80ILi8ELi1ELb0EN4cute5tupleIJNS5_1CILi128EEENS7_ILi96EEENS7_ILi256EEEEEELi256ENS_10bfloat16_tEfNS_4arch4Sm80ELb0ELb0ELb0ELb0ELb1ELb0ELb1ELb0EEENS1_21CollectiveEpilogueFwdINS6_IJS8_SA_S9_EEENS6_IJNS7_ILi1EEESI_SI_EEESC_SE_Li256ELb0ELb1ELb0ELb0EEENS1_19SingleTileSchedulerILb0ELb0ELb1ELi128EEEEEEEEEvNT_6ParamsE,"aw",@nobits
	.sectionflags	@""
	.align	16


//--------------------- .nv.shared._ZN7cutlass13device_kernelIN5flash19enable_sm80_to_sm89INS1_16FlashAttnFwdSm80INS1_25CollectiveMainloopFwdSm80ILi8ELi1ELb0EN4cute5tupleIJNS5_1CILi128EEENS7_ILi96EEENS7_ILi256EEEEEELi256ENS_10bfloat16_tEfNS_4arch4Sm80ELb0ELb0ELb0ELb1ELb1ELb0ELb1ELb0EEENS1_21CollectiveEpilogueFwdINS6_IJS8_SA_S9_EEENS6_IJNS7_ILi1EEESI_SI_EEESC_SE_Li256ELb1ELb1ELb0ELb0EEENS1_19SingleTileSchedulerILb1ELb0ELb1ELi128EEEEEEEEEvNT_6ParamsE --------------------------
	.section	.nv.shared._ZN7cutlass13device_kernelIN5flash19enable_sm80_to_sm89INS1_16FlashAttnFwdSm80INS1_25CollectiveMainloopFwdSm80ILi8ELi1ELb0EN4cute5tupleIJNS5_1CILi128EEENS7_ILi96EEENS7_ILi256EEEEEELi256ENS_10bfloat16_tEfNS_4arch4Sm80ELb0ELb0ELb0ELb1ELb1ELb0ELb1ELb0EEENS1_21CollectiveEpilogueFwdINS6_IJS8_SA_S9_EEENS6_IJNS7_ILi1EEESI_SI_EEESC_SE_Li256ELb1ELb1ELb0ELb0EEENS1_19SingleTileSchedulerILb1ELb0ELb1ELi128EEEEEEEEEvNT_6ParamsE,"aw",@nobits
	.sectionflags	@""
	.align	16


//--------------------- .nv.shared._ZN7cutlass13device_kernelIN5flash19enable_sm80_to_sm89INS1_16FlashAttnFwdSm80INS1_25CollectiveMainloopFwdSm80ILi8ELi1ELb0EN4cute5tupleIJNS5_1CILi128EEENS7_ILi48EEENS7_ILi256EEEEEELi256ENS_10bfloat16_tEfNS_4arch4Sm80ELb0ELb0ELb0ELb1ELb1ELb1ELb1ELb0EEENS1_21CollectiveEpilogueFwdINS6_IJS8_SA_S9_EEENS6_IJNS7_ILi1EEESI_SI_EEESC_SE_Li256ELb1ELb1ELb0ELb0EEENS1_19SingleTileSchedulerILb1ELb0ELb1ELi128EEEEEEEEEvNT_6ParamsE --------------------------
	.section	.nv.shared._ZN7cutlass13device_kernelIN5flash19enable_sm80_to_sm89INS1_16FlashAttnFwdSm80INS1_25CollectiveMainloopFwdSm80ILi8ELi1ELb0EN4cute5tupleIJNS5_1CILi128EEENS7_ILi48EEENS7_ILi256EEEEEELi256ENS_10bfloat16_tEfNS_4arch4Sm80ELb0ELb0ELb0ELb1ELb1ELb1ELb1ELb0EEENS1_21CollectiveEpilogueFwdINS6_IJS8_SA_S9_EEENS6_IJNS7_ILi1EEESI_SI_EEESC_SE_Li256ELb1ELb1ELb0ELb0EEENS1_19SingleTileSchedulerILb1ELb0ELb1ELi128EEEEEEEEEvNT_6ParamsE,"aw",@nobits
	.sectionflags	@""
	.align	16


//--------------------- .nv.shared._ZN7cutlass13device_kernelIN5flash19enable_sm80_to_sm89INS1_16FlashAttnFwdSm80INS1_25CollectiveMainloopFwdSm80ILi8ELi1ELb0EN4cute5tupleIJNS5_1CILi128EEENS7_ILi64EEENS7_ILi256EEEEEELi256ENS_10bfloat16_tEfNS_4arch4Sm80ELb0ELb1ELb0ELb0ELb1ELb0ELb1ELb0EEENS1_21CollectiveEpilogueFwdINS6_IJS8_SA_S9_EEENS6_IJNS7_ILi1EEESI_SI_EEESC_SE_Li256ELb0ELb1ELb0ELb0EEENS1_19SingleTileSchedulerILb0ELb0ELb1ELi128EEEEEEEEEvNT_6ParamsE --------------------------
	.section	.nv.shared._ZN7cutlass13device_kernelIN5flash19enable_sm80_to_sm89INS1_16FlashAttnFwdSm80INS1_25CollectiveMainloopFwdSm80ILi8ELi1ELb0EN4cute5tupleIJNS5_1CILi128EEENS7_ILi64EEENS7_ILi256EEEEEELi256ENS_10bfloat16_tEfNS_4arch4Sm80ELb0ELb1ELb0ELb0ELb1ELb0ELb1ELb0EEENS1_21CollectiveEpilogueFwdINS6_IJS8_SA_S9_EEENS6_IJNS7_ILi1EEESI_SI_EEESC_SE_Li256ELb0ELb1ELb0ELb0EEENS1_19SingleTileSchedulerILb0ELb0ELb1ELi128EEEEEEEEEvNT_6ParamsE,"aw",@nobits
	.sectionflags	@""
	.align	16


//--------------------- .nv.shared._ZN7cutlass13device_kernelIN5flash19enable_sm80_to_sm89INS1_16FlashAttnFwdSm80INS1_25CollectiveMainloopFwdSm80ILi8ELi1ELb0EN4cute5tupleIJNS5_1CILi128EEENS7_ILi64EEENS7_ILi256EEEEEELi256ENS_10bfloat16_tEfNS_4arch4Sm80ELb0ELb1ELb0ELb1ELb1ELb0ELb1ELb0EEENS1_21CollectiveEpilogueFwdINS6_IJS8_SA_S9_EEENS6_IJNS7_ILi1EEESI_SI_EEESC_SE_Li256ELb1ELb1ELb0ELb0EEENS1_19SingleTileSchedulerILb1ELb0ELb1ELi128EEEEEEEEEvNT_6ParamsE --------------------------
	.section	.nv.shared._ZN7cutlass13device_kernelIN5flash19enable_sm80_to_sm89INS1_16FlashAttnFwdSm80INS1_25CollectiveMainloopFwdSm80ILi8ELi1ELb0EN4cute5tupleIJNS5_1CILi128EEENS7_ILi64EEENS7_ILi256EEEEEELi256ENS_10bfloat16_tEfNS_4arch4Sm80ELb0ELb1ELb0ELb1ELb1ELb0ELb1ELb0EEENS1_21CollectiveEpilogueFwdINS6_IJS8_SA_S9_EEENS6_IJNS7_ILi1EEESI_SI_EEESC_SE_Li256ELb1ELb1ELb0ELb0EEENS1_19SingleTileSchedulerILb1ELb0ELb1ELi128EEEEEEEEEvNT_6ParamsE,"aw",@nobits
	.sectionflags	@""
	.align	16


//--------------------- .nv.shared._ZN7cutlass13device_kernelIN5flash19enable_sm80_to_sm89INS1_16FlashAttnFwdSm80INS1_25CollectiveMainloopFwdSm80ILi8ELi1ELb0EN4cute5tupleIJNS5_1CILi128EEENS7_ILi48EEENS7_ILi256EEEEEELi256ENS_10bfloat16_tEfNS_4arch4Sm80ELb0ELb1ELb0ELb1ELb1ELb1ELb1ELb0EEENS1_21CollectiveEpilogueFwdINS6_IJS8_SA_S9_EEENS6_IJNS7_ILi1EEESI_SI_EEESC_SE_Li256ELb1ELb1ELb0ELb0EEENS1_19SingleTileSchedulerILb1ELb0ELb1ELi128EEEEEEEEEvNT_6ParamsE --------------------------
	.section	.nv.shared._ZN7cutlass13device_kernelIN5flash19enable_sm80_to_sm89INS1_16FlashAttnFwdSm80INS1_25CollectiveMainloopFwdSm80ILi8ELi1ELb0EN4cute5tupleIJNS5_1CILi128EEENS7_ILi48EEENS7_ILi256EEEEEELi256ENS_10bfloat16_tEfNS_4arch4Sm80ELb0ELb1ELb0ELb1ELb1ELb1ELb1ELb0EEENS1_21CollectiveEpilogueFwdINS6_IJS8_SA_S9_EEENS6_IJNS7_ILi1EEESI_SI_EEESC_SE_Li256ELb1ELb1ELb0ELb0EEENS1_19SingleTileSchedulerILb1ELb0ELb1ELi128EEEEEEEEEvNT_6ParamsE,"aw",@nobits
	.sectionflags	@""
	.align	16


//--------------------- .nv.shared._ZN7cutlass13device_kernelIN5flash19enable_sm80_to_sm89INS1_16FlashAttnFwdSm80INS1_25CollectiveMainloopFwdSm80ILi8ELi1ELb0EN4cute5tupleIJNS5_1CILi128EEENS7_ILi96EEENS7_ILi256EEEEEELi256ENS_10bfloat16_tEfNS_4arch4Sm80ELb1ELb0ELb0ELb0ELb1ELb0ELb1ELb0EEENS1_21CollectiveEpilogueFwdINS6_IJS8_SA_S9_EEENS6_IJNS7_ILi1EEESI_SI_EEESC_SE_Li256ELb0ELb1ELb0ELb0EEENS1_30DynamicPersistentTileSchedulerILi256ELi256ELb0ELb1ELb0EEEEEEEEEvNT_6ParamsE --------------------------
	.section	.nv.shared._ZN7cutlass13device_kernelIN5flash19enable_sm80_to_sm89INS1_16FlashAttnFwdSm80INS1_25CollectiveMainloopFwdSm80ILi8ELi1ELb0EN4cute5tupleIJNS5_1CILi128EEENS7_ILi96EEENS7_ILi256EEEEEELi256ENS_10bfloat16_tEfNS_4arch4Sm80ELb1ELb0ELb0ELb0ELb1ELb0ELb1ELb0EEENS1_21CollectiveEpilogueFwdINS6_IJS8_SA_S9_EEENS6_IJNS7_ILi1EEESI_SI_EEESC_SE_Li256ELb0ELb1ELb0ELb0EEENS1_30DynamicPersistentTileSchedulerILi256ELi256ELb0ELb1ELb0EEEEEEEEEvNT_6ParamsE,"aw",@nobits
	.sectionflags	@""
	.align	16


//--------------------- .nv.shared._ZN7cutlass13device_kernelIN5flash19enable_sm80_to_sm89INS1_16FlashAttnFwdSm80INS1_25CollectiveMainloopFwdSm80ILi8ELi1ELb0EN4cute5tupleIJNS5_1CILi128EEENS7_ILi96EEENS7_ILi256EEEEEELi256ENS_10bfloat16_tEfNS_4arch4Sm80ELb1ELb0ELb0ELb1ELb1ELb0ELb1ELb0EEENS1_21CollectiveEpilogueFwdINS6_IJS8_SA_S9_EEENS6_IJNS7_ILi1EEESI_SI_EEESC_SE_Li256ELb1ELb1ELb0ELb0EEENS1_19SingleTileSchedulerILb1ELb0ELb1ELi128EEEEEEEEEvNT_6ParamsE --------------------------
	.section	.nv.shared._ZN7cutlass13device_kernelIN5flash19enable_sm80_to_sm89INS1_16FlashAttnFwdSm80INS1_25CollectiveMainloopFwdSm80ILi8ELi1ELb0EN4cute5tupleIJNS5_1CILi128EEENS7_ILi96EEENS7_ILi256EEEEEELi256ENS_10bfloat16_tEfNS_4arch4Sm80ELb1ELb0ELb0ELb1ELb1ELb0ELb1ELb0EEENS1_21CollectiveEpilogueFwdINS6_IJS8_SA_S9_EEENS6_IJNS7_ILi1EEESI_SI_EEESC_SE_Li256ELb1ELb1ELb0ELb0EEENS1_19SingleTileSchedulerILb1ELb0ELb1ELi128EEEEEEEEEvNT_6ParamsE,"aw",@nobits
	.sectionflags	@""
	.align	16


//--------------------- .nv.shared._ZN7cutlass13device_kernelIN5flash19enable_sm80_to_sm89INS1_16FlashAttnFwdSm80INS1_25CollectiveMainloopFwdSm80ILi8ELi1ELb0EN4cute5tupleIJNS5_1CILi128EEENS7_ILi48EEENS7_ILi256EEEEEELi256ENS_10bfloat16_tEfNS_4arch4Sm80ELb1ELb0ELb0ELb1ELb1ELb1ELb1ELb0EEENS1_21CollectiveEpilogueFwdINS6_IJS8_SA_S9_EEENS6_IJNS7_ILi1EEESI_SI_EEESC_SE_Li256ELb1ELb1ELb0ELb0EEENS1_19SingleTileSchedulerILb1ELb0ELb1ELi128EEEEEEEEEvNT_6ParamsE --------------------------
	.section	.nv.shared._ZN7cutlass13device_kernelIN5flash19enable_sm80_to_sm89INS1_16FlashAttnFwdSm80INS1_25CollectiveMainloopFwdSm80ILi8ELi1ELb0EN4cute5tupleIJNS5_1CILi128EEENS7_ILi48EEENS7_ILi256EEEEEELi256ENS_10bfloat16_tEfNS_4arch4Sm80ELb1ELb0ELb0ELb1ELb1ELb1ELb1ELb0EEENS1_21CollectiveEpilogueFwdINS6_IJS8_SA_S9_EEENS6_IJNS7_ILi1EEESI_SI_EEESC_SE_Li256ELb1ELb1ELb0ELb0EEENS1_19SingleTileSchedulerILb1ELb0ELb1ELi128EEEEEEEEEvNT_6ParamsE,"aw",@nobits
	.sectionflags	@""
	.align	16
